	.target	sm_80

	.elftype	@"ET_EXEC"


//--------------------- .note.nv.tkinfo           --------------------------
	.section	.note.nv.tkinfo,"",@"SHT_NOTE"
	.sectionflags	@"SHF_NOTE_NV_TKINFO"
	.tkinfo
        /*0018*/ 	.word	0x00000002
        /*0030*/ 	.string	""
        /*0030*/ 	.string	"ptxas"
        /*0030*/ 	.string	"Cuda compilation tools, release 13.0, V13.0.88"
        /*0030*/ 	.string	"Build cuda_13.0.r13.0/compiler.36424714_0"
        /*0030*/ 	.string	"-arch sm_80 -m 64 "



//--------------------- .note.nv.cuinfo           --------------------------
	.section	.note.nv.cuinfo,"",@"SHT_NOTE"
	.sectionflags	@"SHF_NOTE_NV_CUINFO"
        /*0018*/ 	.short	0x0002
        /*001a*/ 	.short	0x0050
        /*001c*/ 	.short	0x0082
	.zero		2


//--------------------- .nv.info                  --------------------------
	.section	.nv.info,"",@"SHT_CUDA_INFO"
	.align	4


	//----- nvinfo : EIATTR_REGCOUNT
	.align		4
        /*0000*/ 	.byte	0x04, 0x2f
        /*0002*/ 	.short	(.L_12 - .L_11)
	.align		4
.L_11:
        /*0004*/ 	.word	index@(_ZN7cutlass13device_kernelIN5flash19enable_sm80_to_sm89INS1_16FlashAttnFwdSm80INS1_25CollectiveMainloopFwdSm80ILi8ELi2ELb0EN4cute5tupleIJNS5_1CILi128EEENS7_ILi64EEENS7_ILi192EEEEEELi192ENS_10bfloat16_tEfNS_4arch4Sm80ELb1ELb0ELb0ELb1ELb0ELb1ELb1ELb1EEENS1_21CollectiveEpilogueFwdINS6_IJS8_SA_S9_EEENS6_IJNS7_ILi1EEESI_SI_EEESC_SE_Li256ELb1ELb1ELb1ELb0EEENS1_36VarlenDynamicPersistentTileSchedulerILi128ELi64ELi256ELi256ELb1ELb1ELb0ELb1ELb1ELb1EEEEEEEEEvNT_6ParamsE)
        /*0008*/ 	.word	0x000000fe


	//----- nvinfo : EIATTR_FRAME_SIZE
	.align		4
.L_12:
        /*000c*/ 	.byte	0x04, 0x11
        /*000e*/ 	.short	(.L_14 - .L_13)
	.align		4
.L_13:
        /*0010*/ 	.word	index@($__internal_51_$__cuda_sm70_votesync_ballot)
        /*0014*/ 	.word	0x00000000


	//----- nvinfo : EIATTR_FRAME_SIZE
	.align		4
.L_14:
        /*0018*/ 	.byte	0x04, 0x11
        /*001a*/ 	.short	(.L_16 - .L_15)
	.align		4
.L_15:
        /*001c*/ 	.word	index@($__internal_50_$__cuda_sm70_shflsync_up_p)
        /*0020*/ 	.word	0x00000000


	//----- nvinfo : EIATTR_FRAME_SIZE
	.align		4
.L_16:
        /*0024*/ 	.byte	0x04, 0x11
        /*0026*/ 	.short	(.L_18 - .L_17)
	.align		4
.L_17:
        /*0028*/ 	.word	index@($__internal_49_$__cuda_sm70_shflsync_idx_p)
        /*002c*/ 	.word	0x00000000


	//----- nvinfo : EIATTR_FRAME_SIZE
	.align		4
.L_18:
        /*0030*/ 	.byte	0x04, 0x11
        /*0032*/ 	.short	(.L_20 - .L_19)
	.align		4
.L_19:
        /*0034*/ 	.word	index@($__internal_48_$__cuda_sm70_shflsync_bfly_p)
        /*0038*/ 	.word	0x00000000


	//----- nvinfo : EIATTR_FRAME_SIZE
	.align		4
.L_20:
        /*003c*/ 	.byte	0x04, 0x11
        /*003e*/ 	.short	(.L_22 - .L_21)
	.align		4
.L_21:
        /*0040*/ 	.word	index@(_ZN7cutlass13device_kernelIN5flash19enable_sm80_to_sm89INS1_16FlashAttnFwdSm80INS1_25CollectiveMainloopFwdSm80ILi8ELi2ELb0EN4cute5tupleIJNS5_1CILi128EEENS7_ILi64EEENS7_ILi192EEEEEELi192ENS_10bfloat16_tEfNS_4arch4Sm80ELb1ELb0ELb0ELb1ELb0ELb1ELb1ELb1EEENS1_21CollectiveEpilogueFwdINS6_IJS8_SA_S9_EEENS6_IJNS7_ILi1EEESI_SI_EEESC_SE_Li256ELb1ELb1ELb1ELb0EEENS1_36VarlenDynamicPersistentTileSchedulerILi128ELi64ELi256ELi256ELb1ELb1ELb0ELb1ELb1ELb1EEEEEEEEEvNT_6ParamsE)
        /*0044*/ 	.word	0x00000000


	//----- nvinfo : EIATTR_REGCOUNT
	.align		4
.L_22:
        /*0048*/ 	.byte	0x04, 0x2f
        /*004a*/ 	.short	(.L_24 - .L_23)
	.align		4
.L_23:
        /*004c*/ 	.word	index@(_ZN7cutlass13device_kernelIN5flash19enable_sm80_to_sm89INS1_16FlashAttnFwdSm80INS1_25CollectiveMainloopFwdSm80ILi8ELi2ELb0EN4cute5tupleIJNS5_1CILi128EEENS7_ILi64EEENS7_ILi192EEEEEELi192ENS_10bfloat16_tEfNS_4arch4Sm80ELb1ELb0ELb0ELb1ELb0ELb0ELb1ELb1EEENS1_21CollectiveEpilogueFwdINS6_IJS8_SA_S9_EEENS6_IJNS7_ILi1EEESI_SI_EEESC_SE_Li256ELb1ELb1ELb1ELb0EEENS1_36VarlenDynamicPersistentTileSchedulerILi128ELi64ELi256ELi256ELb1ELb1ELb0ELb1ELb1ELb1EEEEEEEEEvNT_6ParamsE)
        /*0050*/ 	.word	0x000000f7


	//----- nvinfo : EIATTR_FRAME_SIZE
	.align		4
.L_24:
        /*0054*/ 	.byte	0x04, 0x11
        /*0056*/ 	.short	(.L_26 - .L_25)
	.align		4
.L_25:
        /*0058*/ 	.word	index@($__internal_47_$__cuda_sm70_votesync_ballot)
        /*005c*/ 	.word	0x00000000


	//----- nvinfo : EIATTR_FRAME_SIZE
	.align		4
.L_26:
        /*0060*/ 	.byte	0x04, 0x11
        /*0062*/ 	.short	(.L_28 - .L_27)
	.align		4
.L_27:
        /*0064*/ 	.word	index@($__internal_46_$__cuda_sm70_shflsync_up_p)
        /*0068*/ 	.word	0x00000000


	//----- nvinfo : EIATTR_FRAME_SIZE
	.align		4
.L_28:
        /*006c*/ 	.byte	0x04, 0x11
        /*006e*/ 	.short	(.L_30 - .L_29)
	.align		4
.L_29:
        /*0070*/ 	.word	index@($__internal_45_$__cuda_sm70_shflsync_idx_p)
        /*0074*/ 	.word	0x00000000


	//----- nvinfo : EIATTR_FRAME_SIZE
	.align		4
.L_30:
        /*0078*/ 	.byte	0x04, 0x11
        /*007a*/ 	.short	(.L_32 - .L_31)
	.align		4
.L_31:
        /*007c*/ 	.word	index@($__internal_44_$__cuda_sm70_shflsync_bfly_p)
        /*0080*/ 	.word	0x00000000


	//----- nvinfo : EIATTR_FRAME_SIZE
	.align		4
.L_32:
        /*0084*/ 	.byte	0x04, 0x11
        /*0086*/ 	.short	(.L_34 - .L_33)
	.align		4
.L_33:
        /*0088*/ 	.word	index@(_ZN7cutlass13device_kernelIN5flash19enable_sm80_to_sm89INS1_16FlashAttnFwdSm80INS1_25CollectiveMainloopFwdSm80ILi8ELi2ELb0EN4cute5tupleIJNS5_1CILi128EEENS7_ILi64EEENS7_ILi192EEEEEELi192ENS_10bfloat16_tEfNS_4arch4Sm80ELb1ELb0ELb0ELb1ELb0ELb0ELb1ELb1EEENS1_21CollectiveEpilogueFwdINS6_IJS8_SA_S9_EEENS6_IJNS7_ILi1EEESI_SI_EEESC_SE_Li256ELb1ELb1ELb1ELb0EEENS1_36VarlenDynamicPersistentTileSchedulerILi128ELi64ELi256ELi256ELb1ELb1ELb0ELb1ELb1ELb1EEEEEEEEEvNT_6ParamsE)
        /*008c*/ 	.word	0x00000000


	//----- nvinfo : EIATTR_REGCOUNT
	.align		4
.L_34:
        /*0090*/ 	.byte	0x04, 0x2f
        /*0092*/ 	.short	(.L_36 - .L_35)
	.align		4
.L_35:
        /*0094*/ 	.word	index@(_ZN7cutlass13device_kernelIN5flash19enable_sm80_to_sm89INS1_16FlashAttnFwdSm80INS1_25CollectiveMainloopFwdSm80ILi8ELi2ELb1EN4cute5tupleIJNS5_1CILi128EEENS7_ILi96EEENS7_ILi192EEEEEELi192ENS_10bfloat16_tEfNS_4arch4Sm80ELb1ELb0ELb0ELb0ELb0ELb0ELb1ELb1EEENS1_21CollectiveEpilogueFwdINS6_IJS8_SA_S9_EEENS6_IJNS7_ILi1EEESI_SI_EEESC_SE_Li256ELb0ELb1ELb1ELb0EEENS1_30DynamicPersistentTileSchedulerILi256ELi256ELb1ELb1ELb0EEEEEEEEEvNT_6ParamsE)
        /*0098*/ 	.word	0x000000ff


	//----- nvinfo : EIATTR_FRAME_SIZE
	.align		4
.L_36:
        /*009c*/ 	.byte	0x04, 0x11
        /*009e*/ 	.short	(.L_38 - .L_37)
	.align		4
.L_37:
        /*00a0*/ 	.word	index@($__internal_43_$__cuda_sm70_shflsync_idx_p)
        /*00a4*/ 	.word	0x00000000


	//----- nvinfo : EIATTR_FRAME_SIZE
	.align		4
.L_38:
        /*00a8*/ 	.byte	0x04, 0x11
        /*00aa*/ 	.short	(.L_40 - .L_39)
	.align		4
.L_39:
        /*00ac*/ 	.word	index@($__internal_42_$__cuda_sm70_shflsync_bfly_p)
        /*00b0*/ 	.word	0x00000000


	//----- nvinfo : EIATTR_FRAME_SIZE
	.align		4
.L_40:
        /*00b4*/ 	.byte	0x04, 0x11
        /*00b6*/ 	.short	(.L_42 - .L_41)
	.align		4
.L_41:
        /*00b8*/ 	.word	index@(_ZN7cutlass13device_kernelIN5flash19enable_sm80_to_sm89INS1_16FlashAttnFwdSm80INS1_25CollectiveMainloopFwdSm80ILi8ELi2ELb1EN4cute5tupleIJNS5_1CILi128EEENS7_ILi96EEENS7_ILi192EEEEEELi192ENS_10bfloat16_tEfNS_4arch4Sm80ELb1ELb0ELb0ELb0ELb0ELb0ELb1ELb1EEENS1_21CollectiveEpilogueFwdINS6_IJS8_SA_S9_EEENS6_IJNS7_ILi1EEESI_SI_EEESC_SE_Li256ELb0ELb1ELb1ELb0EEENS1_30DynamicPersistentTileSchedulerILi256ELi256ELb1ELb1ELb0EEEEEEEEEvNT_6ParamsE)
        /*00bc*/ 	.word	0x00000098


	//----- nvinfo : EIATTR_REGCOUNT
	.align		4
.L_42:
        /*00c0*/ 	.byte	0x04, 0x2f
        /*00c2*/ 	.short	(.L_44 - .L_43)
	.align		4
.L_43:
        /*00c4*/ 	.word	index@(_ZN7cutlass13device_kernelIN5flash19enable_sm80_to_sm89INS1_16FlashAttnFwdSm80INS1_25CollectiveMainloopFwdSm80ILi8ELi2ELb0EN4cute5tupleIJNS5_1CILi128EEENS7_ILi64EEENS7_ILi192EEEEEELi192ENS_10bfloat16_tEfNS_4arch4Sm80ELb0ELb1ELb0ELb1ELb0ELb1ELb1ELb1EEENS1_21CollectiveEpilogueFwdINS6_IJS8_SA_S9_EEENS6_IJNS7_ILi1EEESI_SI_EEESC_SE_Li256ELb1ELb1ELb1ELb0EEENS1_36VarlenDynamicPersistentTileSchedulerILi128ELi64ELi256ELi256ELb1ELb1ELb0ELb1ELb0ELb1EEEEEEEEEvNT_6ParamsE)
        /*00c8*/ 	.word	0x000000f7


	//----- nvinfo : EIATTR_FRAME_SIZE
	.align		4
.L_44:
        /*00cc*/ 	.byte	0x04, 0x11
        /*00ce*/ 	.short	(.L_46 - .L_45)
	.align		4
.L_45:
        /*00d0*/ 	.word	index@($__internal_41_$__cuda_sm70_votesync_ballot)
        /*00d4*/ 	.word	0x00000000


	//----- nvinfo : EIATTR_FRAME_SIZE
	.align		4
.L_46:
        /*00d8*/ 	.byte	0x04, 0x11
        /*00da*/ 	.short	(.L_48 - .L_47)
	.align		4
.L_47:
        /*00dc*/ 	.word	index@($__internal_40_$__cuda_sm70_shflsync_up_p)
        /*00e0*/ 	.word	0x00000000


	//----- nvinfo : EIATTR_FRAME_SIZE
	.align		4
.L_48:
        /*00e4*/ 	.byte	0x04, 0x11
        /*00e6*/ 	.short	(.L_50 - .L_49)
	.align		4
.L_49:
        /*00e8*/ 	.word	index@($__internal_39_$__cuda_sm70_shflsync_idx_p)
        /*00ec*/ 	.word	0x00000000


	//----- nvinfo : EIATTR_FRAME_SIZE
	.align		4
.L_50:
        /*00f0*/ 	.byte	0x04, 0x11
        /*00f2*/ 	.short	(.L_52 - .L_51)
	.align		4
.L_51:
        /*00f4*/ 	.word	index@($__internal_38_$__cuda_sm70_shflsync_bfly_p)
        /*00f8*/ 	.word	0x00000000


	//----- nvinfo : EIATTR_FRAME_SIZE
	.align		4
.L_52:
        /*00fc*/ 	.byte	0x04, 0x11
        /*00fe*/ 	.short	(.L_54 - .L_53)
	.align		4
.L_53:
        /*0100*/ 	.word	index@(_ZN7cutlass13device_kernelIN5flash19enable_sm80_to_sm89INS1_16FlashAttnFwdSm80INS1_25CollectiveMainloopFwdSm80ILi8ELi2ELb0EN4cute5tupleIJNS5_1CILi128EEENS7_ILi64EEENS7_ILi192EEEEEELi192ENS_10bfloat16_tEfNS_4arch4Sm80ELb0ELb1ELb0ELb1ELb0ELb1ELb1ELb1EEENS1_21CollectiveEpilogueFwdINS6_IJS8_SA_S9_EEENS6_IJNS7_ILi1EEESI_SI_EEESC_SE_Li256ELb1ELb1ELb1ELb0EEENS1_36VarlenDynamicPersistentTileSchedulerILi128ELi64ELi256ELi256ELb1ELb1ELb0ELb1ELb0ELb1EEEEEEEEEvNT_6ParamsE)
        /*0104*/ 	.word	0x00000000


	//----- nvinfo : EIATTR_REGCOUNT
	.align		4
.L_54:
        /*0108*/ 	.byte	0x04, 0x2f
        /*010a*/ 	.short	(.L_56 - .L_55)
	.align		4
.L_55:
        /*010c*/ 	.word	index@(_ZN7cutlass13device_kernelIN5flash19enable_sm80_to_sm89INS1_16FlashAttnFwdSm80INS1_25CollectiveMainloopFwdSm80ILi8ELi2ELb0EN4cute5tupleIJNS5_1CILi128EEENS7_ILi64EEENS7_ILi192EEEEEELi192ENS_10bfloat16_tEfNS_4arch4Sm80ELb0ELb1ELb0ELb1ELb0ELb0ELb1ELb1EEENS1_21CollectiveEpilogueFwdINS6_IJS8_SA_S9_EEENS6_IJNS7_ILi1EEESI_SI_EEESC_SE_Li256ELb1ELb1ELb1ELb0EEENS1_36VarlenDynamicPersistentTileSchedulerILi128ELi64ELi256ELi256ELb1ELb1ELb0ELb1ELb0ELb1EEEEEEEEEvNT_6ParamsE)
        /*0110*/ 	.word	0x000000fb


	//----- nvinfo : EIATTR_FRAME_SIZE
	.align		4
.L_56:
        /*0114*/ 	.byte	0x04, 0x11
        /*0116*/ 	.short	(.L_58 - .L_57)
	.align		4
.L_57:
        /*0118*/ 	.word	index@($__internal_37_$__cuda_sm70_votesync_ballot)
        /*011c*/ 	.word	0x00000000


	//----- nvinfo : EIATTR_FRAME_SIZE
	.align		4
.L_58:
        /*0120*/ 	.byte	0x04, 0x11
        /*0122*/ 	.short	(.L_60 - .L_59)
	.align		4
.L_59:
        /*0124*/ 	.word	index@($__internal_36_$__cuda_sm70_shflsync_up_p)
        /*0128*/ 	.word	0x00000000


	//----- nvinfo : EIATTR_FRAME_SIZE
	.align		4
.L_60:
        /*012c*/ 	.byte	0x04, 0x11
        /*012e*/ 	.short	(.L_62 - .L_61)
	.align		4
.L_61:
        /*0130*/ 	.word	index@($__internal_35_$__cuda_sm70_shflsync_idx_p)
        /*0134*/ 	.word	0x00000000


	//----- nvinfo : EIATTR_FRAME_SIZE
	.align		4
.L_62:
        /*0138*/ 	.byte	0x04, 0x11
        /*013a*/ 	.short	(.L_64 - .L_63)
	.align		4
.L_63:
        /*013c*/ 	.word	index@($__internal_34_$__cuda_sm70_shflsync_bfly_p)
        /*0140*/ 	.word	0x00000000


	//----- nvinfo : EIATTR_FRAME_SIZE
	.align		4
.L_64:
        /*0144*/ 	.byte	0x04, 0x11
        /*0146*/ 	.short	(.L_66 - .L_65)
	.align		4
.L_65:
        /*0148*/ 	.word	index@(_ZN7cutlass13device_kernelIN5flash19enable_sm80_to_sm89INS1_16FlashAttnFwdSm80INS1_25CollectiveMainloopFwdSm80ILi8ELi2ELb0EN4cute5tupleIJNS5_1CILi128EEENS7_ILi64EEENS7_ILi192EEEEEELi192ENS_10bfloat16_tEfNS_4arch4Sm80ELb0ELb1ELb0ELb1ELb0ELb0ELb1ELb1EEENS1_21CollectiveEpilogueFwdINS6_IJS8_SA_S9_EEENS6_IJNS7_ILi1EEESI_SI_EEESC_SE_Li256ELb1ELb1ELb1ELb0EEENS1_36VarlenDynamicPersistentTileSchedulerILi128ELi64ELi256ELi256ELb1ELb1ELb0ELb1ELb0ELb1EEEEEEEEEvNT_6ParamsE)
        /*014c*/ 	.word	0x00000000


	//----- nvinfo : EIATTR_REGCOUNT
	.align		4
.L_66:
        /*0150*/ 	.byte	0x04, 0x2f
        /*0152*/ 	.short	(.L_68 - .L_67)
	.align		4
.L_67:
        /*0154*/ 	.word	index@(_ZN7cutlass13device_kernelIN5flash19enable_sm80_to_sm89INS1_16FlashAttnFwdSm80INS1_25CollectiveMainloopFwdSm80ILi8ELi2ELb0EN4cute5tupleIJNS5_1CILi128EEENS7_ILi64EEENS7_ILi192EEEEEELi192ENS_10bfloat16_tEfNS_4arch4Sm80ELb0ELb1ELb0ELb0ELb0ELb0ELb1ELb1EEENS1_21CollectiveEpilogueFwdINS6_IJS8_SA_S9_EEENS6_IJNS7_ILi1EEESI_SI_EEESC_SE_Li256ELb0ELb1ELb1ELb0EEENS1_19SingleTileSchedulerILb0ELb1ELb1ELi128EEEEEEEEEvNT_6ParamsE)
        /*0158*/ 	.word	0x000000f1


	//----- nvinfo : EIATTR_FRAME_SIZE
	.align		4
.L_68:
        /*015c*/ 	.byte	0x04, 0x11
        /*015e*/ 	.short	(.L_70 - .L_69)
	.align		4
.L_69:
        /*0160*/ 	.word	index@(_ZN7cutlass13device_kernelIN5flash19enable_sm80_to_sm89INS1_16FlashAttnFwdSm80INS1_25CollectiveMainloopFwdSm80ILi8ELi2ELb0EN4cute5tupleIJNS5_1CILi128EEENS7_ILi64EEENS7_ILi192EEEEEELi192ENS_10bfloat16_tEfNS_4arch4Sm80ELb0ELb1ELb0ELb0ELb0ELb0ELb1ELb1EEENS1_21CollectiveEpilogueFwdINS6_IJS8_SA_S9_EEENS6_IJNS7_ILi1EEESI_SI_EEESC_SE_Li256ELb0ELb1ELb1ELb0EEENS1_19SingleTileSchedulerILb0ELb1ELb1ELi128EEEEEEEEEvNT_6ParamsE)
        /*0164*/ 	.word	0x00000000


	//----- nvinfo : EIATTR_REGCOUNT
	.align		4
.L_70:
        /*0168*/ 	.byte	0x04, 0x2f
        /*016a*/ 	.short	(.L_72 - .L_71)
	.align		4
.L_71:
        /*016c*/ 	.word	index@(_ZN7cutlass13device_kernelIN5flash19enable_sm80_to_sm89INS1_16FlashAttnFwdSm80INS1_25CollectiveMainloopFwdSm80ILi8ELi2ELb0EN4cute5tupleIJNS5_1CILi128EEENS7_ILi64EEENS7_ILi192EEEEEELi192ENS_10bfloat16_tEfNS_4arch4Sm80ELb0ELb0ELb0ELb1ELb0ELb1ELb1ELb1EEENS1_21CollectiveEpilogueFwdINS6_IJS8_SA_S9_EEENS6_IJNS7_ILi1EEESI_SI_EEESC_SE_Li256ELb1ELb1ELb1ELb0EEENS1_36VarlenDynamicPersistentTileSchedulerILi128ELi64ELi256ELi256ELb1ELb1ELb0ELb0ELb1ELb1EEEEEEEEEvNT_6ParamsE)
        /*0170*/ 	.word	0x000000f9


	//----- nvinfo : EIATTR_FRAME_SIZE
	.align		4
.L_72:
        /*0174*/ 	.byte	0x04, 0x11
        /*0176*/ 	.short	(.L_74 - .L_73)
	.align		4
.L_73:
        /*0178*/ 	.word	index@($__internal_33_$__cuda_sm70_votesync_ballot)
        /*017c*/ 	.word	0x00000000


	//----- nvinfo : EIATTR_FRAME_SIZE
	.align		4
.L_74:
        /*0180*/ 	.byte	0x04, 0x11
        /*0182*/ 	.short	(.L_76 - .L_75)
	.align		4
.L_75:
        /*0184*/ 	.word	index@($__internal_32_$__cuda_sm70_shflsync_up_p)
        /*0188*/ 	.word	0x00000000


	//----- nvinfo : EIATTR_FRAME_SIZE
	.align		4
.L_76:
        /*018c*/ 	.byte	0x04, 0x11
        /*018e*/ 	.short	(.L_78 - .L_77)
	.align		4
.L_77:
        /*0190*/ 	.word	index@($__internal_31_$__cuda_sm70_shflsync_idx_p)
        /*0194*/ 	.word	0x00000000


	//----- nvinfo : EIATTR_FRAME_SIZE
	.align		4
.L_78:
        /*0198*/ 	.byte	0x04, 0x11
        /*019a*/ 	.short	(.L_80 - .L_79)
	.align		4
.L_79:
        /*019c*/ 	.word	index@($__internal_30_$__cuda_sm70_shflsync_bfly_p)
        /*01a0*/ 	.word	0x00000000


	//----- nvinfo : EIATTR_FRAME_SIZE
	.align		4
.L_80:
        /*01a4*/ 	.byte	0x04, 0x11
        /*01a6*/ 	.short	(.L_82 - .L_81)
	.align		4
.L_81:
        /*01a8*/ 	.word	index@(_ZN7cutlass13device_kernelIN5flash19enable_sm80_to_sm89INS1_16FlashAttnFwdSm80INS1_25CollectiveMainloopFwdSm80ILi8ELi2ELb0EN4cute5tupleIJNS5_1CILi128EEENS7_ILi64EEENS7_ILi192EEEEEELi192ENS_10bfloat16_tEfNS_4arch4Sm80ELb0ELb0ELb0ELb1ELb0ELb1ELb1ELb1EEENS1_21CollectiveEpilogueFwdINS6_IJS8_SA_S9_EEENS6_IJNS7_ILi1EEESI_SI_EEESC_SE_Li256ELb1ELb1ELb1ELb0EEENS1_36VarlenDynamicPersistentTileSchedulerILi128ELi64ELi256ELi256ELb1ELb1ELb0ELb0ELb1ELb1EEEEEEEEEvNT_6ParamsE)
        /*01ac*/ 	.word	0x00000000


	//----- nvinfo : EIATTR_REGCOUNT
	.align		4
.L_82:
        /*01b0*/ 	.byte	0x04, 0x2f
        /*01b2*/ 	.short	(.L_84 - .L_83)
	.align		4
.L_83:
        /*01b4*/ 	.word	index@(_ZN7cutlass13device_kernelIN5flash19enable_sm80_to_sm89INS1_16FlashAttnFwdSm80INS1_25CollectiveMainloopFwdSm80ILi8ELi2ELb0EN4cute5tupleIJNS5_1CILi128EEENS7_ILi64EEENS7_ILi192EEEEEELi192ENS_10bfloat16_tEfNS_4arch4Sm80ELb0ELb0ELb0ELb1ELb0ELb0ELb1ELb1EEENS1_21CollectiveEpilogueFwdINS6_IJS8_SA_S9_EEENS6_IJNS7_ILi1EEESI_SI_EEESC_SE_Li256ELb1ELb1ELb1ELb0EEENS1_36VarlenDynamicPersistentTileSchedulerILi128ELi64ELi256ELi256ELb1ELb1ELb0ELb0ELb1ELb1EEEEEEEEEvNT_6ParamsE)
        /*01b8*/ 	.word	0x000000ff


	//----- nvinfo : EIATTR_FRAME_SIZE
	.align		4
.L_84:
        /*01bc*/ 	.byte	0x04, 0x11
        /*01be*/ 	.short	(.L_86 - .L_85)
	.align		4
.L_85:
        /*01c0*/ 	.word	index@($__internal_29_$__cuda_sm70_votesync_ballot)
        /*01c4*/ 	.word	0x00000000


	//----- nvinfo : EIATTR_FRAME_SIZE
	.align		4
.L_86:
        /*01c8*/ 	.byte	0x04, 0x11
        /*01ca*/ 	.short	(.L_88 - .L_87)
	.align		4
.L_87:
        /*01cc*/ 	.word	index@($__internal_28_$__cuda_sm70_shflsync_up_p)
        /*01d0*/ 	.word	0x00000000


	//----- nvinfo : EIATTR_FRAME_SIZE
	.align		4
.L_88:
        /*01d4*/ 	.byte	0x04, 0x11
        /*01d6*/ 	.short	(.L_90 - .L_89)
	.align		4
.L_89:
        /*01d8*/ 	.word	index@($__internal_27_$__cuda_sm70_shflsync_idx_p)
        /*01dc*/ 	.word	0x00000000


	//----- nvinfo : EIATTR_FRAME_SIZE
	.align		4
.L_90:
        /*01e0*/ 	.byte	0x04, 0x11
        /*01e2*/ 	.short	(.L_92 - .L_91)
	.align		4
.L_91:
        /*01e4*/ 	.word	index@($__internal_26_$__cuda_sm70_shflsync_bfly_p)
        /*01e8*/ 	.word	0x00000000


	//----- nvinfo : EIATTR_FRAME_SIZE
	.align		4
.L_92:
        /*01ec*/ 	.byte	0x04, 0x11
        /*01ee*/ 	.short	(.L_94 - .L_93)
	.align		4
.L_93:
        /*01f0*/ 	.word	index@(_ZN7cutlass13device_kernelIN5flash19enable_sm80_to_sm89INS1_16FlashAttnFwdSm80INS1_25CollectiveMainloopFwdSm80ILi8ELi2ELb0EN4cute5tupleIJNS5_1CILi128EEENS7_ILi64EEENS7_ILi192EEEEEELi192ENS_10bfloat16_tEfNS_4arch4Sm80ELb0ELb0ELb0ELb1ELb0ELb0ELb1ELb1EEENS1_21CollectiveEpilogueFwdINS6_IJS8_SA_S9_EEENS6_IJNS7_ILi1EEESI_SI_EEESC_SE_Li256ELb1ELb1ELb1ELb0EEENS1_36VarlenDynamicPersistentTileSchedulerILi128ELi64ELi256ELi256ELb1ELb1ELb0ELb0ELb1ELb1EEEEEEEEEvNT_6ParamsE)
        /*01f4*/ 	.word	0x00000000


	//----- nvinfo : EIATTR_REGCOUNT
	.align		4
.L_94:
        /*01f8*/ 	.byte	0x04, 0x2f
        /*01fa*/ 	.short	(.L_96 - .L_95)
	.align		4
.L_95:
        /*01fc*/ 	.word	index@(_ZN7cutlass13device_kernelIN5flash19enable_sm80_to_sm89INS1_16FlashAttnFwdSm80INS1_25CollectiveMainloopFwdSm80ILi8ELi2ELb1EN4cute5tupleIJNS5_1CILi128EEENS7_ILi96EEENS7_ILi192EEEEEELi192ENS_10bfloat16_tEfNS_4arch4Sm80ELb0ELb0ELb0ELb0ELb0ELb0ELb1ELb1EEENS1_21CollectiveEpilogueFwdINS6_IJS8_SA_S9_EEENS6_IJNS7_ILi1EEESI_SI_EEESC_SE_Li256ELb0ELb1ELb1ELb0EEENS1_19SingleTileSchedulerILb0ELb1ELb1ELi128EEEEEEEEEvNT_6ParamsE)
        /*0200*/ 	.word	0x000000ff


	//----- nvinfo : EIATTR_FRAME_SIZE
	.align		4
.L_96:
        /*0204*/ 	.byte	0x04, 0x11
        /*0206*/ 	.short	(.L_98 - .L_97)
	.align		4
.L_97:
        /*0208*/ 	.word	index@(_ZN7cutlass13device_kernelIN5flash19enable_sm80_to_sm89INS1_16FlashAttnFwdSm80INS1_25CollectiveMainloopFwdSm80ILi8ELi2ELb1EN4cute5tupleIJNS5_1CILi128EEENS7_ILi96EEENS7_ILi192EEEEEELi192ENS_10bfloat16_tEfNS_4arch4Sm80ELb0ELb0ELb0ELb0ELb0ELb0ELb1ELb1EEENS1_21CollectiveEpilogueFwdINS6_IJS8_SA_S9_EEENS6_IJNS7_ILi1EEESI_SI_EEESC_SE_Li256ELb0ELb1ELb1ELb0EEENS1_19SingleTileSchedulerILb0ELb1ELb1ELi128EEEEEEEEEvNT_6ParamsE)
        /*020c*/ 	.word	0x00000020


	//----- nvinfo : EIATTR_REGCOUNT
	.align		4
.L_98:
        /*0210*/ 	.byte	0x04, 0x2f
        /*0212*/ 	.short	(.L_100 - .L_99)
	.align		4
.L_99:
        /*0214*/ 	.word	index@(_ZN7cutlass13device_kernelIN5flash19enable_sm80_to_sm89INS1_16FlashAttnFwdSm80INS1_25CollectiveMainloopFwdSm80ILi8ELi1ELb0EN4cute5tupleIJNS5_1CILi128EEENS7_ILi64EEENS7_ILi192EEEEEELi192ENS_10bfloat16_tEfNS_4arch4Sm80ELb1ELb0ELb0ELb1ELb0ELb1ELb1ELb1EEENS1_21CollectiveEpilogueFwdINS6_IJS8_SA_S9_EEENS6_IJNS7_ILi1EEESI_SI_EEESC_SE_Li256ELb1ELb1ELb1ELb0EEENS1_36VarlenDynamicPersistentTileSchedulerILi128ELi64ELi256ELi256ELb1ELb1ELb0ELb1ELb1ELb1EEEEEEEEEvNT_6ParamsE)
        /*0218*/ 	.word	0x000000ff


	//----- nvinfo : EIATTR_FRAME_SIZE
	.align		4
.L_100:
        /*021c*/ 	.byte	0x04, 0x11
        /*021e*/ 	.short	(.L_102 - .L_101)
	.align		4
.L_101:
        /*0220*/ 	.word	index@($__internal_25_$__cuda_sm70_votesync_ballot)
        /*0224*/ 	.word	0x00000000


	//----- nvinfo : EIATTR_FRAME_SIZE
	.align		4
.L_102:
        /*0228*/ 	.byte	0x04, 0x11
        /*022a*/ 	.short	(.L_104 - .L_103)
	.align		4
.L_103:
        /*022c*/ 	.word	index@($__internal_24_$__cuda_sm70_shflsync_up_p)
        /*0230*/ 	.word	0x00000000


	//----- nvinfo : EIATTR_FRAME_SIZE
	.align		4
.L_104:
        /*0234*/ 	.byte	0x04, 0x11
        /*0236*/ 	.short	(.L_106 - .L_105)
	.align		4
.L_105:
        /*0238*/ 	.word	index@($__internal_23_$__cuda_sm70_shflsync_idx_p)
        /*023c*/ 	.word	0x00000000


	//----- nvinfo : EIATTR_FRAME_SIZE
	.align		4
.L_106:
        /*0240*/ 	.byte	0x04, 0x11
        /*0242*/ 	.short	(.L_108 - .L_107)
	.align		4
.L_107:
        /*0244*/ 	.word	index@($__internal_22_$__cuda_sm70_shflsync_bfly_p)
        /*0248*/ 	.word	0x00000000


	//----- nvinfo : EIATTR_FRAME_SIZE
	.align		4
.L_108:
        /*024c*/ 	.byte	0x04, 0x11
        /*024e*/ 	.short	(.L_110 - .L_109)
	.align		4
.L_109:
        /*0250*/ 	.word	index@(_ZN7cutlass13device_kernelIN5flash19enable_sm80_to_sm89INS1_16FlashAttnFwdSm80INS1_25CollectiveMainloopFwdSm80ILi8ELi1ELb0EN4cute5tupleIJNS5_1CILi128EEENS7_ILi64EEENS7_ILi192EEEEEELi192ENS_10bfloat16_tEfNS_4arch4Sm80ELb1ELb0ELb0ELb1ELb0ELb1ELb1ELb1EEENS1_21CollectiveEpilogueFwdINS6_IJS8_SA_S9_EEENS6_IJNS7_ILi1EEESI_SI_EEESC_SE_Li256ELb1ELb1ELb1ELb0EEENS1_36VarlenDynamicPersistentTileSchedulerILi128ELi64ELi256ELi256ELb1ELb1ELb0ELb1ELb1ELb1EEEEEEEEEvNT_6ParamsE)
        /*0254*/ 	.word	0x00000050


	//----- nvinfo : EIATTR_REGCOUNT
	.align		4
.L_110:
        /*0258*/ 	.byte	0x04, 0x2f
        /*025a*/ 	.short	(.L_112 - .L_111)
	.align		4
.L_111:
        /*025c*/ 	.word	index@(_ZN7cutlass13device_kernelIN5flash19enable_sm80_to_sm89INS1_16FlashAttnFwdSm80INS1_25CollectiveMainloopFwdSm80ILi8ELi1ELb0EN4cute5tupleIJNS5_1CILi128EEENS7_ILi64EEENS7_ILi192EEEEEELi192ENS_10bfloat16_tEfNS_4arch4Sm80ELb1ELb0ELb0ELb1ELb0ELb0ELb1ELb1EEENS1_21CollectiveEpilogueFwdINS6_IJS8_SA_S9_EEENS6_IJNS7_ILi1EEESI_SI_EEESC_SE_Li256ELb1ELb1ELb1ELb0EEENS1_36VarlenDynamicPersistentTileSchedulerILi128ELi64ELi256ELi256ELb1ELb1ELb0ELb1ELb1ELb1EEEEEEEEEvNT_6ParamsE)
        /*0260*/ 	.word	0x000000ff


	//----- nvinfo : EIATTR_FRAME_SIZE
	.align		4
.L_112:
        /*0264*/ 	.byte	0x04, 0x11
        /*0266*/ 	.short	(.L_114 - .L_113)
	.align		4
.L_113:
        /*0268*/ 	.word	index@($__internal_21_$__cuda_sm70_votesync_ballot)
        /*026c*/ 	.word	0x00000000


	//----- nvinfo : EIATTR_FRAME_SIZE
	.align		4
.L_114:
        /*0270*/ 	.byte	0x04, 0x11
        /*0272*/ 	.short	(.L_116 - .L_115)
	.align		4
.L_115:
        /*0274*/ 	.word	index@($__internal_20_$__cuda_sm70_shflsync_up_p)
        /*0278*/ 	.word	0x00000000


	//----- nvinfo : EIATTR_FRAME_SIZE
	.align		4
.L_116:
        /*027c*/ 	.byte	0x04, 0x11
        /*027e*/ 	.short	(.L_118 - .L_117)
	.align		4
.L_117:
        /*0280*/ 	.word	index@($__internal_19_$__cuda_sm70_shflsync_idx_p)
        /*0284*/ 	.word	0x00000000


	//----- nvinfo : EIATTR_FRAME_SIZE
	.align		4
.L_118:
        /*0288*/ 	.byte	0x04, 0x11
        /*028a*/ 	.short	(.L_120 - .L_119)
	.align		4
.L_119:
        /*028c*/ 	.word	index@($__internal_18_$__cuda_sm70_shflsync_bfly_p)
        /*0290*/ 	.word	0x00000000


	//----- nvinfo : EIATTR_FRAME_SIZE
	.align		4
.L_120:
        /*0294*/ 	.byte	0x04, 0x11
        /*0296*/ 	.short	(.L_122 - .L_121)
	.align		4
.L_121:
        /*0298*/ 	.word	index@(_ZN7cutlass13device_kernelIN5flash19enable_sm80_to_sm89INS1_16FlashAttnFwdSm80INS1_25CollectiveMainloopFwdSm80ILi8ELi1ELb0EN4cute5tupleIJNS5_1CILi128EEENS7_ILi64EEENS7_ILi192EEEEEELi192ENS_10bfloat16_tEfNS_4arch4Sm80ELb1ELb0ELb0ELb1ELb0ELb0ELb1ELb1EEENS1_21CollectiveEpilogueFwdINS6_IJS8_SA_S9_EEENS6_IJNS7_ILi1EEESI_SI_EEESC_SE_Li256ELb1ELb1ELb1ELb0EEENS1_36VarlenDynamicPersistentTileSchedulerILi128ELi64ELi256ELi256ELb1ELb1ELb0ELb1ELb1ELb1EEEEEEEEEvNT_6ParamsE)
        /*029c*/ 	.word	0x00000050


	//----- nvinfo : EIATTR_REGCOUNT
	.align		4
.L_122:
        /*02a0*/ 	.byte	0x04, 0x2f
        /*02a2*/ 	.short	(.L_124 - .L_123)
	.align		4
.L_123:
        /*02a4*/ 	.word	index@(_ZN7cutlass13device_kernelIN5flash19enable_sm80_to_sm89INS1_16FlashAttnFwdSm80INS1_25CollectiveMainloopFwdSm80ILi8ELi1ELb1EN4cute5tupleIJNS5_1CILi128EEENS7_ILi96EEENS7_ILi192EEEEEELi192ENS_10bfloat16_tEfNS_4arch4Sm80ELb1ELb0ELb0ELb0ELb0ELb0ELb1ELb1EEENS1_21CollectiveEpilogueFwdINS6_IJS8_SA_S9_EEENS6_IJNS7_ILi1EEESI_SI_EEESC_SE_Li256ELb0ELb1ELb1ELb0EEENS1_30DynamicPersistentTileSchedulerILi256ELi256ELb1ELb1ELb0EEEEEEEEEvNT_6ParamsE)
        /*02a8*/ 	.word	0x000000ff


	//----- nvinfo : EIATTR_FRAME_SIZE
	.align		4
.L_124:
        /*02ac*/ 	.byte	0x04, 0x11
        /*02ae*/ 	.short	(.L_126 - .L_125)
	.align		4
.L_125:
        /*02b0*/ 	.word	index@($__internal_17_$__cuda_sm70_shflsync_idx_p)
        /*02b4*/ 	.word	0x00000000


	//----- nvinfo : EIATTR_FRAME_SIZE
	.align		4
.L_126:
        /*02b8*/ 	.byte	0x04, 0x11
        /*02ba*/ 	.short	(.L_128 - .L_127)
	.align		4
.L_127:
        /*02bc*/ 	.word	index@($__internal_16_$__cuda_sm70_shflsync_bfly_p)
        /*02c0*/ 	.word	0x00000000


	//----- nvinfo : EIATTR_FRAME_SIZE
	.align		4
.L_128:
        /*02c4*/ 	.byte	0x04, 0x11
        /*02c6*/ 	.short	(.L_130 - .L_129)
	.align		4
.L_129:
        /*02c8*/ 	.word	index@(_ZN7cutlass13device_kernelIN5flash19enable_sm80_to_sm89INS1_16FlashAttnFwdSm80INS1_25CollectiveMainloopFwdSm80ILi8ELi1ELb1EN4cute5tupleIJNS5_1CILi128EEENS7_ILi96EEENS7_ILi192EEEEEELi192ENS_10bfloat16_tEfNS_4arch4Sm80ELb1ELb0ELb0ELb0ELb0ELb0ELb1ELb1EEENS1_21CollectiveEpilogueFwdINS6_IJS8_SA_S9_EEENS6_IJNS7_ILi1EEESI_SI_EEESC_SE_Li256ELb0ELb1ELb1ELb0EEENS1_30DynamicPersistentTileSchedulerILi256ELi256ELb1ELb1ELb0EEEEEEEEEvNT_6ParamsE)
        /*02cc*/ 	.word	0x00000090


	//----- nvinfo : EIATTR_REGCOUNT
	.align		4
.L_130:
        /*02d0*/ 	.byte	0x04, 0x2f
        /*02d2*/ 	.short	(.L_132 - .L_131)
	.align		4
.L_131:
        /*02d4*/ 	.word	index@(_ZN7cutlass13device_kernelIN5flash19enable_sm80_to_sm89INS1_16FlashAttnFwdSm80INS1_25CollectiveMainloopFwdSm80ILi8ELi1ELb0EN4cute5tupleIJNS5_1CILi128EEENS7_ILi64EEENS7_ILi192EEEEEELi192ENS_10bfloat16_tEfNS_4arch4Sm80ELb0ELb1ELb0ELb1ELb0ELb1ELb1ELb1EEENS1_21CollectiveEpilogueFwdINS6_IJS8_SA_S9_EEENS6_IJNS7_ILi1EEESI_SI_EEESC_SE_Li256ELb1ELb1ELb1ELb0EEENS1_36VarlenDynamicPersistentTileSchedulerILi128ELi64ELi256ELi256ELb1ELb1ELb0ELb1ELb0ELb1EEEEEEEEEvNT_6ParamsE)
        /*02d8*/ 	.word	0x000000ff


	//----- nvinfo : EIATTR_FRAME_SIZE
	.align		4
.L_132:
        /*02dc*/ 	.byte	0x04, 0x11
        /*02de*/ 	.short	(.L_134 - .L_133)
	.align		4
.L_133:
        /*02e0*/ 	.word	index@($__internal_15_$__cuda_sm70_votesync_ballot)
        /*02e4*/ 	.word	0x00000000


	//----- nvinfo : EIATTR_FRAME_SIZE
	.align		4
.L_134:
        /*02e8*/ 	.byte	0x04, 0x11
        /*02ea*/ 	.short	(.L_136 - .L_135)
	.align		4
.L_135:
        /*02ec*/ 	.word	index@($__internal_14_$__cuda_sm70_shflsync_up_p)
        /*02f0*/ 	.word	0x00000000


	//----- nvinfo : EIATTR_FRAME_SIZE
	.align		4
.L_136:
        /*02f4*/ 	.byte	0x04, 0x11
        /*02f6*/ 	.short	(.L_138 - .L_137)
	.align		4
.L_137:
        /*02f8*/ 	.word	index@($__internal_13_$__cuda_sm70_shflsync_idx_p)
        /*02fc*/ 	.word	0x00000000


	//----- nvinfo : EIATTR_FRAME_SIZE
	.align		4
.L_138:
        /*0300*/ 	.byte	0x04, 0x11
        /*0302*/ 	.short	(.L_140 - .L_139)
	.align		4
.L_139:
        /*0304*/ 	.word	index@($__internal_12_$__cuda_sm70_shflsync_bfly_p)
        /*0308*/ 	.word	0x00000000


	//----- nvinfo : EIATTR_FRAME_SIZE
	.align		4
.L_140:
        /*030c*/ 	.byte	0x04, 0x11
        /*030e*/ 	.short	(.L_142 - .L_141)
	.align		4
.L_141:
        /*0310*/ 	.word	index@(_ZN7cutlass13device_kernelIN5flash19enable_sm80_to_sm89INS1_16FlashAttnFwdSm80INS1_25CollectiveMainloopFwdSm80ILi8ELi1ELb0EN4cute5tupleIJNS5_1CILi128EEENS7_ILi64EEENS7_ILi192EEEEEELi192ENS_10bfloat16_tEfNS_4arch4Sm80ELb0ELb1ELb0ELb1ELb0ELb1ELb1ELb1EEENS1_21CollectiveEpilogueFwdINS6_IJS8_SA_S9_EEENS6_IJNS7_ILi1EEESI_SI_EEESC_SE_Li256ELb1ELb1ELb1ELb0EEENS1_36VarlenDynamicPersistentTileSchedulerILi128ELi64ELi256ELi256ELb1ELb1ELb0ELb1ELb0ELb1EEEEEEEEEvNT_6ParamsE)
        /*0314*/ 	.word	0x00000040


	//----- nvinfo : EIATTR_REGCOUNT
	.align		4
.L_142:
        /*0318*/ 	.byte	0x04, 0x2f
        /*031a*/ 	.short	(.L_144 - .L_143)
	.align		4
.L_143:
        /*031c*/ 	.word	index@(_ZN7cutlass13device_kernelIN5flash19enable_sm80_to_sm89INS1_16FlashAttnFwdSm80INS1_25CollectiveMainloopFwdSm80ILi8ELi1ELb0EN4cute5tupleIJNS5_1CILi128EEENS7_ILi64EEENS7_ILi192EEEEEELi192ENS_10bfloat16_tEfNS_4arch4Sm80ELb0ELb1ELb0ELb1ELb0ELb0ELb1ELb1EEENS1_21CollectiveEpilogueFwdINS6_IJS8_SA_S9_EEENS6_IJNS7_ILi1EEESI_SI_EEESC_SE_Li256ELb1ELb1ELb1ELb0EEENS1_36VarlenDynamicPersistentTileSchedulerILi128ELi64ELi256ELi256ELb1ELb1ELb0ELb1ELb0ELb1EEEEEEEEEvNT_6ParamsE)
        /*0320*/ 	.word	0x000000ff


	//----- nvinfo : EIATTR_FRAME_SIZE
	.align		4
.L_144:
        /*0324*/ 	.byte	0x04, 0x11
        /*0326*/ 	.short	(.L_146 - .L_145)
	.align		4
.L_145:
        /*0328*/ 	.word	index@($__internal_11_$__cuda_sm70_votesync_ballot)
        /*032c*/ 	.word	0x00000000


	//----- nvinfo : EIATTR_FRAME_SIZE
	.align		4
.L_146:
        /*0330*/ 	.byte	0x04, 0x11
        /*0332*/ 	.short	(.L_148 - .L_147)
	.align		4
.L_147:
        /*0334*/ 	.word	index@($__internal_10_$__cuda_sm70_shflsync_up_p)
        /*0338*/ 	.word	0x00000000


	//----- nvinfo : EIATTR_FRAME_SIZE
	.align		4
.L_148:
        /*033c*/ 	.byte	0x04, 0x11
        /*033e*/ 	.short	(.L_150 - .L_149)
	.align		4
.L_149:
        /*0340*/ 	.word	index@($__internal_9_$__cuda_sm70_shflsync_idx_p)
        /*0344*/ 	.word	0x00000000


	//----- nvinfo : EIATTR_FRAME_SIZE
	.align		4
.L_150:
        /*0348*/ 	.byte	0x04, 0x11
        /*034a*/ 	.short	(.L_152 - .L_151)
	.align		4
.L_151:
        /*034c*/ 	.word	index@($__internal_8_$__cuda_sm70_shflsync_bfly_p)
        /*0350*/ 	.word	0x00000000


	//----- nvinfo : EIATTR_FRAME_SIZE
	.align		4
.L_152:
        /*0354*/ 	.byte	0x04, 0x11
        /*0356*/ 	.short	(.L_154 - .L_153)
	.align		4
.L_153:
        /*0358*/ 	.word	index@(_ZN7cutlass13device_kernelIN5flash19enable_sm80_to_sm89INS1_16FlashAttnFwdSm80INS1_25CollectiveMainloopFwdSm80ILi8ELi1ELb0EN4cute5tupleIJNS5_1CILi128EEENS7_ILi64EEENS7_ILi192EEEEEELi192ENS_10bfloat16_tEfNS_4arch4Sm80ELb0ELb1ELb0ELb1ELb0ELb0ELb1ELb1EEENS1_21CollectiveEpilogueFwdINS6_IJS8_SA_S9_EEENS6_IJNS7_ILi1EEESI_SI_EEESC_SE_Li256ELb1ELb1ELb1ELb0EEENS1_36VarlenDynamicPersistentTileSchedulerILi128ELi64ELi256ELi256ELb1ELb1ELb0ELb1ELb0ELb1EEEEEEEEEvNT_6ParamsE)
        /*035c*/ 	.word	0x00000040


	//----- nvinfo : EIATTR_REGCOUNT
	.align		4
.L_154:
        /*0360*/ 	.byte	0x04, 0x2f
        /*0362*/ 	.short	(.L_156 - .L_155)
	.align		4
.L_155:
        /*0364*/ 	.word	index@(_ZN7cutlass13device_kernelIN5flash19enable_sm80_to_sm89INS1_16FlashAttnFwdSm80INS1_25CollectiveMainloopFwdSm80ILi8ELi1ELb0EN4cute5tupleIJNS5_1CILi128EEENS7_ILi64EEENS7_ILi192EEEEEELi192ENS_10bfloat16_tEfNS_4arch4Sm80ELb0ELb1ELb0ELb0ELb0ELb0ELb1ELb1EEENS1_21CollectiveEpilogueFwdINS6_IJS8_SA_S9_EEENS6_IJNS7_ILi1EEESI_SI_EEESC_SE_Li256ELb0ELb1ELb1ELb0EEENS1_19SingleTileSchedulerILb0ELb1ELb1ELi128EEEEEEEEEvNT_6ParamsE)
        /*0368*/ 	.word	0x000000f0


	//----- nvinfo : EIATTR_FRAME_SIZE
	.align		4
.L_156:
        /*036c*/ 	.byte	0x04, 0x11
        /*036e*/ 	.short	(.L_158 - .L_157)
	.align		4
.L_157:
        /*0370*/ 	.word	index@(_ZN7cutlass13device_kernelIN5flash19enable_sm80_to_sm89INS1_16FlashAttnFwdSm80INS1_25CollectiveMainloopFwdSm80ILi8ELi1ELb0EN4cute5tupleIJNS5_1CILi128EEENS7_ILi64EEENS7_ILi192EEEEEELi192ENS_10bfloat16_tEfNS_4arch4Sm80ELb0ELb1ELb0ELb0ELb0ELb0ELb1ELb1EEENS1_21CollectiveEpilogueFwdINS6_IJS8_SA_S9_EEENS6_IJNS7_ILi1EEESI_SI_EEESC_SE_Li256ELb0ELb1ELb1ELb0EEENS1_19SingleTileSchedulerILb0ELb1ELb1ELi128EEEEEEEEEvNT_6ParamsE)
        /*0374*/ 	.word	0x00000000


	//----- nvinfo : EIATTR_REGCOUNT
	.align		4
.L_158:
        /*0378*/ 	.byte	0x04, 0x2f
        /*037a*/ 	.short	(.L_160 - .L_159)
	.align		4
.L_159:
        /*037c*/ 	.word	index@(_ZN7cutlass13device_kernelIN5flash19enable_sm80_to_sm89INS1_16FlashAttnFwdSm80INS1_25CollectiveMainloopFwdSm80ILi8ELi1ELb0EN4cute5tupleIJNS5_1CILi128EEENS7_ILi64EEENS7_ILi192EEEEEELi192ENS_10bfloat16_tEfNS_4arch4Sm80ELb0ELb0ELb0ELb1ELb0ELb1ELb1ELb1EEENS1_21CollectiveEpilogueFwdINS6_IJS8_SA_S9_EEENS6_IJNS7_ILi1EEESI_SI_EEESC_SE_Li256ELb1ELb1ELb1ELb0EEENS1_36VarlenDynamicPersistentTileSchedulerILi128ELi64ELi256ELi256ELb1ELb1ELb0ELb0ELb1ELb1EEEEEEEEEvNT_6ParamsE)
        /*0380*/ 	.word	0x000000ff


	//----- nvinfo : EIATTR_FRAME_SIZE
	.align		4
.L_160:
        /*0384*/ 	.byte	0x04, 0x11
        /*0386*/ 	.short	(.L_162 - .L_161)
	.align		4
.L_161:
        /*0388*/ 	.word	index@($__internal_7_$__cuda_sm70_votesync_ballot)
        /*038c*/ 	.word	0x00000000


	//----- nvinfo : EIATTR_FRAME_SIZE
	.align		4
.L_162:
        /*0390*/ 	.byte	0x04, 0x11
        /*0392*/ 	.short	(.L_164 - .L_163)
	.align		4
.L_163:
        /*0394*/ 	.word	index@($__internal_6_$__cuda_sm70_shflsync_up_p)
        /*0398*/ 	.word	0x00000000


	//----- nvinfo : EIATTR_FRAME_SIZE
	.align		4
.L_164:
        /*039c*/ 	.byte	0x04, 0x11
        /*039e*/ 	.short	(.L_166 - .L_165)
	.align		4
.L_165:
        /*03a0*/ 	.word	index@($__internal_5_$__cuda_sm70_shflsync_idx_p)
        /*03a4*/ 	.word	0x00000000


	//----- nvinfo : EIATTR_FRAME_SIZE
	.align		4
.L_166:
        /*03a8*/ 	.byte	0x04, 0x11
        /*03aa*/ 	.short	(.L_168 - .L_167)
	.align		4
.L_167:
        /*03ac*/ 	.word	index@($__internal_4_$__cuda_sm70_shflsync_bfly_p)
        /*03b0*/ 	.word	0x00000000


	//----- nvinfo : EIATTR_FRAME_SIZE
	.align		4
.L_168:
        /*03b4*/ 	.byte	0x04, 0x11
        /*03b6*/ 	.short	(.L_170 - .L_169)
	.align		4
.L_169:
        /*03b8*/ 	.word	index@(_ZN7cutlass13device_kernelIN5flash19enable_sm80_to_sm89INS1_16FlashAttnFwdSm80INS1_25CollectiveMainloopFwdSm80ILi8ELi1ELb0EN4cute5tupleIJNS5_1CILi128EEENS7_ILi64EEENS7_ILi192EEEEEELi192ENS_10bfloat16_tEfNS_4arch4Sm80ELb0ELb0ELb0ELb1ELb0ELb1ELb1ELb1EEENS1_21CollectiveEpilogueFwdINS6_IJS8_SA_S9_EEENS6_IJNS7_ILi1EEESI_SI_EEESC_SE_Li256ELb1ELb1ELb1ELb0EEENS1_36VarlenDynamicPersistentTileSchedulerILi128ELi64ELi256ELi256ELb1ELb1ELb0ELb0ELb1ELb1EEEEEEEEEvNT_6ParamsE)
        /*03bc*/ 	.word	0x00000010


	//----- nvinfo : EIATTR_REGCOUNT
	.align		4
.L_170:
        /*03c0*/ 	.byte	0x04, 0x2f
        /*03c2*/ 	.short	(.L_172 - .L_171)
	.align		4
.L_171:
        /*03c4*/ 	.word	index@(_ZN7cutlass13device_kernelIN5flash19enable_sm80_to_sm89INS1_16FlashAttnFwdSm80INS1_25CollectiveMainloopFwdSm80ILi8ELi1ELb0EN4cute5tupleIJNS5_1CILi128EEENS7_ILi64EEENS7_ILi192EEEEEELi192ENS_10bfloat16_tEfNS_4arch4Sm80ELb0ELb0ELb0ELb1ELb0ELb0ELb1ELb1EEENS1_21CollectiveEpilogueFwdINS6_IJS8_SA_S9_EEENS6_IJNS7_ILi1EEESI_SI_EEESC_SE_Li256ELb1ELb1ELb1ELb0EEENS1_36VarlenDynamicPersistentTileSchedulerILi128ELi64ELi256ELi256ELb1ELb1ELb0ELb0ELb1ELb1EEEEEEEEEvNT_6ParamsE)
        /*03c8*/ 	.word	0x000000ff


	//----- nvinfo : EIATTR_FRAME_SIZE
	.align		4
.L_172:
        /*03cc*/ 	.byte	0x04, 0x11
        /*03ce*/ 	.short	(.L_174 - .L_173)
	.align		4
.L_173:
        /*03d0*/ 	.word	index@($__internal_3_$__cuda_sm70_votesync_ballot)
        /*03d4*/ 	.word	0x00000000


	//----- nvinfo : EIATTR_FRAME_SIZE
	.align		4
.L_174:
        /*03d8*/ 	.byte	0x04, 0x11
        /*03da*/ 	.short	(.L_176 - .L_175)
	.align		4
.L_175:
        /*03dc*/ 	.word	index@($__internal_2_$__cuda_sm70_shflsync_up_p)
        /*03e0*/ 	.word	0x00000000


	//----- nvinfo : EIATTR_FRAME_SIZE
	.align		4
.L_176:
        /*03e4*/ 	.byte	0x04, 0x11
        /*03e6*/ 	.short	(.L_178 - .L_177)
	.align		4
.L_177:
        /*03e8*/ 	.word	index@($__internal_1_$__cuda_sm70_shflsync_idx_p)
        /*03ec*/ 	.word	0x00000000


	//----- nvinfo : EIATTR_FRAME_SIZE
	.align		4
.L_178:
        /*03f0*/ 	.byte	0x04, 0x11
        /*03f2*/ 	.short	(.L_180 - .L_179)
	.align		4
.L_179:
        /*03f4*/ 	.word	index@($__internal_0_$__cuda_sm70_shflsync_bfly_p)
        /*03f8*/ 	.word	0x00000000


	//----- nvinfo : EIATTR_FRAME_SIZE
	.align		4
.L_180:
        /*03fc*/ 	.byte	0x04, 0x11
        /*03fe*/ 	.short	(.L_182 - .L_181)
	.align		4
.L_181:
        /*0400*/ 	.word	index@(_ZN7cutlass13device_kernelIN5flash19enable_sm80_to_sm89INS1_16FlashAttnFwdSm80INS1_25CollectiveMainloopFwdSm80ILi8ELi1ELb0EN4cute5tupleIJNS5_1CILi128EEENS7_ILi64EEENS7_ILi192EEEEEELi192ENS_10bfloat16_tEfNS_4arch4Sm80ELb0ELb0ELb0ELb1ELb0ELb0ELb1ELb1EEENS1_21CollectiveEpilogueFwdINS6_IJS8_SA_S9_EEENS6_IJNS7_ILi1EEESI_SI_EEESC_SE_Li256ELb1ELb1ELb1ELb0EEENS1_36VarlenDynamicPersistentTileSchedulerILi128ELi64ELi256ELi256ELb1ELb1ELb0ELb0ELb1ELb1EEEEEEEEEvNT_6ParamsE)
        /*0404*/ 	.word	0x00000000


	//----- nvinfo : EIATTR_REGCOUNT
	.align		4
.L_182:
        /*0408*/ 	.byte	0x04, 0x2f
        /*040a*/ 	.short	(.L_184 - .L_183)
	.align		4
.L_183:
        /*040c*/ 	.word	index@(_ZN7cutlass13device_kernelIN5flash19enable_sm80_to_sm89INS1_16FlashAttnFwdSm80INS1_25CollectiveMainloopFwdSm80ILi8ELi1ELb1EN4cute5tupleIJNS5_1CILi128EEENS7_ILi96EEENS7_ILi192EEEEEELi192ENS_10bfloat16_tEfNS_4arch4Sm80ELb0ELb0ELb0ELb0ELb0ELb0ELb1ELb1EEENS1_21CollectiveEpilogueFwdINS6_IJS8_SA_S9_EEENS6_IJNS7_ILi1EEESI_SI_EEESC_SE_Li256ELb0ELb1ELb1ELb0EEENS1_19SingleTileSchedulerILb0ELb1ELb1ELi128EEEEEEEEEvNT_6ParamsE)
        /*0410*/ 	.word	0x000000ff


	//----- nvinfo : EIATTR_FRAME_SIZE
	.align		4
.L_184:
        /*0414*/ 	.byte	0x04, 0x11
        /*0416*/ 	.short	(.L_186 - .L_185)
	.align		4
.L_185:
        /*0418*/ 	.word	index@(_ZN7cutlass13device_kernelIN5flash19enable_sm80_to_sm89INS1_16FlashAttnFwdSm80INS1_25CollectiveMainloopFwdSm80ILi8ELi1ELb1EN4cute5tupleIJNS5_1CILi128EEENS7_ILi96EEENS7_ILi192EEEEEELi192ENS_10bfloat16_tEfNS_4arch4Sm80ELb0ELb0ELb0ELb0ELb0ELb0ELb1ELb1EEENS1_21CollectiveEpilogueFwdINS6_IJS8_SA_S9_EEENS6_IJNS7_ILi1EEESI_SI_EEESC_SE_Li256ELb0ELb1ELb1ELb0EEENS1_19SingleTileSchedulerILb0ELb1ELb1ELi128EEEEEEEEEvNT_6ParamsE)
        /*041c*/ 	.word	0x00000030


	//----- nvinfo : EIATTR_MIN_STACK_SIZE
	.align		4
.L_186:
        /*0420*/ 	.byte	0x04, 0x12
        /*0422*/ 	.short	(.L_188 - .L_187)
	.align		4
.L_187:
        /*0424*/ 	.word	index@(_ZN7cutlass13device_kernelIN5flash19enable_sm80_to_sm89INS1_16FlashAttnFwdSm80INS1_25CollectiveMainloopFwdSm80ILi8ELi1ELb1EN4cute5tupleIJNS5_1CILi128EEENS7_ILi96EEENS7_ILi192EEEEEELi192ENS_10bfloat16_tEfNS_4arch4Sm80ELb0ELb0ELb0ELb0ELb0ELb0ELb1ELb1EEENS1_21CollectiveEpilogueFwdINS6_IJS8_SA_S9_EEENS6_IJNS7_ILi1EEESI_SI_EEESC_SE_Li256ELb0ELb1ELb1ELb0EEENS1_19SingleTileSchedulerILb0ELb1ELb1ELi128EEEEEEEEEvNT_6ParamsE)
        /*0428*/ 	.word	0x00000030


	//----- nvinfo : EIATTR_MIN_STACK_SIZE
	.align		4
.L_188:
        /*042c*/ 	.byte	0x04, 0x12
        /*042e*/ 	.short	(.L_190 - .L_189)
	.align		4
.L_189:
        /*0430*/ 	.word	index@(_ZN7cutlass13device_kernelIN5flash19enable_sm80_to_sm89INS1_16FlashAttnFwdSm80INS1_25CollectiveMainloopFwdSm80ILi8ELi1ELb0EN4cute5tupleIJNS5_1CILi128EEENS7_ILi64EEENS7_ILi192EEEEEELi192ENS_10bfloat16_tEfNS_4arch4Sm80ELb0ELb0ELb0ELb1ELb0ELb0ELb1ELb1EEENS1_21CollectiveEpilogueFwdINS6_IJS8_SA_S9_EEENS6_IJNS7_ILi1EEESI_SI_EEESC_SE_Li256ELb1ELb1ELb1ELb0EEENS1_36VarlenDynamicPersistentTileSchedulerILi128ELi64ELi256ELi256ELb1ELb1ELb0ELb0ELb1ELb1EEEEEEEEEvNT_6ParamsE)
        /*0434*/ 	.word	0x00000000


	//----- nvinfo : EIATTR_MIN_STACK_SIZE
	.align		4
.L_190:
        /*0438*/ 	.byte	0x04, 0x12
        /*043a*/ 	.short	(.L_192 - .L_191)
	.align		4
.L_191:
        /*043c*/ 	.word	index@(_ZN7cutlass13device_kernelIN5flash19enable_sm80_to_sm89INS1_16FlashAttnFwdSm80INS1_25CollectiveMainloopFwdSm80ILi8ELi1ELb0EN4cute5tupleIJNS5_1CILi128EEENS7_ILi64EEENS7_ILi192EEEEEELi192ENS_10bfloat16_tEfNS_4arch4Sm80ELb0ELb0ELb0ELb1ELb0ELb1ELb1ELb1EEENS1_21CollectiveEpilogueFwdINS6_IJS8_SA_S9_EEENS6_IJNS7_ILi1EEESI_SI_EEESC_SE_Li256ELb1ELb1ELb1ELb0EEENS1_36VarlenDynamicPersistentTileSchedulerILi128ELi64ELi256ELi256ELb1ELb1ELb0ELb0ELb1ELb1EEEEEEEEEvNT_6ParamsE)
        /*0440*/ 	.word	0x00000010


	//----- nvinfo : EIATTR_MIN_STACK_SIZE
	.align		4
.L_192:
        /*0444*/ 	.byte	0x04, 0x12
        /*0446*/ 	.short	(.L_194 - .L_193)
	.align		4
.L_193:
        /*0448*/ 	.word	index@(_ZN7cutlass13device_kernelIN5flash19enable_sm80_to_sm89INS1_16FlashAttnFwdSm80INS1_25CollectiveMainloopFwdSm80ILi8ELi1ELb0EN4cute5tupleIJNS5_1CILi128EEENS7_ILi64EEENS7_ILi192EEEEEELi192ENS_10bfloat16_tEfNS_4arch4Sm80ELb0ELb1ELb0ELb0ELb0ELb0ELb1ELb1EEENS1_21CollectiveEpilogueFwdINS6_IJS8_SA_S9_EEENS6_IJNS7_ILi1EEESI_SI_EEESC_SE_Li256ELb0ELb1ELb1ELb0EEENS1_19SingleTileSchedulerILb0ELb1ELb1ELi128EEEEEEEEEvNT_6ParamsE)
        /*044c*/ 	.word	0x00000000


	//----- nvinfo : EIATTR_MIN_STACK_SIZE
	.align		4
.L_194:
        /*0450*/ 	.byte	0x04, 0x12
        /*0452*/ 	.short	(.L_196 - .L_195)
	.align		4
.L_195:
        /*0454*/ 	.word	index@(_ZN7cutlass13device_kernelIN5flash19enable_sm80_to_sm89INS1_16FlashAttnFwdSm80INS1_25CollectiveMainloopFwdSm80ILi8ELi1ELb0EN4cute5tupleIJNS5_1CILi128EEENS7_ILi64EEENS7_ILi192EEEEEELi192ENS_10bfloat16_tEfNS_4arch4Sm80ELb0ELb1ELb0ELb1ELb0ELb0ELb1ELb1EEENS1_21CollectiveEpilogueFwdINS6_IJS8_SA_S9_EEENS6_IJNS7_ILi1EEESI_SI_EEESC_SE_Li256ELb1ELb1ELb1ELb0EEENS1_36VarlenDynamicPersistentTileSchedulerILi128ELi64ELi256ELi256ELb1ELb1ELb0ELb1ELb0ELb1EEEEEEEEEvNT_6ParamsE)
        /*0458*/ 	.word	0x00000040


	//----- nvinfo : EIATTR_MIN_STACK_SIZE
	.align		4
.L_196:
        /*045c*/ 	.byte	0x04, 0x12
        /*045e*/ 	.short	(.L_198 - .L_197)
	.align		4
.L_197:
        /*0460*/ 	.word	index@(_ZN7cutlass13device_kernelIN5flash19enable_sm80_to_sm89INS1_16FlashAttnFwdSm80INS1_25CollectiveMainloopFwdSm80ILi8ELi1ELb0EN4cute5tupleIJNS5_1CILi128EEENS7_ILi64EEENS7_ILi192EEEEEELi192ENS_10bfloat16_tEfNS_4arch4Sm80ELb0ELb1ELb0ELb1ELb0ELb1ELb1ELb1EEENS1_21CollectiveEpilogueFwdINS6_IJS8_SA_S9_EEENS6_IJNS7_ILi1EEESI_SI_EEESC_SE_Li256ELb1ELb1ELb1ELb0EEENS1_36VarlenDynamicPersistentTileSchedulerILi128ELi64ELi256ELi256ELb1ELb1ELb0ELb1ELb0ELb1EEEEEEEEEvNT_6ParamsE)
        /*0464*/ 	.word	0x00000040


	//----- nvinfo : EIATTR_MIN_STACK_SIZE
	.align		4
.L_198:
        /*0468*/ 	.byte	0x04, 0x12
        /*046a*/ 	.short	(.L_200 - .L_199)
	.align		4
.L_199:
        /*046c*/ 	.word	index@(_ZN7cutlass13device_kernelIN5flash19enable_sm80_to_sm89INS1_16FlashAttnFwdSm80INS1_25CollectiveMainloopFwdSm80ILi8ELi1ELb1EN4cute5tupleIJNS5_1CILi128EEENS7_ILi96EEENS7_ILi192EEEEEELi192ENS_10bfloat16_tEfNS_4arch4Sm80ELb1ELb0ELb0ELb0ELb0ELb0ELb1ELb1EEENS1_21CollectiveEpilogueFwdINS6_IJS8_SA_S9_EEENS6_IJNS7_ILi1EEESI_SI_EEESC_SE_Li256ELb0ELb1ELb1ELb0EEENS1_30DynamicPersistentTileSchedulerILi256ELi256ELb1ELb1ELb0EEEEEEEEEvNT_6ParamsE)
        /*0470*/ 	.word	0x00000090


	//----- nvinfo : EIATTR_MIN_STACK_SIZE
	.align		4
.L_200:
        /*0474*/ 	.byte	0x04, 0x12
        /*0476*/ 	.short	(.L_202 - .L_201)
	.align		4
.L_201:
        /*0478*/ 	.word	index@(_ZN7cutlass13device_kernelIN5flash19enable_sm80_to_sm89INS1_16FlashAttnFwdSm80INS1_25CollectiveMainloopFwdSm80ILi8ELi1ELb0EN4cute5tupleIJNS5_1CILi128EEENS7_ILi64EEENS7_ILi192EEEEEELi192ENS_10bfloat16_tEfNS_4arch4Sm80ELb1ELb0ELb0ELb1ELb0ELb0ELb1ELb1EEENS1_21CollectiveEpilogueFwdINS6_IJS8_SA_S9_EEENS6_IJNS7_ILi1EEESI_SI_EEESC_SE_Li256ELb1ELb1ELb1ELb0EEENS1_36VarlenDynamicPersistentTileSchedulerILi128ELi64ELi256ELi256ELb1ELb1ELb0ELb1ELb1ELb1EEEEEEEEEvNT_6ParamsE)
        /*047c*/ 	.word	0x00000050


	//----- nvinfo : EIATTR_MIN_STACK_SIZE
	.align		4
.L_202:
        /*0480*/ 	.byte	0x04, 0x12
        /*0482*/ 	.short	(.L_204 - .L_203)
	.align		4
.L_203:
        /*0484*/ 	.word	index@(_ZN7cutlass13device_kernelIN5flash19enable_sm80_to_sm89INS1_16FlashAttnFwdSm80INS1_25CollectiveMainloopFwdSm80ILi8ELi1ELb0EN4cute5tupleIJNS5_1CILi128EEENS7_ILi64EEENS7_ILi192EEEEEELi192ENS_10bfloat16_tEfNS_4arch4Sm80ELb1ELb0ELb0ELb1ELb0ELb1ELb1ELb1EEENS1_21CollectiveEpilogueFwdINS6_IJS8_SA_S9_EEENS6_IJNS7_ILi1EEESI_SI_EEESC_SE_Li256ELb1ELb1ELb1ELb0EEENS1_36VarlenDynamicPersistentTileSchedulerILi128ELi64ELi256ELi256ELb1ELb1ELb0ELb1ELb1ELb1EEEEEEEEEvNT_6ParamsE)
        /*0488*/ 	.word	0x00000050


	//----- nvinfo : EIATTR_MIN_STACK_SIZE
	.align		4
.L_204:
        /*048c*/ 	.byte	0x04, 0x12
        /*048e*/ 	.short	(.L_206 - .L_205)
	.align		4
.L_205:
        /*0490*/ 	.word	index@(_ZN7cutlass13device_kernelIN5flash19enable_sm80_to_sm89INS1_16FlashAttnFwdSm80INS1_25CollectiveMainloopFwdSm80ILi8ELi2ELb1EN4cute5tupleIJNS5_1CILi128EEENS7_ILi96EEENS7_ILi192EEEEEELi192ENS_10bfloat16_tEfNS_4arch4Sm80ELb0ELb0ELb0ELb0ELb0ELb0ELb1ELb1EEENS1_21CollectiveEpilogueFwdINS6_IJS8_SA_S9_EEENS6_IJNS7_ILi1EEESI_SI_EEESC_SE_Li256ELb0ELb1ELb1ELb0EEENS1_19SingleTileSchedulerILb0ELb1ELb1ELi128EEEEEEEEEvNT_6ParamsE)
        /*0494*/ 	.word	0x00000020


	//----- nvinfo : EIATTR_MIN_STACK_SIZE
	.align		4
.L_206:
        /*0498*/ 	.byte	0x04, 0x12
        /*049a*/ 	.short	(.L_208 - .L_207)
	.align		4
.L_207:
        /*049c*/ 	.word	index@(_ZN7cutlass13device_kernelIN5flash19enable_sm80_to_sm89INS1_16FlashAttnFwdSm80INS1_25CollectiveMainloopFwdSm80ILi8ELi2ELb0EN4cute5tupleIJNS5_1CILi128EEENS7_ILi64EEENS7_ILi192EEEEEELi192ENS_10bfloat16_tEfNS_4arch4Sm80ELb0ELb0ELb0ELb1ELb0ELb0ELb1ELb1EEENS1_21CollectiveEpilogueFwdINS6_IJS8_SA_S9_EEENS6_IJNS7_ILi1EEESI_SI_EEESC_SE_Li256ELb1ELb1ELb1ELb0EEENS1_36VarlenDynamicPersistentTileSchedulerILi128ELi64ELi256ELi256ELb1ELb1ELb0ELb0ELb1ELb1EEEEEEEEEvNT_6ParamsE)
        /*04a0*/ 	.word	0x00000000


	//----- nvinfo : EIATTR_MIN_STACK_SIZE
	.align		4
.L_208:
        /*04a4*/ 	.byte	0x04, 0x12
        /*04a6*/ 	.short	(.L_210 - .L_209)
	.align		4
.L_209:
        /*04a8*/ 	.word	index@(_ZN7cutlass13device_kernelIN5flash19enable_sm80_to_sm89INS1_16FlashAttnFwdSm80INS1_25CollectiveMainloopFwdSm80ILi8ELi2ELb0EN4cute5tupleIJNS5_1CILi128EEENS7_ILi64EEENS7_ILi192EEEEEELi192ENS_10bfloat16_tEfNS_4arch4Sm80ELb0ELb0ELb0ELb1ELb0ELb1ELb1ELb1EEENS1_21CollectiveEpilogueFwdINS6_IJS8_SA_S9_EEENS6_IJNS7_ILi1EEESI_SI_EEESC_SE_Li256ELb1ELb1ELb1ELb0EEENS1_36VarlenDynamicPersistentTileSchedulerILi128ELi64ELi256ELi256ELb1ELb1ELb0ELb0ELb1ELb1EEEEEEEEEvNT_6ParamsE)
        /*04ac*/ 	.word	0x00000000


	//----- nvinfo : EIATTR_MIN_STACK_SIZE
	.align		4
.L_210:
        /*04b0*/ 	.byte	0x04, 0x12
        /*04b2*/ 	.short	(.L_212 - .L_211)
	.align		4
.L_211:
        /*04b4*/ 	.word	index@(_ZN7cutlass13device_kernelIN5flash19enable_sm80_to_sm89INS1_16FlashAttnFwdSm80INS1_25CollectiveMainloopFwdSm80ILi8ELi2ELb0EN4cute5tupleIJNS5_1CILi128EEENS7_ILi64EEENS7_ILi192EEEEEELi192ENS_10bfloat16_tEfNS_4arch4Sm80ELb0ELb1ELb0ELb0ELb0ELb0ELb1ELb1EEENS1_21CollectiveEpilogueFwdINS6_IJS8_SA_S9_EEENS6_IJNS7_ILi1EEESI_SI_EEESC_SE_Li256ELb0ELb1ELb1ELb0EEENS1_19SingleTileSchedulerILb0ELb1ELb1ELi128EEEEEEEEEvNT_6ParamsE)
        /*04b8*/ 	.word	0x00000000


	//----- nvinfo : EIATTR_MIN_STACK_SIZE
	.align		4
.L_212:
        /*04bc*/ 	.byte	0x04, 0x12
        /*04be*/ 	.short	(.L_214 - .L_213)
	.align		4
.L_213:
        /*04c0*/ 	.word	index@(_ZN7cutlass13device_kernelIN5flash19enable_sm80_to_sm89INS1_16FlashAttnFwdSm80INS1_25CollectiveMainloopFwdSm80ILi8ELi2ELb0EN4cute5tupleIJNS5_1CILi128EEENS7_ILi64EEENS7_ILi192EEEEEELi192ENS_10bfloat16_tEfNS_4arch4Sm80ELb0ELb1ELb0ELb1ELb0ELb0ELb1ELb1EEENS1_21CollectiveEpilogueFwdINS6_IJS8_SA_S9_EEENS6_IJNS7_ILi1EEESI_SI_EEESC_SE_Li256ELb1ELb1ELb1ELb0EEENS1_36VarlenDynamicPersistentTileSchedulerILi128ELi64ELi256ELi256ELb1ELb1ELb0ELb1ELb0ELb1EEEEEEEEEvNT_6ParamsE)
        /*04c4*/ 	.word	0x00000000


	//----- nvinfo : EIATTR_MIN_STACK_SIZE
	.align		4
.L_214:
        /*04c8*/ 	.byte	0x04, 0x12
        /*04ca*/ 	.short	(.L_216 - .L_215)
	.align		4
.L_215:
        /*04cc*/ 	.word	index@(_ZN7cutlass13device_kernelIN5flash19enable_sm80_to_sm89INS1_16FlashAttnFwdSm80INS1_25CollectiveMainloopFwdSm80ILi8ELi2ELb0EN4cute5tupleIJNS5_1CILi128EEENS7_ILi64EEENS7_ILi192EEEEEELi192ENS_10bfloat16_tEfNS_4arch4Sm80ELb0ELb1ELb0ELb1ELb0ELb1ELb1ELb1EEENS1_21CollectiveEpilogueFwdINS6_IJS8_SA_S9_EEENS6_IJNS7_ILi1EEESI_SI_EEESC_SE_Li256ELb1ELb1ELb1ELb0EEENS1_36VarlenDynamicPersistentTileSchedulerILi128ELi64ELi256ELi256ELb1ELb1ELb0ELb1ELb0ELb1EEEEEEEEEvNT_6ParamsE)
        /*04d0*/ 	.word	0x00000000


	//----- nvinfo : EIATTR_MIN_STACK_SIZE
	.align		4
.L_216:
        /*04d4*/ 	.byte	0x04, 0x12
        /*04d6*/ 	.short	(.L_218 - .L_217)
	.align		4
.L_217:
        /*04d8*/ 	.word	index@(_ZN7cutlass13device_kernelIN5flash19enable_sm80_to_sm89INS1_16FlashAttnFwdSm80INS1_25CollectiveMainloopFwdSm80ILi8ELi2ELb1EN4cute5tupleIJNS5_1CILi128EEENS7_ILi96EEENS7_ILi192EEEEEELi192ENS_10bfloat16_tEfNS_4arch4Sm80ELb1ELb0ELb0ELb0ELb0ELb0ELb1ELb1EEENS1_21CollectiveEpilogueFwdINS6_IJS8_SA_S9_EEENS6_IJNS7_ILi1EEESI_SI_EEESC_SE_Li256ELb0ELb1ELb1ELb0EEENS1_30DynamicPersistentTileSchedulerILi256ELi256ELb1ELb1ELb0EEEEEEEEEvNT_6ParamsE)
        /*04dc*/ 	.word	0x00000098


	//----- nvinfo : EIATTR_MIN_STACK_SIZE
	.align		4
.L_218:
        /*04e0*/ 	.byte	0x04, 0x12
        /*04e2*/ 	.short	(.L_220 - .L_219)
	.align		4
.L_219:
        /*04e4*/ 	.word	index@(_ZN7cutlass13device_kernelIN5flash19enable_sm80_to_sm89INS1_16FlashAttnFwdSm80INS1_25CollectiveMainloopFwdSm80ILi8ELi2ELb0EN4cute5tupleIJNS5_1CILi128EEENS7_ILi64EEENS7_ILi192EEEEEELi192ENS_10bfloat16_tEfNS_4arch4Sm80ELb1ELb0ELb0ELb1ELb0ELb0ELb1ELb1EEENS1_21CollectiveEpilogueFwdINS6_IJS8_SA_S9_EEENS6_IJNS7_ILi1EEESI_SI_EEESC_SE_Li256ELb1ELb1ELb1ELb0EEENS1_36VarlenDynamicPersistentTileSchedulerILi128ELi64ELi256ELi256ELb1ELb1ELb0ELb1ELb1ELb1EEEEEEEEEvNT_6ParamsE)
        /*04e8*/ 	.word	0x00000000


	//----- nvinfo : EIATTR_MIN_STACK_SIZE
	.align		4
.L_220:
        /*04ec*/ 	.byte	0x04, 0x12
        /*04ee*/ 	.short	(.L_222 - .L_221)
	.align		4
.L_221:
        /*04f0*/ 	.word	index@(_ZN7cutlass13device_kernelIN5flash19enable_sm80_to_sm89INS1_16FlashAttnFwdSm80INS1_25CollectiveMainloopFwdSm80ILi8ELi2ELb0EN4cute5tupleIJNS5_1CILi128EEENS7_ILi64EEENS7_ILi192EEEEEELi192ENS_10bfloat16_tEfNS_4arch4Sm80ELb1ELb0ELb0ELb1ELb0ELb1ELb1ELb1EEENS1_21CollectiveEpilogueFwdINS6_IJS8_SA_S9_EEENS6_IJNS7_ILi1EEESI_SI_EEESC_SE_Li256ELb1ELb1ELb1ELb0EEENS1_36VarlenDynamicPersistentTileSchedulerILi128ELi64ELi256ELi256ELb1ELb1ELb0ELb1ELb1ELb1EEEEEEEEEvNT_6ParamsE)
        /*04f4*/ 	.word	0x00000000
.L_222:


//--------------------- .nv.info._ZN7cutlass13device_kernelIN5flash19enable_sm80_to_sm89INS1_16FlashAttnFwdSm80INS1_25CollectiveMainloopFwdSm80ILi8ELi1ELb1EN4cute5tupleIJNS5_1CILi128EEENS7_ILi96EEENS7_ILi192EEEEEELi192ENS_10bfloat16_tEfNS_4arch4Sm80ELb0ELb0ELb0ELb0ELb0ELb0ELb1ELb1EEENS1_21CollectiveEpilogueFwdINS6_IJS8_SA_S9_EEENS6_IJNS7_ILi1EEESI_SI_EEESC_SE_Li256ELb0ELb1ELb1ELb0EEENS1_19SingleTileSchedulerILb0ELb1ELb1ELi128EEEEEEEEEvNT_6ParamsE --------------------------
	.section	.nv.info._ZN7cutlass13device_kernelIN5flash19enable_sm80_to_sm89INS1_16FlashAttnFwdSm80INS1_25CollectiveMainloopFwdSm80ILi8ELi1ELb1EN4cute5tupleIJNS5_1CILi128EEENS7_ILi96EEENS7_ILi192EEEEEELi192ENS_10bfloat16_tEfNS_4arch4Sm80ELb0ELb0ELb0ELb0ELb0ELb0ELb1ELb1EEENS1_21CollectiveEpilogueFwdINS6_IJS8_SA_S9_EEENS6_IJNS7_ILi1EEESI_SI_EEESC_SE_Li256ELb0ELb1ELb1ELb0EEENS1_19SingleTileSchedulerILb0ELb1ELb1ELi128EEEEEEEEEvNT_6ParamsE,"",@"SHT_CUDA_INFO"
	.sectionflags	@""
	.align	4


	//----- nvinfo : EIATTR_CUDA_API_VERSION
	.align		4
        /*0000*/ 	.byte	0x04, 0x37
        /*0002*/ 	.short	(.L_224 - .L_223)
.L_223:
        /*0004*/ 	.word	0x00000082


	//----- nvinfo : EIATTR_SW2861232_WAR
	.align		4
.L_224:
        /*0008*/ 	.byte	0x01, 0x35
	.zero		2


	//----- nvinfo : EIATTR_PARAM_CBANK
	.align		4
        /*000c*/ 	.byte	0x04, 0x0a
        /*000e*/ 	.short	(.L_226 - .L_225)
	.align		4
.L_225:
        /*0010*/ 	.word	index@(.nv.constant0._ZN7cutlass13device_kernelIN5flash19enable_sm80_to_sm89INS1_16FlashAttnFwdSm80INS1_25CollectiveMainloopFwdSm80ILi8ELi1ELb1EN4cute5tupleIJNS5_1CILi128EEENS7_ILi96EEENS7_ILi192EEEEEELi192ENS_10bfloat16_tEfNS_4arch4Sm80ELb0ELb0ELb0ELb0ELb0ELb0ELb1ELb1EEENS1_21CollectiveEpilogueFwdINS6_IJS8_SA_S9_EEENS6_IJNS7_ILi1EEESI_SI_EEESC_SE_Li256ELb0ELb1ELb1ELb0EEENS1_19SingleTileSchedulerILb0ELb1ELb1ELi128EEEEEEEEEvNT_6ParamsE)
        /*0014*/ 	.short	0x0160
        /*0016*/ 	.short	0x0418


	//----- nvinfo : EIATTR_CBANK_PARAM_SIZE
	.align		4
.L_226:
        /*0018*/ 	.byte	0x03, 0x19
        /*001a*/ 	.short	0x0418


	//----- nvinfo : EIATTR_KPARAM_INFO
	.align		4
        /*001c*/ 	.byte	0x04, 0x17
        /*001e*/ 	.short	(.L_228 - .L_227)
.L_227:
        /*0020*/ 	.word	0x00000000
        /*0024*/ 	.short	0x0000
        /*0026*/ 	.short	0x0000
        /*0028*/ 	.byte	0x00, 0xf0, 0x61, 0x10


	//----- nvinfo : EIATTR_MAXREG_COUNT
	.align		4
.L_228:
        /*002c*/ 	.byte	0x03, 0x1b
        /*002e*/ 	.short	0x00ff


	//----- nvinfo : EIATTR_NUM_BARRIERS
	.align		4
        /*0030*/ 	.byte	0x02, 0x4c
        /*0032*/ 	.byte	0x02
	.zero		1


	//----- nvinfo : EIATTR_ANNOTATIONS
	.align		4
        /*0034*/ 	.byte	0x04, 0x55
        /*0036*/ 	.short	(.L_230 - .L_229)


	//   ....[0]....
.L_229:
        /*0038*/ 	.word	0x00000001
        /*003c*/ 	.byte	0x70, 0x11, 0x00, 0x00, 0x01, 0x00, 0x00, 0x00, 0xe0, 0x13, 0x00, 0x00, 0x01, 0x00, 0x00, 0x00
        /*004c*/ 	.byte	0x70, 0x1b, 0x00, 0x00, 0x01, 0x00, 0x00, 0x00, 0xa0, 0x1b, 0x00, 0x00, 0x01, 0x00, 0x00, 0x00
        /*005c*/ 	.byte	0xc0, 0x58, 0x00, 0x00, 0x01, 0x00, 0x00, 0x00, 0xe0, 0x58, 0x00, 0x00, 0x01, 0x00, 0x00, 0x00
        /*006c*/ 	.byte	0xa0, 0x59, 0x00, 0x00, 0x01, 0x00, 0x00, 0x00, 0xe0, 0x59, 0x00, 0x00, 0x01, 0x00, 0x00, 0x00
        /*007c*/ 	.byte	0x20, 0x5a, 0x00, 0x00, 0x01, 0x00, 0x00, 0x00, 0x30, 0x5a, 0x00, 0x00, 0x01, 0x00, 0x00, 0x00
        /*008c*/ 	.byte	0xf0, 0x5b, 0x00, 0x00, 0x01, 0x00, 0x00, 0x00, 0xc0, 0x69, 0x00, 0x00, 0x01, 0x00, 0x00, 0x00
        /*009c*/ 	.byte	0x80, 0x83, 0x00, 0x00, 0x01, 0x00, 0x00, 0x00, 0x20, 0x87, 0x00, 0x00, 0x01, 0x00, 0x00, 0x00
        /*00ac*/ 	.byte	0x40, 0x90, 0x00, 0x00, 0x01, 0x00, 0x00, 0x00, 0x60, 0x90, 0x00, 0x00, 0x01, 0x00, 0x00, 0x00
        /*00bc*/ 	.byte	0x80, 0x90, 0x00, 0x00, 0x01, 0x00, 0x00, 0x00, 0x90, 0x90, 0x00, 0x00


	//----- nvinfo : EIATTR_MERCURY_ISA_VERSION
	.align		4
.L_230:
        /*00c8*/ 	.byte	0x03, 0x5f
        /*00ca*/ 	.short	0x0000


	//----- nvinfo : EIATTR_COOP_GROUP_MASK_REGIDS
	.align		4
        /*00cc*/ 	.byte	0x04, 0x29
        /*00ce*/ 	.short	(.L_232 - .L_231)


	//   ....[0]....
.L_231:
        /*00d0*/ 	.word	0xffffffff


	//   ....[1]....
        /*00d4*/ 	.word	0xffffffff


	//   ....[2]....
        /*00d8*/ 	.word	0xffffffff


	//   ....[3]....
        /*00dc*/ 	.word	0xffffffff


	//   ....[4]....
        /*00e0*/ 	.word	0xffffffff


	//   ....[5]....
        /*00e4*/ 	.word	0xffffffff


	//   ....[6]....
        /*00e8*/ 	.word	0xffffffff


	//   ....[7]....
        /*00ec*/ 	.word	0xffffffff


	//   ....[8]....
        /*00f0*/ 	.word	0xffffffff


	//   ....[9]....
        /*00f4*/ 	.word	0xffffffff


	//   ....[10]....
        /*00f8*/ 	.word	0xffffffff


	//   ....[11]....
        /*00fc*/ 	.word	0xffffffff


	//   ....[12]....
        /*0100*/ 	.word	0xffffffff


	//   ....[13]....
        /*0104*/ 	.word	0xffffffff


	//   ....[14]....
        /*0108*/ 	.word	0xffffffff


	//   ....[15]....
        /*010c*/ 	.word	0xffffffff


	//   ....[16]....
        /*0110*/ 	.word	0xffffffff


	//   ....[17]....
        /*0114*/ 	.word	0xffffffff


	//   ....[18]....
        /*0118*/ 	.word	0xffffffff


	//   ....[19]....
        /*011c*/ 	.word	0xffffffff


	//   ....[20]....
        /*0120*/ 	.word	0xffffffff


	//   ....[21]....
        /*0124*/ 	.word	0xffffffff


	//   ....[22]....
        /*0128*/ 	.word	0xffffffff


	//   ....[23]....
        /*012c*/ 	.word	0xffffffff


	//   ....[24]....
        /*0130*/ 	.word	0xffffffff


	//   ....[25]....
        /*0134*/ 	.word	0xffffffff


	//   ....[26]....
        /*0138*/ 	.word	0xffffffff


	//   ....[27]....
        /*013c*/ 	.word	0xffffffff


	//   ....[28]....
        /*0140*/ 	.word	0xffffffff


	//----- nvinfo : EIATTR_COOP_GROUP_INSTR_OFFSETS
	.align		4
.L_232:
        /*0144*/ 	.byte	0x04, 0x28
        /*0146*/ 	.short	(.L_234 - .L_233)


	//   ....[0]....
.L_233:
        /*0148*/ 	.word	0x00000060


	//   ....[1]....
        /*014c*/ 	.word	0x00000d80


	//   ....[2]....
        /*0150*/ 	.word	0x00000db0


	//   ....[3]....
        /*0154*/ 	.word	0x00000e90


	//   ....[4]....
        /*0158*/ 	.word	0x00000ed0


	//   ....[5]....
        /*015c*/ 	.word	0x00000f90


	//   ....[6]....
        /*0160*/ 	.word	0x00000fc0


	//   ....[7]....
        /*0164*/ 	.word	0x00001000


	//   ....[8]....
        /*0168*/ 	.word	0x00001020


	//   ....[9]....
        /*016c*/ 	.word	0x00003700


	//   ....[10]....
        /*0170*/ 	.word	0x000037d0


	//   ....[11]....
        /*0174*/ 	.word	0x000037e0


	//   ....[12]....
        /*0178*/ 	.word	0x00003830


	//   ....[13]....
        /*017c*/ 	.word	0x00006dc0


	//   ....[14]....
        /*0180*/ 	.word	0x00006e10


	//   ....[15]....
        /*0184*/ 	.word	0x00006e30


	//   ....[16]....
        /*0188*/ 	.word	0x00006e50


	//   ....[17]....
        /*018c*/ 	.word	0x000090d0


	//   ....[18]....
        /*0190*/ 	.word	0x000090e0


	//   ....[19]....
        /*0194*/ 	.word	0x00009110


	//   ....[20]....
        /*0198*/ 	.word	0x00009130


	//   ....[21]....
        /*019c*/ 	.word	0x00009e10


	//   ....[22]....
        /*01a0*/ 	.word	0x00009e50


	//   ....[23]....
        /*01a4*/ 	.word	0x00009e80


	//   ....[24]....
        /*01a8*/ 	.word	0x00009eb0


	//   ....[25]....
        /*01ac*/ 	.word	0x00009fa0


	//   ....[26]....
        /*01b0*/ 	.word	0x00009fb0


	//   ....[27]....
        /*01b4*/ 	.word	0x0000a8c0


	//   ....[28]....
        /*01b8*/ 	.word	0x0000a8d0


	//----- nvinfo : EIATTR_EXIT_INSTR_OFFSETS
	.align		4
.L_234:
        /*01bc*/ 	.byte	0x04, 0x1c
        /*01be*/ 	.short	(.L_236 - .L_235)


	//   ....[0]....
.L_235:
        /*01c0*/ 	.word	0x000001c0


	//   ....[1]....
        /*01c4*/ 	.word	0x0000a8e0


	//   ....[2]....
        /*01c8*/ 	.word	0x0000b180


	//   ....[3]....
        /*01cc*/ 	.word	0x0000b1d0


	//   ....[4]....
        /*01d0*/ 	.word	0x0000b200


	//   ....[5]....
        /*01d4*/ 	.word	0x0000b260


	//   ....[6]....
        /*01d8*/ 	.word	0x0000b4f0


	//----- nvinfo : EIATTR_CTAIDZ_USED
	.align		4
.L_236:
        /*01dc*/ 	.byte	0x01, 0x04
	.zero		2


	//----- nvinfo : EIATTR_MAX_THREADS
	.align		4
        /*01e0*/ 	.byte	0x04, 0x05
        /*01e2*/ 	.short	(.L_238 - .L_237)
.L_237:
        /*01e4*/ 	.word	0x00000100
        /*01e8*/ 	.word	0x00000001
        /*01ec*/ 	.word	0x00000001


	//----- nvinfo : EIATTR_CRS_STACK_SIZE
	.align		4
.L_238:
        /*01f0*/ 	.byte	0x04, 0x1e
        /*01f2*/ 	.short	(.L_240 - .L_239)
.L_239:
        /*01f4*/ 	.word	0x00000000
.L_240:


//--------------------- .nv.info._ZN7cutlass13device_kernelIN5flash19enable_sm80_to_sm89INS1_16FlashAttnFwdSm80INS1_25CollectiveMainloopFwdSm80ILi8ELi1ELb0EN4cute5tupleIJNS5_1CILi128EEENS7_ILi64EEENS7_ILi192EEEEEELi192ENS_10bfloat16_tEfNS_4arch4Sm80ELb0ELb0ELb0ELb1ELb0ELb0ELb1ELb1EEENS1_21CollectiveEpilogueFwdINS6_IJS8_SA_S9_EEENS6_IJNS7_ILi1EEESI_SI_EEESC_SE_Li256ELb1ELb1ELb1ELb0EEENS1_36VarlenDynamicPersistentTileSchedulerILi128ELi64ELi256ELi256ELb1ELb1ELb0ELb0ELb1ELb1EEEEEEEEEvNT_6ParamsE --------------------------
	.section	.nv.info._ZN7cutlass13device_kernelIN5flash19enable_sm80_to_sm89INS1_16FlashAttnFwdSm80INS1_25CollectiveMainloopFwdSm80ILi8ELi1ELb0EN4cute5tupleIJNS5_1CILi128EEENS7_ILi64EEENS7_ILi192EEEEEELi192ENS_10bfloat16_tEfNS_4arch4Sm80ELb0ELb0ELb0ELb1ELb0ELb0ELb1ELb1EEENS1_21CollectiveEpilogueFwdINS6_IJS8_SA_S9_EEENS6_IJNS7_ILi1EEESI_SI_EEESC_SE_Li256ELb1ELb1ELb1ELb0EEENS1_36VarlenDynamicPersistentTileSchedulerILi128ELi64ELi256ELi256ELb1ELb1ELb0ELb0ELb1ELb1EEEEEEEEEvNT_6ParamsE,"",@"SHT_CUDA_INFO"
	.sectionflags	@""
	.align	4


	//----- nvinfo : EIATTR_CUDA_API_VERSION
	.align		4
        /*0000*/ 	.byte	0x04, 0x37
        /*0002*/ 	.short	(.L_242 - .L_241)
.L_241:
        /*0004*/ 	.word	0x00000082


	//----- nvinfo : EIATTR_SW2861232_WAR
	.align		4
.L_242:
        /*0008*/ 	.byte	0x01, 0x35
	.zero		2


	//----- nvinfo : EIATTR_PARAM_CBANK
	.align		4
        /*000c*/ 	.byte	0x04, 0x0a
        /*000e*/ 	.short	(.L_244 - .L_243)
	.align		4
.L_243:
        /*0010*/ 	.word	index@(.nv.constant0._ZN7cutlass13device_kernelIN5flash19enable_sm80_to_sm89INS1_16FlashAttnFwdSm80INS1_25CollectiveMainloopFwdSm80ILi8ELi1ELb0EN4cute5tupleIJNS5_1CILi128EEENS7_ILi64EEENS7_ILi192EEEEEELi192ENS_10bfloat16_tEfNS_4arch4Sm80ELb0ELb0ELb0ELb1ELb0ELb0ELb1ELb1EEENS1_21CollectiveEpilogueFwdINS6_IJS8_SA_S9_EEENS6_IJNS7_ILi1EEESI_SI_EEESC_SE_Li256ELb1ELb1ELb1ELb0EEENS1_36VarlenDynamicPersistentTileSchedulerILi128ELi64ELi256ELi256ELb1ELb1ELb0ELb0ELb1ELb1EEEEEEEEEvNT_6ParamsE)
        /*0014*/ 	.short	0x0160
        /*0016*/ 	.short	0x0438


	//----- nvinfo : EIATTR_CBANK_PARAM_SIZE
	.align		4
.L_244:
        /*0018*/ 	.byte	0x03, 0x19
        /*001a*/ 	.short	0x0438


	//----- nvinfo : EIATTR_KPARAM_INFO
	.align		4
        /*001c*/ 	.byte	0x04, 0x17
        /*001e*/ 	.short	(.L_246 - .L_245)
.L_245:
        /*0020*/ 	.word	0x00000000
        /*0024*/ 	.short	0x0000
        /*0026*/ 	.short	0x0000
        /*0028*/ 	.byte	0x00, 0xf0, 0xe1, 0x10


	//----- nvinfo : EIATTR_MAXREG_COUNT
	.align		4
.L_246:
        /*002c*/ 	.byte	0x03, 0x1b
        /*002e*/ 	.short	0x00ff


	//----- nvinfo : EIATTR_NUM_BARRIERS
	.align		4
        /*0030*/ 	.byte	0x02, 0x4c
        /*0032*/ 	.byte	0x06
	.zero		1


	//----- nvinfo : EIATTR_MERCURY_ISA_VERSION
	.align		4
        /*0034*/ 	.byte	0x03, 0x5f
        /*0036*/ 	.short	0x0000


	//----- nvinfo : EIATTR_INT_WARP_WIDE_INSTR_OFFSETS
	.align		4
        /*0038*/ 	.byte	0x04, 0x31
        /*003a*/ 	.short	(.L_248 - .L_247)


	//   ....[0]....
.L_247:
        /*003c*/ 	.word	0x00007f90


	//   ....[1]....
        /*0040*/ 	.word	0x00008030


	//----- nvinfo : EIATTR_COOP_GROUP_MASK_REGIDS
	.align		4
.L_248:
        /*0044*/ 	.byte	0x04, 0x29
        /*0046*/ 	.short	(.L_250 - .L_249)


	//   ....[0]....
.L_249:
        /*0048*/ 	.word	0xffffffff


	//   ....[1]....
        /*004c*/ 	.word	0xffffffff


	//   ....[2]....
        /*0050*/ 	.word	0xffffffff


	//   ....[3]....
        /*0054*/ 	.word	0xffffffff


	//   ....[4]....
        /*0058*/ 	.word	0xffffffff


	//   ....[5]....
        /*005c*/ 	.word	0xffffffff


	//   ....[6]....
        /*0060*/ 	.word	0xffffffff


	//   ....[7]....
        /*0064*/ 	.word	0xffffffff


	//   ....[8]....
        /*0068*/ 	.word	0xffffffff


	//   ....[9]....
        /*006c*/ 	.word	0xffffffff


	//   ....[10]....
        /*0070*/ 	.word	0xffffffff


	//   ....[11]....
        /*0074*/ 	.word	0xffffffff


	//   ....[12]....
        /*0078*/ 	.word	0xffffffff


	//   ....[13]....
        /*007c*/ 	.word	0xffffffff


	//   ....[14]....
        /*0080*/ 	.word	0xffffffff


	//   ....[15]....
        /*0084*/ 	.word	0xffffffff


	//   ....[16]....
        /*0088*/ 	.word	0xffffffff


	//   ....[17]....
        /*008c*/ 	.word	0xffffffff


	//   ....[18]....
        /*0090*/ 	.word	0xffffffff


	//   ....[19]....
        /*0094*/ 	.word	0xffffffff


	//   ....[20]....
        /*0098*/ 	.word	0xffffffff


	//   ....[21]....
        /*009c*/ 	.word	0xffffffff


	//   ....[22]....
        /*00a0*/ 	.word	0xffffffff


	//   ....[23]....
        /*00a4*/ 	.word	0xffffffff


	//   ....[24]....
        /*00a8*/ 	.word	0xffffffff


	//   ....[25]....
        /*00ac*/ 	.word	0xffffffff


	//   ....[26]....
        /*00b0*/ 	.word	0xffffffff


	//   ....[27]....
        /*00b4*/ 	.word	0xffffffff


	//   ....[28]....
        /*00b8*/ 	.word	0xffffffff


	//   ....[29]....
        /*00bc*/ 	.word	0xffffffff


	//   ....[30]....
        /*00c0*/ 	.word	0xffffffff


	//   ....[31]....
        /*00c4*/ 	.word	0xffffffff


	//   ....[32]....
        /*00c8*/ 	.word	0xffffffff


	//   ....[33]....
        /*00cc*/ 	.word	0xffffffff


	//   ....[34]....
        /*00d0*/ 	.word	0xffffffff


	//   ....[35]....
        /*00d4*/ 	.word	0xffffffff


	//   ....[36]....
        /*00d8*/ 	.word	0xffffffff


	//   ....[37]....
        /*00dc*/ 	.word	0xffffffff


	//   ....[38]....
        /*00e0*/ 	.word	0xffffffff


	//   ....[39]....
        /*00e4*/ 	.word	0xffffffff


	//   ....[40]....
        /*00e8*/ 	.word	0xffffffff


	//   ....[41]....
        /*00ec*/ 	.word	0xffffffff


	//   ....[42]....
        /*00f0*/ 	.word	0xffffffff


	//   ....[43]....
        /*00f4*/ 	.word	0xffffffff


	//   ....[44]....
        /*00f8*/ 	.word	0xffffffff


	//   ....[45]....
        /*00fc*/ 	.word	0xffffffff


	//   ....[46]....
        /*0100*/ 	.word	0xffffffff


	//   ....[47]....
        /*0104*/ 	.word	0xffffffff


	//   ....[48]....
        /*0108*/ 	.word	0xffffffff


	//   ....[49]....
        /*010c*/ 	.word	0xffffffff


	//   ....[50]....
        /*0110*/ 	.word	0xffffffff


	//   ....[51]....
        /*0114*/ 	.word	0xffffffff


	//   ....[52]....
        /*0118*/ 	.word	0xffffffff


	//   ....[53]....
        /*011c*/ 	.word	0xffffffff


	//   ....[54]....
        /*0120*/ 	.word	0xffffffff


	//   ....[55]....
        /*0124*/ 	.word	0xffffffff


	//   ....[56]....
        /*0128*/ 	.word	0xffffffff


	//   ....[57]....
        /*012c*/ 	.word	0xffffffff


	//   ....[58]....
        /*0130*/ 	.word	0xffffffff


	//   ....[59]....
        /*0134*/ 	.word	0xffffffff


	//   ....[60]....
        /*0138*/ 	.word	0xffffffff


	//   ....[61]....
        /*013c*/ 	.word	0xffffffff


	//   ....[62]....
        /*0140*/ 	.word	0xffffffff


	//   ....[63]....
        /*0144*/ 	.word	0xffffffff


	//   ....[64]....
        /*0148*/ 	.word	0xffffffff


	//   ....[65]....
        /*014c*/ 	.word	0xffffffff


	//   ....[66]....
        /*0150*/ 	.word	0xffffffff


	//   ....[67]....
        /*0154*/ 	.word	0xffffffff


	//   ....[68]....
        /*0158*/ 	.word	0xffffffff


	//   ....[69]....
        /*015c*/ 	.word	0xffffffff


	//   ....[70]....
        /*0160*/ 	.word	0xffffffff


	//   ....[71]....
        /*0164*/ 	.word	0xffffffff


	//   ....[72]....
        /*0168*/ 	.word	0xffffffff


	//   ....[73]....
        /*016c*/ 	.word	0xffffffff


	//   ....[74]....
        /*0170*/ 	.word	0xffffffff


	//   ....[75]....
        /*0174*/ 	.word	0xffffffff


	//   ....[76]....
        /*0178*/ 	.word	0xffffffff


	//   ....[77]....
        /*017c*/ 	.word	0xffffffff


	//   ....[78]....
        /*0180*/ 	.word	0xffffffff


	//   ....[79]....
        /*0184*/ 	.word	0xffffffff


	//   ....[80]....
        /*0188*/ 	.word	0xffffffff


	//   ....[81]....
        /*018c*/ 	.word	0xffffffff


	//   ....[82]....
        /*0190*/ 	.word	0xffffffff


	//   ....[83]....
        /*0194*/ 	.word	0xffffffff


	//   ....[84]....
        /*0198*/ 	.word	0xffffffff


	//   ....[85]....
        /*019c*/ 	.word	0xffffffff


	//   ....[86]....
        /*01a0*/ 	.word	0xffffffff


	//   ....[87]....
        /*01a4*/ 	.word	0xffffffff


	//   ....[88]....
        /*01a8*/ 	.word	0xffffffff


	//   ....[89]....
        /*01ac*/ 	.word	0xffffffff


	//   ....[90]....
        /*01b0*/ 	.word	0xffffffff


	//   ....[91]....
        /*01b4*/ 	.word	0xffffffff


	//   ....[92]....
        /*01b8*/ 	.word	0xffffffff


	//   ....[93]....
        /*01bc*/ 	.word	0xffffffff


	//   ....[94]....
        /*01c0*/ 	.word	0xffffffff


	//   ....[95]....
        /*01c4*/ 	.word	0xffffffff


	//   ....[96]....
        /*01c8*/ 	.word	0xffffffff


	//   ....[97]....
        /*01cc*/ 	.word	0xffffffff


	//   ....[98]....
        /*01d0*/ 	.word	0xffffffff


	//   ....[99]....
        /*01d4*/ 	.word	0xffffffff


	//   ....[100]....
        /*01d8*/ 	.word	0xffffffff


	//   ....[101]....
        /*01dc*/ 	.word	0xffffffff


	//   ....[102]....
        /*01e0*/ 	.word	0xffffffff


	//   ....[103]....
        /*01e4*/ 	.word	0xffffffff


	//   ....[104]....
        /*01e8*/ 	.word	0xffffffff


	//   ....[105]....
        /*01ec*/ 	.word	0xffffffff


	//   ....[106]....
        /*01f0*/ 	.word	0xffffffff


	//   ....[107]....
        /*01f4*/ 	.word	0xffffffff


	//   ....[108]....
        /*01f8*/ 	.word	0xffffffff


	//   ....[109]....
        /*01fc*/ 	.word	0xffffffff


	//   ....[110]....
        /*0200*/ 	.word	0xffffffff


	//   ....[111]....
        /*0204*/ 	.word	0xffffffff


	//   ....[112]....
        /*0208*/ 	.word	0xffffffff


	//   ....[113]....
        /*020c*/ 	.word	0xffffffff


	//   ....[114]....
        /*0210*/ 	.word	0xffffffff


	//   ....[115]....
        /*0214*/ 	.word	0xffffffff


	//   ....[116]....
        /*0218*/ 	.word	0xffffffff


	//   ....[117]....
        /*021c*/ 	.word	0xffffffff


	//   ....[118]....
        /*0220*/ 	.word	0xffffffff


	//   ....[119]....
        /*0224*/ 	.word	0xffffffff


	//   ....[120]....
        /*0228*/ 	.word	0xffffffff


	//   ....[121]....
        /*022c*/ 	.word	0xffffffff


	//   ....[122]....
        /*0230*/ 	.word	0xffffffff


	//   ....[123]....
        /*0234*/ 	.word	0xffffffff


	//   ....[124]....
        /*0238*/ 	.word	0xffffffff


	//   ....[125]....
        /*023c*/ 	.word	0xffffffff


	//   ....[126]....
        /*0240*/ 	.word	0xffffffff


	//   ....[127]....
        /*0244*/ 	.word	0xffffffff


	//   ....[128]....
        /*0248*/ 	.word	0xffffffff


	//   ....[129]....
        /*024c*/ 	.word	0xffffffff


	//   ....[130]....
        /*0250*/ 	.word	0xffffffff


	//   ....[131]....
        /*0254*/ 	.word	0xffffffff


	//   ....[132]....
        /*0258*/ 	.word	0xffffffff


	//   ....[133]....
        /*025c*/ 	.word	0xffffffff


	//   ....[134]....
        /*0260*/ 	.word	0xffffffff


	//   ....[135]....
        /*0264*/ 	.word	0xffffffff


	//   ....[136]....
        /*0268*/ 	.word	0xffffffff


	//   ....[137]....
        /*026c*/ 	.word	0xffffffff


	//   ....[138]....
        /*0270*/ 	.word	0xffffffff


	//----- nvinfo : EIATTR_COOP_GROUP_INSTR_OFFSETS
	.align		4
.L_250:
        /*0274*/ 	.byte	0x04, 0x28
        /*0276*/ 	.short	(.L_252 - .L_251)


	//   ....[0]....
.L_251:
        /*0278*/ 	.word	0x00000080


	//   ....[1]....
        /*027c*/ 	.word	0x00000210


	//   ....[2]....
        /*0280*/ 	.word	0x00000240


	//   ....[3]....
        /*0284*/ 	.word	0x00000270


	//   ....[4]....
        /*0288*/ 	.word	0x000002a0


	//   ....[5]....
        /*028c*/ 	.word	0x000002d0


	//   ....[6]....
        /*0290*/ 	.word	0x00000300


	//   ....[7]....
        /*0294*/ 	.word	0x00000460


	//   ....[8]....
        /*0298*/ 	.word	0x000004a0


	//   ....[9]....
        /*029c*/ 	.word	0x000004d0


	//   ....[10]....
        /*02a0*/ 	.word	0x00000500


	//   ....[11]....
        /*02a4*/ 	.word	0x00000530


	//   ....[12]....
        /*02a8*/ 	.word	0x00000560


	//   ....[13]....
        /*02ac*/ 	.word	0x000005f0


	//   ....[14]....
        /*02b0*/ 	.word	0x00000620


	//   ....[15]....
        /*02b4*/ 	.word	0x00000640


	//   ....[16]....
        /*02b8*/ 	.word	0x000006a0


	//   ....[17]....
        /*02bc*/ 	.word	0x000022a0


	//   ....[18]....
        /*02c0*/ 	.word	0x000022c0


	//   ....[19]....
        /*02c4*/ 	.word	0x000023f0


	//   ....[20]....
        /*02c8*/ 	.word	0x00002400


	//   ....[21]....
        /*02cc*/ 	.word	0x00002530


	//   ....[22]....
        /*02d0*/ 	.word	0x00002550


	//   ....[23]....
        /*02d4*/ 	.word	0x00002680


	//   ....[24]....
        /*02d8*/ 	.word	0x00002690


	//   ....[25]....
        /*02dc*/ 	.word	0x00003d60


	//   ....[26]....
        /*02e0*/ 	.word	0x00003d90


	//   ....[27]....
        /*02e4*/ 	.word	0x00003db0


	//   ....[28]....
        /*02e8*/ 	.word	0x00003dd0


	//   ....[29]....
        /*02ec*/ 	.word	0x00005d30


	//   ....[30]....
        /*02f0*/ 	.word	0x00005d50


	//   ....[31]....
        /*02f4*/ 	.word	0x00005d70


	//   ....[32]....
        /*02f8*/ 	.word	0x00005d90


	//   ....[33]....
        /*02fc*/ 	.word	0x000077a0


	//   ....[34]....
        /*0300*/ 	.word	0x000077b0


	//   ....[35]....
        /*0304*/ 	.word	0x000077e0


	//   ....[36]....
        /*0308*/ 	.word	0x000077f0


	//   ....[37]....
        /*030c*/ 	.word	0x00008b00


	//   ....[38]....
        /*0310*/ 	.word	0x00008b20


	//   ....[39]....
        /*0314*/ 	.word	0x00008b40


	//   ....[40]....
        /*0318*/ 	.word	0x00008b50


	//   ....[41]....
        /*031c*/ 	.word	0x00008ea0


	//   ....[42]....
        /*0320*/ 	.word	0x00008ec0


	//   ....[43]....
        /*0324*/ 	.word	0x00008fe0


	//   ....[44]....
        /*0328*/ 	.word	0x00008ff0


	//   ....[45]....
        /*032c*/ 	.word	0x00009120


	//   ....[46]....
        /*0330*/ 	.word	0x00009140


	//   ....[47]....
        /*0334*/ 	.word	0x00009270


	//   ....[48]....
        /*0338*/ 	.word	0x00009280


	//   ....[49]....
        /*033c*/ 	.word	0x000095c0


	//   ....[50]....
        /*0340*/ 	.word	0x000095e0


	//   ....[51]....
        /*0344*/ 	.word	0x00009e30


	//   ....[52]....
        /*0348*/ 	.word	0x00009e40


	//   ....[53]....
        /*034c*/ 	.word	0x0000ab50


	//   ....[54]....
        /*0350*/ 	.word	0x0000ab70


	//   ....[55]....
        /*0354*/ 	.word	0x0000aca0


	//   ....[56]....
        /*0358*/ 	.word	0x0000acb0


	//   ....[57]....
        /*035c*/ 	.word	0x0000ade0


	//   ....[58]....
        /*0360*/ 	.word	0x0000ae00


	//   ....[59]....
        /*0364*/ 	.word	0x0000af30


	//   ....[60]....
        /*0368*/ 	.word	0x0000af40


	//   ....[61]....
        /*036c*/ 	.word	0x0000b0f0


	//   ....[62]....
        /*0370*/ 	.word	0x0000b110


	//   ....[63]....
        /*0374*/ 	.word	0x0000b230


	//   ....[64]....
        /*0378*/ 	.word	0x0000b270


	//   ....[65]....
        /*037c*/ 	.word	0x0000b2a0


	//   ....[66]....
        /*0380*/ 	.word	0x0000b2d0


	//   ....[67]....
        /*0384*/ 	.word	0x0000b300


	//   ....[68]....
        /*0388*/ 	.word	0x0000b330


	//   ....[69]....
        /*038c*/ 	.word	0x0000b470


	//   ....[70]....
        /*0390*/ 	.word	0x0000b4b0


	//   ....[71]....
        /*0394*/ 	.word	0x0000b4e0


	//   ....[72]....
        /*0398*/ 	.word	0x0000b510


	//   ....[73]....
        /*039c*/ 	.word	0x0000b540


	//   ....[74]....
        /*03a0*/ 	.word	0x0000b570


	//   ....[75]....
        /*03a4*/ 	.word	0x0000b600


	//   ....[76]....
        /*03a8*/ 	.word	0x0000b630


	//   ....[77]....
        /*03ac*/ 	.word	0x0000b640


	//   ....[78]....
        /*03b0*/ 	.word	0x0000b6a0


	//   ....[79]....
        /*03b4*/ 	.word	0x0000bb70


	//   ....[80]....
        /*03b8*/ 	.word	0x0000bbd0


	//   ....[81]....
        /*03bc*/ 	.word	0x0000bc30


	//   ....[82]....
        /*03c0*/ 	.word	0x0000bc90


	//   ....[83]....
        /*03c4*/ 	.word	0x0000bcf0


	//   ....[84]....
        /*03c8*/ 	.word	0x0000bd60


	//   ....[85]....
        /*03cc*/ 	.word	0x0000bda0


	//   ....[86]....
        /*03d0*/ 	.word	0x0000be00


	//   ....[87]....
        /*03d4*/ 	.word	0x0000be70


	//   ....[88]....
        /*03d8*/ 	.word	0x0000bed0


	//   ....[89]....
        /*03dc*/ 	.word	0x0000bf40


	//   ....[90]....
        /*03e0*/ 	.word	0x0000bfb0


	//   ....[91]....
        /*03e4*/ 	.word	0x0000c020


	//   ....[92]....
        /*03e8*/ 	.word	0x0000c080


	//   ....[93]....
        /*03ec*/ 	.word	0x0000c0e0


	//   ....[94]....
        /*03f0*/ 	.word	0x0000c150


	//   ....[95]....
        /*03f4*/ 	.word	0x0000c1b0


	//   ....[96]....
        /*03f8*/ 	.word	0x0000c210


	//   ....[97]....
        /*03fc*/ 	.word	0x0000c290


	//   ....[98]....
        /*0400*/ 	.word	0x0000c2e0


	//   ....[99]....
        /*0404*/ 	.word	0x0000c330


	//   ....[100]....
        /*0408*/ 	.word	0x0000c380


	//   ....[101]....
        /*040c*/ 	.word	0x0000c3f0


	//   ....[102]....
        /*0410*/ 	.word	0x0000c460


	//   ....[103]....
        /*0414*/ 	.word	0x0000c4d0


	//   ....[104]....
        /*0418*/ 	.word	0x0000c530


	//   ....[105]....
        /*041c*/ 	.word	0x0000c590


	//   ....[106]....
        /*0420*/ 	.word	0x0000c600


	//   ....[107]....
        /*0424*/ 	.word	0x0000c660


	//   ....[108]....
        /*0428*/ 	.word	0x0000c6c0


	//   ....[109]....
        /*042c*/ 	.word	0x0000c730


	//   ....[110]....
        /*0430*/ 	.word	0x0000c7a0


	//   ....[111]....
        /*0434*/ 	.word	0x0000c810


	//   ....[112]....
        /*0438*/ 	.word	0x0000c870


	//   ....[113]....
        /*043c*/ 	.word	0x0000c8e0


	//   ....[114]....
        /*0440*/ 	.word	0x0000c950


	//   ....[115]....
        /*0444*/ 	.word	0x0000c9c0


	//   ....[116]....
        /*0448*/ 	.word	0x0000ca20


	//   ....[117]....
        /*044c*/ 	.word	0x0000ca90


	//   ....[118]....
        /*0450*/ 	.word	0x0000cb00


	//   ....[119]....
        /*0454*/ 	.word	0x0000cb70


	//   ....[120]....
        /*0458*/ 	.word	0x0000cbd0


	//   ....[121]....
        /*045c*/ 	.word	0x0000cc40


	//   ....[122]....
        /*0460*/ 	.word	0x0000ccb0


	//   ....[123]....
        /*0464*/ 	.word	0x0000cd00


	//   ....[124]....
        /*0468*/ 	.word	0x0000cd50


	//   ....[125]....
        /*046c*/ 	.word	0x0000cda0


	//   ....[126]....
        /*0470*/ 	.word	0x0000cdf0


	//   ....[127]....
        /*0474*/ 	.word	0x0000ce40


	//   ....[128]....
        /*0478*/ 	.word	0x0000ceb0


	//   ....[129]....
        /*047c*/ 	.word	0x0000cf10


	//   ....[130]....
        /*0480*/ 	.word	0x0000cf70


	//   ....[131]....
        /*0484*/ 	.word	0x0000cfc0


	//   ....[132]....
        /*0488*/ 	.word	0x0000d010


	//   ....[133]....
        /*048c*/ 	.word	0x0000d060


	//   ....[134]....
        /*0490*/ 	.word	0x0000d0d0


	//   ....[135]....
        /*0494*/ 	.word	0x0000d120


	//   ....[136]....
        /*0498*/ 	.word	0x0000d180


	//   ....[137]....
        /*049c*/ 	.word	0x0000d1e0


	//   ....[138]....
        /*04a0*/ 	.word	0x0000d240


	//----- nvinfo : EIATTR_EXIT_INSTR_OFFSETS
	.align		4
.L_252:
        /*04a4*/ 	.byte	0x04, 0x1c
        /*04a6*/ 	.short	(.L_254 - .L_253)


	//   ....[0]....
.L_253:
        /*04a8*/ 	.word	0x00000b00


	//   ....[1]....
        /*04ac*/ 	.word	0x0000bb30


	//----- nvinfo : EIATTR_MAX_THREADS
	.align		4
.L_254:
        /*04b0*/ 	.byte	0x04, 0x05
        /*04b2*/ 	.short	(.L_256 - .L_255)
.L_255:
        /*04b4*/ 	.word	0x00000100
        /*04b8*/ 	.word	0x00000001
        /*04bc*/ 	.word	0x00000001


	//----- nvinfo : EIATTR_CRS_STACK_SIZE
	.align		4
.L_256:
        /*04c0*/ 	.byte	0x04, 0x1e
        /*04c2*/ 	.short	(.L_258 - .L_257)
.L_257:
        /*04c4*/ 	.word	0x00000000
.L_258:


//--------------------- .nv.info._ZN7cutlass13device_kernelIN5flash19enable_sm80_to_sm89INS1_16FlashAttnFwdSm80INS1_25CollectiveMainloopFwdSm80ILi8ELi1ELb0EN4cute5tupleIJNS5_1CILi128EEENS7_ILi64EEENS7_ILi192EEEEEELi192ENS_10bfloat16_tEfNS_4arch4Sm80ELb0ELb0ELb0ELb1ELb0ELb1ELb1ELb1EEENS1_21CollectiveEpilogueFwdINS6_IJS8_SA_S9_EEENS6_IJNS7_ILi1EEESI_SI_EEESC_SE_Li256ELb1ELb1ELb1ELb0EEENS1_36VarlenDynamicPersistentTileSchedulerILi128ELi64ELi256ELi256ELb1ELb1ELb0ELb0ELb1ELb1EEEEEEEEEvNT_6ParamsE --------------------------
	.section	.nv.info._ZN7cutlass13device_kernelIN5flash19enable_sm80_to_sm89INS1_16FlashAttnFwdSm80INS1_25CollectiveMainloopFwdSm80ILi8ELi1ELb0EN4cute5tupleIJNS5_1CILi128EEENS7_ILi64EEENS7_ILi192EEEEEELi192ENS_10bfloat16_tEfNS_4arch4Sm80ELb0ELb0ELb0ELb1ELb0ELb1ELb1ELb1EEENS1_21CollectiveEpilogueFwdINS6_IJS8_SA_S9_EEENS6_IJNS7_ILi1EEESI_SI_EEESC_SE_Li256ELb1ELb1ELb1ELb0EEENS1_36VarlenDynamicPersistentTileSchedulerILi128ELi64ELi256ELi256ELb1ELb1ELb0ELb0ELb1ELb1EEEEEEEEEvNT_6ParamsE,"",@"SHT_CUDA_INFO"
	.sectionflags	@""
	.align	4


	//----- nvinfo : EIATTR_CUDA_API_VERSION
	.align		4
        /*0000*/ 	.byte	0x04, 0x37
        /*0002*/ 	.short	(.L_260 - .L_259)
.L_259:
        /*0004*/ 	.word	0x00000082


	//----- nvinfo : EIATTR_SW2861232_WAR
	.align		4
.L_260:
        /*0008*/ 	.byte	0x01, 0x35
	.zero		2


	//----- nvinfo : EIATTR_PARAM_CBANK
	.align		4
        /*000c*/ 	.byte	0x04, 0x0a
        /*000e*/ 	.short	(.L_262 - .L_261)
	.align		4
.L_261:
        /*0010*/ 	.word	index@(.nv.constant0._ZN7cutlass13device_kernelIN5flash19enable_sm80_to_sm89INS1_16FlashAttnFwdSm80INS1_25CollectiveMainloopFwdSm80ILi8ELi1ELb0EN4cute5tupleIJNS5_1CILi128EEENS7_ILi64EEENS7_ILi192EEEEEELi192ENS_10bfloat16_tEfNS_4arch4Sm80ELb0ELb0ELb0ELb1ELb0ELb1ELb1ELb1EEENS1_21CollectiveEpilogueFwdINS6_IJS8_SA_S9_EEENS6_IJNS7_ILi1EEESI_SI_EEESC_SE_Li256ELb1ELb1ELb1ELb0EEENS1_36VarlenDynamicPersistentTileSchedulerILi128ELi64ELi256ELi256ELb1ELb1ELb0ELb0ELb1ELb1EEEEEEEEEvNT_6ParamsE)
        /*0014*/ 	.short	0x0160
        /*0016*/ 	.short	0x0438


	//----- nvinfo : EIATTR_CBANK_PARAM_SIZE
	.align		4
.L_262:
        /*0018*/ 	.byte	0x03, 0x19
        /*001a*/ 	.short	0x0438


	//----- nvinfo : EIATTR_KPARAM_INFO
	.align		4
        /*001c*/ 	.byte	0x04, 0x17
        /*001e*/ 	.short	(.L_264 - .L_263)
.L_263:
        /*0020*/ 	.word	0x00000000
        /*0024*/ 	.short	0x0000
        /*0026*/ 	.short	0x0000
        /*0028*/ 	.byte	0x00, 0xf0, 0xe1, 0x10


	//----- nvinfo : EIATTR_MAXREG_COUNT
	.align		4
.L_264:
        /*002c*/ 	.byte	0x03, 0x1b
        /*002e*/ 	.short	0x00ff


	//----- nvinfo : EIATTR_NUM_BARRIERS
	.align		4
        /*0030*/ 	.byte	0x02, 0x4c
        /*0032*/ 	.byte	0x06
	.zero		1


	//----- nvinfo : EIATTR_ANNOTATIONS
	.align		4
        /*0034*/ 	.byte	0x04, 0x55
        /*0036*/ 	.short	(.L_266 - .L_265)


	//   ....[0]....
.L_265:
        /*0038*/ 	.word	0x00000001
        /*003c*/ 	.byte	0x30, 0x76, 0x00, 0x00, 0x01, 0x00, 0x00, 0x00, 0x60, 0x76, 0x00, 0x00, 0x01, 0x00, 0x00, 0x00
        /*004c*/ 	.byte	0x00, 0x7b, 0x00, 0x00, 0x01, 0x00, 0x00, 0x00, 0x00, 0xd5, 0x00, 0x00, 0x01, 0x00, 0x00, 0x00
        /*005c*/ 	.byte	0x80, 0xf9, 0x00, 0x00, 0x01, 0x00, 0x00, 0x00, 0xb0, 0x05, 0x01, 0x00


	//----- nvinfo : EIATTR_MERCURY_ISA_VERSION
	.align		4
.L_266:
        /*0068*/ 	.byte	0x03, 0x5f
        /*006a*/ 	.short	0x0000


	//----- nvinfo : EIATTR_INT_WARP_WIDE_INSTR_OFFSETS
	.align		4
        /*006c*/ 	.byte	0x04, 0x31
        /*006e*/ 	.short	(.L_268 - .L_267)


	//   ....[0]....
.L_267:
        /*0070*/ 	.word	0x00012b70


	//   ....[1]....
        /*0074*/ 	.word	0x00012c10


	//----- nvinfo : EIATTR_COOP_GROUP_MASK_REGIDS
	.align		4
.L_268:
        /*0078*/ 	.byte	0x04, 0x29
        /*007a*/ 	.short	(.L_270 - .L_269)


	//   ....[0]....
.L_269:
        /*007c*/ 	.word	0xffffffff


	//   ....[1]....
        /*0080*/ 	.word	0xffffffff


	//   ....[2]....
        /*0084*/ 	.word	0xffffffff


	//   ....[3]....
        /*0088*/ 	.word	0xffffffff


	//   ....[4]....
        /*008c*/ 	.word	0xffffffff


	//   ....[5]....
        /*0090*/ 	.word	0xffffffff


	//   ....[6]....
        /*0094*/ 	.word	0xffffffff


	//   ....[7]....
        /*0098*/ 	.word	0xffffffff


	//   ....[8]....
        /*009c*/ 	.word	0xffffffff


	//   ....[9]....
        /*00a0*/ 	.word	0xffffffff


	//   ....[10]....
        /*00a4*/ 	.word	0xffffffff


	//   ....[11]....
        /*00a8*/ 	.word	0xffffffff


	//   ....[12]....
        /*00ac*/ 	.word	0xffffffff


	//   ....[13]....
        /*00b0*/ 	.word	0xffffffff


	//   ....[14]....
        /*00b4*/ 	.word	0xffffffff


	//   ....[15]....
        /*00b8*/ 	.word	0xffffffff


	//   ....[16]....
        /*00bc*/ 	.word	0xffffffff


	//   ....[17]....
        /*00c0*/ 	.word	0xffffffff


	//   ....[18]....
        /*00c4*/ 	.word	0xffffffff


	//   ....[19]....
        /*00c8*/ 	.word	0xffffffff


	//   ....[20]....
        /*00cc*/ 	.word	0xffffffff


	//   ....[21]....
        /*00d0*/ 	.word	0xffffffff


	//   ....[22]....
        /*00d4*/ 	.word	0xffffffff


	//   ....[23]....
        /*00d8*/ 	.word	0xffffffff


	//   ....[24]....
        /*00dc*/ 	.word	0xffffffff


	//   ....[25]....
        /*00e0*/ 	.word	0xffffffff


	//   ....[26]....
        /*00e4*/ 	.word	0xffffffff


	//   ....[27]....
        /*00e8*/ 	.word	0xffffffff


	//   ....[28]....
        /*00ec*/ 	.word	0xffffffff


	//   ....[29]....
        /*00f0*/ 	.word	0xffffffff


	//   ....[30]....
        /*00f4*/ 	.word	0xffffffff


	//   ....[31]....
        /*00f8*/ 	.word	0xffffffff


	//   ....[32]....
        /*00fc*/ 	.word	0xffffffff


	//   ....[33]....
        /*0100*/ 	.word	0xffffffff


	//   ....[34]....
        /*0104*/ 	.word	0xffffffff


	//   ....[35]....
        /*0108*/ 	.word	0xffffffff


	//   ....[36]....
        /*010c*/ 	.word	0xffffffff


	//   ....[37]....
        /*0110*/ 	.word	0xffffffff


	//   ....[38]....
        /*0114*/ 	.word	0xffffffff


	//   ....[39]....
        /*0118*/ 	.word	0xffffffff


	//   ....[40]....
        /*011c*/ 	.word	0xffffffff


	//   ....[41]....
        /*0120*/ 	.word	0xffffffff


	//   ....[42]....
        /*0124*/ 	.word	0xffffffff


	//   ....[43]....
        /*0128*/ 	.word	0xffffffff


	//   ....[44]....
        /*012c*/ 	.word	0xffffffff


	//   ....[45]....
        /*0130*/ 	.word	0xffffffff


	//   ....[46]....
        /*0134*/ 	.word	0xffffffff


	//   ....[47]....
        /*0138*/ 	.word	0xffffffff


	//   ....[48]....
        /*013c*/ 	.word	0xffffffff


	//   ....[49]....
        /*0140*/ 	.word	0xffffffff


	//   ....[50]....
        /*0144*/ 	.word	0xffffffff


	//   ....[51]....
        /*0148*/ 	.word	0xffffffff


	//   ....[52]....
        /*014c*/ 	.word	0xffffffff


	//   ....[53]....
        /*0150*/ 	.word	0xffffffff


	//   ....[54]....
        /*0154*/ 	.word	0xffffffff


	//   ....[55]....
        /*0158*/ 	.word	0xffffffff


	//   ....[56]....
        /*015c*/ 	.word	0xffffffff


	//   ....[57]....
        /*0160*/ 	.word	0xffffffff


	//   ....[58]....
        /*0164*/ 	.word	0xffffffff


	//   ....[59]....
        /*0168*/ 	.word	0xffffffff


	//   ....[60]....
        /*016c*/ 	.word	0xffffffff


	//   ....[61]....
        /*0170*/ 	.word	0xffffffff


	//   ....[62]....
        /*0174*/ 	.word	0xffffffff


	//   ....[63]....
        /*0178*/ 	.word	0xffffffff


	//   ....[64]....
        /*017c*/ 	.word	0xffffffff


	//   ....[65]....
        /*0180*/ 	.word	0xffffffff


	//   ....[66]....
        /*0184*/ 	.word	0xffffffff


	//   ....[67]....
        /*0188*/ 	.word	0xffffffff


	//   ....[68]....
        /*018c*/ 	.word	0xffffffff


	//   ....[69]....
        /*0190*/ 	.word	0xffffffff


	//   ....[70]....
        /*0194*/ 	.word	0xffffffff


	//   ....[71]....
        /*0198*/ 	.word	0xffffffff


	//   ....[72]....
        /*019c*/ 	.word	0xffffffff


	//   ....[73]....
        /*01a0*/ 	.word	0xffffffff


	//   ....[74]....
        /*01a4*/ 	.word	0xffffffff


	//   ....[75]....
        /*01a8*/ 	.word	0xffffffff


	//   ....[76]....
        /*01ac*/ 	.word	0xffffffff


	//   ....[77]....
        /*01b0*/ 	.word	0xffffffff


	//   ....[78]....
        /*01b4*/ 	.word	0xffffffff


	//   ....[79]....
        /*01b8*/ 	.word	0xffffffff


	//   ....[80]....
        /*01bc*/ 	.word	0xffffffff


	//   ....[81]....
        /*01c0*/ 	.word	0xffffffff


	//   ....[82]....
        /*01c4*/ 	.word	0xffffffff


	//   ....[83]....
        /*01c8*/ 	.word	0xffffffff


	//   ....[84]....
        /*01cc*/ 	.word	0xffffffff


	//   ....[85]....
        /*01d0*/ 	.word	0xffffffff


	//   ....[86]....
        /*01d4*/ 	.word	0xffffffff


	//   ....[87]....
        /*01d8*/ 	.word	0xffffffff


	//   ....[88]....
        /*01dc*/ 	.word	0xffffffff


	//   ....[89]....
        /*01e0*/ 	.word	0xffffffff


	//   ....[90]....
        /*01e4*/ 	.word	0xffffffff


	//   ....[91]....
        /*01e8*/ 	.word	0xffffffff


	//   ....[92]....
        /*01ec*/ 	.word	0xffffffff


	//   ....[93]....
        /*01f0*/ 	.word	0xffffffff


	//   ....[94]....
        /*01f4*/ 	.word	0xffffffff


	//   ....[95]....
        /*01f8*/ 	.word	0xffffffff


	//   ....[96]....
        /*01fc*/ 	.word	0xffffffff


	//   ....[97]....
        /*0200*/ 	.word	0xffffffff


	//   ....[98]....
        /*0204*/ 	.word	0xffffffff


	//   ....[99]....
        /*0208*/ 	.word	0xffffffff


	//   ....[100]....
        /*020c*/ 	.word	0xffffffff


	//   ....[101]....
        /*0210*/ 	.word	0xffffffff


	//   ....[102]....
        /*0214*/ 	.word	0xffffffff


	//   ....[103]....
        /*0218*/ 	.word	0xffffffff


	//   ....[104]....
        /*021c*/ 	.word	0xffffffff


	//   ....[105]....
        /*0220*/ 	.word	0xffffffff


	//   ....[106]....
        /*0224*/ 	.word	0xffffffff


	//   ....[107]....
        /*0228*/ 	.word	0xffffffff


	//   ....[108]....
        /*022c*/ 	.word	0xffffffff


	//   ....[109]....
        /*0230*/ 	.word	0xffffffff


	//   ....[110]....
        /*0234*/ 	.word	0xffffffff


	//   ....[111]....
        /*0238*/ 	.word	0xffffffff


	//   ....[112]....
        /*023c*/ 	.word	0xffffffff


	//   ....[113]....
        /*0240*/ 	.word	0xffffffff


	//   ....[114]....
        /*0244*/ 	.word	0xffffffff


	//   ....[115]....
        /*0248*/ 	.word	0xffffffff


	//   ....[116]....
        /*024c*/ 	.word	0xffffffff


	//   ....[117]....
        /*0250*/ 	.word	0xffffffff


	//   ....[118]....
        /*0254*/ 	.word	0xffffffff


	//   ....[119]....
        /*0258*/ 	.word	0xffffffff


	//   ....[120]....
        /*025c*/ 	.word	0xffffffff


	//   ....[121]....
        /*0260*/ 	.word	0xffffffff


	//   ....[122]....
        /*0264*/ 	.word	0xffffffff


	//   ....[123]....
        /*0268*/ 	.word	0xffffffff


	//   ....[124]....
        /*026c*/ 	.word	0xffffffff


	//   ....[125]....
        /*0270*/ 	.word	0xffffffff


	//   ....[126]....
        /*0274*/ 	.word	0xffffffff


	//   ....[127]....
        /*0278*/ 	.word	0xffffffff


	//   ....[128]....
        /*027c*/ 	.word	0xffffffff


	//   ....[129]....
        /*0280*/ 	.word	0xffffffff


	//   ....[130]....
        /*0284*/ 	.word	0xffffffff


	//   ....[131]....
        /*0288*/ 	.word	0xffffffff


	//   ....[132]....
        /*028c*/ 	.word	0xffffffff


	//   ....[133]....
        /*0290*/ 	.word	0xffffffff


	//   ....[134]....
        /*0294*/ 	.word	0xffffffff


	//   ....[135]....
        /*0298*/ 	.word	0xffffffff


	//   ....[136]....
        /*029c*/ 	.word	0xffffffff


	//   ....[137]....
        /*02a0*/ 	.word	0xffffffff


	//   ....[138]....
        /*02a4*/ 	.word	0xffffffff


	//   ....[139]....
        /*02a8*/ 	.word	0xffffffff


	//   ....[140]....
        /*02ac*/ 	.word	0xffffffff


	//   ....[141]....
        /*02b0*/ 	.word	0xffffffff


	//   ....[142]....
        /*02b4*/ 	.word	0xffffffff


	//   ....[143]....
        /*02b8*/ 	.word	0xffffffff


	//   ....[144]....
        /*02bc*/ 	.word	0xffffffff


	//   ....[145]....
        /*02c0*/ 	.word	0xffffffff


	//   ....[146]....
        /*02c4*/ 	.word	0xffffffff


	//----- nvinfo : EIATTR_COOP_GROUP_INSTR_OFFSETS
	.align		4
.L_270:
        /*02c8*/ 	.byte	0x04, 0x28
        /*02ca*/ 	.short	(.L_272 - .L_271)


	//   ....[0]....
.L_271:
        /*02cc*/ 	.word	0x00000090


	//   ....[1]....
        /*02d0*/ 	.word	0x00000210


	//   ....[2]....
        /*02d4*/ 	.word	0x00000240


	//   ....[3]....
        /*02d8*/ 	.word	0x00000270


	//   ....[4]....
        /*02dc*/ 	.word	0x000002a0


	//   ....[5]....
        /*02e0*/ 	.word	0x000002d0


	//   ....[6]....
        /*02e4*/ 	.word	0x00000300


	//   ....[7]....
        /*02e8*/ 	.word	0x00000450


	//   ....[8]....
        /*02ec*/ 	.word	0x00000490


	//   ....[9]....
        /*02f0*/ 	.word	0x000004c0


	//   ....[10]....
        /*02f4*/ 	.word	0x000004f0


	//   ....[11]....
        /*02f8*/ 	.word	0x00000520


	//   ....[12]....
        /*02fc*/ 	.word	0x00000550


	//   ....[13]....
        /*0300*/ 	.word	0x000005e0


	//   ....[14]....
        /*0304*/ 	.word	0x00000610


	//   ....[15]....
        /*0308*/ 	.word	0x00000630


	//   ....[16]....
        /*030c*/ 	.word	0x00000690


	//   ....[17]....
        /*0310*/ 	.word	0x000076e0


	//   ....[18]....
        /*0314*/ 	.word	0x00007700


	//   ....[19]....
        /*0318*/ 	.word	0x00007850


	//   ....[20]....
        /*031c*/ 	.word	0x00007860


	//   ....[21]....
        /*0320*/ 	.word	0x00007990


	//   ....[22]....
        /*0324*/ 	.word	0x000079b0


	//   ....[23]....
        /*0328*/ 	.word	0x00007ae0


	//   ....[24]....
        /*032c*/ 	.word	0x00007af0


	//   ....[25]....
        /*0330*/ 	.word	0x00007f90


	//   ....[26]....
        /*0334*/ 	.word	0x00007fd0


	//   ....[27]....
        /*0338*/ 	.word	0x00008010


	//   ....[28]....
        /*033c*/ 	.word	0x00008050


	//   ....[29]....
        /*0340*/ 	.word	0x0000a980


	//   ....[30]....
        /*0344*/ 	.word	0x0000a9d0


	//   ....[31]....
        /*0348*/ 	.word	0x0000aa10


	//   ....[32]....
        /*034c*/ 	.word	0x0000aa50


	//   ....[33]....
        /*0350*/ 	.word	0x0000e890


	//   ....[34]....
        /*0354*/ 	.word	0x0000e920


	//   ....[35]....
        /*0358*/ 	.word	0x0000e940


	//   ....[36]....
        /*035c*/ 	.word	0x0000e960


	//   ....[37]....
        /*0360*/ 	.word	0x00010920


	//   ....[38]....
        /*0364*/ 	.word	0x00010940


	//   ....[39]....
        /*0368*/ 	.word	0x00010960


	//   ....[40]....
        /*036c*/ 	.word	0x00010980


	//   ....[41]....
        /*0370*/ 	.word	0x00012380


	//   ....[42]....
        /*0374*/ 	.word	0x00012390


	//   ....[43]....
        /*0378*/ 	.word	0x000123c0


	//   ....[44]....
        /*037c*/ 	.word	0x000123d0


	//   ....[45]....
        /*0380*/ 	.word	0x000137c0


	//   ....[46]....
        /*0384*/ 	.word	0x000137e0


	//   ....[47]....
        /*0388*/ 	.word	0x000137f0


	//   ....[48]....
        /*038c*/ 	.word	0x00013800


	//   ....[49]....
        /*0390*/ 	.word	0x00013b70


	//   ....[50]....
        /*0394*/ 	.word	0x00013b90


	//   ....[51]....
        /*0398*/ 	.word	0x00013ce0


	//   ....[52]....
        /*039c*/ 	.word	0x00013cf0


	//   ....[53]....
        /*03a0*/ 	.word	0x00013e20


	//   ....[54]....
        /*03a4*/ 	.word	0x00013e40


	//   ....[55]....
        /*03a8*/ 	.word	0x00013f70


	//   ....[56]....
        /*03ac*/ 	.word	0x00013f80


	//   ....[57]....
        /*03b0*/ 	.word	0x000142b0


	//   ....[58]....
        /*03b4*/ 	.word	0x000142d0


	//   ....[59]....
        /*03b8*/ 	.word	0x00014c60


	//   ....[60]....
        /*03bc*/ 	.word	0x00014c70


	//   ....[61]....
        /*03c0*/ 	.word	0x000159a0


	//   ....[62]....
        /*03c4*/ 	.word	0x000159c0


	//   ....[63]....
        /*03c8*/ 	.word	0x00015b20


	//   ....[64]....
        /*03cc*/ 	.word	0x00015b30


	//   ....[65]....
        /*03d0*/ 	.word	0x00015c60


	//   ....[66]....
        /*03d4*/ 	.word	0x00015c80


	//   ....[67]....
        /*03d8*/ 	.word	0x00015db0


	//   ....[68]....
        /*03dc*/ 	.word	0x00015dc0


	//   ....[69]....
        /*03e0*/ 	.word	0x00015f70


	//   ....[70]....
        /*03e4*/ 	.word	0x00015f90


	//   ....[71]....
        /*03e8*/ 	.word	0x000160b0


	//   ....[72]....
        /*03ec*/ 	.word	0x000160f0


	//   ....[73]....
        /*03f0*/ 	.word	0x00016120


	//   ....[74]....
        /*03f4*/ 	.word	0x00016150


	//   ....[75]....
        /*03f8*/ 	.word	0x00016180


	//   ....[76]....
        /*03fc*/ 	.word	0x000161b0


	//   ....[77]....
        /*0400*/ 	.word	0x00016300


	//   ....[78]....
        /*0404*/ 	.word	0x00016340


	//   ....[79]....
        /*0408*/ 	.word	0x00016370


	//   ....[80]....
        /*040c*/ 	.word	0x000163a0


	//   ....[81]....
        /*0410*/ 	.word	0x000163d0


	//   ....[82]....
        /*0414*/ 	.word	0x00016400


	//   ....[83]....
        /*0418*/ 	.word	0x00016490


	//   ....[84]....
        /*041c*/ 	.word	0x000164c0


	//   ....[85]....
        /*0420*/ 	.word	0x000164d0


	//   ....[86]....
        /*0424*/ 	.word	0x00016530


	//   ....[87]....
        /*0428*/ 	.word	0x00016a10


	//   ....[88]....
        /*042c*/ 	.word	0x00016a70


	//   ....[89]....
        /*0430*/ 	.word	0x00016ad0


	//   ....[90]....
        /*0434*/ 	.word	0x00016b30


	//   ....[91]....
        /*0438*/ 	.word	0x00016b90


	//   ....[92]....
        /*043c*/ 	.word	0x00016c00


	//   ....[93]....
        /*0440*/ 	.word	0x00016c40


	//   ....[94]....
        /*0444*/ 	.word	0x00016ca0


	//   ....[95]....
        /*0448*/ 	.word	0x00016d10


	//   ....[96]....
        /*044c*/ 	.word	0x00016d80


	//   ....[97]....
        /*0450*/ 	.word	0x00016df0


	//   ....[98]....
        /*0454*/ 	.word	0x00016e60


	//   ....[99]....
        /*0458*/ 	.word	0x00016ed0


	//   ....[100]....
        /*045c*/ 	.word	0x00016f30


	//   ....[101]....
        /*0460*/ 	.word	0x00016f90


	//   ....[102]....
        /*0464*/ 	.word	0x00017000


	//   ....[103]....
        /*0468*/ 	.word	0x00017060


	//   ....[104]....
        /*046c*/ 	.word	0x000170c0


	//   ....[105]....
        /*0470*/ 	.word	0x00017140


	//   ....[106]....
        /*0474*/ 	.word	0x00017190


	//   ....[107]....
        /*0478*/ 	.word	0x000171e0


	//   ....[108]....
        /*047c*/ 	.word	0x00017230


	//   ....[109]....
        /*0480*/ 	.word	0x000172a0


	//   ....[110]....
        /*0484*/ 	.word	0x00017310


	//   ....[111]....
        /*0488*/ 	.word	0x00017380


	//   ....[112]....
        /*048c*/ 	.word	0x000173e0


	//   ....[113]....
        /*0490*/ 	.word	0x00017440


	//   ....[114]....
        /*0494*/ 	.word	0x000174b0


	//   ....[115]....
        /*0498*/ 	.word	0x00017510


	//   ....[116]....
        /*049c*/ 	.word	0x00017570


	//   ....[117]....
        /*04a0*/ 	.word	0x000175e0


	//   ....[118]....
        /*04a4*/ 	.word	0x00017650


	//   ....[119]....
        /*04a8*/ 	.word	0x000176c0


	//   ....[120]....
        /*04ac*/ 	.word	0x00017720


	//   ....[121]....
        /*04b0*/ 	.word	0x00017790


	//   ....[122]....
        /*04b4*/ 	.word	0x00017800


	//   ....[123]....
        /*04b8*/ 	.word	0x00017870


	//   ....[124]....
        /*04bc*/ 	.word	0x000178d0


	//   ....[125]....
        /*04c0*/ 	.word	0x00017930


	//   ....[126]....
        /*04c4*/ 	.word	0x000179a0


	//   ....[127]....
        /*04c8*/ 	.word	0x00017a00


	//   ....[128]....
        /*04cc*/ 	.word	0x00017a60


	//   ....[129]....
        /*04d0*/ 	.word	0x00017ad0


	//   ....[130]....
        /*04d4*/ 	.word	0x00017b40


	//   ....[131]....
        /*04d8*/ 	.word	0x00017b90


	//   ....[132]....
        /*04dc*/ 	.word	0x00017be0


	//   ....[133]....
        /*04e0*/ 	.word	0x00017c30


	//   ....[134]....
        /*04e4*/ 	.word	0x00017c80


	//   ....[135]....
        /*04e8*/ 	.word	0x00017cd0


	//   ....[136]....
        /*04ec*/ 	.word	0x00017d40


	//   ....[137]....
        /*04f0*/ 	.word	0x00017da0


	//   ....[138]....
        /*04f4*/ 	.word	0x00017e00


	//   ....[139]....
        /*04f8*/ 	.word	0x00017e50


	//   ....[140]....
        /*04fc*/ 	.word	0x00017ea0


	//   ....[141]....
        /*0500*/ 	.word	0x00017ef0


	//   ....[142]....
        /*0504*/ 	.word	0x00017f60


	//   ....[143]....
        /*0508*/ 	.word	0x00017fb0


	//   ....[144]....
        /*050c*/ 	.word	0x00018010


	//   ....[145]....
        /*0510*/ 	.word	0x00018070


	//   ....[146]....
        /*0514*/ 	.word	0x000180e0


	//----- nvinfo : EIATTR_EXIT_INSTR_OFFSETS
	.align		4
.L_272:
        /*0518*/ 	.byte	0x04, 0x1c
        /*051a*/ 	.short	(.L_274 - .L_273)


	//   ....[0]....
.L_273:
        /*051c*/ 	.word	0x00000ae0


	//   ....[1]....
        /*0520*/ 	.word	0x000169d0


	//----- nvinfo : EIATTR_MAX_THREADS
	.align		4
.L_274:
        /*0524*/ 	.byte	0x04, 0x05
        /*0526*/ 	.short	(.L_276 - .L_275)
.L_275:
        /*0528*/ 	.word	0x00000100
        /*052c*/ 	.word	0x00000001
        /*0530*/ 	.word	0x00000001


	//----- nvinfo : EIATTR_CRS_STACK_SIZE
	.align		4
.L_276:
        /*0534*/ 	.byte	0x04, 0x1e
        /*0536*/ 	.short	(.L_278 - .L_277)
.L_277:
        /*0538*/ 	.word	0x00000000
.L_278:


//--------------------- .nv.info._ZN7cutlass13device_kernelIN5flash19enable_sm80_to_sm89INS1_16FlashAttnFwdSm80INS1_25CollectiveMainloopFwdSm80ILi8ELi1ELb0EN4cute5tupleIJNS5_1CILi128EEENS7_ILi64EEENS7_ILi192EEEEEELi192ENS_10bfloat16_tEfNS_4arch4Sm80ELb0ELb1ELb0ELb0ELb0ELb0ELb1ELb1EEENS1_21CollectiveEpilogueFwdINS6_IJS8_SA_S9_EEENS6_IJNS7_ILi1EEESI_SI_EEESC_SE_Li256ELb0ELb1ELb1ELb0EEENS1_19SingleTileSchedulerILb0ELb1ELb1ELi128EEEEEEEEEvNT_6ParamsE --------------------------
	.section	.nv.info._ZN7cutlass13device_kernelIN5flash19enable_sm80_to_sm89INS1_16FlashAttnFwdSm80INS1_25CollectiveMainloopFwdSm80ILi8ELi1ELb0EN4cute5tupleIJNS5_1CILi128EEENS7_ILi64EEENS7_ILi192EEEEEELi192ENS_10bfloat16_tEfNS_4arch4Sm80ELb0ELb1ELb0ELb0ELb0ELb0ELb1ELb1EEENS1_21CollectiveEpilogueFwdINS6_IJS8_SA_S9_EEENS6_IJNS7_ILi1EEESI_SI_EEESC_SE_Li256ELb0ELb1ELb1ELb0EEENS1_19SingleTileSchedulerILb0ELb1ELb1ELi128EEEEEEEEEvNT_6ParamsE,"",@"SHT_CUDA_INFO"
	.sectionflags	@""
	.align	4


	//----- nvinfo : EIATTR_CUDA_API_VERSION
	.align		4
        /*0000*/ 	.byte	0x04, 0x37
        /*0002*/ 	.short	(.L_280 - .L_279)
.L_279:
        /*0004*/ 	.word	0x00000082


	//----- nvinfo : EIATTR_SW2861232_WAR
	.align		4
.L_280:
        /*0008*/ 	.byte	0x01, 0x35
	.zero		2


	//----- nvinfo : EIATTR_PARAM_CBANK
	.align		4
        /*000c*/ 	.byte	0x04, 0x0a
        /*000e*/ 	.short	(.L_282 - .L_281)
	.align		4
.L_281:
        /*0010*/ 	.word	index@(.nv.constant0._ZN7cutlass13device_kernelIN5flash19enable_sm80_to_sm89INS1_16FlashAttnFwdSm80INS1_25CollectiveMainloopFwdSm80ILi8ELi1ELb0EN4cute5tupleIJNS5_1CILi128EEENS7_ILi64EEENS7_ILi192EEEEEELi192ENS_10bfloat16_tEfNS_4arch4Sm80ELb0ELb1ELb0ELb0ELb0ELb0ELb1ELb1EEENS1_21CollectiveEpilogueFwdINS6_IJS8_SA_S9_EEENS6_IJNS7_ILi1EEESI_SI_EEESC_SE_Li256ELb0ELb1ELb1ELb0EEENS1_19SingleTileSchedulerILb0ELb1ELb1ELi128EEEEEEEEEvNT_6ParamsE)
        /*0014*/ 	.short	0x0160
        /*0016*/ 	.short	0x0418


	//----- nvinfo : EIATTR_CBANK_PARAM_SIZE
	.align		4
.L_282:
        /*0018*/ 	.byte	0x03, 0x19
        /*001a*/ 	.short	0x0418


	//----- nvinfo : EIATTR_KPARAM_INFO
	.align		4
        /*001c*/ 	.byte	0x04, 0x17
        /*001e*/ 	.short	(.L_284 - .L_283)
.L_283:
        /*0020*/ 	.word	0x00000000
        /*0024*/ 	.short	0x0000
        /*0026*/ 	.short	0x0000
        /*0028*/ 	.byte	0x00, 0xf0, 0x61, 0x10


	//----- nvinfo : EIATTR_MAXREG_COUNT
	.align		4
.L_284:
        /*002c*/ 	.byte	0x03, 0x1b
        /*002e*/ 	.short	0x00ff


	//----- nvinfo : EIATTR_NUM_BARRIERS
	.align		4
        /*0030*/ 	.byte	0x02, 0x4c
        /*0032*/ 	.byte	0x02
	.zero		1


	//----- nvinfo : EIATTR_MERCURY_ISA_VERSION
	.align		4
        /*0034*/ 	.byte	0x03, 0x5f
        /*0036*/ 	.short	0x0000


	//----- nvinfo : EIATTR_COOP_GROUP_MASK_REGIDS
	.align		4
        /*0038*/ 	.byte	0x04, 0x29
        /*003a*/ 	.short	(.L_286 - .L_285)


	//   ....[0]....
.L_285:
        /*003c*/ 	.word	0xffffffff


	//   ....[1]....
        /*0040*/ 	.word	0xffffffff


	//   ....[2]....
        /*0044*/ 	.word	0xffffffff


	//   ....[3]....
        /*0048*/ 	.word	0xffffffff


	//   ....[4]....
        /*004c*/ 	.word	0xffffffff


	//   ....[5]....
        /*0050*/ 	.word	0xffffffff


	//   ....[6]....
        /*0054*/ 	.word	0xffffffff


	//   ....[7]....
        /*0058*/ 	.word	0xffffffff


	//   ....[8]....
        /*005c*/ 	.word	0xffffffff


	//   ....[9]....
        /*0060*/ 	.word	0xffffffff


	//   ....[10]....
        /*0064*/ 	.word	0xffffffff


	//   ....[11]....
        /*0068*/ 	.word	0xffffffff


	//   ....[12]....
        /*006c*/ 	.word	0xffffffff


	//   ....[13]....
        /*0070*/ 	.word	0xffffffff


	//   ....[14]....
        /*0074*/ 	.word	0xffffffff


	//   ....[15]....
        /*0078*/ 	.word	0xffffffff


	//   ....[16]....
        /*007c*/ 	.word	0xffffffff


	//   ....[17]....
        /*0080*/ 	.word	0xffffffff


	//   ....[18]....
        /*0084*/ 	.word	0xffffffff


	//   ....[19]....
        /*0088*/ 	.word	0xffffffff


	//   ....[20]....
        /*008c*/ 	.word	0xffffffff


	//   ....[21]....
        /*0090*/ 	.word	0xffffffff


	//   ....[22]....
        /*0094*/ 	.word	0xffffffff


	//   ....[23]....
        /*0098*/ 	.word	0xffffffff


	//   ....[24]....
        /*009c*/ 	.word	0xffffffff


	//   ....[25]....
        /*00a0*/ 	.word	0xffffffff


	//   ....[26]....
        /*00a4*/ 	.word	0xffffffff


	//   ....[27]....
        /*00a8*/ 	.word	0xffffffff


	//   ....[28]....
        /*00ac*/ 	.word	0xffffffff


	//   ....[29]....
        /*00b0*/ 	.word	0xffffffff


	//   ....[30]....
        /*00b4*/ 	.word	0xffffffff


	//   ....[31]....
        /*00b8*/ 	.word	0xffffffff


	//   ....[32]....
        /*00bc*/ 	.word	0xffffffff


	//   ....[33]....
        /*00c0*/ 	.word	0xffffffff


	//   ....[34]....
        /*00c4*/ 	.word	0xffffffff


	//   ....[35]....
        /*00c8*/ 	.word	0xffffffff


	//   ....[36]....
        /*00cc*/ 	.word	0xffffffff


	//   ....[37]....
        /*00d0*/ 	.word	0xffffffff


	//   ....[38]....
        /*00d4*/ 	.word	0xffffffff


	//   ....[39]....
        /*00d8*/ 	.word	0xffffffff


	//   ....[40]....
        /*00dc*/ 	.word	0xffffffff


	//   ....[41]....
        /*00e0*/ 	.word	0xffffffff


	//   ....[42]....
        /*00e4*/ 	.word	0xffffffff


	//----- nvinfo : EIATTR_COOP_GROUP_INSTR_OFFSETS
	.align		4
.L_286:
        /*00e8*/ 	.byte	0x04, 0x28
        /*00ea*/ 	.short	(.L_288 - .L_287)


	//   ....[0]....
.L_287:
        /*00ec*/ 	.word	0x00000050


	//   ....[1]....
        /*00f0*/ 	.word	0x00001350


	//   ....[2]....
        /*00f4*/ 	.word	0x000013d0


	//   ....[3]....
        /*00f8*/ 	.word	0x00001700


	//   ....[4]....
        /*00fc*/ 	.word	0x00001730


	//   ....[5]....
        /*0100*/ 	.word	0x00001870


	//   ....[6]....
        /*0104*/ 	.word	0x000018a0


	//   ....[7]....
        /*0108*/ 	.word	0x000019d0


	//   ....[8]....
        /*010c*/ 	.word	0x00001a10


	//   ....[9]....
        /*0110*/ 	.word	0x00002f00


	//   ....[10]....
        /*0114*/ 	.word	0x000031d0


	//   ....[11]....
        /*0118*/ 	.word	0x00003d10


	//   ....[12]....
        /*011c*/ 	.word	0x00003d40


	//   ....[13]....
        /*0120*/ 	.word	0x00003d60


	//   ....[14]....
        /*0124*/ 	.word	0x00003d80


	//   ....[15]....
        /*0128*/ 	.word	0x00005830


	//   ....[16]....
        /*012c*/ 	.word	0x000062b0


	//   ....[17]....
        /*0130*/ 	.word	0x00006a70


	//   ....[18]....
        /*0134*/ 	.word	0x00006c80


	//   ....[19]....
        /*0138*/ 	.word	0x00006cb0


	//   ....[20]....
        /*013c*/ 	.word	0x00006d20


	//   ....[21]....
        /*0140*/ 	.word	0x000096f0


	//   ....[22]....
        /*0144*/ 	.word	0x00009710


	//   ....[23]....
        /*0148*/ 	.word	0x00009730


	//   ....[24]....
        /*014c*/ 	.word	0x00009750


	//   ....[25]....
        /*0150*/ 	.word	0x0000c170


	//   ....[26]....
        /*0154*/ 	.word	0x0000c4b0


	//   ....[27]....
        /*0158*/ 	.word	0x0000cde0


	//   ....[28]....
        /*015c*/ 	.word	0x0000ce30


	//   ....[29]....
        /*0160*/ 	.word	0x0000ce50


	//   ....[30]....
        /*0164*/ 	.word	0x0000ce70


	//   ....[31]....
        /*0168*/ 	.word	0x0000e5a0


	//   ....[32]....
        /*016c*/ 	.word	0x0000e5d0


	//   ....[33]....
        /*0170*/ 	.word	0x0000e610


	//   ....[34]....
        /*0174*/ 	.word	0x0000e620


	//   ....[35]....
        /*0178*/ 	.word	0x0000f330


	//   ....[36]....
        /*017c*/ 	.word	0x0000f370


	//   ....[37]....
        /*0180*/ 	.word	0x0000f390


	//   ....[38]....
        /*0184*/ 	.word	0x0000f3c0


	//   ....[39]....
        /*0188*/ 	.word	0x0000f430


	//   ....[40]....
        /*018c*/ 	.word	0x0000f4a0


	//   ....[41]....
        /*0190*/ 	.word	0x0000fdb0


	//   ....[42]....
        /*0194*/ 	.word	0x0000fdc0


	//----- nvinfo : EIATTR_EXIT_INSTR_OFFSETS
	.align		4
.L_288:
        /*0198*/ 	.byte	0x04, 0x1c
        /*019a*/ 	.short	(.L_290 - .L_289)


	//   ....[0]....
.L_289:
        /*019c*/ 	.word	0x000001b0


	//   ....[1]....
        /*01a0*/ 	.word	0x0000fdd0


	//   ....[2]....
        /*01a4*/ 	.word	0x00010670


	//   ....[3]....
        /*01a8*/ 	.word	0x000106c0


	//   ....[4]....
        /*01ac*/ 	.word	0x000106f0


	//   ....[5]....
        /*01b0*/ 	.word	0x00010750


	//   ....[6]....
        /*01b4*/ 	.word	0x000109e0


	//----- nvinfo : EIATTR_CTAIDZ_USED
	.align		4
.L_290:
        /*01b8*/ 	.byte	0x01, 0x04
	.zero		2


	//----- nvinfo : EIATTR_MAX_THREADS
	.align		4
        /*01bc*/ 	.byte	0x04, 0x05
        /*01be*/ 	.short	(.L_292 - .L_291)
.L_291:
        /*01c0*/ 	.word	0x00000100
        /*01c4*/ 	.word	0x00000001
        /*01c8*/ 	.word	0x00000001


	//----- nvinfo : EIATTR_CRS_STACK_SIZE
	.align		4
.L_292:
        /*01cc*/ 	.byte	0x04, 0x1e
        /*01ce*/ 	.short	(.L_294 - .L_293)
.L_293:
        /*01d0*/ 	.word	0x00000000
.L_294:


//--------------------- .nv.info._ZN7cutlass13device_kernelIN5flash19enable_sm80_to_sm89INS1_16FlashAttnFwdSm80INS1_25CollectiveMainloopFwdSm80ILi8ELi1ELb0EN4cute5tupleIJNS5_1CILi128EEENS7_ILi64EEENS7_ILi192EEEEEELi192ENS_10bfloat16_tEfNS_4arch4Sm80ELb0ELb1ELb0ELb1ELb0ELb0ELb1ELb1EEENS1_21CollectiveEpilogueFwdINS6_IJS8_SA_S9_EEENS6_IJNS7_ILi1EEESI_SI_EEESC_SE_Li256ELb1ELb1ELb1ELb0EEENS1_36VarlenDynamicPersistentTileSchedulerILi128ELi64ELi256ELi256ELb1ELb1ELb0ELb1ELb0ELb1EEEEEEEEEvNT_6ParamsE --------------------------
	.section	.nv.info._ZN7cutlass13device_kernelIN5flash19enable_sm80_to_sm89INS1_16FlashAttnFwdSm80INS1_25CollectiveMainloopFwdSm80ILi8ELi1ELb0EN4cute5tupleIJNS5_1CILi128EEENS7_ILi64EEENS7_ILi192EEEEEELi192ENS_10bfloat16_tEfNS_4arch4Sm80ELb0ELb1ELb0ELb1ELb0ELb0ELb1ELb1EEENS1_21CollectiveEpilogueFwdINS6_IJS8_SA_S9_EEENS6_IJNS7_ILi1EEESI_SI_EEESC_SE_Li256ELb1ELb1ELb1ELb0EEENS1_36VarlenDynamicPersistentTileSchedulerILi128ELi64ELi256ELi256ELb1ELb1ELb0ELb1ELb0ELb1EEEEEEEEEvNT_6ParamsE,"",@"SHT_CUDA_INFO"
	.sectionflags	@""
	.align	4


	//----- nvinfo : EIATTR_CUDA_API_VERSION
	.align		4
        /*0000*/ 	.byte	0x04, 0x37
        /*0002*/ 	.short	(.L_296 - .L_295)
.L_295:
        /*0004*/ 	.word	0x00000082


	//----- nvinfo : EIATTR_SW2861232_WAR
	.align		4
.L_296:
        /*0008*/ 	.byte	0x01, 0x35
	.zero		2


	//----- nvinfo : EIATTR_PARAM_CBANK
	.align		4
        /*000c*/ 	.byte	0x04, 0x0a
        /*000e*/ 	.short	(.L_298 - .L_297)
	.align		4
.L_297:
        /*0010*/ 	.word	index@(.nv.constant0._ZN7cutlass13device_kernelIN5flash19enable_sm80_to_sm89INS1_16FlashAttnFwdSm80INS1_25CollectiveMainloopFwdSm80ILi8ELi1ELb0EN4cute5tupleIJNS5_1CILi128EEENS7_ILi64EEENS7_ILi192EEEEEELi192ENS_10bfloat16_tEfNS_4arch4Sm80ELb0ELb1ELb0ELb1ELb0ELb0ELb1ELb1EEENS1_21CollectiveEpilogueFwdINS6_IJS8_SA_S9_EEENS6_IJNS7_ILi1EEESI_SI_EEESC_SE_Li256ELb1ELb1ELb1ELb0EEENS1_36VarlenDynamicPersistentTileSchedulerILi128ELi64ELi256ELi256ELb1ELb1ELb0ELb1ELb0ELb1EEEEEEEEEvNT_6ParamsE)
        /*0014*/ 	.short	0x0160
        /*0016*/ 	.short	0x0438


	//----- nvinfo : EIATTR_CBANK_PARAM_SIZE
	.align		4
.L_298:
        /*0018*/ 	.byte	0x03, 0x19
        /*001a*/ 	.short	0x0438


	//----- nvinfo : EIATTR_KPARAM_INFO
	.align		4
        /*001c*/ 	.byte	0x04, 0x17
        /*001e*/ 	.short	(.L_300 - .L_299)
.L_299:
        /*0020*/ 	.word	0x00000000
        /*0024*/ 	.short	0x0000
        /*0026*/ 	.short	0x0000
        /*0028*/ 	.byte	0x00, 0xf0, 0xe1, 0x10


	//----- nvinfo : EIATTR_MAXREG_COUNT
	.align		4
.L_300:
        /*002c*/ 	.byte	0x03, 0x1b
        /*002e*/ 	.short	0x00ff


	//----- nvinfo : EIATTR_NUM_BARRIERS
	.align		4
        /*0030*/ 	.byte	0x02, 0x4c
        /*0032*/ 	.byte	0x06
	.zero		1


	//----- nvinfo : EIATTR_ANNOTATIONS
	.align		4
        /*0034*/ 	.byte	0x04, 0x55
        /*0036*/ 	.short	(.L_302 - .L_301)


	//   ....[0]....
.L_301:
        /* <DEDUP_REMOVED lines=30> */
        /*020c*/ 	.byte	0xa0, 0x33, 0x01, 0x00


	//----- nvinfo : EIATTR_MERCURY_ISA_VERSION
	.align		4
.L_302:
        /*0210*/ 	.byte	0x03, 0x5f
        /*0212*/ 	.short	0x0000


	//----- nvinfo : EIATTR_INT_WARP_WIDE_INSTR_OFFSETS
	.align		4
        /*0214*/ 	.byte	0x04, 0x31
        /*0216*/ 	.short	(.L_304 - .L_303)


	//   ....[0]....
.L_303:
        /*0218*/ 	.word	0x0000fec0


	//   ....[1]....
        /*021c*/ 	.word	0x0000ff40


	//----- nvinfo : EIATTR_COOP_GROUP_MASK_REGIDS
	.align		4
.L_304:
        /*0220*/ 	.byte	0x04, 0x29
        /*0222*/ 	.short	(.L_306 - .L_305)


	//   ....[0]....
.L_305:
        /*0224*/ 	.word	0xffffffff


	//   ....[1]....
        /*0228*/ 	.word	0xffffffff


	//   ....[2]....
        /*022c*/ 	.word	0xffffffff


	//   ....[3]....
        /*0230*/ 	.word	0xffffffff


	//   ....[4]....
        /*0234*/ 	.word	0xffffffff


	//   ....[5]....
        /*0238*/ 	.word	0xffffffff


	//   ....[6]....
        /*023c*/ 	.word	0xffffffff


	//   ....[7]....
        /*0240*/ 	.word	0xffffffff


	//   ....[8]....
        /*0244*/ 	.word	0xffffffff


	//   ....[9]....
        /*0248*/ 	.word	0xffffffff


	//   ....[10]....
        /*024c*/ 	.word	0xffffffff


	//   ....[11]....
        /*0250*/ 	.word	0xffffffff


	//   ....[12]....
        /*0254*/ 	.word	0xffffffff


	//   ....[13]....
        /*0258*/ 	.word	0xffffffff


	//   ....[14]....
        /*025c*/ 	.word	0xffffffff


	//   ....[15]....
        /*0260*/ 	.word	0xffffffff


	//   ....[16]....
        /*0264*/ 	.word	0xffffffff


	//   ....[17]....
        /*0268*/ 	.word	0xffffffff


	//   ....[18]....
        /*026c*/ 	.word	0xffffffff


	//   ....[19]....
        /*0270*/ 	.word	0xffffffff


	//   ....[20]....
        /*0274*/ 	.word	0xffffffff


	//   ....[21]....
        /*0278*/ 	.word	0xffffffff


	//   ....[22]....
        /*027c*/ 	.word	0xffffffff


	//   ....[23]....
        /*0280*/ 	.word	0xffffffff


	//   ....[24]....
        /*0284*/ 	.word	0xffffffff


	//   ....[25]....
        /*0288*/ 	.word	0xffffffff


	//   ....[26]....
        /*028c*/ 	.word	0xffffffff


	//   ....[27]....
        /*0290*/ 	.word	0xffffffff


	//   ....[28]....
        /*0294*/ 	.word	0xffffffff


	//   ....[29]....
        /*0298*/ 	.word	0xffffffff


	//   ....[30]....
        /*029c*/ 	.word	0xffffffff


	//   ....[31]....
        /*02a0*/ 	.word	0xffffffff


	//   ....[32]....
        /*02a4*/ 	.word	0xffffffff


	//   ....[33]....
        /*02a8*/ 	.word	0xffffffff


	//   ....[34]....
        /*02ac*/ 	.word	0xffffffff


	//   ....[35]....
        /*02b0*/ 	.word	0xffffffff


	//   ....[36]....
        /*02b4*/ 	.word	0xffffffff


	//   ....[37]....
        /*02b8*/ 	.word	0xffffffff


	//   ....[38]....
        /*02bc*/ 	.word	0xffffffff


	//   ....[39]....
        /*02c0*/ 	.word	0xffffffff


	//   ....[40]....
        /*02c4*/ 	.word	0xffffffff


	//   ....[41]....
        /*02c8*/ 	.word	0xffffffff


	//   ....[42]....
        /*02cc*/ 	.word	0xffffffff


	//   ....[43]....
        /*02d0*/ 	.word	0xffffffff


	//   ....[44]....
        /*02d4*/ 	.word	0xffffffff


	//   ....[45]....
        /*02d8*/ 	.word	0xffffffff


	//   ....[46]....
        /*02dc*/ 	.word	0xffffffff


	//   ....[47]....
        /*02e0*/ 	.word	0xffffffff


	//   ....[48]....
        /*02e4*/ 	.word	0xffffffff


	//   ....[49]....
        /*02e8*/ 	.word	0xffffffff


	//   ....[50]....
        /*02ec*/ 	.word	0xffffffff


	//   ....[51]....
        /*02f0*/ 	.word	0xffffffff


	//   ....[52]....
        /*02f4*/ 	.word	0xffffffff


	//   ....[53]....
        /*02f8*/ 	.word	0xffffffff


	//   ....[54]....
        /*02fc*/ 	.word	0xffffffff


	//   ....[55]....
        /*0300*/ 	.word	0xffffffff


	//   ....[56]....
        /*0304*/ 	.word	0xffffffff


	//   ....[57]....
        /*0308*/ 	.word	0xffffffff


	//   ....[58]....
        /*030c*/ 	.word	0xffffffff


	//   ....[59]....
        /*0310*/ 	.word	0xffffffff


	//   ....[60]....
        /*0314*/ 	.word	0xffffffff


	//   ....[61]....
        /*0318*/ 	.word	0xffffffff


	//   ....[62]....
        /*031c*/ 	.word	0xffffffff


	//   ....[63]....
        /*0320*/ 	.word	0xffffffff


	//   ....[64]....
        /*0324*/ 	.word	0xffffffff


	//   ....[65]....
        /*0328*/ 	.word	0xffffffff


	//   ....[66]....
        /*032c*/ 	.word	0xffffffff


	//   ....[67]....
        /*0330*/ 	.word	0xffffffff


	//   ....[68]....
        /*0334*/ 	.word	0xffffffff


	//   ....[69]....
        /*0338*/ 	.word	0xffffffff


	//   ....[70]....
        /*033c*/ 	.word	0xffffffff


	//   ....[71]....
        /*0340*/ 	.word	0xffffffff


	//   ....[72]....
        /*0344*/ 	.word	0xffffffff


	//   ....[73]....
        /*0348*/ 	.word	0xffffffff


	//   ....[74]....
        /*034c*/ 	.word	0xffffffff


	//   ....[75]....
        /*0350*/ 	.word	0xffffffff


	//   ....[76]....
        /*0354*/ 	.word	0xffffffff


	//   ....[77]....
        /*0358*/ 	.word	0xffffffff


	//   ....[78]....
        /*035c*/ 	.word	0xffffffff


	//   ....[79]....
        /*0360*/ 	.word	0xffffffff


	//   ....[80]....
        /*0364*/ 	.word	0xffffffff


	//   ....[81]....
        /*0368*/ 	.word	0xffffffff


	//   ....[82]....
        /*036c*/ 	.word	0xffffffff


	//   ....[83]....
        /*0370*/ 	.word	0xffffffff


	//   ....[84]....
        /*0374*/ 	.word	0xffffffff


	//   ....[85]....
        /*0378*/ 	.word	0xffffffff


	//   ....[86]....
        /*037c*/ 	.word	0xffffffff


	//   ....[87]....
        /*0380*/ 	.word	0xffffffff


	//   ....[88]....
        /*0384*/ 	.word	0xffffffff


	//   ....[89]....
        /*0388*/ 	.word	0xffffffff


	//   ....[90]....
        /*038c*/ 	.word	0xffffffff


	//   ....[91]....
        /*0390*/ 	.word	0xffffffff


	//   ....[92]....
        /*0394*/ 	.word	0xffffffff


	//   ....[93]....
        /*0398*/ 	.word	0xffffffff


	//   ....[94]....
        /*039c*/ 	.word	0xffffffff


	//   ....[95]....
        /*03a0*/ 	.word	0xffffffff


	//   ....[96]....
        /*03a4*/ 	.word	0xffffffff


	//   ....[97]....
        /*03a8*/ 	.word	0xffffffff


	//   ....[98]....
        /*03ac*/ 	.word	0xffffffff


	//   ....[99]....
        /*03b0*/ 	.word	0xffffffff


	//   ....[100]....
        /*03b4*/ 	.word	0xffffffff


	//   ....[101]....
        /*03b8*/ 	.word	0xffffffff


	//   ....[102]....
        /*03bc*/ 	.word	0xffffffff


	//   ....[103]....
        /*03c0*/ 	.word	0xffffffff


	//   ....[104]....
        /*03c4*/ 	.word	0xffffffff


	//   ....[105]....
        /*03c8*/ 	.word	0xffffffff


	//   ....[106]....
        /*03cc*/ 	.word	0xffffffff


	//   ....[107]....
        /*03d0*/ 	.word	0xffffffff


	//   ....[108]....
        /*03d4*/ 	.word	0xffffffff


	//   ....[109]....
        /*03d8*/ 	.word	0xffffffff


	//   ....[110]....
        /*03dc*/ 	.word	0xffffffff


	//   ....[111]....
        /*03e0*/ 	.word	0xffffffff


	//   ....[112]....
        /*03e4*/ 	.word	0xffffffff


	//   ....[113]....
        /*03e8*/ 	.word	0xffffffff


	//   ....[114]....
        /*03ec*/ 	.word	0xffffffff


	//   ....[115]....
        /*03f0*/ 	.word	0xffffffff


	//   ....[116]....
        /*03f4*/ 	.word	0xffffffff


	//   ....[117]....
        /*03f8*/ 	.word	0xffffffff


	//   ....[118]....
        /*03fc*/ 	.word	0xffffffff


	//   ....[119]....
        /*0400*/ 	.word	0xffffffff


	//   ....[120]....
        /*0404*/ 	.word	0xffffffff


	//   ....[121]....
        /*0408*/ 	.word	0xffffffff


	//   ....[122]....
        /*040c*/ 	.word	0xffffffff


	//   ....[123]....
        /*0410*/ 	.word	0xffffffff


	//   ....[124]....
        /*0414*/ 	.word	0xffffffff


	//   ....[125]....
        /*0418*/ 	.word	0xffffffff


	//   ....[126]....
        /*041c*/ 	.word	0xffffffff


	//   ....[127]....
        /*0420*/ 	.word	0xffffffff


	//   ....[128]....
        /*0424*/ 	.word	0xffffffff


	//   ....[129]....
        /*0428*/ 	.word	0xffffffff


	//   ....[130]....
        /*042c*/ 	.word	0xffffffff


	//   ....[131]....
        /*0430*/ 	.word	0xffffffff


	//   ....[132]....
        /*0434*/ 	.word	0xffffffff


	//   ....[133]....
        /*0438*/ 	.word	0xffffffff


	//   ....[134]....
        /*043c*/ 	.word	0xffffffff


	//   ....[135]....
        /*0440*/ 	.word	0xffffffff


	//   ....[136]....
        /*0444*/ 	.word	0xffffffff


	//   ....[137]....
        /*0448*/ 	.word	0xffffffff


	//   ....[138]....
        /*044c*/ 	.word	0xffffffff


	//   ....[139]....
        /*0450*/ 	.word	0xffffffff


	//   ....[140]....
        /*0454*/ 	.word	0xffffffff


	//   ....[141]....
        /*0458*/ 	.word	0xffffffff


	//   ....[142]....
        /*045c*/ 	.word	0xffffffff


	//   ....[143]....
        /*0460*/ 	.word	0xffffffff


	//   ....[144]....
        /*0464*/ 	.word	0xffffffff


	//   ....[145]....
        /*0468*/ 	.word	0xffffffff


	//   ....[146]....
        /*046c*/ 	.word	0xffffffff


	//   ....[147]....
        /*0470*/ 	.word	0xffffffff


	//   ....[148]....
        /*0474*/ 	.word	0xffffffff


	//   ....[149]....
        /*0478*/ 	.word	0xffffffff


	//   ....[150]....
        /*047c*/ 	.word	0xffffffff


	//   ....[151]....
        /*0480*/ 	.word	0xffffffff


	//   ....[152]....
        /*0484*/ 	.word	0xffffffff


	//----- nvinfo : EIATTR_COOP_GROUP_INSTR_OFFSETS
	.align		4
.L_306:
        /*0488*/ 	.byte	0x04, 0x28
        /*048a*/ 	.short	(.L_308 - .L_307)


	//   ....[0]....
.L_307:
        /*048c*/ 	.word	0x00000050


	//   ....[1]....
        /*0490*/ 	.word	0x000001e0


	//   ....[2]....
        /*0494*/ 	.word	0x00000210


	//   ....[3]....
        /*0498*/ 	.word	0x00000240


	//   ....[4]....
        /*049c*/ 	.word	0x00000270


	//   ....[5]....
        /*04a0*/ 	.word	0x000002a0


	//   ....[6]....
        /*04a4*/ 	.word	0x000002d0


	//   ....[7]....
        /*04a8*/ 	.word	0x00000430


	//   ....[8]....
        /*04ac*/ 	.word	0x00000470


	//   ....[9]....
        /*04b0*/ 	.word	0x000004a0


	//   ....[10]....
        /*04b4*/ 	.word	0x000004d0


	//   ....[11]....
        /*04b8*/ 	.word	0x00000500


	//   ....[12]....
        /*04bc*/ 	.word	0x00000530


	//   ....[13]....
        /*04c0*/ 	.word	0x000005c0


	//   ....[14]....
        /*04c4*/ 	.word	0x00000600


	//   ....[15]....
        /*04c8*/ 	.word	0x00000620


	//   ....[16]....
        /*04cc*/ 	.word	0x00000680


	//   ....[17]....
        /*04d0*/ 	.word	0x00002bd0


	//   ....[18]....
        /*04d4*/ 	.word	0x00002bf0


	//   ....[19]....
        /*04d8*/ 	.word	0x00002d90


	//   ....[20]....
        /*04dc*/ 	.word	0x00002da0


	//   ....[21]....
        /*04e0*/ 	.word	0x00002f40


	//   ....[22]....
        /*04e4*/ 	.word	0x00002f60


	//   ....[23]....
        /*04e8*/ 	.word	0x00003100


	//   ....[24]....
        /*04ec*/ 	.word	0x00003110


	//   ....[25]....
        /*04f0*/ 	.word	0x00004360


	//   ....[26]....
        /*04f4*/ 	.word	0x00004540


	//   ....[27]....
        /*04f8*/ 	.word	0x00004c60


	//   ....[28]....
        /*04fc*/ 	.word	0x00004f30


	//   ....[29]....
        /*0500*/ 	.word	0x00004f40


	//   ....[30]....
        /*0504*/ 	.word	0x00004f90


	//   ....[31]....
        /*0508*/ 	.word	0x000072a0


	//   ....[32]....
        /*050c*/ 	.word	0x000074a0


	//   ....[33]....
        /*0510*/ 	.word	0x00007cf0


	//   ....[34]....
        /*0514*/ 	.word	0x00007ea0


	//   ....[35]....
        /*0518*/ 	.word	0x00007ed0


	//   ....[36]....
        /*051c*/ 	.word	0x00007f20


	//   ....[37]....
        /*0520*/ 	.word	0x0000a7e0


	//   ....[38]....
        /*0524*/ 	.word	0x0000a800


	//   ....[39]....
        /*0528*/ 	.word	0x0000a830


	//   ....[40]....
        /*052c*/ 	.word	0x0000a860


	//   ....[41]....
        /*0530*/ 	.word	0x0000d2e0


	//   ....[42]....
        /*0534*/ 	.word	0x0000d4e0


	//   ....[43]....
        /*0538*/ 	.word	0x0000dd20


	//   ....[44]....
        /*053c*/ 	.word	0x0000dee0


	//   ....[45]....
        /*0540*/ 	.word	0x0000df10


	//   ....[46]....
        /*0544*/ 	.word	0x0000df60


	//   ....[47]....
        /*0548*/ 	.word	0x0000f6a0


	//   ....[48]....
        /*054c*/ 	.word	0x0000f6d0


	//   ....[49]....
        /*0550*/ 	.word	0x0000f6e0


	//   ....[50]....
        /*0554*/ 	.word	0x0000f710


	//   ....[51]....
        /*0558*/ 	.word	0x00010b30


	//   ....[52]....
        /*055c*/ 	.word	0x00010b50


	//   ....[53]....
        /*0560*/ 	.word	0x00010b60


	//   ....[54]....
        /*0564*/ 	.word	0x00010b70


	//   ....[55]....
        /*0568*/ 	.word	0x00010f30


	//   ....[56]....
        /*056c*/ 	.word	0x00010f50


	//   ....[57]....
        /*0570*/ 	.word	0x00011090


	//   ....[58]....
        /*0574*/ 	.word	0x000110a0


	//   ....[59]....
        /*0578*/ 	.word	0x000111f0


	//   ....[60]....
        /*057c*/ 	.word	0x00011210


	//   ....[61]....
        /*0580*/ 	.word	0x00011360


	//   ....[62]....
        /*0584*/ 	.word	0x00011370


	//   ....[63]....
        /*0588*/ 	.word	0x000116b0


	//   ....[64]....
        /*058c*/ 	.word	0x000116d0


	//   ....[65]....
        /*0590*/ 	.word	0x00012030


	//   ....[66]....
        /*0594*/ 	.word	0x00012040


	//   ....[67]....
        /*0598*/ 	.word	0x00012e20


	//   ....[68]....
        /*059c*/ 	.word	0x00012e40


	//   ....[69]....
        /*05a0*/ 	.word	0x00012f90


	//   ....[70]....
        /*05a4*/ 	.word	0x00012fa0


	//   ....[71]....
        /*05a8*/ 	.word	0x000130f0


	//   ....[72]....
        /*05ac*/ 	.word	0x00013110


	//   ....[73]....
        /*05b0*/ 	.word	0x00013260


	//   ....[74]....
        /*05b4*/ 	.word	0x00013270


	//   ....[75]....
        /*05b8*/ 	.word	0x00013460


	//   ....[76]....
        /*05bc*/ 	.word	0x00013480


	//   ....[77]....
        /*05c0*/ 	.word	0x000135a0


	//   ....[78]....
        /*05c4*/ 	.word	0x000135e0


	//   ....[79]....
        /*05c8*/ 	.word	0x00013610


	//   ....[80]....
        /*05cc*/ 	.word	0x00013640


	//   ....[81]....
        /*05d0*/ 	.word	0x00013670


	//   ....[82]....
        /*05d4*/ 	.word	0x000136a0


	//   ....[83]....
        /*05d8*/ 	.word	0x000137f0


	//   ....[84]....
        /*05dc*/ 	.word	0x00013830


	//   ....[85]....
        /*05e0*/ 	.word	0x00013860


	//   ....[86]....
        /*05e4*/ 	.word	0x00013890


	//   ....[87]....
        /*05e8*/ 	.word	0x000138c0


	//   ....[88]....
        /*05ec*/ 	.word	0x000138f0


	//   ....[89]....
        /*05f0*/ 	.word	0x00013980


	//   ....[90]....
        /*05f4*/ 	.word	0x000139c0


	//   ....[91]....
        /*05f8*/ 	.word	0x000139d0


	//   ....[92]....
        /*05fc*/ 	.word	0x00013a30


	//   ....[93]....
        /*0600*/ 	.word	0x000143e0


	//   ....[94]....
        /*0604*/ 	.word	0x00014440


	//   ....[95]....
        /*0608*/ 	.word	0x00014490


	//   ....[96]....
        /*060c*/ 	.word	0x000144e0


	//   ....[97]....
        /*0610*/ 	.word	0x00014530


	//   ....[98]....
        /*0614*/ 	.word	0x000145a0


	//   ....[99]....
        /*0618*/ 	.word	0x000145e0


	//   ....[100]....
        /*061c*/ 	.word	0x00014650


	//   ....[101]....
        /*0620*/ 	.word	0x000146c0


	//   ....[102]....
        /*0624*/ 	.word	0x00014720


	//   ....[103]....
        /*0628*/ 	.word	0x00014790


	//   ....[104]....
        /*062c*/ 	.word	0x00014800


	//   ....[105]....
        /*0630*/ 	.word	0x00014860


	//   ....[106]....
        /*0634*/ 	.word	0x000148c0


	//   ....[107]....
        /*0638*/ 	.word	0x00014920


	//   ....[108]....
        /*063c*/ 	.word	0x00014990


	//   ....[109]....
        /*0640*/ 	.word	0x000149f0


	//   ....[110]....
        /*0644*/ 	.word	0x00014a50


	//   ....[111]....
        /*0648*/ 	.word	0x00014aa0


	//   ....[112]....
        /*064c*/ 	.word	0x00014b00


	//   ....[113]....
        /*0650*/ 	.word	0x00014b50


	//   ....[114]....
        /*0654*/ 	.word	0x00014ba0


	//   ....[115]....
        /*0658*/ 	.word	0x00014c10


	//   ....[116]....
        /*065c*/ 	.word	0x00014c80


	//   ....[117]....
        /*0660*/ 	.word	0x00014ce0


	//   ....[118]....
        /*0664*/ 	.word	0x00014d40


	//   ....[119]....
        /*0668*/ 	.word	0x00014da0


	//   ....[120]....
        /*066c*/ 	.word	0x00014e10


	//   ....[121]....
        /*0670*/ 	.word	0x00014e70


	//   ....[122]....
        /*0674*/ 	.word	0x00014ed0


	//   ....[123]....
        /*0678*/ 	.word	0x00014f30


	//   ....[124]....
        /*067c*/ 	.word	0x00014fa0


	//   ....[125]....
        /*0680*/ 	.word	0x00015000


	//   ....[126]....
        /*0684*/ 	.word	0x00015060


	//   ....[127]....
        /*0688*/ 	.word	0x000150c0


	//   ....[128]....
        /*068c*/ 	.word	0x00015130


	//   ....[129]....
        /*0690*/ 	.word	0x00015190


	//   ....[130]....
        /*0694*/ 	.word	0x000151f0


	//   ....[131]....
        /*0698*/ 	.word	0x00015250


	//   ....[132]....
        /*069c*/ 	.word	0x000152c0


	//   ....[133]....
        /*06a0*/ 	.word	0x00015320


	//   ....[134]....
        /*06a4*/ 	.word	0x00015380


	//   ....[135]....
        /*06a8*/ 	.word	0x000153e0


	//   ....[136]....
        /*06ac*/ 	.word	0x00015450


	//   ....[137]....
        /*06b0*/ 	.word	0x000154a0


	//   ....[138]....
        /*06b4*/ 	.word	0x000154e0


	//   ....[139]....
        /*06b8*/ 	.word	0x00015530


	//   ....[140]....
        /*06bc*/ 	.word	0x00015580


	//   ....[141]....
        /*06c0*/ 	.word	0x000155d0


	//   ....[142]....
        /*06c4*/ 	.word	0x00015640


	//   ....[143]....
        /*06c8*/ 	.word	0x00015680


	//   ....[144]....
        /*06cc*/ 	.word	0x000156d0


	//   ....[145]....
        /*06d0*/ 	.word	0x00015720


	//   ....[146]....
        /*06d4*/ 	.word	0x00015770


	//   ....[147]....
        /*06d8*/ 	.word	0x000157c0


	//   ....[148]....
        /*06dc*/ 	.word	0x00015830


	//   ....[149]....
        /*06e0*/ 	.word	0x00015870


	//   ....[150]....
        /*06e4*/ 	.word	0x000158e0


	//   ....[151]....
        /*06e8*/ 	.word	0x00015940


	//   ....[152]....
        /*06ec*/ 	.word	0x000159a0


	//----- nvinfo : EIATTR_EXIT_INSTR_OFFSETS
	.align		4
.L_308:
        /*06f0*/ 	.byte	0x04, 0x1c
        /*06f2*/ 	.short	(.L_310 - .L_309)


	//   ....[0]....
.L_309:
        /*06f4*/ 	.word	0x00000fe0


	//   ....[1]....
        /*06f8*/ 	.word	0x000143a0


	//----- nvinfo : EIATTR_MAX_THREADS
	.align		4
.L_310:
        /*06fc*/ 	.byte	0x04, 0x05
        /*06fe*/ 	.short	(.L_312 - .L_311)
.L_311:
        /*0700*/ 	.word	0x00000100
        /*0704*/ 	.word	0x00000001
        /*0708*/ 	.word	0x00000001


	//----- nvinfo : EIATTR_CRS_STACK_SIZE
	.align		4
.L_312:
        /*070c*/ 	.byte	0x04, 0x1e
        /*070e*/ 	.short	(.L_314 - .L_313)
.L_313:
        /*0710*/ 	.word	0x00000000
.L_314:


//--------------------- .nv.info._ZN7cutlass13device_kernelIN5flash19enable_sm80_to_sm89INS1_16FlashAttnFwdSm80INS1_25CollectiveMainloopFwdSm80ILi8ELi1ELb0EN4cute5tupleIJNS5_1CILi128EEENS7_ILi64EEENS7_ILi192EEEEEELi192ENS_10bfloat16_tEfNS_4arch4Sm80ELb0ELb1ELb0ELb1ELb0ELb1ELb1ELb1EEENS1_21CollectiveEpilogueFwdINS6_IJS8_SA_S9_EEENS6_IJNS7_ILi1EEESI_SI_EEESC_SE_Li256ELb1ELb1ELb1ELb0EEENS1_36VarlenDynamicPersistentTileSchedulerILi128ELi64ELi256ELi256ELb1ELb1ELb0ELb1ELb0ELb1EEEEEEEEEvNT_6ParamsE --------------------------
	.section	.nv.info._ZN7cutlass13device_kernelIN5flash19enable_sm80_to_sm89INS1_16FlashAttnFwdSm80INS1_25CollectiveMainloopFwdSm80ILi8ELi1ELb0EN4cute5tupleIJNS5_1CILi128EEENS7_ILi64EEENS7_ILi192EEEEEELi192ENS_10bfloat16_tEfNS_4arch4Sm80ELb0ELb1ELb0ELb1ELb0ELb1ELb1ELb1EEENS1_21CollectiveEpilogueFwdINS6_IJS8_SA_S9_EEENS6_IJNS7_ILi1EEESI_SI_EEESC_SE_Li256ELb1ELb1ELb1ELb0EEENS1_36VarlenDynamicPersistentTileSchedulerILi128ELi64ELi256ELi256ELb1ELb1ELb0ELb1ELb0ELb1EEEEEEEEEvNT_6ParamsE,"",@"SHT_CUDA_INFO"
	.sectionflags	@""
	.align	4


	//----- nvinfo : EIATTR_CUDA_API_VERSION
	.align		4
        /*0000*/ 	.byte	0x04, 0x37
        /*0002*/ 	.short	(.L_316 - .L_315)
.L_315:
        /*0004*/ 	.word	0x00000082


	//----- nvinfo : EIATTR_SW2861232_WAR
	.align		4
.L_316:
        /*0008*/ 	.byte	0x01, 0x35
	.zero		2


	//----- nvinfo : EIATTR_PARAM_CBANK
	.align		4
        /*000c*/ 	.byte	0x04, 0x0a
        /*000e*/ 	.short	(.L_318 - .L_317)
	.align		4
.L_317:
        /*0010*/ 	.word	index@(.nv.constant0._ZN7cutlass13device_kernelIN5flash19enable_sm80_to_sm89INS1_16FlashAttnFwdSm80INS1_25CollectiveMainloopFwdSm80ILi8ELi1ELb0EN4cute5tupleIJNS5_1CILi128EEENS7_ILi64EEENS7_ILi192EEEEEELi192ENS_10bfloat16_tEfNS_4arch4Sm80ELb0ELb1ELb0ELb1ELb0ELb1ELb1ELb1EEENS1_21CollectiveEpilogueFwdINS6_IJS8_SA_S9_EEENS6_IJNS7_ILi1EEESI_SI_EEESC_SE_Li256ELb1ELb1ELb1ELb0EEENS1_36VarlenDynamicPersistentTileSchedulerILi128ELi64ELi256ELi256ELb1ELb1ELb0ELb1ELb0ELb1EEEEEEEEEvNT_6ParamsE)
        /*0014*/ 	.short	0x0160
        /*0016*/ 	.short	0x0438


	//----- nvinfo : EIATTR_CBANK_PARAM_SIZE
	.align		4
.L_318:
        /*0018*/ 	.byte	0x03, 0x19
        /*001a*/ 	.short	0x0438


	//----- nvinfo : EIATTR_KPARAM_INFO
	.align		4
        /*001c*/ 	.byte	0x04, 0x17
        /*001e*/ 	.short	(.L_320 - .L_319)
.L_319:
        /*0020*/ 	.word	0x00000000
        /*0024*/ 	.short	0x0000
        /*0026*/ 	.short	0x0000
        /*0028*/ 	.byte	0x00, 0xf0, 0xe1, 0x10


	//----- nvinfo : EIATTR_MAXREG_COUNT
	.align		4
.L_320:
        /*002c*/ 	.byte	0x03, 0x1b
        /*002e*/ 	.short	0x00ff


	//----- nvinfo : EIATTR_NUM_BARRIERS
	.align		4
        /*0030*/ 	.byte	0x02, 0x4c
        /*0032*/ 	.byte	0x06
	.zero		1


	//----- nvinfo : EIATTR_ANNOTATIONS
	.align		4
        /*0034*/ 	.byte	0x04, 0x55
        /*0036*/ 	.short	(.L_322 - .L_321)


	//   ....[0]....
.L_321:
        /* <DEDUP_REMOVED lines=28> */


	//----- nvinfo : EIATTR_MERCURY_ISA_VERSION
	.align		4
.L_322:
        /*01e0*/ 	.byte	0x03, 0x5f
        /*01e2*/ 	.short	0x0000


	//----- nvinfo : EIATTR_INT_WARP_WIDE_INSTR_OFFSETS
	.align		4
        /*01e4*/ 	.byte	0x04, 0x31
        /*01e6*/ 	.short	(.L_324 - .L_323)


	//   ....[0]....
.L_323:
        /*01e8*/ 	.word	0x0001c940


	//   ....[1]....
        /*01ec*/ 	.word	0x0001c9c0


	//----- nvinfo : EIATTR_COOP_GROUP_MASK_REGIDS
	.align		4
.L_324:
        /*01f0*/ 	.byte	0x04, 0x29
        /*01f2*/ 	.short	(.L_326 - .L_325)


	//   ....[0]....
.L_325:
        /*01f4*/ 	.word	0xffffffff


	//   ....[1]....
        /*01f8*/ 	.word	0xffffffff


	//   ....[2]....
        /*01fc*/ 	.word	0xffffffff


	//   ....[3]....
        /*0200*/ 	.word	0xffffffff


	//   ....[4]....
        /*0204*/ 	.word	0xffffffff


	//   ....[5]....
        /*0208*/ 	.word	0xffffffff


	//   ....[6]....
        /*020c*/ 	.word	0xffffffff


	//   ....[7]....
        /*0210*/ 	.word	0xffffffff


	//   ....[8]....
        /*0214*/ 	.word	0xffffffff


	//   ....[9]....
        /*0218*/ 	.word	0xffffffff


	//   ....[10]....
        /*021c*/ 	.word	0xffffffff


	//   ....[11]....
        /*0220*/ 	.word	0xffffffff


	//   ....[12]....
        /*0224*/ 	.word	0xffffffff


	//   ....[13]....
        /*0228*/ 	.word	0xffffffff


	//   ....[14]....
        /*022c*/ 	.word	0xffffffff


	//   ....[15]....
        /*0230*/ 	.word	0xffffffff


	//   ....[16]....
        /*0234*/ 	.word	0xffffffff


	//   ....[17]....
        /*0238*/ 	.word	0xffffffff


	//   ....[18]....
        /*023c*/ 	.word	0xffffffff


	//   ....[19]....
        /*0240*/ 	.word	0xffffffff


	//   ....[20]....
        /*0244*/ 	.word	0xffffffff


	//   ....[21]....
        /*0248*/ 	.word	0xffffffff


	//   ....[22]....
        /*024c*/ 	.word	0xffffffff


	//   ....[23]....
        /*0250*/ 	.word	0xffffffff


	//   ....[24]....
        /*0254*/ 	.word	0xffffffff


	//   ....[25]....
        /*0258*/ 	.word	0xffffffff


	//   ....[26]....
        /*025c*/ 	.word	0xffffffff


	//   ....[27]....
        /*0260*/ 	.word	0xffffffff


	//   ....[28]....
        /*0264*/ 	.word	0xffffffff


	//   ....[29]....
        /*0268*/ 	.word	0xffffffff


	//   ....[30]....
        /*026c*/ 	.word	0xffffffff


	//   ....[31]....
        /*0270*/ 	.word	0xffffffff


	//   ....[32]....
        /*0274*/ 	.word	0xffffffff


	//   ....[33]....
        /*0278*/ 	.word	0xffffffff


	//   ....[34]....
        /*027c*/ 	.word	0xffffffff


	//   ....[35]....
        /*0280*/ 	.word	0xffffffff


	//   ....[36]....
        /*0284*/ 	.word	0xffffffff


	//   ....[37]....
        /*0288*/ 	.word	0xffffffff


	//   ....[38]....
        /*028c*/ 	.word	0xffffffff


	//   ....[39]....
        /*0290*/ 	.word	0xffffffff


	//   ....[40]....
        /*0294*/ 	.word	0xffffffff


	//   ....[41]....
        /*0298*/ 	.word	0xffffffff


	//   ....[42]....
        /*029c*/ 	.word	0xffffffff


	//   ....[43]....
        /*02a0*/ 	.word	0xffffffff


	//   ....[44]....
        /*02a4*/ 	.word	0xffffffff


	//   ....[45]....
        /*02a8*/ 	.word	0xffffffff


	//   ....[46]....
        /*02ac*/ 	.word	0xffffffff


	//   ....[47]....
        /*02b0*/ 	.word	0xffffffff


	//   ....[48]....
        /*02b4*/ 	.word	0xffffffff


	//   ....[49]....
        /*02b8*/ 	.word	0xffffffff


	//   ....[50]....
        /*02bc*/ 	.word	0xffffffff


	//   ....[51]....
        /*02c0*/ 	.word	0xffffffff


	//   ....[52]....
        /*02c4*/ 	.word	0xffffffff


	//   ....[53]....
        /*02c8*/ 	.word	0xffffffff


	//   ....[54]....
        /*02cc*/ 	.word	0xffffffff


	//   ....[55]....
        /*02d0*/ 	.word	0xffffffff


	//   ....[56]....
        /*02d4*/ 	.word	0xffffffff


	//   ....[57]....
        /*02d8*/ 	.word	0xffffffff


	//   ....[58]....
        /*02dc*/ 	.word	0xffffffff


	//   ....[59]....
        /*02e0*/ 	.word	0xffffffff


	//   ....[60]....
        /*02e4*/ 	.word	0xffffffff


	//   ....[61]....
        /*02e8*/ 	.word	0xffffffff


	//   ....[62]....
        /*02ec*/ 	.word	0xffffffff


	//   ....[63]....
        /*02f0*/ 	.word	0xffffffff


	//   ....[64]....
        /*02f4*/ 	.word	0xffffffff


	//   ....[65]....
        /*02f8*/ 	.word	0xffffffff


	//   ....[66]....
        /*02fc*/ 	.word	0xffffffff


	//   ....[67]....
        /*0300*/ 	.word	0xffffffff


	//   ....[68]....
        /*0304*/ 	.word	0xffffffff


	//   ....[69]....
        /*0308*/ 	.word	0xffffffff


	//   ....[70]....
        /*030c*/ 	.word	0xffffffff


	//   ....[71]....
        /*0310*/ 	.word	0xffffffff


	//   ....[72]....
        /*0314*/ 	.word	0xffffffff


	//   ....[73]....
        /*0318*/ 	.word	0xffffffff


	//   ....[74]....
        /*031c*/ 	.word	0xffffffff


	//   ....[75]....
        /*0320*/ 	.word	0xffffffff


	//   ....[76]....
        /*0324*/ 	.word	0xffffffff


	//   ....[77]....
        /*0328*/ 	.word	0xffffffff


	//   ....[78]....
        /*032c*/ 	.word	0xffffffff


	//   ....[79]....
        /*0330*/ 	.word	0xffffffff


	//   ....[80]....
        /*0334*/ 	.word	0xffffffff


	//   ....[81]....
        /*0338*/ 	.word	0xffffffff


	//   ....[82]....
        /*033c*/ 	.word	0xffffffff


	//   ....[83]....
        /*0340*/ 	.word	0xffffffff


	//   ....[84]....
        /*0344*/ 	.word	0xffffffff


	//   ....[85]....
        /*0348*/ 	.word	0xffffffff


	//   ....[86]....
        /*034c*/ 	.word	0xffffffff


	//   ....[87]....
        /*0350*/ 	.word	0xffffffff


	//   ....[88]....
        /*0354*/ 	.word	0xffffffff


	//   ....[89]....
        /*0358*/ 	.word	0xffffffff


	//   ....[90]....
        /*035c*/ 	.word	0xffffffff


	//   ....[91]....
        /*0360*/ 	.word	0xffffffff


	//   ....[92]....
        /*0364*/ 	.word	0xffffffff


	//   ....[93]....
        /*0368*/ 	.word	0xffffffff


	//   ....[94]....
        /*036c*/ 	.word	0xffffffff


	//   ....[95]....
        /*0370*/ 	.word	0xffffffff


	//   ....[96]....
        /*0374*/ 	.word	0xffffffff


	//   ....[97]....
        /*0378*/ 	.word	0xffffffff


	//   ....[98]....
        /*037c*/ 	.word	0xffffffff


	//   ....[99]....
        /*0380*/ 	.word	0xffffffff


	//   ....[100]....
        /*0384*/ 	.word	0xffffffff


	//   ....[101]....
        /*0388*/ 	.word	0xffffffff


	//   ....[102]....
        /*038c*/ 	.word	0xffffffff


	//   ....[103]....
        /*0390*/ 	.word	0xffffffff


	//   ....[104]....
        /*0394*/ 	.word	0xffffffff


	//   ....[105]....
        /*0398*/ 	.word	0xffffffff


	//   ....[106]....
        /*039c*/ 	.word	0xffffffff


	//   ....[107]....
        /*03a0*/ 	.word	0xffffffff


	//   ....[108]....
        /*03a4*/ 	.word	0xffffffff


	//   ....[109]....
        /*03a8*/ 	.word	0xffffffff


	//   ....[110]....
        /*03ac*/ 	.word	0xffffffff


	//   ....[111]....
        /*03b0*/ 	.word	0xffffffff


	//   ....[112]....
        /*03b4*/ 	.word	0xffffffff


	//   ....[113]....
        /*03b8*/ 	.word	0xffffffff


	//   ....[114]....
        /*03bc*/ 	.word	0xffffffff


	//   ....[115]....
        /*03c0*/ 	.word	0xffffffff


	//   ....[116]....
        /*03c4*/ 	.word	0xffffffff


	//   ....[117]....
        /*03c8*/ 	.word	0xffffffff


	//   ....[118]....
        /*03cc*/ 	.word	0xffffffff


	//   ....[119]....
        /*03d0*/ 	.word	0xffffffff


	//   ....[120]....
        /*03d4*/ 	.word	0xffffffff


	//   ....[121]....
        /*03d8*/ 	.word	0xffffffff


	//   ....[122]....
        /*03dc*/ 	.word	0xffffffff


	//   ....[123]....
        /*03e0*/ 	.word	0xffffffff


	//   ....[124]....
        /*03e4*/ 	.word	0xffffffff


	//   ....[125]....
        /*03e8*/ 	.word	0xffffffff


	//   ....[126]....
        /*03ec*/ 	.word	0xffffffff


	//   ....[127]....
        /*03f0*/ 	.word	0xffffffff


	//   ....[128]....
        /*03f4*/ 	.word	0xffffffff


	//   ....[129]....
        /*03f8*/ 	.word	0xffffffff


	//   ....[130]....
        /*03fc*/ 	.word	0xffffffff


	//   ....[131]....
        /*0400*/ 	.word	0xffffffff


	//   ....[132]....
        /*0404*/ 	.word	0xffffffff


	//   ....[133]....
        /*0408*/ 	.word	0xffffffff


	//   ....[134]....
        /*040c*/ 	.word	0xffffffff


	//   ....[135]....
        /*0410*/ 	.word	0xffffffff


	//   ....[136]....
        /*0414*/ 	.word	0xffffffff


	//   ....[137]....
        /*0418*/ 	.word	0xffffffff


	//   ....[138]....
        /*041c*/ 	.word	0xffffffff


	//   ....[139]....
        /*0420*/ 	.word	0xffffffff


	//   ....[140]....
        /*0424*/ 	.word	0xffffffff


	//   ....[141]....
        /*0428*/ 	.word	0xffffffff


	//   ....[142]....
        /*042c*/ 	.word	0xffffffff


	//   ....[143]....
        /*0430*/ 	.word	0xffffffff


	//   ....[144]....
        /*0434*/ 	.word	0xffffffff


	//   ....[145]....
        /*0438*/ 	.word	0xffffffff


	//   ....[146]....
        /*043c*/ 	.word	0xffffffff


	//   ....[147]....
        /*0440*/ 	.word	0xffffffff


	//   ....[148]....
        /*0444*/ 	.word	0xffffffff


	//   ....[149]....
        /*0448*/ 	.word	0xffffffff


	//   ....[150]....
        /*044c*/ 	.word	0xffffffff


	//   ....[151]....
        /*0450*/ 	.word	0xffffffff


	//   ....[152]....
        /*0454*/ 	.word	0xffffffff


	//   ....[153]....
        /*0458*/ 	.word	0xffffffff


	//   ....[154]....
        /*045c*/ 	.word	0xffffffff


	//   ....[155]....
        /*0460*/ 	.word	0xffffffff


	//   ....[156]....
        /*0464*/ 	.word	0xffffffff


	//   ....[157]....
        /*0468*/ 	.word	0xffffffff


	//   ....[158]....
        /*046c*/ 	.word	0xffffffff


	//   ....[159]....
        /*0470*/ 	.word	0xffffffff


	//   ....[160]....
        /*0474*/ 	.word	0xffffffff


	//   ....[161]....
        /*0478*/ 	.word	0xffffffff


	//   ....[162]....
        /*047c*/ 	.word	0xffffffff


	//   ....[163]....
        /*0480*/ 	.word	0xffffffff


	//   ....[164]....
        /*0484*/ 	.word	0xffffffff


	//   ....[165]....
        /*0488*/ 	.word	0xffffffff


	//   ....[166]....
        /*048c*/ 	.word	0xffffffff


	//   ....[167]....
        /*0490*/ 	.word	0xffffffff


	//   ....[168]....
        /*0494*/ 	.word	0xffffffff


	//----- nvinfo : EIATTR_COOP_GROUP_INSTR_OFFSETS
	.align		4
.L_326:
        /*0498*/ 	.byte	0x04, 0x28
        /*049a*/ 	.short	(.L_328 - .L_327)


	//   ....[0]....
.L_327:
        /*049c*/ 	.word	0x00000050


	//   ....[1]....
        /*04a0*/ 	.word	0x000001f0


	//   ....[2]....
        /*04a4*/ 	.word	0x00000220


	//   ....[3]....
        /*04a8*/ 	.word	0x00000250


	//   ....[4]....
        /*04ac*/ 	.word	0x00000280


	//   ....[5]....
        /*04b0*/ 	.word	0x000002b0


	//   ....[6]....
        /*04b4*/ 	.word	0x000002e0


	//   ....[7]....
        /*04b8*/ 	.word	0x00000450


	//   ....[8]....
        /*04bc*/ 	.word	0x00000490


	//   ....[9]....
        /*04c0*/ 	.word	0x000004c0


	//   ....[10]....
        /*04c4*/ 	.word	0x000004f0


	//   ....[11]....
        /*04c8*/ 	.word	0x00000520


	//   ....[12]....
        /*04cc*/ 	.word	0x00000550


	//   ....[13]....
        /*04d0*/ 	.word	0x000005e0


	//   ....[14]....
        /*04d4*/ 	.word	0x00000620


	//   ....[15]....
        /*04d8*/ 	.word	0x00000640


	//   ....[16]....
        /*04dc*/ 	.word	0x000006a0


	//   ....[17]....
        /*04e0*/ 	.word	0x00008410


	//   ....[18]....
        /*04e4*/ 	.word	0x00008430


	//   ....[19]....
        /*04e8*/ 	.word	0x000085a0


	//   ....[20]....
        /*04ec*/ 	.word	0x000085b0


	//   ....[21]....
        /*04f0*/ 	.word	0x00008700


	//   ....[22]....
        /*04f4*/ 	.word	0x00008720


	//   ....[23]....
        /*04f8*/ 	.word	0x00008870


	//   ....[24]....
        /*04fc*/ 	.word	0x00008880


	//   ....[25]....
        /*0500*/ 	.word	0x00008fd0


	//   ....[26]....
        /*0504*/ 	.word	0x00008ff0


	//   ....[27]....
        /*0508*/ 	.word	0x00009000


	//   ....[28]....
        /*050c*/ 	.word	0x00009010


	//   ....[29]....
        /*0510*/ 	.word	0x00009480


	//   ....[30]....
        /*0514*/ 	.word	0x000096f0


	//   ....[31]....
        /*0518*/ 	.word	0x00009730


	//   ....[32]....
        /*051c*/ 	.word	0x00009750


	//   ....[33]....
        /*0520*/ 	.word	0x0000c5e0


	//   ....[34]....
        /*0524*/ 	.word	0x0000c680


	//   ....[35]....
        /*0528*/ 	.word	0x0000c6a0


	//   ....[36]....
        /*052c*/ 	.word	0x0000c6b0


	//   ....[37]....
        /*0530*/ 	.word	0x0000c950


	//   ....[38]....
        /*0534*/ 	.word	0x0000cbc0


	//   ....[39]....
        /*0538*/ 	.word	0x0000cc00


	//   ....[40]....
        /*053c*/ 	.word	0x0000cc40


	//   ....[41]....
        /*0540*/ 	.word	0x00010b30


	//   ....[42]....
        /*0544*/ 	.word	0x00010d10


	//   ....[43]....
        /*0548*/ 	.word	0x00011590


	//   ....[44]....
        /*054c*/ 	.word	0x00011700


	//   ....[45]....
        /*0550*/ 	.word	0x00011710


	//   ....[46]....
        /*0554*/ 	.word	0x00011760


	//   ....[47]....
        /*0558*/ 	.word	0x00013c90


	//   ....[48]....
        /*055c*/ 	.word	0x00013e90


	//   ....[49]....
        /*0560*/ 	.word	0x000146e0


	//   ....[50]....
        /*0564*/ 	.word	0x00014850


	//   ....[51]....
        /*0568*/ 	.word	0x000148b0


	//   ....[52]....
        /*056c*/ 	.word	0x00014940


	//   ....[53]....
        /*0570*/ 	.word	0x00017210


	//   ....[54]....
        /*0574*/ 	.word	0x00017230


	//   ....[55]....
        /*0578*/ 	.word	0x00017260


	//   ....[56]....
        /*057c*/ 	.word	0x00017290


	//   ....[57]....
        /*0580*/ 	.word	0x00019d50


	//   ....[58]....
        /*0584*/ 	.word	0x00019f60


	//   ....[59]....
        /*0588*/ 	.word	0x0001a7a0


	//   ....[60]....
        /*058c*/ 	.word	0x0001a960


	//   ....[61]....
        /*0590*/ 	.word	0x0001a990


	//   ....[62]....
        /*0594*/ 	.word	0x0001a9e0


	//   ....[63]....
        /*0598*/ 	.word	0x0001c120


	//   ....[64]....
        /*059c*/ 	.word	0x0001c150


	//   ....[65]....
        /*05a0*/ 	.word	0x0001c160


	//   ....[66]....
        /*05a4*/ 	.word	0x0001c190


	//   ....[67]....
        /*05a8*/ 	.word	0x0001d6a0


	//   ....[68]....
        /*05ac*/ 	.word	0x0001d6b0


	//   ....[69]....
        /*05b0*/ 	.word	0x0001d6d0


	//   ....[70]....
        /*05b4*/ 	.word	0x0001d6f0


	//   ....[71]....
        /*05b8*/ 	.word	0x0001dab0


	//   ....[72]....
        /*05bc*/ 	.word	0x0001dad0


	//   ....[73]....
        /*05c0*/ 	.word	0x0001dc20


	//   ....[74]....
        /*05c4*/ 	.word	0x0001dc30


	//   ....[75]....
        /*05c8*/ 	.word	0x0001dd60


	//   ....[76]....
        /*05cc*/ 	.word	0x0001dd80


	//   ....[77]....
        /*05d0*/ 	.word	0x0001deb0


	//   ....[78]....
        /*05d4*/ 	.word	0x0001dec0


	//   ....[79]....
        /*05d8*/ 	.word	0x0001e1f0


	//   ....[80]....
        /*05dc*/ 	.word	0x0001e210


	//   ....[81]....
        /*05e0*/ 	.word	0x0001eb50


	//   ....[82]....
        /*05e4*/ 	.word	0x0001eb60


	//   ....[83]....
        /*05e8*/ 	.word	0x0001f910


	//   ....[84]....
        /*05ec*/ 	.word	0x0001f930


	//   ....[85]....
        /*05f0*/ 	.word	0x0001fa90


	//   ....[86]....
        /*05f4*/ 	.word	0x0001faa0


	//   ....[87]....
        /*05f8*/ 	.word	0x0001fbd0


	//   ....[88]....
        /*05fc*/ 	.word	0x0001fbf0


	//   ....[89]....
        /*0600*/ 	.word	0x0001fd20


	//   ....[90]....
        /*0604*/ 	.word	0x0001fd30


	//   ....[91]....
        /*0608*/ 	.word	0x0001ff00


	//   ....[92]....
        /*060c*/ 	.word	0x0001ff20


	//   ....[93]....
        /*0610*/ 	.word	0x00020040


	//   ....[94]....
        /*0614*/ 	.word	0x00020080


	//   ....[95]....
        /*0618*/ 	.word	0x000200b0


	//   ....[96]....
        /*061c*/ 	.word	0x000200e0


	//   ....[97]....
        /*0620*/ 	.word	0x00020110


	//   ....[98]....
        /*0624*/ 	.word	0x00020140


	//   ....[99]....
        /*0628*/ 	.word	0x00020290


	//   ....[100]....
        /*062c*/ 	.word	0x000202d0


	//   ....[101]....
        /*0630*/ 	.word	0x00020300


	//   ....[102]....
        /*0634*/ 	.word	0x00020330


	//   ....[103]....
        /*0638*/ 	.word	0x00020360


	//   ....[104]....
        /*063c*/ 	.word	0x00020390


	//   ....[105]....
        /*0640*/ 	.word	0x00020420


	//   ....[106]....
        /*0644*/ 	.word	0x00020460


	//   ....[107]....
        /*0648*/ 	.word	0x00020470


	//   ....[108]....
        /*064c*/ 	.word	0x000204d0


	//   ....[109]....
        /*0650*/ 	.word	0x00020e70


	//   ....[110]....
        /*0654*/ 	.word	0x00020ed0


	//   ....[111]....
        /*0658*/ 	.word	0x00020f30


	//   ....[112]....
        /*065c*/ 	.word	0x00020f90


	//   ....[113]....
        /*0660*/ 	.word	0x00020ff0


	//   ....[114]....
        /*0664*/ 	.word	0x00021060


	//   ....[115]....
        /*0668*/ 	.word	0x000210b0


	//   ....[116]....
        /*066c*/ 	.word	0x00021120


	//   ....[117]....
        /*0670*/ 	.word	0x00021190


	//   ....[118]....
        /*0674*/ 	.word	0x000211f0


	//   ....[119]....
        /*0678*/ 	.word	0x00021260


	//   ....[120]....
        /*067c*/ 	.word	0x000212d0


	//   ....[121]....
        /*0680*/ 	.word	0x00021340


	//   ....[122]....
        /*0684*/ 	.word	0x000213a0


	//   ....[123]....
        /*0688*/ 	.word	0x00021410


	//   ....[124]....
        /*068c*/ 	.word	0x00021480


	//   ....[125]....
        /*0690*/ 	.word	0x000214f0


	//   ....[126]....
        /*0694*/ 	.word	0x00021550


	//   ....[127]....
        /*0698*/ 	.word	0x000215b0


	//   ....[128]....
        /*069c*/ 	.word	0x00021610


	//   ....[129]....
        /*06a0*/ 	.word	0x00021660


	//   ....[130]....
        /*06a4*/ 	.word	0x000216b0


	//   ....[131]....
        /*06a8*/ 	.word	0x00021720


	//   ....[132]....
        /*06ac*/ 	.word	0x00021790


	//   ....[133]....
        /*06b0*/ 	.word	0x00021800


	//   ....[134]....
        /*06b4*/ 	.word	0x00021860


	//   ....[135]....
        /*06b8*/ 	.word	0x000218d0


	//   ....[136]....
        /*06bc*/ 	.word	0x00021940


	//   ....[137]....
        /*06c0*/ 	.word	0x000219b0


	//   ....[138]....
        /*06c4*/ 	.word	0x00021a10


	//   ....[139]....
        /*06c8*/ 	.word	0x00021a80


	//   ....[140]....
        /*06cc*/ 	.word	0x00021af0


	//   ....[141]....
        /*06d0*/ 	.word	0x00021b60


	//   ....[142]....
        /*06d4*/ 	.word	0x00021bc0


	//   ....[143]....
        /*06d8*/ 	.word	0x00021c30


	//   ....[144]....
        /*06dc*/ 	.word	0x00021ca0


	//   ....[145]....
        /*06e0*/ 	.word	0x00021d10


	//   ....[146]....
        /*06e4*/ 	.word	0x00021d70


	//   ....[147]....
        /*06e8*/ 	.word	0x00021de0


	//   ....[148]....
        /*06ec*/ 	.word	0x00021e50


	//   ....[149]....
        /*06f0*/ 	.word	0x00021ec0


	//   ....[150]....
        /*06f4*/ 	.word	0x00021f20


	//   ....[151]....
        /*06f8*/ 	.word	0x00021f90


	//   ....[152]....
        /*06fc*/ 	.word	0x00022000


	//   ....[153]....
        /*0700*/ 	.word	0x00022060


	//   ....[154]....
        /*0704*/ 	.word	0x000220b0


	//   ....[155]....
        /*0708*/ 	.word	0x00022110


	//   ....[156]....
        /*070c*/ 	.word	0x00022170


	//   ....[157]....
        /*0710*/ 	.word	0x000221d0


	//   ....[158]....
        /*0714*/ 	.word	0x00022240


	//   ....[159]....
        /*0718*/ 	.word	0x00022290


	//   ....[160]....
        /*071c*/ 	.word	0x000222e0


	//   ....[161]....
        /*0720*/ 	.word	0x00022330


	//   ....[162]....
        /*0724*/ 	.word	0x00022390


	//   ....[163]....
        /*0728*/ 	.word	0x000223f0


	//   ....[164]....
        /*072c*/ 	.word	0x00022460


	//   ....[165]....
        /*0730*/ 	.word	0x000224b0


	//   ....[166]....
        /*0734*/ 	.word	0x00022520


	//   ....[167]....
        /*0738*/ 	.word	0x00022580


	//   ....[168]....
        /*073c*/ 	.word	0x000225f0


	//----- nvinfo : EIATTR_EXIT_INSTR_OFFSETS
	.align		4
.L_328:
        /*0740*/ 	.byte	0x04, 0x1c
        /*0742*/ 	.short	(.L_330 - .L_329)


	//   ....[0]....
.L_329:
        /*0744*/ 	.word	0x00001000


	//   ....[1]....
        /*0748*/ 	.word	0x00020e30


	//----- nvinfo : EIATTR_MAX_THREADS
	.align		4
.L_330:
        /*074c*/ 	.byte	0x04, 0x05
        /*074e*/ 	.short	(.L_332 - .L_331)
.L_331:
        /*0750*/ 	.word	0x00000100
        /*0754*/ 	.word	0x00000001
        /*0758*/ 	.word	0x00000001


	//----- nvinfo : EIATTR_CRS_STACK_SIZE
	.align		4
.L_332:
        /*075c*/ 	.byte	0x04, 0x1e
        /*075e*/ 	.short	(.L_334 - .L_333)
.L_333:
        /*0760*/ 	.word	0x00000000
.L_334:


//--------------------- .nv.info._ZN7cutlass13device_kernelIN5flash19enable_sm80_to_sm89INS1_16FlashAttnFwdSm80INS1_25CollectiveMainloopFwdSm80ILi8ELi1ELb1EN4cute5tupleIJNS5_1CILi128EEENS7_ILi96EEENS7_ILi192EEEEEELi192ENS_10bfloat16_tEfNS_4arch4Sm80ELb1ELb0ELb0ELb0ELb0ELb0ELb1ELb1EEENS1_21CollectiveEpilogueFwdINS6_IJS8_SA_S9_EEENS6_IJNS7_ILi1EEESI_SI_EEESC_SE_Li256ELb0ELb1ELb1ELb0EEENS1_30DynamicPersistentTileSchedulerILi256ELi256ELb1ELb1ELb0EEEEEEEEEvNT_6ParamsE --------------------------
	.section	.nv.info._ZN7cutlass13device_kernelIN5flash19enable_sm80_to_sm89INS1_16FlashAttnFwdSm80INS1_25CollectiveMainloopFwdSm80ILi8ELi1ELb1EN4cute5tupleIJNS5_1CILi128EEENS7_ILi96EEENS7_ILi192EEEEEELi192ENS_10bfloat16_tEfNS_4arch4Sm80ELb1ELb0ELb0ELb0ELb0ELb0ELb1ELb1EEENS1_21CollectiveEpilogueFwdINS6_IJS8_SA_S9_EEENS6_IJNS7_ILi1EEESI_SI_EEESC_SE_Li256ELb0ELb1ELb1ELb0EEENS1_30DynamicPersistentTileSchedulerILi256ELi256ELb1ELb1ELb0EEEEEEEEEvNT_6ParamsE,"",@"SHT_CUDA_INFO"
	.sectionflags	@""
	.align	4


	//----- nvinfo : EIATTR_CUDA_API_VERSION
	.align		4
        /*0000*/ 	.byte	0x04, 0x37
        /*0002*/ 	.short	(.L_336 - .L_335)
.L_335:
        /*0004*/ 	.word	0x00000082


	//----- nvinfo : EIATTR_SW2861232_WAR
	.align		4
.L_336:
        /*0008*/ 	.byte	0x01, 0x35
	.zero		2


	//----- nvinfo : EIATTR_PARAM_CBANK
	.align		4
        /*000c*/ 	.byte	0x04, 0x0a
        /*000e*/ 	.short	(.L_338 - .L_337)
	.align		4
.L_337:
        /*0010*/ 	.word	index@(.nv.constant0._ZN7cutlass13device_kernelIN5flash19enable_sm80_to_sm89INS1_16FlashAttnFwdSm80INS1_25CollectiveMainloopFwdSm80ILi8ELi1ELb1EN4cute5tupleIJNS5_1CILi128EEENS7_ILi96EEENS7_ILi192EEEEEELi192ENS_10bfloat16_tEfNS_4arch4Sm80ELb1ELb0ELb0ELb0ELb0ELb0ELb1ELb1EEENS1_21CollectiveEpilogueFwdINS6_IJS8_SA_S9_EEENS6_IJNS7_ILi1EEESI_SI_EEESC_SE_Li256ELb0ELb1ELb1ELb0EEENS1_30DynamicPersistentTileSchedulerILi256ELi256ELb1ELb1ELb0EEEEEEEEEvNT_6ParamsE)
        /*0014*/ 	.short	0x0160
        /*0016*/ 	.short	0x0428


	//----- nvinfo : EIATTR_CBANK_PARAM_SIZE
	.align		4
.L_338:
        /*0018*/ 	.byte	0x03, 0x19
        /*001a*/ 	.short	0x0428


	//----- nvinfo : EIATTR_KPARAM_INFO
	.align		4
        /*001c*/ 	.byte	0x04, 0x17
        /*001e*/ 	.short	(.L_340 - .L_339)
.L_339:
        /*0020*/ 	.word	0x00000000
        /*0024*/ 	.short	0x0000
        /*0026*/ 	.short	0x0000
        /*0028*/ 	.byte	0x00, 0xf0, 0xa1, 0x10


	//----- nvinfo : EIATTR_MAXREG_COUNT
	.align		4
.L_340:
        /*002c*/ 	.byte	0x03, 0x1b
        /*002e*/ 	.short	0x00ff


	//----- nvinfo : EIATTR_NUM_BARRIERS
	.align		4
        /*0030*/ 	.byte	0x02, 0x4c
        /*0032*/ 	.byte	0x06
	.zero		1


	//----- nvinfo : EIATTR_ANNOTATIONS
	.align		4
        /*0034*/ 	.byte	0x04, 0x55
        /*0036*/ 	.short	(.L_342 - .L_341)


	//   ....[0]....
.L_341:
        /* <DEDUP_REMOVED lines=51> */


	//----- nvinfo : EIATTR_MERCURY_ISA_VERSION
	.align		4
.L_342:
        /*0358*/ 	.byte	0x03, 0x5f
        /*035a*/ 	.short	0x0000


	//----- nvinfo : EIATTR_INT_WARP_WIDE_INSTR_OFFSETS
	.align		4
        /*035c*/ 	.byte	0x04, 0x31
        /*035e*/ 	.short	(.L_344 - .L_343)


	//   ....[0]....
.L_343:
        /*0360*/ 	.word	0x0000e870


	//   ....[1]....
        /*0364*/ 	.word	0x0000e8f0


	//----- nvinfo : EIATTR_COOP_GROUP_MASK_REGIDS
	.align		4
.L_344:
        /*0368*/ 	.byte	0x04, 0x29
        /*036a*/ 	.short	(.L_346 - .L_345)


	//   ....[0]....
.L_345:
        /*036c*/ 	.word	0xffffffff


	//   ....[1]....
        /*0370*/ 	.word	0xffffffff


	//   ....[2]....
        /*0374*/ 	.word	0xffffffff


	//   ....[3]....
        /*0378*/ 	.word	0xffffffff


	//   ....[4]....
        /*037c*/ 	.word	0xffffffff


	//   ....[5]....
        /*0380*/ 	.word	0xffffffff


	//   ....[6]....
        /*0384*/ 	.word	0xffffffff


	//   ....[7]....
        /*0388*/ 	.word	0xffffffff


	//   ....[8]....
        /*038c*/ 	.word	0xffffffff


	//   ....[9]....
        /*0390*/ 	.word	0xffffffff


	//   ....[10]....
        /*0394*/ 	.word	0xffffffff


	//   ....[11]....
        /*0398*/ 	.word	0xffffffff


	//   ....[12]....
        /*039c*/ 	.word	0xffffffff


	//   ....[13]....
        /*03a0*/ 	.word	0xffffffff


	//   ....[14]....
        /*03a4*/ 	.word	0xffffffff


	//   ....[15]....
        /*03a8*/ 	.word	0xffffffff


	//   ....[16]....
        /*03ac*/ 	.word	0xffffffff


	//   ....[17]....
        /*03b0*/ 	.word	0xffffffff


	//   ....[18]....
        /*03b4*/ 	.word	0xffffffff


	//   ....[19]....
        /*03b8*/ 	.word	0xffffffff


	//   ....[20]....
        /*03bc*/ 	.word	0xffffffff


	//   ....[21]....
        /*03c0*/ 	.word	0xffffffff


	//   ....[22]....
        /*03c4*/ 	.word	0xffffffff


	//   ....[23]....
        /*03c8*/ 	.word	0xffffffff


	//   ....[24]....
        /*03cc*/ 	.word	0xffffffff


	//   ....[25]....
        /*03d0*/ 	.word	0xffffffff


	//   ....[26]....
        /*03d4*/ 	.word	0xffffffff


	//   ....[27]....
        /*03d8*/ 	.word	0xffffffff


	//   ....[28]....
        /*03dc*/ 	.word	0xffffffff


	//   ....[29]....
        /*03e0*/ 	.word	0xffffffff


	//   ....[30]....
        /*03e4*/ 	.word	0xffffffff


	//   ....[31]....
        /*03e8*/ 	.word	0xffffffff


	//   ....[32]....
        /*03ec*/ 	.word	0xffffffff


	//   ....[33]....
        /*03f0*/ 	.word	0xffffffff


	//   ....[34]....
        /*03f4*/ 	.word	0xffffffff


	//   ....[35]....
        /*03f8*/ 	.word	0xffffffff


	//   ....[36]....
        /*03fc*/ 	.word	0xffffffff


	//   ....[37]....
        /*0400*/ 	.word	0xffffffff


	//   ....[38]....
        /*0404*/ 	.word	0xffffffff


	//   ....[39]....
        /*0408*/ 	.word	0xffffffff


	//   ....[40]....
        /*040c*/ 	.word	0xffffffff


	//   ....[41]....
        /*0410*/ 	.word	0xffffffff


	//   ....[42]....
        /*0414*/ 	.word	0xffffffff


	//   ....[43]....
        /*0418*/ 	.word	0xffffffff


	//----- nvinfo : EIATTR_COOP_GROUP_INSTR_OFFSETS
	.align		4
.L_346:
        /*041c*/ 	.byte	0x04, 0x28
        /*041e*/ 	.short	(.L_348 - .L_347)


	//   ....[0]....
.L_347:
        /*0420*/ 	.word	0x00000050


	//   ....[1]....
        /*0424*/ 	.word	0x00001900


	//   ....[2]....
        /*0428*/ 	.word	0x00001910


	//   ....[3]....
        /*042c*/ 	.word	0x000019d0


	//   ....[4]....
        /*0430*/ 	.word	0x000019f0


	//   ....[5]....
        /*0434*/ 	.word	0x00001a00


	//   ....[6]....
        /*0438*/ 	.word	0x00001a10


	//   ....[7]....
        /*043c*/ 	.word	0x00001a20


	//   ....[8]....
        /*0440*/ 	.word	0x00001a40


	//   ....[9]....
        /*0444*/ 	.word	0x000033d0


	//   ....[10]....
        /*0448*/ 	.word	0x000033e0


	//   ....[11]....
        /*044c*/ 	.word	0x00003cb0


	//   ....[12]....
        /*0450*/ 	.word	0x00003df0


	//   ....[13]....
        /*0454*/ 	.word	0x00003e00


	//   ....[14]....
        /*0458*/ 	.word	0x00003e50


	//   ....[15]....
        /*045c*/ 	.word	0x00006c40


	//   ....[16]....
        /*0460*/ 	.word	0x00007700


	//   ....[17]....
        /*0464*/ 	.word	0x00007bc0


	//   ....[18]....
        /*0468*/ 	.word	0x00007cf0


	//   ....[19]....
        /*046c*/ 	.word	0x000080c0


	//   ....[20]....
        /*0470*/ 	.word	0x00008160


	//   ....[21]....
        /*0474*/ 	.word	0x0000bbc0


	//   ....[22]....
        /*0478*/ 	.word	0x0000bc10


	//   ....[23]....
        /*047c*/ 	.word	0x0000bc30


	//   ....[24]....
        /*0480*/ 	.word	0x0000bc50


	//   ....[25]....
        /*0484*/ 	.word	0x0000e020


	//   ....[26]....
        /*0488*/ 	.word	0x0000e070


	//   ....[27]....
        /*048c*/ 	.word	0x0000e090


	//   ....[28]....
        /*0490*/ 	.word	0x0000e0b0


	//   ....[29]....
        /*0494*/ 	.word	0x0000ea40


	//   ....[30]....
        /*0498*/ 	.word	0x0000eec0


	//   ....[31]....
        /*049c*/ 	.word	0x0000eed0


	//   ....[32]....
        /*04a0*/ 	.word	0x0000ef00


	//   ....[33]....
        /*04a4*/ 	.word	0x0000ef20


	//   ....[34]....
        /*04a8*/ 	.word	0x0000f020


	//   ....[35]....
        /*04ac*/ 	.word	0x0000f080


	//   ....[36]....
        /*04b0*/ 	.word	0x0000f900


	//   ....[37]....
        /*04b4*/ 	.word	0x0000f910


	//   ....[38]....
        /*04b8*/ 	.word	0x000102a0


	//   ....[39]....
        /*04bc*/ 	.word	0x00010380


	//   ....[40]....
        /*04c0*/ 	.word	0x000103e0


	//   ....[41]....
        /*04c4*/ 	.word	0x00010430


	//   ....[42]....
        /*04c8*/ 	.word	0x00010490


	//   ....[43]....
        /*04cc*/ 	.word	0x000104e0


	//----- nvinfo : EIATTR_EXIT_INSTR_OFFSETS
	.align		4
.L_348:
        /*04d0*/ 	.byte	0x04, 0x1c
        /*04d2*/ 	.short	(.L_350 - .L_349)


	//   ....[0]....
.L_349:
        /*04d4*/ 	.word	0x000000a0


	//   ....[1]....
        /*04d8*/ 	.word	0x00010340


	//----- nvinfo : EIATTR_MAX_THREADS
	.align		4
.L_350:
        /*04dc*/ 	.byte	0x04, 0x05
        /*04de*/ 	.short	(.L_352 - .L_351)
.L_351:
        /*04e0*/ 	.word	0x00000100
        /*04e4*/ 	.word	0x00000001
        /*04e8*/ 	.word	0x00000001


	//----- nvinfo : EIATTR_CRS_STACK_SIZE
	.align		4
.L_352:
        /*04ec*/ 	.byte	0x04, 0x1e
        /*04ee*/ 	.short	(.L_354 - .L_353)
.L_353:
        /*04f0*/ 	.word	0x00000000
.L_354:


//--------------------- .nv.info._ZN7cutlass13device_kernelIN5flash19enable_sm80_to_sm89INS1_16FlashAttnFwdSm80INS1_25CollectiveMainloopFwdSm80ILi8ELi1ELb0EN4cute5tupleIJNS5_1CILi128EEENS7_ILi64EEENS7_ILi192EEEEEELi192ENS_10bfloat16_tEfNS_4arch4Sm80ELb1ELb0ELb0ELb1ELb0ELb0ELb1ELb1EEENS1_21CollectiveEpilogueFwdINS6_IJS8_SA_S9_EEENS6_IJNS7_ILi1EEESI_SI_EEESC_SE_Li256ELb1ELb1ELb1ELb0EEENS1_36VarlenDynamicPersistentTileSchedulerILi128ELi64ELi256ELi256ELb1ELb1ELb0ELb1ELb1ELb1EEEEEEEEEvNT_6ParamsE --------------------------
	.section	.nv.info._ZN7cutlass13device_kernelIN5flash19enable_sm80_to_sm89INS1_16FlashAttnFwdSm80INS1_25CollectiveMainloopFwdSm80ILi8ELi1ELb0EN4cute5tupleIJNS5_1CILi128EEENS7_ILi64EEENS7_ILi192EEEEEELi192ENS_10bfloat16_tEfNS_4arch4Sm80ELb1ELb0ELb0ELb1ELb0ELb0ELb1ELb1EEENS1_21CollectiveEpilogueFwdINS6_IJS8_SA_S9_EEENS6_IJNS7_ILi1EEESI_SI_EEESC_SE_Li256ELb1ELb1ELb1ELb0EEENS1_36VarlenDynamicPersistentTileSchedulerILi128ELi64ELi256ELi256ELb1ELb1ELb0ELb1ELb1ELb1EEEEEEEEEvNT_6ParamsE,"",@"SHT_CUDA_INFO"
	.sectionflags	@""
	.align	4


	//----- nvinfo : EIATTR_CUDA_API_VERSION
	.align		4
        /*0000*/ 	.byte	0x04, 0x37
        /*0002*/ 	.short	(.L_356 - .L_355)
.L_355:
        /*0004*/ 	.word	0x00000082


	//----- nvinfo : EIATTR_SW2861232_WAR
	.align		4
.L_356:
        /*0008*/ 	.byte	0x01, 0x35
	.zero		2


	//----- nvinfo : EIATTR_PARAM_CBANK
	.align		4
        /*000c*/ 	.byte	0x04, 0x0a
        /*000e*/ 	.short	(.L_358 - .L_357)
	.align		4
.L_357:
        /*0010*/ 	.word	index@(.nv.constant0._ZN7cutlass13device_kernelIN5flash19enable_sm80_to_sm89INS1_16FlashAttnFwdSm80INS1_25CollectiveMainloopFwdSm80ILi8ELi1ELb0EN4cute5tupleIJNS5_1CILi128EEENS7_ILi64EEENS7_ILi192EEEEEELi192ENS_10bfloat16_tEfNS_4arch4Sm80ELb1ELb0ELb0ELb1ELb0ELb0ELb1ELb1EEENS1_21CollectiveEpilogueFwdINS6_IJS8_SA_S9_EEENS6_IJNS7_ILi1EEESI_SI_EEESC_SE_Li256ELb1ELb1ELb1ELb0EEENS1_36VarlenDynamicPersistentTileSchedulerILi128ELi64ELi256ELi256ELb1ELb1ELb0ELb1ELb1ELb1EEEEEEEEEvNT_6ParamsE)
        /*0014*/ 	.short	0x0160
        /*0016*/ 	.short	0x0438


	//----- nvinfo : EIATTR_CBANK_PARAM_SIZE
	.align		4
.L_358:
        /*0018*/ 	.byte	0x03, 0x19
        /*001a*/ 	.short	0x0438


	//----- nvinfo : EIATTR_KPARAM_INFO
	.align		4
        /*001c*/ 	.byte	0x04, 0x17
        /*001e*/ 	.short	(.L_360 - .L_359)
.L_359:
        /*0020*/ 	.word	0x00000000
        /*0024*/ 	.short	0x0000
        /*0026*/ 	.short	0x0000
        /*0028*/ 	.byte	0x00, 0xf0, 0xe1, 0x10


	//----- nvinfo : EIATTR_MAXREG_COUNT
	.align		4
.L_360:
        /*002c*/ 	.byte	0x03, 0x1b
        /*002e*/ 	.short	0x00ff


	//----- nvinfo : EIATTR_NUM_BARRIERS
	.align		4
        /*0030*/ 	.byte	0x02, 0x4c
        /*0032*/ 	.byte	0x06
	.zero		1


	//----- nvinfo : EIATTR_ANNOTATIONS
	.align		4
        /*0034*/ 	.byte	0x04, 0x55
        /*0036*/ 	.short	(.L_362 - .L_361)


	//   ....[0]....
.L_361:
        /* <DEDUP_REMOVED lines=37> */


	//----- nvinfo : EIATTR_MERCURY_ISA_VERSION
	.align		4
.L_362:
        /*0270*/ 	.byte	0x03, 0x5f
        /*0272*/ 	.short	0x0000


	//----- nvinfo : EIATTR_INT_WARP_WIDE_INSTR_OFFSETS
	.align		4
        /*0274*/ 	.byte	0x04, 0x31
        /*0276*/ 	.short	(.L_364 - .L_363)


	//   ....[0]....
.L_363:
        /*0278*/ 	.word	0x0000b9f0


	//   ....[1]....
        /*027c*/ 	.word	0x0000ba70


	//----- nvinfo : EIATTR_COOP_GROUP_MASK_REGIDS
	.align		4
.L_364:
        /*0280*/ 	.byte	0x04, 0x29
        /*0282*/ 	.short	(.L_366 - .L_365)


	//   ....[0]....
.L_365:
        /*0284*/ 	.word	0xffffffff


	//   ....[1]....
        /*0288*/ 	.word	0xffffffff


	//   ....[2]....
        /*028c*/ 	.word	0xffffffff


	//   ....[3]....
        /*0290*/ 	.word	0xffffffff


	//   ....[4]....
        /*0294*/ 	.word	0xffffffff


	//   ....[5]....
        /*0298*/ 	.word	0xffffffff


	//   ....[6]....
        /*029c*/ 	.word	0xffffffff


	//   ....[7]....
        /*02a0*/ 	.word	0xffffffff


	//   ....[8]....
        /*02a4*/ 	.word	0xffffffff


	//   ....[9]....
        /*02a8*/ 	.word	0xffffffff


	//   ....[10]....
        /*02ac*/ 	.word	0xffffffff


	//   ....[11]....
        /*02b0*/ 	.word	0xffffffff


	//   ....[12]....
        /*02b4*/ 	.word	0xffffffff


	//   ....[13]....
        /*02b8*/ 	.word	0xffffffff


	//   ....[14]....
        /*02bc*/ 	.word	0xffffffff


	//   ....[15]....
        /*02c0*/ 	.word	0xffffffff


	//   ....[16]....
        /*02c4*/ 	.word	0xffffffff


	//   ....[17]....
        /*02c8*/ 	.word	0xffffffff


	//   ....[18]....
        /*02cc*/ 	.word	0xffffffff


	//   ....[19]....
        /*02d0*/ 	.word	0xffffffff


	//   ....[20]....
        /*02d4*/ 	.word	0xffffffff


	//   ....[21]....
        /*02d8*/ 	.word	0xffffffff


	//   ....[22]....
        /*02dc*/ 	.word	0xffffffff


	//   ....[23]....
        /*02e0*/ 	.word	0xffffffff


	//   ....[24]....
        /*02e4*/ 	.word	0xffffffff


	//   ....[25]....
        /*02e8*/ 	.word	0xffffffff


	//   ....[26]....
        /*02ec*/ 	.word	0xffffffff


	//   ....[27]....
        /*02f0*/ 	.word	0xffffffff


	//   ....[28]....
        /*02f4*/ 	.word	0xffffffff


	//   ....[29]....
        /*02f8*/ 	.word	0xffffffff


	//   ....[30]....
        /*02fc*/ 	.word	0xffffffff


	//   ....[31]....
        /*0300*/ 	.word	0xffffffff


	//   ....[32]....
        /*0304*/ 	.word	0xffffffff


	//   ....[33]....
        /*0308*/ 	.word	0xffffffff


	//   ....[34]....
        /*030c*/ 	.word	0xffffffff


	//   ....[35]....
        /*0310*/ 	.word	0xffffffff


	//   ....[36]....
        /*0314*/ 	.word	0xffffffff


	//   ....[37]....
        /*0318*/ 	.word	0xffffffff


	//   ....[38]....
        /*031c*/ 	.word	0xffffffff


	//   ....[39]....
        /*0320*/ 	.word	0xffffffff


	//   ....[40]....
        /*0324*/ 	.word	0xffffffff


	//   ....[41]....
        /*0328*/ 	.word	0xffffffff


	//   ....[42]....
        /*032c*/ 	.word	0xffffffff


	//   ....[43]....
        /*0330*/ 	.word	0xffffffff


	//   ....[44]....
        /*0334*/ 	.word	0xffffffff


	//   ....[45]....
        /*0338*/ 	.word	0xffffffff


	//   ....[46]....
        /*033c*/ 	.word	0xffffffff


	//   ....[47]....
        /*0340*/ 	.word	0xffffffff


	//   ....[48]....
        /*0344*/ 	.word	0xffffffff


	//   ....[49]....
        /*0348*/ 	.word	0xffffffff


	//   ....[50]....
        /*034c*/ 	.word	0xffffffff


	//   ....[51]....
        /*0350*/ 	.word	0xffffffff


	//   ....[52]....
        /*0354*/ 	.word	0xffffffff


	//   ....[53]....
        /*0358*/ 	.word	0xffffffff


	//   ....[54]....
        /*035c*/ 	.word	0xffffffff


	//   ....[55]....
        /*0360*/ 	.word	0xffffffff


	//   ....[56]....
        /*0364*/ 	.word	0xffffffff


	//   ....[57]....
        /*0368*/ 	.word	0xffffffff


	//   ....[58]....
        /*036c*/ 	.word	0xffffffff


	//   ....[59]....
        /*0370*/ 	.word	0xffffffff


	//   ....[60]....
        /*0374*/ 	.word	0xffffffff


	//   ....[61]....
        /*0378*/ 	.word	0xffffffff


	//   ....[62]....
        /*037c*/ 	.word	0xffffffff


	//   ....[63]....
        /*0380*/ 	.word	0xffffffff


	//   ....[64]....
        /*0384*/ 	.word	0xffffffff


	//   ....[65]....
        /*0388*/ 	.word	0xffffffff


	//   ....[66]....
        /*038c*/ 	.word	0xffffffff


	//   ....[67]....
        /*0390*/ 	.word	0xffffffff


	//   ....[68]....
        /*0394*/ 	.word	0xffffffff


	//   ....[69]....
        /*0398*/ 	.word	0xffffffff


	//   ....[70]....
        /*039c*/ 	.word	0xffffffff


	//   ....[71]....
        /*03a0*/ 	.word	0xffffffff


	//   ....[72]....
        /*03a4*/ 	.word	0xffffffff


	//   ....[73]....
        /*03a8*/ 	.word	0xffffffff


	//   ....[74]....
        /*03ac*/ 	.word	0xffffffff


	//   ....[75]....
        /*03b0*/ 	.word	0xffffffff


	//   ....[76]....
        /*03b4*/ 	.word	0xffffffff


	//   ....[77]....
        /*03b8*/ 	.word	0xffffffff


	//   ....[78]....
        /*03bc*/ 	.word	0xffffffff


	//   ....[79]....
        /*03c0*/ 	.word	0xffffffff


	//   ....[80]....
        /*03c4*/ 	.word	0xffffffff


	//   ....[81]....
        /*03c8*/ 	.word	0xffffffff


	//   ....[82]....
        /*03cc*/ 	.word	0xffffffff


	//   ....[83]....
        /*03d0*/ 	.word	0xffffffff


	//   ....[84]....
        /*03d4*/ 	.word	0xffffffff


	//   ....[85]....
        /*03d8*/ 	.word	0xffffffff


	//   ....[86]....
        /*03dc*/ 	.word	0xffffffff


	//   ....[87]....
        /*03e0*/ 	.word	0xffffffff


	//   ....[88]....
        /*03e4*/ 	.word	0xffffffff


	//   ....[89]....
        /*03e8*/ 	.word	0xffffffff


	//   ....[90]....
        /*03ec*/ 	.word	0xffffffff


	//   ....[91]....
        /*03f0*/ 	.word	0xffffffff


	//   ....[92]....
        /*03f4*/ 	.word	0xffffffff


	//   ....[93]....
        /*03f8*/ 	.word	0xffffffff


	//   ....[94]....
        /*03fc*/ 	.word	0xffffffff


	//   ....[95]....
        /*0400*/ 	.word	0xffffffff


	//   ....[96]....
        /*0404*/ 	.word	0xffffffff


	//   ....[97]....
        /*0408*/ 	.word	0xffffffff


	//   ....[98]....
        /*040c*/ 	.word	0xffffffff


	//   ....[99]....
        /*0410*/ 	.word	0xffffffff


	//   ....[100]....
        /*0414*/ 	.word	0xffffffff


	//   ....[101]....
        /*0418*/ 	.word	0xffffffff


	//   ....[102]....
        /*041c*/ 	.word	0xffffffff


	//   ....[103]....
        /*0420*/ 	.word	0xffffffff


	//   ....[104]....
        /*0424*/ 	.word	0xffffffff


	//   ....[105]....
        /*0428*/ 	.word	0xffffffff


	//   ....[106]....
        /*042c*/ 	.word	0xffffffff


	//   ....[107]....
        /*0430*/ 	.word	0xffffffff


	//   ....[108]....
        /*0434*/ 	.word	0xffffffff


	//   ....[109]....
        /*0438*/ 	.word	0xffffffff


	//   ....[110]....
        /*043c*/ 	.word	0xffffffff


	//   ....[111]....
        /*0440*/ 	.word	0xffffffff


	//   ....[112]....
        /*0444*/ 	.word	0xffffffff


	//   ....[113]....
        /*0448*/ 	.word	0xffffffff


	//   ....[114]....
        /*044c*/ 	.word	0xffffffff


	//   ....[115]....
        /*0450*/ 	.word	0xffffffff


	//   ....[116]....
        /*0454*/ 	.word	0xffffffff


	//   ....[117]....
        /*0458*/ 	.word	0xffffffff


	//   ....[118]....
        /*045c*/ 	.word	0xffffffff


	//   ....[119]....
        /*0460*/ 	.word	0xffffffff


	//   ....[120]....
        /*0464*/ 	.word	0xffffffff


	//   ....[121]....
        /*0468*/ 	.word	0xffffffff


	//   ....[122]....
        /*046c*/ 	.word	0xffffffff


	//   ....[123]....
        /*0470*/ 	.word	0xffffffff


	//   ....[124]....
        /*0474*/ 	.word	0xffffffff


	//   ....[125]....
        /*0478*/ 	.word	0xffffffff


	//   ....[126]....
        /*047c*/ 	.word	0xffffffff


	//   ....[127]....
        /*0480*/ 	.word	0xffffffff


	//   ....[128]....
        /*0484*/ 	.word	0xffffffff


	//   ....[129]....
        /*0488*/ 	.word	0xffffffff


	//   ....[130]....
        /*048c*/ 	.word	0xffffffff


	//   ....[131]....
        /*0490*/ 	.word	0xffffffff


	//   ....[132]....
        /*0494*/ 	.word	0xffffffff


	//   ....[133]....
        /*0498*/ 	.word	0xffffffff


	//   ....[134]....
        /*049c*/ 	.word	0xffffffff


	//   ....[135]....
        /*04a0*/ 	.word	0xffffffff


	//   ....[136]....
        /*04a4*/ 	.word	0xffffffff


	//   ....[137]....
        /*04a8*/ 	.word	0xffffffff


	//   ....[138]....
        /*04ac*/ 	.word	0xffffffff


	//   ....[139]....
        /*04b0*/ 	.word	0xffffffff


	//   ....[140]....
        /*04b4*/ 	.word	0xffffffff


	//   ....[141]....
        /*04b8*/ 	.word	0xffffffff


	//   ....[142]....
        /*04bc*/ 	.word	0xffffffff


	//   ....[143]....
        /*04c0*/ 	.word	0xffffffff


	//   ....[144]....
        /*04c4*/ 	.word	0xffffffff


	//   ....[145]....
        /*04c8*/ 	.word	0xffffffff


	//   ....[146]....
        /*04cc*/ 	.word	0xffffffff


	//----- nvinfo : EIATTR_COOP_GROUP_INSTR_OFFSETS
	.align		4
.L_366:
        /*04d0*/ 	.byte	0x04, 0x28
        /*04d2*/ 	.short	(.L_368 - .L_367)


	//   ....[0]....
.L_367:
        /*04d4*/ 	.word	0x00000050


	//   ....[1]....
        /*04d8*/ 	.word	0x000001e0


	//   ....[2]....
        /*04dc*/ 	.word	0x00000210


	//   ....[3]....
        /*04e0*/ 	.word	0x00000240


	//   ....[4]....
        /*04e4*/ 	.word	0x00000270


	//   ....[5]....
        /*04e8*/ 	.word	0x000002a0


	//   ....[6]....
        /*04ec*/ 	.word	0x000002d0


	//   ....[7]....
        /*04f0*/ 	.word	0x00000430


	//   ....[8]....
        /*04f4*/ 	.word	0x00000470


	//   ....[9]....
        /*04f8*/ 	.word	0x000004a0


	//   ....[10]....
        /*04fc*/ 	.word	0x000004d0


	//   ....[11]....
        /*0500*/ 	.word	0x00000500


	//   ....[12]....
        /*0504*/ 	.word	0x00000530


	//   ....[13]....
        /*0508*/ 	.word	0x000005c0


	//   ....[14]....
        /*050c*/ 	.word	0x00000600


	//   ....[15]....
        /*0510*/ 	.word	0x00000620


	//   ....[16]....
        /*0514*/ 	.word	0x00000680


	//   ....[17]....
        /*0518*/ 	.word	0x00002900


	//   ....[18]....
        /*051c*/ 	.word	0x00002920


	//   ....[19]....
        /*0520*/ 	.word	0x00002a90


	//   ....[20]....
        /*0524*/ 	.word	0x00002aa0


	//   ....[21]....
        /*0528*/ 	.word	0x00002c10


	//   ....[22]....
        /*052c*/ 	.word	0x00002c30


	//   ....[23]....
        /*0530*/ 	.word	0x00002da0


	//   ....[24]....
        /*0534*/ 	.word	0x00002db0


	//   ....[25]....
        /*0538*/ 	.word	0x00003fb0


	//   ....[26]....
        /*053c*/ 	.word	0x00003fc0


	//   ....[27]....
        /*0540*/ 	.word	0x000045c0


	//   ....[28]....
        /*0544*/ 	.word	0x000046a0


	//   ....[29]....
        /*0548*/ 	.word	0x000046b0


	//   ....[30]....
        /*054c*/ 	.word	0x000046e0


	//   ....[31]....
        /*0550*/ 	.word	0x000062f0


	//   ....[32]....
        /*0554*/ 	.word	0x00006330


	//   ....[33]....
        /*0558*/ 	.word	0x00006c30


	//   ....[34]....
        /*055c*/ 	.word	0x00006e00


	//   ....[35]....
        /*0560*/ 	.word	0x00006e50


	//   ....[36]....
        /*0564*/ 	.word	0x00006f70


	//   ....[37]....
        /*0568*/ 	.word	0x00009780


	//   ....[38]....
        /*056c*/ 	.word	0x000097a0


	//   ....[39]....
        /*0570*/ 	.word	0x000097c0


	//   ....[40]....
        /*0574*/ 	.word	0x000097e0


	//   ....[41]....
        /*0578*/ 	.word	0x0000b1d0


	//   ....[42]....
        /*057c*/ 	.word	0x0000b200


	//   ....[43]....
        /*0580*/ 	.word	0x0000b210


	//   ....[44]....
        /*0584*/ 	.word	0x0000b240


	//   ....[45]....
        /*0588*/ 	.word	0x0000c680


	//   ....[46]....
        /*058c*/ 	.word	0x0000c6a0


	//   ....[47]....
        /*0590*/ 	.word	0x0000c6c0


	//   ....[48]....
        /*0594*/ 	.word	0x0000c6d0


	//   ....[49]....
        /*0598*/ 	.word	0x0000ca90


	//   ....[50]....
        /*059c*/ 	.word	0x0000cab0


	//   ....[51]....
        /*05a0*/ 	.word	0x0000cbf0


	//   ....[52]....
        /*05a4*/ 	.word	0x0000cc00


	//   ....[53]....
        /*05a8*/ 	.word	0x0000cd50


	//   ....[54]....
        /*05ac*/ 	.word	0x0000cd70


	//   ....[55]....
        /*05b0*/ 	.word	0x0000cec0


	//   ....[56]....
        /*05b4*/ 	.word	0x0000ced0


	//   ....[57]....
        /*05b8*/ 	.word	0x0000d220


	//   ....[58]....
        /*05bc*/ 	.word	0x0000d240


	//   ....[59]....
        /*05c0*/ 	.word	0x0000dba0


	//   ....[60]....
        /*05c4*/ 	.word	0x0000dbb0


	//   ....[61]....
        /*05c8*/ 	.word	0x0000e9e0


	//   ....[62]....
        /*05cc*/ 	.word	0x0000ea00


	//   ....[63]....
        /*05d0*/ 	.word	0x0000eb50


	//   ....[64]....
        /*05d4*/ 	.word	0x0000eb60


	//   ....[65]....
        /*05d8*/ 	.word	0x0000ecb0


	//   ....[66]....
        /*05dc*/ 	.word	0x0000ecd0


	//   ....[67]....
        /*05e0*/ 	.word	0x0000ee20


	//   ....[68]....
        /*05e4*/ 	.word	0x0000ee30


	//   ....[69]....
        /*05e8*/ 	.word	0x0000f020


	//   ....[70]....
        /*05ec*/ 	.word	0x0000f040


	//   ....[71]....
        /*05f0*/ 	.word	0x0000f160


	//   ....[72]....
        /*05f4*/ 	.word	0x0000f1a0


	//   ....[73]....
        /*05f8*/ 	.word	0x0000f1d0


	//   ....[74]....
        /*05fc*/ 	.word	0x0000f200


	//   ....[75]....
        /*0600*/ 	.word	0x0000f230


	//   ....[76]....
        /*0604*/ 	.word	0x0000f260


	//   ....[77]....
        /*0608*/ 	.word	0x0000f3b0


	//   ....[78]....
        /*060c*/ 	.word	0x0000f3f0


	//   ....[79]....
        /*0610*/ 	.word	0x0000f420


	//   ....[80]....
        /*0614*/ 	.word	0x0000f450


	//   ....[81]....
        /*0618*/ 	.word	0x0000f480


	//   ....[82]....
        /*061c*/ 	.word	0x0000f4b0


	//   ....[83]....
        /*0620*/ 	.word	0x0000f540


	//   ....[84]....
        /*0624*/ 	.word	0x0000f580


	//   ....[85]....
        /*0628*/ 	.word	0x0000f590


	//   ....[86]....
        /*062c*/ 	.word	0x0000f5f0


	//   ....[87]....
        /*0630*/ 	.word	0x0000ffa0


	//   ....[88]....
        /*0634*/ 	.word	0x00010000


	//   ....[89]....
        /*0638*/ 	.word	0x00010050


	//   ....[90]....
        /*063c*/ 	.word	0x000100a0


	//   ....[91]....
        /*0640*/ 	.word	0x000100f0


	//   ....[92]....
        /*0644*/ 	.word	0x00010160


	//   ....[93]....
        /*0648*/ 	.word	0x000101a0


	//   ....[94]....
        /*064c*/ 	.word	0x00010210


	//   ....[95]....
        /*0650*/ 	.word	0x00010280


	//   ....[96]....
        /*0654*/ 	.word	0x000102e0


	//   ....[97]....
        /*0658*/ 	.word	0x00010350


	//   ....[98]....
        /*065c*/ 	.word	0x000103c0


	//   ....[99]....
        /*0660*/ 	.word	0x00010420


	//   ....[100]....
        /*0664*/ 	.word	0x00010480


	//   ....[101]....
        /*0668*/ 	.word	0x000104e0


	//   ....[102]....
        /*066c*/ 	.word	0x00010550


	//   ....[103]....
        /*0670*/ 	.word	0x000105b0


	//   ....[104]....
        /*0674*/ 	.word	0x00010610


	//   ....[105]....
        /*0678*/ 	.word	0x00010660


	//   ....[106]....
        /*067c*/ 	.word	0x000106c0


	//   ....[107]....
        /*0680*/ 	.word	0x00010710


	//   ....[108]....
        /*0684*/ 	.word	0x00010760


	//   ....[109]....
        /*0688*/ 	.word	0x000107d0


	//   ....[110]....
        /*068c*/ 	.word	0x00010840


	//   ....[111]....
        /*0690*/ 	.word	0x000108a0


	//   ....[112]....
        /*0694*/ 	.word	0x00010900


	//   ....[113]....
        /*0698*/ 	.word	0x00010960


	//   ....[114]....
        /*069c*/ 	.word	0x000109d0


	//   ....[115]....
        /*06a0*/ 	.word	0x00010a30


	//   ....[116]....
        /*06a4*/ 	.word	0x00010a90


	//   ....[117]....
        /*06a8*/ 	.word	0x00010af0


	//   ....[118]....
        /*06ac*/ 	.word	0x00010b60


	//   ....[119]....
        /*06b0*/ 	.word	0x00010bc0


	//   ....[120]....
        /*06b4*/ 	.word	0x00010c20


	//   ....[121]....
        /*06b8*/ 	.word	0x00010c80


	//   ....[122]....
        /*06bc*/ 	.word	0x00010cf0


	//   ....[123]....
        /*06c0*/ 	.word	0x00010d50


	//   ....[124]....
        /*06c4*/ 	.word	0x00010db0


	//   ....[125]....
        /*06c8*/ 	.word	0x00010e10


	//   ....[126]....
        /*06cc*/ 	.word	0x00010e80


	//   ....[127]....
        /*06d0*/ 	.word	0x00010ee0


	//   ....[128]....
        /*06d4*/ 	.word	0x00010f40


	//   ....[129]....
        /*06d8*/ 	.word	0x00010fa0


	//   ....[130]....
        /*06dc*/ 	.word	0x00011010


	//   ....[131]....
        /*06e0*/ 	.word	0x00011060


	//   ....[132]....
        /*06e4*/ 	.word	0x000110a0


	//   ....[133]....
        /*06e8*/ 	.word	0x000110f0


	//   ....[134]....
        /*06ec*/ 	.word	0x00011140


	//   ....[135]....
        /*06f0*/ 	.word	0x00011190


	//   ....[136]....
        /*06f4*/ 	.word	0x00011200


	//   ....[137]....
        /*06f8*/ 	.word	0x00011240


	//   ....[138]....
        /*06fc*/ 	.word	0x00011290


	//   ....[139]....
        /*0700*/ 	.word	0x000112e0


	//   ....[140]....
        /*0704*/ 	.word	0x00011330


	//   ....[141]....
        /*0708*/ 	.word	0x00011380


	//   ....[142]....
        /*070c*/ 	.word	0x000113f0


	//   ....[143]....
        /*0710*/ 	.word	0x00011430


	//   ....[144]....
        /*0714*/ 	.word	0x000114a0


	//   ....[145]....
        /*0718*/ 	.word	0x00011500


	//   ....[146]....
        /*071c*/ 	.word	0x00011560


	//----- nvinfo : EIATTR_EXIT_INSTR_OFFSETS
	.align		4
.L_368:
        /*0720*/ 	.byte	0x04, 0x1c
        /*0722*/ 	.short	(.L_370 - .L_369)


	//   ....[0]....
.L_369:
        /*0724*/ 	.word	0x00000fe0


	//   ....[1]....
        /*0728*/ 	.word	0x0000ff60


	//----- nvinfo : EIATTR_MAX_THREADS
	.align		4
.L_370:
        /*072c*/ 	.byte	0x04, 0x05
        /*072e*/ 	.short	(.L_372 - .L_371)
.L_371:
        /*0730*/ 	.word	0x00000100
        /*0734*/ 	.word	0x00000001
        /*0738*/ 	.word	0x00000001


	//----- nvinfo : EIATTR_CRS_STACK_SIZE
	.align		4
.L_372:
        /*073c*/ 	.byte	0x04, 0x1e
        /*073e*/ 	.short	(.L_374 - .L_373)
.L_373:
        /*0740*/ 	.word	0x00000000
.L_374:


//--------------------- .nv.info._ZN7cutlass13device_kernelIN5flash19enable_sm80_to_sm89INS1_16FlashAttnFwdSm80INS1_25CollectiveMainloopFwdSm80ILi8ELi1ELb0EN4cute5tupleIJNS5_1CILi128EEENS7_ILi64EEENS7_ILi192EEEEEELi192ENS_10bfloat16_tEfNS_4arch4Sm80ELb1ELb0ELb0ELb1ELb0ELb1ELb1ELb1EEENS1_21CollectiveEpilogueFwdINS6_IJS8_SA_S9_EEENS6_IJNS7_ILi1EEESI_SI_EEESC_SE_Li256ELb1ELb1ELb1ELb0EEENS1_36VarlenDynamicPersistentTileSchedulerILi128ELi64ELi256ELi256ELb1ELb1ELb0ELb1ELb1ELb1EEEEEEEEEvNT_6ParamsE --------------------------
	.section	.nv.info._ZN7cutlass13device_kernelIN5flash19enable_sm80_to_sm89INS1_16FlashAttnFwdSm80INS1_25CollectiveMainloopFwdSm80ILi8ELi1ELb0EN4cute5tupleIJNS5_1CILi128EEENS7_ILi64EEENS7_ILi192EEEEEELi192ENS_10bfloat16_tEfNS_4arch4Sm80ELb1ELb0ELb0ELb1ELb0ELb1ELb1ELb1EEENS1_21CollectiveEpilogueFwdINS6_IJS8_SA_S9_EEENS6_IJNS7_ILi1EEESI_SI_EEESC_SE_Li256ELb1ELb1ELb1ELb0EEENS1_36VarlenDynamicPersistentTileSchedulerILi128ELi64ELi256ELi256ELb1ELb1ELb0ELb1ELb1ELb1EEEEEEEEEvNT_6ParamsE,"",@"SHT_CUDA_INFO"
	.sectionflags	@""
	.align	4


	//----- nvinfo : EIATTR_CUDA_API_VERSION
	.align		4
        /*0000*/ 	.byte	0x04, 0x37
        /*0002*/ 	.short	(.L_376 - .L_375)
.L_375:
        /*0004*/ 	.word	0x00000082


	//----- nvinfo : EIATTR_SW2861232_WAR
	.align		4
.L_376:
        /*0008*/ 	.byte	0x01, 0x35
	.zero		2


	//----- nvinfo : EIATTR_PARAM_CBANK
	.align		4
        /*000c*/ 	.byte	0x04, 0x0a
        /*000e*/ 	.short	(.L_378 - .L_377)
	.align		4
.L_377:
        /*0010*/ 	.word	index@(.nv.constant0._ZN7cutlass13device_kernelIN5flash19enable_sm80_to_sm89INS1_16FlashAttnFwdSm80INS1_25CollectiveMainloopFwdSm80ILi8ELi1ELb0EN4cute5tupleIJNS5_1CILi128EEENS7_ILi64EEENS7_ILi192EEEEEELi192ENS_10bfloat16_tEfNS_4arch4Sm80ELb1ELb0ELb0ELb1ELb0ELb1ELb1ELb1EEENS1_21CollectiveEpilogueFwdINS6_IJS8_SA_S9_EEENS6_IJNS7_ILi1EEESI_SI_EEESC_SE_Li256ELb1ELb1ELb1ELb0EEENS1_36VarlenDynamicPersistentTileSchedulerILi128ELi64ELi256ELi256ELb1ELb1ELb0ELb1ELb1ELb1EEEEEEEEEvNT_6ParamsE)
        /*0014*/ 	.short	0x0160
        /*0016*/ 	.short	0x0438


	//----- nvinfo : EIATTR_CBANK_PARAM_SIZE
	.align		4
.L_378:
        /*0018*/ 	.byte	0x03, 0x19
        /*001a*/ 	.short	0x0438


	//----- nvinfo : EIATTR_KPARAM_INFO
	.align		4
        /*001c*/ 	.byte	0x04, 0x17
        /*001e*/ 	.short	(.L_380 - .L_379)
.L_379:
        /*0020*/ 	.word	0x00000000
        /*0024*/ 	.short	0x0000
        /*0026*/ 	.short	0x0000
        /*0028*/ 	.byte	0x00, 0xf0, 0xe1, 0x10


	//----- nvinfo : EIATTR_MAXREG_COUNT
	.align		4
.L_380:
        /*002c*/ 	.byte	0x03, 0x1b
        /*002e*/ 	.short	0x00ff


	//----- nvinfo : EIATTR_NUM_BARRIERS
	.align		4
        /*0030*/ 	.byte	0x02, 0x4c
        /*0032*/ 	.byte	0x06
	.zero		1


	//----- nvinfo : EIATTR_ANNOTATIONS
	.align		4
        /*0034*/ 	.byte	0x04, 0x55
        /*0036*/ 	.short	(.L_382 - .L_381)


	//   ....[0]....
.L_381:
        /* <DEDUP_REMOVED lines=32> */


	//----- nvinfo : EIATTR_MERCURY_ISA_VERSION
	.align		4
.L_382:
        /*0228*/ 	.byte	0x03, 0x5f
        /*022a*/ 	.short	0x0000


	//----- nvinfo : EIATTR_INT_WARP_WIDE_INSTR_OFFSETS
	.align		4
        /*022c*/ 	.byte	0x04, 0x31
        /*022e*/ 	.short	(.L_384 - .L_383)


	//   ....[0]....
.L_383:
        /*0230*/ 	.word	0x000180d0


	//   ....[1]....
        /*0234*/ 	.word	0x00018150


	//----- nvinfo : EIATTR_COOP_GROUP_MASK_REGIDS
	.align		4
.L_384:
        /*0238*/ 	.byte	0x04, 0x29
        /*023a*/ 	.short	(.L_386 - .L_385)


	//   ....[0]....
.L_385:
        /*023c*/ 	.word	0xffffffff


	//   ....[1]....
        /*0240*/ 	.word	0xffffffff


	//   ....[2]....
        /*0244*/ 	.word	0xffffffff


	//   ....[3]....
        /*0248*/ 	.word	0xffffffff


	//   ....[4]....
        /*024c*/ 	.word	0xffffffff


	//   ....[5]....
        /*0250*/ 	.word	0xffffffff


	//   ....[6]....
        /*0254*/ 	.word	0xffffffff


	//   ....[7]....
        /*0258*/ 	.word	0xffffffff


	//   ....[8]....
        /*025c*/ 	.word	0xffffffff


	//   ....[9]....
        /*0260*/ 	.word	0xffffffff


	//   ....[10]....
        /*0264*/ 	.word	0xffffffff


	//   ....[11]....
        /*0268*/ 	.word	0xffffffff


	//   ....[12]....
        /*026c*/ 	.word	0xffffffff


	//   ....[13]....
        /*0270*/ 	.word	0xffffffff


	//   ....[14]....
        /*0274*/ 	.word	0xffffffff


	//   ....[15]....
        /*0278*/ 	.word	0xffffffff


	//   ....[16]....
        /*027c*/ 	.word	0xffffffff


	//   ....[17]....
        /*0280*/ 	.word	0xffffffff


	//   ....[18]....
        /*0284*/ 	.word	0xffffffff


	//   ....[19]....
        /*0288*/ 	.word	0xffffffff


	//   ....[20]....
        /*028c*/ 	.word	0xffffffff


	//   ....[21]....
        /*0290*/ 	.word	0xffffffff


	//   ....[22]....
        /*0294*/ 	.word	0xffffffff


	//   ....[23]....
        /*0298*/ 	.word	0xffffffff


	//   ....[24]....
        /*029c*/ 	.word	0xffffffff


	//   ....[25]....
        /*02a0*/ 	.word	0xffffffff


	//   ....[26]....
        /*02a4*/ 	.word	0xffffffff


	//   ....[27]....
        /*02a8*/ 	.word	0xffffffff


	//   ....[28]....
        /*02ac*/ 	.word	0xffffffff


	//   ....[29]....
        /*02b0*/ 	.word	0xffffffff


	//   ....[30]....
        /*02b4*/ 	.word	0xffffffff


	//   ....[31]....
        /*02b8*/ 	.word	0xffffffff


	//   ....[32]....
        /*02bc*/ 	.word	0xffffffff


	//   ....[33]....
        /*02c0*/ 	.word	0xffffffff


	//   ....[34]....
        /*02c4*/ 	.word	0xffffffff


	//   ....[35]....
        /*02c8*/ 	.word	0xffffffff


	//   ....[36]....
        /*02cc*/ 	.word	0xffffffff


	//   ....[37]....
        /*02d0*/ 	.word	0xffffffff


	//   ....[38]....
        /*02d4*/ 	.word	0xffffffff


	//   ....[39]....
        /*02d8*/ 	.word	0xffffffff


	//   ....[40]....
        /*02dc*/ 	.word	0xffffffff


	//   ....[41]....
        /*02e0*/ 	.word	0xffffffff


	//   ....[42]....
        /*02e4*/ 	.word	0xffffffff


	//   ....[43]....
        /*02e8*/ 	.word	0xffffffff


	//   ....[44]....
        /*02ec*/ 	.word	0xffffffff


	//   ....[45]....
        /*02f0*/ 	.word	0xffffffff


	//   ....[46]....
        /*02f4*/ 	.word	0xffffffff


	//   ....[47]....
        /*02f8*/ 	.word	0xffffffff


	//   ....[48]....
        /*02fc*/ 	.word	0xffffffff


	//   ....[49]....
        /*0300*/ 	.word	0xffffffff


	//   ....[50]....
        /*0304*/ 	.word	0xffffffff


	//   ....[51]....
        /*0308*/ 	.word	0xffffffff


	//   ....[52]....
        /*030c*/ 	.word	0xffffffff


	//   ....[53]....
        /*0310*/ 	.word	0xffffffff


	//   ....[54]....
        /*0314*/ 	.word	0xffffffff


	//   ....[55]....
        /*0318*/ 	.word	0xffffffff


	//   ....[56]....
        /*031c*/ 	.word	0xffffffff


	//   ....[57]....
        /*0320*/ 	.word	0xffffffff


	//   ....[58]....
        /*0324*/ 	.word	0xffffffff


	//   ....[59]....
        /*0328*/ 	.word	0xffffffff


	//   ....[60]....
        /*032c*/ 	.word	0xffffffff


	//   ....[61]....
        /*0330*/ 	.word	0xffffffff


	//   ....[62]....
        /*0334*/ 	.word	0xffffffff


	//   ....[63]....
        /*0338*/ 	.word	0xffffffff


	//   ....[64]....
        /*033c*/ 	.word	0xffffffff


	//   ....[65]....
        /*0340*/ 	.word	0xffffffff


	//   ....[66]....
        /*0344*/ 	.word	0xffffffff


	//   ....[67]....
        /*0348*/ 	.word	0xffffffff


	//   ....[68]....
        /*034c*/ 	.word	0xffffffff


	//   ....[69]....
        /*0350*/ 	.word	0xffffffff


	//   ....[70]....
        /*0354*/ 	.word	0xffffffff


	//   ....[71]....
        /*0358*/ 	.word	0xffffffff


	//   ....[72]....
        /*035c*/ 	.word	0xffffffff


	//   ....[73]....
        /*0360*/ 	.word	0xffffffff


	//   ....[74]....
        /*0364*/ 	.word	0xffffffff


	//   ....[75]....
        /*0368*/ 	.word	0xffffffff


	//   ....[76]....
        /*036c*/ 	.word	0xffffffff


	//   ....[77]....
        /*0370*/ 	.word	0xffffffff


	//   ....[78]....
        /*0374*/ 	.word	0xffffffff


	//   ....[79]....
        /*0378*/ 	.word	0xffffffff


	//   ....[80]....
        /*037c*/ 	.word	0xffffffff


	//   ....[81]....
        /*0380*/ 	.word	0xffffffff


	//   ....[82]....
        /*0384*/ 	.word	0xffffffff


	//   ....[83]....
        /*0388*/ 	.word	0xffffffff


	//   ....[84]....
        /*038c*/ 	.word	0xffffffff


	//   ....[85]....
        /*0390*/ 	.word	0xffffffff


	//   ....[86]....
        /*0394*/ 	.word	0xffffffff


	//   ....[87]....
        /*0398*/ 	.word	0xffffffff


	//   ....[88]....
        /*039c*/ 	.word	0xffffffff


	//   ....[89]....
        /*03a0*/ 	.word	0xffffffff


	//   ....[90]....
        /*03a4*/ 	.word	0xffffffff


	//   ....[91]....
        /*03a8*/ 	.word	0xffffffff


	//   ....[92]....
        /*03ac*/ 	.word	0xffffffff


	//   ....[93]....
        /*03b0*/ 	.word	0xffffffff


	//   ....[94]....
        /*03b4*/ 	.word	0xffffffff


	//   ....[95]....
        /*03b8*/ 	.word	0xffffffff


	//   ....[96]....
        /*03bc*/ 	.word	0xffffffff


	//   ....[97]....
        /*03c0*/ 	.word	0xffffffff


	//   ....[98]....
        /*03c4*/ 	.word	0xffffffff


	//   ....[99]....
        /*03c8*/ 	.word	0xffffffff


	//   ....[100]....
        /*03cc*/ 	.word	0xffffffff


	//   ....[101]....
        /*03d0*/ 	.word	0xffffffff


	//   ....[102]....
        /*03d4*/ 	.word	0xffffffff


	//   ....[103]....
        /*03d8*/ 	.word	0xffffffff


	//   ....[104]....
        /*03dc*/ 	.word	0xffffffff


	//   ....[105]....
        /*03e0*/ 	.word	0xffffffff


	//   ....[106]....
        /*03e4*/ 	.word	0xffffffff


	//   ....[107]....
        /*03e8*/ 	.word	0xffffffff


	//   ....[108]....
        /*03ec*/ 	.word	0xffffffff


	//   ....[109]....
        /*03f0*/ 	.word	0xffffffff


	//   ....[110]....
        /*03f4*/ 	.word	0xffffffff


	//   ....[111]....
        /*03f8*/ 	.word	0xffffffff


	//   ....[112]....
        /*03fc*/ 	.word	0xffffffff


	//   ....[113]....
        /*0400*/ 	.word	0xffffffff


	//   ....[114]....
        /*0404*/ 	.word	0xffffffff


	//   ....[115]....
        /*0408*/ 	.word	0xffffffff


	//   ....[116]....
        /*040c*/ 	.word	0xffffffff


	//   ....[117]....
        /*0410*/ 	.word	0xffffffff


	//   ....[118]....
        /*0414*/ 	.word	0xffffffff


	//   ....[119]....
        /*0418*/ 	.word	0xffffffff


	//   ....[120]....
        /*041c*/ 	.word	0xffffffff


	//   ....[121]....
        /*0420*/ 	.word	0xffffffff


	//   ....[122]....
        /*0424*/ 	.word	0xffffffff


	//   ....[123]....
        /*0428*/ 	.word	0xffffffff


	//   ....[124]....
        /*042c*/ 	.word	0xffffffff


	//   ....[125]....
        /*0430*/ 	.word	0xffffffff


	//   ....[126]....
        /*0434*/ 	.word	0xffffffff


	//   ....[127]....
        /*0438*/ 	.word	0xffffffff


	//   ....[128]....
        /*043c*/ 	.word	0xffffffff


	//   ....[129]....
        /*0440*/ 	.word	0xffffffff


	//   ....[130]....
        /*0444*/ 	.word	0xffffffff


	//   ....[131]....
        /*0448*/ 	.word	0xffffffff


	//   ....[132]....
        /*044c*/ 	.word	0xffffffff


	//   ....[133]....
        /*0450*/ 	.word	0xffffffff


	//   ....[134]....
        /*0454*/ 	.word	0xffffffff


	//   ....[135]....
        /*0458*/ 	.word	0xffffffff


	//   ....[136]....
        /*045c*/ 	.word	0xffffffff


	//   ....[137]....
        /*0460*/ 	.word	0xffffffff


	//   ....[138]....
        /*0464*/ 	.word	0xffffffff


	//   ....[139]....
        /*0468*/ 	.word	0xffffffff


	//   ....[140]....
        /*046c*/ 	.word	0xffffffff


	//   ....[141]....
        /*0470*/ 	.word	0xffffffff


	//   ....[142]....
        /*0474*/ 	.word	0xffffffff


	//   ....[143]....
        /*0478*/ 	.word	0xffffffff


	//   ....[144]....
        /*047c*/ 	.word	0xffffffff


	//   ....[145]....
        /*0480*/ 	.word	0xffffffff


	//   ....[146]....
        /*0484*/ 	.word	0xffffffff


	//   ....[147]....
        /*0488*/ 	.word	0xffffffff


	//   ....[148]....
        /*048c*/ 	.word	0xffffffff


	//   ....[149]....
        /*0490*/ 	.word	0xffffffff


	//   ....[150]....
        /*0494*/ 	.word	0xffffffff


	//   ....[151]....
        /*0498*/ 	.word	0xffffffff


	//   ....[152]....
        /*049c*/ 	.word	0xffffffff


	//   ....[153]....
        /*04a0*/ 	.word	0xffffffff


	//   ....[154]....
        /*04a4*/ 	.word	0xffffffff


	//   ....[155]....
        /*04a8*/ 	.word	0xffffffff


	//   ....[156]....
        /*04ac*/ 	.word	0xffffffff


	//   ....[157]....
        /*04b0*/ 	.word	0xffffffff


	//   ....[158]....
        /*04b4*/ 	.word	0xffffffff


	//   ....[159]....
        /*04b8*/ 	.word	0xffffffff


	//   ....[160]....
        /*04bc*/ 	.word	0xffffffff


	//   ....[161]....
        /*04c0*/ 	.word	0xffffffff


	//   ....[162]....
        /*04c4*/ 	.word	0xffffffff


	//----- nvinfo : EIATTR_COOP_GROUP_INSTR_OFFSETS
	.align		4
.L_386:
        /*04c8*/ 	.byte	0x04, 0x28
        /*04ca*/ 	.short	(.L_388 - .L_387)


	//   ....[0]....
.L_387:
        /*04cc*/ 	.word	0x00000050


	//   ....[1]....
        /*04d0*/ 	.word	0x000001f0


	//   ....[2]....
        /*04d4*/ 	.word	0x00000220


	//   ....[3]....
        /*04d8*/ 	.word	0x00000250


	//   ....[4]....
        /*04dc*/ 	.word	0x00000280


	//   ....[5]....
        /*04e0*/ 	.word	0x000002b0


	//   ....[6]....
        /*04e4*/ 	.word	0x000002e0


	//   ....[7]....
        /*04e8*/ 	.word	0x00000450


	//   ....[8]....
        /*04ec*/ 	.word	0x00000490


	//   ....[9]....
        /*04f0*/ 	.word	0x000004c0


	//   ....[10]....
        /*04f4*/ 	.word	0x000004f0


	//   ....[11]....
        /*04f8*/ 	.word	0x00000520


	//   ....[12]....
        /*04fc*/ 	.word	0x00000550


	//   ....[13]....
        /*0500*/ 	.word	0x000005e0


	//   ....[14]....
        /*0504*/ 	.word	0x00000620


	//   ....[15]....
        /*0508*/ 	.word	0x00000640


	//   ....[16]....
        /*050c*/ 	.word	0x000006a0


	//   ....[17]....
        /*0510*/ 	.word	0x00007ec0


	//   ....[18]....
        /*0514*/ 	.word	0x00007ee0


	//   ....[19]....
        /*0518*/ 	.word	0x00008040


	//   ....[20]....
        /*051c*/ 	.word	0x00008050


	//   ....[21]....
        /*0520*/ 	.word	0x00008180


	//   ....[22]....
        /*0524*/ 	.word	0x000081a0


	//   ....[23]....
        /*0528*/ 	.word	0x000082d0


	//   ....[24]....
        /*052c*/ 	.word	0x000082e0


	//   ....[25]....
        /*0530*/ 	.word	0x000089d0


	//   ....[26]....
        /*0534*/ 	.word	0x00008a10


	//   ....[27]....
        /*0538*/ 	.word	0x00008a50


	//   ....[28]....
        /*053c*/ 	.word	0x00008a60


	//   ....[29]....
        /*0540*/ 	.word	0x00008ed0


	//   ....[30]....
        /*0544*/ 	.word	0x00009140


	//   ....[31]....
        /*0548*/ 	.word	0x00009180


	//   ....[32]....
        /*054c*/ 	.word	0x000091a0


	//   ....[33]....
        /*0550*/ 	.word	0x0000bfa0


	//   ....[34]....
        /*0554*/ 	.word	0x0000c070


	//   ....[35]....
        /*0558*/ 	.word	0x0000c0b0


	//   ....[36]....
        /*055c*/ 	.word	0x0000c0f0


	//   ....[37]....
        /*0560*/ 	.word	0x0000c3a0


	//   ....[38]....
        /*0564*/ 	.word	0x0000c610


	//   ....[39]....
        /*0568*/ 	.word	0x0000c650


	//   ....[40]....
        /*056c*/ 	.word	0x0000c690


	//   ....[41]....
        /*0570*/ 	.word	0x00010540


	//   ....[42]....
        /*0574*/ 	.word	0x00010550


	//   ....[43]....
        /*0578*/ 	.word	0x00010b60


	//   ....[44]....
        /*057c*/ 	.word	0x00010c40


	//   ....[45]....
        /*0580*/ 	.word	0x00010c50


	//   ....[46]....
        /*0584*/ 	.word	0x00010c80


	//   ....[47]....
        /*0588*/ 	.word	0x000128f0


	//   ....[48]....
        /*058c*/ 	.word	0x00012970


	//   ....[49]....
        /*0590*/ 	.word	0x000132e0


	//   ....[50]....
        /*0594*/ 	.word	0x000134b0


	//   ....[51]....
        /*0598*/ 	.word	0x00013500


	//   ....[52]....
        /*059c*/ 	.word	0x00013620


	//   ....[53]....
        /*05a0*/ 	.word	0x00015e50


	//   ....[54]....
        /*05a4*/ 	.word	0x00015e70


	//   ....[55]....
        /*05a8*/ 	.word	0x00015e90


	//   ....[56]....
        /*05ac*/ 	.word	0x00015eb0


	//   ....[57]....
        /*05b0*/ 	.word	0x000178b0


	//   ....[58]....
        /*05b4*/ 	.word	0x000178e0


	//   ....[59]....
        /*05b8*/ 	.word	0x000178f0


	//   ....[60]....
        /*05bc*/ 	.word	0x00017920


	//   ....[61]....
        /*05c0*/ 	.word	0x00018e60


	//   ....[62]....
        /*05c4*/ 	.word	0x00018e70


	//   ....[63]....
        /*05c8*/ 	.word	0x00018e90


	//   ....[64]....
        /*05cc*/ 	.word	0x00018eb0


	//   ....[65]....
        /*05d0*/ 	.word	0x00019270


	//   ....[66]....
        /*05d4*/ 	.word	0x00019290


	//   ....[67]....
        /*05d8*/ 	.word	0x000193e0


	//   ....[68]....
        /*05dc*/ 	.word	0x000193f0


	//   ....[69]....
        /*05e0*/ 	.word	0x00019520


	//   ....[70]....
        /*05e4*/ 	.word	0x00019540


	//   ....[71]....
        /*05e8*/ 	.word	0x00019670


	//   ....[72]....
        /*05ec*/ 	.word	0x00019680


	//   ....[73]....
        /*05f0*/ 	.word	0x000199b0


	//   ....[74]....
        /*05f4*/ 	.word	0x000199d0


	//   ....[75]....
        /*05f8*/ 	.word	0x0001a310


	//   ....[76]....
        /*05fc*/ 	.word	0x0001a320


	//   ....[77]....
        /*0600*/ 	.word	0x0001b100


	//   ....[78]....
        /*0604*/ 	.word	0x0001b120


	//   ....[79]....
        /*0608*/ 	.word	0x0001b280


	//   ....[80]....
        /*060c*/ 	.word	0x0001b290


	//   ....[81]....
        /*0610*/ 	.word	0x0001b3c0


	//   ....[82]....
        /*0614*/ 	.word	0x0001b3e0


	//   ....[83]....
        /*0618*/ 	.word	0x0001b510


	//   ....[84]....
        /*061c*/ 	.word	0x0001b520


	//   ....[85]....
        /*0620*/ 	.word	0x0001b6f0


	//   ....[86]....
        /*0624*/ 	.word	0x0001b710


	//   ....[87]....
        /*0628*/ 	.word	0x0001b830


	//   ....[88]....
        /*062c*/ 	.word	0x0001b870


	//   ....[89]....
        /*0630*/ 	.word	0x0001b8a0


	//   ....[90]....
        /*0634*/ 	.word	0x0001b8d0


	//   ....[91]....
        /*0638*/ 	.word	0x0001b900


	//   ....[92]....
        /*063c*/ 	.word	0x0001b930


	//   ....[93]....
        /*0640*/ 	.word	0x0001ba80


	//   ....[94]....
        /*0644*/ 	.word	0x0001bac0


	//   ....[95]....
        /*0648*/ 	.word	0x0001baf0


	//   ....[96]....
        /*064c*/ 	.word	0x0001bb20


	//   ....[97]....
        /*0650*/ 	.word	0x0001bb50


	//   ....[98]....
        /*0654*/ 	.word	0x0001bb80


	//   ....[99]....
        /*0658*/ 	.word	0x0001bc10


	//   ....[100]....
        /*065c*/ 	.word	0x0001bc50


	//   ....[101]....
        /*0660*/ 	.word	0x0001bc60


	//   ....[102]....
        /*0664*/ 	.word	0x0001bcc0


	//   ....[103]....
        /*0668*/ 	.word	0x0001c660


	//   ....[104]....
        /*066c*/ 	.word	0x0001c6c0


	//   ....[105]....
        /*0670*/ 	.word	0x0001c720


	//   ....[106]....
        /*0674*/ 	.word	0x0001c780


	//   ....[107]....
        /*0678*/ 	.word	0x0001c7e0


	//   ....[108]....
        /*067c*/ 	.word	0x0001c850


	//   ....[109]....
        /*0680*/ 	.word	0x0001c8a0


	//   ....[110]....
        /*0684*/ 	.word	0x0001c910


	//   ....[111]....
        /*0688*/ 	.word	0x0001c980


	//   ....[112]....
        /*068c*/ 	.word	0x0001c9e0


	//   ....[113]....
        /*0690*/ 	.word	0x0001ca50


	//   ....[114]....
        /*0694*/ 	.word	0x0001cac0


	//   ....[115]....
        /*0698*/ 	.word	0x0001cb30


	//   ....[116]....
        /*069c*/ 	.word	0x0001cb90


	//   ....[117]....
        /*06a0*/ 	.word	0x0001cc00


	//   ....[118]....
        /*06a4*/ 	.word	0x0001cc70


	//   ....[119]....
        /*06a8*/ 	.word	0x0001cce0


	//   ....[120]....
        /*06ac*/ 	.word	0x0001cd40


	//   ....[121]....
        /*06b0*/ 	.word	0x0001cda0


	//   ....[122]....
        /*06b4*/ 	.word	0x0001ce00


	//   ....[123]....
        /*06b8*/ 	.word	0x0001ce50


	//   ....[124]....
        /*06bc*/ 	.word	0x0001cea0


	//   ....[125]....
        /*06c0*/ 	.word	0x0001cf10


	//   ....[126]....
        /*06c4*/ 	.word	0x0001cf80


	//   ....[127]....
        /*06c8*/ 	.word	0x0001cff0


	//   ....[128]....
        /*06cc*/ 	.word	0x0001d050


	//   ....[129]....
        /*06d0*/ 	.word	0x0001d0c0


	//   ....[130]....
        /*06d4*/ 	.word	0x0001d130


	//   ....[131]....
        /*06d8*/ 	.word	0x0001d1a0


	//   ....[132]....
        /*06dc*/ 	.word	0x0001d200


	//   ....[133]....
        /*06e0*/ 	.word	0x0001d270


	//   ....[134]....
        /*06e4*/ 	.word	0x0001d2e0


	//   ....[135]....
        /*06e8*/ 	.word	0x0001d350


	//   ....[136]....
        /*06ec*/ 	.word	0x0001d3b0


	//   ....[137]....
        /*06f0*/ 	.word	0x0001d420


	//   ....[138]....
        /*06f4*/ 	.word	0x0001d490


	//   ....[139]....
        /*06f8*/ 	.word	0x0001d500


	//   ....[140]....
        /*06fc*/ 	.word	0x0001d560


	//   ....[141]....
        /*0700*/ 	.word	0x0001d5d0


	//   ....[142]....
        /*0704*/ 	.word	0x0001d640


	//   ....[143]....
        /*0708*/ 	.word	0x0001d6b0


	//   ....[144]....
        /*070c*/ 	.word	0x0001d710


	//   ....[145]....
        /*0710*/ 	.word	0x0001d780


	//   ....[146]....
        /*0714*/ 	.word	0x0001d7f0


	//   ....[147]....
        /*0718*/ 	.word	0x0001d850


	//   ....[148]....
        /*071c*/ 	.word	0x0001d8a0


	//   ....[149]....
        /*0720*/ 	.word	0x0001d900


	//   ....[150]....
        /*0724*/ 	.word	0x0001d960


	//   ....[151]....
        /*0728*/ 	.word	0x0001d9c0


	//   ....[152]....
        /*072c*/ 	.word	0x0001da30


	//   ....[153]....
        /*0730*/ 	.word	0x0001da80


	//   ....[154]....
        /*0734*/ 	.word	0x0001dad0


	//   ....[155]....
        /*0738*/ 	.word	0x0001db20


	//   ....[156]....
        /*073c*/ 	.word	0x0001db80


	//   ....[157]....
        /*0740*/ 	.word	0x0001dbe0


	//   ....[158]....
        /*0744*/ 	.word	0x0001dc50


	//   ....[159]....
        /*0748*/ 	.word	0x0001dca0


	//   ....[160]....
        /*074c*/ 	.word	0x0001dd10


	//   ....[161]....
        /*0750*/ 	.word	0x0001dd70


	//   ....[162]....
        /*0754*/ 	.word	0x0001dde0


	//----- nvinfo : EIATTR_EXIT_INSTR_OFFSETS
	.align		4
.L_388:
        /*0758*/ 	.byte	0x04, 0x1c
        /*075a*/ 	.short	(.L_390 - .L_389)


	//   ....[0]....
.L_389:
        /*075c*/ 	.word	0x00001000


	//   ....[1]....
        /*0760*/ 	.word	0x0001c620


	//----- nvinfo : EIATTR_MAX_THREADS
	.align		4
.L_390:
        /*0764*/ 	.byte	0x04, 0x05
        /*0766*/ 	.short	(.L_392 - .L_391)
.L_391:
        /*0768*/ 	.word	0x00000100
        /*076c*/ 	.word	0x00000001
        /*0770*/ 	.word	0x00000001


	//----- nvinfo : EIATTR_CRS_STACK_SIZE
	.align		4
.L_392:
        /*0774*/ 	.byte	0x04, 0x1e
        /*0776*/ 	.short	(.L_394 - .L_393)
.L_393:
        /*0778*/ 	.word	0x00000000
.L_394:


//--------------------- .nv.info._ZN7cutlass13device_kernelIN5flash19enable_sm80_to_sm89INS1_16FlashAttnFwdSm80INS1_25CollectiveMainloopFwdSm80ILi8ELi2ELb1EN4cute5tupleIJNS5_1CILi128EEENS7_ILi96EEENS7_ILi192EEEEEELi192ENS_10bfloat16_tEfNS_4arch4Sm80ELb0ELb0ELb0ELb0ELb0ELb0ELb1ELb1EEENS1_21CollectiveEpilogueFwdINS6_IJS8_SA_S9_EEENS6_IJNS7_ILi1EEESI_SI_EEESC_SE_Li256ELb0ELb1ELb1ELb0EEENS1_19SingleTileSchedulerILb0ELb1ELb1ELi128EEEEEEEEEvNT_6ParamsE --------------------------
	.section	.nv.info._ZN7cutlass13device_kernelIN5flash19enable_sm80_to_sm89INS1_16FlashAttnFwdSm80INS1_25CollectiveMainloopFwdSm80ILi8ELi2ELb1EN4cute5tupleIJNS5_1CILi128EEENS7_ILi96EEENS7_ILi192EEEEEELi192ENS_10bfloat16_tEfNS_4arch4Sm80ELb0ELb0ELb0ELb0ELb0ELb0ELb1ELb1EEENS1_21CollectiveEpilogueFwdINS6_IJS8_SA_S9_EEENS6_IJNS7_ILi1EEESI_SI_EEESC_SE_Li256ELb0ELb1ELb1ELb0EEENS1_19SingleTileSchedulerILb0ELb1ELb1ELi128EEEEEEEEEvNT_6ParamsE,"",@"SHT_CUDA_INFO"
	.sectionflags	@""
	.align	4


	//----- nvinfo : EIATTR_CUDA_API_VERSION
	.align		4
        /*0000*/ 	.byte	0x04, 0x37
        /*0002*/ 	.short	(.L_396 - .L_395)
.L_395:
        /*0004*/ 	.word	0x00000082


	//----- nvinfo : EIATTR_SW2861232_WAR
	.align		4
.L_396:
        /*0008*/ 	.byte	0x01, 0x35
	.zero		2


	//----- nvinfo : EIATTR_PARAM_CBANK
	.align		4
        /*000c*/ 	.byte	0x04, 0x0a
        /*000e*/ 	.short	(.L_398 - .L_397)
	.align		4
.L_397:
        /*0010*/ 	.word	index@(.nv.constant0._ZN7cutlass13device_kernelIN5flash19enable_sm80_to_sm89INS1_16FlashAttnFwdSm80INS1_25CollectiveMainloopFwdSm80ILi8ELi2ELb1EN4cute5tupleIJNS5_1CILi128EEENS7_ILi96EEENS7_ILi192EEEEEELi192ENS_10bfloat16_tEfNS_4arch4Sm80ELb0ELb0ELb0ELb0ELb0ELb0ELb1ELb1EEENS1_21CollectiveEpilogueFwdINS6_IJS8_SA_S9_EEENS6_IJNS7_ILi1EEESI_SI_EEESC_SE_Li256ELb0ELb1ELb1ELb0EEENS1_19SingleTileSchedulerILb0ELb1ELb1ELi128EEEEEEEEEvNT_6ParamsE)
        /*0014*/ 	.short	0x0160
        /*0016*/ 	.short	0x0418


	//----- nvinfo : EIATTR_CBANK_PARAM_SIZE
	.align		4
.L_398:
        /*0018*/ 	.byte	0x03, 0x19
        /*001a*/ 	.short	0x0418


	//----- nvinfo : EIATTR_KPARAM_INFO
	.align		4
        /*001c*/ 	.byte	0x04, 0x17
        /*001e*/ 	.short	(.L_400 - .L_399)
.L_399:
        /*0020*/ 	.word	0x00000000
        /*0024*/ 	.short	0x0000
        /*0026*/ 	.short	0x0000
        /*0028*/ 	.byte	0x00, 0xf0, 0x61, 0x10


	//----- nvinfo : EIATTR_MAXREG_COUNT
	.align		4
.L_400:
        /*002c*/ 	.byte	0x03, 0x1b
        /*002e*/ 	.short	0x00ff


	//----- nvinfo : EIATTR_NUM_BARRIERS
	.align		4
        /*0030*/ 	.byte	0x02, 0x4c
        /*0032*/ 	.byte	0x02
	.zero		1


	//----- nvinfo : EIATTR_ANNOTATIONS
	.align		4
        /*0034*/ 	.byte	0x04, 0x55
        /*0036*/ 	.short	(.L_402 - .L_401)


	//   ....[0]....
.L_401:
        /*0038*/ 	.word	0x00000001
        /*003c*/ 	.byte	0xf0, 0x11, 0x00, 0x00, 0x01, 0x00, 0x00, 0x00, 0x20, 0x14, 0x00, 0x00, 0x01, 0x00, 0x00, 0x00
        /*004c*/ 	.byte	0x40, 0x16, 0x00, 0x00, 0x01, 0x00, 0x00, 0x00, 0xf0, 0x16, 0x00, 0x00, 0x01, 0x00, 0x00, 0x00
        /*005c*/ 	.byte	0x80, 0x5a, 0x00, 0x00, 0x01, 0x00, 0x00, 0x00, 0x80, 0x5d, 0x00, 0x00, 0x01, 0x00, 0x00, 0x00
        /*006c*/ 	.byte	0xb0, 0x5d, 0x00, 0x00, 0x01, 0x00, 0x00, 0x00, 0x40, 0x88, 0x00, 0x00, 0x01, 0x00, 0x00, 0x00
        /*007c*/ 	.byte	0x60, 0x88, 0x00, 0x00


	//----- nvinfo : EIATTR_MERCURY_ISA_VERSION
	.align		4
.L_402:
        /*0080*/ 	.byte	0x03, 0x5f
        /*0082*/ 	.short	0x0000


	//----- nvinfo : EIATTR_COOP_GROUP_MASK_REGIDS
	.align		4
        /*0084*/ 	.byte	0x04, 0x29
        /*0086*/ 	.short	(.L_404 - .L_403)


	//   ....[0]....
.L_403:
        /*0088*/ 	.word	0xffffffff


	//   ....[1]....
        /*008c*/ 	.word	0xffffffff


	//   ....[2]....
        /*0090*/ 	.word	0xffffffff


	//   ....[3]....
        /*0094*/ 	.word	0xffffffff


	//   ....[4]....
        /*0098*/ 	.word	0xffffffff


	//   ....[5]....
        /*009c*/ 	.word	0xffffffff


	//   ....[6]....
        /*00a0*/ 	.word	0xffffffff


	//   ....[7]....
        /*00a4*/ 	.word	0xffffffff


	//   ....[8]....
        /*00a8*/ 	.word	0xffffffff


	//   ....[9]....
        /*00ac*/ 	.word	0xffffffff


	//   ....[10]....
        /*00b0*/ 	.word	0xffffffff


	//   ....[11]....
        /*00b4*/ 	.word	0xffffffff


	//   ....[12]....
        /*00b8*/ 	.word	0xffffffff


	//   ....[13]....
        /*00bc*/ 	.word	0xffffffff


	//   ....[14]....
        /*00c0*/ 	.word	0xffffffff


	//   ....[15]....
        /*00c4*/ 	.word	0xffffffff


	//   ....[16]....
        /*00c8*/ 	.word	0xffffffff


	//   ....[17]....
        /*00cc*/ 	.word	0xffffffff


	//   ....[18]....
        /*00d0*/ 	.word	0xffffffff


	//   ....[19]....
        /*00d4*/ 	.word	0xffffffff


	//   ....[20]....
        /*00d8*/ 	.word	0xffffffff


	//   ....[21]....
        /*00dc*/ 	.word	0xffffffff


	//   ....[22]....
        /*00e0*/ 	.word	0xffffffff


	//   ....[23]....
        /*00e4*/ 	.word	0xffffffff


	//   ....[24]....
        /*00e8*/ 	.word	0xffffffff


	//   ....[25]....
        /*00ec*/ 	.word	0xffffffff


	//   ....[26]....
        /*00f0*/ 	.word	0xffffffff


	//   ....[27]....
        /*00f4*/ 	.word	0xffffffff


	//   ....[28]....
        /*00f8*/ 	.word	0xffffffff


	//----- nvinfo : EIATTR_COOP_GROUP_INSTR_OFFSETS
	.align		4
.L_404:
        /*00fc*/ 	.byte	0x04, 0x28
        /*00fe*/ 	.short	(.L_406 - .L_405)


	//   ....[0]....
.L_405:
        /*0100*/ 	.word	0x00000060


	//   ....[1]....
        /*0104*/ 	.word	0x00000eb0


	//   ....[2]....
        /*0108*/ 	.word	0x00000ee0


	//   ....[3]....
        /*010c*/ 	.word	0x00000f60


	//   ....[4]....
        /*0110*/ 	.word	0x00001090


	//   ....[5]....
        /*0114*/ 	.word	0x00001170


	//   ....[6]....
        /*0118*/ 	.word	0x000011b0


	//   ....[7]....
        /*011c*/ 	.word	0x00001280


	//   ....[8]....
        /*0120*/ 	.word	0x00001300


	//   ....[9]....
        /*0124*/ 	.word	0x00003730


	//   ....[10]....
        /*0128*/ 	.word	0x000037f0


	//   ....[11]....
        /*012c*/ 	.word	0x00003800


	//   ....[12]....
        /*0130*/ 	.word	0x00003830


	//   ....[13]....
        /*0134*/ 	.word	0x00007230


	//   ....[14]....
        /*0138*/ 	.word	0x00007260


	//   ....[15]....
        /*013c*/ 	.word	0x00007280


	//   ....[16]....
        /*0140*/ 	.word	0x000072a0


	//   ....[17]....
        /*0144*/ 	.word	0x00009470


	//   ....[18]....
        /*0148*/ 	.word	0x000094a0


	//   ....[19]....
        /*014c*/ 	.word	0x000094f0


	//   ....[20]....
        /*0150*/ 	.word	0x00009500


	//   ....[21]....
        /*0154*/ 	.word	0x0000a1e0


	//   ....[22]....
        /*0158*/ 	.word	0x0000a220


	//   ....[23]....
        /*015c*/ 	.word	0x0000a250


	//   ....[24]....
        /*0160*/ 	.word	0x0000a280


	//   ....[25]....
        /*0164*/ 	.word	0x0000a370


	//   ....[26]....
        /*0168*/ 	.word	0x0000a380


	//   ....[27]....
        /*016c*/ 	.word	0x0000ac90


	//   ....[28]....
        /*0170*/ 	.word	0x0000aca0


	//----- nvinfo : EIATTR_EXIT_INSTR_OFFSETS
	.align		4
.L_406:
        /*0174*/ 	.byte	0x04, 0x1c
        /*0176*/ 	.short	(.L_408 - .L_407)


	//   ....[0]....
.L_407:
        /*0178*/ 	.word	0x000001c0


	//   ....[1]....
        /*017c*/ 	.word	0x0000acb0


	//   ....[2]....
        /*0180*/ 	.word	0x0000b550


	//   ....[3]....
        /*0184*/ 	.word	0x0000b5a0


	//   ....[4]....
        /*0188*/ 	.word	0x0000b5d0


	//   ....[5]....
        /*018c*/ 	.word	0x0000b630


	//   ....[6]....
        /*0190*/ 	.word	0x0000b8c0


	//----- nvinfo : EIATTR_CTAIDZ_USED
	.align		4
.L_408:
        /*0194*/ 	.byte	0x01, 0x04
	.zero		2


	//----- nvinfo : EIATTR_MAX_THREADS
	.align		4
        /*0198*/ 	.byte	0x04, 0x05
        /*019a*/ 	.short	(.L_410 - .L_409)
.L_409:
        /*019c*/ 	.word	0x00000100
        /*01a0*/ 	.word	0x00000001
        /*01a4*/ 	.word	0x00000001


	//----- nvinfo : EIATTR_CRS_STACK_SIZE
	.align		4
.L_410:
        /*01a8*/ 	.byte	0x04, 0x1e
        /*01aa*/ 	.short	(.L_412 - .L_411)
.L_411:
        /*01ac*/ 	.word	0x00000000
.L_412:


//--------------------- .nv.info._ZN7cutlass13device_kernelIN5flash19enable_sm80_to_sm89INS1_16FlashAttnFwdSm80INS1_25CollectiveMainloopFwdSm80ILi8ELi2ELb0EN4cute5tupleIJNS5_1CILi128EEENS7_ILi64EEENS7_ILi192EEEEEELi192ENS_10bfloat16_tEfNS_4arch4Sm80ELb0ELb0ELb0ELb1ELb0ELb0ELb1ELb1EEENS1_21CollectiveEpilogueFwdINS6_IJS8_SA_S9_EEENS6_IJNS7_ILi1EEESI_SI_EEESC_SE_Li256ELb1ELb1ELb1ELb0EEENS1_36VarlenDynamicPersistentTileSchedulerILi128ELi64ELi256ELi256ELb1ELb1ELb0ELb0ELb1ELb1EEEEEEEEEvNT_6ParamsE --------------------------
	.section	.nv.info._ZN7cutlass13device_kernelIN5flash19enable_sm80_to_sm89INS1_16FlashAttnFwdSm80INS1_25CollectiveMainloopFwdSm80ILi8ELi2ELb0EN4cute5tupleIJNS5_1CILi128EEENS7_ILi64EEENS7_ILi192EEEEEELi192ENS_10bfloat16_tEfNS_4arch4Sm80ELb0ELb0ELb0ELb1ELb0ELb0ELb1ELb1EEENS1_21CollectiveEpilogueFwdINS6_IJS8_SA_S9_EEENS6_IJNS7_ILi1EEESI_SI_EEESC_SE_Li256ELb1ELb1ELb1ELb0EEENS1_36VarlenDynamicPersistentTileSchedulerILi128ELi64ELi256ELi256ELb1ELb1ELb0ELb0ELb1ELb1EEEEEEEEEvNT_6ParamsE,"",@"SHT_CUDA_INFO"
	.sectionflags	@""
	.align	4


	//----- nvinfo : EIATTR_CUDA_API_VERSION
	.align		4
        /*0000*/ 	.byte	0x04, 0x37
        /*0002*/ 	.short	(.L_414 - .L_413)
.L_413:
        /*0004*/ 	.word	0x00000082


	//----- nvinfo : EIATTR_SW2861232_WAR
	.align		4
.L_414:
        /*0008*/ 	.byte	0x01, 0x35
	.zero		2


	//----- nvinfo : EIATTR_PARAM_CBANK
	.align		4
        /*000c*/ 	.byte	0x04, 0x0a
        /*000e*/ 	.short	(.L_416 - .L_415)
	.align		4
.L_415:
        /*0010*/ 	.word	index@(.nv.constant0._ZN7cutlass13device_kernelIN5flash19enable_sm80_to_sm89INS1_16FlashAttnFwdSm80INS1_25CollectiveMainloopFwdSm80ILi8ELi2ELb0EN4cute5tupleIJNS5_1CILi128EEENS7_ILi64EEENS7_ILi192EEEEEELi192ENS_10bfloat16_tEfNS_4arch4Sm80ELb0ELb0ELb0ELb1ELb0ELb0ELb1ELb1EEENS1_21CollectiveEpilogueFwdINS6_IJS8_SA_S9_EEENS6_IJNS7_ILi1EEESI_SI_EEESC_SE_Li256ELb1ELb1ELb1ELb0EEENS1_36VarlenDynamicPersistentTileSchedulerILi128ELi64ELi256ELi256ELb1ELb1ELb0ELb0ELb1ELb1EEEEEEEEEvNT_6ParamsE)
        /*0014*/ 	.short	0x0160
        /*0016*/ 	.short	0x0438


	//----- nvinfo : EIATTR_CBANK_PARAM_SIZE
	.align		4
.L_416:
        /*0018*/ 	.byte	0x03, 0x19
        /*001a*/ 	.short	0x0438


	//----- nvinfo : EIATTR_KPARAM_INFO
	.align		4
        /*001c*/ 	.byte	0x04, 0x17
        /*001e*/ 	.short	(.L_418 - .L_417)
.L_417:
        /*0020*/ 	.word	0x00000000
        /*0024*/ 	.short	0x0000
        /*0026*/ 	.short	0x0000
        /*0028*/ 	.byte	0x00, 0xf0, 0xe1, 0x10


	//----- nvinfo : EIATTR_MAXREG_COUNT
	.align		4
.L_418:
        /*002c*/ 	.byte	0x03, 0x1b
        /*002e*/ 	.short	0x00ff


	//----- nvinfo : EIATTR_NUM_BARRIERS
	.align		4
        /*0030*/ 	.byte	0x02, 0x4c
        /*0032*/ 	.byte	0x06
	.zero		1


	//----- nvinfo : EIATTR_MERCURY_ISA_VERSION
	.align		4
        /*0034*/ 	.byte	0x03, 0x5f
        /*0036*/ 	.short	0x0000


	//----- nvinfo : EIATTR_INT_WARP_WIDE_INSTR_OFFSETS
	.align		4
        /*0038*/ 	.byte	0x04, 0x31
        /*003a*/ 	.short	(.L_420 - .L_419)


	//   ....[0]....
.L_419:
        /*003c*/ 	.word	0x00008000


	//   ....[1]....
        /*0040*/ 	.word	0x000080a0


	//----- nvinfo : EIATTR_COOP_GROUP_MASK_REGIDS
	.align		4
.L_420:
        /*0044*/ 	.byte	0x04, 0x29
        /*0046*/ 	.short	(.L_422 - .L_421)


	//   ....[0]....
.L_421:
        /*0048*/ 	.word	0xffffffff


	//   ....[1]....
        /*004c*/ 	.word	0xffffffff


	//   ....[2]....
        /*0050*/ 	.word	0xffffffff


	//   ....[3]....
        /*0054*/ 	.word	0xffffffff


	//   ....[4]....
        /*0058*/ 	.word	0xffffffff


	//   ....[5]....
        /*005c*/ 	.word	0xffffffff


	//   ....[6]....
        /*0060*/ 	.word	0xffffffff


	//   ....[7]....
        /*0064*/ 	.word	0xffffffff


	//   ....[8]....
        /*0068*/ 	.word	0xffffffff


	//   ....[9]....
        /*006c*/ 	.word	0xffffffff


	//   ....[10]....
        /*0070*/ 	.word	0xffffffff


	//   ....[11]....
        /*0074*/ 	.word	0xffffffff


	//   ....[12]....
        /*0078*/ 	.word	0xffffffff


	//   ....[13]....
        /*007c*/ 	.word	0xffffffff


	//   ....[14]....
        /*0080*/ 	.word	0xffffffff


	//   ....[15]....
        /*0084*/ 	.word	0xffffffff


	//   ....[16]....
        /*0088*/ 	.word	0xffffffff


	//   ....[17]....
        /*008c*/ 	.word	0xffffffff


	//   ....[18]....
        /*0090*/ 	.word	0xffffffff


	//   ....[19]....
        /*0094*/ 	.word	0xffffffff


	//   ....[20]....
        /*0098*/ 	.word	0xffffffff


	//   ....[21]....
        /*009c*/ 	.word	0xffffffff


	//   ....[22]....
        /*00a0*/ 	.word	0xffffffff


	//   ....[23]....
        /*00a4*/ 	.word	0xffffffff


	//   ....[24]....
        /*00a8*/ 	.word	0xffffffff


	//   ....[25]....
        /*00ac*/ 	.word	0xffffffff


	//   ....[26]....
        /*00b0*/ 	.word	0xffffffff


	//   ....[27]....
        /*00b4*/ 	.word	0xffffffff


	//   ....[28]....
        /*00b8*/ 	.word	0xffffffff


	//   ....[29]....
        /*00bc*/ 	.word	0xffffffff


	//   ....[30]....
        /*00c0*/ 	.word	0xffffffff


	//   ....[31]....
        /*00c4*/ 	.word	0xffffffff


	//   ....[32]....
        /*00c8*/ 	.word	0xffffffff


	//   ....[33]....
        /*00cc*/ 	.word	0xffffffff


	//   ....[34]....
        /*00d0*/ 	.word	0xffffffff


	//   ....[35]....
        /*00d4*/ 	.word	0xffffffff


	//   ....[36]....
        /*00d8*/ 	.word	0xffffffff


	//   ....[37]....
        /*00dc*/ 	.word	0xffffffff


	//   ....[38]....
        /*00e0*/ 	.word	0xffffffff


	//   ....[39]....
        /*00e4*/ 	.word	0xffffffff


	//   ....[40]....
        /*00e8*/ 	.word	0xffffffff


	//   ....[41]....
        /*00ec*/ 	.word	0xffffffff


	//   ....[42]....
        /*00f0*/ 	.word	0xffffffff


	//   ....[43]....
        /*00f4*/ 	.word	0xffffffff


	//   ....[44]....
        /*00f8*/ 	.word	0xffffffff


	//   ....[45]....
        /*00fc*/ 	.word	0xffffffff


	//   ....[46]....
        /*0100*/ 	.word	0xffffffff


	//   ....[47]....
        /*0104*/ 	.word	0xffffffff


	//   ....[48]....
        /*0108*/ 	.word	0xffffffff


	//   ....[49]....
        /*010c*/ 	.word	0xffffffff


	//   ....[50]....
        /*0110*/ 	.word	0xffffffff


	//   ....[51]....
        /*0114*/ 	.word	0xffffffff


	//   ....[52]....
        /*0118*/ 	.word	0xffffffff


	//   ....[53]....
        /*011c*/ 	.word	0xffffffff


	//   ....[54]....
        /*0120*/ 	.word	0xffffffff


	//   ....[55]....
        /*0124*/ 	.word	0xffffffff


	//   ....[56]....
        /*0128*/ 	.word	0xffffffff


	//   ....[57]....
        /*012c*/ 	.word	0xffffffff


	//   ....[58]....
        /*0130*/ 	.word	0xffffffff


	//   ....[59]....
        /*0134*/ 	.word	0xffffffff


	//   ....[60]....
        /*0138*/ 	.word	0xffffffff


	//   ....[61]....
        /*013c*/ 	.word	0xffffffff


	//   ....[62]....
        /*0140*/ 	.word	0xffffffff


	//   ....[63]....
        /*0144*/ 	.word	0xffffffff


	//   ....[64]....
        /*0148*/ 	.word	0xffffffff


	//   ....[65]....
        /*014c*/ 	.word	0xffffffff


	//   ....[66]....
        /*0150*/ 	.word	0xffffffff


	//   ....[67]....
        /*0154*/ 	.word	0xffffffff


	//   ....[68]....
        /*0158*/ 	.word	0xffffffff


	//   ....[69]....
        /*015c*/ 	.word	0xffffffff


	//   ....[70]....
        /*0160*/ 	.word	0xffffffff


	//   ....[71]....
        /*0164*/ 	.word	0xffffffff


	//   ....[72]....
        /*0168*/ 	.word	0xffffffff


	//   ....[73]....
        /*016c*/ 	.word	0xffffffff


	//   ....[74]....
        /*0170*/ 	.word	0xffffffff


	//   ....[75]....
        /*0174*/ 	.word	0xffffffff


	//   ....[76]....
        /*0178*/ 	.word	0xffffffff


	//   ....[77]....
        /*017c*/ 	.word	0xffffffff


	//   ....[78]....
        /*0180*/ 	.word	0xffffffff


	//   ....[79]....
        /*0184*/ 	.word	0xffffffff


	//   ....[80]....
        /*0188*/ 	.word	0xffffffff


	//   ....[81]....
        /*018c*/ 	.word	0xffffffff


	//   ....[82]....
        /*0190*/ 	.word	0xffffffff


	//   ....[83]....
        /*0194*/ 	.word	0xffffffff


	//   ....[84]....
        /*0198*/ 	.word	0xffffffff


	//   ....[85]....
        /*019c*/ 	.word	0xffffffff


	//   ....[86]....
        /*01a0*/ 	.word	0xffffffff


	//   ....[87]....
        /*01a4*/ 	.word	0xffffffff


	//   ....[88]....
        /*01a8*/ 	.word	0xffffffff


	//   ....[89]....
        /*01ac*/ 	.word	0xffffffff


	//   ....[90]....
        /*01b0*/ 	.word	0xffffffff


	//   ....[91]....
        /*01b4*/ 	.word	0xffffffff


	//   ....[92]....
        /*01b8*/ 	.word	0xffffffff


	//   ....[93]....
        /*01bc*/ 	.word	0xffffffff


	//   ....[94]....
        /*01c0*/ 	.word	0xffffffff


	//   ....[95]....
        /*01c4*/ 	.word	0xffffffff


	//   ....[96]....
        /*01c8*/ 	.word	0xffffffff


	//   ....[97]....
        /*01cc*/ 	.word	0xffffffff


	//   ....[98]....
        /*01d0*/ 	.word	0xffffffff


	//   ....[99]....
        /*01d4*/ 	.word	0xffffffff


	//   ....[100]....
        /*01d8*/ 	.word	0xffffffff


	//   ....[101]....
        /*01dc*/ 	.word	0xffffffff


	//   ....[102]....
        /*01e0*/ 	.word	0xffffffff


	//   ....[103]....
        /*01e4*/ 	.word	0xffffffff


	//   ....[104]....
        /*01e8*/ 	.word	0xffffffff


	//   ....[105]....
        /*01ec*/ 	.word	0xffffffff


	//   ....[106]....
        /*01f0*/ 	.word	0xffffffff


	//   ....[107]....
        /*01f4*/ 	.word	0xffffffff


	//   ....[108]....
        /*01f8*/ 	.word	0xffffffff


	//   ....[109]....
        /*01fc*/ 	.word	0xffffffff


	//   ....[110]....
        /*0200*/ 	.word	0xffffffff


	//   ....[111]....
        /*0204*/ 	.word	0xffffffff


	//   ....[112]....
        /*0208*/ 	.word	0xffffffff


	//   ....[113]....
        /*020c*/ 	.word	0xffffffff


	//   ....[114]....
        /*0210*/ 	.word	0xffffffff


	//   ....[115]....
        /*0214*/ 	.word	0xffffffff


	//   ....[116]....
        /*0218*/ 	.word	0xffffffff


	//   ....[117]....
        /*021c*/ 	.word	0xffffffff


	//   ....[118]....
        /*0220*/ 	.word	0xffffffff


	//   ....[119]....
        /*0224*/ 	.word	0xffffffff


	//   ....[120]....
        /*0228*/ 	.word	0xffffffff


	//   ....[121]....
        /*022c*/ 	.word	0xffffffff


	//   ....[122]....
        /*0230*/ 	.word	0xffffffff


	//   ....[123]....
        /*0234*/ 	.word	0xffffffff


	//   ....[124]....
        /*0238*/ 	.word	0xffffffff


	//   ....[125]....
        /*023c*/ 	.word	0xffffffff


	//   ....[126]....
        /*0240*/ 	.word	0xffffffff


	//   ....[127]....
        /*0244*/ 	.word	0xffffffff


	//   ....[128]....
        /*0248*/ 	.word	0xffffffff


	//   ....[129]....
        /*024c*/ 	.word	0xffffffff


	//   ....[130]....
        /*0250*/ 	.word	0xffffffff


	//   ....[131]....
        /*0254*/ 	.word	0xffffffff


	//   ....[132]....
        /*0258*/ 	.word	0xffffffff


	//   ....[133]....
        /*025c*/ 	.word	0xffffffff


	//   ....[134]....
        /*0260*/ 	.word	0xffffffff


	//   ....[135]....
        /*0264*/ 	.word	0xffffffff


	//   ....[136]....
        /*0268*/ 	.word	0xffffffff


	//   ....[137]....
        /*026c*/ 	.word	0xffffffff


	//   ....[138]....
        /*0270*/ 	.word	0xffffffff


	//----- nvinfo : EIATTR_COOP_GROUP_INSTR_OFFSETS
	.align		4
.L_422:
        /*0274*/ 	.byte	0x04, 0x28
        /*0276*/ 	.short	(.L_424 - .L_423)


	//   ....[0]....
.L_423:
        /*0278*/ 	.word	0x00000080


	//   ....[1]....
        /*027c*/ 	.word	0x00000200


	//   ....[2]....
        /*0280*/ 	.word	0x00000230


	//   ....[3]....
        /*0284*/ 	.word	0x00000260


	//   ....[4]....
        /*0288*/ 	.word	0x00000290


	//   ....[5]....
        /*028c*/ 	.word	0x000002c0


	//   ....[6]....
        /*0290*/ 	.word	0x000002f0


	//   ....[7]....
        /*0294*/ 	.word	0x00000450


	//   ....[8]....
        /*0298*/ 	.word	0x00000490


	//   ....[9]....
        /*029c*/ 	.word	0x000004c0


	//   ....[10]....
        /*02a0*/ 	.word	0x000004f0


	//   ....[11]....
        /*02a4*/ 	.word	0x00000520


	//   ....[12]....
        /*02a8*/ 	.word	0x00000550


	//   ....[13]....
        /*02ac*/ 	.word	0x000005e0


	//   ....[14]....
        /*02b0*/ 	.word	0x00000610


	//   ....[15]....
        /*02b4*/ 	.word	0x00000630


	//   ....[16]....
        /*02b8*/ 	.word	0x00000690


	//   ....[17]....
        /*02bc*/ 	.word	0x00002010


	//   ....[18]....
        /*02c0*/ 	.word	0x00002030


	//   ....[19]....
        /*02c4*/ 	.word	0x00002160


	//   ....[20]....
        /*02c8*/ 	.word	0x00002170


	//   ....[21]....
        /*02cc*/ 	.word	0x000022a0


	//   ....[22]....
        /*02d0*/ 	.word	0x000022c0


	//   ....[23]....
        /*02d4*/ 	.word	0x000023f0


	//   ....[24]....
        /*02d8*/ 	.word	0x00002400


	//   ....[25]....
        /*02dc*/ 	.word	0x00003cb0


	//   ....[26]....
        /*02e0*/ 	.word	0x00003ce0


	//   ....[27]....
        /*02e4*/ 	.word	0x00003d00


	//   ....[28]....
        /*02e8*/ 	.word	0x00003d20


	//   ....[29]....
        /*02ec*/ 	.word	0x00005e40


	//   ....[30]....
        /*02f0*/ 	.word	0x00005e60


	//   ....[31]....
        /*02f4*/ 	.word	0x00005e80


	//   ....[32]....
        /*02f8*/ 	.word	0x00005ea0


	//   ....[33]....
        /*02fc*/ 	.word	0x00007800


	//   ....[34]....
        /*0300*/ 	.word	0x00007830


	//   ....[35]....
        /*0304*/ 	.word	0x00007840


	//   ....[36]....
        /*0308*/ 	.word	0x00007870


	//   ....[37]....
        /*030c*/ 	.word	0x00008b70


	//   ....[38]....
        /*0310*/ 	.word	0x00008b90


	//   ....[39]....
        /*0314*/ 	.word	0x00008bc0


	//   ....[40]....
        /*0318*/ 	.word	0x00008be0


	//   ....[41]....
        /*031c*/ 	.word	0x00008f30


	//   ....[42]....
        /*0320*/ 	.word	0x00008f50


	//   ....[43]....
        /*0324*/ 	.word	0x00009070


	//   ....[44]....
        /*0328*/ 	.word	0x00009080


	//   ....[45]....
        /*032c*/ 	.word	0x000091b0


	//   ....[46]....
        /*0330*/ 	.word	0x000091d0


	//   ....[47]....
        /*0334*/ 	.word	0x00009300


	//   ....[48]....
        /*0338*/ 	.word	0x00009310


	//   ....[49]....
        /*033c*/ 	.word	0x00009620


	//   ....[50]....
        /*0340*/ 	.word	0x00009640


	//   ....[51]....
        /*0344*/ 	.word	0x00009f10


	//   ....[52]....
        /*0348*/ 	.word	0x00009f20


	//   ....[53]....
        /*034c*/ 	.word	0x0000ac20


	//   ....[54]....
        /*0350*/ 	.word	0x0000ac40


	//   ....[55]....
        /*0354*/ 	.word	0x0000ad70


	//   ....[56]....
        /*0358*/ 	.word	0x0000ad80


	//   ....[57]....
        /*035c*/ 	.word	0x0000aeb0


	//   ....[58]....
        /*0360*/ 	.word	0x0000aed0


	//   ....[59]....
        /*0364*/ 	.word	0x0000b000


	//   ....[60]....
        /*0368*/ 	.word	0x0000b010


	//   ....[61]....
        /*036c*/ 	.word	0x0000b1c0


	//   ....[62]....
        /*0370*/ 	.word	0x0000b1e0


	//   ....[63]....
        /*0374*/ 	.word	0x0000b300


	//   ....[64]....
        /*0378*/ 	.word	0x0000b340


	//   ....[65]....
        /*037c*/ 	.word	0x0000b370


	//   ....[66]....
        /*0380*/ 	.word	0x0000b3a0


	//   ....[67]....
        /*0384*/ 	.word	0x0000b3d0


	//   ....[68]....
        /*0388*/ 	.word	0x0000b400


	//   ....[69]....
        /*038c*/ 	.word	0x0000b550


	//   ....[70]....
        /*0390*/ 	.word	0x0000b590


	//   ....[71]....
        /*0394*/ 	.word	0x0000b5c0


	//   ....[72]....
        /*0398*/ 	.word	0x0000b5f0


	//   ....[73]....
        /*039c*/ 	.word	0x0000b620


	//   ....[74]....
        /*03a0*/ 	.word	0x0000b650


	//   ....[75]....
        /*03a4*/ 	.word	0x0000b6e0


	//   ....[76]....
        /*03a8*/ 	.word	0x0000b710


	//   ....[77]....
        /*03ac*/ 	.word	0x0000b720


	//   ....[78]....
        /*03b0*/ 	.word	0x0000b780


	//   ....[79]....
        /*03b4*/ 	.word	0x0000bc40


	//   ....[80]....
        /*03b8*/ 	.word	0x0000bc80


	//   ....[81]....
        /*03bc*/ 	.word	0x0000bcd0


	//   ....[82]....
        /*03c0*/ 	.word	0x0000bd20


	//   ....[83]....
        /*03c4*/ 	.word	0x0000bd70


	//   ....[84]....
        /*03c8*/ 	.word	0x0000bde0


	//   ....[85]....
        /*03cc*/ 	.word	0x0000be20


	//   ....[86]....
        /*03d0*/ 	.word	0x0000be80


	//   ....[87]....
        /*03d4*/ 	.word	0x0000bef0


	//   ....[88]....
        /*03d8*/ 	.word	0x0000bf50


	//   ....[89]....
        /*03dc*/ 	.word	0x0000bfc0


	//   ....[90]....
        /*03e0*/ 	.word	0x0000c030


	//   ....[91]....
        /*03e4*/ 	.word	0x0000c090


	//   ....[92]....
        /*03e8*/ 	.word	0x0000c0f0


	//   ....[93]....
        /*03ec*/ 	.word	0x0000c150


	//   ....[94]....
        /*03f0*/ 	.word	0x0000c1c0


	//   ....[95]....
        /*03f4*/ 	.word	0x0000c220


	//   ....[96]....
        /*03f8*/ 	.word	0x0000c280


	//   ....[97]....
        /*03fc*/ 	.word	0x0000c2c0


	//   ....[98]....
        /*0400*/ 	.word	0x0000c300


	//   ....[99]....
        /*0404*/ 	.word	0x0000c350


	//   ....[100]....
        /*0408*/ 	.word	0x0000c3a0


	//   ....[101]....
        /*040c*/ 	.word	0x0000c400


	//   ....[102]....
        /*0410*/ 	.word	0x0000c470


	//   ....[103]....
        /*0414*/ 	.word	0x0000c4d0


	//   ....[104]....
        /*0418*/ 	.word	0x0000c530


	//   ....[105]....
        /*041c*/ 	.word	0x0000c590


	//   ....[106]....
        /*0420*/ 	.word	0x0000c600


	//   ....[107]....
        /*0424*/ 	.word	0x0000c660


	//   ....[108]....
        /*0428*/ 	.word	0x0000c6c0


	//   ....[109]....
        /*042c*/ 	.word	0x0000c720


	//   ....[110]....
        /*0430*/ 	.word	0x0000c790


	//   ....[111]....
        /*0434*/ 	.word	0x0000c7f0


	//   ....[112]....
        /*0438*/ 	.word	0x0000c850


	//   ....[113]....
        /*043c*/ 	.word	0x0000c8b0


	//   ....[114]....
        /*0440*/ 	.word	0x0000c920


	//   ....[115]....
        /*0444*/ 	.word	0x0000c980


	//   ....[116]....
        /*0448*/ 	.word	0x0000c9e0


	//   ....[117]....
        /*044c*/ 	.word	0x0000ca40


	//   ....[118]....
        /*0450*/ 	.word	0x0000cab0


	//   ....[119]....
        /*0454*/ 	.word	0x0000cb10


	//   ....[120]....
        /*0458*/ 	.word	0x0000cb70


	//   ....[121]....
        /*045c*/ 	.word	0x0000cbd0


	//   ....[122]....
        /*0460*/ 	.word	0x0000cc40


	//   ....[123]....
        /*0464*/ 	.word	0x0000cc90


	//   ....[124]....
        /*0468*/ 	.word	0x0000ccd0


	//   ....[125]....
        /*046c*/ 	.word	0x0000cd20


	//   ....[126]....
        /*0470*/ 	.word	0x0000cd70


	//   ....[127]....
        /*0474*/ 	.word	0x0000cdc0


	//   ....[128]....
        /*0478*/ 	.word	0x0000ce30


	//   ....[129]....
        /*047c*/ 	.word	0x0000ce80


	//   ....[130]....
        /*0480*/ 	.word	0x0000ced0


	//   ....[131]....
        /*0484*/ 	.word	0x0000cf20


	//   ....[132]....
        /*0488*/ 	.word	0x0000cf70


	//   ....[133]....
        /*048c*/ 	.word	0x0000cfc0


	//   ....[134]....
        /*0490*/ 	.word	0x0000d030


	//   ....[135]....
        /*0494*/ 	.word	0x0000d070


	//   ....[136]....
        /*0498*/ 	.word	0x0000d0d0


	//   ....[137]....
        /*049c*/ 	.word	0x0000d130


	//   ....[138]....
        /*04a0*/ 	.word	0x0000d190


	//----- nvinfo : EIATTR_EXIT_INSTR_OFFSETS
	.align		4
.L_424:
        /*04a4*/ 	.byte	0x04, 0x1c
        /*04a6*/ 	.short	(.L_426 - .L_425)


	//   ....[0]....
.L_425:
        /*04a8*/ 	.word	0x00000ae0


	//   ....[1]....
        /*04ac*/ 	.word	0x0000bc10


	//----- nvinfo : EIATTR_MAX_THREADS
	.align		4
.L_426:
        /*04b0*/ 	.byte	0x04, 0x05
        /*04b2*/ 	.short	(.L_428 - .L_427)
.L_427:
        /*04b4*/ 	.word	0x00000100
        /*04b8*/ 	.word	0x00000001
        /*04bc*/ 	.word	0x00000001


	//----- nvinfo : EIATTR_CRS_STACK_SIZE
	.align		4
.L_428:
        /*04c0*/ 	.byte	0x04, 0x1e
        /*04c2*/ 	.short	(.L_430 - .L_429)
.L_429:
        /*04c4*/ 	.word	0x00000000
.L_430:


//--------------------- .nv.info._ZN7cutlass13device_kernelIN5flash19enable_sm80_to_sm89INS1_16FlashAttnFwdSm80INS1_25CollectiveMainloopFwdSm80ILi8ELi2ELb0EN4cute5tupleIJNS5_1CILi128EEENS7_ILi64EEENS7_ILi192EEEEEELi192ENS_10bfloat16_tEfNS_4arch4Sm80ELb0ELb0ELb0ELb1ELb0ELb1ELb1ELb1EEENS1_21CollectiveEpilogueFwdINS6_IJS8_SA_S9_EEENS6_IJNS7_ILi1EEESI_SI_EEESC_SE_Li256ELb1ELb1ELb1ELb0EEENS1_36VarlenDynamicPersistentTileSchedulerILi128ELi64ELi256ELi256ELb1ELb1ELb0ELb0ELb1ELb1EEEEEEEEEvNT_6ParamsE --------------------------
	.section	.nv.info._ZN7cutlass13device_kernelIN5flash19enable_sm80_to_sm89INS1_16FlashAttnFwdSm80INS1_25CollectiveMainloopFwdSm80ILi8ELi2ELb0EN4cute5tupleIJNS5_1CILi128EEENS7_ILi64EEENS7_ILi192EEEEEELi192ENS_10bfloat16_tEfNS_4arch4Sm80ELb0ELb0ELb0ELb1ELb0ELb1ELb1ELb1EEENS1_21CollectiveEpilogueFwdINS6_IJS8_SA_S9_EEENS6_IJNS7_ILi1EEESI_SI_EEESC_SE_Li256ELb1ELb1ELb1ELb0EEENS1_36VarlenDynamicPersistentTileSchedulerILi128ELi64ELi256ELi256ELb1ELb1ELb0ELb0ELb1ELb1EEEEEEEEEvNT_6ParamsE,"",@"SHT_CUDA_INFO"
	.sectionflags	@""
	.align	4


	//----- nvinfo : EIATTR_CUDA_API_VERSION
	.align		4
        /*0000*/ 	.byte	0x04, 0x37
        /*0002*/ 	.short	(.L_432 - .L_431)
.L_431:
        /*0004*/ 	.word	0x00000082


	//----- nvinfo : EIATTR_SW2861232_WAR
	.align		4
.L_432:
        /*0008*/ 	.byte	0x01, 0x35
	.zero		2


	//----- nvinfo : EIATTR_PARAM_CBANK
	.align		4
        /*000c*/ 	.byte	0x04, 0x0a
        /*000e*/ 	.short	(.L_434 - .L_433)
	.align		4
.L_433:
        /*0010*/ 	.word	index@(.nv.constant0._ZN7cutlass13device_kernelIN5flash19enable_sm80_to_sm89INS1_16FlashAttnFwdSm80INS1_25CollectiveMainloopFwdSm80ILi8ELi2ELb0EN4cute5tupleIJNS5_1CILi128EEENS7_ILi64EEENS7_ILi192EEEEEELi192ENS_10bfloat16_tEfNS_4arch4Sm80ELb0ELb0ELb0ELb1ELb0ELb1ELb1ELb1EEENS1_21CollectiveEpilogueFwdINS6_IJS8_SA_S9_EEENS6_IJNS7_ILi1EEESI_SI_EEESC_SE_Li256ELb1ELb1ELb1ELb0EEENS1_36VarlenDynamicPersistentTileSchedulerILi128ELi64ELi256ELi256ELb1ELb1ELb0ELb0ELb1ELb1EEEEEEEEEvNT_6ParamsE)
        /*0014*/ 	.short	0x0160
        /*0016*/ 	.short	0x0438


	//----- nvinfo : EIATTR_CBANK_PARAM_SIZE
	.align		4
.L_434:
        /*0018*/ 	.byte	0x03, 0x19
        /*001a*/ 	.short	0x0438


	//----- nvinfo : EIATTR_KPARAM_INFO
	.align		4
        /*001c*/ 	.byte	0x04, 0x17
        /*001e*/ 	.short	(.L_436 - .L_435)
.L_435:
        /*0020*/ 	.word	0x00000000
        /*0024*/ 	.short	0x0000
        /*0026*/ 	.short	0x0000
        /*0028*/ 	.byte	0x00, 0xf0, 0xe1, 0x10


	//----- nvinfo : EIATTR_MAXREG_COUNT
	.align		4
.L_436:
        /*002c*/ 	.byte	0x03, 0x1b
        /*002e*/ 	.short	0x00ff


	//----- nvinfo : EIATTR_NUM_BARRIERS
	.align		4
        /*0030*/ 	.byte	0x02, 0x4c
        /*0032*/ 	.byte	0x06
	.zero		1


	//----- nvinfo : EIATTR_MERCURY_ISA_VERSION
	.align		4
        /*0034*/ 	.byte	0x03, 0x5f
        /*0036*/ 	.short	0x0000


	//----- nvinfo : EIATTR_INT_WARP_WIDE_INSTR_OFFSETS
	.align		4
        /*0038*/ 	.byte	0x04, 0x31
        /*003a*/ 	.short	(.L_438 - .L_437)


	//   ....[0]....
.L_437:
        /*003c*/ 	.word	0x000131e0


	//   ....[1]....
        /*0040*/ 	.word	0x00013280


	//----- nvinfo : EIATTR_COOP_GROUP_MASK_REGIDS
	.align		4
.L_438:
        /*0044*/ 	.byte	0x04, 0x29
        /*0046*/ 	.short	(.L_440 - .L_439)


	//   ....[0]....
.L_439:
        /*0048*/ 	.word	0xffffffff


	//   ....[1]....
        /*004c*/ 	.word	0xffffffff


	//   ....[2]....
        /*0050*/ 	.word	0xffffffff


	//   ....[3]....
        /*0054*/ 	.word	0xffffffff


	//   ....[4]....
        /*0058*/ 	.word	0xffffffff


	//   ....[5]....
        /*005c*/ 	.word	0xffffffff


	//   ....[6]....
        /*0060*/ 	.word	0xffffffff


	//   ....[7]....
        /*0064*/ 	.word	0xffffffff


	//   ....[8]....
        /*0068*/ 	.word	0xffffffff


	//   ....[9]....
        /*006c*/ 	.word	0xffffffff


	//   ....[10]....
        /*0070*/ 	.word	0xffffffff


	//   ....[11]....
        /*0074*/ 	.word	0xffffffff


	//   ....[12]....
        /*0078*/ 	.word	0xffffffff


	//   ....[13]....
        /*007c*/ 	.word	0xffffffff


	//   ....[14]....
        /*0080*/ 	.word	0xffffffff


	//   ....[15]....
        /*0084*/ 	.word	0xffffffff


	//   ....[16]....
        /*0088*/ 	.word	0xffffffff


	//   ....[17]....
        /*008c*/ 	.word	0xffffffff


	//   ....[18]....
        /*0090*/ 	.word	0xffffffff


	//   ....[19]....
        /*0094*/ 	.word	0xffffffff


	//   ....[20]....
        /*0098*/ 	.word	0xffffffff


	//   ....[21]....
        /*009c*/ 	.word	0xffffffff


	//   ....[22]....
        /*00a0*/ 	.word	0xffffffff


	//   ....[23]....
        /*00a4*/ 	.word	0xffffffff


	//   ....[24]....
        /*00a8*/ 	.word	0xffffffff


	//   ....[25]....
        /*00ac*/ 	.word	0xffffffff


	//   ....[26]....
        /*00b0*/ 	.word	0xffffffff


	//   ....[27]....
        /*00b4*/ 	.word	0xffffffff


	//   ....[28]....
        /*00b8*/ 	.word	0xffffffff


	//   ....[29]....
        /*00bc*/ 	.word	0xffffffff


	//   ....[30]....
        /*00c0*/ 	.word	0xffffffff


	//   ....[31]....
        /*00c4*/ 	.word	0xffffffff


	//   ....[32]....
        /*00c8*/ 	.word	0xffffffff


	//   ....[33]....
        /*00cc*/ 	.word	0xffffffff


	//   ....[34]....
        /*00d0*/ 	.word	0xffffffff


	//   ....[35]....
        /*00d4*/ 	.word	0xffffffff


	//   ....[36]....
        /*00d8*/ 	.word	0xffffffff


	//   ....[37]....
        /*00dc*/ 	.word	0xffffffff


	//   ....[38]....
        /*00e0*/ 	.word	0xffffffff


	//   ....[39]....
        /*00e4*/ 	.word	0xffffffff


	//   ....[40]....
        /*00e8*/ 	.word	0xffffffff


	//   ....[41]....
        /*00ec*/ 	.word	0xffffffff


	//   ....[42]....
        /*00f0*/ 	.word	0xffffffff


	//   ....[43]....
        /*00f4*/ 	.word	0xffffffff


	//   ....[44]....
        /*00f8*/ 	.word	0xffffffff


	//   ....[45]....
        /*00fc*/ 	.word	0xffffffff


	//   ....[46]....
        /*0100*/ 	.word	0xffffffff


	//   ....[47]....
        /*0104*/ 	.word	0xffffffff


	//   ....[48]....
        /*0108*/ 	.word	0xffffffff


	//   ....[49]....
        /*010c*/ 	.word	0xffffffff


	//   ....[50]....
        /*0110*/ 	.word	0xffffffff


	//   ....[51]....
        /*0114*/ 	.word	0xffffffff


	//   ....[52]....
        /*0118*/ 	.word	0xffffffff


	//   ....[53]....
        /*011c*/ 	.word	0xffffffff


	//   ....[54]....
        /*0120*/ 	.word	0xffffffff


	//   ....[55]....
        /*0124*/ 	.word	0xffffffff


	//   ....[56]....
        /*0128*/ 	.word	0xffffffff


	//   ....[57]....
        /*012c*/ 	.word	0xffffffff


	//   ....[58]....
        /*0130*/ 	.word	0xffffffff


	//   ....[59]....
        /*0134*/ 	.word	0xffffffff


	//   ....[60]....
        /*0138*/ 	.word	0xffffffff


	//   ....[61]....
        /*013c*/ 	.word	0xffffffff


	//   ....[62]....
        /*0140*/ 	.word	0xffffffff


	//   ....[63]....
        /*0144*/ 	.word	0xffffffff


	//   ....[64]....
        /*0148*/ 	.word	0xffffffff


	//   ....[65]....
        /*014c*/ 	.word	0xffffffff


	//   ....[66]....
        /*0150*/ 	.word	0xffffffff


	//   ....[67]....
        /*0154*/ 	.word	0xffffffff


	//   ....[68]....
        /*0158*/ 	.word	0xffffffff


	//   ....[69]....
        /*015c*/ 	.word	0xffffffff


	//   ....[70]....
        /*0160*/ 	.word	0xffffffff


	//   ....[71]....
        /*0164*/ 	.word	0xffffffff


	//   ....[72]....
        /*0168*/ 	.word	0xffffffff


	//   ....[73]....
        /*016c*/ 	.word	0xffffffff


	//   ....[74]....
        /*0170*/ 	.word	0xffffffff


	//   ....[75]....
        /*0174*/ 	.word	0xffffffff


	//   ....[76]....
        /*0178*/ 	.word	0xffffffff


	//   ....[77]....
        /*017c*/ 	.word	0xffffffff


	//   ....[78]....
        /*0180*/ 	.word	0xffffffff


	//   ....[79]....
        /*0184*/ 	.word	0xffffffff


	//   ....[80]....
        /*0188*/ 	.word	0xffffffff


	//   ....[81]....
        /*018c*/ 	.word	0xffffffff


	//   ....[82]....
        /*0190*/ 	.word	0xffffffff


	//   ....[83]....
        /*0194*/ 	.word	0xffffffff


	//   ....[84]....
        /*0198*/ 	.word	0xffffffff


	//   ....[85]....
        /*019c*/ 	.word	0xffffffff


	//   ....[86]....
        /*01a0*/ 	.word	0xffffffff


	//   ....[87]....
        /*01a4*/ 	.word	0xffffffff


	//   ....[88]....
        /*01a8*/ 	.word	0xffffffff


	//   ....[89]....
        /*01ac*/ 	.word	0xffffffff


	//   ....[90]....
        /*01b0*/ 	.word	0xffffffff


	//   ....[91]....
        /*01b4*/ 	.word	0xffffffff


	//   ....[92]....
        /*01b8*/ 	.word	0xffffffff


	//   ....[93]....
        /*01bc*/ 	.word	0xffffffff


	//   ....[94]....
        /*01c0*/ 	.word	0xffffffff


	//   ....[95]....
        /*01c4*/ 	.word	0xffffffff


	//   ....[96]....
        /*01c8*/ 	.word	0xffffffff


	//   ....[97]....
        /*01cc*/ 	.word	0xffffffff


	//   ....[98]....
        /*01d0*/ 	.word	0xffffffff


	//   ....[99]....
        /*01d4*/ 	.word	0xffffffff


	//   ....[100]....
        /*01d8*/ 	.word	0xffffffff


	//   ....[101]....
        /*01dc*/ 	.word	0xffffffff


	//   ....[102]....
        /*01e0*/ 	.word	0xffffffff


	//   ....[103]....
        /*01e4*/ 	.word	0xffffffff


	//   ....[104]....
        /*01e8*/ 	.word	0xffffffff


	//   ....[105]....
        /*01ec*/ 	.word	0xffffffff


	//   ....[106]....
        /*01f0*/ 	.word	0xffffffff


	//   ....[107]....
        /*01f4*/ 	.word	0xffffffff


	//   ....[108]....
        /*01f8*/ 	.word	0xffffffff


	//   ....[109]....
        /*01fc*/ 	.word	0xffffffff


	//   ....[110]....
        /*0200*/ 	.word	0xffffffff


	//   ....[111]....
        /*0204*/ 	.word	0xffffffff


	//   ....[112]....
        /*0208*/ 	.word	0xffffffff


	//   ....[113]....
        /*020c*/ 	.word	0xffffffff


	//   ....[114]....
        /*0210*/ 	.word	0xffffffff


	//   ....[115]....
        /*0214*/ 	.word	0xffffffff


	//   ....[116]....
        /*0218*/ 	.word	0xffffffff


	//   ....[117]....
        /*021c*/ 	.word	0xffffffff


	//   ....[118]....
        /*0220*/ 	.word	0xffffffff


	//   ....[119]....
        /*0224*/ 	.word	0xffffffff


	//   ....[120]....
        /*0228*/ 	.word	0xffffffff


	//   ....[121]....
        /*022c*/ 	.word	0xffffffff


	//   ....[122]....
        /*0230*/ 	.word	0xffffffff


	//   ....[123]....
        /*0234*/ 	.word	0xffffffff


	//   ....[124]....
        /*0238*/ 	.word	0xffffffff


	//   ....[125]....
        /*023c*/ 	.word	0xffffffff


	//   ....[126]....
        /*0240*/ 	.word	0xffffffff


	//   ....[127]....
        /*0244*/ 	.word	0xffffffff


	//   ....[128]....
        /*0248*/ 	.word	0xffffffff


	//   ....[129]....
        /*024c*/ 	.word	0xffffffff


	//   ....[130]....
        /*0250*/ 	.word	0xffffffff


	//   ....[131]....
        /*0254*/ 	.word	0xffffffff


	//   ....[132]....
        /*0258*/ 	.word	0xffffffff


	//   ....[133]....
        /*025c*/ 	.word	0xffffffff


	//   ....[134]....
        /*0260*/ 	.word	0xffffffff


	//   ....[135]....
        /*0264*/ 	.word	0xffffffff


	//   ....[136]....
        /*0268*/ 	.word	0xffffffff


	//   ....[137]....
        /*026c*/ 	.word	0xffffffff


	//   ....[138]....
        /*0270*/ 	.word	0xffffffff


	//   ....[139]....
        /*0274*/ 	.word	0xffffffff


	//   ....[140]....
        /*0278*/ 	.word	0xffffffff


	//   ....[141]....
        /*027c*/ 	.word	0xffffffff


	//   ....[142]....
        /*0280*/ 	.word	0xffffffff


	//   ....[143]....
        /*0284*/ 	.word	0xffffffff


	//   ....[144]....
        /*0288*/ 	.word	0xffffffff


	//   ....[145]....
        /*028c*/ 	.word	0xffffffff


	//   ....[146]....
        /*0290*/ 	.word	0xffffffff


	//----- nvinfo : EIATTR_COOP_GROUP_INSTR_OFFSETS
	.align		4
.L_440:
        /*0294*/ 	.byte	0x04, 0x28
        /*0296*/ 	.short	(.L_442 - .L_441)


	//   ....[0]....
.L_441:
        /*0298*/ 	.word	0x00000080


	//   ....[1]....
        /*029c*/ 	.word	0x00000200


	//   ....[2]....
        /*02a0*/ 	.word	0x00000230


	//   ....[3]....
        /*02a4*/ 	.word	0x00000260


	//   ....[4]....
        /*02a8*/ 	.word	0x00000290


	//   ....[5]....
        /*02ac*/ 	.word	0x000002c0


	//   ....[6]....
        /*02b0*/ 	.word	0x000002f0


	//   ....[7]....
        /*02b4*/ 	.word	0x00000450


	//   ....[8]....
        /*02b8*/ 	.word	0x00000490


	//   ....[9]....
        /*02bc*/ 	.word	0x000004c0


	//   ....[10]....
        /*02c0*/ 	.word	0x000004f0


	//   ....[11]....
        /*02c4*/ 	.word	0x00000520


	//   ....[12]....
        /*02c8*/ 	.word	0x00000550


	//   ....[13]....
        /*02cc*/ 	.word	0x000005e0


	//   ....[14]....
        /*02d0*/ 	.word	0x00000610


	//   ....[15]....
        /*02d4*/ 	.word	0x00000630


	//   ....[16]....
        /*02d8*/ 	.word	0x00000690


	//   ....[17]....
        /*02dc*/ 	.word	0x00007710


	//   ....[18]....
        /*02e0*/ 	.word	0x00007730


	//   ....[19]....
        /*02e4*/ 	.word	0x00007880


	//   ....[20]....
        /*02e8*/ 	.word	0x00007890


	//   ....[21]....
        /*02ec*/ 	.word	0x000079c0


	//   ....[22]....
        /*02f0*/ 	.word	0x000079e0


	//   ....[23]....
        /*02f4*/ 	.word	0x00007b10


	//   ....[24]....
        /*02f8*/ 	.word	0x00007b20


	//   ....[25]....
        /*02fc*/ 	.word	0x000083a0


	//   ....[26]....
        /*0300*/ 	.word	0x000083e0


	//   ....[27]....
        /*0304*/ 	.word	0x00008420


	//   ....[28]....
        /*0308*/ 	.word	0x00008460


	//   ....[29]....
        /*030c*/ 	.word	0x0000ae00


	//   ....[30]....
        /*0310*/ 	.word	0x0000ae50


	//   ....[31]....
        /*0314*/ 	.word	0x0000ae90


	//   ....[32]....
        /*0318*/ 	.word	0x0000aed0


	//   ....[33]....
        /*031c*/ 	.word	0x0000ee30


	//   ....[34]....
        /*0320*/ 	.word	0x0000ee60


	//   ....[35]....
        /*0324*/ 	.word	0x0000ee80


	//   ....[36]....
        /*0328*/ 	.word	0x0000eea0


	//   ....[37]....
        /*032c*/ 	.word	0x00010f90


	//   ....[38]....
        /*0330*/ 	.word	0x00010fb0


	//   ....[39]....
        /*0334*/ 	.word	0x00010fd0


	//   ....[40]....
        /*0338*/ 	.word	0x00010ff0


	//   ....[41]....
        /*033c*/ 	.word	0x000129d0


	//   ....[42]....
        /*0340*/ 	.word	0x00012a00


	//   ....[43]....
        /*0344*/ 	.word	0x00012a10


	//   ....[44]....
        /*0348*/ 	.word	0x00012a40


	//   ....[45]....
        /*034c*/ 	.word	0x00013fe0


	//   ....[46]....
        /*0350*/ 	.word	0x00014000


	//   ....[47]....
        /*0354*/ 	.word	0x00014030


	//   ....[48]....
        /*0358*/ 	.word	0x00014050


	//   ....[49]....
        /*035c*/ 	.word	0x000143b0


	//   ....[50]....
        /*0360*/ 	.word	0x000143d0


	//   ....[51]....
        /*0364*/ 	.word	0x00014520


	//   ....[52]....
        /*0368*/ 	.word	0x00014530


	//   ....[53]....
        /*036c*/ 	.word	0x00014660


	//   ....[54]....
        /*0370*/ 	.word	0x00014680


	//   ....[55]....
        /*0374*/ 	.word	0x000147b0


	//   ....[56]....
        /*0378*/ 	.word	0x000147c0


	//   ....[57]....
        /*037c*/ 	.word	0x00014ad0


	//   ....[58]....
        /*0380*/ 	.word	0x00014af0


	//   ....[59]....
        /*0384*/ 	.word	0x00015460


	//   ....[60]....
        /*0388*/ 	.word	0x00015470


	//   ....[61]....
        /*038c*/ 	.word	0x000161c0


	//   ....[62]....
        /*0390*/ 	.word	0x000161e0


	//   ....[63]....
        /*0394*/ 	.word	0x00016340


	//   ....[64]....
        /*0398*/ 	.word	0x00016350


	//   ....[65]....
        /*039c*/ 	.word	0x00016480


	//   ....[66]....
        /*03a0*/ 	.word	0x000164a0


	//   ....[67]....
        /*03a4*/ 	.word	0x000165d0


	//   ....[68]....
        /*03a8*/ 	.word	0x000165e0


	//   ....[69]....
        /*03ac*/ 	.word	0x00016790


	//   ....[70]....
        /*03b0*/ 	.word	0x000167b0


	//   ....[71]....
        /*03b4*/ 	.word	0x000168d0


	//   ....[72]....
        /*03b8*/ 	.word	0x00016910


	//   ....[73]....
        /*03bc*/ 	.word	0x00016940


	//   ....[74]....
        /*03c0*/ 	.word	0x00016970


	//   ....[75]....
        /*03c4*/ 	.word	0x000169a0


	//   ....[76]....
        /*03c8*/ 	.word	0x000169d0


	//   ....[77]....
        /*03cc*/ 	.word	0x00016b20


	//   ....[78]....
        /*03d0*/ 	.word	0x00016b60


	//   ....[79]....
        /*03d4*/ 	.word	0x00016b90


	//   ....[80]....
        /*03d8*/ 	.word	0x00016bc0


	//   ....[81]....
        /*03dc*/ 	.word	0x00016bf0


	//   ....[82]....
        /*03e0*/ 	.word	0x00016c20


	//   ....[83]....
        /*03e4*/ 	.word	0x00016cb0


	//   ....[84]....
        /*03e8*/ 	.word	0x00016ce0


	//   ....[85]....
        /*03ec*/ 	.word	0x00016cf0


	//   ....[86]....
        /*03f0*/ 	.word	0x00016d50


	//   ....[87]....
        /*03f4*/ 	.word	0x00017210


	//   ....[88]....
        /*03f8*/ 	.word	0x00017250


	//   ....[89]....
        /*03fc*/ 	.word	0x000172a0


	//   ....[90]....
        /*0400*/ 	.word	0x000172f0


	//   ....[91]....
        /*0404*/ 	.word	0x00017340


	//   ....[92]....
        /*0408*/ 	.word	0x000173b0


	//   ....[93]....
        /*040c*/ 	.word	0x000173f0


	//   ....[94]....
        /*0410*/ 	.word	0x00017450


	//   ....[95]....
        /*0414*/ 	.word	0x000174c0


	//   ....[96]....
        /*0418*/ 	.word	0x00017520


	//   ....[97]....
        /*041c*/ 	.word	0x00017590


	//   ....[98]....
        /*0420*/ 	.word	0x00017600


	//   ....[99]....
        /*0424*/ 	.word	0x00017660


	//   ....[100]....
        /*0428*/ 	.word	0x000176c0


	//   ....[101]....
        /*042c*/ 	.word	0x00017730


	//   ....[102]....
        /*0430*/ 	.word	0x000177a0


	//   ....[103]....
        /*0434*/ 	.word	0x00017810


	//   ....[104]....
        /*0438*/ 	.word	0x00017870


	//   ....[105]....
        /*043c*/ 	.word	0x000178b0


	//   ....[106]....
        /*0440*/ 	.word	0x000178f0


	//   ....[107]....
        /*0444*/ 	.word	0x00017940


	//   ....[108]....
        /*0448*/ 	.word	0x00017990


	//   ....[109]....
        /*044c*/ 	.word	0x000179f0


	//   ....[110]....
        /*0450*/ 	.word	0x00017a60


	//   ....[111]....
        /*0454*/ 	.word	0x00017ac0


	//   ....[112]....
        /*0458*/ 	.word	0x00017b20


	//   ....[113]....
        /*045c*/ 	.word	0x00017b80


	//   ....[114]....
        /*0460*/ 	.word	0x00017bf0


	//   ....[115]....
        /*0464*/ 	.word	0x00017c50


	//   ....[116]....
        /*0468*/ 	.word	0x00017cb0


	//   ....[117]....
        /*046c*/ 	.word	0x00017d10


	//   ....[118]....
        /*0470*/ 	.word	0x00017d80


	//   ....[119]....
        /*0474*/ 	.word	0x00017df0


	//   ....[120]....
        /*0478*/ 	.word	0x00017e50


	//   ....[121]....
        /*047c*/ 	.word	0x00017ec0


	//   ....[122]....
        /*0480*/ 	.word	0x00017f30


	//   ....[123]....
        /*0484*/ 	.word	0x00017f90


	//   ....[124]....
        /*0488*/ 	.word	0x00017ff0


	//   ....[125]....
        /*048c*/ 	.word	0x00018060


	//   ....[126]....
        /*0490*/ 	.word	0x000180d0


	//   ....[127]....
        /*0494*/ 	.word	0x00018140


	//   ....[128]....
        /*0498*/ 	.word	0x000181a0


	//   ....[129]....
        /*049c*/ 	.word	0x00018200


	//   ....[130]....
        /*04a0*/ 	.word	0x00018270


	//   ....[131]....
        /*04a4*/ 	.word	0x000182c0


	//   ....[132]....
        /*04a8*/ 	.word	0x00018300


	//   ....[133]....
        /*04ac*/ 	.word	0x00018350


	//   ....[134]....
        /*04b0*/ 	.word	0x000183a0


	//   ....[135]....
        /*04b4*/ 	.word	0x000183f0


	//   ....[136]....
        /*04b8*/ 	.word	0x00018460


	//   ....[137]....
        /*04bc*/ 	.word	0x000184b0


	//   ....[138]....
        /*04c0*/ 	.word	0x00018500


	//   ....[139]....
        /*04c4*/ 	.word	0x00018550


	//   ....[140]....
        /*04c8*/ 	.word	0x000185a0


	//   ....[141]....
        /*04cc*/ 	.word	0x000185f0


	//   ....[142]....
        /*04d0*/ 	.word	0x00018660


	//   ....[143]....
        /*04d4*/ 	.word	0x000186a0


	//   ....[144]....
        /*04d8*/ 	.word	0x00018700


	//   ....[145]....
        /*04dc*/ 	.word	0x00018760


	//   ....[146]....
        /*04e0*/ 	.word	0x000187c0


	//----- nvinfo : EIATTR_EXIT_INSTR_OFFSETS
	.align		4
.L_442:
        /*04e4*/ 	.byte	0x04, 0x1c
        /*04e6*/ 	.short	(.L_444 - .L_443)


	//   ....[0]....
.L_443:
        /*04e8*/ 	.word	0x00000af0


	//   ....[1]....
        /*04ec*/ 	.word	0x000171e0


	//----- nvinfo : EIATTR_MAX_THREADS
	.align		4
.L_444:
        /*04f0*/ 	.byte	0x04, 0x05
        /*04f2*/ 	.short	(.L_446 - .L_445)
.L_445:
        /*04f4*/ 	.word	0x00000100
        /*04f8*/ 	.word	0x00000001
        /*04fc*/ 	.word	0x00000001


	//----- nvinfo : EIATTR_CRS_STACK_SIZE
	.align		4
.L_446:
        /*0500*/ 	.byte	0x04, 0x1e
        /*0502*/ 	.short	(.L_448 - .L_447)
.L_447:
        /*0504*/ 	.word	0x00000000
.L_448:


//--------------------- .nv.info._ZN7cutlass13device_kernelIN5flash19enable_sm80_to_sm89INS1_16FlashAttnFwdSm80INS1_25CollectiveMainloopFwdSm80ILi8ELi2ELb0EN4cute5tupleIJNS5_1CILi128EEENS7_ILi64EEENS7_ILi192EEEEEELi192ENS_10bfloat16_tEfNS_4arch4Sm80ELb0ELb1ELb0ELb0ELb0ELb0ELb1ELb1EEENS1_21CollectiveEpilogueFwdINS6_IJS8_SA_S9_EEENS6_IJNS7_ILi1EEESI_SI_EEESC_SE_Li256ELb0ELb1ELb1ELb0EEENS1_19SingleTileSchedulerILb0ELb1ELb1ELi128EEEEEEEEEvNT_6ParamsE --------------------------
	.section	.nv.info._ZN7cutlass13device_kernelIN5flash19enable_sm80_to_sm89INS1_16FlashAttnFwdSm80INS1_25CollectiveMainloopFwdSm80ILi8ELi2ELb0EN4cute5tupleIJNS5_1CILi128EEENS7_ILi64EEENS7_ILi192EEEEEELi192ENS_10bfloat16_tEfNS_4arch4Sm80ELb0ELb1ELb0ELb0ELb0ELb0ELb1ELb1EEENS1_21CollectiveEpilogueFwdINS6_IJS8_SA_S9_EEENS6_IJNS7_ILi1EEESI_SI_EEESC_SE_Li256ELb0ELb1ELb1ELb0EEENS1_19SingleTileSchedulerILb0ELb1ELb1ELi128EEEEEEEEEvNT_6ParamsE,"",@"SHT_CUDA_INFO"
	.sectionflags	@""
	.align	4


	//----- nvinfo : EIATTR_CUDA_API_VERSION
	.align		4
        /*0000*/ 	.byte	0x04, 0x37
        /*0002*/ 	.short	(.L_450 - .L_449)
.L_449:
        /*0004*/ 	.word	0x00000082


	//----- nvinfo : EIATTR_SW2861232_WAR
	.align		4
.L_450:
        /*0008*/ 	.byte	0x01, 0x35
	.zero		2


	//----- nvinfo : EIATTR_PARAM_CBANK
	.align		4
        /*000c*/ 	.byte	0x04, 0x0a
        /*000e*/ 	.short	(.L_452 - .L_451)
	.align		4
.L_451:
        /*0010*/ 	.word	index@(.nv.constant0._ZN7cutlass13device_kernelIN5flash19enable_sm80_to_sm89INS1_16FlashAttnFwdSm80INS1_25CollectiveMainloopFwdSm80ILi8ELi2ELb0EN4cute5tupleIJNS5_1CILi128EEENS7_ILi64EEENS7_ILi192EEEEEELi192ENS_10bfloat16_tEfNS_4arch4Sm80ELb0ELb1ELb0ELb0ELb0ELb0ELb1ELb1EEENS1_21CollectiveEpilogueFwdINS6_IJS8_SA_S9_EEENS6_IJNS7_ILi1EEESI_SI_EEESC_SE_Li256ELb0ELb1ELb1ELb0EEENS1_19SingleTileSchedulerILb0ELb1ELb1ELi128EEEEEEEEEvNT_6ParamsE)
        /*0014*/ 	.short	0x0160
        /*0016*/ 	.short	0x0418


	//----- nvinfo : EIATTR_CBANK_PARAM_SIZE
	.align		4
.L_452:
        /*0018*/ 	.byte	0x03, 0x19
        /*001a*/ 	.short	0x0418


	//----- nvinfo : EIATTR_KPARAM_INFO
	.align		4
        /*001c*/ 	.byte	0x04, 0x17
        /*001e*/ 	.short	(.L_454 - .L_453)
.L_453:
        /*0020*/ 	.word	0x00000000
        /*0024*/ 	.short	0x0000
        /*0026*/ 	.short	0x0000
        /*0028*/ 	.byte	0x00, 0xf0, 0x61, 0x10


	//----- nvinfo : EIATTR_MAXREG_COUNT
	.align		4
.L_454:
        /*002c*/ 	.byte	0x03, 0x1b
        /*002e*/ 	.short	0x00ff


	//----- nvinfo : EIATTR_NUM_BARRIERS
	.align		4
        /*0030*/ 	.byte	0x02, 0x4c
        /*0032*/ 	.byte	0x02
	.zero		1


	//----- nvinfo : EIATTR_MERCURY_ISA_VERSION
	.align		4
        /*0034*/ 	.byte	0x03, 0x5f
        /*0036*/ 	.short	0x0000


	//----- nvinfo : EIATTR_COOP_GROUP_MASK_REGIDS
	.align		4
        /*0038*/ 	.byte	0x04, 0x29
        /*003a*/ 	.short	(.L_456 - .L_455)


	//   ....[0]....
.L_455:
        /*003c*/ 	.word	0xffffffff


	//   ....[1]....
        /*0040*/ 	.word	0xffffffff


	//   ....[2]....
        /*0044*/ 	.word	0xffffffff


	//   ....[3]....
        /*0048*/ 	.word	0xffffffff


	//   ....[4]....
        /*004c*/ 	.word	0xffffffff


	//   ....[5]....
        /*0050*/ 	.word	0xffffffff


	//   ....[6]....
        /*0054*/ 	.word	0xffffffff


	//   ....[7]....
        /*0058*/ 	.word	0xffffffff


	//   ....[8]....
        /*005c*/ 	.word	0xffffffff


	//   ....[9]....
        /*0060*/ 	.word	0xffffffff


	//   ....[10]....
        /*0064*/ 	.word	0xffffffff


	//   ....[11]....
        /*0068*/ 	.word	0xffffffff


	//   ....[12]....
        /*006c*/ 	.word	0xffffffff


	//   ....[13]....
        /*0070*/ 	.word	0xffffffff


	//   ....[14]....
        /*0074*/ 	.word	0xffffffff


	//   ....[15]....
        /*0078*/ 	.word	0xffffffff


	//   ....[16]....
        /*007c*/ 	.word	0xffffffff


	//   ....[17]....
        /*0080*/ 	.word	0xffffffff


	//   ....[18]....
        /*0084*/ 	.word	0xffffffff


	//   ....[19]....
        /*0088*/ 	.word	0xffffffff


	//   ....[20]....
        /*008c*/ 	.word	0xffffffff


	//   ....[21]....
        /*0090*/ 	.word	0xffffffff


	//   ....[22]....
        /*0094*/ 	.word	0xffffffff


	//   ....[23]....
        /*0098*/ 	.word	0xffffffff


	//   ....[24]....
        /*009c*/ 	.word	0xffffffff


	//   ....[25]....
        /*00a0*/ 	.word	0xffffffff


	//   ....[26]....
        /*00a4*/ 	.word	0xffffffff


	//   ....[27]....
        /*00a8*/ 	.word	0xffffffff


	//   ....[28]....
        /*00ac*/ 	.word	0xffffffff


	//   ....[29]....
        /*00b0*/ 	.word	0xffffffff


	//   ....[30]....
        /*00b4*/ 	.word	0xffffffff


	//   ....[31]....
        /*00b8*/ 	.word	0xffffffff


	//   ....[32]....
        /*00bc*/ 	.word	0xffffffff


	//   ....[33]....
        /*00c0*/ 	.word	0xffffffff


	//   ....[34]....
        /*00c4*/ 	.word	0xffffffff


	//   ....[35]....
        /*00c8*/ 	.word	0xffffffff


	//   ....[36]....
        /*00cc*/ 	.word	0xffffffff


	//   ....[37]....
        /*00d0*/ 	.word	0xffffffff


	//   ....[38]....
        /*00d4*/ 	.word	0xffffffff


	//   ....[39]....
        /*00d8*/ 	.word	0xffffffff


	//   ....[40]....
        /*00dc*/ 	.word	0xffffffff


	//   ....[41]....
        /*00e0*/ 	.word	0xffffffff


	//   ....[42]....
        /*00e4*/ 	.word	0xffffffff


	//----- nvinfo : EIATTR_COOP_GROUP_INSTR_OFFSETS
	.align		4
.L_456:
        /*00e8*/ 	.byte	0x04, 0x28
        /*00ea*/ 	.short	(.L_458 - .L_457)


	//   ....[0]....
.L_457:
        /*00ec*/ 	.word	0x00000050


	//   ....[1]....
        /*00f0*/ 	.word	0x000013d0


	//   ....[2]....
        /*00f4*/ 	.word	0x00001410


	//   ....[3]....
        /*00f8*/ 	.word	0x00001730


	//   ....[4]....
        /*00fc*/ 	.word	0x00001760


	//   ....[5]....
        /*0100*/ 	.word	0x000018b0


	//   ....[6]....
        /*0104*/ 	.word	0x000018e0


	//   ....[7]....
        /*0108*/ 	.word	0x00001a20


	//   ....[8]....
        /*010c*/ 	.word	0x00001a60


	//   ....[9]....
        /*0110*/ 	.word	0x00002f30


	//   ....[10]....
        /*0114*/ 	.word	0x00003100


	//   ....[11]....
        /*0118*/ 	.word	0x00003c10


	//   ....[12]....
        /*011c*/ 	.word	0x00003c30


	//   ....[13]....
        /*0120*/ 	.word	0x00003c60


	//   ....[14]....
        /*0124*/ 	.word	0x00003c80


	//   ....[15]....
        /*0128*/ 	.word	0x000056b0


	//   ....[16]....
        /*012c*/ 	.word	0x00006030


	//   ....[17]....
        /*0130*/ 	.word	0x000069e0


	//   ....[18]....
        /*0134*/ 	.word	0x00006aa0


	//   ....[19]....
        /*0138*/ 	.word	0x00006ac0


	//   ....[20]....
        /*013c*/ 	.word	0x00006ae0


	//   ....[21]....
        /*0140*/ 	.word	0x00009840


	//   ....[22]....
        /*0144*/ 	.word	0x00009860


	//   ....[23]....
        /*0148*/ 	.word	0x00009880


	//   ....[24]....
        /*014c*/ 	.word	0x000098a0


	//   ....[25]....
        /*0150*/ 	.word	0x0000c0e0


	//   ....[26]....
        /*0154*/ 	.word	0x0000c4a0


	//   ....[27]....
        /*0158*/ 	.word	0x0000cc20


	//   ....[28]....
        /*015c*/ 	.word	0x0000ce30


	//   ....[29]....
        /*0160*/ 	.word	0x0000ce60


	//   ....[30]....
        /*0164*/ 	.word	0x0000ced0


	//   ....[31]....
        /*0168*/ 	.word	0x0000e900


	//   ....[32]....
        /*016c*/ 	.word	0x0000e930


	//   ....[33]....
        /*0170*/ 	.word	0x0000e970


	//   ....[34]....
        /*0174*/ 	.word	0x0000e980


	//   ....[35]....
        /*0178*/ 	.word	0x0000f6a0


	//   ....[36]....
        /*017c*/ 	.word	0x0000f6f0


	//   ....[37]....
        /*0180*/ 	.word	0x0000f720


	//   ....[38]....
        /*0184*/ 	.word	0x0000f750


	//   ....[39]....
        /*0188*/ 	.word	0x0000f7c0


	//   ....[40]....
        /*018c*/ 	.word	0x0000f810


	//   ....[41]....
        /*0190*/ 	.word	0x00010110


	//   ....[42]....
        /*0194*/ 	.word	0x00010120


	//----- nvinfo : EIATTR_EXIT_INSTR_OFFSETS
	.align		4
.L_458:
        /*0198*/ 	.byte	0x04, 0x1c
        /*019a*/ 	.short	(.L_460 - .L_459)


	//   ....[0]....
.L_459:
        /*019c*/ 	.word	0x000001b0


	//   ....[1]....
        /*01a0*/ 	.word	0x00010130


	//   ....[2]....
        /*01a4*/ 	.word	0x000109d0


	//   ....[3]....
        /*01a8*/ 	.word	0x00010a20


	//   ....[4]....
        /*01ac*/ 	.word	0x00010a50


	//   ....[5]....
        /*01b0*/ 	.word	0x00010ab0


	//   ....[6]....
        /*01b4*/ 	.word	0x00010d40


	//----- nvinfo : EIATTR_CTAIDZ_USED
	.align		4
.L_460:
        /*01b8*/ 	.byte	0x01, 0x04
	.zero		2


	//----- nvinfo : EIATTR_MAX_THREADS
	.align		4
        /*01bc*/ 	.byte	0x04, 0x05
        /*01be*/ 	.short	(.L_462 - .L_461)
.L_461:
        /*01c0*/ 	.word	0x00000100
        /*01c4*/ 	.word	0x00000001
        /*01c8*/ 	.word	0x00000001


	//----- nvinfo : EIATTR_CRS_STACK_SIZE
	.align		4
.L_462:
        /*01cc*/ 	.byte	0x04, 0x1e
        /*01ce*/ 	.short	(.L_464 - .L_463)
.L_463:
        /*01d0*/ 	.word	0x00000000
.L_464:


//--------------------- .nv.info._ZN7cutlass13device_kernelIN5flash19enable_sm80_to_sm89INS1_16FlashAttnFwdSm80INS1_25CollectiveMainloopFwdSm80ILi8ELi2ELb0EN4cute5tupleIJNS5_1CILi128EEENS7_ILi64EEENS7_ILi192EEEEEELi192ENS_10bfloat16_tEfNS_4arch4Sm80ELb0ELb1ELb0ELb1ELb0ELb0ELb1ELb1EEENS1_21CollectiveEpilogueFwdINS6_IJS8_SA_S9_EEENS6_IJNS7_ILi1EEESI_SI_EEESC_SE_Li256ELb1ELb1ELb1ELb0EEENS1_36VarlenDynamicPersistentTileSchedulerILi128ELi64ELi256ELi256ELb1ELb1ELb0ELb1ELb0ELb1EEEEEEEEEvNT_6ParamsE --------------------------
	.section	.nv.info._ZN7cutlass13device_kernelIN5flash19enable_sm80_to_sm89INS1_16FlashAttnFwdSm80INS1_25CollectiveMainloopFwdSm80ILi8ELi2ELb0EN4cute5tupleIJNS5_1CILi128EEENS7_ILi64EEENS7_ILi192EEEEEELi192ENS_10bfloat16_tEfNS_4arch4Sm80ELb0ELb1ELb0ELb1ELb0ELb0ELb1ELb1EEENS1_21CollectiveEpilogueFwdINS6_IJS8_SA_S9_EEENS6_IJNS7_ILi1EEESI_SI_EEESC_SE_Li256ELb1ELb1ELb1ELb0EEENS1_36VarlenDynamicPersistentTileSchedulerILi128ELi64ELi256ELi256ELb1ELb1ELb0ELb1ELb0ELb1EEEEEEEEEvNT_6ParamsE,"",@"SHT_CUDA_INFO"
	.sectionflags	@""
	.align	4


	//----- nvinfo : EIATTR_CUDA_API_VERSION
	.align		4
        /*0000*/ 	.byte	0x04, 0x37
        /*0002*/ 	.short	(.L_466 - .L_465)
.L_465:
        /*0004*/ 	.word	0x00000082


	//----- nvinfo : EIATTR_SW2861232_WAR
	.align		4
.L_466:
        /*0008*/ 	.byte	0x01, 0x35
	.zero		2


	//----- nvinfo : EIATTR_PARAM_CBANK
	.align		4
        /*000c*/ 	.byte	0x04, 0x0a
        /*000e*/ 	.short	(.L_468 - .L_467)
	.align		4
.L_467:
        /*0010*/ 	.word	index@(.nv.constant0._ZN7cutlass13device_kernelIN5flash19enable_sm80_to_sm89INS1_16FlashAttnFwdSm80INS1_25CollectiveMainloopFwdSm80ILi8ELi2ELb0EN4cute5tupleIJNS5_1CILi128EEENS7_ILi64EEENS7_ILi192EEEEEELi192ENS_10bfloat16_tEfNS_4arch4Sm80ELb0ELb1ELb0ELb1ELb0ELb0ELb1ELb1EEENS1_21CollectiveEpilogueFwdINS6_IJS8_SA_S9_EEENS6_IJNS7_ILi1EEESI_SI_EEESC_SE_Li256ELb1ELb1ELb1ELb0EEENS1_36VarlenDynamicPersistentTileSchedulerILi128ELi64ELi256ELi256ELb1ELb1ELb0ELb1ELb0ELb1EEEEEEEEEvNT_6ParamsE)
        /*0014*/ 	.short	0x0160
        /*0016*/ 	.short	0x0438


	//----- nvinfo : EIATTR_CBANK_PARAM_SIZE
	.align		4
.L_468:
        /*0018*/ 	.byte	0x03, 0x19
        /*001a*/ 	.short	0x0438


	//----- nvinfo : EIATTR_KPARAM_INFO
	.align		4
        /*001c*/ 	.byte	0x04, 0x17
        /*001e*/ 	.short	(.L_470 - .L_469)
.L_469:
        /*0020*/ 	.word	0x00000000
        /*0024*/ 	.short	0x0000
        /*0026*/ 	.short	0x0000
        /*0028*/ 	.byte	0x00, 0xf0, 0xe1, 0x10


	//----- nvinfo : EIATTR_MAXREG_COUNT
	.align		4
.L_470:
        /*002c*/ 	.byte	0x03, 0x1b
        /*002e*/ 	.short	0x00ff


	//----- nvinfo : EIATTR_NUM_BARRIERS
	.align		4
        /*0030*/ 	.byte	0x02, 0x4c
        /*0032*/ 	.byte	0x06
	.zero		1


	//----- nvinfo : EIATTR_MERCURY_ISA_VERSION
	.align		4
        /*0034*/ 	.byte	0x03, 0x5f
        /*0036*/ 	.short	0x0000


	//----- nvinfo : EIATTR_INT_WARP_WIDE_INSTR_OFFSETS
	.align		4
        /*0038*/ 	.byte	0x04, 0x31
        /*003a*/ 	.short	(.L_472 - .L_471)


	//   ....[0]....
.L_471:
        /*003c*/ 	.word	0x0000f900


	//   ....[1]....
        /*0040*/ 	.word	0x0000f9a0


	//----- nvinfo : EIATTR_COOP_GROUP_MASK_REGIDS
	.align		4
.L_472:
        /*0044*/ 	.byte	0x04, 0x29
        /*0046*/ 	.short	(.L_474 - .L_473)


	//   ....[0]....
.L_473:
        /*0048*/ 	.word	0xffffffff


	//   ....[1]....
        /*004c*/ 	.word	0xffffffff


	//   ....[2]....
        /*0050*/ 	.word	0xffffffff


	//   ....[3]....
        /*0054*/ 	.word	0xffffffff


	//   ....[4]....
        /*0058*/ 	.word	0xffffffff


	//   ....[5]....
        /*005c*/ 	.word	0xffffffff


	//   ....[6]....
        /*0060*/ 	.word	0xffffffff


	//   ....[7]....
        /*0064*/ 	.word	0xffffffff


	//   ....[8]....
        /*0068*/ 	.word	0xffffffff


	//   ....[9]....
        /*006c*/ 	.word	0xffffffff


	//   ....[10]....
        /*0070*/ 	.word	0xffffffff


	//   ....[11]....
        /*0074*/ 	.word	0xffffffff


	//   ....[12]....
        /*0078*/ 	.word	0xffffffff


	//   ....[13]....
        /*007c*/ 	.word	0xffffffff


	//   ....[14]....
        /*0080*/ 	.word	0xffffffff


	//   ....[15]....
        /*0084*/ 	.word	0xffffffff


	//   ....[16]....
        /*0088*/ 	.word	0xffffffff


	//   ....[17]....
        /*008c*/ 	.word	0xffffffff


	//   ....[18]....
        /*0090*/ 	.word	0xffffffff


	//   ....[19]....
        /*0094*/ 	.word	0xffffffff


	//   ....[20]....
        /*0098*/ 	.word	0xffffffff


	//   ....[21]....
        /*009c*/ 	.word	0xffffffff


	//   ....[22]....
        /*00a0*/ 	.word	0xffffffff


	//   ....[23]....
        /*00a4*/ 	.word	0xffffffff


	//   ....[24]....
        /*00a8*/ 	.word	0xffffffff


	//   ....[25]....
        /*00ac*/ 	.word	0xffffffff


	//   ....[26]....
        /*00b0*/ 	.word	0xffffffff


	//   ....[27]....
        /*00b4*/ 	.word	0xffffffff


	//   ....[28]....
        /*00b8*/ 	.word	0xffffffff


	//   ....[29]....
        /*00bc*/ 	.word	0xffffffff


	//   ....[30]....
        /*00c0*/ 	.word	0xffffffff


	//   ....[31]....
        /*00c4*/ 	.word	0xffffffff


	//   ....[32]....
        /*00c8*/ 	.word	0xffffffff


	//   ....[33]....
        /*00cc*/ 	.word	0xffffffff


	//   ....[34]....
        /*00d0*/ 	.word	0xffffffff


	//   ....[35]....
        /*00d4*/ 	.word	0xffffffff


	//   ....[36]....
        /*00d8*/ 	.word	0xffffffff


	//   ....[37]....
        /*00dc*/ 	.word	0xffffffff


	//   ....[38]....
        /*00e0*/ 	.word	0xffffffff


	//   ....[39]....
        /*00e4*/ 	.word	0xffffffff


	//   ....[40]....
        /*00e8*/ 	.word	0xffffffff


	//   ....[41]....
        /*00ec*/ 	.word	0xffffffff


	//   ....[42]....
        /*00f0*/ 	.word	0xffffffff


	//   ....[43]....
        /*00f4*/ 	.word	0xffffffff


	//   ....[44]....
        /*00f8*/ 	.word	0xffffffff


	//   ....[45]....
        /*00fc*/ 	.word	0xffffffff


	//   ....[46]....
        /*0100*/ 	.word	0xffffffff


	//   ....[47]....
        /*0104*/ 	.word	0xffffffff


	//   ....[48]....
        /*0108*/ 	.word	0xffffffff


	//   ....[49]....
        /*010c*/ 	.word	0xffffffff


	//   ....[50]....
        /*0110*/ 	.word	0xffffffff


	//   ....[51]....
        /*0114*/ 	.word	0xffffffff


	//   ....[52]....
        /*0118*/ 	.word	0xffffffff


	//   ....[53]....
        /*011c*/ 	.word	0xffffffff


	//   ....[54]....
        /*0120*/ 	.word	0xffffffff


	//   ....[55]....
        /*0124*/ 	.word	0xffffffff


	//   ....[56]....
        /*0128*/ 	.word	0xffffffff


	//   ....[57]....
        /*012c*/ 	.word	0xffffffff


	//   ....[58]....
        /*0130*/ 	.word	0xffffffff


	//   ....[59]....
        /*0134*/ 	.word	0xffffffff


	//   ....[60]....
        /*0138*/ 	.word	0xffffffff


	//   ....[61]....
        /*013c*/ 	.word	0xffffffff


	//   ....[62]....
        /*0140*/ 	.word	0xffffffff


	//   ....[63]....
        /*0144*/ 	.word	0xffffffff


	//   ....[64]....
        /*0148*/ 	.word	0xffffffff


	//   ....[65]....
        /*014c*/ 	.word	0xffffffff


	//   ....[66]....
        /*0150*/ 	.word	0xffffffff


	//   ....[67]....
        /*0154*/ 	.word	0xffffffff


	//   ....[68]....
        /*0158*/ 	.word	0xffffffff


	//   ....[69]....
        /*015c*/ 	.word	0xffffffff


	//   ....[70]....
        /*0160*/ 	.word	0xffffffff


	//   ....[71]....
        /*0164*/ 	.word	0xffffffff


	//   ....[72]....
        /*0168*/ 	.word	0xffffffff


	//   ....[73]....
        /*016c*/ 	.word	0xffffffff


	//   ....[74]....
        /*0170*/ 	.word	0xffffffff


	//   ....[75]....
        /*0174*/ 	.word	0xffffffff


	//   ....[76]....
        /*0178*/ 	.word	0xffffffff


	//   ....[77]....
        /*017c*/ 	.word	0xffffffff


	//   ....[78]....
        /*0180*/ 	.word	0xffffffff


	//   ....[79]....
        /*0184*/ 	.word	0xffffffff


	//   ....[80]....
        /*0188*/ 	.word	0xffffffff


	//   ....[81]....
        /*018c*/ 	.word	0xffffffff


	//   ....[82]....
        /*0190*/ 	.word	0xffffffff


	//   ....[83]....
        /*0194*/ 	.word	0xffffffff


	//   ....[84]....
        /*0198*/ 	.word	0xffffffff


	//   ....[85]....
        /*019c*/ 	.word	0xffffffff


	//   ....[86]....
        /*01a0*/ 	.word	0xffffffff


	//   ....[87]....
        /*01a4*/ 	.word	0xffffffff


	//   ....[88]....
        /*01a8*/ 	.word	0xffffffff


	//   ....[89]....
        /*01ac*/ 	.word	0xffffffff


	//   ....[90]....
        /*01b0*/ 	.word	0xffffffff


	//   ....[91]....
        /*01b4*/ 	.word	0xffffffff


	//   ....[92]....
        /*01b8*/ 	.word	0xffffffff


	//   ....[93]....
        /*01bc*/ 	.word	0xffffffff


	//   ....[94]....
        /*01c0*/ 	.word	0xffffffff


	//   ....[95]....
        /*01c4*/ 	.word	0xffffffff


	//   ....[96]....
        /*01c8*/ 	.word	0xffffffff


	//   ....[97]....
        /*01cc*/ 	.word	0xffffffff


	//   ....[98]....
        /*01d0*/ 	.word	0xffffffff


	//   ....[99]....
        /*01d4*/ 	.word	0xffffffff


	//   ....[100]....
        /*01d8*/ 	.word	0xffffffff


	//   ....[101]....
        /*01dc*/ 	.word	0xffffffff


	//   ....[102]....
        /*01e0*/ 	.word	0xffffffff


	//   ....[103]....
        /*01e4*/ 	.word	0xffffffff


	//   ....[104]....
        /*01e8*/ 	.word	0xffffffff


	//   ....[105]....
        /*01ec*/ 	.word	0xffffffff


	//   ....[106]....
        /*01f0*/ 	.word	0xffffffff


	//   ....[107]....
        /*01f4*/ 	.word	0xffffffff


	//   ....[108]....
        /*01f8*/ 	.word	0xffffffff


	//   ....[109]....
        /*01fc*/ 	.word	0xffffffff


	//   ....[110]....
        /*0200*/ 	.word	0xffffffff


	//   ....[111]....
        /*0204*/ 	.word	0xffffffff


	//   ....[112]....
        /*0208*/ 	.word	0xffffffff


	//   ....[113]....
        /*020c*/ 	.word	0xffffffff


	//   ....[114]....
        /*0210*/ 	.word	0xffffffff


	//   ....[115]....
        /*0214*/ 	.word	0xffffffff


	//   ....[116]....
        /*0218*/ 	.word	0xffffffff


	//   ....[117]....
        /*021c*/ 	.word	0xffffffff


	//   ....[118]....
        /*0220*/ 	.word	0xffffffff


	//   ....[119]....
        /*0224*/ 	.word	0xffffffff


	//   ....[120]....
        /*0228*/ 	.word	0xffffffff


	//   ....[121]....
        /*022c*/ 	.word	0xffffffff


	//   ....[122]....
        /*0230*/ 	.word	0xffffffff


	//   ....[123]....
        /*0234*/ 	.word	0xffffffff


	//   ....[124]....
        /*0238*/ 	.word	0xffffffff


	//   ....[125]....
        /*023c*/ 	.word	0xffffffff


	//   ....[126]....
        /*0240*/ 	.word	0xffffffff


	//   ....[127]....
        /*0244*/ 	.word	0xffffffff


	//   ....[128]....
        /*0248*/ 	.word	0xffffffff


	//   ....[129]....
        /*024c*/ 	.word	0xffffffff


	//   ....[130]....
        /*0250*/ 	.word	0xffffffff


	//   ....[131]....
        /*0254*/ 	.word	0xffffffff


	//   ....[132]....
        /*0258*/ 	.word	0xffffffff


	//   ....[133]....
        /*025c*/ 	.word	0xffffffff


	//   ....[134]....
        /*0260*/ 	.word	0xffffffff


	//   ....[135]....
        /*0264*/ 	.word	0xffffffff


	//   ....[136]....
        /*0268*/ 	.word	0xffffffff


	//   ....[137]....
        /*026c*/ 	.word	0xffffffff


	//   ....[138]....
        /*0270*/ 	.word	0xffffffff


	//   ....[139]....
        /*0274*/ 	.word	0xffffffff


	//   ....[140]....
        /*0278*/ 	.word	0xffffffff


	//   ....[141]....
        /*027c*/ 	.word	0xffffffff


	//   ....[142]....
        /*0280*/ 	.word	0xffffffff


	//   ....[143]....
        /*0284*/ 	.word	0xffffffff


	//   ....[144]....
        /*0288*/ 	.word	0xffffffff


	//   ....[145]....
        /*028c*/ 	.word	0xffffffff


	//   ....[146]....
        /*0290*/ 	.word	0xffffffff


	//   ....[147]....
        /*0294*/ 	.word	0xffffffff


	//   ....[148]....
        /*0298*/ 	.word	0xffffffff


	//   ....[149]....
        /*029c*/ 	.word	0xffffffff


	//   ....[150]....
        /*02a0*/ 	.word	0xffffffff


	//   ....[151]....
        /*02a4*/ 	.word	0xffffffff


	//   ....[152]....
        /*02a8*/ 	.word	0xffffffff


	//----- nvinfo : EIATTR_COOP_GROUP_INSTR_OFFSETS
	.align		4
.L_474:
        /*02ac*/ 	.byte	0x04, 0x28
        /*02ae*/ 	.short	(.L_476 - .L_475)


	//   ....[0]....
.L_475:
        /*02b0*/ 	.word	0x00000080


	//   ....[1]....
        /*02b4*/ 	.word	0x00000210


	//   ....[2]....
        /*02b8*/ 	.word	0x00000240


	//   ....[3]....
        /*02bc*/ 	.word	0x00000270


	//   ....[4]....
        /*02c0*/ 	.word	0x000002a0


	//   ....[5]....
        /*02c4*/ 	.word	0x000002d0


	//   ....[6]....
        /*02c8*/ 	.word	0x00000300


	//   ....[7]....
        /*02cc*/ 	.word	0x00000460


	//   ....[8]....
        /*02d0*/ 	.word	0x000004a0


	//   ....[9]....
        /*02d4*/ 	.word	0x000004d0


	//   ....[10]....
        /*02d8*/ 	.word	0x00000500


	//   ....[11]....
        /*02dc*/ 	.word	0x00000530


	//   ....[12]....
        /*02e0*/ 	.word	0x00000560


	//   ....[13]....
        /*02e4*/ 	.word	0x000005f0


	//   ....[14]....
        /*02e8*/ 	.word	0x00000630


	//   ....[15]....
        /*02ec*/ 	.word	0x00000650


	//   ....[16]....
        /*02f0*/ 	.word	0x000006b0


	//   ....[17]....
        /*02f4*/ 	.word	0x00002750


	//   ....[18]....
        /*02f8*/ 	.word	0x00002770


	//   ....[19]....
        /*02fc*/ 	.word	0x000028b0


	//   ....[20]....
        /*0300*/ 	.word	0x000028c0


	//   ....[21]....
        /*0304*/ 	.word	0x00002a00


	//   ....[22]....
        /*0308*/ 	.word	0x00002a20


	//   ....[23]....
        /*030c*/ 	.word	0x00002b60


	//   ....[24]....
        /*0310*/ 	.word	0x00002b70


	//   ....[25]....
        /*0314*/ 	.word	0x00003e60


	//   ....[26]....
        /*0318*/ 	.word	0x000040d0


	//   ....[27]....
        /*031c*/ 	.word	0x00004b60


	//   ....[28]....
        /*0320*/ 	.word	0x00004b80


	//   ....[29]....
        /*0324*/ 	.word	0x00004ba0


	//   ....[30]....
        /*0328*/ 	.word	0x00004bc0


	//   ....[31]....
        /*032c*/ 	.word	0x00006bf0


	//   ....[32]....
        /*0330*/ 	.word	0x00006ef0


	//   ....[33]....
        /*0334*/ 	.word	0x000076f0


	//   ....[34]....
        /*0338*/ 	.word	0x000078a0


	//   ....[35]....
        /*033c*/ 	.word	0x000078e0


	//   ....[36]....
        /*0340*/ 	.word	0x00007970


	//   ....[37]....
        /*0344*/ 	.word	0x0000a3a0


	//   ....[38]....
        /*0348*/ 	.word	0x0000a3b0


	//   ....[39]....
        /*034c*/ 	.word	0x0000a3d0


	//   ....[40]....
        /*0350*/ 	.word	0x0000a3f0


	//   ....[41]....
        /*0354*/ 	.word	0x0000ca10


	//   ....[42]....
        /*0358*/ 	.word	0x0000cdf0


	//   ....[43]....
        /*035c*/ 	.word	0x0000d550


	//   ....[44]....
        /*0360*/ 	.word	0x0000d6c0


	//   ....[45]....
        /*0364*/ 	.word	0x0000d6f0


	//   ....[46]....
        /*0368*/ 	.word	0x0000d780


	//   ....[47]....
        /*036c*/ 	.word	0x0000f100


	//   ....[48]....
        /*0370*/ 	.word	0x0000f130


	//   ....[49]....
        /*0374*/ 	.word	0x0000f140


	//   ....[50]....
        /*0378*/ 	.word	0x0000f170


	//   ....[51]....
        /*037c*/ 	.word	0x00010470


	//   ....[52]....
        /*0380*/ 	.word	0x000104a0


	//   ....[53]....
        /*0384*/ 	.word	0x000104c0


	//   ....[54]....
        /*0388*/ 	.word	0x000104f0


	//   ....[55]....
        /*038c*/ 	.word	0x00010820


	//   ....[56]....
        /*0390*/ 	.word	0x00010840


	//   ....[57]....
        /*0394*/ 	.word	0x00010960


	//   ....[58]....
        /*0398*/ 	.word	0x00010970


	//   ....[59]....
        /*039c*/ 	.word	0x00010aa0


	//   ....[60]....
        /*03a0*/ 	.word	0x00010ac0


	//   ....[61]....
        /*03a4*/ 	.word	0x00010bf0


	//   ....[62]....
        /*03a8*/ 	.word	0x00010c00


	//   ....[63]....
        /*03ac*/ 	.word	0x00010f10


	//   ....[64]....
        /*03b0*/ 	.word	0x00010f30


	//   ....[65]....
        /*03b4*/ 	.word	0x00011870


	//   ....[66]....
        /*03b8*/ 	.word	0x00011880


	//   ....[67]....
        /*03bc*/ 	.word	0x00012580


	//   ....[68]....
        /*03c0*/ 	.word	0x000125a0


	//   ....[69]....
        /*03c4*/ 	.word	0x000126d0


	//   ....[70]....
        /*03c8*/ 	.word	0x000126e0


	//   ....[71]....
        /*03cc*/ 	.word	0x00012810


	//   ....[72]....
        /*03d0*/ 	.word	0x00012830


	//   ....[73]....
        /*03d4*/ 	.word	0x00012960


	//   ....[74]....
        /*03d8*/ 	.word	0x00012970


	//   ....[75]....
        /*03dc*/ 	.word	0x00012b20


	//   ....[76]....
        /*03e0*/ 	.word	0x00012b40


	//   ....[77]....
        /*03e4*/ 	.word	0x00012c60


	//   ....[78]....
        /*03e8*/ 	.word	0x00012ca0


	//   ....[79]....
        /*03ec*/ 	.word	0x00012cd0


	//   ....[80]....
        /*03f0*/ 	.word	0x00012d00


	//   ....[81]....
        /*03f4*/ 	.word	0x00012d30


	//   ....[82]....
        /*03f8*/ 	.word	0x00012d60


	//   ....[83]....
        /*03fc*/ 	.word	0x00012eb0


	//   ....[84]....
        /*0400*/ 	.word	0x00012ef0


	//   ....[85]....
        /*0404*/ 	.word	0x00012f20


	//   ....[86]....
        /*0408*/ 	.word	0x00012f50


	//   ....[87]....
        /*040c*/ 	.word	0x00012f80


	//   ....[88]....
        /*0410*/ 	.word	0x00012fb0


	//   ....[89]....
        /*0414*/ 	.word	0x00013040


	//   ....[90]....
        /*0418*/ 	.word	0x00013080


	//   ....[91]....
        /*041c*/ 	.word	0x00013090


	//   ....[92]....
        /*0420*/ 	.word	0x000130f0


	//   ....[93]....
        /*0424*/ 	.word	0x000139d0


	//   ....[94]....
        /*0428*/ 	.word	0x00013a10


	//   ....[95]....
        /*042c*/ 	.word	0x00013a60


	//   ....[96]....
        /*0430*/ 	.word	0x00013ab0


	//   ....[97]....
        /*0434*/ 	.word	0x00013b00


	//   ....[98]....
        /*0438*/ 	.word	0x00013b70


	//   ....[99]....
        /*043c*/ 	.word	0x00013bb0


	//   ....[100]....
        /*0440*/ 	.word	0x00013c10


	//   ....[101]....
        /*0444*/ 	.word	0x00013c80


	//   ....[102]....
        /*0448*/ 	.word	0x00013ce0


	//   ....[103]....
        /*044c*/ 	.word	0x00013d50


	//   ....[104]....
        /*0450*/ 	.word	0x00013dc0


	//   ....[105]....
        /*0454*/ 	.word	0x00013e20


	//   ....[106]....
        /*0458*/ 	.word	0x00013e80


	//   ....[107]....
        /*045c*/ 	.word	0x00013ee0


	//   ....[108]....
        /*0460*/ 	.word	0x00013f50


	//   ....[109]....
        /*0464*/ 	.word	0x00013fb0


	//   ....[110]....
        /*0468*/ 	.word	0x00014010


	//   ....[111]....
        /*046c*/ 	.word	0x00014060


	//   ....[112]....
        /*0470*/ 	.word	0x000140b0


	//   ....[113]....
        /*0474*/ 	.word	0x00014100


	//   ....[114]....
        /*0478*/ 	.word	0x00014140


	//   ....[115]....
        /*047c*/ 	.word	0x000141a0


	//   ....[116]....
        /*0480*/ 	.word	0x00014210


	//   ....[117]....
        /*0484*/ 	.word	0x00014270


	//   ....[118]....
        /*0488*/ 	.word	0x000142d0


	//   ....[119]....
        /*048c*/ 	.word	0x00014330


	//   ....[120]....
        /*0490*/ 	.word	0x000143a0


	//   ....[121]....
        /*0494*/ 	.word	0x00014400


	//   ....[122]....
        /*0498*/ 	.word	0x00014460


	//   ....[123]....
        /*049c*/ 	.word	0x000144c0


	//   ....[124]....
        /*04a0*/ 	.word	0x00014530


	//   ....[125]....
        /*04a4*/ 	.word	0x00014590


	//   ....[126]....
        /*04a8*/ 	.word	0x000145f0


	//   ....[127]....
        /*04ac*/ 	.word	0x00014650


	//   ....[128]....
        /*04b0*/ 	.word	0x000146c0


	//   ....[129]....
        /*04b4*/ 	.word	0x00014720


	//   ....[130]....
        /*04b8*/ 	.word	0x00014780


	//   ....[131]....
        /*04bc*/ 	.word	0x000147e0


	//   ....[132]....
        /*04c0*/ 	.word	0x00014850


	//   ....[133]....
        /*04c4*/ 	.word	0x000148b0


	//   ....[134]....
        /*04c8*/ 	.word	0x00014910


	//   ....[135]....
        /*04cc*/ 	.word	0x00014970


	//   ....[136]....
        /*04d0*/ 	.word	0x000149e0


	//   ....[137]....
        /*04d4*/ 	.word	0x00014a30


	//   ....[138]....
        /*04d8*/ 	.word	0x00014a70


	//   ....[139]....
        /*04dc*/ 	.word	0x00014ac0


	//   ....[140]....
        /*04e0*/ 	.word	0x00014b10


	//   ....[141]....
        /*04e4*/ 	.word	0x00014b60


	//   ....[142]....
        /*04e8*/ 	.word	0x00014bd0


	//   ....[143]....
        /*04ec*/ 	.word	0x00014c20


	//   ....[144]....
        /*04f0*/ 	.word	0x00014c70


	//   ....[145]....
        /*04f4*/ 	.word	0x00014cc0


	//   ....[146]....
        /*04f8*/ 	.word	0x00014d10


	//   ....[147]....
        /*04fc*/ 	.word	0x00014d60


	//   ....[148]....
        /*0500*/ 	.word	0x00014dd0


	//   ....[149]....
        /*0504*/ 	.word	0x00014e10


	//   ....[150]....
        /*0508*/ 	.word	0x00014e70


	//   ....[151]....
        /*050c*/ 	.word	0x00014ed0


	//   ....[152]....
        /*0510*/ 	.word	0x00014f30


	//----- nvinfo : EIATTR_EXIT_INSTR_OFFSETS
	.align		4
.L_476:
        /*0514*/ 	.byte	0x04, 0x1c
        /*0516*/ 	.short	(.L_478 - .L_477)


	//   ....[0]....
.L_477:
        /*0518*/ 	.word	0x00000f30


	//   ....[1]....
        /*051c*/ 	.word	0x000139a0


	//----- nvinfo : EIATTR_MAX_THREADS
	.align		4
.L_478:
        /*0520*/ 	.byte	0x04, 0x05
        /*0522*/ 	.short	(.L_480 - .L_479)
.L_479:
        /*0524*/ 	.word	0x00000100
        /*0528*/ 	.word	0x00000001
        /*052c*/ 	.word	0x00000001


	//----- nvinfo : EIATTR_CRS_STACK_SIZE
	.align		4
.L_480:
        /*0530*/ 	.byte	0x04, 0x1e
        /*0532*/ 	.short	(.L_482 - .L_481)
.L_481:
        /*0534*/ 	.word	0x00000000
.L_482:


//--------------------- .nv.info._ZN7cutlass13device_kernelIN5flash19enable_sm80_to_sm89INS1_16FlashAttnFwdSm80INS1_25CollectiveMainloopFwdSm80ILi8ELi2ELb0EN4cute5tupleIJNS5_1CILi128EEENS7_ILi64EEENS7_ILi192EEEEEELi192ENS_10bfloat16_tEfNS_4arch4Sm80ELb0ELb1ELb0ELb1ELb0ELb1ELb1ELb1EEENS1_21CollectiveEpilogueFwdINS6_IJS8_SA_S9_EEENS6_IJNS7_ILi1EEESI_SI_EEESC_SE_Li256ELb1ELb1ELb1ELb0EEENS1_36VarlenDynamicPersistentTileSchedulerILi128ELi64ELi256ELi256ELb1ELb1ELb0ELb1ELb0ELb1EEEEEEEEEvNT_6ParamsE --------------------------
	.section	.nv.info._ZN7cutlass13device_kernelIN5flash19enable_sm80_to_sm89INS1_16FlashAttnFwdSm80INS1_25CollectiveMainloopFwdSm80ILi8ELi2ELb0EN4cute5tupleIJNS5_1CILi128EEENS7_ILi64EEENS7_ILi192EEEEEELi192ENS_10bfloat16_tEfNS_4arch4Sm80ELb0ELb1ELb0ELb1ELb0ELb1ELb1ELb1EEENS1_21CollectiveEpilogueFwdINS6_IJS8_SA_S9_EEENS6_IJNS7_ILi1EEESI_SI_EEESC_SE_Li256ELb1ELb1ELb1ELb0EEENS1_36VarlenDynamicPersistentTileSchedulerILi128ELi64ELi256ELi256ELb1ELb1ELb0ELb1ELb0ELb1EEEEEEEEEvNT_6ParamsE,"",@"SHT_CUDA_INFO"
	.sectionflags	@""
	.align	4


	//----- nvinfo : EIATTR_CUDA_API_VERSION
	.align		4
        /*0000*/ 	.byte	0x04, 0x37
        /*0002*/ 	.short	(.L_484 - .L_483)
.L_483:
        /*0004*/ 	.word	0x00000082


	//----- nvinfo : EIATTR_SW2861232_WAR
	.align		4
.L_484:
        /*0008*/ 	.byte	0x01, 0x35
	.zero		2


	//----- nvinfo : EIATTR_PARAM_CBANK
	.align		4
        /*000c*/ 	.byte	0x04, 0x0a
        /*000e*/ 	.short	(.L_486 - .L_485)
	.align		4
.L_485:
        /*0010*/ 	.word	index@(.nv.constant0._ZN7cutlass13device_kernelIN5flash19enable_sm80_to_sm89INS1_16FlashAttnFwdSm80INS1_25CollectiveMainloopFwdSm80ILi8ELi2ELb0EN4cute5tupleIJNS5_1CILi128EEENS7_ILi64EEENS7_ILi192EEEEEELi192ENS_10bfloat16_tEfNS_4arch4Sm80ELb0ELb1ELb0ELb1ELb0ELb1ELb1ELb1EEENS1_21CollectiveEpilogueFwdINS6_IJS8_SA_S9_EEENS6_IJNS7_ILi1EEESI_SI_EEESC_SE_Li256ELb1ELb1ELb1ELb0EEENS1_36VarlenDynamicPersistentTileSchedulerILi128ELi64ELi256ELi256ELb1ELb1ELb0ELb1ELb0ELb1EEEEEEEEEvNT_6ParamsE)
        /*0014*/ 	.short	0x0160
        /*0016*/ 	.short	0x0438


	//----- nvinfo : EIATTR_CBANK_PARAM_SIZE
	.align		4
.L_486:
        /*0018*/ 	.byte	0x03, 0x19
        /*001a*/ 	.short	0x0438


	//----- nvinfo : EIATTR_KPARAM_INFO
	.align		4
        /*001c*/ 	.byte	0x04, 0x17
        /*001e*/ 	.short	(.L_488 - .L_487)
.L_487:
        /*0020*/ 	.word	0x00000000
        /*0024*/ 	.short	0x0000
        /*0026*/ 	.short	0x0000
        /*0028*/ 	.byte	0x00, 0xf0, 0xe1, 0x10


	//----- nvinfo : EIATTR_MAXREG_COUNT
	.align		4
.L_488:
        /*002c*/ 	.byte	0x03, 0x1b
        /*002e*/ 	.short	0x00ff


	//----- nvinfo : EIATTR_NUM_BARRIERS
	.align		4
        /*0030*/ 	.byte	0x02, 0x4c
        /*0032*/ 	.byte	0x06
	.zero		1


	//----- nvinfo : EIATTR_MERCURY_ISA_VERSION
	.align		4
        /*0034*/ 	.byte	0x03, 0x5f
        /*0036*/ 	.short	0x0000


	//----- nvinfo : EIATTR_INT_WARP_WIDE_INSTR_OFFSETS
	.align		4
        /*0038*/ 	.byte	0x04, 0x31
        /*003a*/ 	.short	(.L_490 - .L_489)


	//   ....[0]....
.L_489:
        /*003c*/ 	.word	0x0001c890


	//   ....[1]....
        /*0040*/ 	.word	0x0001c930


	//----- nvinfo : EIATTR_COOP_GROUP_MASK_REGIDS
	.align		4
.L_490:
        /*0044*/ 	.byte	0x04, 0x29
        /*0046*/ 	.short	(.L_492 - .L_491)


	//   ....[0]....
.L_491:
        /*0048*/ 	.word	0xffffffff


	//   ....[1]....
        /*004c*/ 	.word	0xffffffff


	//   ....[2]....
        /*0050*/ 	.word	0xffffffff


	//   ....[3]....
        /*0054*/ 	.word	0xffffffff


	//   ....[4]....
        /*0058*/ 	.word	0xffffffff


	//   ....[5]....
        /*005c*/ 	.word	0xffffffff


	//   ....[6]....
        /*0060*/ 	.word	0xffffffff


	//   ....[7]....
        /*0064*/ 	.word	0xffffffff


	//   ....[8]....
        /*0068*/ 	.word	0xffffffff


	//   ....[9]....
        /*006c*/ 	.word	0xffffffff


	//   ....[10]....
        /*0070*/ 	.word	0xffffffff


	//   ....[11]....
        /*0074*/ 	.word	0xffffffff


	//   ....[12]....
        /*0078*/ 	.word	0xffffffff


	//   ....[13]....
        /*007c*/ 	.word	0xffffffff


	//   ....[14]....
        /*0080*/ 	.word	0xffffffff


	//   ....[15]....
        /*0084*/ 	.word	0xffffffff


	//   ....[16]....
        /*0088*/ 	.word	0xffffffff


	//   ....[17]....
        /*008c*/ 	.word	0xffffffff


	//   ....[18]....
        /*0090*/ 	.word	0xffffffff


	//   ....[19]....
        /*0094*/ 	.word	0xffffffff


	//   ....[20]....
        /*0098*/ 	.word	0xffffffff


	//   ....[21]....
        /*009c*/ 	.word	0xffffffff


	//   ....[22]....
        /*00a0*/ 	.word	0xffffffff


	//   ....[23]....
        /*00a4*/ 	.word	0xffffffff


	//   ....[24]....
        /*00a8*/ 	.word	0xffffffff


	//   ....[25]....
        /*00ac*/ 	.word	0xffffffff


	//   ....[26]....
        /*00b0*/ 	.word	0xffffffff


	//   ....[27]....
        /*00b4*/ 	.word	0xffffffff


	//   ....[28]....
        /*00b8*/ 	.word	0xffffffff


	//   ....[29]....
        /*00bc*/ 	.word	0xffffffff


	//   ....[30]....
        /*00c0*/ 	.word	0xffffffff


	//   ....[31]....
        /*00c4*/ 	.word	0xffffffff


	//   ....[32]....
        /*00c8*/ 	.word	0xffffffff


	//   ....[33]....
        /*00cc*/ 	.word	0xffffffff


	//   ....[34]....
        /*00d0*/ 	.word	0xffffffff


	//   ....[35]....
        /*00d4*/ 	.word	0xffffffff


	//   ....[36]....
        /*00d8*/ 	.word	0xffffffff


	//   ....[37]....
        /*00dc*/ 	.word	0xffffffff


	//   ....[38]....
        /*00e0*/ 	.word	0xffffffff


	//   ....[39]....
        /*00e4*/ 	.word	0xffffffff


	//   ....[40]....
        /*00e8*/ 	.word	0xffffffff


	//   ....[41]....
        /*00ec*/ 	.word	0xffffffff


	//   ....[42]....
        /*00f0*/ 	.word	0xffffffff


	//   ....[43]....
        /*00f4*/ 	.word	0xffffffff


	//   ....[44]....
        /*00f8*/ 	.word	0xffffffff


	//   ....[45]....
        /*00fc*/ 	.word	0xffffffff


	//   ....[46]....
        /*0100*/ 	.word	0xffffffff


	//   ....[47]....
        /*0104*/ 	.word	0xffffffff


	//   ....[48]....
        /*0108*/ 	.word	0xffffffff


	//   ....[49]....
        /*010c*/ 	.word	0xffffffff


	//   ....[50]....
        /*0110*/ 	.word	0xffffffff


	//   ....[51]....
        /*0114*/ 	.word	0xffffffff


	//   ....[52]....
        /*0118*/ 	.word	0xffffffff


	//   ....[53]....
        /*011c*/ 	.word	0xffffffff


	//   ....[54]....
        /*0120*/ 	.word	0xffffffff


	//   ....[55]....
        /*0124*/ 	.word	0xffffffff


	//   ....[56]....
        /*0128*/ 	.word	0xffffffff


	//   ....[57]....
        /*012c*/ 	.word	0xffffffff


	//   ....[58]....
        /*0130*/ 	.word	0xffffffff


	//   ....[59]....
        /*0134*/ 	.word	0xffffffff


	//   ....[60]....
        /*0138*/ 	.word	0xffffffff


	//   ....[61]....
        /*013c*/ 	.word	0xffffffff


	//   ....[62]....
        /*0140*/ 	.word	0xffffffff


	//   ....[63]....
        /*0144*/ 	.word	0xffffffff


	//   ....[64]....
        /*0148*/ 	.word	0xffffffff


	//   ....[65]....
        /*014c*/ 	.word	0xffffffff


	//   ....[66]....
        /*0150*/ 	.word	0xffffffff


	//   ....[67]....
        /*0154*/ 	.word	0xffffffff


	//   ....[68]....
        /*0158*/ 	.word	0xffffffff


	//   ....[69]....
        /*015c*/ 	.word	0xffffffff


	//   ....[70]....
        /*0160*/ 	.word	0xffffffff


	//   ....[71]....
        /*0164*/ 	.word	0xffffffff


	//   ....[72]....
        /*0168*/ 	.word	0xffffffff


	//   ....[73]....
        /*016c*/ 	.word	0xffffffff


	//   ....[74]....
        /*0170*/ 	.word	0xffffffff


	//   ....[75]....
        /*0174*/ 	.word	0xffffffff


	//   ....[76]....
        /*0178*/ 	.word	0xffffffff


	//   ....[77]....
        /*017c*/ 	.word	0xffffffff


	//   ....[78]....
        /*0180*/ 	.word	0xffffffff


	//   ....[79]....
        /*0184*/ 	.word	0xffffffff


	//   ....[80]....
        /*0188*/ 	.word	0xffffffff


	//   ....[81]....
        /*018c*/ 	.word	0xffffffff


	//   ....[82]....
        /*0190*/ 	.word	0xffffffff


	//   ....[83]....
        /*0194*/ 	.word	0xffffffff


	//   ....[84]....
        /*0198*/ 	.word	0xffffffff


	//   ....[85]....
        /*019c*/ 	.word	0xffffffff


	//   ....[86]....
        /*01a0*/ 	.word	0xffffffff


	//   ....[87]....
        /*01a4*/ 	.word	0xffffffff


	//   ....[88]....
        /*01a8*/ 	.word	0xffffffff


	//   ....[89]....
        /*01ac*/ 	.word	0xffffffff


	//   ....[90]....
        /*01b0*/ 	.word	0xffffffff


	//   ....[91]....
        /*01b4*/ 	.word	0xffffffff


	//   ....[92]....
        /*01b8*/ 	.word	0xffffffff


	//   ....[93]....
        /*01bc*/ 	.word	0xffffffff


	//   ....[94]....
        /*01c0*/ 	.word	0xffffffff


	//   ....[95]....
        /*01c4*/ 	.word	0xffffffff


	//   ....[96]....
        /*01c8*/ 	.word	0xffffffff


	//   ....[97]....
        /*01cc*/ 	.word	0xffffffff


	//   ....[98]....
        /*01d0*/ 	.word	0xffffffff


	//   ....[99]....
        /*01d4*/ 	.word	0xffffffff


	//   ....[100]....
        /*01d8*/ 	.word	0xffffffff


	//   ....[101]....
        /*01dc*/ 	.word	0xffffffff


	//   ....[102]....
        /*01e0*/ 	.word	0xffffffff


	//   ....[103]....
        /*01e4*/ 	.word	0xffffffff


	//   ....[104]....
        /*01e8*/ 	.word	0xffffffff


	//   ....[105]....
        /*01ec*/ 	.word	0xffffffff


	//   ....[106]....
        /*01f0*/ 	.word	0xffffffff


	//   ....[107]....
        /*01f4*/ 	.word	0xffffffff


	//   ....[108]....
        /*01f8*/ 	.word	0xffffffff


	//   ....[109]....
        /*01fc*/ 	.word	0xffffffff


	//   ....[110]....
        /*0200*/ 	.word	0xffffffff


	//   ....[111]....
        /*0204*/ 	.word	0xffffffff


	//   ....[112]....
        /*0208*/ 	.word	0xffffffff


	//   ....[113]....
        /*020c*/ 	.word	0xffffffff


	//   ....[114]....
        /*0210*/ 	.word	0xffffffff


	//   ....[115]....
        /*0214*/ 	.word	0xffffffff


	//   ....[116]....
        /*0218*/ 	.word	0xffffffff


	//   ....[117]....
        /*021c*/ 	.word	0xffffffff


	//   ....[118]....
        /*0220*/ 	.word	0xffffffff


	//   ....[119]....
        /*0224*/ 	.word	0xffffffff


	//   ....[120]....
        /*0228*/ 	.word	0xffffffff


	//   ....[121]....
        /*022c*/ 	.word	0xffffffff


	//   ....[122]....
        /*0230*/ 	.word	0xffffffff


	//   ....[123]....
        /*0234*/ 	.word	0xffffffff


	//   ....[124]....
        /*0238*/ 	.word	0xffffffff


	//   ....[125]....
        /*023c*/ 	.word	0xffffffff


	//   ....[126]....
        /*0240*/ 	.word	0xffffffff


	//   ....[127]....
        /*0244*/ 	.word	0xffffffff


	//   ....[128]....
        /*0248*/ 	.word	0xffffffff


	//   ....[129]....
        /*024c*/ 	.word	0xffffffff


	//   ....[130]....
        /*0250*/ 	.word	0xffffffff


	//   ....[131]....
        /*0254*/ 	.word	0xffffffff


	//   ....[132]....
        /*0258*/ 	.word	0xffffffff


	//   ....[133]....
        /*025c*/ 	.word	0xffffffff


	//   ....[134]....
        /*0260*/ 	.word	0xffffffff


	//   ....[135]....
        /*0264*/ 	.word	0xffffffff


	//   ....[136]....
        /*0268*/ 	.word	0xffffffff


	//   ....[137]....
        /*026c*/ 	.word	0xffffffff


	//   ....[138]....
        /*0270*/ 	.word	0xffffffff


	//   ....[139]....
        /*0274*/ 	.word	0xffffffff


	//   ....[140]....
        /*0278*/ 	.word	0xffffffff


	//   ....[141]....
        /*027c*/ 	.word	0xffffffff


	//   ....[142]....
        /*0280*/ 	.word	0xffffffff


	//   ....[143]....
        /*0284*/ 	.word	0xffffffff


	//   ....[144]....
        /*0288*/ 	.word	0xffffffff


	//   ....[145]....
        /*028c*/ 	.word	0xffffffff


	//   ....[146]....
        /*0290*/ 	.word	0xffffffff


	//   ....[147]....
        /*0294*/ 	.word	0xffffffff


	//   ....[148]....
        /*0298*/ 	.word	0xffffffff


	//   ....[149]....
        /*029c*/ 	.word	0xffffffff


	//   ....[150]....
        /*02a0*/ 	.word	0xffffffff


	//   ....[151]....
        /*02a4*/ 	.word	0xffffffff


	//   ....[152]....
        /*02a8*/ 	.word	0xffffffff


	//   ....[153]....
        /*02ac*/ 	.word	0xffffffff


	//   ....[154]....
        /*02b0*/ 	.word	0xffffffff


	//   ....[155]....
        /*02b4*/ 	.word	0xffffffff


	//   ....[156]....
        /*02b8*/ 	.word	0xffffffff


	//   ....[157]....
        /*02bc*/ 	.word	0xffffffff


	//   ....[158]....
        /*02c0*/ 	.word	0xffffffff


	//   ....[159]....
        /*02c4*/ 	.word	0xffffffff


	//   ....[160]....
        /*02c8*/ 	.word	0xffffffff


	//   ....[161]....
        /*02cc*/ 	.word	0xffffffff


	//   ....[162]....
        /*02d0*/ 	.word	0xffffffff


	//   ....[163]....
        /*02d4*/ 	.word	0xffffffff


	//   ....[164]....
        /*02d8*/ 	.word	0xffffffff


	//   ....[165]....
        /*02dc*/ 	.word	0xffffffff


	//   ....[166]....
        /*02e0*/ 	.word	0xffffffff


	//   ....[167]....
        /*02e4*/ 	.word	0xffffffff


	//   ....[168]....
        /*02e8*/ 	.word	0xffffffff


	//----- nvinfo : EIATTR_COOP_GROUP_INSTR_OFFSETS
	.align		4
.L_492:
        /*02ec*/ 	.byte	0x04, 0x28
        /*02ee*/ 	.short	(.L_494 - .L_493)


	//   ....[0]....
.L_493:
        /*02f0*/ 	.word	0x00000080


	//   ....[1]....
        /*02f4*/ 	.word	0x00000210


	//   ....[2]....
        /*02f8*/ 	.word	0x00000240


	//   ....[3]....
        /*02fc*/ 	.word	0x00000270


	//   ....[4]....
        /*0300*/ 	.word	0x000002a0


	//   ....[5]....
        /*0304*/ 	.word	0x000002d0


	//   ....[6]....
        /*0308*/ 	.word	0x00000300


	//   ....[7]....
        /*030c*/ 	.word	0x00000460


	//   ....[8]....
        /*0310*/ 	.word	0x000004a0


	//   ....[9]....
        /*0314*/ 	.word	0x000004d0


	//   ....[10]....
        /*0318*/ 	.word	0x00000500


	//   ....[11]....
        /*031c*/ 	.word	0x00000530


	//   ....[12]....
        /*0320*/ 	.word	0x00000560


	//   ....[13]....
        /*0324*/ 	.word	0x000005f0


	//   ....[14]....
        /*0328*/ 	.word	0x00000630


	//   ....[15]....
        /*032c*/ 	.word	0x00000650


	//   ....[16]....
        /*0330*/ 	.word	0x000006b0


	//   ....[17]....
        /*0334*/ 	.word	0x00008340


	//   ....[18]....
        /*0338*/ 	.word	0x00008360


	//   ....[19]....
        /*033c*/ 	.word	0x000084b0


	//   ....[20]....
        /*0340*/ 	.word	0x000084c0


	//   ....[21]....
        /*0344*/ 	.word	0x000085f0


	//   ....[22]....
        /*0348*/ 	.word	0x00008610


	//   ....[23]....
        /*034c*/ 	.word	0x00008740


	//   ....[24]....
        /*0350*/ 	.word	0x00008750


	//   ....[25]....
        /*0354*/ 	.word	0x000090d0


	//   ....[26]....
        /*0358*/ 	.word	0x000091a0


	//   ....[27]....
        /*035c*/ 	.word	0x000091e0


	//   ....[28]....
        /*0360*/ 	.word	0x00009220


	//   ....[29]....
        /*0364*/ 	.word	0x00009680


	//   ....[30]....
        /*0368*/ 	.word	0x00009940


	//   ....[31]....
        /*036c*/ 	.word	0x00009980


	//   ....[32]....
        /*0370*/ 	.word	0x000099c0


	//   ....[33]....
        /*0374*/ 	.word	0x0000c9c0


	//   ....[34]....
        /*0378*/ 	.word	0x0000ca00


	//   ....[35]....
        /*037c*/ 	.word	0x0000ca50


	//   ....[36]....
        /*0380*/ 	.word	0x0000ca90


	//   ....[37]....
        /*0384*/ 	.word	0x0000cd00


	//   ....[38]....
        /*0388*/ 	.word	0x0000cfc0


	//   ....[39]....
        /*038c*/ 	.word	0x0000d000


	//   ....[40]....
        /*0390*/ 	.word	0x0000d040


	//   ....[41]....
        /*0394*/ 	.word	0x00010d30


	//   ....[42]....
        /*0398*/ 	.word	0x00010fc0


	//   ....[43]....
        /*039c*/ 	.word	0x00011a60


	//   ....[44]....
        /*03a0*/ 	.word	0x00011a80


	//   ....[45]....
        /*03a4*/ 	.word	0x00011aa0


	//   ....[46]....
        /*03a8*/ 	.word	0x00011ac0


	//   ....[47]....
        /*03ac*/ 	.word	0x00013b80


	//   ....[48]....
        /*03b0*/ 	.word	0x00013f00


	//   ....[49]....
        /*03b4*/ 	.word	0x00014620


	//   ....[50]....
        /*03b8*/ 	.word	0x000147d0


	//   ....[51]....
        /*03bc*/ 	.word	0x00014810


	//   ....[52]....
        /*03c0*/ 	.word	0x000148a0


	//   ....[53]....
        /*03c4*/ 	.word	0x00017300


	//   ....[54]....
        /*03c8*/ 	.word	0x00017310


	//   ....[55]....
        /*03cc*/ 	.word	0x00017330


	//   ....[56]....
        /*03d0*/ 	.word	0x00017350


	//   ....[57]....
        /*03d4*/ 	.word	0x000199b0


	//   ....[58]....
        /*03d8*/ 	.word	0x00019d70


	//   ....[59]....
        /*03dc*/ 	.word	0x0001a490


	//   ....[60]....
        /*03e0*/ 	.word	0x0001a640


	//   ....[61]....
        /*03e4*/ 	.word	0x0001a670


	//   ....[62]....
        /*03e8*/ 	.word	0x0001a700


	//   ....[63]....
        /*03ec*/ 	.word	0x0001c080


	//   ....[64]....
        /*03f0*/ 	.word	0x0001c0b0


	//   ....[65]....
        /*03f4*/ 	.word	0x0001c0c0


	//   ....[66]....
        /*03f8*/ 	.word	0x0001c0f0


	//   ....[67]....
        /*03fc*/ 	.word	0x0001d650


	//   ....[68]....
        /*0400*/ 	.word	0x0001d680


	//   ....[69]....
        /*0404*/ 	.word	0x0001d6a0


	//   ....[70]....
        /*0408*/ 	.word	0x0001d6c0


	//   ....[71]....
        /*040c*/ 	.word	0x0001da70


	//   ....[72]....
        /*0410*/ 	.word	0x0001da90


	//   ....[73]....
        /*0414*/ 	.word	0x0001dbe0


	//   ....[74]....
        /*0418*/ 	.word	0x0001dbf0


	//   ....[75]....
        /*041c*/ 	.word	0x0001dd20


	//   ....[76]....
        /*0420*/ 	.word	0x0001dd40


	//   ....[77]....
        /*0424*/ 	.word	0x0001de70


	//   ....[78]....
        /*0428*/ 	.word	0x0001de80


	//   ....[79]....
        /*042c*/ 	.word	0x0001e190


	//   ....[80]....
        /*0430*/ 	.word	0x0001e1b0


	//   ....[81]....
        /*0434*/ 	.word	0x0001eaf0


	//   ....[82]....
        /*0438*/ 	.word	0x0001eb00


	//   ....[83]....
        /*043c*/ 	.word	0x0001f860


	//   ....[84]....
        /*0440*/ 	.word	0x0001f880


	//   ....[85]....
        /*0444*/ 	.word	0x0001f9e0


	//   ....[86]....
        /*0448*/ 	.word	0x0001f9f0


	//   ....[87]....
        /*044c*/ 	.word	0x0001fb20


	//   ....[88]....
        /*0450*/ 	.word	0x0001fb40


	//   ....[89]....
        /*0454*/ 	.word	0x0001fc70


	//   ....[90]....
        /*0458*/ 	.word	0x0001fc80


	//   ....[91]....
        /*045c*/ 	.word	0x0001fe30


	//   ....[92]....
        /*0460*/ 	.word	0x0001fe50


	//   ....[93]....
        /*0464*/ 	.word	0x0001ff70


	//   ....[94]....
        /*0468*/ 	.word	0x0001ffb0


	//   ....[95]....
        /*046c*/ 	.word	0x0001ffe0


	//   ....[96]....
        /*0470*/ 	.word	0x00020010


	//   ....[97]....
        /*0474*/ 	.word	0x00020040


	//   ....[98]....
        /*0478*/ 	.word	0x00020070


	//   ....[99]....
        /*047c*/ 	.word	0x000201c0


	//   ....[100]....
        /*0480*/ 	.word	0x00020200


	//   ....[101]....
        /*0484*/ 	.word	0x00020230


	//   ....[102]....
        /*0488*/ 	.word	0x00020260


	//   ....[103]....
        /*048c*/ 	.word	0x00020290


	//   ....[104]....
        /*0490*/ 	.word	0x000202c0


	//   ....[105]....
        /*0494*/ 	.word	0x00020350


	//   ....[106]....
        /*0498*/ 	.word	0x00020390


	//   ....[107]....
        /*049c*/ 	.word	0x000203a0


	//   ....[108]....
        /*04a0*/ 	.word	0x00020400


	//   ....[109]....
        /*04a4*/ 	.word	0x00020ce0


	//   ....[110]....
        /*04a8*/ 	.word	0x00020d20


	//   ....[111]....
        /*04ac*/ 	.word	0x00020d70


	//   ....[112]....
        /*04b0*/ 	.word	0x00020dc0


	//   ....[113]....
        /*04b4*/ 	.word	0x00020e10


	//   ....[114]....
        /*04b8*/ 	.word	0x00020e80


	//   ....[115]....
        /*04bc*/ 	.word	0x00020ec0


	//   ....[116]....
        /*04c0*/ 	.word	0x00020f20


	//   ....[117]....
        /*04c4*/ 	.word	0x00020f90


	//   ....[118]....
        /*04c8*/ 	.word	0x00020ff0


	//   ....[119]....
        /*04cc*/ 	.word	0x00021060


	//   ....[120]....
        /*04d0*/ 	.word	0x000210d0


	//   ....[121]....
        /*04d4*/ 	.word	0x00021130


	//   ....[122]....
        /*04d8*/ 	.word	0x00021190


	//   ....[123]....
        /*04dc*/ 	.word	0x000211f0


	//   ....[124]....
        /*04e0*/ 	.word	0x00021260


	//   ....[125]....
        /*04e4*/ 	.word	0x000212c0


	//   ....[126]....
        /*04e8*/ 	.word	0x00021320


	//   ....[127]....
        /*04ec*/ 	.word	0x00021370


	//   ....[128]....
        /*04f0*/ 	.word	0x000213b0


	//   ....[129]....
        /*04f4*/ 	.word	0x00021400


	//   ....[130]....
        /*04f8*/ 	.word	0x00021450


	//   ....[131]....
        /*04fc*/ 	.word	0x000214b0


	//   ....[132]....
        /*0500*/ 	.word	0x00021520


	//   ....[133]....
        /*0504*/ 	.word	0x00021580


	//   ....[134]....
        /*0508*/ 	.word	0x000215e0


	//   ....[135]....
        /*050c*/ 	.word	0x00021650


	//   ....[136]....
        /*0510*/ 	.word	0x000216c0


	//   ....[137]....
        /*0514*/ 	.word	0x00021730


	//   ....[138]....
        /*0518*/ 	.word	0x00021790


	//   ....[139]....
        /*051c*/ 	.word	0x000217f0


	//   ....[140]....
        /*0520*/ 	.word	0x00021860


	//   ....[141]....
        /*0524*/ 	.word	0x000218d0


	//   ....[142]....
        /*0528*/ 	.word	0x00021930


	//   ....[143]....
        /*052c*/ 	.word	0x000219a0


	//   ....[144]....
        /*0530*/ 	.word	0x00021a10


	//   ....[145]....
        /*0534*/ 	.word	0x00021a70


	//   ....[146]....
        /*0538*/ 	.word	0x00021ad0


	//   ....[147]....
        /*053c*/ 	.word	0x00021b30


	//   ....[148]....
        /*0540*/ 	.word	0x00021ba0


	//   ....[149]....
        /*0544*/ 	.word	0x00021c00


	//   ....[150]....
        /*0548*/ 	.word	0x00021c60


	//   ....[151]....
        /*054c*/ 	.word	0x00021cc0


	//   ....[152]....
        /*0550*/ 	.word	0x00021d30


	//   ....[153]....
        /*0554*/ 	.word	0x00021d80


	//   ....[154]....
        /*0558*/ 	.word	0x00021dc0


	//   ....[155]....
        /*055c*/ 	.word	0x00021e10


	//   ....[156]....
        /*0560*/ 	.word	0x00021e60


	//   ....[157]....
        /*0564*/ 	.word	0x00021eb0


	//   ....[158]....
        /*0568*/ 	.word	0x00021f20


	//   ....[159]....
        /*056c*/ 	.word	0x00021f70


	//   ....[160]....
        /*0570*/ 	.word	0x00021fc0


	//   ....[161]....
        /*0574*/ 	.word	0x00022010


	//   ....[162]....
        /*0578*/ 	.word	0x00022060


	//   ....[163]....
        /*057c*/ 	.word	0x000220b0


	//   ....[164]....
        /*0580*/ 	.word	0x00022120


	//   ....[165]....
        /*0584*/ 	.word	0x00022160


	//   ....[166]....
        /*0588*/ 	.word	0x000221c0


	//   ....[167]....
        /*058c*/ 	.word	0x00022220


	//   ....[168]....
        /*0590*/ 	.word	0x00022280


	//----- nvinfo : EIATTR_EXIT_INSTR_OFFSETS
	.align		4
.L_494:
        /*0594*/ 	.byte	0x04, 0x1c
        /*0596*/ 	.short	(.L_496 - .L_495)


	//   ....[0]....
.L_495:
        /*0598*/ 	.word	0x00000f20


	//   ....[1]....
        /*059c*/ 	.word	0x00020cb0


	//----- nvinfo : EIATTR_MAX_THREADS
	.align		4
.L_496:
        /*05a0*/ 	.byte	0x04, 0x05
        /*05a2*/ 	.short	(.L_498 - .L_497)
.L_497:
        /*05a4*/ 	.word	0x00000100
        /*05a8*/ 	.word	0x00000001
        /*05ac*/ 	.word	0x00000001


	//----- nvinfo : EIATTR_CRS_STACK_SIZE
	.align		4
.L_498:
        /*05b0*/ 	.byte	0x04, 0x1e
        /*05b2*/ 	.short	(.L_500 - .L_499)
.L_499:
        /*05b4*/ 	.word	0x00000000
.L_500:


//--------------------- .nv.info._ZN7cutlass13device_kernelIN5flash19enable_sm80_to_sm89INS1_16FlashAttnFwdSm80INS1_25CollectiveMainloopFwdSm80ILi8ELi2ELb1EN4cute5tupleIJNS5_1CILi128EEENS7_ILi96EEENS7_ILi192EEEEEELi192ENS_10bfloat16_tEfNS_4arch4Sm80ELb1ELb0ELb0ELb0ELb0ELb0ELb1ELb1EEENS1_21CollectiveEpilogueFwdINS6_IJS8_SA_S9_EEENS6_IJNS7_ILi1EEESI_SI_EEESC_SE_Li256ELb0ELb1ELb1ELb0EEENS1_30DynamicPersistentTileSchedulerILi256ELi256ELb1ELb1ELb0EEEEEEEEEvNT_6ParamsE --------------------------
	.section	.nv.info._ZN7cutlass13device_kernelIN5flash19enable_sm80_to_sm89INS1_16FlashAttnFwdSm80INS1_25CollectiveMainloopFwdSm80ILi8ELi2ELb1EN4cute5tupleIJNS5_1CILi128EEENS7_ILi96EEENS7_ILi192EEEEEELi192ENS_10bfloat16_tEfNS_4arch4Sm80ELb1ELb0ELb0ELb0ELb0ELb0ELb1ELb1EEENS1_21CollectiveEpilogueFwdINS6_IJS8_SA_S9_EEENS6_IJNS7_ILi1EEESI_SI_EEESC_SE_Li256ELb0ELb1ELb1ELb0EEENS1_30DynamicPersistentTileSchedulerILi256ELi256ELb1ELb1ELb0EEEEEEEEEvNT_6ParamsE,"",@"SHT_CUDA_INFO"
	.sectionflags	@""
	.align	4


	//----- nvinfo : EIATTR_CUDA_API_VERSION
	.align		4
        /*0000*/ 	.byte	0x04, 0x37
        /*0002*/ 	.short	(.L_502 - .L_501)
.L_501:
        /*0004*/ 	.word	0x00000082


	//----- nvinfo : EIATTR_SW2861232_WAR
	.align		4
.L_502:
        /*0008*/ 	.byte	0x01, 0x35
	.zero		2


	//----- nvinfo : EIATTR_PARAM_CBANK
	.align		4
        /*000c*/ 	.byte	0x04, 0x0a
        /*000e*/ 	.short	(.L_504 - .L_503)
	.align		4
.L_503:
        /*0010*/ 	.word	index@(.nv.constant0._ZN7cutlass13device_kernelIN5flash19enable_sm80_to_sm89INS1_16FlashAttnFwdSm80INS1_25CollectiveMainloopFwdSm80ILi8ELi2ELb1EN4cute5tupleIJNS5_1CILi128EEENS7_ILi96EEENS7_ILi192EEEEEELi192ENS_10bfloat16_tEfNS_4arch4Sm80ELb1ELb0ELb0ELb0ELb0ELb0ELb1ELb1EEENS1_21CollectiveEpilogueFwdINS6_IJS8_SA_S9_EEENS6_IJNS7_ILi1EEESI_SI_EEESC_SE_Li256ELb0ELb1ELb1ELb0EEENS1_30DynamicPersistentTileSchedulerILi256ELi256ELb1ELb1ELb0EEEEEEEEEvNT_6ParamsE)
        /*0014*/ 	.short	0x0160
        /*0016*/ 	.short	0x0428


	//----- nvinfo : EIATTR_CBANK_PARAM_SIZE
	.align		4
.L_504:
        /*0018*/ 	.byte	0x03, 0x19
        /*001a*/ 	.short	0x0428


	//----- nvinfo : EIATTR_KPARAM_INFO
	.align		4
        /*001c*/ 	.byte	0x04, 0x17
        /*001e*/ 	.short	(.L_506 - .L_505)
.L_505:
        /*0020*/ 	.word	0x00000000
        /*0024*/ 	.short	0x0000
        /*0026*/ 	.short	0x0000
        /*0028*/ 	.byte	0x00, 0xf0, 0xa1, 0x10


	//----- nvinfo : EIATTR_MAXREG_COUNT
	.align		4
.L_506:
        /*002c*/ 	.byte	0x03, 0x1b
        /*002e*/ 	.short	0x00ff


	//----- nvinfo : EIATTR_NUM_BARRIERS
	.align		4
        /*0030*/ 	.byte	0x02, 0x4c
        /*0032*/ 	.byte	0x06
	.zero		1


	//----- nvinfo : EIATTR_ANNOTATIONS
	.align		4
        /*0034*/ 	.byte	0x04, 0x55
        /*0036*/ 	.short	(.L_508 - .L_507)


	//   ....[0]....
.L_507:
        /* <DEDUP_REMOVED lines=61> */


	//----- nvinfo : EIATTR_MERCURY_ISA_VERSION
	.align		4
.L_508:
        /*03f0*/ 	.byte	0x03, 0x5f
        /*03f2*/ 	.short	0x0000


	//----- nvinfo : EIATTR_INT_WARP_WIDE_INSTR_OFFSETS
	.align		4
        /*03f4*/ 	.byte	0x04, 0x31
        /*03f6*/ 	.short	(.L_510 - .L_509)


	//   ....[0]....
.L_509:
        /*03f8*/ 	.word	0x0000dec0


	//   ....[1]....
        /*03fc*/ 	.word	0x0000df40


	//----- nvinfo : EIATTR_COOP_GROUP_MASK_REGIDS
	.align		4
.L_510:
        /*0400*/ 	.byte	0x04, 0x29
        /*0402*/ 	.short	(.L_512 - .L_511)


	//   ....[0]....
.L_511:
        /*0404*/ 	.word	0xffffffff


	//   ....[1]....
        /*0408*/ 	.word	0xffffffff


	//   ....[2]....
        /*040c*/ 	.word	0xffffffff


	//   ....[3]....
        /*0410*/ 	.word	0xffffffff


	//   ....[4]....
        /*0414*/ 	.word	0xffffffff


	//   ....[5]....
        /*0418*/ 	.word	0xffffffff


	//   ....[6]....
        /*041c*/ 	.word	0xffffffff


	//   ....[7]....
        /*0420*/ 	.word	0xffffffff


	//   ....[8]....
        /*0424*/ 	.word	0xffffffff


	//   ....[9]....
        /*0428*/ 	.word	0xffffffff


	//   ....[10]....
        /*042c*/ 	.word	0xffffffff


	//   ....[11]....
        /*0430*/ 	.word	0xffffffff


	//   ....[12]....
        /*0434*/ 	.word	0xffffffff


	//   ....[13]....
        /*0438*/ 	.word	0xffffffff


	//   ....[14]....
        /*043c*/ 	.word	0xffffffff


	//   ....[15]....
        /*0440*/ 	.word	0xffffffff


	//   ....[16]....
        /*0444*/ 	.word	0xffffffff


	//   ....[17]....
        /*0448*/ 	.word	0xffffffff


	//   ....[18]....
        /*044c*/ 	.word	0xffffffff


	//   ....[19]....
        /*0450*/ 	.word	0xffffffff


	//   ....[20]....
        /*0454*/ 	.word	0xffffffff


	//   ....[21]....
        /*0458*/ 	.word	0xffffffff


	//   ....[22]....
        /*045c*/ 	.word	0xffffffff


	//   ....[23]....
        /*0460*/ 	.word	0xffffffff


	//   ....[24]....
        /*0464*/ 	.word	0xffffffff


	//   ....[25]....
        /*0468*/ 	.word	0xffffffff


	//   ....[26]....
        /*046c*/ 	.word	0xffffffff


	//   ....[27]....
        /*0470*/ 	.word	0xffffffff


	//   ....[28]....
        /*0474*/ 	.word	0xffffffff


	//   ....[29]....
        /*0478*/ 	.word	0xffffffff


	//   ....[30]....
        /*047c*/ 	.word	0xffffffff


	//   ....[31]....
        /*0480*/ 	.word	0xffffffff


	//   ....[32]....
        /*0484*/ 	.word	0xffffffff


	//   ....[33]....
        /*0488*/ 	.word	0xffffffff


	//   ....[34]....
        /*048c*/ 	.word	0xffffffff


	//   ....[35]....
        /*0490*/ 	.word	0xffffffff


	//   ....[36]....
        /*0494*/ 	.word	0xffffffff


	//   ....[37]....
        /*0498*/ 	.word	0xffffffff


	//   ....[38]....
        /*049c*/ 	.word	0xffffffff


	//   ....[39]....
        /*04a0*/ 	.word	0xffffffff


	//   ....[40]....
        /*04a4*/ 	.word	0xffffffff


	//   ....[41]....
        /*04a8*/ 	.word	0xffffffff


	//   ....[42]....
        /*04ac*/ 	.word	0xffffffff


	//   ....[43]....
        /*04b0*/ 	.word	0xffffffff


	//----- nvinfo : EIATTR_COOP_GROUP_INSTR_OFFSETS
	.align		4
.L_512:
        /*04b4*/ 	.byte	0x04, 0x28
        /*04b6*/ 	.short	(.L_514 - .L_513)


	//   ....[0]....
.L_513:
        /*04b8*/ 	.word	0x00000050


	//   ....[1]....
        /*04bc*/ 	.word	0x00001670


	//   ....[2]....
        /*04c0*/ 	.word	0x00001680


	//   ....[3]....
        /*04c4*/ 	.word	0x000016b0


	//   ....[4]....
        /*04c8*/ 	.word	0x000016e0


	//   ....[5]....
        /*04cc*/ 	.word	0x00001870


	//   ....[6]....
        /*04d0*/ 	.word	0x00001880


	//   ....[7]....
        /*04d4*/ 	.word	0x000018a0


	//   ....[8]....
        /*04d8*/ 	.word	0x000018d0


	//   ....[9]....
        /*04dc*/ 	.word	0x00003390


	//   ....[10]....
        /*04e0*/ 	.word	0x000033a0


	//   ....[11]....
        /*04e4*/ 	.word	0x00003ce0


	//   ....[12]....
        /*04e8*/ 	.word	0x00003e40


	//   ....[13]....
        /*04ec*/ 	.word	0x00003e60


	//   ....[14]....
        /*04f0*/ 	.word	0x00003ec0


	//   ....[15]....
        /*04f4*/ 	.word	0x00006f40


	//   ....[16]....
        /*04f8*/ 	.word	0x00006f70


	//   ....[17]....
        /*04fc*/ 	.word	0x00007930


	//   ....[18]....
        /*0500*/ 	.word	0x00007990


	//   ....[19]....
        /*0504*/ 	.word	0x000079b0


	//   ....[20]....
        /*0508*/ 	.word	0x000079d0


	//   ....[21]....
        /*050c*/ 	.word	0x0000b340


	//   ....[22]....
        /*0510*/ 	.word	0x0000b3d0


	//   ....[23]....
        /*0514*/ 	.word	0x0000b3e0


	//   ....[24]....
        /*0518*/ 	.word	0x0000b450


	//   ....[25]....
        /*051c*/ 	.word	0x0000d670


	//   ....[26]....
        /*0520*/ 	.word	0x0000d6c0


	//   ....[27]....
        /*0524*/ 	.word	0x0000d6e0


	//   ....[28]....
        /*0528*/ 	.word	0x0000d700


	//   ....[29]....
        /*052c*/ 	.word	0x0000e090


	//   ....[30]....
        /*0530*/ 	.word	0x0000e540


	//   ....[31]....
        /*0534*/ 	.word	0x0000e560


	//   ....[32]....
        /*0538*/ 	.word	0x0000e580


	//   ....[33]....
        /*053c*/ 	.word	0x0000e5a0


	//   ....[34]....
        /*0540*/ 	.word	0x0000e6a0


	//   ....[35]....
        /*0544*/ 	.word	0x0000e700


	//   ....[36]....
        /*0548*/ 	.word	0x0000ef60


	//   ....[37]....
        /*054c*/ 	.word	0x0000ef70


	//   ....[38]....
        /*0550*/ 	.word	0x0000f900


	//   ....[39]....
        /*0554*/ 	.word	0x0000f9e0


	//   ....[40]....
        /*0558*/ 	.word	0x0000fa40


	//   ....[41]....
        /*055c*/ 	.word	0x0000fa90


	//   ....[42]....
        /*0560*/ 	.word	0x0000faf0


	//   ....[43]....
        /*0564*/ 	.word	0x0000fb40


	//----- nvinfo : EIATTR_EXIT_INSTR_OFFSETS
	.align		4
.L_514:
        /*0568*/ 	.byte	0x04, 0x1c
        /*056a*/ 	.short	(.L_516 - .L_515)


	//   ....[0]....
.L_515:
        /*056c*/ 	.word	0x000000a0


	//   ....[1]....
        /*0570*/ 	.word	0x0000f9a0


	//----- nvinfo : EIATTR_MAX_THREADS
	.align		4
.L_516:
        /*0574*/ 	.byte	0x04, 0x05
        /*0576*/ 	.short	(.L_518 - .L_517)
.L_517:
        /*0578*/ 	.word	0x00000100
        /*057c*/ 	.word	0x00000001
        /*0580*/ 	.word	0x00000001


	//----- nvinfo : EIATTR_CRS_STACK_SIZE
	.align		4
.L_518:
        /*0584*/ 	.byte	0x04, 0x1e
        /*0586*/ 	.short	(.L_520 - .L_519)
.L_519:
        /*0588*/ 	.word	0x00000000
.L_520:


//--------------------- .nv.info._ZN7cutlass13device_kernelIN5flash19enable_sm80_to_sm89INS1_16FlashAttnFwdSm80INS1_25CollectiveMainloopFwdSm80ILi8ELi2ELb0EN4cute5tupleIJNS5_1CILi128EEENS7_ILi64EEENS7_ILi192EEEEEELi192ENS_10bfloat16_tEfNS_4arch4Sm80ELb1ELb0ELb0ELb1ELb0ELb0ELb1ELb1EEENS1_21CollectiveEpilogueFwdINS6_IJS8_SA_S9_EEENS6_IJNS7_ILi1EEESI_SI_EEESC_SE_Li256ELb1ELb1ELb1ELb0EEENS1_36VarlenDynamicPersistentTileSchedulerILi128ELi64ELi256ELi256ELb1ELb1ELb0ELb1ELb1ELb1EEEEEEEEEvNT_6ParamsE --------------------------
	.section	.nv.info._ZN7cutlass13device_kernelIN5flash19enable_sm80_to_sm89INS1_16FlashAttnFwdSm80INS1_25CollectiveMainloopFwdSm80ILi8ELi2ELb0EN4cute5tupleIJNS5_1CILi128EEENS7_ILi64EEENS7_ILi192EEEEEELi192ENS_10bfloat16_tEfNS_4arch4Sm80ELb1ELb0ELb0ELb1ELb0ELb0ELb1ELb1EEENS1_21CollectiveEpilogueFwdINS6_IJS8_SA_S9_EEENS6_IJNS7_ILi1EEESI_SI_EEESC_SE_Li256ELb1ELb1ELb1ELb0EEENS1_36VarlenDynamicPersistentTileSchedulerILi128ELi64ELi256ELi256ELb1ELb1ELb0ELb1ELb1ELb1EEEEEEEEEvNT_6ParamsE,"",@"SHT_CUDA_INFO"
	.sectionflags	@""
	.align	4


	//----- nvinfo : EIATTR_CUDA_API_VERSION
	.align		4
        /*0000*/ 	.byte	0x04, 0x37
        /*0002*/ 	.short	(.L_522 - .L_521)
.L_521:
        /*0004*/ 	.word	0x00000082


	//----- nvinfo : EIATTR_SW2861232_WAR
	.align		4
.L_522:
        /*0008*/ 	.byte	0x01, 0x35
	.zero		2


	//----- nvinfo : EIATTR_PARAM_CBANK
	.align		4
        /*000c*/ 	.byte	0x04, 0x0a
        /*000e*/ 	.short	(.L_524 - .L_523)
	.align		4
.L_523:
        /*0010*/ 	.word	index@(.nv.constant0._ZN7cutlass13device_kernelIN5flash19enable_sm80_to_sm89INS1_16FlashAttnFwdSm80INS1_25CollectiveMainloopFwdSm80ILi8ELi2ELb0EN4cute5tupleIJNS5_1CILi128EEENS7_ILi64EEENS7_ILi192EEEEEELi192ENS_10bfloat16_tEfNS_4arch4Sm80ELb1ELb0ELb0ELb1ELb0ELb0ELb1ELb1EEENS1_21CollectiveEpilogueFwdINS6_IJS8_SA_S9_EEENS6_IJNS7_ILi1EEESI_SI_EEESC_SE_Li256ELb1ELb1ELb1ELb0EEENS1_36VarlenDynamicPersistentTileSchedulerILi128ELi64ELi256ELi256ELb1ELb1ELb0ELb1ELb1ELb1EEEEEEEEEvNT_6ParamsE)
        /*0014*/ 	.short	0x0160
        /*0016*/ 	.short	0x0438


	//----- nvinfo : EIATTR_CBANK_PARAM_SIZE
	.align		4
.L_524:
        /*0018*/ 	.byte	0x03, 0x19
        /*001a*/ 	.short	0x0438


	//----- nvinfo : EIATTR_KPARAM_INFO
	.align		4
        /*001c*/ 	.byte	0x04, 0x17
        /*001e*/ 	.short	(.L_526 - .L_525)
.L_525:
        /*0020*/ 	.word	0x00000000
        /*0024*/ 	.short	0x0000
        /*0026*/ 	.short	0x0000
        /*0028*/ 	.byte	0x00, 0xf0, 0xe1, 0x10


	//----- nvinfo : EIATTR_MAXREG_COUNT
	.align		4
.L_526:
        /*002c*/ 	.byte	0x03, 0x1b
        /*002e*/ 	.short	0x00ff


	//----- nvinfo : EIATTR_NUM_BARRIERS
	.align		4
        /*0030*/ 	.byte	0x02, 0x4c
        /*0032*/ 	.byte	0x06
	.zero		1


	//----- nvinfo : EIATTR_MERCURY_ISA_VERSION
	.align		4
        /*0034*/ 	.byte	0x03, 0x5f
        /*0036*/ 	.short	0x0000


	//----- nvinfo : EIATTR_INT_WARP_WIDE_INSTR_OFFSETS
	.align		4
        /*0038*/ 	.byte	0x04, 0x31
        /*003a*/ 	.short	(.L_528 - .L_527)


	//   ....[0]....
.L_527:
        /*003c*/ 	.word	0x0000b5e0


	//   ....[1]....
        /*0040*/ 	.word	0x0000b680


	//----- nvinfo : EIATTR_COOP_GROUP_MASK_REGIDS
	.align		4
.L_528:
        /*0044*/ 	.byte	0x04, 0x29
        /*0046*/ 	.short	(.L_530 - .L_529)


	//   ....[0]....
.L_529:
        /*0048*/ 	.word	0xffffffff


	//   ....[1]....
        /*004c*/ 	.word	0xffffffff


	//   ....[2]....
        /*0050*/ 	.word	0xffffffff


	//   ....[3]....
        /*0054*/ 	.word	0xffffffff


	//   ....[4]....
        /*0058*/ 	.word	0xffffffff


	//   ....[5]....
        /*005c*/ 	.word	0xffffffff


	//   ....[6]....
        /*0060*/ 	.word	0xffffffff


	//   ....[7]....
        /*0064*/ 	.word	0xffffffff


	//   ....[8]....
        /*0068*/ 	.word	0xffffffff


	//   ....[9]....
        /*006c*/ 	.word	0xffffffff


	//   ....[10]....
        /*0070*/ 	.word	0xffffffff


	//   ....[11]....
        /*0074*/ 	.word	0xffffffff


	//   ....[12]....
        /*0078*/ 	.word	0xffffffff


	//   ....[13]....
        /*007c*/ 	.word	0xffffffff


	//   ....[14]....
        /*0080*/ 	.word	0xffffffff


	//   ....[15]....
        /*0084*/ 	.word	0xffffffff


	//   ....[16]....
        /*0088*/ 	.word	0xffffffff


	//   ....[17]....
        /*008c*/ 	.word	0xffffffff


	//   ....[18]....
        /*0090*/ 	.word	0xffffffff


	//   ....[19]....
        /*0094*/ 	.word	0xffffffff


	//   ....[20]....
        /*0098*/ 	.word	0xffffffff


	//   ....[21]....
        /*009c*/ 	.word	0xffffffff


	//   ....[22]....
        /*00a0*/ 	.word	0xffffffff


	//   ....[23]....
        /*00a4*/ 	.word	0xffffffff


	//   ....[24]....
        /*00a8*/ 	.word	0xffffffff


	//   ....[25]....
        /*00ac*/ 	.word	0xffffffff


	//   ....[26]....
        /*00b0*/ 	.word	0xffffffff


	//   ....[27]....
        /*00b4*/ 	.word	0xffffffff


	//   ....[28]....
        /*00b8*/ 	.word	0xffffffff


	//   ....[29]....
        /*00bc*/ 	.word	0xffffffff


	//   ....[30]....
        /*00c0*/ 	.word	0xffffffff


	//   ....[31]....
        /*00c4*/ 	.word	0xffffffff


	//   ....[32]....
        /*00c8*/ 	.word	0xffffffff


	//   ....[33]....
        /*00cc*/ 	.word	0xffffffff


	//   ....[34]....
        /*00d0*/ 	.word	0xffffffff


	//   ....[35]....
        /*00d4*/ 	.word	0xffffffff


	//   ....[36]....
        /*00d8*/ 	.word	0xffffffff


	//   ....[37]....
        /*00dc*/ 	.word	0xffffffff


	//   ....[38]....
        /*00e0*/ 	.word	0xffffffff


	//   ....[39]....
        /*00e4*/ 	.word	0xffffffff


	//   ....[40]....
        /*00e8*/ 	.word	0xffffffff


	//   ....[41]....
        /*00ec*/ 	.word	0xffffffff


	//   ....[42]....
        /*00f0*/ 	.word	0xffffffff


	//   ....[43]....
        /*00f4*/ 	.word	0xffffffff


	//   ....[44]....
        /*00f8*/ 	.word	0xffffffff


	//   ....[45]....
        /*00fc*/ 	.word	0xffffffff


	//   ....[46]....
        /*0100*/ 	.word	0xffffffff


	//   ....[47]....
        /*0104*/ 	.word	0xffffffff


	//   ....[48]....
        /*0108*/ 	.word	0xffffffff


	//   ....[49]....
        /*010c*/ 	.word	0xffffffff


	//   ....[50]....
        /*0110*/ 	.word	0xffffffff


	//   ....[51]....
        /*0114*/ 	.word	0xffffffff


	//   ....[52]....
        /*0118*/ 	.word	0xffffffff


	//   ....[53]....
        /*011c*/ 	.word	0xffffffff


	//   ....[54]....
        /*0120*/ 	.word	0xffffffff


	//   ....[55]....
        /*0124*/ 	.word	0xffffffff


	//   ....[56]....
        /*0128*/ 	.word	0xffffffff


	//   ....[57]....
        /*012c*/ 	.word	0xffffffff


	//   ....[58]....
        /*0130*/ 	.word	0xffffffff


	//   ....[59]....
        /*0134*/ 	.word	0xffffffff


	//   ....[60]....
        /*0138*/ 	.word	0xffffffff


	//   ....[61]....
        /*013c*/ 	.word	0xffffffff


	//   ....[62]....
        /*0140*/ 	.word	0xffffffff


	//   ....[63]....
        /*0144*/ 	.word	0xffffffff


	//   ....[64]....
        /*0148*/ 	.word	0xffffffff


	//   ....[65]....
        /*014c*/ 	.word	0xffffffff


	//   ....[66]....
        /*0150*/ 	.word	0xffffffff


	//   ....[67]....
        /*0154*/ 	.word	0xffffffff


	//   ....[68]....
        /*0158*/ 	.word	0xffffffff


	//   ....[69]....
        /*015c*/ 	.word	0xffffffff


	//   ....[70]....
        /*0160*/ 	.word	0xffffffff


	//   ....[71]....
        /*0164*/ 	.word	0xffffffff


	//   ....[72]....
        /*0168*/ 	.word	0xffffffff


	//   ....[73]....
        /*016c*/ 	.word	0xffffffff


	//   ....[74]....
        /*0170*/ 	.word	0xffffffff


	//   ....[75]....
        /*0174*/ 	.word	0xffffffff


	//   ....[76]....
        /*0178*/ 	.word	0xffffffff


	//   ....[77]....
        /*017c*/ 	.word	0xffffffff


	//   ....[78]....
        /*0180*/ 	.word	0xffffffff


	//   ....[79]....
        /*0184*/ 	.word	0xffffffff


	//   ....[80]....
        /*0188*/ 	.word	0xffffffff


	//   ....[81]....
        /*018c*/ 	.word	0xffffffff


	//   ....[82]....
        /*0190*/ 	.word	0xffffffff


	//   ....[83]....
        /*0194*/ 	.word	0xffffffff


	//   ....[84]....
        /*0198*/ 	.word	0xffffffff


	//   ....[85]....
        /*019c*/ 	.word	0xffffffff


	//   ....[86]....
        /*01a0*/ 	.word	0xffffffff


	//   ....[87]....
        /*01a4*/ 	.word	0xffffffff


	//   ....[88]....
        /*01a8*/ 	.word	0xffffffff


	//   ....[89]....
        /*01ac*/ 	.word	0xffffffff


	//   ....[90]....
        /*01b0*/ 	.word	0xffffffff


	//   ....[91]....
        /*01b4*/ 	.word	0xffffffff


	//   ....[92]....
        /*01b8*/ 	.word	0xffffffff


	//   ....[93]....
        /*01bc*/ 	.word	0xffffffff


	//   ....[94]....
        /*01c0*/ 	.word	0xffffffff


	//   ....[95]....
        /*01c4*/ 	.word	0xffffffff


	//   ....[96]....
        /*01c8*/ 	.word	0xffffffff


	//   ....[97]....
        /*01cc*/ 	.word	0xffffffff


	//   ....[98]....
        /*01d0*/ 	.word	0xffffffff


	//   ....[99]....
        /*01d4*/ 	.word	0xffffffff


	//   ....[100]....
        /*01d8*/ 	.word	0xffffffff


	//   ....[101]....
        /*01dc*/ 	.word	0xffffffff


	//   ....[102]....
        /*01e0*/ 	.word	0xffffffff


	//   ....[103]....
        /*01e4*/ 	.word	0xffffffff


	//   ....[104]....
        /*01e8*/ 	.word	0xffffffff


	//   ....[105]....
        /*01ec*/ 	.word	0xffffffff


	//   ....[106]....
        /*01f0*/ 	.word	0xffffffff


	//   ....[107]....
        /*01f4*/ 	.word	0xffffffff


	//   ....[108]....
        /*01f8*/ 	.word	0xffffffff


	//   ....[109]....
        /*01fc*/ 	.word	0xffffffff


	//   ....[110]....
        /*0200*/ 	.word	0xffffffff


	//   ....[111]....
        /*0204*/ 	.word	0xffffffff


	//   ....[112]....
        /*0208*/ 	.word	0xffffffff


	//   ....[113]....
        /*020c*/ 	.word	0xffffffff


	//   ....[114]....
        /*0210*/ 	.word	0xffffffff


	//   ....[115]....
        /*0214*/ 	.word	0xffffffff


	//   ....[116]....
        /*0218*/ 	.word	0xffffffff


	//   ....[117]....
        /*021c*/ 	.word	0xffffffff


	//   ....[118]....
        /*0220*/ 	.word	0xffffffff


	//   ....[119]....
        /*0224*/ 	.word	0xffffffff


	//   ....[120]....
        /*0228*/ 	.word	0xffffffff


	//   ....[121]....
        /*022c*/ 	.word	0xffffffff


	//   ....[122]....
        /*0230*/ 	.word	0xffffffff


	//   ....[123]....
        /*0234*/ 	.word	0xffffffff


	//   ....[124]....
        /*0238*/ 	.word	0xffffffff


	//   ....[125]....
        /*023c*/ 	.word	0xffffffff


	//   ....[126]....
        /*0240*/ 	.word	0xffffffff


	//   ....[127]....
        /*0244*/ 	.word	0xffffffff


	//   ....[128]....
        /*0248*/ 	.word	0xffffffff


	//   ....[129]....
        /*024c*/ 	.word	0xffffffff


	//   ....[130]....
        /*0250*/ 	.word	0xffffffff


	//   ....[131]....
        /*0254*/ 	.word	0xffffffff


	//   ....[132]....
        /*0258*/ 	.word	0xffffffff


	//   ....[133]....
        /*025c*/ 	.word	0xffffffff


	//   ....[134]....
        /*0260*/ 	.word	0xffffffff


	//   ....[135]....
        /*0264*/ 	.word	0xffffffff


	//   ....[136]....
        /*0268*/ 	.word	0xffffffff


	//   ....[137]....
        /*026c*/ 	.word	0xffffffff


	//   ....[138]....
        /*0270*/ 	.word	0xffffffff


	//   ....[139]....
        /*0274*/ 	.word	0xffffffff


	//   ....[140]....
        /*0278*/ 	.word	0xffffffff


	//   ....[141]....
        /*027c*/ 	.word	0xffffffff


	//   ....[142]....
        /*0280*/ 	.word	0xffffffff


	//   ....[143]....
        /*0284*/ 	.word	0xffffffff


	//   ....[144]....
        /*0288*/ 	.word	0xffffffff


	//   ....[145]....
        /*028c*/ 	.word	0xffffffff


	//   ....[146]....
        /*0290*/ 	.word	0xffffffff


	//----- nvinfo : EIATTR_COOP_GROUP_INSTR_OFFSETS
	.align		4
.L_530:
        /*0294*/ 	.byte	0x04, 0x28
        /*0296*/ 	.short	(.L_532 - .L_531)


	//   ....[0]....
.L_531:
        /*0298*/ 	.word	0x00000080


	//   ....[1]....
        /*029c*/ 	.word	0x00000210


	//   ....[2]....
        /*02a0*/ 	.word	0x00000240


	//   ....[3]....
        /*02a4*/ 	.word	0x00000270


	//   ....[4]....
        /*02a8*/ 	.word	0x000002a0


	//   ....[5]....
        /*02ac*/ 	.word	0x000002d0


	//   ....[6]....
        /*02b0*/ 	.word	0x00000300


	//   ....[7]....
        /*02b4*/ 	.word	0x00000460


	//   ....[8]....
        /*02b8*/ 	.word	0x000004a0


	//   ....[9]....
        /*02bc*/ 	.word	0x000004d0


	//   ....[10]....
        /*02c0*/ 	.word	0x00000500


	//   ....[11]....
        /*02c4*/ 	.word	0x00000530


	//   ....[12]....
        /*02c8*/ 	.word	0x00000560


	//   ....[13]....
        /*02cc*/ 	.word	0x000005f0


	//   ....[14]....
        /*02d0*/ 	.word	0x00000630


	//   ....[15]....
        /*02d4*/ 	.word	0x00000650


	//   ....[16]....
        /*02d8*/ 	.word	0x000006b0


	//   ....[17]....
        /*02dc*/ 	.word	0x000024d0


	//   ....[18]....
        /*02e0*/ 	.word	0x000024f0


	//   ....[19]....
        /*02e4*/ 	.word	0x00002620


	//   ....[20]....
        /*02e8*/ 	.word	0x00002630


	//   ....[21]....
        /*02ec*/ 	.word	0x00002760


	//   ....[22]....
        /*02f0*/ 	.word	0x00002780


	//   ....[23]....
        /*02f4*/ 	.word	0x000028b0


	//   ....[24]....
        /*02f8*/ 	.word	0x000028c0


	//   ....[25]....
        /*02fc*/ 	.word	0x00003c00


	//   ....[26]....
        /*0300*/ 	.word	0x00003c10


	//   ....[27]....
        /*0304*/ 	.word	0x00004400


	//   ....[28]....
        /*0308*/ 	.word	0x00004430


	//   ....[29]....
        /*030c*/ 	.word	0x00004450


	//   ....[30]....
        /*0310*/ 	.word	0x00004470


	//   ....[31]....
        /*0314*/ 	.word	0x00006250


	//   ....[32]....
        /*0318*/ 	.word	0x00006290


	//   ....[33]....
        /*031c*/ 	.word	0x00006940


	//   ....[34]....
        /*0320*/ 	.word	0x00006a70


	//   ....[35]....
        /*0324*/ 	.word	0x00006aa0


	//   ....[36]....
        /*0328*/ 	.word	0x00006b20


	//   ....[37]....
        /*032c*/ 	.word	0x00009430


	//   ....[38]....
        /*0330*/ 	.word	0x00009450


	//   ....[39]....
        /*0334*/ 	.word	0x00009470


	//   ....[40]....
        /*0338*/ 	.word	0x00009490


	//   ....[41]....
        /*033c*/ 	.word	0x0000ade0


	//   ....[42]....
        /*0340*/ 	.word	0x0000ae10


	//   ....[43]....
        /*0344*/ 	.word	0x0000ae20


	//   ....[44]....
        /*0348*/ 	.word	0x0000ae50


	//   ....[45]....
        /*034c*/ 	.word	0x0000c160


	//   ....[46]....
        /*0350*/ 	.word	0x0000c180


	//   ....[47]....
        /*0354*/ 	.word	0x0000c1a0


	//   ....[48]....
        /*0358*/ 	.word	0x0000c1b0


	//   ....[49]....
        /*035c*/ 	.word	0x0000c510


	//   ....[50]....
        /*0360*/ 	.word	0x0000c530


	//   ....[51]....
        /*0364*/ 	.word	0x0000c650


	//   ....[52]....
        /*0368*/ 	.word	0x0000c660


	//   ....[53]....
        /*036c*/ 	.word	0x0000c790


	//   ....[54]....
        /*0370*/ 	.word	0x0000c7b0


	//   ....[55]....
        /*0374*/ 	.word	0x0000c8e0


	//   ....[56]....
        /*0378*/ 	.word	0x0000c8f0


	//   ....[57]....
        /*037c*/ 	.word	0x0000cc20


	//   ....[58]....
        /*0380*/ 	.word	0x0000cc40


	//   ....[59]....
        /*0384*/ 	.word	0x0000d580


	//   ....[60]....
        /*0388*/ 	.word	0x0000d590


	//   ....[61]....
        /*038c*/ 	.word	0x0000e2b0


	//   ....[62]....
        /*0390*/ 	.word	0x0000e2d0


	//   ....[63]....
        /*0394*/ 	.word	0x0000e400


	//   ....[64]....
        /*0398*/ 	.word	0x0000e410


	//   ....[65]....
        /*039c*/ 	.word	0x0000e540


	//   ....[66]....
        /*03a0*/ 	.word	0x0000e560


	//   ....[67]....
        /*03a4*/ 	.word	0x0000e690


	//   ....[68]....
        /*03a8*/ 	.word	0x0000e6a0


	//   ....[69]....
        /*03ac*/ 	.word	0x0000e850


	//   ....[70]....
        /*03b0*/ 	.word	0x0000e870


	//   ....[71]....
        /*03b4*/ 	.word	0x0000e990


	//   ....[72]....
        /*03b8*/ 	.word	0x0000e9d0


	//   ....[73]....
        /*03bc*/ 	.word	0x0000ea00


	//   ....[74]....
        /*03c0*/ 	.word	0x0000ea30


	//   ....[75]....
        /*03c4*/ 	.word	0x0000ea60


	//   ....[76]....
        /*03c8*/ 	.word	0x0000ea90


	//   ....[77]....
        /*03cc*/ 	.word	0x0000ebe0


	//   ....[78]....
        /*03d0*/ 	.word	0x0000ec20


	//   ....[79]....
        /*03d4*/ 	.word	0x0000ec50


	//   ....[80]....
        /*03d8*/ 	.word	0x0000ec80


	//   ....[81]....
        /*03dc*/ 	.word	0x0000ecb0


	//   ....[82]....
        /*03e0*/ 	.word	0x0000ece0


	//   ....[83]....
        /*03e4*/ 	.word	0x0000ed70


	//   ....[84]....
        /*03e8*/ 	.word	0x0000edb0


	//   ....[85]....
        /*03ec*/ 	.word	0x0000edc0


	//   ....[86]....
        /*03f0*/ 	.word	0x0000ee20


	//   ....[87]....
        /*03f4*/ 	.word	0x0000f720


	//   ....[88]....
        /*03f8*/ 	.word	0x0000f780


	//   ....[89]....
        /*03fc*/ 	.word	0x0000f7d0


	//   ....[90]....
        /*0400*/ 	.word	0x0000f820


	//   ....[91]....
        /*0404*/ 	.word	0x0000f870


	//   ....[92]....
        /*0408*/ 	.word	0x0000f8e0


	//   ....[93]....
        /*040c*/ 	.word	0x0000f920


	//   ....[94]....
        /*0410*/ 	.word	0x0000f980


	//   ....[95]....
        /*0414*/ 	.word	0x0000f9f0


	//   ....[96]....
        /*0418*/ 	.word	0x0000fa60


	//   ....[97]....
        /*041c*/ 	.word	0x0000fad0


	//   ....[98]....
        /*0420*/ 	.word	0x0000fb40


	//   ....[99]....
        /*0424*/ 	.word	0x0000fbb0


	//   ....[100]....
        /*0428*/ 	.word	0x0000fc10


	//   ....[101]....
        /*042c*/ 	.word	0x0000fc70


	//   ....[102]....
        /*0430*/ 	.word	0x0000fce0


	//   ....[103]....
        /*0434*/ 	.word	0x0000fd40


	//   ....[104]....
        /*0438*/ 	.word	0x0000fda0


	//   ....[105]....
        /*043c*/ 	.word	0x0000fe00


	//   ....[106]....
        /*0440*/ 	.word	0x0000fe60


	//   ....[107]....
        /*0444*/ 	.word	0x0000feb0


	//   ....[108]....
        /*0448*/ 	.word	0x0000ff00


	//   ....[109]....
        /*044c*/ 	.word	0x0000ff70


	//   ....[110]....
        /*0450*/ 	.word	0x0000ffe0


	//   ....[111]....
        /*0454*/ 	.word	0x00010050


	//   ....[112]....
        /*0458*/ 	.word	0x000100b0


	//   ....[113]....
        /*045c*/ 	.word	0x00010110


	//   ....[114]....
        /*0460*/ 	.word	0x00010180


	//   ....[115]....
        /*0464*/ 	.word	0x000101e0


	//   ....[116]....
        /*0468*/ 	.word	0x00010240


	//   ....[117]....
        /*046c*/ 	.word	0x000102b0


	//   ....[118]....
        /*0470*/ 	.word	0x00010320


	//   ....[119]....
        /*0474*/ 	.word	0x00010390


	//   ....[120]....
        /*0478*/ 	.word	0x000103f0


	//   ....[121]....
        /*047c*/ 	.word	0x00010460


	//   ....[122]....
        /*0480*/ 	.word	0x000104d0


	//   ....[123]....
        /*0484*/ 	.word	0x00010540


	//   ....[124]....
        /*0488*/ 	.word	0x000105a0


	//   ....[125]....
        /*048c*/ 	.word	0x00010610


	//   ....[126]....
        /*0490*/ 	.word	0x00010680


	//   ....[127]....
        /*0494*/ 	.word	0x000106f0


	//   ....[128]....
        /*0498*/ 	.word	0x00010750


	//   ....[129]....
        /*049c*/ 	.word	0x000107c0


	//   ....[130]....
        /*04a0*/ 	.word	0x00010830


	//   ....[131]....
        /*04a4*/ 	.word	0x00010880


	//   ....[132]....
        /*04a8*/ 	.word	0x000108d0


	//   ....[133]....
        /*04ac*/ 	.word	0x00010920


	//   ....[134]....
        /*04b0*/ 	.word	0x00010970


	//   ....[135]....
        /*04b4*/ 	.word	0x000109c0


	//   ....[136]....
        /*04b8*/ 	.word	0x00010a30


	//   ....[137]....
        /*04bc*/ 	.word	0x00010a90


	//   ....[138]....
        /*04c0*/ 	.word	0x00010af0


	//   ....[139]....
        /*04c4*/ 	.word	0x00010b40


	//   ....[140]....
        /*04c8*/ 	.word	0x00010b90


	//   ....[141]....
        /*04cc*/ 	.word	0x00010be0


	//   ....[142]....
        /*04d0*/ 	.word	0x00010c50


	//   ....[143]....
        /*04d4*/ 	.word	0x00010ca0


	//   ....[144]....
        /*04d8*/ 	.word	0x00010d00


	//   ....[145]....
        /*04dc*/ 	.word	0x00010d60


	//   ....[146]....
        /*04e0*/ 	.word	0x00010dc0


	//----- nvinfo : EIATTR_EXIT_INSTR_OFFSETS
	.align		4
.L_532:
        /*04e4*/ 	.byte	0x04, 0x1c
        /*04e6*/ 	.short	(.L_534 - .L_533)


	//   ....[0]....
.L_533:
        /*04e8*/ 	.word	0x00000f40


	//   ....[1]....
        /*04ec*/ 	.word	0x0000f6e0


	//----- nvinfo : EIATTR_MAX_THREADS
	.align		4
.L_534:
        /*04f0*/ 	.byte	0x04, 0x05
        /*04f2*/ 	.short	(.L_536 - .L_535)
.L_535:
        /*04f4*/ 	.word	0x00000100
        /*04f8*/ 	.word	0x00000001
        /*04fc*/ 	.word	0x00000001


	//----- nvinfo : EIATTR_CRS_STACK_SIZE
	.align		4
.L_536:
        /*0500*/ 	.byte	0x04, 0x1e
        /*0502*/ 	.short	(.L_538 - .L_537)
.L_537:
        /*0504*/ 	.word	0x00000000
.L_538:


//--------------------- .nv.info._ZN7cutlass13device_kernelIN5flash19enable_sm80_to_sm89INS1_16FlashAttnFwdSm80INS1_25CollectiveMainloopFwdSm80ILi8ELi2ELb0EN4cute5tupleIJNS5_1CILi128EEENS7_ILi64EEENS7_ILi192EEEEEELi192ENS_10bfloat16_tEfNS_4arch4Sm80ELb1ELb0ELb0ELb1ELb0ELb1ELb1ELb1EEENS1_21CollectiveEpilogueFwdINS6_IJS8_SA_S9_EEENS6_IJNS7_ILi1EEESI_SI_EEESC_SE_Li256ELb1ELb1ELb1ELb0EEENS1_36VarlenDynamicPersistentTileSchedulerILi128ELi64ELi256ELi256ELb1ELb1ELb0ELb1ELb1ELb1EEEEEEEEEvNT_6ParamsE --------------------------
	.section	.nv.info._ZN7cutlass13device_kernelIN5flash19enable_sm80_to_sm89INS1_16FlashAttnFwdSm80INS1_25CollectiveMainloopFwdSm80ILi8ELi2ELb0EN4cute5tupleIJNS5_1CILi128EEENS7_ILi64EEENS7_ILi192EEEEEELi192ENS_10bfloat16_tEfNS_4arch4Sm80ELb1ELb0ELb0ELb1ELb0ELb1ELb1ELb1EEENS1_21CollectiveEpilogueFwdINS6_IJS8_SA_S9_EEENS6_IJNS7_ILi1EEESI_SI_EEESC_SE_Li256ELb1ELb1ELb1ELb0EEENS1_36VarlenDynamicPersistentTileSchedulerILi128ELi64ELi256ELi256ELb1ELb1ELb0ELb1ELb1ELb1EEEEEEEEEvNT_6ParamsE,"",@"SHT_CUDA_INFO"
	.sectionflags	@""
	.align	4


	//----- nvinfo : EIATTR_CUDA_API_VERSION
	.align		4
        /*0000*/ 	.byte	0x04, 0x37
        /*0002*/ 	.short	(.L_540 - .L_539)
.L_539:
        /*0004*/ 	.word	0x00000082


	//----- nvinfo : EIATTR_SW2861232_WAR
	.align		4
.L_540:
        /*0008*/ 	.byte	0x01, 0x35
	.zero		2


	//----- nvinfo : EIATTR_PARAM_CBANK
	.align		4
        /*000c*/ 	.byte	0x04, 0x0a
        /*000e*/ 	.short	(.L_542 - .L_541)
	.align		4
.L_541:
        /*0010*/ 	.word	index@(.nv.constant0._ZN7cutlass13device_kernelIN5flash19enable_sm80_to_sm89INS1_16FlashAttnFwdSm80INS1_25CollectiveMainloopFwdSm80ILi8ELi2ELb0EN4cute5tupleIJNS5_1CILi128EEENS7_ILi64EEENS7_ILi192EEEEEELi192ENS_10bfloat16_tEfNS_4arch4Sm80ELb1ELb0ELb0ELb1ELb0ELb1ELb1ELb1EEENS1_21CollectiveEpilogueFwdINS6_IJS8_SA_S9_EEENS6_IJNS7_ILi1EEESI_SI_EEESC_SE_Li256ELb1ELb1ELb1ELb0EEENS1_36VarlenDynamicPersistentTileSchedulerILi128ELi64ELi256ELi256ELb1ELb1ELb0ELb1ELb1ELb1EEEEEEEEEvNT_6ParamsE)
        /*0014*/ 	.short	0x0160
        /*0016*/ 	.short	0x0438


	//----- nvinfo : EIATTR_CBANK_PARAM_SIZE
	.align		4
.L_542:
        /*0018*/ 	.byte	0x03, 0x19
        /*001a*/ 	.short	0x0438


	//----- nvinfo : EIATTR_KPARAM_INFO
	.align		4
        /*001c*/ 	.byte	0x04, 0x17
        /*001e*/ 	.short	(.L_544 - .L_543)
.L_543:
        /*0020*/ 	.word	0x00000000
        /*0024*/ 	.short	0x0000
        /*0026*/ 	.short	0x0000
        /*0028*/ 	.byte	0x00, 0xf0, 0xe1, 0x10


	//----- nvinfo : EIATTR_MAXREG_COUNT
	.align		4
.L_544:
        /*002c*/ 	.byte	0x03, 0x1b
        /*002e*/ 	.short	0x00ff


	//----- nvinfo : EIATTR_NUM_BARRIERS
	.align		4
        /*0030*/ 	.byte	0x02, 0x4c
        /*0032*/ 	.byte	0x06
	.zero		1


	//----- nvinfo : EIATTR_MERCURY_ISA_VERSION
	.align		4
        /*0034*/ 	.byte	0x03, 0x5f
        /*0036*/ 	.short	0x0000


	//----- nvinfo : EIATTR_INT_WARP_WIDE_INSTR_OFFSETS
	.align		4
        /*0038*/ 	.byte	0x04, 0x31
        /*003a*/ 	.short	(.L_546 - .L_545)


	//   ....[0]....
.L_545:
        /*003c*/ 	.word	0x00018010


	//   ....[1]....
        /*0040*/ 	.word	0x000180b0


	//----- nvinfo : EIATTR_COOP_GROUP_MASK_REGIDS
	.align		4
.L_546:
        /*0044*/ 	.byte	0x04, 0x29
        /*0046*/ 	.short	(.L_548 - .L_547)


	//   ....[0]....
.L_547:
        /*0048*/ 	.word	0xffffffff


	//   ....[1]....
        /*004c*/ 	.word	0xffffffff


	//   ....[2]....
        /*0050*/ 	.word	0xffffffff


	//   ....[3]....
        /*0054*/ 	.word	0xffffffff


	//   ....[4]....
        /*0058*/ 	.word	0xffffffff


	//   ....[5]....
        /*005c*/ 	.word	0xffffffff


	//   ....[6]....
        /*0060*/ 	.word	0xffffffff


	//   ....[7]....
        /*0064*/ 	.word	0xffffffff


	//   ....[8]....
        /*0068*/ 	.word	0xffffffff


	//   ....[9]....
        /*006c*/ 	.word	0xffffffff


	//   ....[10]....
        /*0070*/ 	.word	0xffffffff


	//   ....[11]....
        /*0074*/ 	.word	0xffffffff


	//   ....[12]....
        /*0078*/ 	.word	0xffffffff


	//   ....[13]....
        /*007c*/ 	.word	0xffffffff


	//   ....[14]....
        /*0080*/ 	.word	0xffffffff


	//   ....[15]....
        /*0084*/ 	.word	0xffffffff


	//   ....[16]....
        /*0088*/ 	.word	0xffffffff


	//   ....[17]....
        /*008c*/ 	.word	0xffffffff


	//   ....[18]....
        /*0090*/ 	.word	0xffffffff


	//   ....[19]....
        /*0094*/ 	.word	0xffffffff


	//   ....[20]....
        /*0098*/ 	.word	0xffffffff


	//   ....[21]....
        /*009c*/ 	.word	0xffffffff


	//   ....[22]....
        /*00a0*/ 	.word	0xffffffff


	//   ....[23]....
        /*00a4*/ 	.word	0xffffffff


	//   ....[24]....
        /*00a8*/ 	.word	0xffffffff


	//   ....[25]....
        /*00ac*/ 	.word	0xffffffff


	//   ....[26]....
        /*00b0*/ 	.word	0xffffffff


	//   ....[27]....
        /*00b4*/ 	.word	0xffffffff


	//   ....[28]....
        /*00b8*/ 	.word	0xffffffff


	//   ....[29]....
        /*00bc*/ 	.word	0xffffffff


	//   ....[30]....
        /*00c0*/ 	.word	0xffffffff


	//   ....[31]....
        /*00c4*/ 	.word	0xffffffff


	//   ....[32]....
        /*00c8*/ 	.word	0xffffffff


	//   ....[33]....
        /*00cc*/ 	.word	0xffffffff


	//   ....[34]....
        /*00d0*/ 	.word	0xffffffff


	//   ....[35]....
        /*00d4*/ 	.word	0xffffffff


	//   ....[36]....
        /*00d8*/ 	.word	0xffffffff


	//   ....[37]....
        /*00dc*/ 	.word	0xffffffff


	//   ....[38]....
        /*00e0*/ 	.word	0xffffffff


	//   ....[39]....
        /*00e4*/ 	.word	0xffffffff


	//   ....[40]....
        /*00e8*/ 	.word	0xffffffff


	//   ....[41]....
        /*00ec*/ 	.word	0xffffffff


	//   ....[42]....
        /*00f0*/ 	.word	0xffffffff


	//   ....[43]....
        /*00f4*/ 	.word	0xffffffff


	//   ....[44]....
        /*00f8*/ 	.word	0xffffffff


	//   ....[45]....
        /*00fc*/ 	.word	0xffffffff


	//   ....[46]....
        /*0100*/ 	.word	0xffffffff


	//   ....[47]....
        /*0104*/ 	.word	0xffffffff


	//   ....[48]....
        /*0108*/ 	.word	0xffffffff


	//   ....[49]....
        /*010c*/ 	.word	0xffffffff


	//   ....[50]....
        /*0110*/ 	.word	0xffffffff


	//   ....[51]....
        /*0114*/ 	.word	0xffffffff


	//   ....[52]....
        /*0118*/ 	.word	0xffffffff


	//   ....[53]....
        /*011c*/ 	.word	0xffffffff


	//   ....[54]....
        /*0120*/ 	.word	0xffffffff


	//   ....[55]....
        /*0124*/ 	.word	0xffffffff


	//   ....[56]....
        /*0128*/ 	.word	0xffffffff


	//   ....[57]....
        /*012c*/ 	.word	0xffffffff


	//   ....[58]....
        /*0130*/ 	.word	0xffffffff


	//   ....[59]....
        /*0134*/ 	.word	0xffffffff


	//   ....[60]....
        /*0138*/ 	.word	0xffffffff


	//   ....[61]....
        /*013c*/ 	.word	0xffffffff


	//   ....[62]....
        /*0140*/ 	.word	0xffffffff


	//   ....[63]....
        /*0144*/ 	.word	0xffffffff


	//   ....[64]....
        /*0148*/ 	.word	0xffffffff


	//   ....[65]....
        /*014c*/ 	.word	0xffffffff


	//   ....[66]....
        /*0150*/ 	.word	0xffffffff


	//   ....[67]....
        /*0154*/ 	.word	0xffffffff


	//   ....[68]....
        /*0158*/ 	.word	0xffffffff


	//   ....[69]....
        /*015c*/ 	.word	0xffffffff


	//   ....[70]....
        /*0160*/ 	.word	0xffffffff


	//   ....[71]....
        /*0164*/ 	.word	0xffffffff


	//   ....[72]....
        /*0168*/ 	.word	0xffffffff


	//   ....[73]....
        /*016c*/ 	.word	0xffffffff


	//   ....[74]....
        /*0170*/ 	.word	0xffffffff


	//   ....[75]....
        /*0174*/ 	.word	0xffffffff


	//   ....[76]....
        /*0178*/ 	.word	0xffffffff


	//   ....[77]....
        /*017c*/ 	.word	0xffffffff


	//   ....[78]....
        /*0180*/ 	.word	0xffffffff


	//   ....[79]....
        /*0184*/ 	.word	0xffffffff


	//   ....[80]....
        /*0188*/ 	.word	0xffffffff


	//   ....[81]....
        /*018c*/ 	.word	0xffffffff


	//   ....[82]....
        /*0190*/ 	.word	0xffffffff


	//   ....[83]....
        /*0194*/ 	.word	0xffffffff


	//   ....[84]....
        /*0198*/ 	.word	0xffffffff


	//   ....[85]....
        /*019c*/ 	.word	0xffffffff


	//   ....[86]....
        /*01a0*/ 	.word	0xffffffff


	//   ....[87]....
        /*01a4*/ 	.word	0xffffffff


	//   ....[88]....
        /*01a8*/ 	.word	0xffffffff


	//   ....[89]....
        /*01ac*/ 	.word	0xffffffff


	//   ....[90]....
        /*01b0*/ 	.word	0xffffffff


	//   ....[91]....
        /*01b4*/ 	.word	0xffffffff


	//   ....[92]....
        /*01b8*/ 	.word	0xffffffff


	//   ....[93]....
        /*01bc*/ 	.word	0xffffffff


	//   ....[94]....
        /*01c0*/ 	.word	0xffffffff


	//   ....[95]....
        /*01c4*/ 	.word	0xffffffff


	//   ....[96]....
        /*01c8*/ 	.word	0xffffffff


	//   ....[97]....
        /*01cc*/ 	.word	0xffffffff


	//   ....[98]....
        /*01d0*/ 	.word	0xffffffff


	//   ....[99]....
        /*01d4*/ 	.word	0xffffffff


	//   ....[100]....
        /*01d8*/ 	.word	0xffffffff


	//   ....[101]....
        /*01dc*/ 	.word	0xffffffff


	//   ....[102]....
        /*01e0*/ 	.word	0xffffffff


	//   ....[103]....
        /*01e4*/ 	.word	0xffffffff


	//   ....[104]....
        /*01e8*/ 	.word	0xffffffff


	//   ....[105]....
        /*01ec*/ 	.word	0xffffffff


	//   ....[106]....
        /*01f0*/ 	.word	0xffffffff


	//   ....[107]....
        /*01f4*/ 	.word	0xffffffff


	//   ....[108]....
        /*01f8*/ 	.word	0xffffffff


	//   ....[109]....
        /*01fc*/ 	.word	0xffffffff


	//   ....[110]....
        /*0200*/ 	.word	0xffffffff


	//   ....[111]....
        /*0204*/ 	.word	0xffffffff


	//   ....[112]....
        /*0208*/ 	.word	0xffffffff


	//   ....[113]....
        /*020c*/ 	.word	0xffffffff


	//   ....[114]....
        /*0210*/ 	.word	0xffffffff


	//   ....[115]....
        /*0214*/ 	.word	0xffffffff


	//   ....[116]....
        /*0218*/ 	.word	0xffffffff


	//   ....[117]....
        /*021c*/ 	.word	0xffffffff


	//   ....[118]....
        /*0220*/ 	.word	0xffffffff


	//   ....[119]....
        /*0224*/ 	.word	0xffffffff


	//   ....[120]....
        /*0228*/ 	.word	0xffffffff


	//   ....[121]....
        /*022c*/ 	.word	0xffffffff


	//   ....[122]....
        /*0230*/ 	.word	0xffffffff


	//   ....[123]....
        /*0234*/ 	.word	0xffffffff


	//   ....[124]....
        /*0238*/ 	.word	0xffffffff


	//   ....[125]....
        /*023c*/ 	.word	0xffffffff


	//   ....[126]....
        /*0240*/ 	.word	0xffffffff


	//   ....[127]....
        /*0244*/ 	.word	0xffffffff


	//   ....[128]....
        /*0248*/ 	.word	0xffffffff


	//   ....[129]....
        /*024c*/ 	.word	0xffffffff


	//   ....[130]....
        /*0250*/ 	.word	0xffffffff


	//   ....[131]....
        /*0254*/ 	.word	0xffffffff


	//   ....[132]....
        /*0258*/ 	.word	0xffffffff


	//   ....[133]....
        /*025c*/ 	.word	0xffffffff


	//   ....[134]....
        /*0260*/ 	.word	0xffffffff


	//   ....[135]....
        /*0264*/ 	.word	0xffffffff


	//   ....[136]....
        /*0268*/ 	.word	0xffffffff


	//   ....[137]....
        /*026c*/ 	.word	0xffffffff


	//   ....[138]....
        /*0270*/ 	.word	0xffffffff


	//   ....[139]....
        /*0274*/ 	.word	0xffffffff


	//   ....[140]....
        /*0278*/ 	.word	0xffffffff


	//   ....[141]....
        /*027c*/ 	.word	0xffffffff


	//   ....[142]....
        /*0280*/ 	.word	0xffffffff


	//   ....[143]....
        /*0284*/ 	.word	0xffffffff


	//   ....[144]....
        /*0288*/ 	.word	0xffffffff


	//   ....[145]....
        /*028c*/ 	.word	0xffffffff


	//   ....[146]....
        /*0290*/ 	.word	0xffffffff


	//   ....[147]....
        /*0294*/ 	.word	0xffffffff


	//   ....[148]....
        /*0298*/ 	.word	0xffffffff


	//   ....[149]....
        /*029c*/ 	.word	0xffffffff


	//   ....[150]....
        /*02a0*/ 	.word	0xffffffff


	//   ....[151]....
        /*02a4*/ 	.word	0xffffffff


	//   ....[152]....
        /*02a8*/ 	.word	0xffffffff


	//   ....[153]....
        /*02ac*/ 	.word	0xffffffff


	//   ....[154]....
        /*02b0*/ 	.word	0xffffffff


	//   ....[155]....
        /*02b4*/ 	.word	0xffffffff


	//   ....[156]....
        /*02b8*/ 	.word	0xffffffff


	//   ....[157]....
        /*02bc*/ 	.word	0xffffffff


	//   ....[158]....
        /*02c0*/ 	.word	0xffffffff


	//   ....[159]....
        /*02c4*/ 	.word	0xffffffff


	//   ....[160]....
        /*02c8*/ 	.word	0xffffffff


	//   ....[161]....
        /*02cc*/ 	.word	0xffffffff


	//   ....[162]....
        /*02d0*/ 	.word	0xffffffff


	//----- nvinfo : EIATTR_COOP_GROUP_INSTR_OFFSETS
	.align		4
.L_548:
        /*02d4*/ 	.byte	0x04, 0x28
        /*02d6*/ 	.short	(.L_550 - .L_549)


	//   ....[0]....
.L_549:
        /*02d8*/ 	.word	0x00000080


	//   ....[1]....
        /*02dc*/ 	.word	0x00000210


	//   ....[2]....
        /*02e0*/ 	.word	0x00000240


	//   ....[3]....
        /*02e4*/ 	.word	0x00000270


	//   ....[4]....
        /*02e8*/ 	.word	0x000002a0


	//   ....[5]....
        /*02ec*/ 	.word	0x000002d0


	//   ....[6]....
        /*02f0*/ 	.word	0x00000300


	//   ....[7]....
        /*02f4*/ 	.word	0x00000460


	//   ....[8]....
        /*02f8*/ 	.word	0x000004a0


	//   ....[9]....
        /*02fc*/ 	.word	0x000004d0


	//   ....[10]....
        /*0300*/ 	.word	0x00000500


	//   ....[11]....
        /*0304*/ 	.word	0x00000530


	//   ....[12]....
        /*0308*/ 	.word	0x00000560


	//   ....[13]....
        /*030c*/ 	.word	0x000005f0


	//   ....[14]....
        /*0310*/ 	.word	0x00000630


	//   ....[15]....
        /*0314*/ 	.word	0x00000650


	//   ....[16]....
        /*0318*/ 	.word	0x000006b0


	//   ....[17]....
        /*031c*/ 	.word	0x00007b70


	//   ....[18]....
        /*0320*/ 	.word	0x00007b90


	//   ....[19]....
        /*0324*/ 	.word	0x00007ce0


	//   ....[20]....
        /*0328*/ 	.word	0x00007cf0


	//   ....[21]....
        /*032c*/ 	.word	0x00007e20


	//   ....[22]....
        /*0330*/ 	.word	0x00007e40


	//   ....[23]....
        /*0334*/ 	.word	0x00007f70


	//   ....[24]....
        /*0338*/ 	.word	0x00007f80


	//   ....[25]....
        /*033c*/ 	.word	0x00008930


	//   ....[26]....
        /*0340*/ 	.word	0x000089e0


	//   ....[27]....
        /*0344*/ 	.word	0x00008a20


	//   ....[28]....
        /*0348*/ 	.word	0x00008a60


	//   ....[29]....
        /*034c*/ 	.word	0x00008ef0


	//   ....[30]....
        /*0350*/ 	.word	0x000091b0


	//   ....[31]....
        /*0354*/ 	.word	0x000091f0


	//   ....[32]....
        /*0358*/ 	.word	0x00009230


	//   ....[33]....
        /*035c*/ 	.word	0x0000c270


	//   ....[34]....
        /*0360*/ 	.word	0x0000c2b0


	//   ....[35]....
        /*0364*/ 	.word	0x0000c2f0


	//   ....[36]....
        /*0368*/ 	.word	0x0000c310


	//   ....[37]....
        /*036c*/ 	.word	0x0000c570


	//   ....[38]....
        /*0370*/ 	.word	0x0000c830


	//   ....[39]....
        /*0374*/ 	.word	0x0000c870


	//   ....[40]....
        /*0378*/ 	.word	0x0000c8b0


	//   ....[41]....
        /*037c*/ 	.word	0x00010560


	//   ....[42]....
        /*0380*/ 	.word	0x00010580


	//   ....[43]....
        /*0384*/ 	.word	0x00010da0


	//   ....[44]....
        /*0388*/ 	.word	0x00010dd0


	//   ....[45]....
        /*038c*/ 	.word	0x00010df0


	//   ....[46]....
        /*0390*/ 	.word	0x00010e10


	//   ....[47]....
        /*0394*/ 	.word	0x00012c90


	//   ....[48]....
        /*0398*/ 	.word	0x00012cb0


	//   ....[49]....
        /*039c*/ 	.word	0x00013450


	//   ....[50]....
        /*03a0*/ 	.word	0x00013470


	//   ....[51]....
        /*03a4*/ 	.word	0x000134d0


	//   ....[52]....
        /*03a8*/ 	.word	0x000134e0


	//   ....[53]....
        /*03ac*/ 	.word	0x00015d90


	//   ....[54]....
        /*03b0*/ 	.word	0x00015dc0


	//   ....[55]....
        /*03b4*/ 	.word	0x00015de0


	//   ....[56]....
        /*03b8*/ 	.word	0x00015e00


	//   ....[57]....
        /*03bc*/ 	.word	0x00017810


	//   ....[58]....
        /*03c0*/ 	.word	0x00017840


	//   ....[59]....
        /*03c4*/ 	.word	0x00017850


	//   ....[60]....
        /*03c8*/ 	.word	0x00017880


	//   ....[61]....
        /*03cc*/ 	.word	0x00018d90


	//   ....[62]....
        /*03d0*/ 	.word	0x00018db0


	//   ....[63]....
        /*03d4*/ 	.word	0x00018de0


	//   ....[64]....
        /*03d8*/ 	.word	0x00018e00


	//   ....[65]....
        /*03dc*/ 	.word	0x000191a0


	//   ....[66]....
        /*03e0*/ 	.word	0x000191c0


	//   ....[67]....
        /*03e4*/ 	.word	0x00019310


	//   ....[68]....
        /*03e8*/ 	.word	0x00019320


	//   ....[69]....
        /*03ec*/ 	.word	0x00019450


	//   ....[70]....
        /*03f0*/ 	.word	0x00019470


	//   ....[71]....
        /*03f4*/ 	.word	0x000195a0


	//   ....[72]....
        /*03f8*/ 	.word	0x000195b0


	//   ....[73]....
        /*03fc*/ 	.word	0x000198c0


	//   ....[74]....
        /*0400*/ 	.word	0x000198e0


	//   ....[75]....
        /*0404*/ 	.word	0x0001a210


	//   ....[76]....
        /*0408*/ 	.word	0x0001a220


	//   ....[77]....
        /*040c*/ 	.word	0x0001af90


	//   ....[78]....
        /*0410*/ 	.word	0x0001afb0


	//   ....[79]....
        /*0414*/ 	.word	0x0001b110


	//   ....[80]....
        /*0418*/ 	.word	0x0001b120


	//   ....[81]....
        /*041c*/ 	.word	0x0001b250


	//   ....[82]....
        /*0420*/ 	.word	0x0001b270


	//   ....[83]....
        /*0424*/ 	.word	0x0001b3a0


	//   ....[84]....
        /*0428*/ 	.word	0x0001b3b0


	//   ....[85]....
        /*042c*/ 	.word	0x0001b560


	//   ....[86]....
        /*0430*/ 	.word	0x0001b580


	//   ....[87]....
        /*0434*/ 	.word	0x0001b6a0


	//   ....[88]....
        /*0438*/ 	.word	0x0001b6e0


	//   ....[89]....
        /*043c*/ 	.word	0x0001b710


	//   ....[90]....
        /*0440*/ 	.word	0x0001b740


	//   ....[91]....
        /*0444*/ 	.word	0x0001b770


	//   ....[92]....
        /*0448*/ 	.word	0x0001b7a0


	//   ....[93]....
        /*044c*/ 	.word	0x0001b8f0


	//   ....[94]....
        /*0450*/ 	.word	0x0001b930


	//   ....[95]....
        /*0454*/ 	.word	0x0001b960


	//   ....[96]....
        /*0458*/ 	.word	0x0001b990


	//   ....[97]....
        /*045c*/ 	.word	0x0001b9c0


	//   ....[98]....
        /*0460*/ 	.word	0x0001b9f0


	//   ....[99]....
        /*0464*/ 	.word	0x0001ba80


	//   ....[100]....
        /*0468*/ 	.word	0x0001bac0


	//   ....[101]....
        /*046c*/ 	.word	0x0001bad0


	//   ....[102]....
        /*0470*/ 	.word	0x0001bb30


	//   ....[103]....
        /*0474*/ 	.word	0x0001c410


	//   ....[104]....
        /*0478*/ 	.word	0x0001c450


	//   ....[105]....
        /*047c*/ 	.word	0x0001c4a0


	//   ....[106]....
        /*0480*/ 	.word	0x0001c4f0


	//   ....[107]....
        /*0484*/ 	.word	0x0001c540


	//   ....[108]....
        /*0488*/ 	.word	0x0001c5b0


	//   ....[109]....
        /*048c*/ 	.word	0x0001c5f0


	//   ....[110]....
        /*0490*/ 	.word	0x0001c640


	//   ....[111]....
        /*0494*/ 	.word	0x0001c6a0


	//   ....[112]....
        /*0498*/ 	.word	0x0001c700


	//   ....[113]....
        /*049c*/ 	.word	0x0001c770


	//   ....[114]....
        /*04a0*/ 	.word	0x0001c7e0


	//   ....[115]....
        /*04a4*/ 	.word	0x0001c840


	//   ....[116]....
        /*04a8*/ 	.word	0x0001c8a0


	//   ....[117]....
        /*04ac*/ 	.word	0x0001c910


	//   ....[118]....
        /*04b0*/ 	.word	0x0001c980


	//   ....[119]....
        /*04b4*/ 	.word	0x0001c9f0


	//   ....[120]....
        /*04b8*/ 	.word	0x0001ca50


	//   ....[121]....
        /*04bc*/ 	.word	0x0001caa0


	//   ....[122]....
        /*04c0*/ 	.word	0x0001cae0


	//   ....[123]....
        /*04c4*/ 	.word	0x0001cb30


	//   ....[124]....
        /*04c8*/ 	.word	0x0001cb80


	//   ....[125]....
        /*04cc*/ 	.word	0x0001cbe0


	//   ....[126]....
        /*04d0*/ 	.word	0x0001cc50


	//   ....[127]....
        /*04d4*/ 	.word	0x0001ccb0


	//   ....[128]....
        /*04d8*/ 	.word	0x0001cd10


	//   ....[129]....
        /*04dc*/ 	.word	0x0001cd80


	//   ....[130]....
        /*04e0*/ 	.word	0x0001cdf0


	//   ....[131]....
        /*04e4*/ 	.word	0x0001ce60


	//   ....[132]....
        /*04e8*/ 	.word	0x0001cec0


	//   ....[133]....
        /*04ec*/ 	.word	0x0001cf20


	//   ....[134]....
        /*04f0*/ 	.word	0x0001cf90


	//   ....[135]....
        /*04f4*/ 	.word	0x0001cff0


	//   ....[136]....
        /*04f8*/ 	.word	0x0001d050


	//   ....[137]....
        /*04fc*/ 	.word	0x0001d0b0


	//   ....[138]....
        /*0500*/ 	.word	0x0001d120


	//   ....[139]....
        /*0504*/ 	.word	0x0001d180


	//   ....[140]....
        /*0508*/ 	.word	0x0001d1e0


	//   ....[141]....
        /*050c*/ 	.word	0x0001d240


	//   ....[142]....
        /*0510*/ 	.word	0x0001d2b0


	//   ....[143]....
        /*0514*/ 	.word	0x0001d310


	//   ....[144]....
        /*0518*/ 	.word	0x0001d370


	//   ....[145]....
        /*051c*/ 	.word	0x0001d3d0


	//   ....[146]....
        /*0520*/ 	.word	0x0001d440


	//   ....[147]....
        /*0524*/ 	.word	0x0001d490


	//   ....[148]....
        /*0528*/ 	.word	0x0001d4d0


	//   ....[149]....
        /*052c*/ 	.word	0x0001d520


	//   ....[150]....
        /*0530*/ 	.word	0x0001d570


	//   ....[151]....
        /*0534*/ 	.word	0x0001d5c0


	//   ....[152]....
        /*0538*/ 	.word	0x0001d630


	//   ....[153]....
        /*053c*/ 	.word	0x0001d680


	//   ....[154]....
        /*0540*/ 	.word	0x0001d6d0


	//   ....[155]....
        /*0544*/ 	.word	0x0001d720


	//   ....[156]....
        /*0548*/ 	.word	0x0001d770


	//   ....[157]....
        /*054c*/ 	.word	0x0001d7c0


	//   ....[158]....
        /*0550*/ 	.word	0x0001d830


	//   ....[159]....
        /*0554*/ 	.word	0x0001d870


	//   ....[160]....
        /*0558*/ 	.word	0x0001d8c0


	//   ....[161]....
        /*055c*/ 	.word	0x0001d910


	//   ....[162]....
        /*0560*/ 	.word	0x0001d970


	//----- nvinfo : EIATTR_EXIT_INSTR_OFFSETS
	.align		4
.L_550:
        /*0564*/ 	.byte	0x04, 0x1c
        /*0566*/ 	.short	(.L_552 - .L_551)


	//   ....[0]....
.L_551:
        /*0568*/ 	.word	0x00000f20


	//   ....[1]....
        /*056c*/ 	.word	0x0001c3e0


	//----- nvinfo : EIATTR_MAX_THREADS
	.align		4
.L_552:
        /*0570*/ 	.byte	0x04, 0x05
        /*0572*/ 	.short	(.L_554 - .L_553)
.L_553:
        /*0574*/ 	.word	0x00000100
        /*0578*/ 	.word	0x00000001
        /*057c*/ 	.word	0x00000001


	//----- nvinfo : EIATTR_CRS_STACK_SIZE
	.align		4
.L_554:
        /*0580*/ 	.byte	0x04, 0x1e
        /*0582*/ 	.short	(.L_556 - .L_555)
.L_555:
        /*0584*/ 	.word	0x00000000
.L_556:


//--------------------- .nv.callgraph             --------------------------
	.section	.nv.callgraph,"",@"SHT_CUDA_CALLGRAPH"
	.align	4
	.sectionentsize	8
	.align		4
        /*0000*/ 	.word	0x00000000
	.align		4
        /*0004*/ 	.word	0xffffffff
	.align		4
        /*0008*/ 	.word	0x00000000
	.align		4
        /*000c*/ 	.word	0xfffffffe
	.align		4
        /*0010*/ 	.word	0x00000000
	.align		4
        /*0014*/ 	.word	0xfffffffd
	.align		4
        /*0018*/ 	.word	0x00000000
	.align		4
        /*001c*/ 	.word	0xfffffffc


//--------------------- .nv.rel.action            --------------------------
	.section	.nv.rel.action,"",@"SHT_CUDA_RELOCINFO"
	.align	8
	.sectionentsize	8
        /*0000*/ 	.byte	0x73, 0x00, 0x00, 0x00, 0x00, 0x00, 0x00, 0x00, 0x00, 0x00, 0x00, 0x11, 0x25, 0x00, 0x05, 0x36


//--------------------- .nv.constant4             --------------------------
	.section	.nv.constant4,"a",@progbits
	.align	8
	.align		8
.nv.constant4:
        /*0000*/ 	.dword	_ZN72_INTERNAL_05d41440_36_flash_fwd_hdim192_bf16_split_sm80_cu_6987f922_30164cuda3std3__45__cpo5beginE
	.align		8
        /*0008*/ 	.dword	_ZN72_INTERNAL_05d41440_36_flash_fwd_hdim192_bf16_split_sm80_cu_6987f922_30164cuda3std3__45__cpo3endE
	.align		8
        /*0010*/ 	.dword	_ZN72_INTERNAL_05d41440_36_flash_fwd_hdim192_bf16_split_sm80_cu_6987f922_30164cuda3std3__45__cpo6cbeginE
	.align		8
        /*0018*/ 	.dword	_ZN72_INTERNAL_05d41440_36_flash_fwd_hdim192_bf16_split_sm80_cu_6987f922_30164cuda3std3__45__cpo4cendE
	.align		8
        /*0020*/ 	.dword	_ZN72_INTERNAL_05d41440_36_flash_fwd_hdim192_bf16_split_sm80_cu_6987f922_30164cuda3std3__474_GLOBAL__N__05d41440_36_flash_fwd_hdim192_bf16_split_sm80_cu_6987f922_30166ignoreE
	.align		8
        /*0028*/ 	.dword	_ZN72_INTERNAL_05d41440_36_flash_fwd_hdim192_bf16_split_sm80_cu_6987f922_30164cuda3std3__419piecewise_constructE
	.align		8
        /*0030*/ 	.dword	_ZN72_INTERNAL_05d41440_36_flash_fwd_hdim192_bf16_split_sm80_cu_6987f922_30164cuda3std3__48in_placeE
	.align		8
        /*0038*/ 	.dword	_ZN72_INTERNAL_05d41440_36_flash_fwd_hdim192_bf16_split_sm80_cu_6987f922_30164cuda3std6ranges3__45__cpo4swapE
	.align		8
        /*0040*/ 	.dword	_ZN72_INTERNAL_05d41440_36_flash_fwd_hdim192_bf16_split_sm80_cu_6987f922_30164cuda3std6ranges3__45__cpo9iter_moveE
	.align		8
        /*0048*/ 	.dword	_ZN72_INTERNAL_05d41440_36_flash_fwd_hdim192_bf16_split_sm80_cu_6987f922_30164cute7productE
	.align		8
        /*0050*/ 	.dword	_ZN72_INTERNAL_05d41440_36_flash_fwd_hdim192_bf16_split_sm80_cu_6987f922_30164cute1_E


//--------------------- .nv.constant0._ZN7cutlass13device_kernelIN5flash19enable_sm80_to_sm89INS1_16FlashAttnFwdSm80INS1_25CollectiveMainloopFwdSm80ILi8ELi1ELb1EN4cute5tupleIJNS5_1CILi128EEENS7_ILi96EEENS7_ILi192EEEEEELi192ENS_10bfloat16_tEfNS_4arch4Sm80ELb0ELb0ELb0ELb0ELb0ELb0ELb1ELb1EEENS1_21CollectiveEpilogueFwdINS6_IJS8_SA_S9_EEENS6_IJNS7_ILi1EEESI_SI_EEESC_SE_Li256ELb0ELb1ELb1ELb0EEENS1_19SingleTileSchedulerILb0ELb1ELb1ELi128EEEEEEEEEvNT_6ParamsE --------------------------
	.section	.nv.constant0._ZN7cutlass13device_kernelIN5flash19enable_sm80_to_sm89INS1_16FlashAttnFwdSm80INS1_25CollectiveMainloopFwdSm80ILi8ELi1ELb1EN4cute5tupleIJNS5_1CILi128EEENS7_ILi96EEENS7_ILi192EEEEEELi192ENS_10bfloat16_tEfNS_4arch4Sm80ELb0ELb0ELb0ELb0ELb0ELb0ELb1ELb1EEENS1_21CollectiveEpilogueFwdINS6_IJS8_SA_S9_EEENS6_IJNS7_ILi1EEESI_SI_EEESC_SE_Li256ELb0ELb1ELb1ELb0EEENS1_19SingleTileSchedulerILb0ELb1ELb1ELi128EEEEEEEEEvNT_6ParamsE,"a",@progbits
	.sectionflags	@""
	.align	4
.nv.constant0._ZN7cutlass13device_kernelIN5flash19enable_sm80_to_sm89INS1_16FlashAttnFwdSm80INS1_25CollectiveMainloopFwdSm80ILi8ELi1ELb1EN4cute5tupleIJNS5_1CILi128EEENS7_ILi96EEENS7_ILi192EEEEEELi192ENS_10bfloat16_tEfNS_4arch4Sm80ELb0ELb0ELb0ELb0ELb0ELb0ELb1ELb1EEENS1_21CollectiveEpilogueFwdINS6_IJS8_SA_S9_EEENS6_IJNS7_ILi1EEESI_SI_EEESC_SE_Li256ELb0ELb1ELb1ELb0EEENS1_19SingleTileSchedulerILb0ELb1ELb1ELi128EEEEEEEEEvNT_6ParamsE:
	.zero		1400


//--------------------- .nv.constant0._ZN7cutlass13device_kernelIN5flash19enable_sm80_to_sm89INS1_16FlashAttnFwdSm80INS1_25CollectiveMainloopFwdSm80ILi8ELi1ELb0EN4cute5tupleIJNS5_1CILi128EEENS7_ILi64EEENS7_ILi192EEEEEELi192ENS_10bfloat16_tEfNS_4arch4Sm80ELb0ELb0ELb0ELb1ELb0ELb0ELb1ELb1EEENS1_21CollectiveEpilogueFwdINS6_IJS8_SA_S9_EEENS6_IJNS7_ILi1EEESI_SI_EEESC_SE_Li256ELb1ELb1ELb1ELb0EEENS1_36VarlenDynamicPersistentTileSchedulerILi128ELi64ELi256ELi256ELb1ELb1ELb0ELb0ELb1ELb1EEEEEEEEEvNT_6ParamsE --------------------------
	.section	.nv.constant0._ZN7cutlass13device_kernelIN5flash19enable_sm80_to_sm89INS1_16FlashAttnFwdSm80INS1_25CollectiveMainloopFwdSm80ILi8ELi1ELb0EN4cute5tupleIJNS5_1CILi128EEENS7_ILi64EEENS7_ILi192EEEEEELi192ENS_10bfloat16_tEfNS_4arch4Sm80ELb0ELb0ELb0ELb1ELb0ELb0ELb1ELb1EEENS1_21CollectiveEpilogueFwdINS6_IJS8_SA_S9_EEENS6_IJNS7_ILi1EEESI_SI_EEESC_SE_Li256ELb1ELb1ELb1ELb0EEENS1_36VarlenDynamicPersistentTileSchedulerILi128ELi64ELi256ELi256ELb1ELb1ELb0ELb0ELb1ELb1EEEEEEEEEvNT_6ParamsE,"a",@progbits
	.sectionflags	@""
	.align	4
.nv.constant0._ZN7cutlass13device_kernelIN5flash19enable_sm80_to_sm89INS1_16FlashAttnFwdSm80INS1_25CollectiveMainloopFwdSm80ILi8ELi1ELb0EN4cute5tupleIJNS5_1CILi128EEENS7_ILi64EEENS7_ILi192EEEEEELi192ENS_10bfloat16_tEfNS_4arch4Sm80ELb0ELb0ELb0ELb1ELb0ELb0ELb1ELb1EEENS1_21CollectiveEpilogueFwdINS6_IJS8_SA_S9_EEENS6_IJNS7_ILi1EEESI_SI_EEESC_SE_Li256ELb1ELb1ELb1ELb0EEENS1_36VarlenDynamicPersistentTileSchedulerILi128ELi64ELi256ELi256ELb1ELb1ELb0ELb0ELb1ELb1EEEEEEEEEvNT_6ParamsE:
	.zero		1432


//--------------------- .nv.constant0._ZN7cutlass13device_kernelIN5flash19enable_sm80_to_sm89INS1_16FlashAttnFwdSm80INS1_25CollectiveMainloopFwdSm80ILi8ELi1ELb0EN4cute5tupleIJNS5_1CILi128EEENS7_ILi64EEENS7_ILi192EEEEEELi192ENS_10bfloat16_tEfNS_4arch4Sm80ELb0ELb0ELb0ELb1ELb0ELb1ELb1ELb1EEENS1_21CollectiveEpilogueFwdINS6_IJS8_SA_S9_EEENS6_IJNS7_ILi1EEESI_SI_EEESC_SE_Li256ELb1ELb1ELb1ELb0EEENS1_36VarlenDynamicPersistentTileSchedulerILi128ELi64ELi256ELi256ELb1ELb1ELb0ELb0ELb1ELb1EEEEEEEEEvNT_6ParamsE --------------------------
	.section	.nv.constant0._ZN7cutlass13device_kernelIN5flash19enable_sm80_to_sm89INS1_16FlashAttnFwdSm80INS1_25CollectiveMainloopFwdSm80ILi8ELi1ELb0EN4cute5tupleIJNS5_1CILi128EEENS7_ILi64EEENS7_ILi192EEEEEELi192ENS_10bfloat16_tEfNS_4arch4Sm80ELb0ELb0ELb0ELb1ELb0ELb1ELb1ELb1EEENS1_21CollectiveEpilogueFwdINS6_IJS8_SA_S9_EEENS6_IJNS7_ILi1EEESI_SI_EEESC_SE_Li256ELb1ELb1ELb1ELb0EEENS1_36VarlenDynamicPersistentTileSchedulerILi128ELi64ELi256ELi256ELb1ELb1ELb0ELb0ELb1ELb1EEEEEEEEEvNT_6ParamsE,"a",@progbits
	.sectionflags	@""
	.align	4
.nv.constant0._ZN7cutlass13device_kernelIN5flash19enable_sm80_to_sm89INS1_16FlashAttnFwdSm80INS1_25CollectiveMainloopFwdSm80ILi8ELi1ELb0EN4cute5tupleIJNS5_1CILi128EEENS7_ILi64EEENS7_ILi192EEEEEELi192ENS_10bfloat16_tEfNS_4arch4Sm80ELb0ELb0ELb0ELb1ELb0ELb1ELb1ELb1EEENS1_21CollectiveEpilogueFwdINS6_IJS8_SA_S9_EEENS6_IJNS7_ILi1EEESI_SI_EEESC_SE_Li256ELb1ELb1ELb1ELb0EEENS1_36VarlenDynamicPersistentTileSchedulerILi128ELi64ELi256ELi256ELb1ELb1ELb0ELb0ELb1ELb1EEEEEEEEEvNT_6ParamsE:
	.zero		1432


//--------------------- .nv.constant0._ZN7cutlass13device_kernelIN5flash19enable_sm80_to_sm89INS1_16FlashAttnFwdSm80INS1_25CollectiveMainloopFwdSm80ILi8ELi1ELb0EN4cute5tupleIJNS5_1CILi128EEENS7_ILi64EEENS7_ILi192EEEEEELi192ENS_10bfloat16_tEfNS_4arch4Sm80ELb0ELb1ELb0ELb0ELb0ELb0ELb1ELb1EEENS1_21CollectiveEpilogueFwdINS6_IJS8_SA_S9_EEENS6_IJNS7_ILi1EEESI_SI_EEESC_SE_Li256ELb0ELb1ELb1ELb0EEENS1_19SingleTileSchedulerILb0ELb1ELb1ELi128EEEEEEEEEvNT_6ParamsE --------------------------
	.section	.nv.constant0._ZN7cutlass13device_kernelIN5flash19enable_sm80_to_sm89INS1_16FlashAttnFwdSm80INS1_25CollectiveMainloopFwdSm80ILi8ELi1ELb0EN4cute5tupleIJNS5_1CILi128EEENS7_ILi64EEENS7_ILi192EEEEEELi192ENS_10bfloat16_tEfNS_4arch4Sm80ELb0ELb1ELb0ELb0ELb0ELb0ELb1ELb1EEENS1_21CollectiveEpilogueFwdINS6_IJS8_SA_S9_EEENS6_IJNS7_ILi1EEESI_SI_EEESC_SE_Li256ELb0ELb1ELb1ELb0EEENS1_19SingleTileSchedulerILb0ELb1ELb1ELi128EEEEEEEEEvNT_6ParamsE,"a",@progbits
	.sectionflags	@""
	.align	4
.nv.constant0._ZN7cutlass13device_kernelIN5flash19enable_sm80_to_sm89INS1_16FlashAttnFwdSm80INS1_25CollectiveMainloopFwdSm80ILi8ELi1ELb0EN4cute5tupleIJNS5_1CILi128EEENS7_ILi64EEENS7_ILi192EEEEEELi192ENS_10bfloat16_tEfNS_4arch4Sm80ELb0ELb1ELb0ELb0ELb0ELb0ELb1ELb1EEENS1_21CollectiveEpilogueFwdINS6_IJS8_SA_S9_EEENS6_IJNS7_ILi1EEESI_SI_EEESC_SE_Li256ELb0ELb1ELb1ELb0EEENS1_19SingleTileSchedulerILb0ELb1ELb1ELi128EEEEEEEEEvNT_6ParamsE:
	.zero		1400


//--------------------- .nv.constant0._ZN7cutlass13device_kernelIN5flash19enable_sm80_to_sm89INS1_16FlashAttnFwdSm80INS1_25CollectiveMainloopFwdSm80ILi8ELi1ELb0EN4cute5tupleIJNS5_1CILi128EEENS7_ILi64EEENS7_ILi192EEEEEELi192ENS_10bfloat16_tEfNS_4arch4Sm80ELb0ELb1ELb0ELb1ELb0ELb0ELb1ELb1EEENS1_21CollectiveEpilogueFwdINS6_IJS8_SA_S9_EEENS6_IJNS7_ILi1EEESI_SI_EEESC_SE_Li256ELb1ELb1ELb1ELb0EEENS1_36VarlenDynamicPersistentTileSchedulerILi128ELi64ELi256ELi256ELb1ELb1ELb0ELb1ELb0ELb1EEEEEEEEEvNT_6ParamsE --------------------------
	.section	.nv.constant0._ZN7cutlass13device_kernelIN5flash19enable_sm80_to_sm89INS1_16FlashAttnFwdSm80INS1_25CollectiveMainloopFwdSm80ILi8ELi1ELb0EN4cute5tupleIJNS5_1CILi128EEENS7_ILi64EEENS7_ILi192EEEEEELi192ENS_10bfloat16_tEfNS_4arch4Sm80ELb0ELb1ELb0ELb1ELb0ELb0ELb1ELb1EEENS1_21CollectiveEpilogueFwdINS6_IJS8_SA_S9_EEENS6_IJNS7_ILi1EEESI_SI_EEESC_SE_Li256ELb1ELb1ELb1ELb0EEENS1_36VarlenDynamicPersistentTileSchedulerILi128ELi64ELi256ELi256ELb1ELb1ELb0ELb1ELb0ELb1EEEEEEEEEvNT_6ParamsE,"a",@progbits
	.sectionflags	@""
	.align	4
.nv.constant0._ZN7cutlass13device_kernelIN5flash19enable_sm80_to_sm89INS1_16FlashAttnFwdSm80INS1_25CollectiveMainloopFwdSm80ILi8ELi1ELb0EN4cute5tupleIJNS5_1CILi128EEENS7_ILi64EEENS7_ILi192EEEEEELi192ENS_10bfloat16_tEfNS_4arch4Sm80ELb0ELb1ELb0ELb1ELb0ELb0ELb1ELb1EEENS1_21CollectiveEpilogueFwdINS6_IJS8_SA_S9_EEENS6_IJNS7_ILi1EEESI_SI_EEESC_SE_Li256ELb1ELb1ELb1ELb0EEENS1_36VarlenDynamicPersistentTileSchedulerILi128ELi64ELi256ELi256ELb1ELb1ELb0ELb1ELb0ELb1EEEEEEEEEvNT_6ParamsE:
	.zero		1432


//--------------------- .nv.constant0._ZN7cutlass13device_kernelIN5flash19enable_sm80_to_sm89INS1_16FlashAttnFwdSm80INS1_25CollectiveMainloopFwdSm80ILi8ELi1ELb0EN4cute5tupleIJNS5_1CILi128EEENS7_ILi64EEENS7_ILi192EEEEEELi192ENS_10bfloat16_tEfNS_4arch4Sm80ELb0ELb1ELb0ELb1ELb0ELb1ELb1ELb1EEENS1_21CollectiveEpilogueFwdINS6_IJS8_SA_S9_EEENS6_IJNS7_ILi1EEESI_SI_EEESC_SE_Li256ELb1ELb1ELb1ELb0EEENS1_36VarlenDynamicPersistentTileSchedulerILi128ELi64ELi256ELi256ELb1ELb1ELb0ELb1ELb0ELb1EEEEEEEEEvNT_6ParamsE --------------------------
	.section	.nv.constant0._ZN7cutlass13device_kernelIN5flash19enable_sm80_to_sm89INS1_16FlashAttnFwdSm80INS1_25CollectiveMainloopFwdSm80ILi8ELi1ELb0EN4cute5tupleIJNS5_1CILi128EEENS7_ILi64EEENS7_ILi192EEEEEELi192ENS_10bfloat16_tEfNS_4arch4Sm80ELb0ELb1ELb0ELb1ELb0ELb1ELb1ELb1EEENS1_21CollectiveEpilogueFwdINS6_IJS8_SA_S9_EEENS6_IJNS7_ILi1EEESI_SI_EEESC_SE_Li256ELb1ELb1ELb1ELb0EEENS1_36VarlenDynamicPersistentTileSchedulerILi128ELi64ELi256ELi256ELb1ELb1ELb0ELb1ELb0ELb1EEEEEEEEEvNT_6ParamsE,"a",@progbits
	.sectionflags	@""
	.align	4
.nv.constant0._ZN7cutlass13device_kernelIN5flash19enable_sm80_to_sm89INS1_16FlashAttnFwdSm80INS1_25CollectiveMainloopFwdSm80ILi8ELi1ELb0EN4cute5tupleIJNS5_1CILi128EEENS7_ILi64EEENS7_ILi192EEEEEELi192ENS_10bfloat16_tEfNS_4arch4Sm80ELb0ELb1ELb0ELb1ELb0ELb1ELb1ELb1EEENS1_21CollectiveEpilogueFwdINS6_IJS8_SA_S9_EEENS6_IJNS7_ILi1EEESI_SI_EEESC_SE_Li256ELb1ELb1ELb1ELb0EEENS1_36VarlenDynamicPersistentTileSchedulerILi128ELi64ELi256ELi256ELb1ELb1ELb0ELb1ELb0ELb1EEEEEEEEEvNT_6ParamsE:
	.zero		1432


//--------------------- .nv.constant0._ZN7cutlass13device_kernelIN5flash19enable_sm80_to_sm89INS1_16FlashAttnFwdSm80INS1_25CollectiveMainloopFwdSm80ILi8ELi1ELb1EN4cute5tupleIJNS5_1CILi128EEENS7_ILi96EEENS7_ILi192EEEEEELi192ENS_10bfloat16_tEfNS_4arch4Sm80ELb1ELb0ELb0ELb0ELb0ELb0ELb1ELb1EEENS1_21CollectiveEpilogueFwdINS6_IJS8_SA_S9_EEENS6_IJNS7_ILi1EEESI_SI_EEESC_SE_Li256ELb0ELb1ELb1ELb0EEENS1_30DynamicPersistentTileSchedulerILi256ELi256ELb1ELb1ELb0EEEEEEEEEvNT_6ParamsE --------------------------
	.section	.nv.constant0._ZN7cutlass13device_kernelIN5flash19enable_sm80_to_sm89INS1_16FlashAttnFwdSm80INS1_25CollectiveMainloopFwdSm80ILi8ELi1ELb1EN4cute5tupleIJNS5_1CILi128EEENS7_ILi96EEENS7_ILi192EEEEEELi192ENS_10bfloat16_tEfNS_4arch4Sm80ELb1ELb0ELb0ELb0ELb0ELb0ELb1ELb1EEENS1_21CollectiveEpilogueFwdINS6_IJS8_SA_S9_EEENS6_IJNS7_ILi1EEESI_SI_EEESC_SE_Li256ELb0ELb1ELb1ELb0EEENS1_30DynamicPersistentTileSchedulerILi256ELi256ELb1ELb1ELb0EEEEEEEEEvNT_6ParamsE,"a",@progbits
	.sectionflags	@""
	.align	4
.nv.constant0._ZN7cutlass13device_kernelIN5flash19enable_sm80_to_sm89INS1_16FlashAttnFwdSm80INS1_25CollectiveMainloopFwdSm80ILi8ELi1ELb1EN4cute5tupleIJNS5_1CILi128EEENS7_ILi96EEENS7_ILi192EEEEEELi192ENS_10bfloat16_tEfNS_4arch4Sm80ELb1ELb0ELb0ELb0ELb0ELb0ELb1ELb1EEENS1_21CollectiveEpilogueFwdINS6_IJS8_SA_S9_EEENS6_IJNS7_ILi1EEESI_SI_EEESC_SE_Li256ELb0ELb1ELb1ELb0EEENS1_30DynamicPersistentTileSchedulerILi256ELi256ELb1ELb1ELb0EEEEEEEEEvNT_6ParamsE:
	.zero		1416


//--------------------- .nv.constant0._ZN7cutlass13device_kernelIN5flash19enable_sm80_to_sm89INS1_16FlashAttnFwdSm80INS1_25CollectiveMainloopFwdSm80ILi8ELi1ELb0EN4cute5tupleIJNS5_1CILi128EEENS7_ILi64EEENS7_ILi192EEEEEELi192ENS_10bfloat16_tEfNS_4arch4Sm80ELb1ELb0ELb0ELb1ELb0ELb0ELb1ELb1EEENS1_21CollectiveEpilogueFwdINS6_IJS8_SA_S9_EEENS6_IJNS7_ILi1EEESI_SI_EEESC_SE_Li256ELb1ELb1ELb1ELb0EEENS1_36VarlenDynamicPersistentTileSchedulerILi128ELi64ELi256ELi256ELb1ELb1ELb0ELb1ELb1ELb1EEEEEEEEEvNT_6ParamsE --------------------------
	.section	.nv.constant0._ZN7cutlass13device_kernelIN5flash19enable_sm80_to_sm89INS1_16FlashAttnFwdSm80INS1_25CollectiveMainloopFwdSm80ILi8ELi1ELb0EN4cute5tupleIJNS5_1CILi128EEENS7_ILi64EEENS7_ILi192EEEEEELi192ENS_10bfloat16_tEfNS_4arch4Sm80ELb1ELb0ELb0ELb1ELb0ELb0ELb1ELb1EEENS1_21CollectiveEpilogueFwdINS6_IJS8_SA_S9_EEENS6_IJNS7_ILi1EEESI_SI_EEESC_SE_Li256ELb1ELb1ELb1ELb0EEENS1_36VarlenDynamicPersistentTileSchedulerILi128ELi64ELi256ELi256ELb1ELb1ELb0ELb1ELb1ELb1EEEEEEEEEvNT_6ParamsE,"a",@progbits
	.sectionflags	@""
	.align	4
.nv.constant0._ZN7cutlass13device_kernelIN5flash19enable_sm80_to_sm89INS1_16FlashAttnFwdSm80INS1_25CollectiveMainloopFwdSm80ILi8ELi1ELb0EN4cute5tupleIJNS5_1CILi128EEENS7_ILi64EEENS7_ILi192EEEEEELi192ENS_10bfloat16_tEfNS_4arch4Sm80ELb1ELb0ELb0ELb1ELb0ELb0ELb1ELb1EEENS1_21CollectiveEpilogueFwdINS6_IJS8_SA_S9_EEENS6_IJNS7_ILi1EEESI_SI_EEESC_SE_Li256ELb1ELb1ELb1ELb0EEENS1_36VarlenDynamicPersistentTileSchedulerILi128ELi64ELi256ELi256ELb1ELb1ELb0ELb1ELb1ELb1EEEEEEEEEvNT_6ParamsE:
	.zero		1432


//--------------------- .nv.constant0._ZN7cutlass13device_kernelIN5flash19enable_sm80_to_sm89INS1_16FlashAttnFwdSm80INS1_25CollectiveMainloopFwdSm80ILi8ELi1ELb0EN4cute5tupleIJNS5_1CILi128EEENS7_ILi64EEENS7_ILi192EEEEEELi192ENS_10bfloat16_tEfNS_4arch4Sm80ELb1ELb0ELb0ELb1ELb0ELb1ELb1ELb1EEENS1_21CollectiveEpilogueFwdINS6_IJS8_SA_S9_EEENS6_IJNS7_ILi1EEESI_SI_EEESC_SE_Li256ELb1ELb1ELb1ELb0EEENS1_36VarlenDynamicPersistentTileSchedulerILi128ELi64ELi256ELi256ELb1ELb1ELb0ELb1ELb1ELb1EEEEEEEEEvNT_6ParamsE --------------------------
	.section	.nv.constant0._ZN7cutlass13device_kernelIN5flash19enable_sm80_to_sm89INS1_16FlashAttnFwdSm80INS1_25CollectiveMainloopFwdSm80ILi8ELi1ELb0EN4cute5tupleIJNS5_1CILi128EEENS7_ILi64EEENS7_ILi192EEEEEELi192ENS_10bfloat16_tEfNS_4arch4Sm80ELb1ELb0ELb0ELb1ELb0ELb1ELb1ELb1EEENS1_21CollectiveEpilogueFwdINS6_IJS8_SA_S9_EEENS6_IJNS7_ILi1EEESI_SI_EEESC_SE_Li256ELb1ELb1ELb1ELb0EEENS1_36VarlenDynamicPersistentTileSchedulerILi128ELi64ELi256ELi256ELb1ELb1ELb0ELb1ELb1ELb1EEEEEEEEEvNT_6ParamsE,"a",@progbits
	.sectionflags	@""
	.align	4
.nv.constant0._ZN7cutlass13device_kernelIN5flash19enable_sm80_to_sm89INS1_16FlashAttnFwdSm80INS1_25CollectiveMainloopFwdSm80ILi8ELi1ELb0EN4cute5tupleIJNS5_1CILi128EEENS7_ILi64EEENS7_ILi192EEEEEELi192ENS_10bfloat16_tEfNS_4arch4Sm80ELb1ELb0ELb0ELb1ELb0ELb1ELb1ELb1EEENS1_21CollectiveEpilogueFwdINS6_IJS8_SA_S9_EEENS6_IJNS7_ILi1EEESI_SI_EEESC_SE_Li256ELb1ELb1ELb1ELb0EEENS1_36VarlenDynamicPersistentTileSchedulerILi128ELi64ELi256ELi256ELb1ELb1ELb0ELb1ELb1ELb1EEEEEEEEEvNT_6ParamsE:
	.zero		1432


//--------------------- .nv.constant0._ZN7cutlass13device_kernelIN5flash19enable_sm80_to_sm89INS1_16FlashAttnFwdSm80INS1_25CollectiveMainloopFwdSm80ILi8ELi2ELb1EN4cute5tupleIJNS5_1CILi128EEENS7_ILi96EEENS7_ILi192EEEEEELi192ENS_10bfloat16_tEfNS_4arch4Sm80ELb0ELb0ELb0ELb0ELb0ELb0ELb1ELb1EEENS1_21CollectiveEpilogueFwdINS6_IJS8_SA_S9_EEENS6_IJNS7_ILi1EEESI_SI_EEESC_SE_Li256ELb0ELb1ELb1ELb0EEENS1_19SingleTileSchedulerILb0ELb1ELb1ELi128EEEEEEEEEvNT_6ParamsE --------------------------
	.section	.nv.constant0._ZN7cutlass13device_kernelIN5flash19enable_sm80_to_sm89INS1_16FlashAttnFwdSm80INS1_25CollectiveMainloopFwdSm80ILi8ELi2ELb1EN4cute5tupleIJNS5_1CILi128EEENS7_ILi96EEENS7_ILi192EEEEEELi192ENS_10bfloat16_tEfNS_4arch4Sm80ELb0ELb0ELb0ELb0ELb0ELb0ELb1ELb1EEENS1_21CollectiveEpilogueFwdINS6_IJS8_SA_S9_EEENS6_IJNS7_ILi1EEESI_SI_EEESC_SE_Li256ELb0ELb1ELb1ELb0EEENS1_19SingleTileSchedulerILb0ELb1ELb1ELi128EEEEEEEEEvNT_6ParamsE,"a",@progbits
	.sectionflags	@""
	.align	4
.nv.constant0._ZN7cutlass13device_kernelIN5flash19enable_sm80_to_sm89INS1_16FlashAttnFwdSm80INS1_25CollectiveMainloopFwdSm80ILi8ELi2ELb1EN4cute5tupleIJNS5_1CILi128EEENS7_ILi96EEENS7_ILi192EEEEEELi192ENS_10bfloat16_tEfNS_4arch4Sm80ELb0ELb0ELb0ELb0ELb0ELb0ELb1ELb1EEENS1_21CollectiveEpilogueFwdINS6_IJS8_SA_S9_EEENS6_IJNS7_ILi1EEESI_SI_EEESC_SE_Li256ELb0ELb1ELb1ELb0EEENS1_19SingleTileSchedulerILb0ELb1ELb1ELi128EEEEEEEEEvNT_6ParamsE:
	.zero		1400


//--------------------- .nv.constant0._ZN7cutlass13device_kernelIN5flash19enable_sm80_to_sm89INS1_16FlashAttnFwdSm80INS1_25CollectiveMainloopFwdSm80ILi8ELi2ELb0EN4cute5tupleIJNS5_1CILi128EEENS7_ILi64EEENS7_ILi192EEEEEELi192ENS_10bfloat16_tEfNS_4arch4Sm80ELb0ELb0ELb0ELb1ELb0ELb0ELb1ELb1EEENS1_21CollectiveEpilogueFwdINS6_IJS8_SA_S9_EEENS6_IJNS7_ILi1EEESI_SI_EEESC_SE_Li256ELb1ELb1ELb1ELb0EEENS1_36VarlenDynamicPersistentTileSchedulerILi128ELi64ELi256ELi256ELb1ELb1ELb0ELb0ELb1ELb1EEEEEEEEEvNT_6ParamsE --------------------------
	.section	.nv.constant0._ZN7cutlass13device_kernelIN5flash19enable_sm80_to_sm89INS1_16FlashAttnFwdSm80INS1_25CollectiveMainloopFwdSm80ILi8ELi2ELb0EN4cute5tupleIJNS5_1CILi128EEENS7_ILi64EEENS7_ILi192EEEEEELi192ENS_10bfloat16_tEfNS_4arch4Sm80ELb0ELb0ELb0ELb1ELb0ELb0ELb1ELb1EEENS1_21CollectiveEpilogueFwdINS6_IJS8_SA_S9_EEENS6_IJNS7_ILi1EEESI_SI_EEESC_SE_Li256ELb1ELb1ELb1ELb0EEENS1_36VarlenDynamicPersistentTileSchedulerILi128ELi64ELi256ELi256ELb1ELb1ELb0ELb0ELb1ELb1EEEEEEEEEvNT_6ParamsE,"a",@progbits
	.sectionflags	@""
	.align	4
.nv.constant0._ZN7cutlass13device_kernelIN5flash19enable_sm80_to_sm89INS1_16FlashAttnFwdSm80INS1_25CollectiveMainloopFwdSm80ILi8ELi2ELb0EN4cute5tupleIJNS5_1CILi128EEENS7_ILi64EEENS7_ILi192EEEEEELi192ENS_10bfloat16_tEfNS_4arch4Sm80ELb0ELb0ELb0ELb1ELb0ELb0ELb1ELb1EEENS1_21CollectiveEpilogueFwdINS6_IJS8_SA_S9_EEENS6_IJNS7_ILi1EEESI_SI_EEESC_SE_Li256ELb1ELb1ELb1ELb0EEENS1_36VarlenDynamicPersistentTileSchedulerILi128ELi64ELi256ELi256ELb1ELb1ELb0ELb0ELb1ELb1EEEEEEEEEvNT_6ParamsE:
	.zero		1432


//--------------------- .nv.constant0._ZN7cutlass13device_kernelIN5flash19enable_sm80_to_sm89INS1_16FlashAttnFwdSm80INS1_25CollectiveMainloopFwdSm80ILi8ELi2ELb0EN4cute5tupleIJNS5_1CILi128EEENS7_ILi64EEENS7_ILi192EEEEEELi192ENS_10bfloat16_tEfNS_4arch4Sm80ELb0ELb0ELb0ELb1ELb0ELb1ELb1ELb1EEENS1_21CollectiveEpilogueFwdINS6_IJS8_SA_S9_EEENS6_IJNS7_ILi1EEESI_SI_EEESC_SE_Li256ELb1ELb1ELb1ELb0EEENS1_36VarlenDynamicPersistentTileSchedulerILi128ELi64ELi256ELi256ELb1ELb1ELb0ELb0ELb1ELb1EEEEEEEEEvNT_6ParamsE --------------------------
	.section	.nv.constant0._ZN7cutlass13device_kernelIN5flash19enable_sm80_to_sm89INS1_16FlashAttnFwdSm80INS1_25CollectiveMainloopFwdSm80ILi8ELi2ELb0EN4cute5tupleIJNS5_1CILi128EEENS7_ILi64EEENS7_ILi192EEEEEELi192ENS_10bfloat16_tEfNS_4arch4Sm80ELb0ELb0ELb0ELb1ELb0ELb1ELb1ELb1EEENS1_21CollectiveEpilogueFwdINS6_IJS8_SA_S9_EEENS6_IJNS7_ILi1EEESI_SI_EEESC_SE_Li256ELb1ELb1ELb1ELb0EEENS1_36VarlenDynamicPersistentTileSchedulerILi128ELi64ELi256ELi256ELb1ELb1ELb0ELb0ELb1ELb1EEEEEEEEEvNT_6ParamsE,"a",@progbits
	.sectionflags	@""
	.align	4
.nv.constant0._ZN7cutlass13device_kernelIN5flash19enable_sm80_to_sm89INS1_16FlashAttnFwdSm80INS1_25CollectiveMainloopFwdSm80ILi8ELi2ELb0EN4cute5tupleIJNS5_1CILi128EEENS7_ILi64EEENS7_ILi192EEEEEELi192ENS_10bfloat16_tEfNS_4arch4Sm80ELb0ELb0ELb0ELb1ELb0ELb1ELb1ELb1EEENS1_21CollectiveEpilogueFwdINS6_IJS8_SA_S9_EEENS6_IJNS7_ILi1EEESI_SI_EEESC_SE_Li256ELb1ELb1ELb1ELb0EEENS1_36VarlenDynamicPersistentTileSchedulerILi128ELi64ELi256ELi256ELb1ELb1ELb0ELb0ELb1ELb1EEEEEEEEEvNT_6ParamsE:
	.zero		1432


//--------------------- .nv.constant0._ZN7cutlass13device_kernelIN5flash19enable_sm80_to_sm89INS1_16FlashAttnFwdSm80INS1_25CollectiveMainloopFwdSm80ILi8ELi2ELb0EN4cute5tupleIJNS5_1CILi128EEENS7_ILi64EEENS7_ILi192EEEEEELi192ENS_10bfloat16_tEfNS_4arch4Sm80ELb0ELb1ELb0ELb0ELb0ELb0ELb1ELb1EEENS1_21CollectiveEpilogueFwdINS6_IJS8_SA_S9_EEENS6_IJNS7_ILi1EEESI_SI_EEESC_SE_Li256ELb0ELb1ELb1ELb0EEENS1_19SingleTileSchedulerILb0ELb1ELb1ELi128EEEEEEEEEvNT_6ParamsE --------------------------
	.section	.nv.constant0._ZN7cutlass13device_kernelIN5flash19enable_sm80_to_sm89INS1_16FlashAttnFwdSm80INS1_25CollectiveMainloopFwdSm80ILi8ELi2ELb0EN4cute5tupleIJNS5_1CILi128EEENS7_ILi64EEENS7_ILi192EEEEEELi192ENS_10bfloat16_tEfNS_4arch4Sm80ELb0ELb1ELb0ELb0ELb0ELb0ELb1ELb1EEENS1_21CollectiveEpilogueFwdINS6_IJS8_SA_S9_EEENS6_IJNS7_ILi1EEESI_SI_EEESC_SE_Li256ELb0ELb1ELb1ELb0EEENS1_19SingleTileSchedulerILb0ELb1ELb1ELi128EEEEEEEEEvNT_6ParamsE,"a",@progbits
	.sectionflags	@""
	.align	4
.nv.constant0._ZN7cutlass13device_kernelIN5flash19enable_sm80_to_sm89INS1_16FlashAttnFwdSm80INS1_25CollectiveMainloopFwdSm80ILi8ELi2ELb0EN4cute5tupleIJNS5_1CILi128EEENS7_ILi64EEENS7_ILi192EEEEEELi192ENS_10bfloat16_tEfNS_4arch4Sm80ELb0ELb1ELb0ELb0ELb0ELb0ELb1ELb1EEENS1_21CollectiveEpilogueFwdINS6_IJS8_SA_S9_EEENS6_IJNS7_ILi1EEESI_SI_EEESC_SE_Li256ELb0ELb1ELb1ELb0EEENS1_19SingleTileSchedulerILb0ELb1ELb1ELi128EEEEEEEEEvNT_6ParamsE:
	.zero		1400


//--------------------- .nv.constant0._ZN7cutlass13device_kernelIN5flash19enable_sm80_to_sm89INS1_16FlashAttnFwdSm80INS1_25CollectiveMainloopFwdSm80ILi8ELi2ELb0EN4cute5tupleIJNS5_1CILi128EEENS7_ILi64EEENS7_ILi192EEEEEELi192ENS_10bfloat16_tEfNS_4arch4Sm80ELb0ELb1ELb0ELb1ELb0ELb0ELb1ELb1EEENS1_21CollectiveEpilogueFwdINS6_IJS8_SA_S9_EEENS6_IJNS7_ILi1EEESI_SI_EEESC_SE_Li256ELb1ELb1ELb1ELb0EEENS1_36VarlenDynamicPersistentTileSchedulerILi128ELi64ELi256ELi256ELb1ELb1ELb0ELb1ELb0ELb1EEEEEEEEEvNT_6ParamsE --------------------------
	.section	.nv.constant0._ZN7cutlass13device_kernelIN5flash19enable_sm80_to_sm89INS1_16FlashAttnFwdSm80INS1_25CollectiveMainloopFwdSm80ILi8ELi2ELb0EN4cute5tupleIJNS5_1CILi128EEENS7_ILi64EEENS7_ILi192EEEEEELi192ENS_10bfloat16_tEfNS_4arch4Sm80ELb0ELb1ELb0ELb1ELb0ELb0ELb1ELb1EEENS1_21CollectiveEpilogueFwdINS6_IJS8_SA_S9_EEENS6_IJNS7_ILi1EEESI_SI_EEESC_SE_Li256ELb1ELb1ELb1ELb0EEENS1_36VarlenDynamicPersistentTileSchedulerILi128ELi64ELi256ELi256ELb1ELb1ELb0ELb1ELb0ELb1EEEEEEEEEvNT_6ParamsE,"a",@progbits
	.sectionflags	@""
	.align	4
.nv.constant0._ZN7cutlass13device_kernelIN5flash19enable_sm80_to_sm89INS1_16FlashAttnFwdSm80INS1_25CollectiveMainloopFwdSm80ILi8ELi2ELb0EN4cute5tupleIJNS5_1CILi128EEENS7_ILi64EEENS7_ILi192EEEEEELi192ENS_10bfloat16_tEfNS_4arch4Sm80ELb0ELb1ELb0ELb1ELb0ELb0ELb1ELb1EEENS1_21CollectiveEpilogueFwdINS6_IJS8_SA_S9_EEENS6_IJNS7_ILi1EEESI_SI_EEESC_SE_Li256ELb1ELb1ELb1ELb0EEENS1_36VarlenDynamicPersistentTileSchedulerILi128ELi64ELi256ELi256ELb1ELb1ELb0ELb1ELb0ELb1EEEEEEEEEvNT_6ParamsE:
	.zero		1432


//--------------------- .nv.constant0._ZN7cutlass13device_kernelIN5flash19enable_sm80_to_sm89INS1_16FlashAttnFwdSm80INS1_25CollectiveMainloopFwdSm80ILi8ELi2ELb0EN4cute5tupleIJNS5_1CILi128EEENS7_ILi64EEENS7_ILi192EEEEEELi192ENS_10bfloat16_tEfNS_4arch4Sm80ELb0ELb1ELb0ELb1ELb0ELb1ELb1ELb1EEENS1_21CollectiveEpilogueFwdINS6_IJS8_SA_S9_EEENS6_IJNS7_ILi1EEESI_SI_EEESC_SE_Li256ELb1ELb1ELb1ELb0EEENS1_36VarlenDynamicPersistentTileSchedulerILi128ELi64ELi256ELi256ELb1ELb1ELb0ELb1ELb0ELb1EEEEEEEEEvNT_6ParamsE --------------------------
	.section	.nv.constant0._ZN7cutlass13device_kernelIN5flash19enable_sm80_to_sm89INS1_16FlashAttnFwdSm80INS1_25CollectiveMainloopFwdSm80ILi8ELi2ELb0EN4cute5tupleIJNS5_1CILi128EEENS7_ILi64EEENS7_ILi192EEEEEELi192ENS_10bfloat16_tEfNS_4arch4Sm80ELb0ELb1ELb0ELb1ELb0ELb1ELb1ELb1EEENS1_21CollectiveEpilogueFwdINS6_IJS8_SA_S9_EEENS6_IJNS7_ILi1EEESI_SI_EEESC_SE_Li256ELb1ELb1ELb1ELb0EEENS1_36VarlenDynamicPersistentTileSchedulerILi128ELi64ELi256ELi256ELb1ELb1ELb0ELb1ELb0ELb1EEEEEEEEEvNT_6ParamsE,"a",@progbits
	.sectionflags	@""
	.align	4
.nv.constant0._ZN7cutlass13device_kernelIN5flash19enable_sm80_to_sm89INS1_16FlashAttnFwdSm80INS1_25CollectiveMainloopFwdSm80ILi8ELi2ELb0EN4cute5tupleIJNS5_1CILi128EEENS7_ILi64EEENS7_ILi192EEEEEELi192ENS_10bfloat16_tEfNS_4arch4Sm80ELb0ELb1ELb0ELb1ELb0ELb1ELb1ELb1EEENS1_21CollectiveEpilogueFwdINS6_IJS8_SA_S9_EEENS6_IJNS7_ILi1EEESI_SI_EEESC_SE_Li256ELb1ELb1ELb1ELb0EEENS1_36VarlenDynamicPersistentTileSchedulerILi128ELi64ELi256ELi256ELb1ELb1ELb0ELb1ELb0ELb1EEEEEEEEEvNT_6ParamsE:
	.zero		1432


//--------------------- .nv.constant0._ZN7cutlass13device_kernelIN5flash19enable_sm80_to_sm89INS1_16FlashAttnFwdSm80INS1_25CollectiveMainloopFwdSm80ILi8ELi2ELb1EN4cute5tupleIJNS5_1CILi128EEENS7_ILi96EEENS7_ILi192EEEEEELi192ENS_10bfloat16_tEfNS_4arch4Sm80ELb1ELb0ELb0ELb0ELb0ELb0ELb1ELb1EEENS1_21CollectiveEpilogueFwdINS6_IJS8_SA_S9_EEENS6_IJNS7_ILi1EEESI_SI_EEESC_SE_Li256ELb0ELb1ELb1ELb0EEENS1_30DynamicPersistentTileSchedulerILi256ELi256ELb1ELb1ELb0EEEEEEEEEvNT_6ParamsE --------------------------
	.section	.nv.constant0._ZN7cutlass13device_kernelIN5flash19enable_sm80_to_sm89INS1_16FlashAttnFwdSm80INS1_25CollectiveMainloopFwdSm80ILi8ELi2ELb1EN4cute5tupleIJNS5_1CILi128EEENS7_ILi96EEENS7_ILi192EEEEEELi192ENS_10bfloat16_tEfNS_4arch4Sm80ELb1ELb0ELb0ELb0ELb0ELb0ELb1ELb1EEENS1_21CollectiveEpilogueFwdINS6_IJS8_SA_S9_EEENS6_IJNS7_ILi1EEESI_SI_EEESC_SE_Li256ELb0ELb1ELb1ELb0EEENS1_30DynamicPersistentTileSchedulerILi256ELi256ELb1ELb1ELb0EEEEEEEEEvNT_6ParamsE,"a",@progbits
	.sectionflags	@""
	.align	4
.nv.constant0._ZN7cutlass13device_kernelIN5flash19enable_sm80_to_sm89INS1_16FlashAttnFwdSm80INS1_25CollectiveMainloopFwdSm80ILi8ELi2ELb1EN4cute5tupleIJNS5_1CILi128EEENS7_ILi96EEENS7_ILi192EEEEEELi192ENS_10bfloat16_tEfNS_4arch4Sm80ELb1ELb0ELb0ELb0ELb0ELb0ELb1ELb1EEENS1_21CollectiveEpilogueFwdINS6_IJS8_SA_S9_EEENS6_IJNS7_ILi1EEESI_SI_EEESC_SE_Li256ELb0ELb1ELb1ELb0EEENS1_30DynamicPersistentTileSchedulerILi256ELi256ELb1ELb1ELb0EEEEEEEEEvNT_6ParamsE:
	.zero		1416


//--------------------- .nv.constant0._ZN7cutlass13device_kernelIN5flash19enable_sm80_to_sm89INS1_16FlashAttnFwdSm80INS1_25CollectiveMainloopFwdSm80ILi8ELi2ELb0EN4cute5tupleIJNS5_1CILi128EEENS7_ILi64EEENS7_ILi192EEEEEELi192ENS_10bfloat16_tEfNS_4arch4Sm80ELb1ELb0ELb0ELb1ELb0ELb0ELb1ELb1EEENS1_21CollectiveEpilogueFwdINS6_IJS8_SA_S9_EEENS6_IJNS7_ILi1EEESI_SI_EEESC_SE_Li256ELb1ELb1ELb1ELb0EEENS1_36VarlenDynamicPersistentTileSchedulerILi128ELi64ELi256ELi256ELb1ELb1ELb0ELb1ELb1ELb1EEEEEEEEEvNT_6ParamsE --------------------------
	.section	.nv.constant0._ZN7cutlass13device_kernelIN5flash19enable_sm80_to_sm89INS1_16FlashAttnFwdSm80INS1_25CollectiveMainloopFwdSm80ILi8ELi2ELb0EN4cute5tupleIJNS5_1CILi128EEENS7_ILi64EEENS7_ILi192EEEEEELi192ENS_10bfloat16_tEfNS_4arch4Sm80ELb1ELb0ELb0ELb1ELb0ELb0ELb1ELb1EEENS1_21CollectiveEpilogueFwdINS6_IJS8_SA_S9_EEENS6_IJNS7_ILi1EEESI_SI_EEESC_SE_Li256ELb1ELb1ELb1ELb0EEENS1_36VarlenDynamicPersistentTileSchedulerILi128ELi64ELi256ELi256ELb1ELb1ELb0ELb1ELb1ELb1EEEEEEEEEvNT_6ParamsE,"a",@progbits
	.sectionflags	@""
	.align	4
.nv.constant0._ZN7cutlass13device_kernelIN5flash19enable_sm80_to_sm89INS1_16FlashAttnFwdSm80INS1_25CollectiveMainloopFwdSm80ILi8ELi2ELb0EN4cute5tupleIJNS5_1CILi128EEENS7_ILi64EEENS7_ILi192EEEEEELi192ENS_10bfloat16_tEfNS_4arch4Sm80ELb1ELb0ELb0ELb1ELb0ELb0ELb1ELb1EEENS1_21CollectiveEpilogueFwdINS6_IJS8_SA_S9_EEENS6_IJNS7_ILi1EEESI_SI_EEESC_SE_Li256ELb1ELb1ELb1ELb0EEENS1_36VarlenDynamicPersistentTileSchedulerILi128ELi64ELi256ELi256ELb1ELb1ELb0ELb1ELb1ELb1EEEEEEEEEvNT_6ParamsE:
	.zero		1432


//--------------------- .nv.constant0._ZN7cutlass13device_kernelIN5flash19enable_sm80_to_sm89INS1_16FlashAttnFwdSm80INS1_25CollectiveMainloopFwdSm80ILi8ELi2ELb0EN4cute5tupleIJNS5_1CILi128EEENS7_ILi64EEENS7_ILi192EEEEEELi192ENS_10bfloat16_tEfNS_4arch4Sm80ELb1ELb0ELb0ELb1ELb0ELb1ELb1ELb1EEENS1_21CollectiveEpilogueFwdINS6_IJS8_SA_S9_EEENS6_IJNS7_ILi1EEESI_SI_EEESC_SE_Li256ELb1ELb1ELb1ELb0EEENS1_36VarlenDynamicPersistentTileSchedulerILi128ELi64ELi256ELi256ELb1ELb1ELb0ELb1ELb1ELb1EEEEEEEEEvNT_6ParamsE --------------------------
	.section	.nv.constant0._ZN7cutlass13device_kernelIN5flash19enable_sm80_to_sm89INS1_16FlashAttnFwdSm80INS1_25CollectiveMainloopFwdSm80ILi8ELi2ELb0EN4cute5tupleIJNS5_1CILi128EEENS7_ILi64EEENS7_ILi192EEEEEELi192ENS_10bfloat16_tEfNS_4arch4Sm80ELb1ELb0ELb0ELb1ELb0ELb1ELb1ELb1EEENS1_21CollectiveEpilogueFwdINS6_IJS8_SA_S9_EEENS6_IJNS7_ILi1EEESI_SI_EEESC_SE_Li256ELb1ELb1ELb1ELb0EEENS1_36VarlenDynamicPersistentTileSchedulerILi128ELi64ELi256ELi256ELb1ELb1ELb0ELb1ELb1ELb1EEEEEEEEEvNT_6ParamsE,"a",@progbits
	.sectionflags	@""
	.align	4
.nv.constant0._ZN7cutlass13device_kernelIN5flash19enable_sm80_to_sm89INS1_16FlashAttnFwdSm80INS1_25CollectiveMainloopFwdSm80ILi8ELi2ELb0EN4cute5tupleIJNS5_1CILi128EEENS7_ILi64EEENS7_ILi192EEEEEELi192ENS_10bfloat16_tEfNS_4arch4Sm80ELb1ELb0ELb0ELb1ELb0ELb1ELb1ELb1EEENS1_21CollectiveEpilogueFwdINS6_IJS8_SA_S9_EEENS6_IJNS7_ILi1EEESI_SI_EEESC_SE_Li256ELb1ELb1ELb1ELb0EEENS1_36VarlenDynamicPersistentTileSchedulerILi128ELi64ELi256ELi256ELb1ELb1ELb0ELb1ELb1ELb1EEEEEEEEEvNT_6ParamsE:
	.zero		1432


//--------------------- .text._ZN7cutlass13device_kernelIN5flash19enable_sm80_to_sm89INS1_16FlashAttnFwdSm80INS1_25CollectiveMainloopFwdSm80ILi8ELi1ELb1EN4cute5tupleIJNS5_1CILi128EEENS7_ILi96EEENS7_ILi192EEEEEELi192ENS_10bfloat16_tEfNS_4arch4Sm80ELb0ELb0ELb0ELb0ELb0ELb0ELb1ELb1EEENS1_21CollectiveEpilogueFwdINS6_IJS8_SA_S9_EEENS6_IJNS7_ILi1EEESI_SI_EEESC_SE_Li256ELb0ELb1ELb1ELb0EEENS1_19SingleTileSchedulerILb0ELb1ELb1ELi128EEEEEEEEEvNT_6ParamsE --------------------------
	.section	.text._ZN7cutlass13device_kernelIN5flash19enable_sm80_to_sm89INS1_16FlashAttnFwdSm80INS1_25CollectiveMainloopFwdSm80ILi8ELi1ELb1EN4cute5tupleIJNS5_1CILi128EEENS7_ILi96EEENS7_ILi192EEEEEELi192ENS_10bfloat16_tEfNS_4arch4Sm80ELb0ELb0ELb0ELb0ELb0ELb0ELb1ELb1EEENS1_21CollectiveEpilogueFwdINS6_IJS8_SA_S9_EEENS6_IJNS7_ILi1EEESI_SI_EEESC_SE_Li256ELb0ELb1ELb1ELb0EEENS1_19SingleTileSchedulerILb0ELb1ELb1ELi128EEEEEEEEEvNT_6ParamsE,"ax",@progbits
	.sectioninfo	@"SHI_REGISTERS=255"
	.align	128
.text._ZN7cutlass13device_kernelIN5flash19enable_sm80_to_sm89INS1_16FlashAttnFwdSm80INS1_25CollectiveMainloopFwdSm80ILi8ELi1ELb1EN4cute5tupleIJNS5_1CILi128EEENS7_ILi96EEENS7_ILi192EEEEEELi192ENS_10bfloat16_tEfNS_4arch4Sm80ELb0ELb0ELb0ELb0ELb0ELb0ELb1ELb1EEENS1_21CollectiveEpilogueFwdINS6_IJS8_SA_S9_EEENS6_IJNS7_ILi1EEESI_SI_EEESC_SE_Li256ELb0ELb1ELb1ELb0EEENS1_19SingleTileSchedulerILb0ELb1ELb1ELi128EEEEEEEEEvNT_6ParamsE:
        .type           _ZN7cutlass13device_kernelIN5flash19enable_sm80_to_sm89INS1_16FlashAttnFwdSm80INS1_25CollectiveMainloopFwdSm80ILi8ELi1ELb1EN4cute5tupleIJNS5_1CILi128EEENS7_ILi96EEENS7_ILi192EEEEEELi192ENS_10bfloat16_tEfNS_4arch4Sm80ELb0ELb0ELb0ELb0ELb0ELb0ELb1ELb1EEENS1_21CollectiveEpilogueFwdINS6_IJS8_SA_S9_EEENS6_IJNS7_ILi1EEESI_SI_EEESC_SE_Li256ELb0ELb1ELb1ELb0EEENS1_19SingleTileSchedulerILb0ELb1ELb1ELi128EEEEEEEEEvNT_6ParamsE,@function
        .size           _ZN7cutlass13device_kernelIN5flash19enable_sm80_to_sm89INS1_16FlashAttnFwdSm80INS1_25CollectiveMainloopFwdSm80ILi8ELi1ELb1EN4cute5tupleIJNS5_1CILi128EEENS7_ILi96EEENS7_ILi192EEEEEELi192ENS_10bfloat16_tEfNS_4arch4Sm80ELb0ELb0ELb0ELb0ELb0ELb0ELb1ELb1EEENS1_21CollectiveEpilogueFwdINS6_IJS8_SA_S9_EEENS6_IJNS7_ILi1EEESI_SI_EEESC_SE_Li256ELb0ELb1ELb1ELb0EEENS1_19SingleTileSchedulerILb0ELb1ELb1ELi128EEEEEEEEEvNT_6ParamsE,(.L_x_2452 - _ZN7cutlass13device_kernelIN5flash19enable_sm80_to_sm89INS1_16FlashAttnFwdSm80INS1_25CollectiveMainloopFwdSm80ILi8ELi1ELb1EN4cute5tupleIJNS5_1CILi128EEENS7_ILi96EEENS7_ILi192EEEEEELi192ENS_10bfloat16_tEfNS_4arch4Sm80ELb0ELb0ELb0ELb0ELb0ELb0ELb1ELb1EEENS1_21CollectiveEpilogueFwdINS6_IJS8_SA_S9_EEENS6_IJNS7_ILi1EEESI_SI_EEESC_SE_Li256ELb0ELb1ELb1ELb0EEENS1_19SingleTileSchedulerILb0ELb1ELb1ELi128EEEEEEEEEvNT_6ParamsE)
        .other          _ZN7cutlass13device_kernelIN5flash19enable_sm80_to_sm89INS1_16FlashAttnFwdSm80INS1_25CollectiveMainloopFwdSm80ILi8ELi1ELb1EN4cute5tupleIJNS5_1CILi128EEENS7_ILi96EEENS7_ILi192EEEEEELi192ENS_10bfloat16_tEfNS_4arch4Sm80ELb0ELb0ELb0ELb0ELb0ELb0ELb1ELb1EEENS1_21CollectiveEpilogueFwdINS6_IJS8_SA_S9_EEENS6_IJNS7_ILi1EEESI_SI_EEESC_SE_Li256ELb0ELb1ELb1ELb0EEENS1_19SingleTileSchedulerILb0ELb1ELb1ELi128EEEEEEEEEvNT_6ParamsE,@"STO_CUDA_ENTRY STV_DEFAULT"
_ZN7cutlass13device_kernelIN5flash19enable_sm80_to_sm89INS1_16FlashAttnFwdSm80INS1_25CollectiveMainloopFwdSm80ILi8ELi1ELb1EN4cute5tupleIJNS5_1CILi128EEENS7_ILi96EEENS7_ILi192EEEEEELi192ENS_10bfloat16_tEfNS_4arch4Sm80ELb0ELb0ELb0ELb0ELb0ELb0ELb1ELb1EEENS1_21CollectiveEpilogueFwdINS6_IJS8_SA_S9_EEENS6_IJNS7_ILi1EEESI_SI_EEESC_SE_Li256ELb0ELb1ELb1ELb0EEENS1_19SingleTileSchedulerILb0ELb1ELb1ELi128EEEEEEEEEvNT_6ParamsE:
[----:B------:R-:W-:Y:S02]  /*0000*/  MOV R1, c[0x0][0x28] ;  /* 0x00000a0000017a02 */ /* 0x000fe40000000f00 */
[----:B------:R-:W1:Y:S01]  /*0010*/  S2R R132, SR_TID.X ;  /* 0x0000000000847919 */ /* 0x000e620000002100 */
[----:B------:R-:W2:Y:S01]  /*0020*/  S2UR UR6, SR_CTAID.Y ;  /* 0x00000000000679c3 */ /* 0x000ea20000002600 */
[----:B------:R-:W-:Y:S02]  /*0030*/  IADD3 R1, R1, -0x30, RZ ;  /* 0xffffffd001017810 */ /* 0x000fe40007ffe0ff */
[----:B------:R-:W3:Y:S01]  /*0040*/  S2R R18, SR_CTAID.Z ;  /* 0x0000000000127919 */ /* 0x000ee20000002700 */
[----:B-1----:R-:W-:-:S06]  /*0050*/  SHF.R.U32.HI R0, RZ, 0x5, R132 ;  /* 0x00000005ff007819 */ /* 0x002fcc0000011684 */
[----:B------:R-:W1:Y:S02]  /*0060*/  SHFL.IDX PT, R0, R0, RZ, 0x1f ;  /* 0x00001fff00007589 */ /* 0x000e6400000e0000 */
[----:B-1----:R-:W-:-:S13]  /*0070*/  ISETP.NE.AND P0, PT, R0, RZ, PT ;  /* 0x000000ff0000720c */ /* 0x002fda0003f05270 */
[----:B--2---:R-:W-:Y:S05]  /*0080*/  @!P0 BRA `(.L_x_0) ;  /* 0x0000009000008947 */ /* 0x004fea0003800000 */
[----:B---3--:R-:W-:Y:S01]  /*0090*/  MOV R0, c[0x0][0x550] ;  /* 0x0001540000007a02 */ /* 0x008fe20000000f00 */
[----:B------:R-:W-:-:S03]  /*00a0*/  UMOV UR9, UR6 ;  /* 0x0000000600097c82 */ /* 0x000fc60008000000 */
[----:B------:R-:W-:-:S13]  /*00b0*/  ISETP.NE.AND P0, PT, R0, 0x1, PT ;  /* 0x000000010000780c */ /* 0x000fda0003f05270 */
[----:B------:R-:W-:Y:S05]  /*00c0*/  @!P0 BRA `(.L_x_1) ;  /* 0x000000b000008947 */ /* 0x000fea0003800000 */
[----:B------:R-:W-:Y:S02]  /*00d0*/  ULDC UR4, c[0x0][0x554] ;  /* 0x0001550000047ab9 */ /* 0x000fe40000000800 */
[----:B------:R-:W-:Y:S02]  /*00e0*/  UIMAD.WIDE.U32 UR4, UR6, UR4, URZ ;  /* 0x00000004060472a5 */ /* 0x000fe4000f8e003f */
[----:B------:R-:W-:Y:S02]  /*00f0*/  ULDC UR9, c[0x0][0x558] ;  /* 0x0001560000097ab9 */ /* 0x000fe40000000800 */
[----:B------:R-:W-:Y:S01]  /*0100*/  USHF.R.U32.HI UR9, URZ, UR9, UR5 ;  /* 0x000000093f097299 */ /* 0x000fe20008011605 */
[----:B------:R-:W-:Y:S05]  /*0110*/  BRA `(.L_x_1) ;  /* 0x0000006000007947 */ /* 0x000fea0003800000 */
.L_x_0:
[----:B---3--:R-:W-:Y:S02]  /*0120*/  ULDC.64 UR4, c[0x0][0x550] ;  /* 0x0001540000047ab9 */ /* 0x008fe40000000a00 */
[----:B------:R-:W-:Y:S02]  /*0130*/  UISETP.NE.AND UP0, UPT, UR4, 0x1, UPT ;  /* 0x000000010400788c */ /* 0x000fe4000bf05270 */
[----:B------:R-:W-:-:S02]  /*0140*/  UIMAD.WIDE.U32 UR10, UR6, UR5, URZ ;  /* 0x00000005060a72a5 */ /* 0x000fc4000f8e003f */
[----:B------:R-:W-:Y:S02]  /*0150*/  ULDC UR4, c[0x0][0x558] ;  /* 0x0001560000047ab9 */ /* 0x000fe40000000800 */
[----:B------:R-:W-:-:S05]  /*0160*/  UMOV UR9, UR6 ;  /* 0x0000000600097c82 */ /* 0x000fca0008000000 */
[----:B------:R-:W-:-:S03]  /*0170*/  @UP0 USHF.R.U32.HI UR9, URZ, UR4, UR11 ;  /* 0x000000043f090299 */ /* 0x000fc6000801160b */
.L_x_1:
[----:B------:R-:W-:Y:S01]  /*0180*/  ISETP.GE.AND P0, PT, R18, RZ, PT ;  /* 0x000000ff1200720c */ /* 0x000fe20003f06270 */
[----:B------:R-:W-:Y:S02]  /*0190*/  UIADD3 UR5, -UR9, URZ, URZ ;  /* 0x0000003f09057290 */ /* 0x000fe4000fffe13f */
[----:B------:R-:W-:Y:S02]  /*01a0*/  ULDC UR4, c[0x0][0x550] ;  /* 0x0001540000047ab9 */ /* 0x000fe40000000800 */
[----:B------:R-:W-:-:S08]  /*01b0*/  UIMAD UR6, UR5, UR4, UR6 ;  /* 0x00000004050672a4 */ /* 0x000fd0000f8e0206 */
[----:B------:R-:W-:Y:S05]  /*01c0*/  @!P0 EXIT ;  /* 0x000000000000894d */ /* 0x000fea0003800000 */
[----:B------:R-:W-:Y:S02]  /*01d0*/  ULDC UR4, c[0x0][0x1d0] ;  /* 0x0000740000047ab9 */ /* 0x000fe40000000800 */
[----:B------:R-:W-:Y:S02]  /*01e0*/  UISETP.GE.AND UP0, UPT, UR4, 0x1, UPT ;  /* 0x000000010400788c */ /* 0x000fe4000bf06270 */
[----:B------:R-:W-:Y:S02]  /*01f0*/  UIADD3 UR10, UR4, 0x5f, URZ ;  /* 0x0000005f040a7890 */ /* 0x000fe4000fffe03f */
[----:B------:R-:W-:Y:S02]  /*0200*/  UMOV UR15, URZ ;  /* 0x0000003f000f7c82 */ /* 0x000fe40008000000 */
[----:B------:R-:W-:Y:S01]  /*0210*/  PLOP3.LUT P0, PT, PT, PT, UP0, 0x80, 0x0 ;  /* 0x000000000000781c */ /* 0x000fe20003f0f008 */
[----:B------:R-:W-:-:S04]  /*0220*/  UIMAD.WIDE UR10, UR10, 0x2aaaaaab, URZ ;  /* 0x2aaaaaab0a0a78a5 */ /* 0x000fc8000f8e023f */
[----:B------:R-:W-:-:S04]  /*0230*/  USHF.R.U32.HI UR12, URZ, 0x1f, UR11 ;  /* 0x0000001f3f0c7899 */ /* 0x000fc8000801160b */
[----:B------:R-:W-:-:S04]  /*0240*/  ULEA.HI.SX32 UR12, UR11, UR12, 0x1c ;  /* 0x0000000c0b0c7291 */ /* 0x000fc8000f8fe23f */
[----:B------:R-:W-:Y:S05]  /*0250*/  @!P0 BRA `(.L_x_2) ;  /* 0x0000023000008947 */ /* 0x000fea0003800000 */
[----:B------:R-:W-:Y:S02]  /*0260*/  USHF.R.U32.HI UR4, URZ, 0x10, UR6 ;  /* 0x000000103f047899 */ /* 0x000fe40008011606 */
[----:B------:R-:W-:Y:S02]  /*0270*/  ULDC UR5, c[0x0][0x338] ;  /* 0x0000ce0000057ab9 */ /* 0x000fe40000000800 */
[----:B------:R-:W-:Y:S02]  /*0280*/  UISETP.NE.AND UP0, UPT, UR4, URZ, UPT ;  /* 0x0000003f0400728c */ /* 0x000fe4000bf05270 */
[----:B------:R-:W-:Y:S02]  /*0290*/  UMOV UR14, URZ ;  /* 0x0000003f000e7c82 */ /* 0x000fe40008000000 */
[----:B------:R-:W-:-:S04]  /*02a0*/  USEL UR5, UR4, UR5, UP0 ;  /* 0x0000000504057287 */ /* 0x000fc80008000000 */
[----:B------:R-:W-:Y:S02]  /*02b0*/  UIADD3 UR11, UR12, -0x1, UR5 ;  /* 0xffffffff0c0b7890 */ /* 0x000fe4000fffe005 */
[----:B------:R-:W-:-:S05]  /*02c0*/  IMAD.U32 R3, RZ, RZ, UR5 ;  /* 0x00000005ff037e24 */ /* 0x000fca000f8e00ff */
[----:B------:R-:W-:-:S04]  /*02d0*/  IABS R0, R3 ;  /* 0x0000000300007213 */ /* 0x000fc80000000000 */
[----:B------:R-:W1:Y:S02]  /*02e0*/  R2UR UR10, R0 ;  /* 0x00000000000a73c2 */ /* 0x000e6400000e0000 */
[----:B-1----:R-:W1:Y:S08]  /*02f0*/  I2F.RP R0, UR10 ;  /* 0x0000000a00007d06 */ /* 0x002e700008209400 */
[----:B-1----:R-:W1:Y:S02]  /*0300*/  MUFU.RCP R0, R0 ;  /* 0x0000000000007308 */ /* 0x002e640000001000 */
[----:B-1----:R-:W-:-:S06]  /*0310*/  IADD3 R0, R0, 0xffffffe, RZ ;  /* 0x0ffffffe00007810 */ /* 0x002fcc0007ffe0ff */
[----:B------:R-:W1:Y:S02]  /*0320*/  F2I.FTZ.U32.TRUNC.NTZ R0, R0 ;  /* 0x0000000000007305 */ /* 0x000e64000021f000 */
[----:B-1----:R1:W2:Y:S02]  /*0330*/  R2UR UR15, R0 ;  /* 0x00000000000f73c2 */ /* 0x0022a400000e0000 */
[----:B-1----:R-:W-:Y:S01]  /*0340*/  IMAD.U32 R0, RZ, RZ, UR11 ;  /* 0x0000000bff007e24 */ /* 0x002fe2000f8e00ff */
[----:B--2---:R-:W-:Y:S02]  /*0350*/  UIADD3 UR4, URZ, -UR15, URZ ;  /* 0x8000000f3f047290 */ /* 0x004fe4000fffe03f */
[----:B------:R-:W-:Y:S02]  /*0360*/  ULOP3.LUT UR11, UR11, UR5, URZ, 0x3c, !UPT ;  /* 0x000000050b0b7292 */ /* 0x000fe4000f8e3c3f */
[----:B------:R-:W-:Y:S01]  /*0370*/  IABS R2, R0 ;  /* 0x0000000000027213 */ /* 0x000fe20000000000 */
[----:B------:R-:W-:Y:S01]  /*0380*/  UIMAD UR4, UR4, UR10, URZ ;  /* 0x0000000a040472a4 */ /* 0x000fe2000f8e023f */
[----:B------:R-:W-:-:S02]  /*0390*/  IABS R0, R3 ;  /* 0x0000000300007213 */ /* 0x000fc40000000000 */
[----:B------:R-:W1:Y:S01]  /*03a0*/  R2UR UR8, R2 ;  /* 0x00000000020873c2 */ /* 0x000e6200000e0000 */
[----:B------:R-:W-:Y:S02]  /*03b0*/  UIMAD.WIDE.U32 UR14, UR15, UR4, UR14 ;  /* 0x000000040f0e72a5 */ /* 0x000fe4000f8e000e */
[----:B------:R-:W-:-:S05]  /*03c0*/  IMAD.MOV R0, RZ, RZ, -R0 ;  /* 0x000000ffff007224 */ /* 0x000fca00078e0a00 */
[----:B------:R-:W2:Y:S01]  /*03d0*/  R2UR UR7, R0 ;  /* 0x00000000000773c2 */ /* 0x000ea200000e0000 */
[----:B-1----:R-:W-:-:S04]  /*03e0*/  UIMAD.WIDE.U32 UR14, UR15, UR8, URZ ;  /* 0x000000080f0e72a5 */ /* 0x002fc8000f8e003f */
[----:B--2---:R-:W-:-:S04]  /*03f0*/  UIMAD UR7, UR15, UR7, UR8 ;  /* 0x000000070f0772a4 */ /* 0x004fc8000f8e0208 */
[----:B------:R-:W-:-:S11]  /*0400*/  UISETP.GT.U32.AND UP0, UPT, UR10, UR7, UPT ;  /* 0x000000070a00728c */ /* 0x000fd6000bf04070 */
[----:B------:R-:W-:Y:S02]  /*0410*/  @!UP0 UIADD3 UR7, UR7, -UR10, URZ ;  /* 0x8000000a07078290 */ /* 0x000fe4000fffe03f */
[----:B------:R-:W-:Y:S02]  /*0420*/  @!UP0 UIADD3 UR15, UR15, 0x1, URZ ;  /* 0x000000010f0f8890 */ /* 0x000fe4000fffe03f */
[----:B------:R-:W-:Y:S02]  /*0430*/  UISETP.GE.U32.AND UP1, UPT, UR7, UR10, UPT ;  /* 0x0000000a0700728c */ /* 0x000fe4000bf26070 */
[----:B------:R-:W-:-:S09]  /*0440*/  UISETP.GE.AND UP0, UPT, UR11, URZ, UPT ;  /* 0x0000003f0b00728c */ /* 0x000fd2000bf06270 */
[----:B------:R-:W-:Y:S02]  /*0450*/  @UP1 UIADD3 UR15, UR15, 0x1, URZ ;  /* 0x000000010f0f1890 */ /* 0x000fe4000fffe03f */
[----:B------:R-:W-:Y:S02]  /*0460*/  UISETP.NE.AND UP1, UPT, UR5, URZ, UPT ;  /* 0x0000003f0500728c */ /* 0x000fe4000bf25270 */
[----:B------:R-:W-:-:S09]  /*0470*/  @!UP0 UIADD3 UR15, -UR15, URZ, URZ ;  /* 0x0000003f0f0f8290 */ /* 0x000fd2000fffe13f */
[----:B------:R-:W-:Y:S02]  /*0480*/  @!UP1 ULOP3.LUT UR15, URZ, UR5, URZ, 0x33, !UPT ;  /* 0x000000053f0f9292 */ /* 0x000fe4000f8e333f */
.L_x_2:
[----:B------:R-:W-:Y:S01]  /*0490*/  ULOP3.LUT UR8, UR6, 0xffff, URZ, 0xc0, !UPT ;  /* 0x0000ffff06087892 */ /* 0x000fe2000f8ec03f */
[----:B------:R-:W-:Y:S01]  /*04a0*/  PLOP3.LUT P2, PT, PT, PT, PT, 0x80, 0x0 ;  /* 0x000000000000781c */ /* 0x000fe20003f4f070 */
[----:B------:R-:W-:Y:S01]  /*04b0*/  ULDC.64 UR10, c[0x0][0x118] ;  /* 0x00004600000a7ab9 */ /* 0x000fe20000000a00 */
[----:B------:R-:W-:Y:S01]  /*04c0*/  CS2R R16, SRZ ;  /* 0x0000000000107805 */ /* 0x000fe2000001ff00 */
[----:B------:R-:W-:Y:S01]  /*04d0*/  UIMAD UR8, UR8, UR15, URZ ;  /* 0x0000000f080872a4 */ /* 0x000fe2000f8e023f */
[----:B------:R-:W-:Y:S01]  /*04e0*/  CS2R R130, SRZ ;  /* 0x0000000000827805 */ /* 0x000fe2000001ff00 */
[----:B------:R-:W-:Y:S01]  /*04f0*/  CS2R R128, SRZ ;  /* 0x0000000000807805 */ /* 0x000fe2000001ff00 */
[----:B------:R-:W-:Y:S01]  /*0500*/  CS2R R150, SRZ ;  /* 0x0000000000967805 */ /* 0x000fe2000001ff00 */
[----:B------:R-:W-:Y:S01]  /*0510*/  UIADD3 UR15, UR8, UR15, URZ ;  /* 0x0000000f080f7290 */ /* 0x000fe2000fffe03f */
[----:B------:R-:W-:Y:S01]  /*0520*/  CS2R R148, SRZ ;  /* 0x0000000000947805 */ /* 0x000fe2000001ff00 */
[----:B------:R-:W-:Y:S01]  /*0530*/  CS2R R126, SRZ ;  /* 0x00000000007e7805 */ /* 0x000fe2000001ff00 */
[----:B------:R-:W-:Y:S01]  /*0540*/  CS2R R124, SRZ ;  /* 0x00000000007c7805 */ /* 0x000fe2000001ff00 */
[----:B------:R-:W-:Y:S01]  /*0550*/  UISETP.LT.AND UP0, UPT, UR12, UR15, UPT ;  /* 0x0000000f0c00728c */ /* 0x000fe2000bf01270 */
[----:B------:R-:W-:Y:S01]  /*0560*/  CS2R R146, SRZ ;  /* 0x0000000000927805 */ /* 0x000fe2000001ff00 */
[----:B------:R-:W-:Y:S01]  /*0570*/  CS2R R144, SRZ ;  /* 0x0000000000907805 */ /* 0x000fe2000001ff00 */
[----:B------:R-:W-:Y:S01]  /*0580*/  CS2R R122, SRZ ;  /* 0x00000000007a7805 */ /* 0x000fe2000001ff00 */
[----:B------:R-:W-:Y:S01]  /*0590*/  USEL UR12, UR12, UR15, UP0 ;  /* 0x0000000f0c0c7287 */ /* 0x000fe20008000000 */
[----:B------:R-:W-:Y:S01]  /*05a0*/  CS2R R120, SRZ ;  /* 0x0000000000787805 */ /* 0x000fe2000001ff00 */
[----:B------:R-:W-:Y:S01]  /*05b0*/  CS2R R118, SRZ ;  /* 0x0000000000767805 */ /* 0x000fe2000001ff00 */
[----:B------:R-:W-:Y:S01]  /*05c0*/  CS2R R116, SRZ ;  /* 0x0000000000747805 */ /* 0x000fe2000001ff00 */
[----:B------:R-:W-:Y:S01]  /*05d0*/  UISETP.GT.AND UP0, UPT, UR12, UR8, UPT ;  /* 0x000000080c00728c */ /* 0x000fe2000bf04270 */
[----:B------:R-:W-:Y:S01]  /*05e0*/  CS2R R114, SRZ ;  /* 0x0000000000727805 */ /* 0x000fe2000001ff00 */
[----:B------:R-:W-:Y:S01]  /*05f0*/  CS2R R112, SRZ ;  /* 0x0000000000707805 */ /* 0x000fe2000001ff00 */
[----:B------:R-:W-:Y:S01]  /*0600*/  CS2R R110, SRZ ;  /* 0x00000000006e7805 */ /* 0x000fe2000001ff00 */
[----:B------:R-:W-:Y:S01]  /*0610*/  CS2R R108, SRZ ;  /* 0x00000000006c7805 */ /* 0x000fe2000001ff00 */
[----:B------:R-:W-:Y:S01]  /*0620*/  CS2R R106, SRZ ;  /* 0x00000000006a7805 */ /* 0x000fe2000001ff00 */
[----:B------:R-:W-:Y:S01]  /*0630*/  PLOP3.LUT P0, PT, PT, PT, UP0, 0x80, 0x0 ;  /* 0x000000000000781c */ /* 0x000fe20003f0f008 */
[----:B------:R-:W-:Y:S01]  /*0640*/  CS2R R104, SRZ ;  /* 0x0000000000687805 */ /* 0x000fe2000001ff00 */
        /* <DEDUP_REMOVED lines=30> */
[----:B------:R-:W-:Y:S05]  /*0830*/  @!P0 BRA `(.L_x_3) ;  /* 0x0000901000008947 */ /* 0x000fea0003800000 */
[----:B------:R-:W-:Y:S01]  /*0840*/  ISETP.NE.U32.AND P4, PT, RZ, c[0x0][0x340], PT ;  /* 0x0000d000ff007a0c */ /* 0x000fe20003f85070 */
[----:B------:R-:W1:Y:S01]  /*0850*/  S2R R9, SR_CTAID.X ;  /* 0x0000000000097919 */ /* 0x000e620000002500 */
[----:B------:R-:W-:Y:S01]  /*0860*/  SHF.R.S32.HI R27, RZ, 0x1f, R132 ;  /* 0x0000001fff1b7819 */ /* 0x000fe20000011484 */
[----:B------:R-:W-:Y:S01]  /*0870*/  USHF.R.S32.HI UR13, URZ, 0x1f, UR9 ;  /* 0x0000001f3f0d7899 */ /* 0x000fe20008011409 */
[----:B------:R-:W-:Y:S01]  /*0880*/  ISETP.NE.AND.EX P4, PT, RZ, c[0x0][0x344], PT, P4 ;  /* 0x0000d100ff007a0c */ /* 0x000fe20003f85340 */
[----:B------:R-:W-:-:S12]  /*0890*/  ULDC.64 UR4, c[0x0][0x1b8] ;  /* 0x00006e0000047ab9 */ /* 0x000fd80000000a00 */
[----:B------:R-:W-:-:S04]  /*08a0*/  @P4 IMAD.MOV.U32 R2, RZ, RZ, 0x4 ;  /* 0x00000004ff024424 */ /* 0x000fc800078e00ff */
[----:B------:R-:W-:-:S05]  /*08b0*/  @P4 IMAD.WIDE R2, R18, R2, c[0x0][0x340] ;  /* 0x0000d00012024625 */ /* 0x000fca00078e0202 */
[----:B------:R2:W3:Y:S01]  /*08c0*/  @P4 LDG.E R20, [R2.64] ;  /* 0x0000000a02144981 */ /* 0x0004e2000c1e1900 */
[----:B------:R-:W-:Y:S01]  /*08d0*/  IMAD.MOV.U32 R8, RZ, RZ, c[0x0][0x2c4] ;  /* 0x0000b100ff087624 */ /* 0x000fe200078e00ff */
[----:B------:R-:W-:Y:S01]  /*08e0*/  UIMAD.WIDE.U32 UR6, UR9, UR4, URZ ;  /* 0x00000004090672a5 */ /* 0x000fe2000f8e003f */
[----:B------:R-:W-:Y:S01]  /*08f0*/  SHF.R.S32.HI R11, RZ, 0x1f, R18 ;  /* 0x0000001fff0b7819 */ /* 0x000fe20000011412 */
[----:B------:R-:W-:Y:S01]  /*0900*/  UIMAD UR4, UR13, UR4, URZ ;  /* 0x000000040d0472a4 */ /* 0x000fe2000f8e023f */
[-C--:B------:R-:W-:Y:S01]  /*0910*/  LEA.HI R26, R27, R132.reuse, RZ, 0x4 ;  /* 0x000000841b1a7211 */ /* 0x080fe200078f20ff */
[----:B------:R-:W-:Y:S01]  /*0920*/  UMOV UR16, 0x60 ;  /* 0x0000006000107882 */ /* 0x000fe20000000000 */
[C---:B------:R-:W-:Y:S01]  /*0930*/  ISETP.NE.AND P0, PT, R8.reuse, 0x1, PT ;  /* 0x000000010800780c */ /* 0x040fe20003f05270 */
[----:B------:R-:W-:Y:S01]  /*0940*/  UIMAD UR4, UR9, UR5, UR4 ;  /* 0x00000005090472a4 */ /* 0x000fe2000f8e0204 */
[----:B------:R-:W-:Y:S01]  /*0950*/  IMAD R6, R11, c[0x0][0x1c0], RZ ;  /* 0x000070000b067a24 */ /* 0x000fe200078e02ff */
[CC--:B------:R-:W-:Y:S01]  /*0960*/  LEA.HI R10, R27.reuse, R132.reuse, RZ, 0x6 ;  /* 0x000000841b0a7211 */ /* 0x0c0fe200078f30ff */
[----:B------:R-:W-:Y:S01]  /*0970*/  IMAD R8, R8, c[0x0][0x168], RZ ;  /* 0x00005a0008087a24 */ /* 0x000fe200078e02ff */
[----:B------:R-:W-:Y:S01]  /*0980*/  UIADD3 UR4, UR7, UR4, URZ ;  /* 0x0000000407047290 */ /* 0x000fe2000fffe03f */
[----:B------:R-:W-:Y:S01]  /*0990*/  IMAD R6, R18, c[0x0][0x1c4], R6 ;  /* 0x0000710012067a24 */ /* 0x000fe200078e0206 */
[----:B------:R-:W-:Y:S01]  /*09a0*/  LEA.HI R117, R27, R132, RZ, 0x5 ;  /* 0x000000841b757211 */ /* 0x000fe200078f28ff */
[----:B------:R-:W-:-:S02]  /*09b0*/  IMAD.MOV.U32 R118, RZ, RZ, c[0x0][0x1e0] ;  /* 0x00007800ff767624 */ /* 0x000fc400078e00ff */
[----:B------:R-:W-:Y:S01]  /*09c0*/  IMAD.MOV.U32 R119, RZ, RZ, c[0x0][0x1e4] ;  /* 0x00007900ff777624 */ /* 0x000fe200078e00ff */
[----:B--2---:R-:W-:Y:S01]  /*09d0*/  LEA.HI R2, R27, R132, RZ, 0x3 ;  /* 0x000000841b027211 */ /* 0x004fe200078f18ff */
[----:B------:R-:W-:Y:S02]  /*09e0*/  IMAD.U32 R3, RZ, RZ, UR7 ;  /* 0x00000007ff037e24 */ /* 0x000fe4000f8e00ff */
[----:B------:R-:W-:Y:S01]  /*09f0*/  IMAD.U32 R3, RZ, RZ, UR4 ;  /* 0x00000004ff037e24 */ /* 0x000fe2000f8e00ff */
[----:B------:R-:W-:Y:S01]  /*0a00*/  LOP3.LUT R0, R2, 0xfffffff8, RZ, 0xc0, !PT ;  /* 0xfffffff802007812 */ /* 0x000fe200078ec0ff */
[----:B------:R-:W-:Y:S01]  /*0a10*/  ULDC.64 UR4, c[0x0][0x1e0] ;  /* 0x0000780000047ab9 */ /* 0x000fe20000000a00 */
[----:B------:R-:W-:Y:S01]  /*0a20*/  SHF.R.S32.HI R22, RZ, 0x3, R2 ;  /* 0x00000003ff167819 */ /* 0x000fe20000011402 */
[----:B------:R-:W-:Y:S01]  /*0a30*/  IMAD.U32 R2, RZ, RZ, UR6 ;  /* 0x00000006ff027e24 */ /* 0x000fe2000f8e00ff */
[----:B------:R-:W-:Y:S01]  /*0a40*/  UIMAD.WIDE.U32 UR14, UR16, UR4, URZ ;  /* 0x00000004100e72a5 */ /* 0x000fe2000f8e003f */
[----:B------:R-:W-:Y:S01]  /*0a50*/  IMAD.IADD R28, R132, 0x1, -R0 ;  /* 0x00000001841c7824 */ /* 0x000fe200078e0a00 */
[----:B------:R-:W-:Y:S01]  /*0a60*/  SHF.R.S32.HI R29, RZ, 0x1f, R22 ;  /* 0x0000001fff1d7819 */ /* 0x000fe20000011416 */
[----:B------:R-:W-:Y:S01]  /*0a70*/  IMAD.WIDE.U32 R2, R18, c[0x0][0x1c0], R2 ;  /* 0x0000700012027a25 */ /* 0x000fe200078e0002 */
[----:B------:R-:W-:-:S02]  /*0a80*/  ULDC.64 UR6, c[0x0][0x1e8] ;  /* 0x00007a0000067ab9 */ /* 0x000fc40000000a00 */
[----:B------:R-:W-:Y:S01]  /*0a90*/  UIMAD UR6, UR13, UR6, URZ ;  /* 0x000000060d0672a4 */ /* 0x000fe2000f8e023f */
[----:B------:R-:W-:Y:S02]  /*0aa0*/  IMAD R0, R28, 0x20, R22 ;  /* 0x000000201c007824 */ /* 0x000fe400078e0216 */
[----:B------:R-:W-:Y:S01]  /*0ab0*/  IMAD.IADD R3, R3, 0x1, R6 ;  /* 0x0000000103037824 */ /* 0x000fe200078e0206 */
[----:B------:R-:W-:Y:S01]  /*0ac0*/  UIMAD UR6, UR9, UR7, UR6 ;  /* 0x00000007090672a4 */ /* 0x000fe2000f8e0206 */
[----:B-1----:R-:W-:Y:S01]  /*0ad0*/  IMAD R4, R9, 0x80, R0 ;  /* 0x0000008009047824 */ /* 0x002fe200078e0200 */
[----:B------:R-:W-:Y:S01]  /*0ae0*/  UIADD3 UR7, UR12, -0x1, URZ ;  /* 0xffffffff0c077890 */ /* 0x000fe2000fffe03f */
[----:B------:R-:W-:Y:S02]  /*0af0*/  IMAD.U32 R6, RZ, RZ, UR14 ;  /* 0x0000000eff067e24 */ /* 0x000fe4000f8e00ff */
[----:B------:R-:W-:Y:S01]  /*0b00*/  @P0 IMAD.HI.U32 R5, R4, c[0x0][0x2c8], RZ ;  /* 0x0000b20004050a27 */ /* 0x000fe200078e00ff */
[----:B------:R-:W-:-:S02]  /*0b10*/  USHF.R.S32.HI UR17, URZ, 0x1f, UR7 ;  /* 0x0000001f3f117899 */ /* 0x000fc40008011407 */
[----:B------:R-:W-:Y:S01]  /*0b20*/  UISETP.GT.AND UP0, UPT, UR7, UR8, UPT ;  /* 0x000000080700728c */ /* 0x000fe2000bf04270 */
[----:B------:R-:W-:Y:S01]  /*0b30*/  IMAD.MOV.U32 R0, RZ, RZ, R4 ;  /* 0x000000ffff007224 */ /* 0x000fe200078e0004 */
[----:B------:R-:W-:Y:S01]  /*0b40*/  @P0 SHF.R.U32.HI R0, RZ, c[0x0][0x2cc], R5 ;  /* 0x0000b300ff000a19 */ /* 0x000fe20000011605 */
[----:B------:R-:W-:Y:S02]  /*0b50*/  IMAD.MOV.U32 R116, RZ, RZ, R6 ;  /* 0x000000ffff747224 */ /* 0x000fe400078e0006 */
[----:B------:R-:W-:Y:S01]  /*0b60*/  IMAD.SHL.U32 R16, R28, 0x8, RZ ;  /* 0x000000081c107824 */ /* 0x000fe200078e00ff */
[--C-:B------:R-:W-:Y:S01]  /*0b70*/  SHF.R.S32.HI R7, RZ, 0x1f, R0.reuse ;  /* 0x0000001fff077819 */ /* 0x100fe20000011400 */
[----:B------:R-:W-:Y:S02]  /*0b80*/  IMAD.MOV R5, RZ, RZ, -R0 ;  /* 0x000000ffff057224 */ /* 0x000fe400078e0a00 */
[----:B------:R-:W-:Y:S01]  /*0b90*/  IMAD.WIDE.U32 R2, R0, c[0x0][0x1b0], R2 ;  /* 0x00006c0000027a25 */ /* 0x000fe200078e0002 */
[----:B------:R-:W-:-:S02]  /*0ba0*/  SHF.R.S32.HI R17, RZ, 0x1f, R16 ;  /* 0x0000001fff117819 */ /* 0x000fc40000011410 */
[C---:B------:R-:W-:Y:S01]  /*0bb0*/  IADD3 R23, R16.reuse, 0x40, RZ ;  /* 0x0000004010177810 */ /* 0x040fe20007ffe0ff */
[----:B------:R-:W-:Y:S01]  /*0bc0*/  IMAD R4, R5, c[0x0][0x2c4], R4 ;  /* 0x0000b10005047a24 */ /* 0x000fe200078e0204 */
[----:B------:R-:W-:Y:S01]  /*0bd0*/  IADD3 R25, R16, 0x80, RZ ;  /* 0x0000008010197810 */ /* 0x000fe20007ffe0ff */
[----:B------:R-:W-:Y:S01]  /*0be0*/  IMAD R7, R7, c[0x0][0x1b0], RZ ;  /* 0x00006c0007077a24 */ /* 0x000fe200078e02ff */
[----:B------:R-:W-:Y:S01]  /*0bf0*/  BAR.SYNC.DEFER_BLOCKING 0x0 ;  /* 0x0000000000007b1d */ /* 0x000fe20000010000 */
[----:B------:R-:W-:Y:S02]  /*0c00*/  ISETP.GE.AND P5, PT, R23, c[0x0][0x198], PT ;  /* 0x0000660017007a0c */ /* 0x000fe40003fa6270 */
[----:B------:R-:W-:Y:S01]  /*0c10*/  IMAD R0, R0, c[0x0][0x1b4], R7 ;  /* 0x00006d0000007a24 */ /* 0x000fe200078e0207 */
[----:B------:R-:W-:Y:S01]  /*0c20*/  SHF.R.S32.HI R5, RZ, 0x1f, R4 ;  /* 0x0000001fff057819 */ /* 0x000fe20000011404 */
[----:B------:R-:W-:Y:S02]  /*0c30*/  IMAD.U32 R7, RZ, RZ, UR15 ;  /* 0x0000000fff077e24 */ /* 0x000fe4000f8e00ff */
[----:B------:R-:W-:-:S02]  /*0c40*/  IMAD.IADD R3, R3, 0x1, R0 ;  /* 0x0000000103037824 */ /* 0x000fc400078e0200 */
[----:B------:R-:W-:Y:S02]  /*0c50*/  IMAD R0, R5, c[0x0][0x1a8], RZ ;  /* 0x00006a0005007a24 */ /* 0x000fe400078e02ff */
[----:B------:R-:W-:-:S04]  /*0c60*/  IMAD.WIDE.U32 R2, R4, c[0x0][0x1a8], R2 ;  /* 0x00006a0004027a25 */ /* 0x000fc800078e0002 */
[----:B------:R-:W-:Y:S01]  /*0c70*/  IMAD R0, R4, c[0x0][0x1ac], R0 ;  /* 0x00006b0004007a24 */ /* 0x000fe200078e0200 */
[----:B------:R-:W-:Y:S01]  /*0c80*/  LEA R13, P3, R2, c[0x0][0x160], 0x1 ;  /* 0x00005800020d7a11 */ /* 0x000fe200078608ff */
[----:B------:R-:W-:Y:S01]  /*0c90*/  IMAD R7, R9, 0x80, R22 ;  /* 0x0000008009077824 */ /* 0x000fe200078e0216 */
[----:B------:R-:W-:Y:S01]  /*0ca0*/  SHF.R.S32.HI R9, RZ, 0x4, R26 ;  /* 0x00000004ff097819 */ /* 0x000fe2000001141a */
[----:B------:R-:W-:-:S03]  /*0cb0*/  IMAD.IADD R0, R3, 0x1, R0 ;  /* 0x0000000103007824 */ /* 0x000fc600078e0200 */
[----:B------:R-:W-:Y:S02]  /*0cc0*/  IADD3 R6, R7, 0x20, RZ ;  /* 0x0000002007067810 */ /* 0x000fe40007ffe0ff */
[----:B------:R-:W-:Y:S01]  /*0cd0*/  LEA.HI.X R12, R2, c[0x0][0x164], R0, 0x1, P3 ;  /* 0x00005900020c7a11 */ /* 0x000fe200018f0c00 */
[----:B------:R-:W-:Y:S01]  /*0ce0*/  IMAD.SHL.U32 R0, R22, 0x40, RZ ;  /* 0x0000004016007824 */ /* 0x000fe200078e00ff */
[----:B------:R-:W-:Y:S01]  /*0cf0*/  ISETP.GE.AND P1, PT, R6, R8, PT ;  /* 0x000000080600720c */ /* 0x000fe20003f26270 */
[----:B------:R-:W-:Y:S01]  /*0d00*/  IMAD R2, R29, c[0x0][0x1e0], RZ ;  /* 0x000078001d027a24 */ /* 0x000fe200078e02ff */
[C---:B------:R-:W-:Y:S02]  /*0d10*/  IADD3 R5, R7.reuse, 0x40, RZ ;  /* 0x0000004007057810 */ /* 0x040fe40007ffe0ff */
[----:B------:R-:W-:Y:S02]  /*0d20*/  LOP3.LUT R0, R0, 0x1c0, RZ, 0xc0, !PT ;  /* 0x000001c000007812 */ /* 0x000fe400078ec0ff */
[----:B------:R-:W-:-:S02]  /*0d30*/  IADD3 R4, R7, 0x60, RZ ;  /* 0x0000006007047810 */ /* 0x000fc40007ffe0ff */
[----:B------:R-:W-:Y:S02]  /*0d40*/  SHF.R.U32.HI R6, RZ, 0x3, R0 ;  /* 0x00000003ff067819 */ /* 0x000fe40000011600 */
[----:B------:R-:W-:Y:S01]  /*0d50*/  LOP3.LUT R3, R0, 0x38, R16, 0xf8, !PT ;  /* 0x0000003800037812 */ /* 0x000fe200078ef810 */
[----:B------:R-:W-:Y:S01]  /*0d60*/  IMAD R0, R22, c[0x0][0x1e4], R2 ;  /* 0x0000790016007a24 */ /* 0x000fe200078e0202 */
[----:B------:R-:W-:Y:S01]  /*0d70*/  ISETP.GE.AND P6, PT, R7, R8, PT ;  /* 0x000000080700720c */ /* 0x000fe20003fc6270 */
[----:B------:R-:W-:Y:S01]  /*0d80*/  SHFL.IDX PT, R2, R13, RZ, 0x181f ;  /* 0x00181fff0d027589 */ /* 0x000fe200000e0000 */
[----:B------:R-:W-:Y:S02]  /*0d90*/  LOP3.LUT R7, R3, R6, RZ, 0x3c, !PT ;  /* 0x0000000603077212 */ /* 0x000fe400078e3cff */
[-C--:B------:R-:W-:Y:S01]  /*0da0*/  ISETP.GE.AND P2, PT, R5, R8.reuse, PT ;  /* 0x000000080500720c */ /* 0x080fe20003f46270 */
[----:B------:R-:W1:Y:S01]  /*0db0*/  SHFL.IDX PT, R3, R12, RZ, 0x181f ;  /* 0x00181fff0c037589 */ /* 0x000e6200000e0000 */
[----:B------:R-:W-:Y:S01]  /*0dc0*/  ISETP.GE.AND P0, PT, R4, R8, PT ;  /* 0x000000080400720c */ /* 0x000fe20003f06270 */
[----:B------:R-:W-:Y:S01]  /*0dd0*/  IMAD.WIDE.U32 R4, R22, c[0x0][0x1e0], R16 ;  /* 0x0000780016047a25 */ /* 0x000fe200078e0010 */
[----:B------:R-:W-:-:S02]  /*0de0*/  LEA.HI R8, R26, R9, RZ, 0x1 ;  /* 0x000000091a087211 */ /* 0x000fc400078f08ff */
[----:B------:R-:W-:Y:S01]  /*0df0*/  ISETP.GE.AND P3, PT, R16, c[0x0][0x198], PT ;  /* 0x0000660010007a0c */ /* 0x000fe20003f66270 */
[----:B------:R-:W-:Y:S01]  /*0e00*/  IMAD.IADD R5, R5, 0x1, R0 ;  /* 0x0000000105057824 */ /* 0x000fe200078e0200 */
[----:B------:R-:W-:Y:S01]  /*0e10*/  LOP3.LUT R6, R8, 0xfffffffe, RZ, 0xc0, !PT ;  /* 0xfffffffe08067812 */ /* 0x000fe200078ec0ff */
[----:B------:R-:W-:Y:S02]  /*0e20*/  IMAD.U32 R0, RZ, RZ, UR9 ;  /* 0x00000009ff007e24 */ /* 0x000fe4000f8e00ff */
[----:B------:R-:W-:Y:S02]  /*0e30*/  IMAD.SHL.U32 R8, R10, 0x8, RZ ;  /* 0x000000080a087824 */ /* 0x000fe400078e00ff */
[----:B------:R-:W-:Y:S01]  /*0e40*/  IMAD.WIDE.U32 R14, R0, c[0x0][0x1e8], R4 ;  /* 0x00007a00000e7a25 */ /* 0x000fe200078e0004 */
[----:B------:R-:W-:Y:S02]  /*0e50*/  @!P6 SHF.R.S32.HI R4, RZ, 0x1f, R23 ;  /* 0x0000001fff04e819 */ /* 0x000fe40000011417 */
[----:B------:R-:W-:Y:S01]  /*0e60*/  LOP3.LUT R8, R7, 0xfffffe00, R8, 0xf8, !PT ;  /* 0xfffffe0007087812 */ /* 0x000fe200078ef808 */
[----:B------:R-:W-:Y:S01]  /*0e70*/  IMAD.IADD R24, R9, 0x1, -R6 ;  /* 0x0000000109187824 */ /* 0x000fe200078e0a06 */
[----:B------:R-:W-:Y:S01]  /*0e80*/  @!P6 LEA.HI R10, R4, R23, RZ, 0x3 ;  /* 0x00000017040ae211 */ /* 0x000fe200078f18ff */
[----:B------:R-:W2:Y:S01]  /*0e90*/  SHFL.IDX PT, R6, R13, 0x1, 0x181f ;  /* 0x00381f000d067f89 */ /* 0x000ea200000e0000 */
[----:B------:R-:W-:Y:S01]  /*0ea0*/  @!P6 SHF.R.S32.HI R0, RZ, 0x1f, R25 ;  /* 0x0000001fff00e819 */ /* 0x000fe20000011419 */
[----:B------:R-:W-:Y:S01]  /*0eb0*/  IMAD.SHL.U32 R248, R8, 0x2, RZ ;  /* 0x0000000208f87824 */ /* 0x000fe200078e00ff */
[----:B------:R-:W-:Y:S01]  /*0ec0*/  @!P6 LOP3.LUT R10, R10, 0xfffffff8, RZ, 0xc0, !PT ;  /* 0xfffffff80a0ae812 */ /* 0x000fe200078ec0ff */
[----:B------:R-:W4:Y:S01]  /*0ed0*/  SHFL.IDX PT, R7, R12, 0x1, 0x181f ;  /* 0x00381f000c077f89 */ /* 0x000f2200000e0000 */
[----:B------:R-:W-:-:S04]  /*0ee0*/  @!P6 LEA.HI R0, R0, R25, RZ, 0x3 ;  /* 0x000000190000e211 */ /* 0x000fc800078f18ff */
[----:B------:R-:W-:-:S05]  /*0ef0*/  @!P6 LOP3.LUT R0, R0, 0xfffffff8, RZ, 0xc0, !PT ;  /* 0xfffffff80000e812 */ /* 0x000fca00078ec0ff */
[----:B-1----:R-:W-:Y:S01]  /*0f00*/  @!P6 IMAD.WIDE R8, R0, 0x2, R2 ;  /* 0x000000020008e825 */ /* 0x002fe200078e0202 */
[----:B------:R-:W-:-:S04]  /*0f10*/  @!P1 SHF.R.S32.HI R0, RZ, 0x1f, R25 ;  /* 0x0000001fff009819 */ /* 0x000fc80000011419 */
[----:B------:R-:W-:-:S04]  /*0f20*/  @!P1 LEA.HI R0, R0, R25, RZ, 0x3 ;  /* 0x0000001900009211 */ /* 0x000fc800078f18ff */
[----:B------:R-:W-:Y:S02]  /*0f30*/  @!P1 LOP3.LUT R0, R0, 0xfffffff8, RZ, 0xc0, !PT ;  /* 0xfffffff800009812 */ /* 0x000fe400078ec0ff */
[----:B---3--:R-:W-:Y:S01]  /*0f40*/  @P4 SHF.R.S32.HI R21, RZ, 0x1f, R20 ;  /* 0x0000001fff154819 */ /* 0x008fe20000011414 */
[----:B------:R-:W-:Y:S02]  /*0f50*/  @!P4 IMAD.MOV.U32 R20, RZ, RZ, R18 ;  /* 0x000000ffff14c224 */ /* 0x000fe400078e0012 */
[----:B------:R-:W-:Y:S01]  /*0f60*/  @!P4 IMAD.MOV.U32 R21, RZ, RZ, R11 ;  /* 0x000000ffff15c224 */ /* 0x000fe200078e000b */
[----:B------:R-:W-:Y:S01]  /*0f70*/  @!P6 LEA R4, P4, R16, R2, 0x1 ;  /* 0x000000021004e211 */ /* 0x000fe200078808ff */
[----:B------:R-:W-:Y:S02]  /*0f80*/  @!P6 IMAD.WIDE R10, R10, 0x2, R2 ;  /* 0x000000020a0ae825 */ /* 0x000fe400078e0202 */
[----:B------:R-:W-:Y:S01]  /*0f90*/  SHFL.IDX PT, R2, R13, 0x3, 0x181f ;  /* 0x00781f000d027f89 */ /* 0x000fe200000e0000 */
[----:B------:R-:W-:-:S02]  /*0fa0*/  @!P6 LEA.HI.X R5, R16, R3, R17, 0x1, P4 ;  /* 0x000000031005e211 */ /* 0x000fc400020f0c11 */
[----:B------:R-:W-:Y:S01]  /*0fb0*/  ISETP.GE.AND P4, PT, R25, c[0x0][0x198], PT ;  /* 0x0000660019007a0c */ /* 0x000fe20003f86270 */
[----:B------:R-:W-:Y:S04]  /*0fc0*/  SHFL.IDX PT, R3, R12, 0x3, 0x181f ;  /* 0x00781f000c037f89 */ /* 0x000fe800000e0000 */
[----:B------:R1:W-:Y:S04]  /*0fd0*/  @!P6 LDGSTS.E.BYPASS.LTC128B.128 [R248+0x100], [R4.64], !P3 ;  /* 0x0010000004f8efae */ /* 0x0003e8000d901d4a */
[----:B------:R3:W-:Y:S04]  /*0fe0*/  @!P6 LDGSTS.E.BYPASS.LTC128B.128 [R248+0x4100], [R10.64], !P5 ;  /* 0x041000000af8efae */ /* 0x0007e8000e901d4a */
[----:B------:R2:W-:Y:S04]  /*0ff0*/  @!P6 LDGSTS.E.BYPASS.LTC128B.128 [R248+0x8100], [R8.64], !P4 ;  /* 0x0810000008f8efae */ /* 0x0005e8000e101d4a */
[----:B-1----:R1:W5:Y:S01]  /*1000*/  SHFL.IDX PT, R4, R13, 0x2, 0x181f ;  /* 0x00581f000d047f89 */ /* 0x00236200000e0000 */
[----:B---3--:R-:W-:-:S03]  /*1010*/  @!P1 SHF.R.S32.HI R10, RZ, 0x1f, R23 ;  /* 0x0000001fff0a9819 */ /* 0x008fc60000011417 */
[----:B------:R3:W5:Y:S01]  /*1020*/  SHFL.IDX PT, R5, R12, 0x2, 0x181f ;  /* 0x00581f000c057f89 */ /* 0x00076200000e0000 */
[----:B------:R-:W-:Y:S02]  /*1030*/  @!P1 LEA.HI R10, R10, R23, RZ, 0x3 ;  /* 0x000000170a0a9211 */ /* 0x000fe400078f18ff */
[----:B--2---:R-:W-:Y:S02]  /*1040*/  @!P1 LEA R8, P6, R16, R6, 0x1 ;  /* 0x0000000610089211 */ /* 0x004fe400078c08ff */
[----:B------:R-:W-:Y:S02]  /*1050*/  @!P1 LOP3.LUT R10, R10, 0xfffffff8, RZ, 0xc0, !PT ;  /* 0xfffffff80a0a9812 */ /* 0x000fe400078ec0ff */
[----:B----4-:R-:W-:-:S03]  /*1060*/  @!P1 LEA.HI.X R9, R16, R7, R17, 0x1, P6 ;  /* 0x0000000710099211 */ /* 0x010fc600030f0c11 */
[--C-:B------:R-:W-:Y:S02]  /*1070*/  @!P1 IMAD.WIDE R10, R10, 0x2, R6.reuse ;  /* 0x000000020a0a9825 */ /* 0x100fe400078e0206 */
[----:B------:R5:W-:Y:S02]  /*1080*/  @!P1 LDGSTS.E.BYPASS.LTC128B.128 [R248+0x1100], [R8.64], !P3 ;  /* 0x0110000008f89fae */ /* 0x000be4000d901d4a */
[----:B------:R-:W-:Y:S01]  /*1090*/  @!P1 IMAD.WIDE R6, R0, 0x2, R6 ;  /* 0x0000000200069825 */ /* 0x000fe200078e0206 */
[----:B------:R-:W-:Y:S01]  /*10a0*/  @!P0 SHF.R.S32.HI R0, RZ, 0x1f, R23 ;  /* 0x0000001fff008819 */ /* 0x000fe20000011417 */
[----:B------:R2:W-:Y:S01]  /*10b0*/  @!P1 LDGSTS.E.BYPASS.LTC128B.128 [R248+0x5100], [R10.64], !P5 ;  /* 0x051000000af89fae */ /* 0x0005e2000e901d4a */
[----:B-1----:R-:W-:Y:S01]  /*10c0*/  IADD3 R13, R15, UR6, RZ ;  /* 0x000000060f0d7c10 */ /* 0x002fe2000fffe0ff */
[----:B------:R-:W-:Y:S01]  /*10d0*/  UIMAD UR6, UR12, -0x60, UR16 ;  /* 0xffffffa00c0678a4 */ /* 0x000fe2000f8e0210 */
[----:B------:R-:W-:Y:S01]  /*10e0*/  @!P0 SHF.R.S32.HI R15, RZ, 0x1f, R25 ;  /* 0x0000001fff0f8819 */ /* 0x000fe20000011419 */
[----:B------:R1:W-:Y:S01]  /*10f0*/  @!P1 LDGSTS.E.BYPASS.LTC128B.128 [R248+0x9100], [R6.64], !P4 ;  /* 0x0910000006f89fae */ /* 0x0003e2000e101d4a */
[----:B---3--:R-:W-:Y:S01]  /*1100*/  IMAD.MOV.U32 R12, RZ, RZ, R14 ;  /* 0x000000ffff0c7224 */ /* 0x008fe200078e000e */
[----:B------:R-:W-:-:S03]  /*1110*/  UIMAD UR16, UR16, UR5, URZ ;  /* 0x00000005101072a4 */ /* 0x000fc6000f8e023f */
[----:B------:R-:W-:Y:S01]  /*1120*/  IMAD.WIDE.U32 R32, R20, c[0x0][0x1f0], R12 ;  /* 0x00007c0014207a25 */ /* 0x000fe200078e000c */
[----:B------:R-:W-:-:S03]  /*1130*/  UIADD3 UR16, UR15, UR16, URZ ;  /* 0x000000100f107290 */ /* 0x000fc6000fffe03f */
[----:B------:R-:W-:Y:S01]  /*1140*/  IMAD.MOV.U32 R120, RZ, RZ, R32 ;  /* 0x000000ffff787224 */ /* 0x000fe200078e0020 */
[----:B------:R-:W-:Y:S01]  /*1150*/  UIMAD UR4, UR16, UR7, URZ ;  /* 0x00000007100472a4 */ /* 0x000fe2000f8e023f */
[----:B------:R-:W-:Y:S01]  /*1160*/  IMAD.SHL.U32 R13, R119, 0x40, RZ ;  /* 0x00000040770d7824 */ /* 0x000fe200078e00ff */
[----:B------:R-:W-:Y:S02]  /*1170*/  STL.64 [R1+0x18], R32 ;  /* 0x0000182001007387 */ /* 0x000fe40000100a00 */
[----:B------:R-:W-:Y:S01]  /*1180*/  UIMAD UR4, UR17, UR14, UR4 ;  /* 0x0000000e110472a4 */ /* 0x000fe2000f8e0204 */
[----:B-----5:R-:W-:Y:S02]  /*1190*/  @!P2 LEA R8, P6, R16, R4, 0x1 ;  /* 0x000000041008a211 */ /* 0x020fe400078c08ff */
[----:B--2---:R-:W-:Y:S02]  /*11a0*/  @!P2 SHF.R.S32.HI R11, RZ, 0x1f, R23 ;  /* 0x0000001fff0ba819 */ /* 0x004fe40000011417 */
[----:B------:R-:W-:-:S02]  /*11b0*/  @!P2 SHF.R.S32.HI R10, RZ, 0x1f, R25 ;  /* 0x0000001fff0aa819 */ /* 0x000fc40000011419 */
[----:B------:R-:W-:Y:S02]  /*11c0*/  @!P2 LEA.HI R14, R11, R23, RZ, 0x3 ;  /* 0x000000170b0ea211 */ /* 0x000fe400078f18ff */
[----:B------:R-:W-:Y:S02]  /*11d0*/  @!P2 LEA.HI R11, R10, R25, RZ, 0x3 ;  /* 0x000000190a0ba211 */ /* 0x000fe400078f18ff */
[----:B------:R-:W-:Y:S02]  /*11e0*/  @!P0 LEA.HI R10, R0, R23, RZ, 0x3 ;  /* 0x00000017000a8211 */ /* 0x000fe400078f18ff */
[----:B------:R-:W-:Y:S02]  /*11f0*/  @!P0 LEA.HI R0, R15, R25, RZ, 0x3 ;  /* 0x000000190f008211 */ /* 0x000fe400078f18ff */
[----:B------:R-:W-:Y:S02]  /*1200*/  @!P2 LOP3.LUT R14, R14, 0xfffffff8, RZ, 0xc0, !PT ;  /* 0xfffffff80e0ea812 */ /* 0x000fe400078ec0ff */
[----:B------:R-:W-:-:S02]  /*1210*/  @!P2 LOP3.LUT R11, R11, 0xfffffff8, RZ, 0xc0, !PT ;  /* 0xfffffff80b0ba812 */ /* 0x000fc400078ec0ff */
[----:B------:R-:W-:Y:S01]  /*1220*/  @!P0 LOP3.LUT R18, R10, 0xfffffff8, RZ, 0xc0, !PT ;  /* 0xfffffff80a128812 */ /* 0x000fe200078ec0ff */
[--C-:B------:R-:W-:Y:S01]  /*1230*/  @!P2 IMAD.WIDE R14, R14, 0x2, R4.reuse ;  /* 0x000000020e0ea825 */ /* 0x100fe200078e0204 */
[----:B------:R-:W-:Y:S02]  /*1240*/  @!P0 LOP3.LUT R0, R0, 0xfffffff8, RZ, 0xc0, !PT ;  /* 0xfffffff800008812 */ /* 0x000fe400078ec0ff */
[C---:B-1----:R-:W-:Y:S01]  /*1250*/  @!P0 LEA R6, P1, R16.reuse, R2, 0x1 ;  /* 0x0000000210068211 */ /* 0x042fe200078208ff */
[----:B------:R-:W-:Y:S01]  /*1260*/  @!P2 IMAD.WIDE R10, R11, 0x2, R4 ;  /* 0x000000020b0aa825 */ /* 0x000fe200078e0204 */
[C-C-:B------:R-:W-:Y:S02]  /*1270*/  @!P2 LEA.HI.X R9, R16.reuse, R5, R17.reuse, 0x1, P6 ;  /* 0x000000051009a211 */ /* 0x140fe400030f0c11 */
[----:B------:R-:W-:Y:S01]  /*1280*/  @!P0 LEA.HI.X R7, R16, R3, R17, 0x1, P1 ;  /* 0x0000000310078211 */ /* 0x000fe200008f0c11 */
[--C-:B------:R-:W-:Y:S01]  /*1290*/  @!P0 IMAD.WIDE R4, R18, 0x2, R2.reuse ;  /* 0x0000000212048825 */ /* 0x100fe200078e0202 */
[----:B------:R-:W-:Y:S01]  /*12a0*/  ISETP.GE.AND P6, PT, R16, c[0x0][0x1d4], PT ;  /* 0x0000750010007a0c */ /* 0x000fe20003fc6270 */
[----:B------:R1:W-:Y:S02]  /*12b0*/  @!P2 LDGSTS.E.BYPASS.LTC128B.128 [R248+0x2100], [R8.64], !P3 ;  /* 0x0210000008f8afae */ /* 0x0003e4000d901d4a */
[----:B------:R-:W-:Y:S01]  /*12c0*/  @!P0 IMAD.WIDE R18, R0, 0x2, R2 ;  /* 0x0000000200128825 */ /* 0x000fe200078e0202 */
[----:B------:R-:W-:Y:S01]  /*12d0*/  LOP3.LUT R2, R26, 0xfffffff0, RZ, 0xc0, !PT ;  /* 0xfffffff01a027812 */ /* 0x000fe200078ec0ff */
[----:B------:R2:W-:Y:S02]  /*12e0*/  @!P2 LDGSTS.E.BYPASS.LTC128B.128 [R248+0x6100], [R14.64], !P5 ;  /* 0x061000000ef8afae */ /* 0x0005e4000e901d4a */
[----:B------:R-:W-:-:S02]  /*12f0*/  IMAD.U32 R0, RZ, RZ, UR6 ;  /* 0x00000006ff007e24 */ /* 0x000fc4000f8e00ff */
[----:B------:R3:W-:Y:S01]  /*1300*/  @!P2 LDGSTS.E.BYPASS.LTC128B.128 [R248+0xa100], [R10.64], !P4 ;  /* 0x0a1000000af8afae */ /* 0x0007e2000e101d4a */
[----:B------:R-:W-:-:S03]  /*1310*/  IMAD R3, R21, c[0x0][0x1f0], RZ ;  /* 0x00007c0015037a24 */ /* 0x000fc600078e02ff */
[----:B------:R4:W-:Y:S04]  /*1320*/  @!P0 LDGSTS.E.BYPASS.LTC128B.128 [R248+0x3100], [R6.64], !P3 ;  /* 0x0310000006f88fae */ /* 0x0009e8000d901d4a */
[----:B------:R5:W-:Y:S01]  /*1330*/  @!P0 LDGSTS.E.BYPASS.LTC128B.128 [R248+0x7100], [R4.64], !P5 ;  /* 0x0710000004f88fae */ /* 0x000be2000e901d4a */
[----:B------:R-:W-:-:S03]  /*1340*/  ISETP.GE.AND P5, PT, R23, c[0x0][0x1d4], PT ;  /* 0x0000750017007a0c */ /* 0x000fc60003fa6270 */
[----:B------:R4:W-:Y:S04]  /*1350*/  @!P0 LDGSTS.E.BYPASS.LTC128B.128 [R248+0xb100], [R18.64], !P4 ;  /* 0x0b10000012f88fae */ /* 0x0009e8000e101d4a */
[----:B------:R-:W0:Y:S01]  /*1360*/  LDGDEPBAR ;  /* 0x00000000000079af */ /* 0x000e220000000000 */
[----:B-1----:R-:W-:Y:S01]  /*1370*/  IADD3 R9, R0, c[0x0][0x1d0], -R22 ;  /* 0x0000740000097a10 */ /* 0x002fe20007ffe816 */
[----:B------:R-:W-:-:S03]  /*1380*/  IMAD R0, R20, c[0x0][0x1f4], R3 ;  /* 0x00007d0014007a24 */ /* 0x000fc600078e0203 */
[----:B------:R-:W-:Y:S01]  /*1390*/  ISETP.GE.AND P3, PT, R9, 0x1, PT ;  /* 0x000000010900780c */ /* 0x000fe20003f66270 */
[----:B------:R-:W-:Y:S01]  /*13a0*/  IMAD.IADD R121, R33, 0x1, R0 ;  /* 0x0000000121797824 */ /* 0x000fe200078e0200 */
[C---:B------:R-:W-:Y:S01]  /*13b0*/  ISETP.GE.AND P1, PT, R9.reuse, 0x41, PT ;  /* 0x000000410900780c */ /* 0x040fe20003f26270 */
[----:B--2---:R-:W-:Y:S01]  /*13c0*/  IMAD.WIDE.U32 R14, R118, 0x40, RZ ;  /* 0x00000040760e7825 */ /* 0x004fe200078e00ff */
[----:B------:R-:W-:Y:S02]  /*13d0*/  ISETP.GE.AND P2, PT, R9, 0x21, PT ;  /* 0x000000210900780c */ /* 0x000fe40003f46270 */
[----:B------:R-:W-:Y:S01]  /*13e0*/  STL.64 [R1+0x10], R120 ;  /* 0x0000107801007387 */ /* 0x000fe20000100a00 */
[----:B---3--:R-:W-:Y:S02]  /*13f0*/  IMAD.SHL.U32 R11, R24, 0x8, RZ ;  /* 0x00000008180b7824 */ /* 0x008fe400078e00ff */
[----:B-----5:R-:W-:-:S05]  /*1400*/  IMAD.IADD R4, R132, 0x1, -R2 ;  /* 0x0000000184047824 */ /* 0x020fca00078e0a02 */
[----:B------:R-:W-:-:S04]  /*1410*/  SHF.R.S32.HI R2, RZ, 0x1f, R4 ;  /* 0x0000001fff027819 */ /* 0x000fc80000011404 */
[----:B------:R-:W-:Y:S01]  /*1420*/  LEA.HI R12, R2, R4, RZ, 0x3 ;  /* 0x00000004020c7211 */ /* 0x000fe200078f18ff */
[----:B------:R-:W-:-:S03]  /*1430*/  IMAD.WIDE.U32 R2, R116, UR7, R120 ;  /* 0x0000000774027c25 */ /* 0x000fc6000f8e0078 */
[----:B------:R-:W-:Y:S02]  /*1440*/  LOP3.LUT R0, R12, 0xfffffff8, RZ, 0xc0, !PT ;  /* 0xfffffff80c007812 */ /* 0x000fe400078ec0ff */
[----:B------:R-:W-:Y:S01]  /*1450*/  IADD3 R3, R3, UR4, RZ ;  /* 0x0000000403037c10 */ /* 0x000fe2000fffe0ff */
[----:B------:R-:W-:Y:S01]  /*1460*/  ULDC.64 UR4, c[0x0][0x210] ;  /* 0x0000840000047ab9 */ /* 0x000fe20000000a00 */
[----:B----4-:R-:W-:Y:S01]  /*1470*/  @P3 LEA R6, P4, R2, c[0x0][0x1c8], 0x1 ;  /* 0x0000720002063a11 */ /* 0x010fe200078808ff */
[----:B------:R-:W-:Y:S01]  /*1480*/  IMAD.IADD R10, R4, 0x1, -R0 ;  /* 0x00000001040a7824 */ /* 0x000fe200078e0a00 */
[----:B------:R-:W-:Y:S01]  /*1490*/  @P2 LEA R5, P0, R118, R2, 0x5 ;  /* 0x0000000276052211 */ /* 0x000fe200078028ff */
[----:B------:R-:W-:Y:S01]  /*14a0*/  UIMAD UR4, UR13, UR4, URZ ;  /* 0x000000040d0472a4 */ /* 0x000fe2000f8e023f */
[----:B------:R-:W-:Y:S01]  /*14b0*/  @P3 LEA.HI.X R7, R2, c[0x0][0x1cc], R3, 0x1, P4 ;  /* 0x0000730002073a11 */ /* 0x000fe200020f0c03 */
[----:B------:R-:W-:Y:S01]  /*14c0*/  IMAD.SHL.U32 R0, R10, 0x40, RZ ;  /* 0x000000400a007824 */ /* 0x000fe200078e00ff */
[----:B------:R-:W-:Y:S01]  /*14d0*/  @P1 IADD3 R8, P4, R2, R14, RZ ;  /* 0x0000000e02081210 */ /* 0x000fe20007f9e0ff */
[----:B------:R-:W-:Y:S01]  /*14e0*/  UIMAD UR4, UR9, UR5, UR4 ;  /* 0x00000005090472a4 */ /* 0x000fe2000f8e0204 */
[----:B------:R-:W-:Y:S01]  /*14f0*/  @P2 LEA.HI.X R2, R118, R3, R119, 0x5, P0 ;  /* 0x0000000376022211 */ /* 0x000fe200000f2c77 */
[----:B------:R1:W-:Y:S01]  /*1500*/  @P3 LDGSTS.E.BYPASS.LTC128B.128 [R248+0xc100], [R6.64], !P6 ;  /* 0x0c10000006f83fae */ /* 0x0003e2000f101d4a */
[----:B------:R-:W-:-:S02]  /*1510*/  @P1 IADD3.X R13, R3, R15, R13, P4, !PT ;  /* 0x0000000f030d1210 */ /* 0x000fc400027fe40d */
[----:B------:R-:W-:Y:S01]  /*1520*/  ISETP.GE.AND P4, PT, R25, c[0x0][0x1d4], PT ;  /* 0x0000750019007a0c */ /* 0x000fe20003f86270 */
[----:B------:R1:W-:Y:S01]  /*1530*/  @P3 LDGSTS.E.BYPASS.LTC128B.128 [R248+0xf100], [R6.64+0x80], !P5 ;  /* 0x0f10008006f83fae */ /* 0x0003e2000e901d4a */
[----:B------:R-:W-:Y:S02]  /*1540*/  LOP3.LUT R0, R0, 0x1c0, RZ, 0xc0, !PT ;  /* 0x000001c000007812 */ /* 0x000fe400078ec0ff */
[C---:B------:R-:W-:Y:S02]  /*1550*/  @P2 LEA R4, P0, R5.reuse, c[0x0][0x1c8], 0x1 ;  /* 0x0000720005042a11 */ /* 0x040fe400078008ff */
[----:B------:R-:W-:Y:S02]  /*1560*/  LOP3.LUT R3, R0, 0x8, R11, 0xf8, !PT ;  /* 0x0000000800037812 */ /* 0x000fe400078ef80b */
[----:B------:R-:W-:Y:S02]  /*1570*/  @P2 LEA.HI.X R5, R5, c[0x0][0x1cc], R2, 0x1, P0 ;  /* 0x0000730005052a11 */ /* 0x000fe400000f0c02 */
[----:B------:R-:W-:-:S02]  /*1580*/  SHF.R.U32.HI R0, RZ, 0x3, R0 ;  /* 0x00000003ff007819 */ /* 0x000fc40000011600 */
[----:B------:R-:W-:Y:S01]  /*1590*/  @P1 LEA R2, P0, R8, c[0x0][0x1c8], 0x1 ;  /* 0x0000720008021a11 */ /* 0x000fe200078008ff */
[----:B------:R1:W-:Y:S01]  /*15a0*/  @P3 LDGSTS.E.BYPASS.LTC128B.128 [R248+0x12100], [R6.64+0x100], !P4 ;  /* 0x1210010006f83fae */ /* 0x0003e2000e101d4a */
[----:B------:R-:W-:Y:S01]  /*15b0*/  LOP3.LUT R11, R3, R0, RZ, 0x3c, !PT ;  /* 0x00000000030b7212 */ /* 0x000fe200078e3cff */
[----:B------:R-:W-:Y:S01]  /*15c0*/  IMAD.SHL.U32 R0, R28, 0x40, RZ ;  /* 0x000000401c007824 */ /* 0x000fe200078e00ff */
[----:B------:R-:W-:Y:S01]  /*15d0*/  @P1 LEA.HI.X R3, R8, c[0x0][0x1cc], R13, 0x1, P0 ;  /* 0x0000730008031a11 */ /* 0x000fe200000f0c0d */
[----:B------:R2:W-:Y:S01]  /*15e0*/  @P2 LDGSTS.E.BYPASS.LTC128B.128 [R248+0xd100], [R4.64], !P6 ;  /* 0x0d10000004f82fae */ /* 0x0005e2000f101d4a */
[----:B------:R-:W-:Y:S02]  /*15f0*/  LOP3.LUT P0, RZ, R10, 0x2, RZ, 0xc0, !PT ;  /* 0x000000020aff7812 */ /* 0x000fe4000780c0ff */
[----:B------:R-:W-:Y:S01]  /*1600*/  LOP3.LUT R0, R0, 0x1c0, RZ, 0xc0, !PT ;  /* 0x000001c000007812 */ /* 0x000fe200078ec0ff */
[----:B------:R2:W-:Y:S04]  /*1610*/  @P2 LDGSTS.E.BYPASS.LTC128B.128 [R248+0x10100], [R4.64+0x80], !P5 ;  /* 0x1010008004f82fae */ /* 0x0005e8000e901d4a */
[----:B------:R2:W-:Y:S04]  /*1620*/  @P2 LDGSTS.E.BYPASS.LTC128B.128 [R248+0x13100], [R4.64+0x100], !P4 ;  /* 0x1310010004f82fae */ /* 0x0005e8000e101d4a */
[----:B------:R3:W-:Y:S04]  /*1630*/  @P1 LDGSTS.E.BYPASS.LTC128B.128 [R248+0xe100], [R2.64], !P6 ;  /* 0x0e10000002f81fae */ /* 0x0007e8000f101d4a */
[----:B------:R3:W-:Y:S04]  /*1640*/  @P1 LDGSTS.E.BYPASS.LTC128B.128 [R248+0x11100], [R2.64+0x80], !P5 ;  /* 0x1110008002f81fae */ /* 0x0007e8000e901d4a */
[----:B------:R3:W-:Y:S01]  /*1650*/  @P1 LDGSTS.E.BYPASS.LTC128B.128 [R248+0x14100], [R2.64+0x100], !P4 ;  /* 0x1410010002f81fae */ /* 0x0007e2000e101d4a */
[----:B------:R-:W-:Y:S01]  /*1660*/  LOP3.LUT P1, RZ, R10, 0x4, RZ, 0xc0, !PT ;  /* 0x000000040aff7812 */ /* 0x000fe2000782c0ff */
[----:B-1----:R-:W-:-:S02]  /*1670*/  IMAD.WIDE.U32 R6, R22, c[0x0][0x208], R16 ;  /* 0x0000820016067a25 */ /* 0x002fc400078e0010 */
[----:B------:R-:W0:Y:S02]  /*1680*/  LDGDEPBAR ;  /* 0x00000000000079af */ /* 0x000e240000000000 */
[----:B--2---:R-:W-:Y:S02]  /*1690*/  IMAD.SHL.U32 R4, R12, 0x40, RZ ;  /* 0x000000400c047824 */ /* 0x004fe400078e00ff */
[----:B------:R-:W-:-:S03]  /*16a0*/  IMAD.SHL.U32 R5, R22, 0x8, RZ ;  /* 0x0000000816057824 */ /* 0x000fc600078e00ff */
[----:B------:R-:W-:Y:S01]  /*16b0*/  LOP3.LUT R4, R11, 0xfffffe00, R4, 0xf8, !PT ;  /* 0xfffffe000b047812 */ /* 0x000fe200078ef804 */
[----:B---3--:R-:W-:Y:S01]  /*16c0*/  IMAD.SHL.U32 R2, R117, 0x20, RZ ;  /* 0x0000002075027824 */ /* 0x008fe200078e00ff */
[----:B------:R-:W-:-:S04]  /*16d0*/  DEPBAR.LE SB0, 0x1 ;  /* 0x000080400000791a */ /* 0x000fc80000000000 */
[----:B------:R-:W-:Y:S02]  /*16e0*/  LOP3.LUT R2, R2, 0x7ffffc00, RZ, 0xc0, !PT ;  /* 0x7ffffc0002027812 */ /* 0x000fe400078ec0ff */
[----:B------:R-:W-:Y:S01]  /*16f0*/  LOP3.LUT R3, R0, 0x8, R5, 0xf8, !PT ;  /* 0x0000000800037812 */ /* 0x000fe200078ef805 */
[----:B------:R-:W-:Y:S01]  /*1700*/  IMAD.MOV.U32 R5, RZ, RZ, 0x10 ;  /* 0x00000010ff057424 */ /* 0x000fe200078e00ff */
[----:B------:R-:W-:Y:S01]  /*1710*/  SHF.R.U32.HI R0, RZ, 0x3, R0 ;  /* 0x00000003ff007819 */ /* 0x000fe20000011600 */
[----:B------:R-:W-:Y:S02]  /*1720*/  IMAD.IADD R208, R4, 0x1, R2 ;  /* 0x0000000104d07824 */ /* 0x000fe400078e0202 */
[----:B------:R-:W-:Y:S01]  /*1730*/  IMAD.MOV.U32 R2, RZ, RZ, 0x20 ;  /* 0x00000020ff027424 */ /* 0x000fe200078e00ff */
[----:B------:R-:W-:Y:S02]  /*1740*/  SEL R5, R5, 0xfffffff0, !P0 ;  /* 0xfffffff005057807 */ /* 0x000fe40004000000 */
[C---:B------:R-:W-:Y:S01]  /*1750*/  LEA R216, R208.reuse, 0x100, 0x1 ;  /* 0x00000100d0d87811 */ /* 0x040fe200078e08ff */
[----:B------:R-:W-:Y:S01]  /*1760*/  IMAD.SHL.U32 R208, R208, 0x2, RZ ;  /* 0x00000002d0d07824 */ /* 0x000fe200078e00ff */
[----:B------:R-:W-:Y:S01]  /*1770*/  BAR.SYNC.DEFER_BLOCKING 0x0 ;  /* 0x0000000000007b1d */ /* 0x000fe20000010000 */
[----:B------:R-:W-:-:S02]  /*1780*/  SEL R2, R2, 0xffffffe0, !P1 ;  /* 0xffffffe002027807 */ /* 0x000fc40004800000 */
[--C-:B------:R-:W-:Y:S01]  /*1790*/  IMAD R212, R5, 0x2, R216.reuse ;  /* 0x0000000205d47824 */ /* 0x100fe200078e02d8 */
[----:B------:R-:W-:Y:S02]  /*17a0*/  LOP3.LUT R0, R3, R0, RZ, 0x3c, !PT ;  /* 0x0000000003007212 */ /* 0x000fe400078e3cff */
[----:B------:R-:W-:Y:S01]  /*17b0*/  IMAD R216, R2, 0x2, R216 ;  /* 0x0000000202d87824 */ /* 0x000fe200078e02d8 */
[----:B------:R-:W-:Y:S01]  /*17c0*/  LOP3.LUT P0, RZ, R28, 0x2, RZ, 0xc0, !PT ;  /* 0x000000021cff7812 */ /* 0x000fe2000780c0ff */
[----:B------:R-:W-:Y:S02]  /*17d0*/  IMAD R220, R2, 0x2, R212 ;  /* 0x0000000202dc7824 */ /* 0x000fe400078e02d4 */
[----:B------:R-:W-:-:S04]  /*17e0*/  IMAD R0, R24, 0x200, R0 ;  /* 0x0000020018007824 */ /* 0x000fc800078e0200 */
[----:B------:R-:W-:Y:S02]  /*17f0*/  IMAD.SHL.U32 R135, R0, 0x2, RZ ;  /* 0x0000000200877824 */ /* 0x000fe400078e00ff */
[----:B------:R-:W-:-:S03]  /*1800*/  IMAD R0, R29, c[0x0][0x208], RZ ;  /* 0x000082001d007a24 */ /* 0x000fc600078e02ff */
[C---:B------:R-:W-:Y:S01]  /*1810*/  IADD3 R3, R135.reuse, 0xc100, RZ ;  /* 0x0000c10087037810 */ /* 0x040fe20007ffe0ff */
[----:B------:R-:W-:Y:S01]  /*1820*/  IMAD R0, R22, c[0x0][0x20c], R0 ;  /* 0x0000830016007a24 */ /* 0x000fe200078e0200 */
[----:B------:R-:W-:Y:S02]  /*1830*/  IADD3 R230, R135, 0xc120, RZ ;  /* 0x0000c12087e67810 */ /* 0x000fe40007ffe0ff */
[----:B------:R-:W-:Y:S01]  /*1840*/  @P0 IADD3 R230, R3, -0x20, RZ ;  /* 0xffffffe003e60810 */ /* 0x000fe20007ffe0ff */
[----:B------:R-:W-:Y:S01]  /*1850*/  LDSM.16.M88.4 R152, [R208+0x100] ;  /* 0x00010000d098783b */ /* 0x000fe20000000200 */
[----:B------:R-:W-:Y:S01]  /*1860*/  IMAD.IADD R7, R7, 0x1, R0 ;  /* 0x0000000107077824 */ /* 0x000fe200078e0200 */
[----:B------:R-:W-:Y:S01]  /*1870*/  SEL R3, RZ, 0x2, P5 ;  /* 0x00000002ff037807 */ /* 0x000fe20002800000 */
[----:B------:R-:W-:Y:S01]  /*1880*/  IMAD.U32 R0, RZ, RZ, UR9 ;  /* 0x00000009ff007e24 */ /* 0x000fe2000f8e00ff */
[----:B------:R-:W-:Y:S01]  /*1890*/  LDSM.16.M88.4 R188, [R208+0x4100] ;  /* 0x00410000d0bc783b */ /* 0x000fe20000000200 */
[----:B------:R-:W-:-:S02]  /*18a0*/  IADD3 R247, R230, 0x800, RZ ;  /* 0x00000800e6f77810 */ /* 0x000fc40007ffe0ff */
[----:B------:R-:W-:Y:S01]  /*18b0*/  IMAD.WIDE.U32 R6, R0, c[0x0][0x210], R6 ;  /* 0x0000840000067a25 */ /* 0x000fe200078e0006 */
[----:B------:R-:W-:Y:S01]  /*18c0*/  LDSM.16.M88.4 R156, [R212] ;  /* 0x00000000d49c783b */ /* 0x000fe20000000200 */
[----:B------:R-:W-:Y:S02]  /*18d0*/  IADD3 R246, R230, 0x1000, RZ ;  /* 0x00001000e6f67810 */ /* 0x000fe40007ffe0ff */
[----:B------:R-:W-:Y:S01]  /*18e0*/  IMAD R0, R21, c[0x0][0x218], RZ ;  /* 0x0000860015007a24 */ /* 0x000fe200078e02ff */
[----:B------:R-:W-:Y:S01]  /*18f0*/  LDSM.16.M88.4 R192, [R212+0x4000] ;  /* 0x00400000d4c0783b */ /* 0x000fe20000000200 */
[----:B------:R-:W-:Y:S01]  /*1900*/  IADD3 R7, R7, UR4, RZ ;  /* 0x0000000407077c10 */ /* 0x000fe2000fffe0ff */
[----:B------:R-:W-:Y:S01]  /*1910*/  ULDC.64 UR4, c[0x0][0x208] ;  /* 0x0000820000047ab9 */ /* 0x000fe20000000a00 */
[C---:B------:R-:W-:Y:S01]  /*1920*/  IMAD R0, R20.reuse, c[0x0][0x21c], R0 ;  /* 0x0000870014007a24 */ /* 0x040fe200078e0200 */
[----:B------:R-:W-:Y:S01]  /*1930*/  LDSM.16.M88.4 R176, [R216] ;  /* 0x00000000d8b0783b */ /* 0x000fe20000000200 */
[----:B------:R-:W-:Y:S01]  /*1940*/  UIMAD UR13, UR17, UR4, URZ ;  /* 0x00000004110d72a4 */ /* 0x000fe2000f8e023f */
[----:B------:R-:W-:Y:S01]  /*1950*/  IMAD.WIDE.U32 R36, R20, c[0x0][0x218], R6 ;  /* 0x0000860014247a25 */ /* 0x000fe200078e0006 */
[----:B------:R-:W-:Y:S01]  /*1960*/  UIMAD.WIDE.U32 UR18, UR7, UR4, URZ ;  /* 0x00000004071272a5 */ /* 0x000fe2000f8e003f */
[----:B------:R-:W-:Y:S01]  /*1970*/  LDSM.16.M88.4 R200, [R216+0x4000] ;  /* 0x00400000d8c8783b */ /* 0x000fe20000000200 */
[----:B------:R-:W-:Y:S01]  /*1980*/  UIMAD UR13, UR7, UR5, UR13 ;  /* 0x00000005070d72a4 */ /* 0x000fe2000f8e020d */
[----:B------:R-:W-:Y:S01]  /*1990*/  IMAD.IADD R31, R37, 0x1, R0 ;  /* 0x00000001251f7824 */ /* 0x000fe200078e0200 */
[----:B------:R-:W-:Y:S01]  /*19a0*/  SEL R0, RZ, 0x4, P4 ;  /* 0x00000004ff007807 */ /* 0x000fe20002000000 */
[----:B------:R-:W-:Y:S01]  /*19b0*/  LDSM.16.M88.4 R184, [R220] ;  /* 0x00000000dcb8783b */ /* 0x000fe20000000200 */
[----:B------:R-:W-:Y:S01]  /*19c0*/  UIADD3 UR13, UR19, UR13, URZ ;  /* 0x0000000d130d7290 */ /* 0x000fe2000fffe03f */
[----:B------:R-:W-:Y:S01]  /*19d0*/  IMAD.U32 R6, RZ, RZ, UR18 ;  /* 0x00000012ff067e24 */ /* 0x000fe2000f8e00ff */
[----:B------:R-:W-:Y:S01]  /*19e0*/  IADD3 R245, R230, 0x1800, RZ ;  /* 0x00001800e6f57810 */ /* 0x000fe20007ffe0ff */
[----:B------:R-:W-:Y:S01]  /*19f0*/  LDSM.16.M88.4 R204, [R220+0x4000] ;  /* 0x00400000dccc783b */ /* 0x000fe20000000200 */
[----:B------:R-:W-:Y:S01]  /*1a00*/  IMAD.MOV.U32 R30, RZ, RZ, R36 ;  /* 0x000000ffff1e7224 */ /* 0x000fe200078e0024 */
[----:B------:R-:W-:Y:S01]  /*1a10*/  UIMAD UR17, UR13, 0x60, URZ ;  /* 0x000000600d1178a4 */ /* 0x000fe2000f8e023f */
[----:B------:R-:W-:Y:S01]  /*1a20*/  IMAD.U32 R7, RZ, RZ, UR19 ;  /* 0x00000013ff077e24 */ /* 0x000fe2000f8e00ff */
[----:B------:R-:W-:Y:S01]  /*1a30*/  LDSM.16.M88.4 R208, [R208+0x8100] ;  /* 0x00810000d0d0783b */ /* 0x000fe20000000200 */
[----:B------:R-:W-:Y:S01]  /*1a40*/  IMAD.WIDE.U32 R10, R6, 0x60, R30 ;  /* 0x00000060060a7825 */ /* 0x000fe200078e001e */
[----:B------:R-:W-:Y:S01]  /*1a50*/  USHF.L.U32 UR13, UR4, 0x6, URZ ;  /* 0x00000006040d7899 */ /* 0x000fe2000800063f */
[----:B------:R-:W-:Y:S01]  /*1a60*/  SEL R6, RZ, 0x1, P6 ;  /* 0x00000001ff067807 */ /* 0x000fe20003000000 */
[----:B------:R-:W-:Y:S01]  /*1a70*/  LDSM.16.M88.4 R212, [R212+0x8000] ;  /* 0x00800000d4d4783b */ /* 0x000fe20000000200 */
[----:B------:R-:W-:-:S02]  /*1a80*/  IADD3 R244, R230, 0x2000, RZ ;  /* 0x00002000e6f47810 */ /* 0x000fc40007ffe0ff */
[----:B------:R-:W-:Y:S01]  /*1a90*/  IADD3 R0, R0, R3, R6 ;  /* 0x0000000300007210 */ /* 0x000fe20007ffe006 */
[----:B------:R-:W-:Y:S01]  /*1aa0*/  LDSM.16.M88.4 R216, [R216+0x8000] ;  /* 0x00800000d8d8783b */ /* 0x000fe20000000200 */
[----:B------:R-:W-:Y:S01]  /*1ab0*/  IADD3 R3, R11, UR17, RZ ;  /* 0x000000110b037c10 */ /* 0x000fe2000fffe0ff */
[----:B------:R-:W-:Y:S01]  /*1ac0*/  IMAD.U32 R8, RZ, RZ, UR13 ;  /* 0x0000000dff087e24 */ /* 0x000fe2000f8e00ff */
[----:B------:R-:W-:Y:S01]  /*1ad0*/  LEA R6, P0, R10, c[0x0][0x1f8], 0x1 ;  /* 0x00007e000a067a11 */ /* 0x000fe200078008ff */
[----:B------:R-:W-:Y:S01]  /*1ae0*/  LDSM.16.M88.4 R220, [R220+0x8000] ;  /* 0x00800000dcdc783b */ /* 0x000fe20000000200 */
[----:B------:R-:W-:Y:S01]  /*1af0*/  UMOV UR17, 0x6 ;  /* 0x0000000600117882 */ /* 0x000fe20000000000 */
[----:B------:R-:W-:Y:S01]  /*1b00*/  LOP3.LUT P3, RZ, R0, 0x2, RZ, 0xc0, !PT ;  /* 0x0000000200ff7812 */ /* 0x000fe2000786c0ff */
[----:B------:R-:W-:Y:S01]  /*1b10*/  USHF.L.U64.HI UR17, UR4, UR17, UR5 ;  /* 0x0000001104117299 */ /* 0x000fe20008010205 */
[----:B------:R-:W-:Y:S01]  /*1b20*/  BAR.SYNC.DEFER_BLOCKING 0x0 ;  /* 0x0000000000007b1d */ /* 0x000fe20000010000 */
[----:B------:R-:W-:Y:S01]  /*1b30*/  LEA.HI.X R7, R10, c[0x0][0x1fc], R3, 0x1, P0 ;  /* 0x00007f000a077a11 */ /* 0x000fe200000f0c03 */
[----:B------:R-:W-:Y:S01]  /*1b40*/  IMAD.U32 R3, RZ, RZ, UR13 ;  /* 0x0000000dff037e24 */ /* 0x000fe2000f8e00ff */
[----:B------:R-:W-:-:S02]  /*1b50*/  IADD3 R16, P1, P0, R8, 0x80, R6 ;  /* 0x0000008008107810 */ /* 0x000fc4000783e006 */
[----:B------:R-:W-:Y:S01]  /*1b60*/  IADD3 R10, P2, R6, UR13, RZ ;  /* 0x0000000d060a7c10 */ /* 0x000fe2000ff5e0ff */
[----:B------:R-:W-:Y:S01]  /*1b70*/  STL.64 [R1+0x28], R36 ;  /* 0x0000282401007387 */ /* 0x000fe20000100a00 */
[----:B------:R-:W-:Y:S02]  /*1b80*/  IADD3.X R17, RZ, UR17, R7, P1, P0 ;  /* 0x00000011ff117c10 */ /* 0x000fe40008fe0407 */
[----:B------:R-:W-:Y:S01]  /*1b90*/  IADD3.X R11, R7, UR17, RZ, P2, !PT ;  /* 0x00000011070b7c10 */ /* 0x000fe200097fe4ff */
[----:B------:R-:W-:Y:S01]  /*1ba0*/  STL.64 [R1+0x20], R30 ;  /* 0x0000201e01007387 */ /* 0x000fe20000100a00 */
[----:B------:R-:W-:Y:S02]  /*1bb0*/  ISETP.LT.OR P2, PT, R9, 0x1, P6 ;  /* 0x000000010900780c */ /* 0x000fe40003741670 */
[C---:B------:R-:W-:Y:S02]  /*1bc0*/  IADD3 R243, R230.reuse, 0x2800, RZ ;  /* 0x00002800e6f37810 */ /* 0x040fe40007ffe0ff */
[----:B------:R-:W-:-:S02]  /*1bd0*/  IADD3 R242, R230, 0x3000, RZ ;  /* 0x00003000e6f27810 */ /* 0x000fc40007ffe0ff */
[C---:B------:R-:W-:Y:S02]  /*1be0*/  IADD3 R241, R230.reuse, 0x3800, RZ ;  /* 0x00003800e6f17810 */ /* 0x040fe40007ffe0ff */
[C---:B------:R-:W-:Y:S02]  /*1bf0*/  IADD3 R240, R230.reuse, 0x4000, RZ ;  /* 0x00004000e6f07810 */ /* 0x040fe40007ffe0ff */
[C---:B------:R-:W-:Y:S02]  /*1c00*/  IADD3 R239, R230.reuse, 0x4800, RZ ;  /* 0x00004800e6ef7810 */ /* 0x040fe40007ffe0ff */
[----:B------:R-:W-:Y:S01]  /*1c10*/  IADD3 R238, R230, 0x5000, RZ ;  /* 0x00005000e6ee7810 */ /* 0x000fe20007ffe0ff */
[----:B------:R-:W-:-:S04]  /*1c20*/  DEPBAR.LE SB0, 0x0 ;  /* 0x000080000000791a */ /* 0x000fc80000000000 */
[----:B------:R-:W-:Y:S01]  /*1c30*/  BAR.SYNC.DEFER_BLOCKING 0x0 ;  /* 0x0000000000007b1d */ /* 0x000fe20000010000 */
[C---:B------:R-:W-:Y:S02]  /*1c40*/  IADD3 R237, R230.reuse, 0x5800, RZ ;  /* 0x00005800e6ed7810 */ /* 0x040fe40007ffe0ff */
[C---:B------:R-:W-:Y:S02]  /*1c50*/  IADD3 R236, R230.reuse, 0x6000, RZ ;  /* 0x00006000e6ec7810 */ /* 0x040fe40007ffe0ff */
[C---:B------:R-:W-:Y:S02]  /*1c60*/  IADD3 R235, R230.reuse, 0x6800, RZ ;  /* 0x00006800e6eb7810 */ /* 0x040fe40007ffe0ff */
[C---:B------:R-:W-:Y:S02]  /*1c70*/  IADD3 R234, R230.reuse, 0x7000, RZ ;  /* 0x00007000e6ea7810 */ /* 0x040fe40007ffe0ff */
[C---:B------:R-:W-:Y:S02]  /*1c80*/  IADD3 R233, R230.reuse, 0x7800, RZ ;  /* 0x00007800e6e97810 */ /* 0x040fe40007ffe0ff */
[----:B------:R-:W-:-:S02]  /*1c90*/  IADD3 R232, R230, 0x8000, RZ ;  /* 0x00008000e6e87810 */ /* 0x000fc40007ffe0ff */
[----:B------:R-:W-:Y:S01]  /*1ca0*/  IADD3 R231, R230, 0x8800, RZ ;  /* 0x00008800e6e77810 */ /* 0x000fe20007ffe0ff */
[----:B------:R-:W1:Y:S04]  /*1cb0*/  LDSM.16.M88.4 R24, [R135+0xc100] ;  /* 0x00c100008718783b */ /* 0x000e680000000200 */
[----:B------:R-:W-:Y:S04]  /*1cc0*/  LDSM.16.M88.4 R48, [R230] ;  /* 0x00000000e630783b */ /* 0x000fe80000000200 */
[----:B------:R-:W2:Y:S04]  /*1cd0*/  LDSM.16.M88.4 R32, [R135+0xc900] ;  /* 0x00c900008720783b */ /* 0x000ea80000000200 */
[----:B------:R-:W3:Y:S04]  /*1ce0*/  LDSM.16.M88.4 R44, [R230+0x800] ;  /* 0x00080000e62c783b */ /* 0x000ee80000000200 */
[----:B------:R-:W4:Y:S04]  /*1cf0*/  LDSM.16.M88.4 R36, [R135+0xd100] ;  /* 0x00d100008724783b */ /* 0x000f280000000200 */
[----:B------:R-:W-:Y:S04]  /*1d00*/  LDSM.16.M88.4 R52, [R135+0xe900] ;  /* 0x00e900008734783b */ /* 0x000fe80000000200 */
[----:B------:R-:W-:Y:S04]  /*1d10*/  LDSM.16.M88.4 R56, [R230+0x1000] ;  /* 0x00100000e638783b */ /* 0x000fe80000000200 */
[----:B------:R-:W-:Y:S04]  /*1d20*/  LDSM.16.M88.4 R60, [R230+0x1800] ;  /* 0x00180000e63c783b */ /* 0x000fe80000000200 */
[----:B------:R-:W-:Y:S04]  /*1d30*/  LDSM.16.M88.4 R72, [R230+0x2000] ;  /* 0x00200000e648783b */ /* 0x000fe80000000200 */
[----:B------:R-:W-:Y:S01]  /*1d40*/  LDSM.16.M88.4 R84, [R230+0x2800] ;  /* 0x00280000e654783b */ /* 0x000fe20000000200 */
[C---:B-1----:R-:W-:Y:S08]  /*1d50*/  HMMA.16816.F32.BF16 R12, R152.reuse, R24, RZ ;  /* 0x00000018980c723c */ /* 0x042ff000000418ff */
[C---:B------:R-:W-:Y:S08]  /*1d60*/  HMMA.16816.F32.BF16 R40, R152.reuse, R26, RZ ;  /* 0x0000001a9828723c */ /* 0x040ff000000418ff */
[----:B--2---:R-:W-:Y:S08]  /*1d70*/  HMMA.16816.F32.BF16 R24, R152, R32, RZ ;  /* 0x000000209818723c */ /* 0x004ff000000418ff */
[C---:B------:R-:W-:Y:S07]  /*1d80*/  HMMA.16816.F32.BF16 R100, R156.reuse, R48, R12 ;  /* 0x000000309c64723c */ /* 0x040fee000004180c */
[----:B------:R-:W-:Y:S01]  /*1d90*/  IADD3 R14, P1, P0, R3, 0x100, R6 ;  /* 0x00000100030e7810 */ /* 0x000fe2000783e006 */
[----:B------:R-:W-:Y:S01]  /*1da0*/  HMMA.16816.F32.BF16 R88, R156, R50, R40 ;  /* 0x000000329c58723c */ /* 0x000fe20000041828 */
[----:B------:R-:W1:Y:S02]  /*1db0*/  LDSM.16.M88.4 R40, [R135+0xe100] ;  /* 0x00e100008728783b */ /* 0x000e640000000200 */
[----:B------:R-:W-:-:S02]  /*1dc0*/  IADD3.X R15, RZ, UR17, R7, P1, P0 ;  /* 0x00000011ff0f7c10 */ /* 0x000fc40008fe0407 */
[----:B------:R-:W-:Y:S02]  /*1dd0*/  ISETP.LT.OR P1, PT, R9, 0x1, !P3 ;  /* 0x000000010900780c */ /* 0x000fe40005f21670 */
[----:B------:R-:W-:Y:S01]  /*1de0*/  IADD3 R12, P0, R10, UR13, RZ ;  /* 0x0000000d0a0c7c10 */ /* 0x000fe2000ff1e0ff */
[----:B------:R-:W-:Y:S01]  /*1df0*/  HMMA.16816.F32.BF16 R20, R152, R34, RZ ;  /* 0x000000229814723c */ /* 0x000fe200000418ff */
[----:B------:R-:W2:Y:S02]  /*1e00*/  LDSM.16.M88.4 R32, [R135+0xd900] ;  /* 0x00d900008720783b */ /* 0x000ea40000000200 */
[----:B------:R-:W-:Y:S02]  /*1e10*/  IADD3.X R13, R11, UR17, RZ, P0, !PT ;  /* 0x000000110b0d7c10 */ /* 0x000fe400087fe4ff */
[----:B------:R-:W-:Y:S01]  /*1e20*/  LOP3.LUT P0, RZ, R0, 0x4, RZ, 0xc0, !PT ;  /* 0x0000000400ff7812 */ /* 0x000fe2000780c0ff */
[----:B------:R-:W-:Y:S01]  /*1e30*/  @!PT LDS RZ, [RZ] ;  /* 0x00000000fffff984 */ /* 0x000fe20000000800 */
[----:B------:R-:W-:Y:S01]  /*1e40*/  @!PT LDS RZ, [RZ] ;  /* 0x00000000fffff984 */ /* 0x000fe20000000800 */
[----:B------:R-:W-:Y:S01]  /*1e50*/  @!PT LDS RZ, [RZ] ;  /* 0x00000000fffff984 */ /* 0x000fe20000000800 */
[----:B------:R1:W-:Y:S01]  /*1e60*/  LDGSTS.E.BYPASS.LTC128B.128 [R248+0x100], [R6.64], !P2 ;  /* 0x0010000006f87fae */ /* 0x0003e2000d101d4a */
[----:B------:R-:W-:Y:S01]  /*1e70*/  IMAD.MOV.U32 R0, RZ, RZ, 0x40 ;  /* 0x00000040ff007424 */ /* 0x000fe200078e00ff */
[----:B---3--:R-:W-:Y:S01]  /*1e80*/  HMMA.16816.F32.BF16 R96, R156, R44, R24 ;  /* 0x0000002c9c60723c */ /* 0x008fe20000041818 */
[C---:B------:R-:W-:Y:S01]  /*1e90*/  ISETP.LT.OR P2, PT, R9.reuse, 0x1, !P0 ;  /* 0x000000010900780c */ /* 0x040fe20004741670 */
[----:B------:R3:W-:Y:S01]  /*1ea0*/  LDGSTS.E.BYPASS.LTC128B.128 [R248+0x3100], [R6.64+0x80], !P1 ;  /* 0x0310008006f87fae */ /* 0x0007e2000c901d4a */
[----:B------:R-:W-:-:S05]  /*1eb0*/  ISETP.LT.OR P1, PT, R9, 0x21, P6 ;  /* 0x000000210900780c */ /* 0x000fca0003721670 */
[----:B----4-:R-:W-:Y:S06]  /*1ec0*/  HMMA.16816.F32.BF16 R48, R152, R36, RZ ;  /* 0x000000249830723c */ /* 0x010fec00000418ff */
[----:B------:R3:W-:Y:S01]  /*1ed0*/  LDGSTS.E.BYPASS.LTC128B.128 [R248+0x6100], [R6.64+0x100], !P2 ;  /* 0x0610010006f87fae */ /* 0x0007e2000d101d4a */
[C---:B------:R-:W-:Y:S01]  /*1ee0*/  ISETP.LT.OR P2, PT, R9.reuse, 0x21, !P3 ;  /* 0x000000210900780c */ /* 0x040fe20005f41670 */
[----:B------:R-:W-:Y:S01]  /*1ef0*/  HMMA.16816.F32.BF16 R92, R156, R46, R20 ;  /* 0x0000002e9c5c723c */ /* 0x000fe20000041814 */
[C---:B------:R-:W-:Y:S01]  /*1f00*/  ISETP.LT.OR P3, PT, R9.reuse, 0x41, !P3 ;  /* 0x000000410900780c */ /* 0x040fe20005f61670 */
[----:B------:R4:W-:Y:S01]  /*1f10*/  LDGSTS.E.BYPASS.LTC128B.128 [R248+0x1100], [R10.64], !P1 ;  /* 0x011000000af87fae */ /* 0x0009e2000c901d4a */
[----:B------:R-:W-:-:S02]  /*1f20*/  ISETP.LT.OR P1, PT, R9, 0x21, !P0 ;  /* 0x000000210900780c */ /* 0x000fc40004721670 */
[----:B------:R-:W-:-:S03]  /*1f30*/  ISETP.LT.OR P0, PT, R9, 0x41, !P0 ;  /* 0x000000410900780c */ /* 0x000fc60004701670 */
[----:B------:R-:W-:Y:S04]  /*1f40*/  HMMA.16816.F32.BF16 R44, R152, R38, RZ ;  /* 0x00000026982c723c */ /* 0x000fe800000418ff */
[----:B------:R5:W-:Y:S01]  /*1f50*/  LDGSTS.E.BYPASS.LTC128B.128 [R248+0x4100], [R16.64], !P2 ;  /* 0x0410000010f87fae */ /* 0x000be2000d101d4a */
[----:B------:R-:W-:-:S03]  /*1f60*/  LOP3.LUT P2, RZ, R28, 0x4, RZ, 0xc0, !PT ;  /* 0x000000041cff7812 */ /* 0x000fc6000784c0ff */
[----:B------:R3:W-:Y:S01]  /*1f70*/  LDGSTS.E.BYPASS.LTC128B.128 [R248+0x7100], [R14.64], !P1 ;  /* 0x071000000ef87fae */ /* 0x0007e2000c901d4a */
[----:B-1----:R-:W-:Y:S01]  /*1f80*/  HMMA.16816.F32.BF16 R24, R152, R40, RZ ;  /* 0x000000289818723c */ /* 0x002fe200000418ff */
[----:B------:R-:W-:Y:S02]  /*1f90*/  ISETP.LT.OR P1, PT, R9, 0x41, P6 ;  /* 0x000000410900780c */ /* 0x000fe40003721670 */
[----:B------:R-:W-:-:S05]  /*1fa0*/  SEL R0, R0, 0xffffffc0, !P2 ;  /* 0xffffffc000007807 */ /* 0x000fca0005000000 */
[----:B--2---:R-:W-:Y:S01]  /*1fb0*/  HMMA.16816.F32.BF16 R36, R152, R32, RZ ;  /* 0x000000209824723c */ /* 0x004fe200000418ff */
[----:B------:R-:W-:Y:S02]  /*1fc0*/  IMAD.IADD R229, R135, 0x1, R0 ;  /* 0x0000000187e57824 */ /* 0x000fe400078e0200 */
[----:B------:R-:W-:-:S03]  /*1fd0*/  IMAD.IADD R226, R0, 0x1, R230 ;  /* 0x0000000100e27824 */ /* 0x000fc600078e02e6 */
[----:B------:R3:W-:Y:S02]  /*1fe0*/  LDGSTS.E.BYPASS.LTC128B.128 [R248+0x2100], [R12.64], !P1 ;  /* 0x021000000cf87fae */ /* 0x0007e4000c901d4a */
[C---:B------:R-:W-:Y:S02]  /*1ff0*/  HMMA.16816.F32.BF16 R32, R152.reuse, R34, RZ ;  /* 0x000000229820723c */ /* 0x040fe400000418ff */
[----:B------:R3:W-:Y:S04]  /*2000*/  LDGSTS.E.BYPASS.LTC128B.128 [R248+0x5100], [R12.64+0x80], !P3 ;  /* 0x051000800cf87fae */ /* 0x0007e8000d901d4a */
[----:B------:R3:W-:Y:S01]  /*2010*/  LDGSTS.E.BYPASS.LTC128B.128 [R248+0x8100], [R12.64+0x100], !P0 ;  /* 0x081001000cf87fae */ /* 0x0007e2000c101d4a */
[----:B------:R-:W-:Y:S01]  /*2020*/  PLOP3.LUT P0, PT, PT, PT, UP0, 0x80, 0x0 ;  /* 0x000000000000781c */ /* 0x000fe20003f0f008 */
[----:B-----5:R-:W-:Y:S02]  /*2030*/  HMMA.16816.F32.BF16 R16, R152, R52, RZ ;  /* 0x000000349810723c */ /* 0x020fe400000418ff */
[----:B----4-:R-:W1:Y:S04]  /*2040*/  LDSM.16.M88.4 R8, [R229+0xc100] ;  /* 0x00c10000e508783b */ /* 0x010e680000000200 */
[----:B------:R-:W2:Y:S02]  /*2050*/  LDSM.16.M88.4 R76, [R229+0xc900] ;  /* 0x00c90000e54c783b */ /* 0x000ea40000000200 */
[----:B------:R-:W-:Y:S02]  /*2060*/  HMMA.16816.F32.BF16 R80, R156, R56, R48 ;  /* 0x000000389c50723c */ /* 0x000fe40000041830 */
[----:B------:R-:W4:Y:S04]  /*2070*/  LDSM.16.M88.4 R48, [R229+0xd100] ;  /* 0x00d10000e530783b */ /* 0x000f280000000200 */
[----:B------:R-:W-:Y:S02]  /*2080*/  LDSM.16.M88.4 R28, [R229+0xe100] ;  /* 0x00e10000e51c783b */ /* 0x000fe40000000200 */
[----:B------:R-:W-:Y:S02]  /*2090*/  HMMA.16816.F32.BF16 R20, R152, R42, RZ ;  /* 0x0000002a9814723c */ /* 0x000fe400000418ff */
[----:B------:R-:W5:Y:S04]  /*20a0*/  LDSM.16.M88.4 R40, [R229+0xd900] ;  /* 0x00d90000e528783b */ /* 0x000f680000000200 */
[----:B------:R-:W0:Y:S02]  /*20b0*/  LDGDEPBAR ;  /* 0x00000000000079af */ /* 0x000e240000000000 */
[----:B------:R-:W-:Y:S08]  /*20c0*/  HMMA.16816.F32.BF16 R68, R156, R58, R44 ;  /* 0x0000003a9c44723c */ /* 0x000ff0000004182c */
[----:B---3--:R-:W-:Y:S08]  /*20d0*/  HMMA.16816.F32.BF16 R12, R152, R54, RZ ;  /* 0x00000036980c723c */ /* 0x008ff000000418ff */
[C---:B------:R-:W-:Y:S01]  /*20e0*/  HMMA.16816.F32.BF16 R56, R156.reuse, R72, R24 ;  /* 0x000000489c38723c */ /* 0x040fe20000041818 */
[----:B------:R-:W3:Y:S07]  /*20f0*/  LDSM.16.M88.4 R24, [R229+0xe900] ;  /* 0x00e90000e518783b */ /* 0x000eee0000000200 */
[C---:B------:R-:W-:Y:S08]  /*2100*/  HMMA.16816.F32.BF16 R64, R156.reuse, R60, R36 ;  /* 0x0000003c9c40723c */ /* 0x040ff00000041824 */
[C---:B------:R-:W-:Y:S08]  /*2110*/  HMMA.16816.F32.BF16 R60, R156.reuse, R62, R32 ;  /* 0x0000003e9c3c723c */ /* 0x040ff00000041820 */
[C---:B------:R-:W-:Y:S08]  /*2120*/  HMMA.16816.F32.BF16 R44, R156.reuse, R84, R16 ;  /* 0x000000549c2c723c */ /* 0x040ff00000041810 */
[C---:B------:R-:W-:Y:S01]  /*2130*/  HMMA.16816.F32.BF16 R36, R156.reuse, R86, R12 ;  /* 0x000000569c24723c */ /* 0x040fe2000004180c */
[----:B------:R-:W3:Y:S07]  /*2140*/  LDSM.16.M88.4 R12, [R226] ;  /* 0x00000000e20c783b */ /* 0x000eee0000000200 */
[----:B------:R-:W-:Y:S08]  /*2150*/  HMMA.16816.F32.BF16 R52, R156, R74, R20 ;  /* 0x0000004a9c34723c */ /* 0x000ff00000041814 */
[C---:B-1----:R-:W-:Y:S08]  /*2160*/  HMMA.16816.F32.BF16 R20, R176.reuse, R10, R88 ;  /* 0x0000000ab014723c */ /* 0x042ff00000041858 */
[C---:B--2---:R-:W-:Y:S08]  /*2170*/  HMMA.16816.F32.BF16 R16, R176.reuse, R76, R96 ;  /* 0x0000004cb010723c */ /* 0x044ff00000041860 */
[C---:B------:R-:W-:Y:S08]  /*2180*/  HMMA.16816.F32.BF16 R88, R176.reuse, R78, R92 ;  /* 0x0000004eb058723c */ /* 0x040ff0000004185c */
[C---:B----4-:R-:W-:Y:S08]  /*2190*/  HMMA.16816.F32.BF16 R76, R176.reuse, R50, R68 ;  /* 0x00000032b04c723c */ /* 0x050ff00000041844 */
[C---:B------:R-:W-:Y:S08]  /*21a0*/  HMMA.16816.F32.BF16 R72, R176.reuse, R48, R80 ;  /* 0x00000030b048723c */ /* 0x040ff00000041850 */
[C---:B-----5:R-:W-:Y:S08]  /*21b0*/  HMMA.16816.F32.BF16 R96, R176.reuse, R40, R64 ;  /* 0x00000028b060723c */ /* 0x060ff00000041840 */
[C---:B------:R-:W-:Y:S01]  /*21c0*/  HMMA.16816.F32.BF16 R68, R176.reuse, R42, R60 ;  /* 0x0000002ab044723c */ /* 0x040fe2000004183c */
[----:B------:R-:W1:Y:S07]  /*21d0*/  LDSM.16.M88.4 R60, [R226+0x1000] ;  /* 0x00100000e23c783b */ /* 0x000e6e0000000200 */
[C---:B------:R-:W-:Y:S01]  /*21e0*/  HMMA.16816.F32.BF16 R32, R176.reuse, R8, R100 ;  /* 0x00000008b020723c */ /* 0x040fe20000041864 */
[----:B------:R-:W2:Y:S07]  /*21f0*/  LDSM.16.M88.4 R8, [R226+0x800] ;  /* 0x00080000e208783b */ /* 0x000eae0000000200 */
[C---:B---3--:R-:W-:Y:S01]  /*2200*/  HMMA.16816.F32.BF16 R80, R176.reuse, R24, R44 ;  /* 0x00000018b050723c */ /* 0x048fe2000004182c */
[----:B------:R-:W-:Y:S07]  /*2210*/  LDSM.16.M88.4 R44, [R226+0x2800] ;  /* 0x00280000e22c783b */ /* 0x000fee0000000200 */
[C---:B------:R-:W-:Y:S01]  /*2220*/  HMMA.16816.F32.BF16 R64, R176.reuse, R26, R36 ;  /* 0x0000001ab040723c */ /* 0x040fe20000041824 */
[----:B------:R-:W3:Y:S04]  /*2230*/  LDSM.16.M88.4 R24, [R226+0x2000] ;  /* 0x00200000e218783b */ /* 0x000ee80000000200 */
[----:B------:R-:W-:Y:S03]  /*2240*/  LDSM.16.M88.4 R36, [R135+0xf100] ;  /* 0x00f100008724783b */ /* 0x000fe60000000200 */
[C---:B------:R-:W-:Y:S01]  /*2250*/  HMMA.16816.F32.BF16 R92, R176.reuse, R28, R56 ;  /* 0x0000001cb05c723c */ /* 0x040fe20000041838 */
[----:B------:R-:W4:Y:S07]  /*2260*/  LDSM.16.M88.4 R56, [R226+0x1800] ;  /* 0x00180000e238783b */ /* 0x000f2e0000000200 */
[----:B------:R-:W-:Y:S01]  /*2270*/  HMMA.16816.F32.BF16 R84, R176, R30, R52 ;  /* 0x0000001eb054723c */ /* 0x000fe20000041834 */
[----:B------:R-:W-:Y:S07]  /*2280*/  LDSM.16.M88.4 R28, [R135+0x10100] ;  /* 0x01010000871c783b */ /* 0x000fee0000000200 */
[C---:B------:R-:W-:Y:S01]  /*2290*/  HMMA.16816.F32.BF16 R52, R184.reuse, R12, R32 ;  /* 0x0000000cb834723c */ /* 0x040fe20000041820 */
[----:B------:R-:W5:Y:S07]  /*22a0*/  LDSM.16.M88.4 R32, [R135+0xf900] ;  /* 0x00f900008720783b */ /* 0x000f6e0000000200 */
[C---:B------:R-:W-:Y:S08]  /*22b0*/  HMMA.16816.F32.BF16 R48, R184.reuse, R14, R20 ;  /* 0x0000000eb830723c */ /* 0x040ff00000041814 */
[C---:B-1----:R-:W-:Y:S08]  /*22c0*/  HMMA.16816.F32.BF16 R12, R184.reuse, R62, R76 ;  /* 0x0000003eb80c723c */ /* 0x042ff0000004184c */
[C---:B--2---:R-:W-:Y:S08]  /*22d0*/  HMMA.16816.F32.BF16 R40, R184.reuse, R8, R16 ;  /* 0x00000008b828723c */ /* 0x044ff00000041810 */
[C---:B---3--:R-:W-:Y:S08]  /*22e0*/  HMMA.16816.F32.BF16 R76, R184.reuse, R24, R92 ;  /* 0x00000018b84c723c */ /* 0x048ff0000004185c */
[C---:B------:R-:W-:Y:S01]  /*22f0*/  HMMA.16816.F32.BF16 R84, R184.reuse, R26, R84 ;  /* 0x0000001ab854723c */ /* 0x040fe20000041854 */
[----:B------:R-:W1:Y:S07]  /*2300*/  LDSM.16.M88.4 R24, [R135+0x10900] ;  /* 0x010900008718783b */ /* 0x000e6e0000000200 */
[C---:B------:R-:W-:Y:S08]  /*2310*/  HMMA.16816.F32.BF16 R20, R184.reuse, R10, R88 ;  /* 0x0000000ab814723c */ /* 0x040ff00000041858 */
[C---:B------:R-:W-:Y:S01]  /*2320*/  HMMA.16816.F32.BF16 R16, R184.reuse, R60, R72 ;  /* 0x0000003cb810723c */ /* 0x040fe20000041848 */
[----:B------:R-:W-:Y:S07]  /*2330*/  LDSM.16.M88.4 R60, [R135+0x11900] ;  /* 0x01190000873c783b */ /* 0x000fee0000000200 */
[C---:B----4-:R-:W-:Y:S08]  /*2340*/  HMMA.16816.F32.BF16 R8, R184.reuse, R56, R96 ;  /* 0x00000038b808723c */ /* 0x050ff00000041860 */
[C---:B------:R-:W-:Y:S08]  /*2350*/  HMMA.16816.F32.BF16 R56, R184.reuse, R58, R68 ;  /* 0x0000003ab838723c */ /* 0x040ff00000041844 */
[----:B------:R-:W-:Y:S01]  /*2360*/  HMMA.16816.F32.BF16 R92, R184, R46, R64 ;  /* 0x0000002eb85c723c */ /* 0x000fe20000041840 */
[----:B------:R-:W2:Y:S07]  /*2370*/  LDSM.16.M88.4 R64, [R135+0x11100] ;  /* 0x011100008740783b */ /* 0x000eae0000000200 */
[C---:B------:R-:W-:Y:S01]  /*2380*/  HMMA.16816.F32.BF16 R100, R188.reuse, R36, R52 ;  /* 0x00000024bc64723c */ /* 0x040fe20000041834 */
[----:B------:R-:W3:Y:S07]  /*2390*/  LDSM.16.M88.4 R52, [R230+0x3000] ;  /* 0x00300000e634783b */ /* 0x000eee0000000200 */
[C---:B------:R-:W-:Y:S01]  /*23a0*/  HMMA.16816.F32.BF16 R88, R188.reuse, R38, R48 ;  /* 0x00000026bc58723c */ /* 0x040fe20000041830 */
[----:B------:R-:W-:Y:S04]  /*23b0*/  LDSM.16.M88.4 R36, [R230+0x4800] ;  /* 0x00480000e624783b */ /* 0x000fe80000000200 */
[----:B------:R-:W-:Y:S03]  /*23c0*/  LDSM.16.M88.4 R48, [R230+0x3800] ;  /* 0x00380000e630783b */ /* 0x000fe60000000200 */
[----:B-----5:R-:W-:Y:S01]  /*23d0*/  HMMA.16816.F32.BF16 R96, R188, R32, R40 ;  /* 0x00000020bc60723c */ /* 0x020fe20000041828 */
[----:B------:R-:W4:Y:S07]  /*23e0*/  LDSM.16.M88.4 R40, [R230+0x4000] ;  /* 0x00400000e628783b */ /* 0x000f2e0000000200 */
[----:B------:R-:W-:Y:S08]  /*23f0*/  HMMA.16816.F32.BF16 R104, R184, R44, R80 ;  /* 0x0000002cb868723c */ /* 0x000ff00000041850 */
[C---:B------:R-:W-:Y:S08]  /*2400*/  HMMA.16816.F32.BF16 R72, R188.reuse, R28, R16 ;  /* 0x0000001cbc48723c */ /* 0x040ff00000041810 */
[C---:B-1----:R-:W-:Y:S08]  /*2410*/  HMMA.16816.F32.BF16 R44, R188.reuse, R24, R8 ;  /* 0x00000018bc2c723c */ /* 0x042ff00000041808 */
[C---:B------:R-:W-:Y:S08]  /*2420*/  HMMA.16816.F32.BF16 R24, R188.reuse, R26, R56 ;  /* 0x0000001abc18723c */ /* 0x040ff00000041838 */
[C---:B------:R-:W-:Y:S01]  /*2430*/  HMMA.16816.F32.BF16 R80, R188.reuse, R34, R20 ;  /* 0x00000022bc50723c */ /* 0x040fe20000041814 */
[----:B------:R-:W1:Y:S07]  /*2440*/  LDSM.16.M88.4 R32, [R230+0x5000] ;  /* 0x00500000e620783b */ /* 0x000e6e0000000200 */
[C---:B------:R-:W-:Y:S01]  /*2450*/  HMMA.16816.F32.BF16 R68, R188.reuse, R30, R12 ;  /* 0x0000001ebc44723c */ /* 0x040fe2000004180c */
[----:B------:R-:W5:Y:S07]  /*2460*/  LDSM.16.M88.4 R28, [R230+0x5800] ;  /* 0x00580000e61c783b */ /* 0x000f6e0000000200 */
[C---:B--2---:R-:W-:Y:S08]  /*2470*/  HMMA.16816.F32.BF16 R20, R188.reuse, R64, R76 ;  /* 0x00000040bc14723c */ /* 0x044ff0000004184c */
[C---:B------:R-:W-:Y:S08]  /*2480*/  HMMA.16816.F32.BF16 R12, R188.reuse, R60, R104 ;  /* 0x0000003cbc0c723c */ /* 0x040ff00000041868 */
[----:B------:R-:W-:Y:S08]  /*2490*/  HMMA.16816.F32.BF16 R8, R188, R62, R92 ;  /* 0x0000003ebc08723c */ /* 0x000ff0000004185c */
[C---:B---3--:R-:W-:Y:S08]  /*24a0*/  HMMA.16816.F32.BF16 R76, R192.reuse, R54, R88 ;  /* 0x00000036c04c723c */ /* 0x048ff00000041858 */
[C---:B------:R-:W-:Y:S01]  /*24b0*/  HMMA.16816.F32.BF16 R60, R192.reuse, R52, R100 ;  /* 0x00000034c03c723c */ /* 0x040fe20000041864 */
[----:B------:R-:W2:Y:S07]  /*24c0*/  LDSM.16.M88.4 R52, [R229+0xf100] ;  /* 0x00f10000e534783b */ /* 0x000eae0000000200 */
[C---:B----4-:R-:W-:Y:S08]  /*24d0*/  HMMA.16816.F32.BF16 R92, R192.reuse, R40, R72 ;  /* 0x00000028c05c723c */ /* 0x050ff00000041848 */
[C---:B------:R-:W-:Y:S01]  /*24e0*/  HMMA.16816.F32.BF16 R88, R192.reuse, R36, R44 ;  /* 0x00000024c058723c */ /* 0x040fe2000004182c */
[----:B------:R-:W3:Y:S07]  /*24f0*/  LDSM.16.M88.4 R44, [R229+0xf900] ;  /* 0x00f90000e52c783b */ /* 0x000eee0000000200 */
[----:B------:R-:W-:Y:S01]  /*2500*/  HMMA.16816.F32.BF16 R72, R192, R38, R24 ;  /* 0x00000026c048723c */ /* 0x000fe20000041818 */
[----:B------:R-:W4:Y:S04]  /*2510*/  LDSM.16.M88.4 R24, [R229+0x10100] ;  /* 0x01010000e518783b */ /* 0x000f280000000200 */
[----:B------:R-:W-:Y:S03]  /*2520*/  LDSM.16.M88.4 R36, [R229+0x11900] ;  /* 0x01190000e524783b */ /* 0x000fe60000000200 */
[----:B------:R-:W-:Y:S08]  /*2530*/  HMMA.16816.F32.BF16 R16, R188, R66, R84 ;  /* 0x00000042bc10723c */ /* 0x000ff00000041854 */
[C---:B------:R-:W-:Y:S08]  /*2540*/  HMMA.16816.F32.BF16 R96, R192.reuse, R48, R96 ;  /* 0x00000030c060723c */ /* 0x040ff00000041860 */
[C---:B------:R-:W-:Y:S01]  /*2550*/  HMMA.16816.F32.BF16 R84, R192.reuse, R50, R80 ;  /* 0x00000032c054723c */ /* 0x040fe20000041850 */
[----:B------:R-:W2:Y:S07]  /*2560*/  LDSM.16.M88.4 R48, [R229+0x10900] ;  /* 0x01090000e530783b */ /* 0x000eae0000000200 */
[C---:B------:R-:W-:Y:S01]  /*2570*/  HMMA.16816.F32.BF16 R80, R192.reuse, R42, R68 ;  /* 0x0000002ac050723c */ /* 0x040fe20000041844 */
[----:B------:R-:W3:Y:S07]  /*2580*/  LDSM.16.M88.4 R40, [R229+0x11100] ;  /* 0x01110000e528783b */ /* 0x000eee0000000200 */
[C---:B-1----:R-:W-:Y:S08]  /*2590*/  HMMA.16816.F32.BF16 R68, R192.reuse, R32, R20 ;  /* 0x00000020c044723c */ /* 0x042ff00000041814 */
[C---:B------:R-:W-:Y:S08]  /*25a0*/  HMMA.16816.F32.BF16 R64, R192.reuse, R34, R16 ;  /* 0x00000022c040723c */ /* 0x040ff00000041810 */
[C---:B-----5:R-:W-:Y:S08]  /*25b0*/  HMMA.16816.F32.BF16 R56, R192.reuse, R28, R12 ;  /* 0x0000001cc038723c */ /* 0x060ff0000004180c */
[----:B------:R-:W-:Y:S01]  /*25c0*/  HMMA.16816.F32.BF16 R32, R192, R30, R8 ;  /* 0x0000001ec020723c */ /* 0x000fe20000041808 */
[----:B------:R-:W1:Y:S07]  /*25d0*/  LDSM.16.M88.4 R28, [R226+0x3000] ;  /* 0x00300000e21c783b */ /* 0x000e6e0000000200 */
[C---:B--2---:R-:W-:Y:S08]  /*25e0*/  HMMA.16816.F32.BF16 R16, R200.reuse, R54, R76 ;  /* 0x00000036c810723c */ /* 0x044ff0000004184c */
[C---:B---3--:R-:W-:Y:S08]  /*25f0*/  HMMA.16816.F32.BF16 R12, R200.reuse, R44, R96 ;  /* 0x0000002cc80c723c */ /* 0x048ff00000041860 */
[C---:B------:R-:W-:Y:S08]  /*2600*/  HMMA.16816.F32.BF16 R8, R200.reuse, R46, R84 ;  /* 0x0000002ec808723c */ /* 0x040ff00000041854 */
[C---:B----4-:R-:W-:Y:S08]  /*2610*/  HMMA.16816.F32.BF16 R44, R200.reuse, R24, R92 ;  /* 0x00000018c82c723c */ /* 0x050ff0000004185c */
[C---:B------:R-:W-:Y:S01]  /*2620*/  HMMA.16816.F32.BF16 R76, R200.reuse, R26, R80 ;  /* 0x0000001ac84c723c */ /* 0x040fe20000041850 */
[----:B------:R-:W2:Y:S07]  /*2630*/  LDSM.16.M88.4 R24, [R226+0x3800] ;  /* 0x00380000e218783b */ /* 0x000eae0000000200 */
[C---:B------:R-:W-:Y:S01]  /*2640*/  HMMA.16816.F32.BF16 R20, R200.reuse, R52, R60 ;  /* 0x00000034c814723c */ /* 0x040fe2000004183c */
[----:B------:R-:W-:Y:S07]  /*2650*/  LDSM.16.M88.4 R52, [R226+0x5800] ;  /* 0x00580000e234783b */ /* 0x000fee0000000200 */
[C---:B------:R-:W-:Y:S08]  /*2660*/  HMMA.16816.F32.BF16 R92, R200.reuse, R48, R88 ;  /* 0x00000030c85c723c */ /* 0x040ff00000041858 */
[C---:B------:R-:W-:Y:S01]  /*2670*/  HMMA.16816.F32.BF16 R80, R200.reuse, R50, R72 ;  /* 0x00000032c850723c */ /* 0x040fe20000041848 */
[----:B------:R-:W3:Y:S07]  /*2680*/  LDSM.16.M88.4 R48, [R226+0x4000] ;  /* 0x00400000e230783b */ /* 0x000eee0000000200 */
[C---:B------:R-:W-:Y:S08]  /*2690*/  HMMA.16816.F32.BF16 R84, R200.reuse, R40, R68 ;  /* 0x00000028c854723c */ /* 0x040ff00000041844 */
[C---:B------:R-:W-:Y:S08]  /*26a0*/  HMMA.16816.F32.BF16 R88, R200.reuse, R36, R56 ;  /* 0x00000024c858723c */ /* 0x040ff00000041838 */
[C---:B------:R-:W-:Y:S01]  /*26b0*/  HMMA.16816.F32.BF16 R68, R200.reuse, R38, R32 ;  /* 0x00000026c844723c */ /* 0x040fe20000041820 */
[----:B------:R-:W4:Y:S04]  /*26c0*/  LDSM.16.M88.4 R36, [R226+0x5000] ;  /* 0x00500000e224783b */ /* 0x000f280000000200 */
[----:B------:R-:W-:Y:S03]  /*26d0*/  LDSM.16.M88.4 R32, [R135+0x12100] ;  /* 0x012100008720783b */ /* 0x000fe60000000200 */
[----:B------:R-:W-:Y:S01]  /*26e0*/  HMMA.16816.F32.BF16 R72, R200, R42, R64 ;  /* 0x0000002ac848723c */ /* 0x000fe20000041840 */
[----:B------:R-:W-:Y:S07]  /*26f0*/  LDSM.16.M88.4 R40, [R226+0x4800] ;  /* 0x00480000e228783b */ /* 0x000fee0000000200 */
[C---:B-1----:R-:W-:Y:S08]  /*2700*/  HMMA.16816.F32.BF16 R64, R204.reuse, R28, R20 ;  /* 0x0000001ccc40723c */ /* 0x042ff00000041814 */
[C---:B--2---:R-:W-:Y:S08]  /*2710*/  HMMA.16816.F32.BF16 R56, R204.reuse, R24, R12 ;  /* 0x00000018cc38723c */ /* 0x044ff0000004180c */
[C---:B------:R-:W-:Y:S01]  /*2720*/  HMMA.16816.F32.BF16 R20, R204.reuse, R26, R8 ;  /* 0x0000001acc14723c */ /* 0x040fe20000041808 */
[----:B------:R-:W1:Y:S07]  /*2730*/  LDSM.16.M88.4 R24, [R135+0x13100] ;  /* 0x013100008718783b */ /* 0x000e6e0000000200 */
[C---:B------:R-:W-:Y:S01]  /*2740*/  HMMA.16816.F32.BF16 R60, R204.reuse, R30, R16 ;  /* 0x0000001ecc3c723c */ /* 0x040fe20000041810 */
[----:B------:R-:W2:Y:S07]  /*2750*/  LDSM.16.M88.4 R28, [R135+0x12900] ;  /* 0x01290000871c783b */ /* 0x000eae0000000200 */
[C---:B---3--:R-:W-:Y:S08]  /*2760*/  HMMA.16816.F32.BF16 R16, R204.reuse, R48, R44 ;  /* 0x00000030cc10723c */ /* 0x048ff0000004182c */
[C---:B------:R-:W-:Y:S01]  /*2770*/  HMMA.16816.F32.BF16 R12, R204.reuse, R50, R76 ;  /* 0x00000032cc0c723c */ /* 0x040fe2000004184c */
[----:B------:R-:W-:Y:S07]  /*2780*/  LDSM.16.M88.4 R48, [R135+0x14100] ;  /* 0x014100008730783b */ /* 0x000fee0000000200 */
[C---:B----4-:R-:W-:Y:S08]  /*2790*/  HMMA.16816.F32.BF16 R44, R204.reuse, R36, R84 ;  /* 0x00000024cc2c723c */ /* 0x050ff00000041854 */
[C---:B------:R-:W-:Y:S01]  /*27a0*/  HMMA.16816.F32.BF16 R76, R204.reuse, R38, R72 ;  /* 0x00000026cc4c723c */ /* 0x040fe20000041848 */
[----:B------:R-:W3:Y:S07]  /*27b0*/  LDSM.16.M88.4 R36, [R135+0x13900] ;  /* 0x013900008724783b */ /* 0x000eee0000000200 */
[----:B------:R-:W-:Y:S08]  /*27c0*/  HMMA.16816.F32.BF16 R96, R204, R54, R68 ;  /* 0x00000036cc60723c */ /* 0x000ff00000041844 */
[----:B-1----:R-:W-:Y:S01]  /*27d0*/  HMMA.16816.F32.BF16 R68, R208, R24, R16 ;  /* 0x00000018d044723c */ /* 0x002fe20000041810 */
[----:B------:R-:W1:Y:S07]  /*27e0*/  LDSM.16.M88.4 R16, [R230+0x7000] ;  /* 0x00700000e610783b */ /* 0x000e6e0000000200 */
[C---:B------:R-:W-:Y:S08]  /*27f0*/  HMMA.16816.F32.BF16 R8, R204.reuse, R40, R92 ;  /* 0x00000028cc08723c */ /* 0x040ff0000004185c */
[----:B------:R-:W-:Y:S08]  /*2800*/  HMMA.16816.F32.BF16 R40, R204, R42, R80 ;  /* 0x0000002acc28723c */ /* 0x000ff00000041850 */
[C---:B--2---:R-:W-:Y:S01]  /*2810*/  HMMA.16816.F32.BF16 R80, R208.reuse, R28, R56 ;  /* 0x0000001cd050723c */ /* 0x044fe20000041838 */
[----:B------:R-:W2:Y:S07]  /*2820*/  LDSM.16.M88.4 R56, [R135+0x14900] ;  /* 0x014900008738783b */ /* 0x000eae0000000200 */
[C---:B------:R-:W-:Y:S01]  /*2830*/  HMMA.16816.F32.BF16 R92, R208.reuse, R34, R60 ;  /* 0x00000022d05c723c */ /* 0x040fe2000004183c */
[----:B------:R-:W4:Y:S07]  /*2840*/  LDSM.16.M88.4 R60, [R230+0x6000] ;  /* 0x00600000e63c783b */ /* 0x000f2e0000000200 */
[C---:B------:R-:W-:Y:S08]  /*2850*/  HMMA.16816.F32.BF16 R84, R208.reuse, R32, R64 ;  /* 0x00000020d054723c */ /* 0x040ff00000041840 */
[C---:B------:R-:W-:Y:S01]  /*2860*/  HMMA.16816.F32.BF16 R72, R208.reuse, R30, R20 ;  /* 0x0000001ed048723c */ /* 0x040fe20000041814 */
[----:B------:R-:W5:Y:S04]  /*2870*/  LDSM.16.M88.4 R20, [R230+0x6800] ;  /* 0x00680000e614783b */ /* 0x000f680000000200 */
[----:B------:R-:W-:Y:S03]  /*2880*/  LDSM.16.M88.4 R28, [R230+0x8000] ;  /* 0x00800000e61c783b */ /* 0x000fe60000000200 */
[----:B------:R-:W-:Y:S01]  /*2890*/  HMMA.16816.F32.BF16 R64, R208, R26, R12 ;  /* 0x0000001ad040723c */ /* 0x000fe2000004180c */
[----:B------:R-:W1:Y:S07]  /*28a0*/  LDSM.16.M88.4 R12, [R230+0x7800] ;  /* 0x00780000e60c783b */ /* 0x000e6e0000000200 */
[----:B------:R-:W-:Y:S08]  /*28b0*/  HMMA.16816.F32.BF16 R88, R204, R52, R88 ;  /* 0x00000034cc58723c */ /* 0x000ff00000041858 */
[C---:B---3--:R-:W-:Y:S08]  /*28c0*/  HMMA.16816.F32.BF16 R52, R208.reuse, R36, R8 ;  /* 0x00000024d034723c */ /* 0x048ff00000041808 */
[C---:B------:R-:W-:Y:S01]  /*28d0*/  HMMA.16816.F32.BF16 R8, R208.reuse, R38, R40 ;  /* 0x00000026d008723c */ /* 0x040fe20000041828 */
[----:B------:R-:W3:Y:S07]  /*28e0*/  LDSM.16.M88.4 R40, [R230+0x8800] ;  /* 0x00880000e628783b */ /* 0x000eee0000000200 */
[C---:B------:R-:W-:Y:S08]  /*28f0*/  HMMA.16816.F32.BF16 R24, R208.reuse, R48, R44 ;  /* 0x00000030d018723c */ /* 0x040ff0000004182c */
[----:B------:R-:W-:Y:S01]  /*2900*/  HMMA.16816.F32.BF16 R36, R208, R50, R76 ;  /* 0x00000032d024723c */ /* 0x000fe2000004184c */
[----:B------:R-:W3:Y:S04]  /*2910*/  LDSM.16.M88.4 R48, [R229+0x12100] ;  /* 0x01210000e530783b */ /* 0x000ee80000000200 */
[----:B------:R-:W-:Y:S03]  /*2920*/  LDSM.16.M88.4 R76, [R229+0x14900] ;  /* 0x01490000e54c783b */ /* 0x000fe60000000200 */
[C---:B-1----:R-:W-:Y:S01]  /*2930*/  HMMA.16816.F32.BF16 R112, R212.reuse, R16, R68 ;  /* 0x00000010d470723c */ /* 0x042fe20000041844 */
[----:B------:R-:W-:Y:S07]  /*2940*/  LDSM.16.M88.4 R68, [R226+0x6800] ;  /* 0x00680000e244783b */ /* 0x000fee0000000200 */
[----:B------:R-:W-:Y:S01]  /*2950*/  HMMA.16816.F32.BF16 R108, R212, R18, R64 ;  /* 0x00000012d46c723c */ /* 0x000fe20000041840 */
[----:B------:R-:W1:Y:S07]  /*2960*/  LDSM.16.M88.4 R16, [R229+0x12900] ;  /* 0x01290000e510783b */ /* 0x000e6e0000000200 */
[C---:B--2---:R-:W-:Y:S08]  /*2970*/  HMMA.16816.F32.BF16 R32, R208.reuse, R56, R88 ;  /* 0x00000038d020723c */ /* 0x044ff00000041858 */
[----:B------:R-:W-:Y:S08]  /*2980*/  HMMA.16816.F32.BF16 R44, R208, R58, R96 ;  /* 0x0000003ad02c723c */ /* 0x000ff00000041860 */
[C---:B----4-:R-:W-:Y:S08]  /*2990*/  HMMA.16816.F32.BF16 R56, R212.reuse, R60, R84 ;  /* 0x0000003cd438723c */ /* 0x050ff00000041854 */
[C---:B------:R-:W-:Y:S08]  /*29a0*/  HMMA.16816.F32.BF16 R60, R212.reuse, R62, R92 ;  /* 0x0000003ed43c723c */ /* 0x040ff0000004185c */
[C---:B-----5:R-:W-:Y:S08]  /*29b0*/  HMMA.16816.F32.BF16 R104, R212.reuse, R20, R80 ;  /* 0x00000014d468723c */ /* 0x060ff00000041850 */
[C---:B------:R-:W-:Y:S01]  /*29c0*/  HMMA.16816.F32.BF16 R92, R212.reuse, R22, R72 ;  /* 0x00000016d45c723c */ /* 0x040fe20000041848 */
[----:B------:R-:W-:Y:S07]  /*29d0*/  LDSM.16.M88.4 R72, [R226+0x6000] ;  /* 0x00600000e248783b */ /* 0x000fee0000000200 */
[C---:B------:R-:W-:Y:S08]  /*29e0*/  HMMA.16816.F32.BF16 R100, R212.reuse, R12, R52 ;  /* 0x0000000cd464723c */ /* 0x040ff00000041834 */
[C---:B------:R-:W-:Y:S01]  /*29f0*/  HMMA.16816.F32.BF16 R96, R212.reuse, R14, R8 ;  /* 0x0000000ed460723c */ /* 0x040fe20000041808 */
[----:B------:R-:W2:Y:S04]  /*2a00*/  LDSM.16.M88.4 R12, [R229+0x13100] ;  /* 0x01310000e50c783b */ /* 0x000ea80000000200 */
[----:B------:R-:W4:Y:S03]  /*2a10*/  LDSM.16.M88.4 R8, [R229+0x13900] ;  /* 0x01390000e508783b */ /* 0x000f260000000200 */
[C---:B------:R-:W-:Y:S01]  /*2a20*/  HMMA.16816.F32.BF16 R20, R212.reuse, R28, R24 ;  /* 0x0000001cd414723c */ /* 0x040fe20000041818 */
[----:B------:R-:W5:Y:S07]  /*2a30*/  LDSM.16.M88.4 R24, [R229+0x14100] ;  /* 0x01410000e518783b */ /* 0x000f6e0000000200 */
[C---:B------:R-:W-:Y:S08]  /*2a40*/  HMMA.16816.F32.BF16 R88, R212.reuse, R30, R36 ;  /* 0x0000001ed458723c */ /* 0x040ff00000041824 */
[C---:B---3--:R-:W-:Y:S08]  /*2a50*/  HMMA.16816.F32.BF16 R84, R212.reuse, R40, R32 ;  /* 0x00000028d454723c */ /* 0x048ff00000041820 */
[----:B------:R-:W-:Y:S08]  /*2a60*/  HMMA.16816.F32.BF16 R80, R212, R42, R44 ;  /* 0x0000002ad450723c */ /* 0x000ff0000004182c */
[C---:B------:R-:W-:Y:S08]  /*2a70*/  HMMA.16816.F32.BF16 R64, R216.reuse, R48, R56 ;  /* 0x00000030d840723c */ /* 0x040ff00000041838 */
[C---:B------:R-:W-:Y:S01]  /*2a80*/  HMMA.16816.F32.BF16 R56, R216.reuse, R50, R60 ;  /* 0x00000032d838723c */ /* 0x040fe2000004183c */
[----:B------:R-:W3:Y:S04]  /*2a90*/  LDSM.16.M88.4 R60, [R226+0x7000] ;  /* 0x00700000e23c783b */ /* 0x000ee80000000200 */
[----:B------:R-:W3:Y:S03]  /*2aa0*/  LDSM.16.M88.4 R48, [R226+0x7800] ;  /* 0x00780000e230783b */ /* 0x000ee60000000200 */
[C---:B-1----:R-:W-:Y:S01]  /*2ab0*/  HMMA.16816.F32.BF16 R52, R216.reuse, R16, R104 ;  /* 0x00000010d834723c */ /* 0x042fe20000041868 */
[----:B------:R-:W-:Y:S07]  /*2ac0*/  LDSM.16.M88.4 R104, [R226+0x8800] ;  /* 0x00880000e268783b */ /* 0x000fee0000000200 */
[----:B------:R-:W-:Y:S01]  /*2ad0*/  HMMA.16816.F32.BF16 R44, R216, R18, R92 ;  /* 0x00000012d82c723c */ /* 0x000fe2000004185c */
[----:B------:R-:W1:Y:S01]  /*2ae0*/  LDSM.16.M88.4 R92, [R226+0x8000] ;  /* 0x00800000e25c783b */ /* 0x000e620000000200 */
[----:B------:R-:W-:-:S06]  /*2af0*/  DEPBAR.LE SB0, 0x0 ;  /* 0x000080000000791a */ /* 0x000fcc0000000000 */
[C---:B--2---:R-:W-:Y:S08]  /*2b00*/  HMMA.16816.F32.BF16 R40, R216.reuse, R12, R112 ;  /* 0x0000000cd828723c */ /* 0x044ff00000041870 */
[C---:B------:R-:W-:Y:S08]  /*2b10*/  HMMA.16816.F32.BF16 R36, R216.reuse, R14, R108 ;  /* 0x0000000ed824723c */ /* 0x040ff0000004186c */
[C---:B----4-:R-:W-:Y:S08]  /*2b20*/  HMMA.16816.F32.BF16 R32, R216.reuse, R8, R100 ;  /* 0x00000008d820723c */ /* 0x050ff00000041864 */
[C---:B------:R-:W-:Y:S08]  /*2b30*/  HMMA.16816.F32.BF16 R28, R216.reuse, R10, R96 ;  /* 0x0000000ad81c723c */ /* 0x040ff00000041860 */
[C---:B-----5:R-:W-:Y:S08]  /*2b40*/  HMMA.16816.F32.BF16 R20, R216.reuse, R24, R20 ;  /* 0x00000018d814723c */ /* 0x060ff00000041814 */
[C---:B------:R-:W-:Y:S08]  /*2b50*/  HMMA.16816.F32.BF16 R16, R216.reuse, R26, R88 ;  /* 0x0000001ad810723c */ /* 0x040ff00000041858 */
[C---:B------:R-:W-:Y:S08]  /*2b60*/  HMMA.16816.F32.BF16 R12, R216.reuse, R76, R84 ;  /* 0x0000004cd80c723c */ /* 0x040ff00000041854 */
[----:B------:R-:W-:Y:S08]  /*2b70*/  HMMA.16816.F32.BF16 R8, R216, R78, R80 ;  /* 0x0000004ed808723c */ /* 0x000ff00000041850 */
[C---:B------:R-:W-:Y:S08]  /*2b80*/  HMMA.16816.F32.BF16 R76, R220.reuse, R72, R64 ;  /* 0x00000048dc4c723c */ /* 0x040ff00000041840 */
[C---:B------:R-:W-:Y:S08]  /*2b90*/  HMMA.16816.F32.BF16 R72, R220.reuse, R74, R56 ;  /* 0x0000004adc48723c */ /* 0x040ff00000041838 */
[C---:B------:R-:W-:Y:S08]  /*2ba0*/  HMMA.16816.F32.BF16 R64, R220.reuse, R68, R52 ;  /* 0x00000044dc40723c */ /* 0x040ff00000041834 */
[C---:B---3--:R-:W-:Y:S08]  /*2bb0*/  HMMA.16816.F32.BF16 R56, R220.reuse, R60, R40 ;  /* 0x0000003cdc38723c */ /* 0x048ff00000041828 */
[C---:B------:R-:W-:Y:S08]  /*2bc0*/  HMMA.16816.F32.BF16 R32, R220.reuse, R48, R32 ;  /* 0x00000030dc20723c */ /* 0x040ff00000041820 */
[C---:B------:R-:W-:Y:S08]  /*2bd0*/  HMMA.16816.F32.BF16 R68, R220.reuse, R70, R44 ;  /* 0x00000046dc44723c */ /* 0x040ff0000004182c */
[C---:B------:R-:W-:Y:S08]  /*2be0*/  HMMA.16816.F32.BF16 R36, R220.reuse, R62, R36 ;  /* 0x0000003edc24723c */ /* 0x040ff00000041824 */
[C---:B------:R-:W-:Y:S08]  /*2bf0*/  HMMA.16816.F32.BF16 R48, R220.reuse, R50, R28 ;  /* 0x00000032dc30723c */ /* 0x040ff0000004181c */
[C---:B-1----:R-:W-:Y:S08]  /*2c00*/  HMMA.16816.F32.BF16 R24, R220.reuse, R92, R20 ;  /* 0x0000005cdc18723c */ /* 0x042ff00000041814 */
[C---:B------:R-:W-:Y:S08]  /*2c10*/  HMMA.16816.F32.BF16 R16, R220.reuse, R94, R16 ;  /* 0x0000005edc10723c */ /* 0x040ff00000041810 */
[C---:B------:R-:W-:Y:S08]  /*2c20*/  HMMA.16816.F32.BF16 R52, R220.reuse, R104, R12 ;  /* 0x00000068dc34723c */ /* 0x040ff0000004180c */
[----:B------:R-:W-:Y:S01]  /*2c30*/  HMMA.16816.F32.BF16 R40, R220, R106, R8 ;  /* 0x0000006adc28723c */ /* 0x000fe20000041808 */
[----:B------:R-:W-:Y:S06]  /*2c40*/  BAR.SYNC.DEFER_BLOCKING 0x0 ;  /* 0x0000000000007b1d */ /* 0x000fec0000010000 */
[----:B------:R-:W-:Y:S05]  /*2c50*/  @!P0 BRA `(.L_x_4) ;  /* 0x000001e000008947 */ /* 0x000fea0003800000 */
[----:B------:R-:W-:Y:S01]  /*2c60*/  UIADD3 UR5, UR12, -0x2, URZ ;  /* 0xfffffffe0c057890 */ /* 0x000fe2000fffe03f */
[C---:B------:R-:W-:Y:S01]  /*2c70*/  IMAD.SHL.U32 R10, R118.reuse, 0x40, RZ ;  /* 0x00000040760a7824 */ /* 0x040fe200078e00ff */
[----:B------:R-:W-:-:S02]  /*2c80*/  SHF.L.U64.HI R3, R118, 0x6, R119 ;  /* 0x0000000676037819 */ /* 0x000fc40000010277 */
[----:B------:R-:W-:Y:S02]  /*2c90*/  USHF.R.S32.HI UR4, URZ, 0x1f, UR5 ;  /* 0x0000001f3f047899 */ /* 0x000fe40008011405 */
[----:B------:R-:W-:Y:S01]  /*2ca0*/  UIMAD UR16, UR16, UR5, URZ ;  /* 0x00000005101072a4 */ /* 0x000fe2000f8e023f */
[----:B------:R-:W-:-:S03]  /*2cb0*/  IMAD.WIDE.U32 R8, R116, UR5, R120 ;  /* 0x0000000574087c25 */ /* 0x000fc6000f8e0078 */
[----:B------:R-:W-:Y:S02]  /*2cc0*/  UIMAD UR4, UR4, UR14, UR16 ;  /* 0x0000000e040472a4 */ /* 0x000fe4000f8e0210 */
[----:B------:R-:W-:-:S04]  /*2cd0*/  LEA R6, P2, R8, c[0x0][0x1c8], 0x1 ;  /* 0x0000720008067a11 */ /* 0x000fc800078408ff */
[----:B------:R-:W-:Y:S02]  /*2ce0*/  IADD3 R0, R9, UR4, RZ ;  /* 0x0000000409007c10 */ /* 0x000fe4000fffe0ff */
[----:B------:R-:W-:Y:S02]  /*2cf0*/  IADD3 R14, P1, P0, R10, 0x80, R6 ;  /* 0x000000800a0e7810 */ /* 0x000fe4000783e006 */
[----:B------:R-:W-:Y:S02]  /*2d00*/  LEA.HI.X R7, R8, c[0x0][0x1cc], R0, 0x1, P2 ;  /* 0x0000730008077a11 */ /* 0x000fe400010f0c00 */
[C---:B------:R-:W-:Y:S02]  /*2d10*/  IADD3 R8, P3, R10.reuse, R6, RZ ;  /* 0x000000060a087210 */ /* 0x040fe40007f7e0ff */
[C-C-:B------:R-:W-:Y:S01]  /*2d20*/  IADD3.X R15, R3.reuse, RZ, R7.reuse, P1, P0 ;  /* 0x000000ff030f7210 */ /* 0x140fe20000fe0407 */
[----:B------:R-:W-:Y:S01]  /*2d30*/  @!PT LDS RZ, [RZ] ;  /* 0x00000000fffff984 */ /* 0x000fe20000000800 */
[----:B------:R-:W-:Y:S01]  /*2d40*/  @!PT LDS RZ, [RZ] ;  /* 0x00000000fffff984 */ /* 0x000fe20000000800 */
[----:B------:R-:W-:Y:S01]  /*2d50*/  @!PT LDS RZ, [RZ] ;  /* 0x00000000fffff984 */ /* 0x000fe20000000800 */
[----:B------:R1:W-:Y:S01]  /*2d60*/  LDGSTS.E.BYPASS.LTC128B.128 [R248+0xc100], [R6.64], !P6 ;  /* 0x0c10000006f87fae */ /* 0x0003e2000f101d4a */
[----:B------:R-:W-:Y:S01]  /*2d70*/  IADD3 R12, P2, P1, R10, 0x100, R6 ;  /* 0x000001000a0c7810 */ /* 0x000fe2000795e006 */
[C-C-:B------:R-:W-:Y:S01]  /*2d80*/  IMAD.X R9, R3.reuse, 0x1, R7.reuse, P3 ;  /* 0x0000000103097824 */ /* 0x140fe200018e0607 */
[----:B------:R-:W-:Y:S01]  /*2d90*/  IADD3 R10, P0, R8, R10, RZ ;  /* 0x0000000a080a7210 */ /* 0x000fe20007f1e0ff */
[----:B------:R1:W-:Y:S01]  /*2da0*/  LDGSTS.E.BYPASS.LTC128B.128 [R248+0xf100], [R6.64+0x80], !P5 ;  /* 0x0f10008006f87fae */ /* 0x0003e2000e901d4a */
[----:B------:R-:W-:-:S03]  /*2db0*/  IADD3.X R13, R3, RZ, R7, P2, P1 ;  /* 0x000000ff030d7210 */ /* 0x000fc600017e2407 */
[----:B------:R-:W-:Y:S01]  /*2dc0*/  IMAD.X R11, R9, 0x1, R3, P0 ;  /* 0x00000001090b7824 */ /* 0x000fe200000e0603 */
[----:B------:R1:W-:Y:S04]  /*2dd0*/  LDGSTS.E.BYPASS.LTC128B.128 [R248+0x12100], [R6.64+0x100], !P4 ;  /* 0x1210010006f87fae */ /* 0x0003e8000e101d4a */
[----:B------:R1:W-:Y:S04]  /*2de0*/  LDGSTS.E.BYPASS.LTC128B.128 [R248+0xd100], [R8.64], !P6 ;  /* 0x0d10000008f87fae */ /* 0x0003e8000f101d4a */
[----:B------:R1:W-:Y:S04]  /*2df0*/  LDGSTS.E.BYPASS.LTC128B.128 [R248+0x10100], [R14.64], !P5 ;  /* 0x101000000ef87fae */ /* 0x0003e8000e901d4a */
[----:B------:R1:W-:Y:S04]  /*2e00*/  LDGSTS.E.BYPASS.LTC128B.128 [R248+0x13100], [R12.64], !P4 ;  /* 0x131000000cf87fae */ /* 0x0003e8000e101d4a */
[----:B------:R1:W-:Y:S04]  /*2e10*/  LDGSTS.E.BYPASS.LTC128B.128 [R248+0xe100], [R10.64], !P6 ;  /* 0x0e1000000af87fae */ /* 0x0003e8000f101d4a */
[----:B------:R1:W-:Y:S04]  /*2e20*/  LDGSTS.E.BYPASS.LTC128B.128 [R248+0x11100], [R10.64+0x80], !P5 ;  /* 0x111000800af87fae */ /* 0x0003e8000e901d4a */
[----:B------:R1:W-:Y:S02]  /*2e30*/  LDGSTS.E.BYPASS.LTC128B.128 [R248+0x14100], [R10.64+0x100], !P4 ;  /* 0x141001000af87fae */ /* 0x0003e4000e101d4a */
.L_x_4:
[----:B------:R-:W-:Y:S01]  /*2e40*/  LOP3.LUT R0, R117, 0xffffffe0, RZ, 0xc0, !PT ;  /* 0xffffffe075007812 */ /* 0x000fe200078ec0ff */
[----:B------:R-:W-:Y:S01]  /*2e50*/  ULDC UR4, c[0x0][0x1d0] ;  /* 0x0000740000047ab9 */ /* 0x000fe20000000800 */
[----:B------:R-:W-:Y:S01]  /*2e60*/  IMAD.SHL.U32 R224, R4, 0x2, RZ ;  /* 0x0000000204e07824 */ /* 0x000fe200078e00ff */
[----:B------:R-:W-:Y:S01]  /*2e70*/  UIADD3 UR4, UR6, UR4, URZ ;  /* 0x0000000406047290 */ /* 0x000fe2000fffe03f */
[----:B------:R-:W0:Y:S01]  /*2e80*/  LDGDEPBAR ;  /* 0x00000000000079af */ /* 0x000e220000000000 */
[----:B------:R-:W-:Y:S01]  /*2e90*/  IMAD.IADD R0, R132, 0x1, -R0 ;  /* 0x0000000184007824 */ /* 0x000fe200078e0a00 */
[----:B------:R-:W-:Y:S01]  /*2ea0*/  UIADD3 UR14, UR12, -0x2, URZ ;  /* 0xfffffffe0c0e7890 */ /* 0x000fe2000fffe03f */
[----:B------:R-:W-:Y:S01]  /*2eb0*/  IMAD R225, R5, 0x2, R224 ;  /* 0x0000000205e17824 */ /* 0x000fe200078e02e0 */
[C---:B------:R-:W-:Y:S01]  /*2ec0*/  LEA R228, R2.reuse, R224, 0x1 ;  /* 0x000000e002e47211 */ /* 0x040fe200078e08ff */
[----:B-1----:R-:W-:Y:S01]  /*2ed0*/  IMAD.U32 R6, RZ, RZ, UR4 ;  /* 0x00000004ff067e24 */ /* 0x002fe2000f8e00ff */
[----:B------:R-:W-:Y:S01]  /*2ee0*/  SHF.R.S32.HI R3, RZ, 0x1f, R0 ;  /* 0x0000001fff037819 */ /* 0x000fe20000011400 */
[----:B------:R-:W-:Y:S01]  /*2ef0*/  IMAD R227, R2, 0x2, R225 ;  /* 0x0000000202e37824 */ /* 0x000fe200078e02e1 */
[----:B------:R-:W-:Y:S01]  /*2f00*/  LDSM.16.MT88.4 R96, [R224+0x3900] ;  /* 0x00390000e060783b */ /* 0x000fe20000004200 */
[----:B------:R-:W-:Y:S01]  /*2f10*/  UISETP.GE.AND UP0, UPT, UR14, UR8, UPT ;  /* 0x000000080e00728c */ /* 0x000fe2000bf06270 */
[----:B------:R-:W-:-:S02]  /*2f20*/  LEA.HI R3, R3, R0, RZ, 0x2 ;  /* 0x0000000003037211 */ /* 0x000fc400078f10ff */
[----:B------:R-:W-:Y:S02]  /*2f30*/  LDSM.16.MT88.4 R60, [R228+0x900] ;  /* 0x00090000e43c783b */ /* 0x000fe40000004200 */
[----:B------:R-:W-:Y:S02]  /*2f40*/  LOP3.LUT R3, R3, 0x7ffffffc, RZ, 0xc0, !PT ;  /* 0x7ffffffc03037812 */ /* 0x000fe400078ec0ff */
[----:B------:R-:W-:Y:S03]  /*2f50*/  LDSM.16.MT88.4 R84, [R227+0x6100] ;  /* 0x00610000e354783b */ /* 0x000fe60000004200 */
[----:B------:R-:W-:Y:S01]  /*2f60*/  IMAD.IADD R0, R0, 0x1, -R3 ;  /* 0x0000000100007824 */ /* 0x000fe200078e0a03 */
[----:B------:R-:W-:Y:S03]  /*2f70*/  LDSM.16.MT88.4 R92, [R225+0x3900] ;  /* 0x00390000e15c783b */ /* 0x000fe60000004200 */
[----:B------:R-:W-:Y:S01]  /*2f80*/  IMAD R0, R0, -0x2, R6 ;  /* 0xfffffffe00007824 */ /* 0x000fe200078e0206 */
[----:B------:R-:W-:Y:S04]  /*2f90*/  LDSM.16.MT88.4 R88, [R228+0x3900] ;  /* 0x00390000e458783b */ /* 0x000fe80000004200 */
[C---:B------:R-:W-:Y:S01]  /*2fa0*/  ISETP.GT.AND P1, PT, R0.reuse, RZ, PT ;  /* 0x000000ff0000720c */ /* 0x040fe20003f24270 */
[----:B------:R-:W-:Y:S01]  /*2fb0*/  LDSM.16.MT88.4 R80, [R227+0x3900] ;  /* 0x00390000e350783b */ /* 0x000fe20000004200 */
[----:B------:R-:W-:-:S02]  /*2fc0*/  ISETP.GT.AND P0, PT, R0, 0x1, PT ;  /* 0x000000010000780c */ /* 0x000fc40003f04270 */
[----:B------:R-:W-:Y:S02]  /*2fd0*/  FSEL R7, R76, -INF , P1 ;  /* 0xff8000004c077808 */ /* 0x000fe40000800000 */
[----:B------:R-:W-:Y:S02]  /*2fe0*/  FSEL R8, R77, -INF , P0 ;  /* 0xff8000004d087808 */ /* 0x000fe40000000000 */
[C---:B------:R-:W-:Y:S02]  /*2ff0*/  ISETP.GT.AND P3, PT, R0.reuse, 0x8, PT ;  /* 0x000000080000780c */ /* 0x040fe40003f64270 */
[----:B------:R-:W-:Y:S02]  /*3000*/  ISETP.GT.AND P2, PT, R0, 0x9, PT ;  /* 0x000000090000780c */ /* 0x000fe40003f44270 */
[----:B------:R-:W-:Y:S02]  /*3010*/  FSEL R9, R72, -INF , P3 ;  /* 0xff80000048097808 */ /* 0x000fe40001800000 */
[----:B------:R-:W-:-:S02]  /*3020*/  FMNMX.FTZ R3, R7, R8, !PT ;  /* 0x0000000807037209 */ /* 0x000fc40007810000 */
[----:B------:R-:W-:Y:S02]  /*3030*/  FSEL R14, R78, -INF , P1 ;  /* 0xff8000004e0e7808 */ /* 0x000fe40000800000 */
[C---:B------:R-:W-:Y:S02]  /*3040*/  ISETP.GT.AND P1, PT, R0.reuse, 0x10, PT ;  /* 0x000000100000780c */ /* 0x040fe40003f24270 */
[----:B------:R-:W-:Y:S02]  /*3050*/  FSEL R10, R73, -INF , P2 ;  /* 0xff800000490a7808 */ /* 0x000fe40001000000 */
[----:B------:R-:W-:Y:S02]  /*3060*/  FMNMX.FTZ R3, R9, R3, !PT ;  /* 0x0000000309037209 */ /* 0x000fe40007810000 */
[----:B------:R-:W-:Y:S02]  /*3070*/  FSEL R15, R79, -INF , P0 ;  /* 0xff8000004f0f7808 */ /* 0x000fe40000000000 */
[----:B------:R-:W-:Y:S01]  /*3080*/  ISETP.GT.AND P0, PT, R0, 0x11, PT ;  /* 0x000000110000780c */ /* 0x000fe20003f04270 */
[----:B------:R-:W-:Y:S01]  /*3090*/  LDSM.16.MT88.4 R76, [R228+0x6100] ;  /* 0x00610000e44c783b */ /* 0x000fe20000004200 */
[----:B------:R-:W-:-:S02]  /*30a0*/  FSEL R11, R64, -INF , P1 ;  /* 0xff800000400b7808 */ /* 0x000fc40000800000 */
[----:B------:R-:W-:Y:S02]  /*30b0*/  FMNMX.FTZ R3, R10, R3, !PT ;  /* 0x000000030a037209 */ /* 0x000fe40007810000 */
[----:B------:R-:W-:Y:S02]  /*30c0*/  FSEL R21, R75, -INF , P2 ;  /* 0xff8000004b157808 */ /* 0x000fe40001000000 */
[----:B------:R-:W-:Y:S02]  /*30d0*/  FSEL R13, R65, -INF , P0 ;  /* 0xff800000410d7808 */ /* 0x000fe40000000000 */
[----:B------:R-:W-:Y:S02]  /*30e0*/  ISETP.GT.AND P2, PT, R0, 0x18, PT ;  /* 0x000000180000780c */ /* 0x000fe40003f44270 */
[----:B------:R-:W-:Y:S02]  /*30f0*/  FMNMX.FTZ R3, R11, R3, !PT ;  /* 0x000000030b037209 */ /* 0x000fe40007810000 */
[----:B------:R-:W-:-:S02]  /*3100*/  FSEL R28, R66, -INF , P1 ;  /* 0xff800000421c7808 */ /* 0x000fc40000800000 */
[----:B------:R-:W-:Y:S02]  /*3110*/  ISETP.GT.AND P1, PT, R0, 0x19, PT ;  /* 0x000000190000780c */ /* 0x000fe40003f24270 */
        /* <DEDUP_REMOVED lines=8> */
[----:B------:R-:W-:Y:S02]  /*31a0*/  ISETP.GT.AND P1, PT, R0, 0x21, PT ;  /* 0x000000210000780c */ /* 0x000fe40003f24270 */
[----:B------:R-:W-:Y:S02]  /*31b0*/  FSEL R107, R56, -INF , P0 ;  /* 0xff800000386b7808 */ /* 0x000fe40000000000 */
[----:B------:R-:W-:Y:S02]  /*31c0*/  FMNMX.FTZ R3, R22, R3, !PT ;  /* 0x0000000316037209 */ /* 0x000fe40007810000 */
[----:B------:R-:W-:-:S02]  /*31d0*/  FSEL R44, R70, -INF , P2 ;  /* 0xff800000462c7808 */ /* 0x000fc40001000000 */
[----:B------:R-:W-:Y:S02]  /*31e0*/  FSEL R106, R57, -INF , P1 ;  /* 0xff800000396a7808 */ /* 0x000fe40000800000 */
[----:B------:R-:W-:Y:S02]  /*31f0*/  ISETP.GT.AND P2, PT, R0, 0x28, PT ;  /* 0x000000280000780c */ /* 0x000fe40003f44270 */
[----:B------:R-:W-:Y:S02]  /*3200*/  FMNMX.FTZ R3, R107, R3, !PT ;  /* 0x000000036b037209 */ /* 0x000fe40007810000 */
[----:B------:R-:W-:Y:S02]  /*3210*/  FSEL R20, R74, -INF , P3 ;  /* 0xff8000004a147808 */ /* 0x000fe40001800000 */
[----:B------:R-:W-:Y:S01]  /*3220*/  FMNMX.FTZ R6, R14, R15, !PT ;  /* 0x0000000f0e067209 */ /* 0x000fe20007810000 */
[----:B------:R-:W-:Y:S01]  /*3230*/  LDSM.16.MT88.4 R72, [R225+0x6100] ;  /* 0x00610000e148783b */ /* 0x000fe20000004200 */
[----:B------:R-:W-:-:S02]  /*3240*/  FSEL R108, R59, -INF , P1 ;  /* 0xff8000003b6c7808 */ /* 0x000fc40000800000 */
[----:B------:R-:W-:Y:S02]  /*3250*/  ISETP.GT.AND P1, PT, R0, 0x29, PT ;  /* 0x000000290000780c */ /* 0x000fe40003f24270 */
[----:B------:R-:W-:Y:S02]  /*3260*/  FSEL R105, R36, -INF , P2 ;  /* 0xff80000024697808 */ /* 0x000fe40001000000 */
[----:B------:R-:W-:Y:S02]  /*3270*/  FMNMX.FTZ R3, R106, R3, !PT ;  /* 0x000000036a037209 */ /* 0x000fe40007810000 */
[----:B------:R-:W-:Y:S02]  /*3280*/  FMNMX.FTZ R6, R20, R6, !PT ;  /* 0x0000000614067209 */ /* 0x000fe40007810000 */
[----:B------:R-:W-:Y:S02]  /*3290*/  FSEL R110, R58, -INF , P0 ;  /* 0xff8000003a6e7808 */ /* 0x000fe40000000000 */
[----:B------:R-:W-:Y:S01]  /*32a0*/  ISETP.GT.AND P0, PT, R0, 0x30, PT ;  /* 0x000000300000780c */ /* 0x000fe20003f04270 */
[----:B------:R-:W-:Y:S01]  /*32b0*/  LDSM.16.MT88.4 R56, [R228+0x3100] ;  /* 0x00310000e438783b */ /* 0x000fe20000004200 */
[----:B------:R-:W-:-:S02]  /*32c0*/  FSEL R104, R37, -INF , P1 ;  /* 0xff80000025687808 */ /* 0x000fc40000800000 */
[----:B------:R-:W-:Y:S02]  /*32d0*/  FMNMX.FTZ R3, R105, R3, !PT ;  /* 0x0000000369037209 */ /* 0x000fe40007810000 */
[----:B------:R-:W-:Y:S02]  /*32e0*/  FSEL R111, R39, -INF , P1 ;  /* 0xff800000276f7808 */ /* 0x000fe40000800000 */
[----:B------:R-:W-:Y:S02]  /*32f0*/  FMNMX.FTZ R6, R21, R6, !PT ;  /* 0x0000000615067209 */ /* 0x000fe40007810000 */
[----:B------:R-:W-:Y:S02]  /*3300*/  ISETP.GT.AND P1, PT, R0, 0x31, PT ;  /* 0x000000310000780c */ /* 0x000fe40003f24270 */
[----:B------:R-:W-:Y:S02]  /*3310*/  FSEL R161, R32, -INF , P0 ;  /* 0xff80000020a17808 */ /* 0x000fe40000000000 */
[----:B------:R-:W-:-:S02]  /*3320*/  FMNMX.FTZ R3, R104, R3, !PT ;  /* 0x0000000368037209 */ /* 0x000fc40007810000 */
[----:B------:R-:W-:Y:S02]  /*3330*/  FMNMX.FTZ R6, R28, R6, !PT ;  /* 0x000000061c067209 */ /* 0x000fe40007810000 */
[----:B------:R-:W-:Y:S02]  /*3340*/  FSEL R162, R35, -INF , P1 ;  /* 0xff80000023a27808 */ /* 0x000fe40000800000 */
[----:B------:R-:W-:Y:S02]  /*3350*/  FSEL R160, R33, -INF , P1 ;  /* 0xff80000021a07808 */ /* 0x000fe40000800000 */
[----:B------:R-:W-:Y:S02]  /*3360*/  ISETP.GT.AND P1, PT, R0, 0x38, PT ;  /* 0x000000380000780c */ /* 0x000fe40003f24270 */
[----:B------:R-:W-:Y:S02]  /*3370*/  FMNMX.FTZ R3, R161, R3, !PT ;  /* 0x00000003a1037209 */ /* 0x000fe40007810000 */
[----:B------:R-:W-:-:S02]  /*3380*/  FMNMX.FTZ R6, R29, R6, !PT ;  /* 0x000000061d067209 */ /* 0x000fc40007810000 */
[----:B------:R-:W-:Y:S02]  /*3390*/  FSEL R164, R34, -INF , P0 ;  /* 0xff80000022a47808 */ /* 0x000fe40000000000 */
[----:B------:R-:W-:Y:S01]  /*33a0*/  ISETP.GT.AND P0, PT, R0, 0x39, PT ;  /* 0x000000390000780c */ /* 0x000fe20003f04270 */
[----:B------:R-:W-:Y:S01]  /*33b0*/  LDSM.16.MT88.4 R32, [R225+0x900] ;  /* 0x00090000e120783b */ /* 0x000fe20000004200 */
[----:B------:R-:W-:Y:S02]  /*33c0*/  FSEL R134, R48, -INF , P1 ;  /* 0xff80000030867808 */ /* 0x000fe40000800000 */
[----:B------:R-:W-:Y:S02]  /*33d0*/  FMNMX.FTZ R3, R160, R3, !PT ;  /* 0x00000003a0037209 */ /* 0x000fe40007810000 */
[----:B------:R-:W-:Y:S02]  /*33e0*/  FMNMX.FTZ R6, R44, R6, !PT ;  /* 0x000000062c067209 */ /* 0x000fe40007810000 */
[----:B------:R-:W-:-:S02]  /*33f0*/  FSEL R163, R50, -INF , P1 ;  /* 0xff80000032a37808 */ /* 0x000fc40000800000 */
[----:B------:R-:W-:Y:S02]  /*3400*/  FSEL R133, R49, -INF , P0 ;  /* 0xff80000031857808 */ /* 0x000fe40000000000 */
[----:B------:R-:W-:Y:S02]  /*3410*/  ISETP.GT.AND P1, PT, R0, 0x40, PT ;  /* 0x000000400000780c */ /* 0x000fe40003f24270 */
[----:B------:R-:W-:Y:S02]  /*3420*/  FMNMX.FTZ R3, R134, R3, !PT ;  /* 0x0000000386037209 */ /* 0x000fe40007810000 */
[----:B------:R-:W-:Y:S02]  /*3430*/  FMNMX.FTZ R6, R45, R6, !PT ;  /* 0x000000062d067209 */ /* 0x000fe40007810000 */
[----:B------:R-:W-:Y:S02]  /*3440*/  FSEL R165, R51, -INF , P0 ;  /* 0xff80000033a57808 */ /* 0x000fe40000000000 */
[----:B------:R-:W-:Y:S01]  /*3450*/  ISETP.GT.AND P0, PT, R0, 0x41, PT ;  /* 0x000000410000780c */ /* 0x000fe20003f04270 */
[----:B------:R-:W-:Y:S01]  /*3460*/  LDSM.16.MT88.4 R48, [R225+0x3100] ;  /* 0x00310000e130783b */ /* 0x000fe20000004200 */
[----:B------:R-:W-:-:S02]  /*3470*/  FSEL R175, R24, -INF , P1 ;  /* 0xff80000018af7808 */ /* 0x000fc40000800000 */
[----:B------:R-:W-:Y:S02]  /*3480*/  FMNMX.FTZ R3, R133, R3, !PT ;  /* 0x0000000385037209 */ /* 0x000fe40007810000 */
[----:B------:R-:W-:Y:S02]  /*3490*/  FMNMX.FTZ R6, R110, R6, !PT ;  /* 0x000000066e067209 */ /* 0x000fe40007810000 */
[----:B------:R-:W-:Y:S02]  /*34a0*/  FSEL R197, R26, -INF , P1 ;  /* 0xff8000001ac57808 */ /* 0x000fe40000800000 */
[----:B------:R-:W-:Y:S02]  /*34b0*/  FSEL R174, R25, -INF , P0 ;  /* 0xff80000019ae7808 */ /* 0x000fe40000000000 */
[----:B------:R-:W-:Y:S02]  /*34c0*/  ISETP.GT.AND P1, PT, R0, 0x48, PT ;  /* 0x000000480000780c */ /* 0x000fe40003f24270 */
[----:B------:R-:W-:-:S02]  /*34d0*/  FMNMX.FTZ R3, R175, R3, !PT ;  /* 0x00000003af037209 */ /* 0x000fc40007810000 */
[----:B------:R-:W-:Y:S02]  /*34e0*/  FSEL R109, R38, -INF , P2 ;  /* 0xff800000266d7808 */ /* 0x000fe40001000000 */
[----:B------:R-:W-:Y:S01]  /*34f0*/  FMNMX.FTZ R6, R108, R6, !PT ;  /* 0x000000066c067209 */ /* 0x000fe20007810000 */
[----:B------:R-:W-:Y:S01]  /*3500*/  LDSM.16.MT88.4 R36, [R224+0x900] ;  /* 0x00090000e024783b */ /* 0x000fe20000004200 */
[----:B------:R-:W-:Y:S02]  /*3510*/  FSEL R196, R27, -INF , P0 ;  /* 0xff8000001bc47808 */ /* 0x000fe40000000000 */
[----:B------:R-:W-:Y:S01]  /*3520*/  ISETP.GT.AND P0, PT, R0, 0x49, PT ;  /* 0x000000490000780c */ /* 0x000fe20003f04270 */
[----:B------:R-:W-:Y:S01]  /*3530*/  LDSM.16.MT88.4 R24, [R225+0x100] ;  /* 0x00010000e118783b */ /* 0x000fe20000004200 */
[----:B------:R-:W-:Y:S02]  /*3540*/  FSEL R173, R16, -INF , P1 ;  /* 0xff80000010ad7808 */ /* 0x000fe40000800000 */
[----:B------:R-:W-:-:S02]  /*3550*/  FMNMX.FTZ R3, R174, R3, !PT ;  /* 0x00000003ae037209 */ /* 0x000fc40007810000 */
[----:B------:R-:W-:Y:S02]  /*3560*/  FMNMX.FTZ R6, R109, R6, !PT ;  /* 0x000000066d067209 */ /* 0x000fe40007810000 */
[----:B------:R-:W-:Y:S02]  /*3570*/  FSEL R172, R17, -INF , P0 ;  /* 0xff80000011ac7808 */ /* 0x000fe40000000000 */
[C---:B------:R-:W-:Y:S02]  /*3580*/  ISETP.GT.AND P3, PT, R0.reuse, 0x50, PT ;  /* 0x000000500000780c */ /* 0x040fe40003f64270 */
[----:B------:R-:W-:Y:S02]  /*3590*/  FMNMX.FTZ R3, R173, R3, !PT ;  /* 0x00000003ad037209 */ /* 0x000fe40007810000 */
[----:B------:R-:W-:Y:S02]  /*35a0*/  FMNMX.FTZ R6, R111, R6, !PT ;  /* 0x000000066f067209 */ /* 0x000fe40007810000 */
[----:B------:R-:W-:-:S02]  /*35b0*/  ISETP.GT.AND P2, PT, R0, 0x51, PT ;  /* 0x000000510000780c */ /* 0x000fc40003f44270 */
[----:B------:R-:W-:Y:S02]  /*35c0*/  FSEL R250, R52, -INF , P3 ;  /* 0xff80000034fa7808 */ /* 0x000fe40001800000 */
[----:B------:R-:W-:Y:S02]  /*35d0*/  FMNMX.FTZ R3, R172, R3, !PT ;  /* 0x00000003ac037209 */ /* 0x000fe40007810000 */
[----:B------:R-:W-:Y:S02]  /*35e0*/  FMNMX.FTZ R6, R164, R6, !PT ;  /* 0x00000006a4067209 */ /* 0x000fe40007810000 */
[----:B------:R-:W-:Y:S02]  /*35f0*/  FSEL R183, R18, -INF , P1 ;  /* 0xff80000012b77808 */ /* 0x000fe40000800000 */
[----:B------:R-:W-:Y:S02]  /*3600*/  FSEL R198, R19, -INF , P0 ;  /* 0xff80000013c67808 */ /* 0x000fe40000000000 */
[----:B------:R-:W-:Y:S01]  /*3610*/  ISETP.GT.AND P1, PT, R0, 0x58, PT ;  /* 0x000000580000780c */ /* 0x000fe20003f24270 */
[----:B------:R-:W-:Y:S01]  /*3620*/  LDSM.16.MT88.4 R16, [R224+0x100] ;  /* 0x00010000e010783b */ /* 0x000fe20000004200 */
[----:B------:R-:W-:-:S02]  /*3630*/  FSEL R169, R53, -INF , P2 ;  /* 0xff80000035a97808 */ /* 0x000fc40001000000 */
[----:B------:R-:W-:Y:S02]  /*3640*/  FMNMX.FTZ R3, R250, R3, !PT ;  /* 0x00000003fa037209 */ /* 0x000fe40007810000 */
[----:B------:R-:W-:Y:S02]  /*3650*/  ISETP.GT.AND P0, PT, R0, 0x59, PT ;  /* 0x000000590000780c */ /* 0x000fe40003f04270 */
[----:B------:R-:W-:Y:S02]  /*3660*/  FMNMX.FTZ R0, R162, R6, !PT ;  /* 0x00000006a2007209 */ /* 0x000fe40007810000 */
[----:B------:R-:W-:Y:S02]  /*3670*/  FSEL R251, R40, -INF , P1 ;  /* 0xff80000028fb7808 */ /* 0x000fe40000800000 */
[----:B------:R-:W-:Y:S02]  /*3680*/  FMNMX.FTZ R132, R169, R3, !PT ;  /* 0x00000003a9847209 */ /* 0x000fe40007810000 */
[----:B------:R-:W-:-:S02]  /*3690*/  FMNMX.FTZ R0, R163, R0, !PT ;  /* 0x00000000a3007209 */ /* 0x000fc40007810000 */
[----:B------:R-:W-:Y:S02]  /*36a0*/  FSEL R170, R41, -INF , P0 ;  /* 0xff80000029aa7808 */ /* 0x000fe40000000000 */
[----:B------:R-:W-:Y:S02]  /*36b0*/  FMNMX.FTZ R132, R251, R132, !PT ;  /* 0x00000084fb847209 */ /* 0x000fe40007810000 */
[----:B------:R-:W-:Y:S02]  /*36c0*/  FMNMX.FTZ R0, R165, R0, !PT ;  /* 0x00000000a5007209 */ /* 0x000fe40007810000 */
[----:B------:R-:W-:Y:S02]  /*36d0*/  FMNMX.FTZ R132, R170, R132, !PT ;  /* 0x00000084aa847209 */ /* 0x000fe40007810000 */
[----:B------:R-:W-:Y:S02]  /*36e0*/  FMNMX.FTZ R0, R197, R0, !PT ;  /* 0x00000000c5007209 */ /* 0x000fe40007810000 */
[----:B------:R-:W-:Y:S01]  /*36f0*/  FSEL R168, R54, -INF , P3 ;  /* 0xff80000036a87808 */ /* 0x000fe20001800000 */
[----:B------:R-:W1:Y:S01]  /*3700*/  SHFL.BFLY PT, R3, R132, 0x2, 0x1f ;  /* 0x0c401f0084037f89 */ /* 0x000e6200000e0000 */
[----:B------:R-:W-:-:S02]  /*3710*/  FMNMX.FTZ R0, R196, R0, !PT ;  /* 0x00000000c4007209 */ /* 0x000fc40007810000 */
[----:B------:R-:W-:Y:S02]  /*3720*/  FSEL R249, R55, -INF , P2 ;  /* 0xff80000037f97808 */ /* 0x000fe40001000000 */
[----:B------:R-:W-:Y:S01]  /*3730*/  FMNMX.FTZ R0, R183, R0, !PT ;  /* 0x00000000b7007209 */ /* 0x000fe20007810000 */
[----:B------:R-:W-:Y:S01]  /*3740*/  LDSM.16.MT88.4 R52, [R228+0x100] ;  /* 0x00010000e434783b */ /* 0x000fe20000004200 */
[----:B------:R-:W-:Y:S02]  /*3750*/  FSEL R46, R42, -INF , P1 ;  /* 0xff8000002a2e7808 */ /* 0x000fe40000800000 */
[----:B------:R-:W-:Y:S02]  /*3760*/  FMNMX.FTZ R0, R198, R0, !PT ;  /* 0x00000000c6007209 */ /* 0x000fe40007810000 */
[----:B------:R-:W-:Y:S02]  /*3770*/  FSEL R47, R43, -INF , P0 ;  /* 0xff8000002b2f7808 */ /* 0x000fe40000000000 */
[----:B------:R-:W-:-:S04]  /*3780*/  FMNMX.FTZ R0, R168, R0, !PT ;  /* 0x00000000a8007209 */ /* 0x000fc80007810000 */
[----:B------:R-:W-:-:S04]  /*3790*/  FMNMX.FTZ R0, R249, R0, !PT ;  /* 0x00000000f9007209 */ /* 0x000fc80007810000 */
[----:B------:R-:W-:Y:S02]  /*37a0*/  FMNMX.FTZ R0, R46, R0, !PT ;  /* 0x000000002e007209 */ /* 0x000fe40007810000 */
[----:B-1----:R-:W-:Y:S02]  /*37b0*/  FMNMX.FTZ R132, R132, R3, !PT ;  /* 0x0000000384847209 */ /* 0x002fe40007810000 */
[----:B------:R-:W-:-:S03]  /*37c0*/  FMNMX.FTZ R3, R47, R0, !PT ;  /* 0x000000002f037209 */ /* 0x000fc60007810000 */
[----:B------:R-:W1:Y:S04]  /*37d0*/  SHFL.BFLY PT, R0, R132, 0x1, 0x1f ;  /* 0x0c201f0084007f89 */ /* 0x000e6800000e0000 */
[----:B------:R-:W2:Y:S01]  /*37e0*/  SHFL.BFLY PT, R6, R3, 0x2, 0x1f ;  /* 0x0c401f0003067f89 */ /* 0x000ea200000e0000 */
[----:B-1----:R-:W-:Y:S02]  /*37f0*/  FMNMX.FTZ R132, R132, R0, !PT ;  /* 0x0000000084847209 */ /* 0x002fe40007810000 */
[----:B--2---:R-:W-:-:S03]  /*3800*/  FMNMX.FTZ R3, R3, R6, !PT ;  /* 0x0000000603037209 */ /* 0x004fc60007810000 */
[C---:B------:R-:W-:Y:S01]  /*3810*/  FMUL.FTZ R12, R132.reuse, c[0x0][0x2d0] ;  /* 0x0000b400840c7a20 */ /* 0x040fe20000410000 */
[----:B------:R-:W-:Y:S01]  /*3820*/  FSETP.NEU.FTZ.AND P0, PT, R132, -INF , PT ;  /* 0xff8000008400780b */ /* 0x000fe20003f1d000 */
[----:B------:R-:W1:Y:S03]  /*3830*/  SHFL.BFLY PT, R6, R3, 0x1, 0x1f ;  /* 0x0c201f0003067f89 */ /* 0x000e6600000e0000 */
[----:B------:R-:W-:-:S05]  /*3840*/  FSEL R12, R12, RZ, P0 ;  /* 0x000000ff0c0c7208 */ /* 0x000fca0000000000 */
[----:B------:R-:W-:-:S04]  /*3850*/  FFMA.FTZ R0, R7, c[0x0][0x2d0], -R12 ;  /* 0x0000b40007007a23 */ /* 0x000fc8000001080c */
[----:B------:R2:W-:Y:S01]  /*3860*/  MUFU.EX2 R171, R0 ;  /* 0x0000000000ab7308 */ /* 0x0005e20000000800 */
[----:B-1----:R-:W-:Y:S01]  /*3870*/  FMNMX.FTZ R3, R3, R6, !PT ;  /* 0x0000000603037209 */ /* 0x002fe20007810000 */
[--C-:B------:R-:W-:Y:S02]  /*3880*/  FFMA.FTZ R6, R11, c[0x0][0x2d0], -R12.reuse ;  /* 0x0000b4000b067a23 */ /* 0x100fe4000001080c */
[----:B--2---:R-:W-:Y:S01]  /*3890*/  FFMA.FTZ R0, R8, c[0x0][0x2d0], -R12 ;  /* 0x0000b40008007a23 */ /* 0x004fe2000001080c */
[----:B------:R-:W-:-:S03]  /*38a0*/  FSETP.NEU.FTZ.AND P0, PT, R3, -INF , PT ;  /* 0xff8000000300780b */ /* 0x000fc60003f1d000 */
[----:B------:R1:W-:Y:S08]  /*38b0*/  MUFU.EX2 R167, R6 ;  /* 0x0000000600a77308 */ /* 0x0003f00000000800 */
[----:B------:R2:W3:Y:S01]  /*38c0*/  MUFU.EX2 R103, R0 ;  /* 0x0000000000677308 */ /* 0x0004e20000000800 */
[----:B-1----:R-:W-:-:S07]  /*38d0*/  FFMA.FTZ R6, R13, c[0x0][0x2d0], -R12 ;  /* 0x0000b4000d067a23 */ /* 0x002fce000001080c */
[----:B------:R-:W-:Y:S01]  /*38e0*/  MUFU.EX2 R166, R6 ;  /* 0x0000000600a67308 */ /* 0x000fe20000000800 */
[----:B--2---:R-:W-:Y:S01]  /*38f0*/  FFMA.FTZ R0, R9, c[0x0][0x2d0], -R12 ;  /* 0x0000b40009007a23 */ /* 0x004fe2000001080c */
[----:B---3--:R-:W-:-:S06]  /*3900*/  F2FP.BF16.PACK_AB R8, R103, R171 ;  /* 0x000000ab6708723e */ /* 0x008fcc00000010ff */
[----:B------:R1:W2:Y:S02]  /*3910*/  MUFU.EX2 R30, R0 ;  /* 0x00000000001e7308 */ /* 0x0002a40000000800 */
[----:B-1----:R-:W-:Y:S01]  /*3920*/  FFMA.FTZ R0, R10, c[0x0][0x2d0], -R12 ;  /* 0x0000b4000a007a23 */ /* 0x002fe2000001080c */
[----:B--2---:R-:W-:-:S05]  /*3930*/  MOV R13, R30 ;  /* 0x0000001e000d7202 */ /* 0x004fca0000000f00 */
[----:B------:R1:W2:Y:S02]  /*3940*/  MUFU.EX2 R199, R0 ;  /* 0x0000000000c77308 */ /* 0x0002a40000000800 */
[----:B-1----:R-:W-:Y:S01]  /*3950*/  FMUL.FTZ R0, R3, c[0x0][0x2d0] ;  /* 0x0000b40003007a20 */ /* 0x002fe20000410000 */
[----:B--2---:R-:W-:-:S04]  /*3960*/  F2FP.BF16.PACK_AB R10, R199, R13 ;  /* 0x0000000dc70a723e */ /* 0x004fc800000010ff */
[----:B------:R-:W-:Y:S02]  /*3970*/  FSEL R0, R0, RZ, P0 ;  /* 0x000000ff00007208 */ /* 0x000fe40000000000 */
[----:B------:R-:W-:-:S03]  /*3980*/  PLOP3.LUT P0, PT, PT, PT, UP0, 0x80, 0x0 ;  /* 0x000000000000781c */ /* 0x000fc60003f0f008 */
[----:B------:R-:W-:Y:S02]  /*3990*/  FFMA.FTZ R4, R14, c[0x0][0x2d0], -R0 ;  /* 0x0000b4000e047a23 */ /* 0x000fe40000010800 */
[----:B------:R-:W-:Y:S02]  /*39a0*/  IMAD.MOV.U32 R14, RZ, RZ, R46 ;  /* 0x000000ffff0e7224 */ /* 0x000fe400078e002e */
[----:B------:R1:W-:Y:S02]  /*39b0*/  MUFU.EX2 R121, R4 ;  /* 0x0000000400797308 */ /* 0x0003e40000000800 */
[----:B-1----:R-:W-:Y:S01]  /*39c0*/  FFMA.FTZ R4, R15, c[0x0][0x2d0], -R0 ;  /* 0x0000b4000f047a23 */ /* 0x002fe20000010800 */
[----:B------:R-:W-:-:S05]  /*39d0*/  MOV R15, R47 ;  /* 0x0000002f000f7202 */ /* 0x000fca0000000f00 */
[----:B------:R1:W2:Y:S02]  /*39e0*/  MUFU.EX2 R101, R4 ;  /* 0x0000000400657308 */ /* 0x0002a40000000800 */
[----:B-1----:R-:W-:Y:S01]  /*39f0*/  FFMA.FTZ R4, R20, c[0x0][0x2d0], -R0 ;  /* 0x0000b40014047a23 */ /* 0x002fe20000010800 */
[----:B--2---:R-:W-:-:S05]  /*3a00*/  F2FP.BF16.PACK_AB R9, R101, R121 ;  /* 0x000000796509723e */ /* 0x004fca00000010ff */
[----:B------:R1:W-:Y:S02]  /*3a10*/  MUFU.EX2 R180, R4 ;  /* 0x0000000400b47308 */ /* 0x0003e40000000800 */
[----:B-1----:R-:W-:-:S06]  /*3a20*/  FFMA.FTZ R4, R21, c[0x0][0x2d0], -R0 ;  /* 0x0000b40015047a23 */ /* 0x002fcc0000010800 */
[----:B------:R1:W2:Y:S02]  /*3a30*/  MUFU.EX2 R102, R4 ;  /* 0x0000000400667308 */ /* 0x0002a40000000800 */
[----:B-1----:R-:W-:Y:S01]  /*3a40*/  FFMA.FTZ R4, R23, c[0x0][0x2d0], -R12 ;  /* 0x0000b40017047a23 */ /* 0x002fe2000001080c */
[----:B--2---:R-:W-:-:S05]  /*3a50*/  F2FP.BF16.PACK_AB R11, R102, R180 ;  /* 0x000000b4660b723e */ /* 0x004fca00000010ff */
[----:B------:R1:W-:Y:S02]  /*3a60*/  MUFU.EX2 R182, R4 ;  /* 0x0000000400b67308 */ /* 0x0003e40000000800 */
[C---:B------:R-:W-:Y:S08]  /*3a70*/  HMMA.16816.F32.BF16 R40, R8.reuse, R16, RZ ;  /* 0x000000100828723c */ /* 0x040ff000000418ff */
[----:B------:R-:W-:Y:S01]  /*3a80*/  HMMA.16816.F32.BF16 R68, R8, R64, RZ ;  /* 0x000000400844723c */ /* 0x000fe200000418ff */
[----:B-1----:R-:W-:-:S04]  /*3a90*/  FFMA.FTZ R4, R22, c[0x0][0x2d0], -R12 ;  /* 0x0000b40016047a23 */ /* 0x002fc8000001080c */
[----:B------:R1:W2:Y:S03]  /*3aa0*/  MUFU.EX2 R7, R4 ;  /* 0x0000000400077308 */ /* 0x0002a60000000800 */
[C---:B------:R-:W-:Y:S08]  /*3ab0*/  HMMA.16816.F32.BF16 R20, R8.reuse, R24, RZ ;  /* 0x000000180814723c */ /* 0x040ff000000418ff */
[----:B------:R-:W-:Y:S01]  /*3ac0*/  HMMA.16816.F32.BF16 R64, R8, R66, RZ ;  /* 0x000000420840723c */ /* 0x000fe200000418ff */
[----:B-1----:R-:W-:-:S02]  /*3ad0*/  FFMA.FTZ R4, R28, c[0x0][0x2d0], -R0 ;  /* 0x0000b4001c047a23 */ /* 0x002fc40000010800 */
[----:B--2---:R-:W-:Y:S02]  /*3ae0*/  IMAD.MOV.U32 R2, RZ, RZ, R7 ;  /* 0x000000ffff027224 */ /* 0x004fe400078e0007 */
[----:B------:R1:W-:Y:S03]  /*3af0*/  MUFU.EX2 R181, R4 ;  /* 0x0000000400b57308 */ /* 0x0003e60000000800 */
[----:B------:R-:W-:Y:S01]  /*3b00*/  F2FP.BF16.PACK_AB R6, R2, R182 ;  /* 0x000000b60206723e */ /* 0x000fe200000010ff */
[--C-:B-1----:R-:W-:Y:S02]  /*3b10*/  FFMA.FTZ R4, R29, c[0x0][0x2d0], -R0.reuse ;  /* 0x0000b4001d047a23 */ /* 0x102fe40000010800 */
[C---:B------:R-:W-:Y:S02]  /*3b20*/  HMMA.16816.F32.BF16 R28, R8.reuse, R18, RZ ;  /* 0x00000012081c723c */ /* 0x040fe400000418ff */
[----:B------:R1:W2:Y:S06]  /*3b30*/  MUFU.EX2 R120, R4 ;  /* 0x0000000400787308 */ /* 0x0002ac0000000800 */
[C---:B------:R-:W-:Y:S08]  /*3b40*/  HMMA.16816.F32.BF16 R16, R8.reuse, R26, RZ ;  /* 0x0000001a0810723c */ /* 0x040ff000000418ff */
[----:B------:R-:W-:Y:S01]  /*3b50*/  HMMA.16816.F32.BF16 R24, R8, R54, RZ ;  /* 0x000000360818723c */ /* 0x000fe200000418ff */
[----:B-1----:R-:W-:Y:S01]  /*3b60*/  FFMA.FTZ R4, R44, c[0x0][0x2d0], -R0 ;  /* 0x0000b4002c047a23 */ /* 0x002fe20000010800 */
[----:B--2---:R-:W-:-:S03]  /*3b70*/  F2FP.BF16.PACK_AB R5, R120, R181 ;  /* 0x000000b57805723e */ /* 0x004fc600000010ff */
[----:B------:R1:W-:Y:S02]  /*3b80*/  MUFU.EX2 R100, R4 ;  /* 0x0000000400647308 */ /* 0x0003e40000000800 */
[----:B-1----:R-:W-:Y:S02]  /*3b90*/  FFMA.FTZ R4, R45, c[0x0][0x2d0], -R0 ;  /* 0x0000b4002d047a23 */ /* 0x002fe40000010800 */
[----:B------:R-:W1:Y:S04]  /*3ba0*/  LDSM.16.MT88.4 R44, [R227+0x100] ;  /* 0x00010000e32c783b */ /* 0x000e680000004200 */
[----:B------:R2:W3:Y:S02]  /*3bb0*/  MUFU.EX2 R252, R4 ;  /* 0x0000000400fc7308 */ /* 0x0004e40000000800 */
[----:B--2---:R-:W-:-:S02]  /*3bc0*/  F2FP.BF16.PACK_AB R4, R166, R167 ;  /* 0x000000a7a604723e */ /* 0x004fc400000010ff */
[----:B---3--:R-:W-:-:S07]  /*3bd0*/  F2FP.BF16.PACK_AB R7, R252, R100 ;  /* 0x00000064fc07723e */ /* 0x008fce00000010ff */
[C---:B------:R-:W-:Y:S08]  /*3be0*/  HMMA.16816.F32.BF16 R136, R4.reuse, R36, R40 ;  /* 0x000000240488723c */ /* 0x040ff00000041828 */
[C---:B------:R-:W-:Y:S01]  /*3bf0*/  HMMA.16816.F32.BF16 R148, R4.reuse, R38, R28 ;  /* 0x000000260494723c */ /* 0x040fe2000004181c */
[----:B------:R-:W2:Y:S07]  /*3c00*/  LDSM.16.MT88.4 R36, [R224+0x3100] ;  /* 0x00310000e024783b */ /* 0x000eae0000004200 */
[C---:B------:R-:W-:Y:S08]  /*3c10*/  HMMA.16816.F32.BF16 R144, R4.reuse, R32, R20 ;  /* 0x000000200490723c */ /* 0x040ff00000041814 */
[----:B------:R-:W-:Y:S01]  /*3c20*/  HMMA.16816.F32.BF16 R140, R4, R34, R16 ;  /* 0x00000022048c723c */ /* 0x000fe20000041810 */
[----:B------:R-:W3:Y:S07]  /*3c30*/  LDSM.16.MT88.4 R32, [R227+0x900] ;  /* 0x00090000e320783b */ /* 0x000eee0000004200 */
[C---:B-1----:R-:W-:Y:S08]  /*3c40*/  HMMA.16816.F32.BF16 R20, R8.reuse, R44, RZ ;  /* 0x0000002c0814723c */ /* 0x042ff000000418ff */
[C---:B------:R-:W-:Y:S08]  /*3c50*/  HMMA.16816.F32.BF16 R16, R8.reuse, R46, RZ ;  /* 0x0000002e0810723c */ /* 0x040ff000000418ff */
[C---:B------:R-:W-:Y:S01]  /*3c60*/  HMMA.16816.F32.BF16 R28, R8.reuse, R52, RZ ;  /* 0x00000034081c723c */ /* 0x040fe200000418ff */
[----:B------:R-:W1:Y:S07]  /*3c70*/  LDSM.16.MT88.4 R52, [R227+0x3100] ;  /* 0x00310000e334783b */ /* 0x000e6e0000004200 */
[C---:B--2---:R-:W-:Y:S08]  /*3c80*/  HMMA.16816.F32.BF16 R44, R8.reuse, R36, RZ ;  /* 0x00000024082c723c */ /* 0x044ff000000418ff */
[----:B------:R-:W-:Y:S08]  /*3c90*/  HMMA.16816.F32.BF16 R40, R8, R38, RZ ;  /* 0x000000260828723c */ /* 0x000ff000000418ff */
[C---:B---3--:R-:W-:Y:S08]  /*3ca0*/  HMMA.16816.F32.BF16 R116, R4.reuse, R32, R20 ;  /* 0x000000200474723c */ /* 0x048ff00000041814 */
[----:B------:R-:W-:Y:S08]  /*3cb0*/  HMMA.16816.F32.BF16 R124, R4, R34, R16 ;  /* 0x00000022047c723c */ /* 0x000ff00000041810 */
[C---:B------:R-:W-:Y:S08]  /*3cc0*/  HMMA.16816.F32.BF16 R36, R8.reuse, R48, RZ ;  /* 0x000000300824723c */ /* 0x040ff000000418ff */
[----:B------:R-:W-:Y:S08]  /*3cd0*/  HMMA.16816.F32.BF16 R32, R8, R50, RZ ;  /* 0x000000320820723c */ /* 0x000ff000000418ff */
[----:B------:R-:W-:Y:S08]  /*3ce0*/  HMMA.16816.F32.BF16 R128, R4, R60, R28 ;  /* 0x0000003c0480723c */ /* 0x000ff0000004181c */
[----:B------:R-:W-:Y:S08]  /*3cf0*/  HMMA.16816.F32.BF16 R28, R8, R56, RZ ;  /* 0x00000038081c723c */ /* 0x000ff000000418ff */
[----:B------:R-:W-:Y:S08]  /*3d00*/  HMMA.16816.F32.BF16 R112, R4, R62, R24 ;  /* 0x0000003e0470723c */ /* 0x000ff00000041818 */
[C---:B------:R-:W-:Y:S08]  /*3d10*/  HMMA.16816.F32.BF16 R24, R8.reuse, R58, RZ ;  /* 0x0000003a0818723c */ /* 0x040ff000000418ff */
[C---:B-1----:R-:W-:Y:S08]  /*3d20*/  HMMA.16816.F32.BF16 R20, R8.reuse, R52, RZ ;  /* 0x000000340814723c */ /* 0x042ff000000418ff */
[C---:B------:R-:W-:Y:S08]  /*3d30*/  HMMA.16816.F32.BF16 R16, R8.reuse, R54, RZ ;  /* 0x000000360810723c */ /* 0x040ff000000418ff */
[C---:B------:R-:W-:Y:S08]  /*3d40*/  HMMA.16816.F32.BF16 R60, R8.reuse, R72, RZ ;  /* 0x00000048083c723c */ /* 0x040ff000000418ff */
[C---:B------:R-:W-:Y:S08]  /*3d50*/  HMMA.16816.F32.BF16 R56, R8.reuse, R74, RZ ;  /* 0x0000004a0838723c */ /* 0x040ff000000418ff */
[C---:B------:R-:W-:Y:S08]  /*3d60*/  HMMA.16816.F32.BF16 R52, R8.reuse, R76, RZ ;  /* 0x0000004c0834723c */ /* 0x040ff000000418ff */
[C---:B------:R-:W-:Y:S08]  /*3d70*/  HMMA.16816.F32.BF16 R48, R8.reuse, R78, RZ ;  /* 0x0000004e0830723c */ /* 0x040ff000000418ff */
[C---:B------:R-:W-:Y:S07]  /*3d80*/  HMMA.16816.F32.BF16 R72, R8.reuse, R84, RZ ;  /* 0x000000540848723c */ /* 0x040fee00000418ff */
[----:B------:R-:W-:Y:S01]  /*3d90*/  MOV R85, R120 ;  /* 0x0000007800557202 */ /* 0x000fe20000000f00 */
[----:B------:R-:W-:Y:S01]  /*3da0*/  HMMA.16816.F32.BF16 R76, R8, R86, RZ ;  /* 0x00000056084c723c */ /* 0x000fe200000418ff */
[----:B------:R-:W-:-:S06]  /*3db0*/  IMAD.MOV.U32 R84, RZ, RZ, R121 ;  /* 0x000000ffff547224 */ /* 0x000fcc00078e0079 */
[----:B------:R-:W-:Y:S01]  /*3dc0*/  IMAD.MOV.U32 R87, RZ, RZ, R102 ;  /* 0x000000ffff577224 */ /* 0x000fe200078e0066 */
[----:B------:R-:W-:Y:S01]  /*3dd0*/  MOV R10, R101 ;  /* 0x00000065000a7202 */ /* 0x000fe20000000f00 */
[----:B------:R-:W-:Y:S01]  /*3de0*/  IMAD.MOV.U32 R86, RZ, RZ, R103 ;  /* 0x000000ffff567224 */ /* 0x000fe200078e0067 */
[----:B------:R-:W-:Y:S01]  /*3df0*/  HMMA.16816.F32.BF16 R120, R4, R96, R44 ;  /* 0x000000600478723c */ /* 0x000fe2000004182c */
[----:B------:R-:W-:-:S07]  /*3e00*/  IMAD.MOV.U32 R11, RZ, RZ, R100 ;  /* 0x000000ffff0b7224 */ /* 0x000fce00078e0064 */
[C---:B------:R-:W-:Y:S08]  /*3e10*/  HMMA.16816.F32.BF16 R100, R4.reuse, R98, R40 ;  /* 0x000000620464723c */ /* 0x040ff00000041828 */
[C---:B------:R-:W-:Y:S08]  /*3e20*/  HMMA.16816.F32.BF16 R96, R4.reuse, R92, R36 ;  /* 0x0000005c0460723c */ /* 0x040ff00000041824 */
[C---:B------:R-:W-:Y:S07]  /*3e30*/  HMMA.16816.F32.BF16 R92, R4.reuse, R94, R32 ;  /* 0x0000005e045c723c */ /* 0x040fee0000041820 */
[----:B------:R-:W-:Y:S01]  /*3e40*/  IMAD.MOV.U32 R32, RZ, RZ, R86 ;  /* 0x000000ffff207224 */ /* 0x000fe200078e0056 */
[----:B------:R-:W-:Y:S01]  /*3e50*/  MOV R33, R87 ;  /* 0x0000005700217202 */ /* 0x000fe20000000f00 */
[----:B------:R-:W-:Y:S01]  /*3e60*/  IMAD.MOV.U32 R34, RZ, RZ, R84 ;  /* 0x000000ffff227224 */ /* 0x000fe200078e0054 */
[C---:B------:R-:W-:Y:S01]  /*3e70*/  HMMA.16816.F32.BF16 R40, R4.reuse, R80, R20 ;  /* 0x000000500428723c */ /* 0x040fe20000041814 */
[----:B------:R-:W-:Y:S01]  /*3e80*/  IMAD.MOV.U32 R35, RZ, RZ, R85 ;  /* 0x000000ffff237224 */ /* 0x000fe200078e0055 */
[----:B------:R-:W1:Y:S05]  /*3e90*/  LDSM.16.MT88.4 R20, [R224+0x6900] ;  /* 0x00690000e014783b */ /* 0x000e6a0000004200 */
[----:B------:R-:W-:Y:S01]  /*3ea0*/  IMAD.MOV.U32 R81, RZ, RZ, R33 ;  /* 0x000000ffff517224 */ /* 0x000fe200078e0021 */
[----:B------:R-:W-:Y:S01]  /*3eb0*/  HMMA.16816.F32.BF16 R84, R4, R88, R28 ;  /* 0x000000580454723c */ /* 0x000fe2000004181c */
[----:B------:R-:W-:-:S06]  /*3ec0*/  MOV R80, R34 ;  /* 0x0000002200507202 */ /* 0x000fcc0000000f00 */
[----:B------:R-:W-:Y:S01]  /*3ed0*/  MOV R30, R10 ;  /* 0x0000000a001e7202 */ /* 0x000fe20000000f00 */
[----:B------:R-:W-:Y:S01]  /*3ee0*/  IMAD.MOV.U32 R31, RZ, RZ, R11 ;  /* 0x000000ffff1f7224 */ /* 0x000fe200078e000b */
[C---:B------:R-:W-:Y:S01]  /*3ef0*/  HMMA.16816.F32.BF16 R88, R4.reuse, R90, R24 ;  /* 0x0000005a0458723c */ /* 0x040fe20000041818 */
[----:B------:R-:W2:Y:S04]  /*3f00*/  LDSM.16.MT88.4 R8, [R228+0x6900] ;  /* 0x00690000e408783b */ /* 0x000ea80000004200 */
[----:B------:R-:W3:Y:S03]  /*3f10*/  LDSM.16.MT88.4 R24, [R227+0x6900] ;  /* 0x00690000e318783b */ /* 0x000ee60000004200 */
[C---:B------:R-:W-:Y:S01]  /*3f20*/  HMMA.16816.F32.BF16 R36, R4.reuse, R82, R16 ;  /* 0x000000520424723c */ /* 0x040fe20000041810 */
[----:B------:R-:W4:Y:S06]  /*3f30*/  LDSM.16.MT88.4 R16, [R225+0x6900] ;  /* 0x00690000e110783b */ /* 0x000f2c0000004200 */
[----:B------:R-:W-:Y:S01]  /*3f40*/  IMAD.MOV.U32 R83, RZ, RZ, R35 ;  /* 0x000000ffff537224 */ /* 0x000fe200078e0023 */
[C---:B-1----:R-:W-:Y:S08]  /*3f50*/  HMMA.16816.F32.BF16 R68, R4.reuse, R20, R68 ;  /* 0x000000140444723c */ /* 0x042ff00000041844 */
[C---:B------:R-:W-:Y:S01]  /*3f60*/  HMMA.16816.F32.BF16 R64, R4.reuse, R22, R64 ;  /* 0x000000160440723c */ /* 0x040fe20000041840 */
[----:B------:R-:W-:Y:S07]  /*3f70*/  LDSM.16.MT88.4 R20, [R225+0x1100] ;  /* 0x00110000e114783b */ /* 0x000fee0000004200 */
[C---:B--2---:R-:W-:Y:S07]  /*3f80*/  HMMA.16816.F32.BF16 R44, R4.reuse, R8, R52 ;  /* 0x00000008042c723c */ /* 0x044fee0000041834 */
[----:B------:R-:W-:Y:S01]  /*3f90*/  IMAD.MOV.U32 R53, RZ, RZ, R32 ;  /* 0x000000ffff357224 */ /* 0x000fe200078e0020 */
[----:B------:R-:W-:Y:S01]  /*3fa0*/  MOV R54, R31 ;  /* 0x0000001f00367202 */ /* 0x000fe20000000f00 */
[----:B---3--:R-:W-:Y:S01]  /*3fb0*/  HMMA.16816.F32.BF16 R32, R4, R24, R72 ;  /* 0x000000180420723c */ /* 0x008fe20000041848 */
[----:B------:R-:W-:-:S06]  /*3fc0*/  IMAD.MOV.U32 R55, RZ, RZ, R30 ;  /* 0x000000ffff377224 */ /* 0x000fcc00078e001e */
[----:B------:R-:W-:Y:S01]  /*3fd0*/  IMAD.MOV.U32 R73, RZ, RZ, R2 ;  /* 0x000000ffff497224 */ /* 0x000fe200078e0002 */
[----:B------:R-:W-:Y:S01]  /*3fe0*/  MOV R74, R252 ;  /* 0x000000fc004a7202 */ /* 0x000fe20000000f00 */
[--C-:B------:R-:W-:Y:S01]  /*3ff0*/  FFMA.FTZ R2, R107, c[0x0][0x2d0], -R12.reuse ;  /* 0x0000b4006b027a23 */ /* 0x100fe2000001080c */
[C---:B------:R-:W-:Y:S01]  /*4000*/  HMMA.16816.F32.BF16 R28, R4.reuse, R26, R76 ;  /* 0x0000001a041c723c */ /* 0x040fe2000004184c */
[----:B------:R-:W1:Y:S02]  /*4010*/  LDSM.16.MT88.4 R24, [R224+0x1100] ;  /* 0x00110000e018783b */ /* 0x000e640000004200 */
[----:B------:R2:W-:Y:S05]  /*4020*/  MUFU.EX2 R252, R2 ;  /* 0x0000000200fc7308 */ /* 0x0005ea0000000800 */
[C---:B----4-:R-:W-:Y:S08]  /*4030*/  HMMA.16816.F32.BF16 R60, R4.reuse, R16, R60 ;  /* 0x00000010043c723c */ /* 0x050ff0000004183c */
[----:B------:R-:W-:Y:S01]  /*4040*/  HMMA.16816.F32.BF16 R56, R4, R18, R56 ;  /* 0x000000120438723c */ /* 0x000fe20000041838 */
[----:B------:R-:W3:Y:S01]  /*4050*/  LDSM.16.MT88.4 R16, [R228+0x1100] ;  /* 0x00110000e410783b */ /* 0x000ee20000004200 */
[----:B--2---:R-:W-:-:S04]  /*4060*/  FFMA.FTZ R2, R106, c[0x0][0x2d0], -R12 ;  /* 0x0000b4006a027a23 */ /* 0x004fc8000001080c */
[----:B------:R2:W-:Y:S02]  /*4070*/  MUFU.EX2 R75, R2 ;  /* 0x00000002004b7308 */ /* 0x0005e40000000800 */
[----:B------:R-:W-:Y:S01]  /*4080*/  HMMA.16816.F32.BF16 R48, R4, R10, R48 ;  /* 0x0000000a0430723c */ /* 0x000fe20000041830 */
[----:B------:R-:W4:Y:S06]  /*4090*/  LDSM.16.MT88.4 R8, [R227+0x1100] ;  /* 0x00110000e308783b */ /* 0x000f2c0000004200 */
[----:B------:R-:W-:Y:S01]  /*40a0*/  FFMA.FTZ R4, R109, c[0x0][0x2d0], -R0 ;  /* 0x0000b4006d047a23 */ /* 0x000fe20000010800 */
[----:B------:R-:W-:Y:S01]  /*40b0*/  MOV R109, R249 ;  /* 0x000000f9006d7202 */ /* 0x000fe20000000f00 */
[----:B--2---:R-:W-:-:S04]  /*40c0*/  FFMA.FTZ R2, R105, c[0x0][0x2d0], -R12 ;  /* 0x0000b40069027a23 */ /* 0x004fc8000001080c */
[----:B------:R2:W-:Y:S02]  /*40d0*/  MUFU.EX2 R82, R2 ;  /* 0x0000000200527308 */ /* 0x0005e40000000800 */
[----:B--2---:R-:W-:-:S06]  /*40e0*/  FFMA.FTZ R2, R104, c[0x0][0x2d0], -R12 ;  /* 0x0000b40068027a23 */ /* 0x004fcc000001080c */
[----:B------:R2:W5:Y:S02]  /*40f0*/  MUFU.EX2 R52, R2 ;  /* 0x0000000200347308 */ /* 0x0005640000000800 */
[----:B--2---:R-:W-:Y:S01]  /*4100*/  FFMA.FTZ R2, R110, c[0x0][0x2d0], -R0 ;  /* 0x0000b4006e027a23 */ /* 0x004fe20000010800 */
[----:B-----5:R-:W-:Y:S01]  /*4110*/  F2FP.BF16.PACK_AB R6, R52, R82 ;  /* 0x000000523406723e */ /* 0x020fe200000010ff */
[----:B------:R-:W-:-:S04]  /*4120*/  IMAD.MOV.U32 R110, RZ, RZ, R250 ;  /* 0x000000ffff6e7224 */ /* 0x000fc800078e00fa */
[----:B------:R2:W-:Y:S02]  /*4130*/  MUFU.EX2 R250, R2 ;  /* 0x0000000200fa7308 */ /* 0x0005e40000000800 */
[----:B--2---:R-:W-:Y:S02]  /*4140*/  FFMA.FTZ R2, R108, c[0x0][0x2d0], -R0 ;  /* 0x0000b4006c027a23 */ /* 0x004fe40000010800 */
[----:B------:R-:W-:-:S04]  /*4150*/  IMAD.MOV.U32 R108, RZ, RZ, R251 ;  /* 0x000000ffff6c7224 */ /* 0x000fc800078e00fb */
[----:B------:R2:W5:Y:S02]  /*4160*/  MUFU.EX2 R251, R2 ;  /* 0x0000000200fb7308 */ /* 0x0005640000000800 */
[----:B--2---:R-:W-:Y:S01]  /*4170*/  FFMA.FTZ R2, R111, c[0x0][0x2d0], -R0 ;  /* 0x0000b4006f027a23 */ /* 0x004fe20000010800 */
[----:B-----5:R-:W-:Y:S01]  /*4180*/  F2FP.BF16.PACK_AB R5, R251, R250 ;  /* 0x000000fafb05723e */ /* 0x020fe200000010ff */
[----:B------:R-:W-:-:S04]  /*4190*/  IMAD.MOV.U32 R111, RZ, RZ, R199 ;  /* 0x000000ffff6f7224 */ /* 0x000fc800078e00c7 */
[----:B------:R2:W-:Y:S08]  /*41a0*/  MUFU.EX2 R199, R4 ;  /* 0x0000000400c77308 */ /* 0x0005f00000000800 */
[----:B------:R-:W5:Y:S01]  /*41b0*/  MUFU.EX2 R249, R2 ;  /* 0x0000000200f97308 */ /* 0x000f620000000800 */
[----:B--2---:R-:W-:Y:S02]  /*41c0*/  F2FP.BF16.PACK_AB R4, R75, R252 ;  /* 0x000000fc4b04723e */ /* 0x004fe400000010ff */
[----:B-----5:R-:W-:Y:S01]  /*41d0*/  F2FP.BF16.PACK_AB R7, R249, R199 ;  /* 0x000000c7f907723e */ /* 0x020fe200000010ff */
[----:B------:R-:W-:-:S06]  /*41e0*/  IMAD.MOV.U32 R2, RZ, RZ, R73 ;  /* 0x000000ffff027224 */ /* 0x000fcc00078e0049 */
[C---:B-1----:R-:W-:Y:S07]  /*41f0*/  HMMA.16816.F32.BF16 R136, R4.reuse, R24, R136 ;  /* 0x000000180488723c */ /* 0x042fee0000041888 */
[----:B------:R-:W-:Y:S01]  /*4200*/  MOV R24, R74 ;  /* 0x0000004a00187202 */ /* 0x000fe20000000f00 */
[----:B------:R-:W-:Y:S01]  /*4210*/  IMAD.MOV.U32 R25, RZ, RZ, R75 ;  /* 0x000000ffff197224 */ /* 0x000fe200078e004b */
[C---:B------:R-:W-:Y:S07]  /*4220*/  HMMA.16816.F32.BF16 R76, R4.reuse, R20, R144 ;  /* 0x00000014044c723c */ /* 0x040fee0000041890 */
[----:B------:R-:W-:Y:S01]  /*4230*/  IMAD.MOV.U32 R145, RZ, RZ, R24 ;  /* 0x000000ffff917224 */ /* 0x000fe200078e0018 */
[----:B------:R-:W-:Y:S01]  /*4240*/  HMMA.16816.F32.BF16 R72, R4, R26, R148 ;  /* 0x0000001a0448723c */ /* 0x000fe20000041894 */
[----:B------:R-:W-:-:S02]  /*4250*/  IMAD.MOV.U32 R144, RZ, RZ, R25 ;  /* 0x000000ffff907224 */ /* 0x000fc400078e0019 */
[----:B------:R-:W1:Y:S04]  /*4260*/  LDSM.16.MT88.4 R24, [R224+0x4100] ;  /* 0x00410000e018783b */ /* 0x000e680000004200 */
[----:B------:R-:W-:Y:S01]  /*4270*/  IMAD.MOV.U32 R148, RZ, RZ, R82 ;  /* 0x000000ffff947224 */ /* 0x000fe200078e0052 */
[----:B------:R-:W-:Y:S01]  /*4280*/  MOV R149, R83 ;  /* 0x0000005300957202 */ /* 0x000fe20000000f00 */
[----:B------:R-:W-:Y:S01]  /*4290*/  IMAD.MOV.U32 R150, RZ, RZ, R80 ;  /* 0x000000ffff967224 */ /* 0x000fe200078e0050 */
[----:B---3--:R-:W-:Y:S01]  /*42a0*/  HMMA.16816.F32.BF16 R104, R4, R16, R128 ;  /* 0x000000100468723c */ /* 0x008fe20000041880 */
[----:B------:R-:W-:Y:S02]  /*42b0*/  IMAD.MOV.U32 R151, RZ, RZ, R81 ;  /* 0x000000ffff977224 */ /* 0x000fe400078e0051 */
[----:B------:R-:W-:-:S02]  /*42c0*/  IMAD.MOV.U32 R147, RZ, RZ, R150 ;  /* 0x000000ffff937224 */ /* 0x000fc400078e0096 */
[----:B------:R-:W-:Y:S01]  /*42d0*/  IMAD.MOV.U32 R150, RZ, RZ, R110 ;  /* 0x000000ffff967224 */ /* 0x000fe200078e006e */
[----:B------:R-:W-:Y:S01]  /*42e0*/  MOV R146, R151 ;  /* 0x0000009700927202 */ /* 0x000fe20000000f00 */
[----:B------:R-:W-:Y:S01]  /*42f0*/  IMAD.MOV.U32 R128, RZ, RZ, R111 ;  /* 0x000000ffff807224 */ /* 0x000fe200078e006f */
[C---:B------:R-:W-:Y:S01]  /*4300*/  HMMA.16816.F32.BF16 R80, R4.reuse, R22, R140 ;  /* 0x000000160450723c */ /* 0x040fe2000004188c */
[----:B------:R-:W2:Y:S01]  /*4310*/  LDSM.16.MT88.4 R20, [R225+0x4100] ;  /* 0x00410000e114783b */ /* 0x000ea20000004200 */
[----:B------:R-:W-:Y:S01]  /*4320*/  MOV R131, R148 ;  /* 0x0000009400837202 */ /* 0x000fe20000000f00 */
[----:B------:R-:W-:Y:S01]  /*4330*/  IMAD.MOV.U32 R148, RZ, RZ, R109 ;  /* 0x000000ffff947224 */ /* 0x000fe200078e006d */
[----:B------:R-:W-:Y:S01]  /*4340*/  MOV R129, R2 ;  /* 0x0000000200817202 */ /* 0x000fe20000000f00 */
[----:B------:R-:W-:Y:S02]  /*4350*/  FFMA.FTZ R2, R161, c[0x0][0x2d0], -R12 ;  /* 0x0000b400a1027a23 */ /* 0x000fe4000001080c */
[----:B------:R-:W-:Y:S01]  /*4360*/  MOV R141, R108 ;  /* 0x0000006c008d7202 */ /* 0x000fe20000000f00 */
[----:B------:R-:W-:Y:S01]  /*4370*/  HMMA.16816.F32.BF16 R112, R4, R18, R112 ;  /* 0x000000120470723c */ /* 0x000fe20000041870 */
[----:B------:R-:W3:Y:S01]  /*4380*/  LDSM.16.MT88.4 R16, [R228+0x4100] ;  /* 0x00410000e410783b */ /* 0x000ee20000004200 */
[----:B------:R-:W-:Y:S01]  /*4390*/  IMAD.MOV.U32 R130, RZ, RZ, R149 ;  /* 0x000000ffff827224 */ /* 0x000fe200078e0095 */
[----:B------:R-:W-:Y:S01]  /*43a0*/  MOV R140, R53 ;  /* 0x00000035008c7202 */ /* 0x000fe20000000f00 */
[----:B------:R-:W-:-:S02]  /*43b0*/  IMAD.MOV.U32 R149, RZ, RZ, R52 ;  /* 0x000000ffff957224 */ /* 0x000fc400078e0034 */
[----:B------:R-:W-:Y:S02]  /*43c0*/  IMAD.MOV.U32 R143, RZ, RZ, R54 ;  /* 0x000000ffff8f7224 */ /* 0x000fe400078e0036 */
[----:B----4-:R-:W-:Y:S01]  /*43d0*/  HMMA.16816.F32.BF16 R116, R4, R8, R116 ;  /* 0x000000080474723c */ /* 0x010fe20000041874 */
[----:B------:R-:W-:-:S07]  /*43e0*/  IMAD.MOV.U32 R142, RZ, RZ, R55 ;  /* 0x000000ffff8e7224 */ /* 0x000fce00078e0037 */
[C---:B------:R-:W-:Y:S01]  /*43f0*/  HMMA.16816.F32.BF16 R108, R4.reuse, R10, R124 ;  /* 0x0000000a046c723c */ /* 0x040fe2000004187c */
[----:B------:R-:W4:Y:S07]  /*4400*/  LDSM.16.MT88.4 R8, [R227+0x4100] ;  /* 0x00410000e308783b */ /* 0x000f2e0000004200 */
[C---:B-1----:R-:W-:Y:S08]  /*4410*/  HMMA.16816.F32.BF16 R124, R4.reuse, R24, R120 ;  /* 0x00000018047c723c */ /* 0x042ff00000041878 */
[C---:B------:R-:W-:Y:S01]  /*4420*/  HMMA.16816.F32.BF16 R120, R4.reuse, R26, R100 ;  /* 0x0000001a0478723c */ /* 0x040fe20000041864 */
[----:B------:R-:W1:Y:S07]  /*4430*/  LDSM.16.MT88.4 R24, [R227+0x7100] ;  /* 0x00710000e318783b */ /* 0x000e6e0000004200 */
[C---:B--2---:R-:W-:Y:S08]  /*4440*/  HMMA.16816.F32.BF16 R100, R4.reuse, R20, R96 ;  /* 0x000000140464723c */ /* 0x044ff00000041860 */
[C---:B------:R-:W-:Y:S01]  /*4450*/  HMMA.16816.F32.BF16 R96, R4.reuse, R22, R92 ;  /* 0x000000160460723c */ /* 0x040fe2000004185c */
[----:B------:R-:W2:Y:S07]  /*4460*/  LDSM.16.MT88.4 R20, [R224+0x7100] ;  /* 0x00710000e014783b */ /* 0x000eae0000004200 */
[C---:B---3--:R-:W-:Y:S08]  /*4470*/  HMMA.16816.F32.BF16 R92, R4.reuse, R16, R84 ;  /* 0x00000010045c723c */ /* 0x048ff00000041854 */
[C---:B------:R-:W-:Y:S01]  /*4480*/  HMMA.16816.F32.BF16 R88, R4.reuse, R18, R88 ;  /* 0x000000120458723c */ /* 0x040fe20000041858 */
[----:B------:R-:W3:Y:S07]  /*4490*/  LDSM.16.MT88.4 R16, [R225+0x7100] ;  /* 0x00710000e110783b */ /* 0x000eee0000004200 */
[C---:B----4-:R-:W-:Y:S08]  /*44a0*/  HMMA.16816.F32.BF16 R40, R4.reuse, R8, R40 ;  /* 0x000000080428723c */ /* 0x050ff00000041828 */
[C---:B------:R-:W-:Y:S01]  /*44b0*/  HMMA.16816.F32.BF16 R36, R4.reuse, R10, R36 ;  /* 0x0000000a0424723c */ /* 0x040fe20000041824 */
[----:B------:R-:W4:Y:S07]  /*44c0*/  LDSM.16.MT88.4 R8, [R228+0x7100] ;  /* 0x00710000e408783b */ /* 0x000f2e0000004200 */
[C---:B-1----:R-:W-:Y:S08]  /*44d0*/  HMMA.16816.F32.BF16 R32, R4.reuse, R24, R32 ;  /* 0x000000180420723c */ /* 0x042ff00000041820 */
[C---:B--2---:R-:W-:Y:S07]  /*44e0*/  HMMA.16816.F32.BF16 R84, R4.reuse, R20, R68 ;  /* 0x000000140454723c */ /* 0x044fee0000041844 */
[----:B------:R-:W-:Y:S01]  /*44f0*/  MOV R71, R167 ;  /* 0x000000a700477202 */ /* 0x000fe20000000f00 */
[----:B------:R-:W-:Y:S01]  /*4500*/  IMAD.MOV.U32 R69, RZ, RZ, R181 ;  /* 0x000000ffff457224 */ /* 0x000fe200078e00b5 */
[----:B------:R1:W-:Y:S01]  /*4510*/  MUFU.EX2 R167, R2 ;  /* 0x0000000200a77308 */ /* 0x0003e20000000800 */
[----:B------:R-:W-:Y:S01]  /*4520*/  IMAD.MOV.U32 R70, RZ, RZ, R180 ;  /* 0x000000ffff467224 */ /* 0x000fe200078e00b4 */
[----:B------:R-:W-:Y:S01]  /*4530*/  HMMA.16816.F32.BF16 R28, R4, R26, R28 ;  /* 0x0000001a041c723c */ /* 0x000fe2000004181c */
[----:B------:R-:W2:Y:S01]  /*4540*/  LDSM.16.MT88.4 R24, [R224+0x1900] ;  /* 0x00190000e018783b */ /* 0x000ea20000004200 */
[----:B------:R-:W-:Y:S01]  /*4550*/  MOV R68, R182 ;  /* 0x000000b600447202 */ /* 0x000fe20000000f00 */
[----:B------:R-:W-:-:S05]  /*4560*/  IMAD.MOV.U32 R161, RZ, RZ, R69 ;  /* 0x000000ffffa17224 */ /* 0x000fca00078e0045 */
[----:B------:R-:W-:Y:S01]  /*4570*/  HMMA.16816.F32.BF16 R64, R4, R22, R64 ;  /* 0x000000160440723c */ /* 0x000fe20000041840 */
[----:B------:R-:W5:Y:S01]  /*4580*/  LDSM.16.MT88.4 R20, [R225+0x1900] ;  /* 0x00190000e114783b */ /* 0x000f620000004200 */
[----:B-1----:R-:W-:-:S06]  /*4590*/  FFMA.FTZ R2, R160, c[0x0][0x2d0], -R12 ;  /* 0x0000b400a0027a23 */ /* 0x002fcc000001080c */
[C---:B---3--:R-:W-:Y:S01]  /*45a0*/  HMMA.16816.F32.BF16 R52, R4.reuse, R16, R60 ;  /* 0x000000100434723c */ /* 0x048fe2000004183c */
[----:B------:R-:W-:Y:S01]  /*45b0*/  IMAD.MOV.U32 R160, RZ, RZ, R71 ;  /* 0x000000ffffa07224 */ /* 0x000fe200078e0047 */
[----:B------:R1:W-:Y:S06]  /*45c0*/  MUFU.EX2 R181, R2 ;  /* 0x0000000200b57308 */ /* 0x0003ec0000000800 */
[C---:B------:R-:W-:Y:S01]  /*45d0*/  HMMA.16816.F32.BF16 R56, R4.reuse, R18, R56 ;  /* 0x000000120438723c */ /* 0x040fe20000041838 */
[----:B------:R-:W3:Y:S07]  /*45e0*/  LDSM.16.MT88.4 R16, [R228+0x1900] ;  /* 0x00190000e410783b */ /* 0x000eee0000004200 */
[----:B----4-:R-:W-:Y:S01]  /*45f0*/  HMMA.16816.F32.BF16 R44, R4, R8, R44 ;  /* 0x00000008042c723c */ /* 0x010fe2000004182c */
[----:B-1----:R-:W-:-:S02]  /*4600*/  FFMA.FTZ R2, R134, c[0x0][0x2d0], -R12 ;  /* 0x0000b40086027a23 */ /* 0x002fc4000001080c */
[----:B------:R-:W-:Y:S02]  /*4610*/  IMAD.MOV.U32 R134, RZ, RZ, R140 ;  /* 0x000000ffff867224 */ /* 0x000fe400078e008c */
[----:B------:R1:W-:Y:S03]  /*4620*/  MUFU.EX2 R180, R2 ;  /* 0x0000000200b47308 */ /* 0x0003e60000000800 */
[----:B------:R-:W-:Y:S01]  /*4630*/  HMMA.16816.F32.BF16 R48, R4, R10, R48 ;  /* 0x0000000a0430723c */ /* 0x000fe20000041830 */
[----:B------:R-:W4:Y:S06]  /*4640*/  LDSM.16.MT88.4 R8, [R227+0x1900] ;  /* 0x00190000e308783b */ /* 0x000f2c0000004200 */
[----:B------:R-:W-:-:S02]  /*4650*/  FFMA.FTZ R4, R163, c[0x0][0x2d0], -R0 ;  /* 0x0000b400a3047a23 */ /* 0x000fc40000010800 */
[----:B------:R-:W-:Y:S02]  /*4660*/  IMAD.MOV.U32 R163, RZ, RZ, R68 ;  /* 0x000000ffffa37224 */ /* 0x000fe400078e0044 */
[----:B-1----:R-:W-:Y:S01]  /*4670*/  FFMA.FTZ R2, R133, c[0x0][0x2d0], -R12 ;  /* 0x0000b40085027a23 */ /* 0x002fe2000001080c */
[----:B------:R-:W-:-:S03]  /*4680*/  MOV R133, R70 ;  /* 0x0000004600857202 */ /* 0x000fc60000000f00 */
[----:B------:R1:W1:Y:S02]  /*4690*/  MUFU.EX2 R182, R2 ;  /* 0x0000000200b67308 */ /* 0x0002640000000800 */
[----:B-1----:R-:W-:Y:S01]  /*46a0*/  FFMA.FTZ R2, R164, c[0x0][0x2d0], -R0 ;  /* 0x0000b400a4027a23 */ /* 0x002fe20000010800 */
[----:B------:R-:W-:Y:S01]  /*46b0*/  F2FP.BF16.PACK_AB R6, R182, R180 ;  /* 0x000000b4b606723e */ /* 0x000fe200000010ff */
[----:B------:R-:W-:-:S04]  /*46c0*/  IMAD.MOV.U32 R164, RZ, RZ, R150 ;  /* 0x000000ffffa47224 */ /* 0x000fc800078e0096 */
[----:B------:R1:W-:Y:S02]  /*46d0*/  MUFU.EX2 R151, R2 ;  /* 0x0000000200977308 */ /* 0x0003e40000000800 */
[----:B-1----:R-:W-:Y:S02]  /*46e0*/  FFMA.FTZ R2, R162, c[0x0][0x2d0], -R0 ;  /* 0x0000b400a2027a23 */ /* 0x002fe40000010800 */
[----:B------:R-:W-:Y:S02]  /*46f0*/  IMAD.MOV.U32 R162, RZ, RZ, R142 ;  /* 0x000000ffffa27224 */ /* 0x000fe400078e008e */
[----:B------:R-:W-:Y:S01]  /*4700*/  IMAD.MOV.U32 R142, RZ, RZ, R143 ;  /* 0x000000ffff8e7224 */ /* 0x000fe200078e008f */
[----:B------:R-:W-:Y:S02]  /*4710*/  MOV R143, R166 ;  /* 0x000000a6008f7202 */ /* 0x000fe40000000f00 */
[----:B------:R1:W1:Y:S02]  /*4720*/  MUFU.EX2 R166, R2 ;  /* 0x0000000200a67308 */ /* 0x0002640000000800 */
[----:B-1----:R-:W-:Y:S01]  /*4730*/  FFMA.FTZ R2, R165, c[0x0][0x2d0], -R0 ;  /* 0x0000b400a5027a23 */ /* 0x002fe20000010800 */
[----:B------:R-:W-:-:S05]  /*4740*/  MOV R165, R149 ;  /* 0x0000009500a57202 */ /* 0x000fca0000000f00 */
[----:B------:R1:W-:Y:S01]  /*4750*/  MUFU.EX2 R149, R4 ;  /* 0x0000000400957308 */ /* 0x0003e20000000800 */
[----:B------:R-:W-:-:S07]  /*4760*/  F2FP.BF16.PACK_AB R5, R166, R151 ;  /* 0x00000097a605723e */ /* 0x000fce00000010ff */
[----:B------:R-:W2:Y:S01]  /*4770*/  MUFU.EX2 R150, R2 ;  /* 0x0000000200967308 */ /* 0x000ea20000000800 */
[----:B-1----:R-:W-:Y:S02]  /*4780*/  F2FP.BF16.PACK_AB R4, R181, R167 ;  /* 0x000000a7b504723e */ /* 0x002fe400000010ff */
[----:B--2---:R-:W-:Y:S01]  /*4790*/  F2FP.BF16.PACK_AB R7, R150, R149 ;  /* 0x000000959607723e */ /* 0x004fe200000010ff */
[----:B------:R-:W-:-:S06]  /*47a0*/  IMAD.MOV.U32 R2, RZ, RZ, R141 ;  /* 0x000000ffff027224 */ /* 0x000fcc00078e008d */
[C---:B------:R-:W-:Y:S08]  /*47b0*/  HMMA.16816.F32.BF16 R136, R4.reuse, R24, R136 ;  /* 0x000000180488723c */ /* 0x040ff00000041888 */
[C---:B------:R-:W-:Y:S01]  /*47c0*/  HMMA.16816.F32.BF16 R60, R4.reuse, R26, R72 ;  /* 0x0000001a043c723c */ /* 0x040fe20000041848 */
[----:B------:R-:W1:Y:S07]  /*47d0*/  LDSM.16.MT88.4 R24, [R224+0x4900] ;  /* 0x00490000e018783b */ /* 0x000e6e0000004200 */
[C---:B-----5:R-:W-:Y:S08]  /*47e0*/  HMMA.16816.F32.BF16 R68, R4.reuse, R20, R76 ;  /* 0x000000140444723c */ /* 0x060ff0000004184c */
[C---:B------:R-:W-:Y:S01]  /*47f0*/  HMMA.16816.F32.BF16 R72, R4.reuse, R22, R80 ;  /* 0x000000160448723c */ /* 0x040fe20000041850 */
[----:B------:R-:W2:Y:S07]  /*4800*/  LDSM.16.MT88.4 R20, [R225+0x4900] ;  /* 0x00490000e114783b */ /* 0x000eae0000004200 */
[C---:B---3--:R-:W-:Y:S07]  /*4810*/  HMMA.16816.F32.BF16 R76, R4.reuse, R16, R104 ;  /* 0x00000010044c723c */ /* 0x048fee0000041868 */
[----:B------:R-:W-:Y:S01]  /*4820*/  MOV R104, R142 ;  /* 0x0000008e00687202 */ /* 0x000fe20000000f00 */
[----:B------:R-:W-:Y:S01]  /*4830*/  HMMA.16816.F32.BF16 R80, R4, R18, R112 ;  /* 0x000000120450723c */ /* 0x000fe20000041870 */
[----:B------:R-:W3:Y:S01]  /*4840*/  LDSM.16.MT88.4 R16, [R228+0x4900] ;  /* 0x00490000e410783b */ /* 0x000ee20000004200 */
[----:B------:R-:W-:Y:S01]  /*4850*/  IMAD.MOV.U32 R105, RZ, RZ, R143 ;  /* 0x000000ffff697224 */ /* 0x000fe200078e008f */
[----:B------:R-:W-:Y:S01]  /*4860*/  MOV R107, R170 ;  /* 0x000000aa006b7202 */ /* 0x000fe20000000f00 */
[----:B------:R-:W-:-:S03]  /*4870*/  IMAD.MOV.U32 R106, RZ, RZ, R171 ;  /* 0x000000ffff6a7224 */ /* 0x000fc600078e00ab */
[----:B------:R-:W-:Y:S01]  /*4880*/  IMAD.MOV.U32 R114, RZ, RZ, R169 ;  /* 0x000000ffff727224 */ /* 0x000fe200078e00a9 */
[----:B----4-:R-:W-:Y:S01]  /*4890*/  HMMA.16816.F32.BF16 R140, R4, R10, R108 ;  /* 0x0000000a048c723c */ /* 0x010fe2000004186c */
[----:B------:R-:W-:-:S07]  /*48a0*/  IMAD.MOV.U32 R115, RZ, RZ, R168 ;  /* 0x000000ffff737224 */ /* 0x000fce00078e00a8 */
[C---:B------:R-:W-:Y:S01]  /*48b0*/  HMMA.16816.F32.BF16 R168, R4.reuse, R8, R116 ;  /* 0x0000000804a8723c */ /* 0x040fe20000041874 */
[----:B------:R-:W4:Y:S07]  /*48c0*/  LDSM.16.MT88.4 R8, [R227+0x4900] ;  /* 0x00490000e308783b */ /* 0x000f2e0000004200 */
[C---:B-1----:R-:W-:Y:S07]  /*48d0*/  HMMA.16816.F32.BF16 R124, R4.reuse, R24, R124 ;  /* 0x00000018047c723c */ /* 0x042fee000004187c */
[----:B------:R-:W-:Y:S01]  /*48e0*/  MOV R24, R114 ;  /* 0x0000007200187202 */ /* 0x000fe20000000f00 */
[----:B------:R-:W-:Y:S01]  /*48f0*/  IMAD.MOV.U32 R25, RZ, RZ, R115 ;  /* 0x000000ffff197224 */ /* 0x000fe200078e0073 */
[C---:B--2---:R-:W-:Y:S08]  /*4900*/  HMMA.16816.F32.BF16 R116, R4.reuse, R22, R96 ;  /* 0x000000160474723c */ /* 0x044ff00000041860 */
[C---:B------:R-:W-:Y:S08]  /*4910*/  HMMA.16816.F32.BF16 R112, R4.reuse, R26, R120 ;  /* 0x0000001a0470723c */ /* 0x040ff00000041878 */
[C---:B---3--:R-:W-:Y:S07]  /*4920*/  HMMA.16816.F32.BF16 R120, R4.reuse, R16, R92 ;  /* 0x000000100478723c */ /* 0x048fee000004185c */
[----:B------:R-:W-:Y:S01]  /*4930*/  IMAD.MOV.U32 R95, RZ, RZ, R24 ;  /* 0x000000ffff5f7224 */ /* 0x000fe200078e0018 */
[----:B------:R-:W-:Y:S01]  /*4940*/  MOV R94, R25 ;  /* 0x00000019005e7202 */ /* 0x000fe20000000f00 */
[----:B------:R-:W-:Y:S01]  /*4950*/  HMMA.16816.F32.BF16 R108, R4, R20, R100 ;  /* 0x00000014046c723c */ /* 0x000fe20000041864 */
[----:B------:R-:W1:Y:S01]  /*4960*/  LDSM.16.MT88.4 R24, [R227+0x7900] ;  /* 0x00790000e318783b */ /* 0x000e620000004200 */
[----:B------:R-:W-:Y:S01]  /*4970*/  MOV R92, R163 ;  /* 0x000000a3005c7202 */ /* 0x000fe20000000f00 */
[----:B------:R-:W-:-:S02]  /*4980*/  IMAD.MOV.U32 R163, RZ, RZ, R128 ;  /* 0x000000ffffa37224 */ /* 0x000fc400078e0080 */
[----:B------:R-:W2:Y:S01]  /*4990*/  LDSM.16.MT88.4 R20, [R224+0x7900] ;  /* 0x00790000e014783b */ /* 0x000ea20000004200 */
[----:B------:R-:W-:Y:S01]  /*49a0*/  IMAD.MOV.U32 R93, RZ, RZ, R104 ;  /* 0x000000ffff5d7224 */ /* 0x000fe200078e0068 */
[----:B------:R-:W-:Y:S01]  /*49b0*/  MOV R101, R106 ;  /* 0x0000006a00657202 */ /* 0x000fe20000000f00 */
[----:B------:R-:W-:Y:S01]  /*49c0*/  HMMA.16816.F32.BF16 R96, R4, R18, R88 ;  /* 0x000000120460723c */ /* 0x000fe20000041858 */
[----:B------:R-:W-:Y:S01]  /*49d0*/  IMAD.MOV.U32 R103, RZ, RZ, R2 ;  /* 0x000000ffff677224 */ /* 0x000fe200078e0002 */
[----:B------:R-:W3:Y:S01]  /*49e0*/  LDSM.16.MT88.4 R16, [R225+0x7900] ;  /* 0x00790000e110783b */ /* 0x000ee20000004200 */
[----:B------:R-:W-:Y:S02]  /*49f0*/  IMAD.MOV.U32 R2, RZ, RZ, R129 ;  /* 0x000000ffff027224 */ /* 0x000fe400078e0081 */
[----:B------:R-:W-:Y:S02]  /*4a00*/  IMAD.MOV.U32 R100, RZ, RZ, R105 ;  /* 0x000000ffff647224 */ /* 0x000fe400078e0069 */
[----:B------:R-:W-:Y:S01]  /*4a10*/  MOV R88, R144 ;  /* 0x0000009000587202 */ /* 0x000fe20000000f00 */
[----:B------:R-:W-:Y:S01]  /*4a20*/  IMAD.MOV.U32 R89, RZ, RZ, R145 ;  /* 0x000000ffff597224 */ /* 0x000fe200078e0091 */
[----:B------:R-:W-:Y:S01]  /*4a30*/  MOV R91, R147 ;  /* 0x00000093005b7202 */ /* 0x000fe20000000f00 */
[----:B------:R-:W-:-:S02]  /*4a40*/  IMAD.MOV.U32 R90, RZ, RZ, R146 ;  /* 0x000000ffff5a7224 */ /* 0x000fc400078e0092 */
[----:B----4-:R-:W-:Y:S01]  /*4a50*/  HMMA.16816.F32.BF16 R144, R4, R8, R40 ;  /* 0x000000080490723c */ /* 0x010fe20000041828 */
[----:B------:R-:W-:-:S06]  /*4a60*/  IMAD.MOV.U32 R102, RZ, RZ, R107 ;  /* 0x000000ffff667224 */ /* 0x000fcc00078e006b */
[----:B------:R-:W-:Y:S02]  /*4a70*/  IMAD.MOV.U32 R42, RZ, RZ, R130 ;  /* 0x000000ffff2a7224 */ /* 0x000fe400078e0082 */
[----:B------:R-:W-:Y:S02]  /*4a80*/  IMAD.MOV.U32 R43, RZ, RZ, R131 ;  /* 0x000000ffff2b7224 */ /* 0x000fe400078e0083 */
[----:B------:R-:W-:Y:S01]  /*4a90*/  HMMA.16816.F32.BF16 R128, R4, R10, R36 ;  /* 0x0000000a0480723c */ /* 0x000fe20000041824 */
[----:B------:R-:W4:Y:S06]  /*4aa0*/  LDSM.16.MT88.4 R8, [R228+0x7900] ;  /* 0x00790000e408783b */ /* 0x000f2c0000004200 */
[----:B------:R-:W-:-:S02]  /*4ab0*/  IMAD.MOV.U32 R38, RZ, RZ, R90 ;  /* 0x000000ffff267224 */ /* 0x000fc400078e005a */
[----:B------:R-:W-:Y:S01]  /*4ac0*/  IMAD.MOV.U32 R39, RZ, RZ, R91 ;  /* 0x000000ffff277224 */ /* 0x000fe200078e005b */
[C---:B-1----:R-:W-:Y:S07]  /*4ad0*/  HMMA.16816.F32.BF16 R32, R4.reuse, R24, R32 ;  /* 0x000000180420723c */ /* 0x042fee0000041820 */
[----:B------:R-:W-:Y:S01]  /*4ae0*/  MOV R25, R2 ;  /* 0x0000000200197202 */ /* 0x000fe20000000f00 */
[----:B------:R-:W-:Y:S01]  /*4af0*/  FFMA.FTZ R2, R175, c[0x0][0x2d0], -R12 ;  /* 0x0000b400af027a23 */ /* 0x000fe2000001080c */
[----:B--2---:R-:W-:Y:S01]  /*4b00*/  HMMA.16816.F32.BF16 R104, R4, R20, R84 ;  /* 0x000000140468723c */ /* 0x004fe20000041854 */
[----:B------:R-:W-:-:S02]  /*4b10*/  IMAD.MOV.U32 R175, RZ, RZ, R148 ;  /* 0x000000ffffaf7224 */ /* 0x000fc400078e0094 */
[----:B------:R1:W-:Y:S01]  /*4b20*/  MUFU.EX2 R148, R2 ;  /* 0x0000000200947308 */ /* 0x0003e20000000800 */
[----:B------:R-:W-:-:S03]  /*4b30*/  IMAD.MOV.U32 R24, RZ, RZ, R163 ;  /* 0x000000ffff187224 */ /* 0x000fc600078e00a3 */
[----:B------:R-:W-:Y:S01]  /*4b40*/  IMAD.MOV.U32 R85, RZ, RZ, R88 ;  /* 0x000000ffff557224 */ /* 0x000fe200078e0058 */
[----:B------:R-:W-:Y:S01]  /*4b50*/  MOV R84, R89 ;  /* 0x0000005900547202 */ /* 0x000fe20000000f00 */
[----:B------:R-:W-:Y:S01]  /*4b60*/  IMAD.MOV.U32 R86, RZ, RZ, R43 ;  /* 0x000000ffff567224 */ /* 0x000fe200078e002b */
[C---:B------:R-:W-:Y:S01]  /*4b70*/  HMMA.16816.F32.BF16 R88, R4.reuse, R22, R64 ;  /* 0x000000160458723c */ /* 0x040fe20000041840 */
[----:B------:R-:W-:Y:S01]  /*4b80*/  MOV R87, R42 ;  /* 0x0000002a00577202 */ /* 0x000fe20000000f00 */
[----:B------:R-:W-:Y:S06]  /*4b90*/  LDSM.16.MT88.4 R20, [R224+0x2100] ;  /* 0x00210000e014783b */ /* 0x000fec0000004200 */
[----:B---3--:R-:W-:Y:S01]  /*4ba0*/  HMMA.16816.F32.BF16 R64, R4, R16, R52 ;  /* 0x000000100440723c */ /* 0x008fe20000041834 */
[----:B-1----:R-:W-:Y:S01]  /*4bb0*/  FFMA.FTZ R2, R174, c[0x0][0x2d0], -R12 ;  /* 0x0000b400ae027a23 */ /* 0x002fe2000001080c */
[----:B------:R-:W-:-:S03]  /*4bc0*/  MOV R174, R162 ;  /* 0x000000a200ae7202 */ /* 0x000fc60000000f00 */
[----:B------:R1:W2:Y:S03]  /*4bd0*/  MUFU.EX2 R162, R2 ;  /* 0x0000000200a27308 */ /* 0x0002a60000000800 */
[C---:B------:R-:W-:Y:S01]  /*4be0*/  HMMA.16816.F32.BF16 R56, R4.reuse, R18, R56 ;  /* 0x000000120438723c */ /* 0x040fe20000041838 */
[----:B------:R-:W3:Y:S07]  /*4bf0*/  LDSM.16.MT88.4 R16, [R225+0x2100] ;  /* 0x00210000e110783b */ /* 0x000eee0000004200 */
[----:B----4-:R-:W-:Y:S01]  /*4c00*/  HMMA.16816.F32.BF16 R40, R4, R8, R44 ;  /* 0x000000080428723c */ /* 0x010fe2000004182c */
[----:B-1----:R-:W-:-:S02]  /*4c10*/  FFMA.FTZ R2, R173, c[0x0][0x2d0], -R12 ;  /* 0x0000b400ad027a23 */ /* 0x002fc4000001080c */
[----:B------:R-:W-:-:S05]  /*4c20*/  IMAD.MOV.U32 R173, RZ, RZ, R164 ;  /* 0x000000ffffad7224 */ /* 0x000fca00078e00a4 */
[C---:B------:R-:W-:Y:S01]  /*4c30*/  HMMA.16816.F32.BF16 R48, R4.reuse, R10, R48 ;  /* 0x0000000a0430723c */ /* 0x040fe20000041830 */
[----:B------:R1:W-:Y:S01]  /*4c40*/  MUFU.EX2 R163, R2 ;  /* 0x0000000200a37308 */ /* 0x0003e20000000800 */
[----:B------:R-:W4:Y:S06]  /*4c50*/  LDSM.16.MT88.4 R8, [R228+0x2100] ;  /* 0x00210000e408783b */ /* 0x000f2c0000004200 */
[----:B------:R-:W-:Y:S07]  /*4c60*/  HMMA.16816.F32.BF16 R28, R4, R26, R28 ;  /* 0x0000001a041c723c */ /* 0x000fee000004181c */
[----:B------:R-:W-:Y:S01]  /*4c70*/  MOV R26, R133 ;  /* 0x00000085001a7202 */ /* 0x000fe20000000f00 */
[----:B------:R-:W-:Y:S01]  /*4c80*/  IMAD.MOV.U32 R27, RZ, RZ, R160 ;  /* 0x000000ffff1b7224 */ /* 0x000fe200078e00a0 */
[----:B--2---:R-:W-:Y:S01]  /*4c90*/  F2FP.BF16.PACK_AB R4, R162, R148 ;  /* 0x00000094a204723e */ /* 0x004fe200000010ff */
[----:B-1----:R-:W-:Y:S01]  /*4ca0*/  FFMA.FTZ R2, R172, c[0x0][0x2d0], -R12 ;  /* 0x0000b400ac027a23 */ /* 0x002fe2000001080c */
[----:B------:R-:W-:-:S03]  /*4cb0*/  MOV R172, R134 ;  /* 0x0000008600ac7202 */ /* 0x000fc60000000f00 */
[----:B------:R1:W2:Y:S02]  /*4cc0*/  MUFU.EX2 R164, R2 ;  /* 0x0000000200a47308 */ /* 0x0002a40000000800 */
[----:B-1----:R-:W-:Y:S01]  /*4cd0*/  FFMA.FTZ R2, R197, c[0x0][0x2d0], -R0 ;  /* 0x0000b400c5027a23 */ /* 0x002fe20000010800 */
[----:B--2---:R-:W-:Y:S01]  /*4ce0*/  F2FP.BF16.PACK_AB R6, R164, R163 ;  /* 0x000000a3a406723e */ /* 0x004fe200000010ff */
[----:B------:R-:W-:-:S04]  /*4cf0*/  IMAD.MOV.U32 R197, RZ, RZ, R38 ;  /* 0x000000ffffc57224 */ /* 0x000fc800078e0026 */
[----:B------:R1:W-:Y:S02]  /*4d00*/  MUFU.EX2 R134, R2 ;  /* 0x0000000200867308 */ /* 0x0003e40000000800 */
[----:B-1----:R-:W-:Y:S02]  /*4d10*/  FFMA.FTZ R2, R196, c[0x0][0x2d0], -R0 ;  /* 0x0000b400c4027a23 */ /* 0x002fe40000010800 */
[----:B------:R-:W-:-:S04]  /*4d20*/  IMAD.MOV.U32 R196, RZ, RZ, R161 ;  /* 0x000000ffffc47224 */ /* 0x000fc800078e00a1 */
[----:B------:R1:W2:Y:S02]  /*4d30*/  MUFU.EX2 R161, R2 ;  /* 0x0000000200a17308 */ /* 0x0002a40000000800 */
[----:B-1----:R-:W-:Y:S01]  /*4d40*/  FFMA.FTZ R2, R183, c[0x0][0x2d0], -R0 ;  /* 0x0000b400b7027a23 */ /* 0x002fe20000010800 */
[----:B--2---:R-:W-:Y:S01]  /*4d50*/  F2FP.BF16.PACK_AB R5, R161, R134 ;  /* 0x00000086a105723e */ /* 0x004fe200000010ff */
[----:B------:R-:W-:-:S04]  /*4d60*/  IMAD.MOV.U32 R183, RZ, RZ, R39 ;  /* 0x000000ffffb77224 */ /* 0x000fc800078e0027 */
[----:B------:R1:W-:Y:S02]  /*4d70*/  MUFU.EX2 R133, R2 ;  /* 0x0000000200857308 */ /* 0x0003e40000000800 */
[----:B-1----:R-:W-:Y:S02]  /*4d80*/  FFMA.FTZ R2, R198, c[0x0][0x2d0], -R0 ;  /* 0x0000b400c6027a23 */ /* 0x002fe40000010800 */
[----:B------:R-:W-:-:S04]  /*4d90*/  IMAD.MOV.U32 R198, RZ, RZ, R25 ;  /* 0x000000ffffc67224 */ /* 0x000fc800078e0019 */
[----:B------:R-:W1:Y:S02]  /*4da0*/  MUFU.EX2 R160, R2 ;  /* 0x0000000200a07308 */ /* 0x000e640000000800 */
[----:B-1----:R-:W-:Y:S01]  /*4db0*/  F2FP.BF16.PACK_AB R7, R160, R133 ;  /* 0x00000085a007723e */ /* 0x002fe200000010ff */
[----:B------:R-:W-:Y:S02]  /*4dc0*/  IMAD.MOV.U32 R2, RZ, RZ, R173 ;  /* 0x000000ffff027224 */ /* 0x000fe400078e00ad */
[----:B------:R-:W-:Y:S02]  /*4dd0*/  IMAD.MOV.U32 R173, RZ, RZ, R103 ;  /* 0x000000ffffad7224 */ /* 0x000fe400078e0067 */
[----:B------:R-:W-:Y:S02]  /*4de0*/  FFMA.FTZ R2, R2, c[0x0][0x2d0], -R12 ;  /* 0x0000b40002027a23 */ /* 0x000fe4000001080c */
[C---:B---3--:R-:W-:Y:S08]  /*4df0*/  HMMA.16816.F32.BF16 R52, R4.reuse, R16, R68 ;  /* 0x000000100434723c */ /* 0x048ff00000041844 */
[C---:B------:R-:W-:Y:S01]  /*4e00*/  HMMA.16816.F32.BF16 R44, R4.reuse, R18, R72 ;  /* 0x00000012042c723c */ /* 0x040fe20000041848 */
[----:B------:R-:W1:Y:S06]  /*4e10*/  LDSM.16.MT88.4 R16, [R225+0x5100] ;  /* 0x00510000e110783b */ /* 0x000e6c0000004200 */
[----:B------:R-:W-:Y:S01]  /*4e20*/  IMAD.MOV.U32 R75, RZ, RZ, R24 ;  /* 0x000000ffff4b7224 */ /* 0x000fe200078e0018 */
[C---:B----4-:R-:W-:Y:S01]  /*4e30*/  HMMA.16816.F32.BF16 R68, R4.reuse, R10, R80 ;  /* 0x0000000a0444723c */ /* 0x050fe20000041850 */
[----:B------:R-:W-:Y:S01]  /*4e40*/  MOV R72, R197 ;  /* 0x000000c500487202 */ /* 0x000fe20000000f00 */
[----:B------:R-:W-:Y:S01]  /*4e50*/  IMAD.MOV.U32 R197, RZ, RZ, R86 ;  /* 0x000000ffffc57224 */ /* 0x000fe200078e0056 */
[----:B------:R-:W-:Y:S01]  /*4e60*/  MOV R74, R175 ;  /* 0x000000af004a7202 */ /* 0x000fe20000000f00 */
[----:B------:R-:W-:Y:S01]  /*4e70*/  IMAD.MOV.U32 R73, RZ, RZ, R174 ;  /* 0x000000ffff497224 */ /* 0x000fe200078e00ae */
[----:B------:R-:W-:Y:S01]  /*4e80*/  MOV R175, R101 ;  /* 0x0000006500af7202 */ /* 0x000fe20000000f00 */
[----:B------:R-:W-:Y:S01]  /*4e90*/  IMAD.MOV.U32 R174, RZ, RZ, R102 ;  /* 0x000000ffffae7224 */ /* 0x000fe200078e0066 */
[----:B------:R-:W-:Y:S01]  /*4ea0*/  MOV R82, R27 ;  /* 0x0000001b00527202 */ /* 0x000fe20000000f00 */
[----:B------:R-:W-:Y:S01]  /*4eb0*/  IMAD.MOV.U32 R83, RZ, RZ, R26 ;  /* 0x000000ffff537224 */ /* 0x000fe200078e001a */
[----:B------:R-:W-:Y:S01]  /*4ec0*/  HMMA.16816.F32.BF16 R136, R4, R20, R136 ;  /* 0x000000140488723c */ /* 0x000fe20000041888 */
[----:B------:R-:W2:Y:S01]  /*4ed0*/  LDSM.16.MT88.4 R24, [R227+0x2100] ;  /* 0x00210000e318783b */ /* 0x000ea20000004200 */
[----:B------:R-:W-:Y:S01]  /*4ee0*/  IMAD.MOV.U32 R81, RZ, RZ, R183 ;  /* 0x000000ffff517224 */ /* 0x000fe200078e00b7 */
[----:B------:R-:W-:Y:S01]  /*4ef0*/  MOV R183, R84 ;  /* 0x0000005400b77202 */ /* 0x000fe20000000f00 */
[----:B------:R-:W-:-:S02]  /*4f00*/  IMAD.MOV.U32 R80, RZ, RZ, R196 ;  /* 0x000000ffff507224 */ /* 0x000fc400078e00c4 */
[----:B------:R-:W-:Y:S02]  /*4f10*/  IMAD.MOV.U32 R196, RZ, RZ, R85 ;  /* 0x000000ffffc47224 */ /* 0x000fe400078e0055 */
[C---:B------:R-:W-:Y:S01]  /*4f20*/  HMMA.16816.F32.BF16 R36, R4.reuse, R22, R60 ;  /* 0x000000160424723c */ /* 0x040fe2000004183c */
[----:B------:R-:W3:Y:S07]  /*4f30*/  LDSM.16.MT88.4 R20, [R224+0x5100] ;  /* 0x00510000e014783b */ /* 0x000eee0000004200 */
[C---:B------:R-:W-:Y:S01]  /*4f40*/  HMMA.16816.F32.BF16 R60, R4.reuse, R8, R76 ;  /* 0x00000008043c723c */ /* 0x040fe2000004184c */
[----:B------:R-:W4:Y:S07]  /*4f50*/  LDSM.16.MT88.4 R8, [R228+0x5100] ;  /* 0x00510000e408783b */ /* 0x000f2e0000004200 */
[C---:B-1----:R-:W-:Y:S08]  /*4f60*/  HMMA.16816.F32.BF16 R108, R4.reuse, R16, R108 ;  /* 0x00000010046c723c */ /* 0x042ff0000004186c */
[C---:B------:R-:W-:Y:S01]  /*4f70*/  HMMA.16816.F32.BF16 R116, R4.reuse, R18, R116 ;  /* 0x000000120474723c */ /* 0x040fe20000041874 */
[----:B------:R-:W-:Y:S07]  /*4f80*/  LDSM.16.MT88.4 R16, [R224+0x8100] ;  /* 0x00810000e010783b */ /* 0x000fee0000004200 */
[C---:B--2---:R-:W-:Y:S07]  /*4f90*/  HMMA.16816.F32.BF16 R76, R4.reuse, R24, R168 ;  /* 0x00000018044c723c */ /* 0x044fee00000418a8 */
[----:B------:R-:W-:Y:S01]  /*4fa0*/  MOV R25, R87 ;  /* 0x0000005700197202 */ /* 0x000fe20000000f00 */
[----:B------:R-:W-:Y:S01]  /*4fb0*/  IMAD.MOV.U32 R168, RZ, RZ, R92 ;  /* 0x000000ffffa87224 */ /* 0x000fe200078e005c */
[----:B------:R-:W-:Y:S01]  /*4fc0*/  HMMA.16816.F32.BF16 R84, R4, R26, R140 ;  /* 0x0000001a0454723c */ /* 0x000fe2000004188c */
[----:B------:R-:W-:Y:S01]  /*4fd0*/  IMAD.MOV.U32 R169, RZ, RZ, R93 ;  /* 0x000000ffffa97224 */ /* 0x000fe200078e005d */
[----:B------:R-:W-:Y:S01]  /*4fe0*/  MOV R170, R94 ;  /* 0x0000005e00aa7202 */ /* 0x000fe20000000f00 */
[----:B------:R-:W-:-:S04]  /*4ff0*/  IMAD.MOV.U32 R171, RZ, RZ, R95 ;  /* 0x000000ffffab7224 */ /* 0x000fc800078e005f */
[----:B------:R-:W-:Y:S01]  /*5000*/  IMAD.MOV.U32 R140, RZ, RZ, R100 ;  /* 0x000000ffff8c7224 */ /* 0x000fe200078e0064 */
[----:B---3--:R-:W-:Y:S01]  /*5010*/  HMMA.16816.F32.BF16 R92, R4, R20, R124 ;  /* 0x00000014045c723c */ /* 0x008fe2000004187c */
[----:B------:R-:W-:Y:S01]  /*5020*/  MOV R142, R170 ;  /* 0x000000aa008e7202 */ /* 0x000fe20000000f00 */
[----:B------:R-:W-:-:S03]  /*5030*/  IMAD.MOV.U32 R143, RZ, RZ, R171 ;  /* 0x000000ffff8f7224 */ /* 0x000fc600078e00ab */
[----:B------:R-:W-:Y:S01]  /*5040*/  MOV R141, R142 ;  /* 0x0000008e008d7202 */ /* 0x000fe20000000f00 */
[----:B------:R-:W-:Y:S02]  /*5050*/  IMAD.MOV.U32 R142, RZ, RZ, R74 ;  /* 0x000000ffff8e7224 */ /* 0x000fe400078e004a */
[C---:B------:R-:W-:Y:S01]  /*5060*/  HMMA.16816.F32.BF16 R100, R4.reuse, R22, R112 ;  /* 0x000000160464723c */ /* 0x040fe20000041870 */
[----:B------:R-:W1:Y:S01]  /*5070*/  LDSM.16.MT88.4 R20, [R227+0x5100] ;  /* 0x00510000e314783b */ /* 0x000e620000004200 */
[----:B------:R-:W-:Y:S02]  /*5080*/  IMAD.MOV.U32 R74, RZ, RZ, R13 ;  /* 0x000000ffff4a7224 */ /* 0x000fe400078e000d */
[----:B------:R2:W-:Y:S04]  /*5090*/  MUFU.EX2 R13, R2 ;  /* 0x00000002000d7308 */ /* 0x0005e80000000800 */
[C---:B----4-:R-:W-:Y:S08]  /*50a0*/  HMMA.16816.F32.BF16 R120, R4.reuse, R8, R120 ;  /* 0x000000080478723c */ /* 0x050ff00000041878 */
[----:B------:R-:W-:Y:S01]  /*50b0*/  HMMA.16816.F32.BF16 R112, R4, R10, R96 ;  /* 0x0000000a0470723c */ /* 0x000fe20000041860 */
[----:B------:R-:W3:Y:S01]  /*50c0*/  LDSM.16.MT88.4 R8, [R225+0x8100] ;  /* 0x00810000e108783b */ /* 0x000ee20000004200 */
[----:B--2---:R-:W-:Y:S01]  /*50d0*/  FFMA.FTZ R2, R143, c[0x0][0x2d0], -R12 ;  /* 0x0000b4008f027a23 */ /* 0x004fe2000001080c */
[----:B------:R-:W-:-:S04]  /*50e0*/  MOV R143, R14 ;  /* 0x0000000e008f7202 */ /* 0x000fc80000000f00 */
[----:B------:R-:W-:Y:S01]  /*50f0*/  IMAD.MOV.U32 R98, RZ, RZ, R168 ;  /* 0x000000ffff627224 */ /* 0x000fe200078e00a8 */
[----:B------:R-:W2:Y:S01]  /*5100*/  MUFU.EX2 R14, R2 ;  /* 0x00000002000e7308 */ /* 0x000ea20000000800 */
[----:B------:R-:W-:Y:S01]  /*5110*/  IMAD.MOV.U32 R97, RZ, RZ, R169 ;  /* 0x000000ffff617224 */ /* 0x000fe200078e00a9 */
[----:B------:R-:W-:Y:S01]  /*5120*/  MOV R99, R25 ;  /* 0x0000001900637202 */ /* 0x000fe20000000f00 */
[----:B------:R-:W-:Y:S01]  /*5130*/  IMAD.MOV.U32 R96, RZ, RZ, R172 ;  /* 0x000000ffff607224 */ /* 0x000fe200078e00ac */
[----:B------:R-:W4:Y:S01]  /*5140*/  LDSM.16.MT88.4 R24, [R228+0x8100] ;  /* 0x00810000e418783b */ /* 0x000f220000004200 */
[C---:B-1----:R-:W-:Y:S08]  /*5150*/  HMMA.16816.F32.BF16 R124, R4.reuse, R20, R144 ;  /* 0x00000014047c723c */ /* 0x042ff00000041890 */
[C---:B------:R-:W-:Y:S07]  /*5160*/  HMMA.16816.F32.BF16 R20, R4.reuse, R22, R128 ;  /* 0x000000160414723c */ /* 0x040fee0000041880 */
[----:B------:R-:W-:Y:S01]  /*5170*/  MOV R129, R173 ;  /* 0x000000ad00817202 */ /* 0x000fe20000000f00 */
[----:B------:R-:W-:Y:S01]  /*5180*/  IMAD.MOV.U32 R130, RZ, RZ, R174 ;  /* 0x000000ffff827224 */ /* 0x000fe200078e00ae */
[----:B---3--:R-:W-:Y:S01]  /*5190*/  HMMA.16816.F32.BF16 R168, R4, R8, R64 ;  /* 0x0000000804a8723c */ /* 0x008fe20000041840 */
[----:B------:R-:W-:Y:S01]  /*51a0*/  IMAD.MOV.U32 R131, RZ, RZ, R175 ;  /* 0x000000ffff837224 */ /* 0x000fe200078e00af */
[----:B--2---:R-:W-:Y:S01]  /*51b0*/  F2FP.BF16.PACK_AB R128, R14, R13 ;  /* 0x0000000d0e80723e */ /* 0x004fe200000010ff */
[----:B------:R-:W-:Y:S01]  /*51c0*/  FFMA.FTZ R2, R129, c[0x0][0x2d0], -R12 ;  /* 0x0000b40081027a23 */ /* 0x000fe2000001080c */
[----:B------:R-:W-:Y:S01]  /*51d0*/  LDSM.16.MT88.4 R64, [R228+0x2900] ;  /* 0x00290000e440783b */ /* 0x000fe20000004200 */
[----:B------:R-:W-:-:S02]  /*51e0*/  IMAD.MOV.U32 R129, RZ, RZ, R15 ;  /* 0x000000ffff817224 */ /* 0x000fc400078e000f */
[----:B------:R1:W-:Y:S01]  /*51f0*/  MUFU.EX2 R15, R2 ;  /* 0x00000002000f7308 */ /* 0x0003e20000000800 */
[C---:B------:R-:W-:Y:S01]  /*5200*/  HMMA.16816.F32.BF16 R172, R4.reuse, R10, R56 ;  /* 0x0000000a04ac723c */ /* 0x040fe20000041838 */
[----:B------:R-:W2:Y:S04]  /*5210*/  LDSM.16.MT88.4 R8, [R227+0x8100] ;  /* 0x00810000e308783b */ /* 0x000ea80000004200 */
[----:B------:R-:W-:Y:S03]  /*5220*/  LDSM.16.MT88.4 R56, [R225+0x2900] ;  /* 0x00290000e138783b */ /* 0x000fe60000004200 */
[----:B------:R-:W-:Y:S01]  /*5230*/  HMMA.16816.F32.BF16 R144, R4, R16, R104 ;  /* 0x000000100490723c */ /* 0x000fe20000041868 */
[----:B------:R-:W-:Y:S01]  /*5240*/  LDSM.16.MT88.4 R104, [R227+0x5900] ;  /* 0x00590000e368783b */ /* 0x000fe20000004200 */
[----:B-1----:R-:W-:-:S06]  /*5250*/  FFMA.FTZ R2, R130, c[0x0][0x2d0], -R12 ;  /* 0x0000b40082027a23 */ /* 0x002fcc000001080c */
[C---:B------:R-:W-:Y:S01]  /*5260*/  HMMA.16816.F32.BF16 R16, R4.reuse, R18, R88 ;  /* 0x000000120410723c */ /* 0x040fe20000041858 */
[----:B------:R-:W-:Y:S01]  /*5270*/  IMAD.MOV.U32 R130, RZ, RZ, R96 ;  /* 0x000000ffff827224 */ /* 0x000fe200078e0060 */
[----:B------:R-:W-:Y:S01]  /*5280*/  MOV R96, R97 ;  /* 0x0000006100607202 */ /* 0x000fe20000000f00 */
[----:B------:R1:W3:Y:S01]  /*5290*/  MUFU.EX2 R12, R2 ;  /* 0x00000002000c7308 */ /* 0x0002e20000000800 */
[----:B------:R-:W-:Y:S01]  /*52a0*/  IMAD.MOV.U32 R97, RZ, RZ, R98 ;  /* 0x000000ffff617224 */ /* 0x000fe200078e0062 */
[----:B------:R-:W-:Y:S01]  /*52b0*/  LDSM.16.MT88.4 R88, [R225+0x5900] ;  /* 0x00590000e158783b */ /* 0x000fe20000004200 */
[----:B------:R-:W-:Y:S01]  /*52c0*/  IMAD.MOV.U32 R98, RZ, RZ, R99 ;  /* 0x000000ffff627224 */ /* 0x000fe200078e0063 */
[----:B------:R-:W-:Y:S01]  /*52d0*/  MOV R99, R140 ;  /* 0x0000008c00637202 */ /* 0x000fe20000000f00 */
[C---:B----4-:R-:W-:Y:S07]  /*52e0*/  HMMA.16816.F32.BF16 R40, R4.reuse, R24, R40 ;  /* 0x000000180428723c */ /* 0x050fee0000041828 */
[----:B------:R-:W-:Y:S01]  /*52f0*/  IMAD.MOV.U32 R25, RZ, RZ, R96 ;  /* 0x000000ffff197224 */ /* 0x000fe200078e0060 */
[----:B------:R-:W-:Y:S01]  /*5300*/  HMMA.16816.F32.BF16 R48, R4, R26, R48 ;  /* 0x0000001a0430723c */ /* 0x000fe20000041830 */
[----:B------:R-:W-:-:S02]  /*5310*/  IMAD.MOV.U32 R24, RZ, RZ, R97 ;  /* 0x000000ffff187224 */ /* 0x000fc400078e0061 */
[----:B-1----:R-:W-:-:S04]  /*5320*/  FFMA.FTZ R2, R141, c[0x0][0x2d0], -R0 ;  /* 0x0000b4008d027a23 */ /* 0x002fc80000010800 */
[----:B------:R-:W-:Y:S01]  /*5330*/  MOV R27, R98 ;  /* 0x00000062001b7202 */ /* 0x000fe20000000f00 */
[----:B------:R-:W-:Y:S01]  /*5340*/  IMAD.MOV.U32 R26, RZ, RZ, R99 ;  /* 0x000000ffff1a7224 */ /* 0x000fe200078e0063 */
[C---:B--2---:R-:W-:Y:S01]  /*5350*/  HMMA.16816.F32.BF16 R32, R4.reuse, R8, R32 ;  /* 0x000000080420723c */ /* 0x044fe20000041820 */
[----:B------:R1:W-:Y:S01]  /*5360*/  MUFU.EX2 R8, R2 ;  /* 0x0000000200087308 */ /* 0x0003e20000000800 */
[----:B------:R-:W-:Y:S06]  /*5370*/  LDSM.16.MT88.4 R96, [R228+0x5900] ;  /* 0x00590000e460783b */ /* 0x000fec0000004200 */
[----:B------:R-:W-:Y:S07]  /*5380*/  HMMA.16816.F32.BF16 R28, R4, R10, R28 ;  /* 0x0000000a041c723c */ /* 0x000fee000004181c */
[----:B------:R-:W-:Y:S01]  /*5390*/  FADD.FTZ R6, R131, R130 ;  /* 0x0000008283067221 */ /* 0x000fe20000010000 */
[----:B---3--:R-:W-:Y:S01]  /*53a0*/  F2FP.BF16.PACK_AB R130, R12, R15 ;  /* 0x0000000f0c82723e */ /* 0x008fe200000010ff */
[----:B-1----:R-:W-:Y:S01]  /*53b0*/  FFMA.FTZ R2, R142, c[0x0][0x2d0], -R0 ;  /* 0x0000b4008e027a23 */ /* 0x002fe20000010800 */
[----:B------:R-:W-:Y:S01]  /*53c0*/  MOV R7, R72 ;  /* 0x0000004800077202 */ /* 0x000fe20000000f00 */
[----:B------:R-:W-:Y:S01]  /*53d0*/  IMAD.MOV.U32 R11, RZ, RZ, R80 ;  /* 0x000000ffff0b7224 */ /* 0x000fe200078e0050 */
[----:B------:R-:W-:Y:S01]  /*53e0*/  MOV R4, R81 ;  /* 0x0000005100047202 */ /* 0x000fe20000000f00 */
[----:B------:R1:W2:Y:S01]  /*53f0*/  MUFU.EX2 R9, R2 ;  /* 0x0000000200097308 */ /* 0x0002a20000000800 */
[----:B------:R-:W-:-:S02]  /*5400*/  IMAD.MOV.U32 R10, RZ, RZ, R82 ;  /* 0x000000ffff0a7224 */ /* 0x000fc400078e0052 */
[----:B------:R-:W-:Y:S02]  /*5410*/  IMAD.MOV.U32 R5, RZ, RZ, R83 ;  /* 0x000000ffff057224 */ /* 0x000fe400078e0053 */
[----:B------:R-:W-:Y:S01]  /*5420*/  LDSM.16.MT88.4 R80, [R224+0x5900] ;  /* 0x00590000e050783b */ /* 0x000fe20000004200 */
[----:B-1----:R-:W-:-:S03]  /*5430*/  FFMA.FTZ R2, R143, c[0x0][0x2d0], -R0 ;  /* 0x0000b4008f027a23 */ /* 0x002fc60000010800 */
[----:B------:R-:W1:Y:S01]  /*5440*/  LDSM.16.MT88.4 R140, [R224+0x2900] ;  /* 0x00290000e08c783b */ /* 0x000e620000004200 */
[----:B------:R-:W-:Y:S01]  /*5450*/  FFMA.FTZ R0, R129, c[0x0][0x2d0], -R0 ;  /* 0x0000b40081007a23 */ /* 0x000fe20000010800 */
[----:B--2---:R-:W-:Y:S01]  /*5460*/  F2FP.BF16.PACK_AB R129, R9, R8 ;  /* 0x000000080981723e */ /* 0x004fe200000010ff */
[----:B------:R-:W-:Y:S08]  /*5470*/  MUFU.EX2 R2, R2 ;  /* 0x0000000200027308 */ /* 0x000ff00000000800 */
[----:B------:R-:W2:Y:S02]  /*5480*/  MUFU.EX2 R0, R0 ;  /* 0x0000000000007308 */ /* 0x000ea40000000800 */
[----:B--2---:R-:W-:-:S07]  /*5490*/  F2FP.BF16.PACK_AB R131, R0, R2 ;  /* 0x000000020083723e */ /* 0x004fce00000010ff */
[C---:B------:R-:W-:Y:S08]  /*54a0*/  HMMA.16816.F32.BF16 R60, R128.reuse, R64, R60 ;  /* 0x00000040803c723c */ /* 0x040ff0000004183c */
[C---:B-1----:R-:W-:Y:S08]  /*54b0*/  HMMA.16816.F32.BF16 R136, R128.reuse, R140, R136 ;  /* 0x0000008c8088723c */ /* 0x042ff00000041888 */
[C---:B------:R-:W-:Y:S07]  /*54c0*/  HMMA.16816.F32.BF16 R140, R128.reuse, R142, R36 ;  /* 0x0000008e808c723c */ /* 0x040fee0000041824 */
[----:B------:R-:W-:Y:S01]  /*54d0*/  IMAD.MOV.U32 R37, RZ, RZ, R73 ;  /* 0x000000ffff257224 */ /* 0x000fe200078e0049 */
[----:B------:R-:W-:Y:S01]  /*54e0*/  MOV R39, R75 ;  /* 0x0000004b00277202 */ /* 0x000fe20000000f00 */
[----:B------:R-:W-:Y:S01]  /*54f0*/  IMAD.MOV.U32 R38, RZ, RZ, R74 ;  /* 0x000000ffff267224 */ /* 0x000fe200078e004a */
[----:B------:R-:W-:Y:S01]  /*5500*/  HMMA.16816.F32.BF16 R64, R128, R66, R68 ;  /* 0x000000428040723c */ /* 0x000fe20000041844 */
[----:B------:R-:W1:Y:S01]  /*5510*/  LDSM.16.MT88.4 R72, [R227+0x2900] ;  /* 0x00290000e348783b */ /* 0x000e620000004200 */
[----:B------:R-:W-:-:S02]  /*5520*/  FADD.FTZ R4, R4, R37 ;  /* 0x0000002504047221 */ /* 0x000fc40000010000 */
[----:B------:R-:W-:Y:S02]  /*5530*/  FADD.FTZ R6, R38, R6 ;  /* 0x0000000626067221 */ /* 0x000fe40000010000 */
[----:B------:R-:W-:Y:S02]  /*5540*/  FADD.FTZ R5, R5, R4 ;  /* 0x0000000405057221 */ /* 0x000fe40000010000 */
[----:B------:R-:W-:Y:S01]  /*5550*/  FADD.FTZ R4, R39, R6 ;  /* 0x0000000627047221 */ /* 0x000fe20000010000 */
[----:B------:R-:W-:Y:S01]  /*5560*/  HMMA.16816.F32.BF16 R52, R128, R56, R52 ;  /* 0x000000388034723c */ /* 0x000fe20000041834 */
[----:B------:R-:W-:Y:S02]  /*5570*/  FADD.FTZ R5, R7, R5 ;  /* 0x0000000507057221 */ /* 0x000fe40000010000 */
[----:B------:R-:W-:Y:S02]  /*5580*/  FADD.FTZ R6, R10, R4 ;  /* 0x000000040a067221 */ /* 0x000fe40000010000 */
[----:B------:R-:W-:-:S02]  /*5590*/  FADD.FTZ R4, R11, R5 ;  /* 0x000000050b047221 */ /* 0x000fc40000010000 */
[----:B------:R-:W-:Y:S01]  /*55a0*/  FADD.FTZ R5, R26, R6 ;  /* 0x000000061a057221 */ /* 0x000fe20000010000 */
[----:B------:R-:W-:Y:S01]  /*55b0*/  HMMA.16816.F32.BF16 R56, R128, R58, R44 ;  /* 0x0000003a8038723c */ /* 0x000fe2000004182c */
[----:B------:R-:W-:Y:S02]  /*55c0*/  FADD.FTZ R4, R27, R4 ;  /* 0x000000041b047221 */ /* 0x000fe40000010000 */
[----:B------:R-:W-:Y:S02]  /*55d0*/  FADD.FTZ R5, R24, R5 ;  /* 0x0000000518057221 */ /* 0x000fe40000010000 */
[----:B------:R-:W-:Y:S02]  /*55e0*/  FADD.FTZ R4, R25, R4 ;  /* 0x0000000419047221 */ /* 0x000fe40000010000 */
[----:B------:R-:W-:Y:S02]  /*55f0*/  FADD.FTZ R5, R198, R5 ;  /* 0x00000005c6057221 */ /* 0x000fe40000010000 */
[----:B------:R-:W-:-:S02]  /*5600*/  FADD.FTZ R4, R183, R4 ;  /* 0x00000004b7047221 */ /* 0x000fc40000010000 */
[----:B------:R-:W-:Y:S02]  /*5610*/  FADD.FTZ R5, R252, R5 ;  /* 0x00000005fc057221 */ /* 0x000fe40000010000 */
[----:B------:R-:W-:Y:S02]  /*5620*/  FADD.FTZ R4, R250, R4 ;  /* 0x00000004fa047221 */ /* 0x000fe40000010000 */
[----:B------:R-:W-:Y:S02]  /*5630*/  FADD.FTZ R5, R196, R5 ;  /* 0x00000005c4057221 */ /* 0x000fe40000010000 */
[----:B------:R-:W-:Y:S02]  /*5640*/  FADD.FTZ R4, R251, R4 ;  /* 0x00000004fb047221 */ /* 0x000fe40000010000 */
[----:B------:R-:W-:Y:S02]  /*5650*/  FADD.FTZ R5, R197, R5 ;  /* 0x00000005c5057221 */ /* 0x000fe40000010000 */
[----:B------:R-:W-:-:S02]  /*5660*/  FADD.FTZ R4, R199, R4 ;  /* 0x00000004c7047221 */ /* 0x000fc40000010000 */
[----:B------:R-:W-:Y:S01]  /*5670*/  FADD.FTZ R5, R165, R5 ;  /* 0x00000005a5057221 */ /* 0x000fe20000010000 */
[C---:B-1----:R-:W-:Y:S01]  /*5680*/  HMMA.16816.F32.BF16 R68, R128.reuse, R72, R76 ;  /* 0x000000488044723c */ /* 0x042fe2000004184c */
[----:B------:R-:W-:Y:S02]  /*5690*/  FADD.FTZ R4, R249, R4 ;  /* 0x00000004f9047221 */ /* 0x000fe40000010000 */
[----:B------:R-:W-:Y:S02]  /*56a0*/  FADD.FTZ R5, R167, R5 ;  /* 0x00000005a7057221 */ /* 0x000fe40000010000 */
[----:B------:R-:W-:Y:S02]  /*56b0*/  FADD.FTZ R4, R151, R4 ;  /* 0x0000000497047221 */ /* 0x000fe40000010000 */
[----:B------:R-:W-:Y:S01]  /*56c0*/  FADD.FTZ R5, R181, R5 ;  /* 0x00000005b5057221 */ /* 0x000fe20000010000 */
[----:B------:R-:W-:Y:S01]  /*56d0*/  HMMA.16816.F32.BF16 R76, R128, R80, R92 ;  /* 0x00000050804c723c */ /* 0x000fe2000004185c */
[----:B------:R-:W-:-:S02]  /*56e0*/  FADD.FTZ R4, R166, R4 ;  /* 0x00000004a6047221 */ /* 0x000fc40000010000 */
[----:B------:R-:W-:Y:S02]  /*56f0*/  FADD.FTZ R5, R180, R5 ;  /* 0x00000005b4057221 */ /* 0x000fe40000010000 */
[----:B------:R-:W-:Y:S02]  /*5700*/  FADD.FTZ R4, R149, R4 ;  /* 0x0000000495047221 */ /* 0x000fe40000010000 */
[----:B------:R-:W-:Y:S01]  /*5710*/  FADD.FTZ R5, R182, R5 ;  /* 0x00000005b6057221 */ /* 0x000fe20000010000 */
[----:B------:R-:W-:Y:S01]  /*5720*/  HMMA.16816.F32.BF16 R92, R128, R96, R120 ;  /* 0x00000060805c723c */ /* 0x000fe20000041878 */
[----:B------:R-:W-:Y:S01]  /*5730*/  FADD.FTZ R4, R150, R4 ;  /* 0x0000000496047221 */ /* 0x000fe20000010000 */
[----:B------:R-:W-:Y:S01]  /*5740*/  LDSM.16.MT88.4 R120, [R225+0x8900] ;  /* 0x00890000e178783b */ /* 0x000fe20000004200 */
[----:B------:R-:W-:Y:S02]  /*5750*/  FADD.FTZ R5, R148, R5 ;  /* 0x0000000594057221 */ /* 0x000fe40000010000 */
[----:B------:R-:W-:-:S02]  /*5760*/  FADD.FTZ R4, R134, R4 ;  /* 0x0000000486047221 */ /* 0x000fc40000010000 */
[----:B------:R-:W-:Y:S01]  /*5770*/  FADD.FTZ R5, R162, R5 ;  /* 0x00000005a2057221 */ /* 0x000fe20000010000 */
[C---:B------:R-:W-:Y:S01]  /*5780*/  HMMA.16816.F32.BF16 R96, R128.reuse, R98, R112 ;  /* 0x000000628060723c */ /* 0x040fe20000041870 */
[----:B------:R-:W1:Y:S01]  /*5790*/  LDSM.16.MT88.4 R112, [R224+0x8900] ;  /* 0x00890000e070783b */ /* 0x000e620000004200 */
[----:B------:R-:W-:Y:S02]  /*57a0*/  FADD.FTZ R4, R161, R4 ;  /* 0x00000004a1047221 */ /* 0x000fe40000010000 */
[----:B------:R-:W-:Y:S02]  /*57b0*/  FADD.FTZ R6, R163, R5 ;  /* 0x00000005a3067221 */ /* 0x000fe40000010000 */
[----:B------:R-:W-:Y:S02]  /*57c0*/  FADD.FTZ R5, R133, R4 ;  /* 0x0000000485057221 */ /* 0x000fe40000010000 */
[----:B------:R-:W-:Y:S01]  /*57d0*/  HMMA.16816.F32.BF16 R72, R128, R74, R84 ;  /* 0x0000004a8048723c */ /* 0x000fe20000041854 */
        /* <DEDUP_REMOVED lines=11> */
[----:B------:R-:W-:-:S05]  /*5890*/  FADD.FTZ R0, R0, R2 ;  /* 0x0000000200007221 */ /* 0x000fca0000010000 */
[C---:B------:R-:W-:Y:S01]  /*58a0*/  HMMA.16816.F32.BF16 R100, R128.reuse, R104, R124 ;  /* 0x000000688064723c */ /* 0x040fe2000004187c */
[----:B------:R-:W2:Y:S04]  /*58b0*/  LDSM.16.MT88.4 R124, [R228+0x8900] ;  /* 0x00890000e47c783b */ /* 0x000ea80000004200 */
[----:B------:R-:W-:Y:S03]  /*58c0*/  STL [R1+0x4], R0 ;  /* 0x0000040001007387 */ /* 0x000fe60000100800 */
[C---:B------:R-:W-:Y:S01]  /*58d0*/  HMMA.16816.F32.BF16 R88, R128.reuse, R90, R116 ;  /* 0x0000005a8058723c */ /* 0x040fe20000041874 */
[----:B------:R-:W-:Y:S07]  /*58e0*/  STL [R1], R4 ;  /* 0x0000000401007387 */ /* 0x000fee0000100800 */
[C---:B-1----:R-:W-:Y:S08]  /*58f0*/  HMMA.16816.F32.BF16 R108, R128.reuse, R112, R144 ;  /* 0x00000070806c723c */ /* 0x042ff00000041890 */
[C---:B------:R-:W-:Y:S01]  /*5900*/  HMMA.16816.F32.BF16 R112, R128.reuse, R114, R16 ;  /* 0x000000728070723c */ /* 0x040fe20000041810 */
[----:B------:R-:W1:Y:S07]  /*5910*/  LDSM.16.MT88.4 R16, [R227+0x8900] ;  /* 0x00890000e310783b */ /* 0x000e6e0000004200 */
[C---:B------:R-:W-:Y:S08]  /*5920*/  HMMA.16816.F32.BF16 R116, R128.reuse, R120, R168 ;  /* 0x000000788074723c */ /* 0x040ff000000418a8 */
[C---:B------:R-:W-:Y:S08]  /*5930*/  HMMA.16816.F32.BF16 R104, R128.reuse, R106, R20 ;  /* 0x0000006a8068723c */ /* 0x040ff00000041814 */
[C---:B--2---:R-:W-:Y:S08]  /*5940*/  HMMA.16816.F32.BF16 R144, R128.reuse, R124, R40 ;  /* 0x0000007c8090723c */ /* 0x044ff00000041828 */
[C---:B------:R-:W-:Y:S08]  /*5950*/  HMMA.16816.F32.BF16 R120, R128.reuse, R122, R172 ;  /* 0x0000007a8078723c */ /* 0x040ff000000418ac */
[C---:B------:R-:W-:Y:S08]  /*5960*/  HMMA.16816.F32.BF16 R124, R128.reuse, R126, R48 ;  /* 0x0000007e807c723c */ /* 0x040ff00000041830 */
[C---:B-1----:R-:W-:Y:S08]  /*5970*/  HMMA.16816.F32.BF16 R148, R128.reuse, R16, R32 ;  /* 0x000000108094723c */ /* 0x042ff00000041820 */
[----:B------:R-:W-:Y:S01]  /*5980*/  HMMA.16816.F32.BF16 R128, R128, R18, R28 ;  /* 0x000000128080723c */ /* 0x000fe2000004181c */
[----:B------:R-:W-:Y:S08]  /*5990*/  @!P0 BRA `(.L_x_5) ;  /* 0x000036e000008947 */ /* 0x000ff00003800000 */
[----:B------:R-:W2:Y:S01]  /*59a0*/  LDL.LU.64 R24, [R1+0x20] ;  /* 0x0000200001187983 */ /* 0x000ea20000300a00 */
[----:B------:R-:W-:Y:S01]  /*59b0*/  IMAD.MOV.U32 R134, RZ, RZ, R3 ;  /* 0x000000ffff867224 */ /* 0x000fe200078e0003 */
[----:B------:R-:W-:Y:S01]  /*59c0*/  ULDC.64 UR6, c[0x0][0x208] ;  /* 0x0000820000067ab9 */ /* 0x000fe20000000a00 */
[----:B------:R-:W-:Y:S01]  /*59d0*/  IMAD.MOV.U32 R133, RZ, RZ, R132 ;  /* 0x000000ffff857224 */ /* 0x000fe200078e0084 */
[----:B------:R-:W3:Y:S01]  /*59e0*/  LDL.LU.64 R196, [R1+0x28] ;  /* 0x0000280001c47983 */ /* 0x000ee20000300a00 */
[----:B------:R-:W-:Y:S01]  /*59f0*/  ULDC.64 UR4, c[0x0][0x1e0] ;  /* 0x0000780000047ab9 */ /* 0x000fe20000000a00 */
[----:B--2---:R-:W-:-:S02]  /*5a00*/  MOV R3, R25 ;  /* 0x0000001900037202 */ /* 0x004fc40000000f00 */
[----:B---3--:R-:W-:-:S05]  /*5a10*/  MOV R2, R196 ;  /* 0x000000c400027202 */ /* 0x008fca0000000f00 */
[----:B------:R1:W-:Y:S02]  /*5a20*/  STL.64 [R1+0x8], R2 ;  /* 0x0000080201007387 */ /* 0x0003e40000100a00 */
.L_x_6:
[----:B-1----:R-:W2:Y:S01]  /*5a30*/  LDL.64 R2, [R1+0x8] ;  /* 0x0000080001027983 */ /* 0x002ea20000100a00 */
[----:B------:R-:W-:Y:S04]  /*5a40*/  DEPBAR.LE SB0, 0x0 ;  /* 0x000080000000791a */ /* 0x000fe80000000000 */
[----:B------:R-:W-:Y:S01]  /*5a50*/  USHF.R.S32.HI UR12, URZ, 0x1f, UR14 ;  /* 0x0000001f3f0c7899 */ /* 0x000fe2000801140e */
[----:B------:R-:W-:Y:S01]  /*5a60*/  BAR.SYNC.DEFER_BLOCKING 0x0 ;  /* 0x0000000000007b1d */ /* 0x000fe20000010000 */
[----:B------:R-:W-:Y:S02]  /*5a70*/  UIMAD.WIDE.U32 UR18, UR14, UR6, URZ ;  /* 0x000000060e1272a5 */ /* 0x000fe4000f8e003f */
[----:B------:R-:W-:Y:S02]  /*5a80*/  UIMAD UR12, UR12, UR6, URZ ;  /* 0x000000060c0c72a4 */ /* 0x000fe4000f8e023f */
[----:B------:R-:W-:Y:S02]  /*5a90*/  UISETP.GT.AND UP0, UPT, UR14, UR8, UPT ;  /* 0x000000080e00728c */ /* 0x000fe4000bf04270 */
[----:B------:R-:W-:Y:S02]  /*5aa0*/  UIMAD UR12, UR14, UR7, UR12 ;  /* 0x000000070e0c72a4 */ /* 0x000fe4000f8e020c */
[----:B------:R-:W-:Y:S02]  /*5ab0*/  UIADD3 UR14, UR14, -0x1, URZ ;  /* 0xffffffff0e0e7890 */ /* 0x000fe4000fffe03f */
[----:B------:R-:W-:Y:S04]  /*5ac0*/  UIADD3 UR12, UR19, UR12, URZ ;  /* 0x0000000c130c7290 */ /* 0x000fe8000fffe03f */
[----:B------:R-:W-:Y:S02]  /*5ad0*/  UIMAD UR12, UR12, 0x60, URZ ;  /* 0x000000600c0c78a4 */ /* 0x000fe4000f8e023f */
[----:B------:R-:W-:Y:S01]  /*5ae0*/  @UP0 USHF.L.U64.HI UR15, UR4, 0x6, UR5 ;  /* 0x00000006040f0899 */ /* 0x000fe20008010205 */
[----:B------:R-:W1:Y:S08]  /*5af0*/  LDSM.16.M88.4 R8, [R135+0xc100] ;  /* 0x00c100008708783b */ /* 0x000e700000000200 */
[----:B------:R-:W3:Y:S08]  /*5b00*/  LDSM.16.M88.4 R16, [R135+0xc900] ;  /* 0x00c900008710783b */ /* 0x000ef00000000200 */
[----:B------:R-:W4:Y:S08]  /*5b10*/  LDSM.16.M88.4 R24, [R135+0xd100] ;  /* 0x00d100008718783b */ /* 0x000f300000000200 */
[----:B------:R-:W5:Y:S08]  /*5b20*/  LDSM.16.M88.4 R32, [R135+0xd900] ;  /* 0x00d900008720783b */ /* 0x000f700000000200 */
[----:B------:R-:W4:Y:S01]  /*5b30*/  LDSM.16.M88.4 R40, [R135+0xe100] ;  /* 0x00e100008728783b */ /* 0x000f220000000200 */
[C---:B-1----:R-:W-:Y:S07]  /*5b40*/  HMMA.16816.F32.BF16 R4, R152.reuse, R8, RZ ;  /* 0x000000089804723c */ /* 0x042fee00000418ff */
[----:B------:R-:W1:Y:S01]  /*5b50*/  LDSM.16.M88.4 R48, [R135+0xe900] ;  /* 0x00e900008730783b */ /* 0x000e620000000200 */
[C---:B------:R-:W-:Y:S07]  /*5b60*/  HMMA.16816.F32.BF16 R8, R152.reuse, R10, RZ ;  /* 0x0000000a9808723c */ /* 0x040fee00000418ff */
[----:B------:R-:W1:Y:S01]  /*5b70*/  LDSM.16.M88.4 R160, [R230] ;  /* 0x00000000e6a0783b */ /* 0x000e620000000200 */
[C---:B---3--:R-:W-:Y:S07]  /*5b80*/  HMMA.16816.F32.BF16 R12, R152.reuse, R16, RZ ;  /* 0x00000010980c723c */ /* 0x048fee00000418ff */
[----:B------:R-:W3:Y:S01]  /*5b90*/  LDSM.16.M88.4 R164, [R247] ;  /* 0x00000000f7a4783b */ /* 0x000ee20000000200 */
[C---:B------:R-:W-:Y:S07]  /*5ba0*/  HMMA.16816.F32.BF16 R16, R152.reuse, R18, RZ ;  /* 0x000000129810723c */ /* 0x040fee00000418ff */
[----:B------:R-:W-:Y:S01]  /*5bb0*/  LDSM.16.M88.4 R168, [R244] ;  /* 0x00000000f4a8783b */ /* 0x000fe20000000200 */
[C---:B----4-:R-:W-:Y:S07]  /*5bc0*/  HMMA.16816.F32.BF16 R20, R152.reuse, R24, RZ ;  /* 0x000000189814723c */ /* 0x050fee00000418ff */
[----:B------:R-:W-:Y:S01]  /*5bd0*/  LDSM.16.M88.4 R172, [R243] ;  /* 0x00000000f3ac783b */ /* 0x000fe20000000200 */
[C---:B------:R-:W-:Y:S07]  /*5be0*/  HMMA.16816.F32.BF16 R24, R152.reuse, R26, RZ ;  /* 0x0000001a9818723c */ /* 0x040fee00000418ff */
[----:B------:R-:W4:Y:S01]  /*5bf0*/  LDL.64 R250, [R1+0x18] ;  /* 0x0000180001fa7983 */ /* 0x000f220000100a00 */
[C---:B-----5:R-:W-:Y:S08]  /*5c00*/  HMMA.16816.F32.BF16 R28, R152.reuse, R32, RZ ;  /* 0x00000020981c723c */ /* 0x060ff000000418ff */
[C---:B------:R-:W-:Y:S08]  /*5c10*/  HMMA.16816.F32.BF16 R32, R152.reuse, R34, RZ ;  /* 0x000000229820723c */ /* 0x040ff000000418ff */
[C---:B------:R-:W-:Y:S08]  /*5c20*/  HMMA.16816.F32.BF16 R36, R152.reuse, R40, RZ ;  /* 0x000000289824723c */ /* 0x040ff000000418ff */
[C---:B------:R-:W-:Y:S08]  /*5c30*/  HMMA.16816.F32.BF16 R40, R152.reuse, R42, RZ ;  /* 0x0000002a9828723c */ /* 0x040ff000000418ff */
[C---:B-1----:R-:W-:Y:S08]  /*5c40*/  HMMA.16816.F32.BF16 R44, R152.reuse, R48, RZ ;  /* 0x00000030982c723c */ /* 0x042ff000000418ff */
[----:B------:R-:W-:Y:S08]  /*5c50*/  HMMA.16816.F32.BF16 R48, R152, R50, RZ ;  /* 0x000000329830723c */ /* 0x000ff000000418ff */
[C---:B------:R-:W-:Y:S07]  /*5c60*/  HMMA.16816.F32.BF16 R4, R156.reuse, R160, R4 ;  /* 0x000000a09c04723c */ /* 0x040fee0000041804 */
[----:B------:R-:W-:Y:S01]  /*5c70*/  MOV R160, UR18 ;  /* 0x0000001200a07c02 */ /* 0x000fe20008000f00 */
[C---:B------:R-:W-:Y:S01]  /*5c80*/  HMMA.16816.F32.BF16 R8, R156.reuse, R162, R8 ;  /* 0x000000a29c08723c */ /* 0x040fe20000041808 */
[----:B------:R-:W-:Y:S07]  /*5c90*/  @UP0 UIMAD.WIDE.U32 UR18, UR14, UR4, URZ ;  /* 0x000000040e1202a5 */ /* 0x000fee000f8e003f */
[C---:B---3--:R-:W-:Y:S08]  /*5ca0*/  HMMA.16816.F32.BF16 R12, R156.reuse, R164, R12 ;  /* 0x000000a49c0c723c */ /* 0x048ff0000004180c */
[C---:B------:R-:W-:Y:S01]  /*5cb0*/  HMMA.16816.F32.BF16 R16, R156.reuse, R166, R16 ;  /* 0x000000a69c10723c */ /* 0x040fe20000041810 */
[----:B------:R-:W-:Y:S03]  /*5cc0*/  LDSM.16.M88.4 R164, [R245] ;  /* 0x00000000f5a4783b */ /* 0x000fe60000000200 */
[----:B--2---:R-:W-:Y:S05]  /*5cd0*/  IMAD.WIDE.U32 R160, R160, 0x60, R2 ;  /* 0x00000060a0a07825 */ /* 0x004fea00078e0002 */
[----:B------:R-:W-:Y:S01]  /*5ce0*/  IADD3 R0, R161, UR12, RZ ;  /* 0x0000000ca1007c10 */ /* 0x000fe2000fffe0ff */
[----:B------:R-:W-:Y:S02]  /*5cf0*/  @UP0 USHF.R.S32.HI UR12, URZ, 0x1f, UR14 ;  /* 0x0000001f3f0c0899 */ /* 0x000fe4000801140e */
[C---:B------:R-:W-:Y:S02]  /*5d00*/  SHF.L.U32 R132, R160.reuse, 0x1, RZ ;  /* 0x00000001a0847819 */ /* 0x040fe400000006ff */
[----:B------:R-:W-:Y:S01]  /*5d10*/  SHF.L.U64.HI R0, R160, 0x1, R0 ;  /* 0x00000001a0007819 */ /* 0x000fe20000010200 */
[----:B------:R-:W-:Y:S01]  /*5d20*/  @UP0 UIMAD UR12, UR12, UR4, URZ ;  /* 0x000000040c0c02a4 */ /* 0x000fe2000f8e023f */
[C---:B------:R-:W-:Y:S01]  /*5d30*/  IADD3 R2, P0, R132.reuse, c[0x0][0x1f8], RZ ;  /* 0x00007e0084027a10 */ /* 0x040fe20007f1e0ff */
[----:B------:R-:W1:Y:S01]  /*5d40*/  LDSM.16.M88.4 R160, [R246] ;  /* 0x00000000f6a0783b */ /* 0x000e620000000200 */
[----:B------:R-:W-:Y:S01]  /*5d50*/  IADD3 R180, P1, R132, 0x80, RZ ;  /* 0x0000008084b47810 */ /* 0x000fe20007f3e0ff */
[----:B------:R-:W-:Y:S01]  /*5d60*/  @UP0 UIMAD UR12, UR14, UR5, UR12 ;  /* 0x000000050e0c02a4 */ /* 0x000fe2000f8e020c */
[----:B------:R-:W-:Y:S02]  /*5d70*/  IADD3.X R3, R0, c[0x0][0x1fc], RZ, P0, !PT ;  /* 0x00007f0000037a10 */ /* 0x000fe400007fe4ff */
[----:B------:R-:W-:Y:S01]  /*5d80*/  IADD3 R180, P0, R180, c[0x0][0x1f8], RZ ;  /* 0x00007e00b4b47a10 */ /* 0x000fe20007f1e0ff */
[----:B------:R-:W-:Y:S01]  /*5d90*/  @UP0 UIADD3 UR12, UR19, UR12, URZ ;  /* 0x0000000c130c0290 */ /* 0x000fe2000fffe03f */
[----:B------:R-:W-:Y:S01]  /*5da0*/  IADD3 R132, P3, R132, 0x100, RZ ;  /* 0x0000010084847810 */ /* 0x000fe20007f7e0ff */
[----:B------:R-:W-:Y:S01]  /*5db0*/  @!PT LDS RZ, [RZ] ;  /* 0x00000000fffff984 */ /* 0x000fe20000000800 */
[----:B------:R-:W-:Y:S01]  /*5dc0*/  @!PT LDS RZ, [RZ] ;  /* 0x00000000fffff984 */ /* 0x000fe20000000800 */
[----:B------:R-:W-:Y:S01]  /*5dd0*/  @!PT LDS RZ, [RZ] ;  /* 0x00000000fffff984 */ /* 0x000fe20000000800 */
[----:B------:R2:W-:Y:S01]  /*5de0*/  LDGSTS.E.BYPASS.LTC128B.128 [R248+0x100], [R2.64], !P6 ;  /* 0x0010000002f87fae */ /* 0x0005e2000f101d4a */
[--C-:B------:R-:W-:Y:S01]  /*5df0*/  IADD3.X R181, RZ, c[0x0][0x1fc], R0.reuse, P0, P1 ;  /* 0x00007f00ffb57a10 */ /* 0x100fe200007e2400 */
[----:B------:R-:W-:Y:S01]  /*5e00*/  @UP0 UIMAD UR12, UR12, 0x60, URZ ;  /* 0x000000600c0c08a4 */ /* 0x000fe2000f8e023f */
[----:B------:R-:W-:Y:S04]  /*5e10*/  IADD3 R182, P2, R132, c[0x0][0x1f8], RZ ;  /* 0x00007e0084b67a10 */ /* 0x000fe80007f5e0ff */
[----:B------:R-:W-:Y:S01]  /*5e20*/  IADD3.X R183, RZ, c[0x0][0x1fc], R0, P2, P3 ;  /* 0x00007f00ffb77a10 */ /* 0x000fe200017e6400 */
[----:B------:R3:W-:Y:S08]  /*5e30*/  LDGSTS.E.BYPASS.LTC128B.128 [R248+0x3100], [R180.64], !P5 ;  /* 0x03100000b4f87fae */ /* 0x0007f0000e901d4a */
[----:B------:R5:W-:Y:S01]  /*5e40*/  LDGSTS.E.BYPASS.LTC128B.128 [R248+0x6100], [R182.64], !P4 ;  /* 0x06100000b6f87fae */ /* 0x000be2000e101d4a */
[----:B--2---:R-:W-:Y:S04]  /*5e50*/  IADD3 R2, P1, R2, UR13, RZ ;  /* 0x0000000d02027c10 */ /* 0x004fe8000ff3e0ff */
[----:B------:R-:W-:Y:S01]  /*5e60*/  IADD3.X R3, R3, UR17, RZ, P1, !PT ;  /* 0x0000001103037c10 */ /* 0x000fe20008ffe4ff */
[C---:B-1----:R-:W-:Y:S03]  /*5e70*/  HMMA.16816.F32.BF16 R20, R156.reuse, R160, R20 ;  /* 0x000000a09c14723c */ /* 0x042fe60000041814 */
[----:B---3--:R-:W-:Y:S01]  /*5e80*/  IADD3 R180, P0, R2, UR13, RZ ;  /* 0x0000000d02b47c10 */ /* 0x008fe2000ff1e0ff */
[----:B------:R1:W-:Y:S03]  /*5e90*/  LDGSTS.E.BYPASS.LTC128B.128 [R248+0x1100], [R2.64], !P6 ;  /* 0x0110000002f87fae */ /* 0x0003e6000f101d4a */
[----:B------:R-:W-:Y:S01]  /*5ea0*/  IADD3.X R181, R3, UR17, RZ, P0, !PT ;  /* 0x0000001103b57c10 */ /* 0x000fe200087fe4ff */
[C---:B------:R-:W-:Y:S01]  /*5eb0*/  HMMA.16816.F32.BF16 R24, R156.reuse, R162, R24 ;  /* 0x000000a29c18723c */ /* 0x040fe20000041818 */
[----:B------:R-:W-:Y:S03]  /*5ec0*/  PLOP3.LUT P0, PT, PT, PT, UP0, 0x80, 0x0 ;  /* 0x000000000000781c */ /* 0x000fe60003f0f008 */
[----:B------:R1:W-:Y:S04]  /*5ed0*/  LDGSTS.E.BYPASS.LTC128B.128 [R248+0x4100], [R2.64+0x80], !P5 ;  /* 0x0410008002f87fae */ /* 0x0003e8000e901d4a */
[C---:B------:R-:W-:Y:S04]  /*5ee0*/  HMMA.16816.F32.BF16 R28, R156.reuse, R164, R28 ;  /* 0x000000a49c1c723c */ /* 0x040fe8000004181c */
[----:B------:R1:W-:Y:S04]  /*5ef0*/  LDGSTS.E.BYPASS.LTC128B.128 [R248+0x7100], [R2.64+0x100], !P4 ;  /* 0x0710010002f87fae */ /* 0x0003e8000e101d4a */
[C---:B------:R-:W-:Y:S04]  /*5f00*/  HMMA.16816.F32.BF16 R32, R156.reuse, R166, R32 ;  /* 0x000000a69c20723c */ /* 0x040fe80000041820 */
[----:B------:R5:W-:Y:S04]  /*5f10*/  LDGSTS.E.BYPASS.LTC128B.128 [R248+0x2100], [R180.64], !P6 ;  /* 0x02100000b4f87fae */ /* 0x000be8000f101d4a */
[C---:B------:R-:W-:Y:S04]  /*5f20*/  HMMA.16816.F32.BF16 R36, R156.reuse, R168, R36 ;  /* 0x000000a89c24723c */ /* 0x040fe80000041824 */
[----:B------:R5:W-:Y:S04]  /*5f30*/  LDGSTS.E.BYPASS.LTC128B.128 [R248+0x5100], [R180.64+0x80], !P5 ;  /* 0x05100080b4f87fae */ /* 0x000be8000e901d4a */
[C---:B------:R-:W-:Y:S04]  /*5f40*/  HMMA.16816.F32.BF16 R40, R156.reuse, R170, R40 ;  /* 0x000000aa9c28723c */ /* 0x040fe80000041828 */
[----:B------:R5:W-:Y:S04]  /*5f50*/  LDGSTS.E.BYPASS.LTC128B.128 [R248+0x8100], [R180.64+0x100], !P4 ;  /* 0x08100100b4f87fae */ /* 0x000be8000e101d4a */
[C---:B------:R-:W-:Y:S04]  /*5f60*/  HMMA.16816.F32.BF16 R44, R156.reuse, R172, R44 ;  /* 0x000000ac9c2c723c */ /* 0x040fe8000004182c */
[----:B------:R-:W-:Y:S04]  /*5f70*/  LDSM.16.M88.4 R160, [R229+0xc900] ;  /* 0x00c90000e5a0783b */ /* 0x000fe80000000200 */
[----:B------:R-:W-:Y:S04]  /*5f80*/  HMMA.16816.F32.BF16 R48, R156, R174, R48 ;  /* 0x000000ae9c30723c */ /* 0x000fe80000041830 */
[----:B------:R-:W-:Y:S08]  /*5f90*/  LDSM.16.M88.4 R164, [R229+0xd100] ;  /* 0x00d10000e5a4783b */ /* 0x000ff00000000200 */
[----:B------:R-:W-:Y:S08]  /*5fa0*/  LDSM.16.M88.4 R168, [R229+0xd900] ;  /* 0x00d90000e5a8783b */ /* 0x000ff00000000200 */
[----:B-----5:R-:W2:Y:S08]  /*5fb0*/  LDSM.16.M88.4 R180, [R229+0xc100] ;  /* 0x00c10000e5b4783b */ /* 0x020eb00000000200 */
[----:B------:R-:W0:Y:S08]  /*5fc0*/  LDGDEPBAR ;  /* 0x00000000000079af */ /* 0x000e300000000000 */
[----:B------:R-:W3:Y:S08]  /*5fd0*/  LDSM.16.M88.4 R172, [R229+0xe100] ;  /* 0x00e10000e5ac783b */ /* 0x000ef00000000200 */
[----:B------:R-:W-:Y:S01]  /*5fe0*/  LDSM.16.M88.4 R196, [R240] ;  /* 0x00000000f0c4783b */ /* 0x000fe20000000200 */
[C---:B--2---:R-:W-:Y:S08]  /*5ff0*/  HMMA.16816.F32.BF16 R4, R176.reuse, R180, R4 ;  /* 0x000000b4b004723c */ /* 0x044ff00000041804 */
[C---:B------:R-:W-:Y:S01]  /*6000*/  HMMA.16816.F32.BF16 R8, R176.reuse, R182, R8 ;  /* 0x000000b6b008723c */ /* 0x040fe20000041808 */
[----:B------:R-:W2:Y:S07]  /*6010*/  LDSM.16.M88.4 R180, [R229+0xe900] ;  /* 0x00e90000e5b4783b */ /* 0x000eae0000000200 */
[C---:B------:R-:W-:Y:S08]  /*6020*/  HMMA.16816.F32.BF16 R12, R176.reuse, R160, R12 ;  /* 0x000000a0b00c723c */ /* 0x040ff0000004180c */
[C---:B------:R-:W-:Y:S01]  /*6030*/  HMMA.16816.F32.BF16 R16, R176.reuse, R162, R16 ;  /* 0x000000a2b010723c */ /* 0x040fe20000041810 */
[----:B------:R-:W5:Y:S07]  /*6040*/  LDSM.16.M88.4 R160, [R226] ;  /* 0x00000000e2a0783b */ /* 0x000f6e0000000200 */
[C---:B------:R-:W-:Y:S08]  /*6050*/  HMMA.16816.F32.BF16 R20, R176.reuse, R164, R20 ;  /* 0x000000a4b014723c */ /* 0x040ff00000041814 */
[C---:B------:R-:W-:Y:S01]  /*6060*/  HMMA.16816.F32.BF16 R24, R176.reuse, R166, R24 ;  /* 0x000000a6b018723c */ /* 0x040fe20000041818 */
[----:B------:R-:W1:Y:S07]  /*6070*/  LDSM.16.M88.4 R164, [R226+0x800] ;  /* 0x00080000e2a4783b */ /* 0x000e6e0000000200 */
[C---:B------:R-:W-:Y:S08]  /*6080*/  HMMA.16816.F32.BF16 R28, R176.reuse, R168, R28 ;  /* 0x000000a8b01c723c */ /* 0x040ff0000004181c */
[C---:B------:R-:W-:Y:S01]  /*6090*/  HMMA.16816.F32.BF16 R32, R176.reuse, R170, R32 ;  /* 0x000000aab020723c */ /* 0x040fe20000041820 */
[----:B------:R-:W1:Y:S07]  /*60a0*/  LDSM.16.M88.4 R168, [R226+0x1000] ;  /* 0x00100000e2a8783b */ /* 0x000e6e0000000200 */
[C---:B---3--:R-:W-:Y:S08]  /*60b0*/  HMMA.16816.F32.BF16 R36, R176.reuse, R172, R36 ;  /* 0x000000acb024723c */ /* 0x048ff00000041824 */
[C---:B------:R-:W-:Y:S01]  /*60c0*/  HMMA.16816.F32.BF16 R40, R176.reuse, R174, R40 ;  /* 0x000000aeb028723c */ /* 0x040fe20000041828 */
[----:B------:R-:W3:Y:S07]  /*60d0*/  LDSM.16.M88.4 R172, [R226+0x1800] ;  /* 0x00180000e2ac783b */ /* 0x000eee0000000200 */
[C---:B--2---:R-:W-:Y:S08]  /*60e0*/  HMMA.16816.F32.BF16 R44, R176.reuse, R180, R44 ;  /* 0x000000b4b02c723c */ /* 0x044ff0000004182c */
[----:B------:R-:W-:Y:S01]  /*60f0*/  HMMA.16816.F32.BF16 R48, R176, R182, R48 ;  /* 0x000000b6b030723c */ /* 0x000fe20000041830 */
[----:B------:R-:W2:Y:S07]  /*6100*/  LDSM.16.M88.4 R180, [R226+0x2000] ;  /* 0x00200000e2b4783b */ /* 0x000eae0000000200 */
[C---:B-----5:R-:W-:Y:S08]  /*6110*/  HMMA.16816.F32.BF16 R4, R184.reuse, R160, R4 ;  /* 0x000000a0b804723c */ /* 0x060ff00000041804 */
[C---:B------:R-:W-:Y:S01]  /*6120*/  HMMA.16816.F32.BF16 R8, R184.reuse, R162, R8 ;  /* 0x000000a2b808723c */ /* 0x040fe20000041808 */
[----:B------:R-:W5:Y:S07]  /*6130*/  LDSM.16.M88.4 R160, [R226+0x2800] ;  /* 0x00280000e2a0783b */ /* 0x000f6e0000000200 */
[C---:B-1----:R-:W-:Y:S08]  /*6140*/  HMMA.16816.F32.BF16 R12, R184.reuse, R164, R12 ;  /* 0x000000a4b80c723c */ /* 0x042ff0000004180c */
        /* <DEDUP_REMOVED lines=9> */
[C---:B------:R-:W-:Y:S01]  /*61e0*/  HMMA.16816.F32.BF16 R40, R184.reuse, R182, R40 ;  /* 0x000000b6b828723c */ /* 0x040fe20000041828 */
[----:B------:R-:W2:Y:S07]  /*61f0*/  LDSM.16.M88.4 R180, [R135+0x10900] ;  /* 0x0109000087b4783b */ /* 0x000eae0000000200 */
[C---:B-----5:R-:W-:Y:S08]  /*6200*/  HMMA.16816.F32.BF16 R44, R184.reuse, R160, R44 ;  /* 0x000000a0b82c723c */ /* 0x060ff0000004182c */
[----:B------:R-:W-:Y:S01]  /*6210*/  HMMA.16816.F32.BF16 R48, R184, R162, R48 ;  /* 0x000000a2b830723c */ /* 0x000fe20000041830 */
[----:B------:R-:W5:Y:S07]  /*6220*/  LDSM.16.M88.4 R160, [R135+0x11100] ;  /* 0x0111000087a0783b */ /* 0x000f6e0000000200 */
[C---:B-1----:R-:W-:Y:S08]  /*6230*/  HMMA.16816.F32.BF16 R4, R188.reuse, R164, R4 ;  /* 0x000000a4bc04723c */ /* 0x042ff00000041804 */
[C---:B------:R-:W-:Y:S01]  /*6240*/  HMMA.16816.F32.BF16 R8, R188.reuse, R166, R8 ;  /* 0x000000a6bc08723c */ /* 0x040fe20000041808 */
[----:B------:R-:W1:Y:S07]  /*6250*/  LDSM.16.M88.4 R164, [R135+0x11900] ;  /* 0x0119000087a4783b */ /* 0x000e6e0000000200 */
[C---:B------:R-:W-:Y:S08]  /*6260*/  HMMA.16816.F32.BF16 R12, R188.reuse, R168, R12 ;  /* 0x000000a8bc0c723c */ /* 0x040ff0000004180c */
[C---:B------:R-:W-:Y:S01]  /*6270*/  HMMA.16816.F32.BF16 R16, R188.reuse, R170, R16 ;  /* 0x000000aabc10723c */ /* 0x040fe20000041810 */
[----:B------:R-:W1:Y:S07]  /*6280*/  LDSM.16.M88.4 R168, [R242] ;  /* 0x00000000f2a8783b */ /* 0x000e6e0000000200 */
[C---:B---3--:R-:W-:Y:S08]  /*6290*/  HMMA.16816.F32.BF16 R20, R188.reuse, R172, R20 ;  /* 0x000000acbc14723c */ /* 0x048ff00000041814 */
[C---:B------:R-:W-:Y:S01]  /*62a0*/  HMMA.16816.F32.BF16 R24, R188.reuse, R174, R24 ;  /* 0x000000aebc18723c */ /* 0x040fe20000041818 */
[----:B------:R-:W3:Y:S07]  /*62b0*/  LDSM.16.M88.4 R172, [R241] ;  /* 0x00000000f1ac783b */ /* 0x000eee0000000200 */
[C---:B--2---:R-:W-:Y:S08]  /*62c0*/  HMMA.16816.F32.BF16 R28, R188.reuse, R180, R28 ;  /* 0x000000b4bc1c723c */ /* 0x044ff0000004181c */
[C---:B------:R-:W-:Y:S01]  /*62d0*/  HMMA.16816.F32.BF16 R32, R188.reuse, R182, R32 ;  /* 0x000000b6bc20723c */ /* 0x040fe20000041820 */
[----:B------:R-:W2:Y:S07]  /*62e0*/  LDSM.16.M88.4 R180, [R239] ;  /* 0x00000000efb4783b */ /* 0x000eae0000000200 */
[C---:B-----5:R-:W-:Y:S08]  /*62f0*/  HMMA.16816.F32.BF16 R36, R188.reuse, R160, R36 ;  /* 0x000000a0bc24723c */ /* 0x060ff00000041824 */
[C---:B------:R-:W-:Y:S01]  /*6300*/  HMMA.16816.F32.BF16 R40, R188.reuse, R162, R40 ;  /* 0x000000a2bc28723c */ /* 0x040fe20000041828 */
[----:B------:R-:W5:Y:S07]  /*6310*/  LDSM.16.M88.4 R160, [R238] ;  /* 0x00000000eea0783b */ /* 0x000f6e0000000200 */
[C---:B-1----:R-:W-:Y:S08]  /*6320*/  HMMA.16816.F32.BF16 R44, R188.reuse, R164, R44 ;  /* 0x000000a4bc2c723c */ /* 0x042ff0000004182c */
[----:B------:R-:W-:Y:S01]  /*6330*/  HMMA.16816.F32.BF16 R48, R188, R166, R48 ;  /* 0x000000a6bc30723c */ /* 0x000fe20000041830 */
[----:B------:R-:W1:Y:S07]  /*6340*/  LDSM.16.M88.4 R164, [R237] ;  /* 0x00000000eda4783b */ /* 0x000e6e0000000200 */
[C---:B------:R-:W-:Y:S08]  /*6350*/  HMMA.16816.F32.BF16 R4, R192.reuse, R168, R4 ;  /* 0x000000a8c004723c */ /* 0x040ff00000041804 */
[C---:B------:R-:W-:Y:S01]  /*6360*/  HMMA.16816.F32.BF16 R8, R192.reuse, R170, R8 ;  /* 0x000000aac008723c */ /* 0x040fe20000041808 */
[----:B------:R-:W1:Y:S07]  /*6370*/  LDSM.16.M88.4 R168, [R229+0xf100] ;  /* 0x00f10000e5a8783b */ /* 0x000e6e0000000200 */
[C---:B---3--:R-:W-:Y:S08]  /*6380*/  HMMA.16816.F32.BF16 R12, R192.reuse, R172, R12 ;  /* 0x000000acc00c723c */ /* 0x048ff0000004180c */
[C---:B------:R-:W-:Y:S01]  /*6390*/  HMMA.16816.F32.BF16 R16, R192.reuse, R174, R16 ;  /* 0x000000aec010723c */ /* 0x040fe20000041810 */
[----:B------:R-:W3:Y:S07]  /*63a0*/  LDSM.16.M88.4 R172, [R229+0xf900] ;  /* 0x00f90000e5ac783b */ /* 0x000eee0000000200 */
[C---:B------:R-:W-:Y:S08]  /*63b0*/  HMMA.16816.F32.BF16 R20, R192.reuse, R196, R20 ;  /* 0x000000c4c014723c */ /* 0x040ff00000041814 */
[C---:B------:R-:W-:Y:S01]  /*63c0*/  HMMA.16816.F32.BF16 R24, R192.reuse, R198, R24 ;  /* 0x000000c6c018723c */ /* 0x040fe20000041818 */
[----:B------:R-:W-:Y:S07]  /*63d0*/  LDSM.16.M88.4 R196, [R229+0x11900] ;  /* 0x01190000e5c4783b */ /* 0x000fee0000000200 */
[C---:B--2---:R-:W-:Y:S08]  /*63e0*/  HMMA.16816.F32.BF16 R28, R192.reuse, R180, R28 ;  /* 0x000000b4c01c723c */ /* 0x044ff0000004181c */
[C---:B------:R-:W-:Y:S01]  /*63f0*/  HMMA.16816.F32.BF16 R32, R192.reuse, R182, R32 ;  /* 0x000000b6c020723c */ /* 0x040fe20000041820 */
[----:B------:R-:W2:Y:S07]  /*6400*/  LDSM.16.M88.4 R180, [R229+0x10100] ;  /* 0x01010000e5b4783b */ /* 0x000eae0000000200 */
[C---:B-----5:R-:W-:Y:S08]  /*6410*/  HMMA.16816.F32.BF16 R36, R192.reuse, R160, R36 ;  /* 0x000000a0c024723c */ /* 0x060ff00000041824 */
[C---:B------:R-:W-:Y:S01]  /*6420*/  HMMA.16816.F32.BF16 R40, R192.reuse, R162, R40 ;  /* 0x000000a2c028723c */ /* 0x040fe20000041828 */
[----:B------:R-:W5:Y:S07]  /*6430*/  LDSM.16.M88.4 R160, [R229+0x10900] ;  /* 0x01090000e5a0783b */ /* 0x000f6e0000000200 */
[C---:B-1----:R-:W-:Y:S08]  /*6440*/  HMMA.16816.F32.BF16 R44, R192.reuse, R164, R44 ;  /* 0x000000a4c02c723c */ /* 0x042ff0000004182c */
[----:B------:R-:W-:Y:S01]  /*6450*/  HMMA.16816.F32.BF16 R48, R192, R166, R48 ;  /* 0x000000a6c030723c */ /* 0x000fe20000041830 */
        /* <DEDUP_REMOVED lines=17> */
[----:B------:R-:W-:Y:S01]  /*6570*/  HMMA.16816.F32.BF16 R48, R200, R198, R48 ;  /* 0x000000c6c830723c */ /* 0x000fe20000041830 */
[----:B------:R-:W-:Y:S07]  /*6580*/  LDSM.16.M88.4 R196, [R135+0x12100] ;  /* 0x0121000087c4783b */ /* 0x000fee0000000200 */
        /* <DEDUP_REMOVED lines=8> */
[----:B------:R-:W-:Y:S07]  /*6610*/  LDSM.16.M88.4 R180, [R135+0x13900] ;  /* 0x0139000087b4783b */ /* 0x000fee0000000200 */
[C---:B-----5:R-:W-:Y:S08]  /*6620*/  HMMA.16816.F32.BF16 R28, R204.reuse, R160, R28 ;  /* 0x000000a0cc1c723c */ /* 0x060ff0000004181c */
[C---:B------:R-:W-:Y:S01]  /*6630*/  HMMA.16816.F32.BF16 R32, R204.reuse, R162, R32 ;  /* 0x000000a2cc20723c */ /* 0x040fe20000041820 */
[----:B------:R-:W2:Y:S07]  /*6640*/  LDSM.16.M88.4 R160, [R135+0x13100] ;  /* 0x0131000087a0783b */ /* 0x000eae0000000200 */
[C---:B-1----:R-:W-:Y:S08]  /*6650*/  HMMA.16816.F32.BF16 R36, R204.reuse, R164, R36 ;  /* 0x000000a4cc24723c */ /* 0x042ff00000041824 */
[C---:B------:R-:W-:Y:S01]  /*6660*/  HMMA.16816.F32.BF16 R40, R204.reuse, R166, R40 ;  /* 0x000000a6cc28723c */ /* 0x040fe20000041828 */
[----:B------:R-:W1:Y:S07]  /*6670*/  LDSM.16.M88.4 R164, [R135+0x14100] ;  /* 0x0141000087a4783b */ /* 0x000e6e0000000200 */
[C---:B------:R-:W-:Y:S08]  /*6680*/  HMMA.16816.F32.BF16 R44, R204.reuse, R168, R44 ;  /* 0x000000a8cc2c723c */ /* 0x040ff0000004182c */
[----:B------:R-:W-:Y:S01]  /*6690*/  HMMA.16816.F32.BF16 R48, R204, R170, R48 ;  /* 0x000000aacc30723c */ /* 0x000fe20000041830 */
[----:B------:R-:W5:Y:S07]  /*66a0*/  LDSM.16.M88.4 R168, [R135+0x14900] ;  /* 0x0149000087a8783b */ /* 0x000f6e0000000200 */
[C---:B------:R-:W-:Y:S08]  /*66b0*/  HMMA.16816.F32.BF16 R4, R208.reuse, R196, R4 ;  /* 0x000000c4d004723c */ /* 0x040ff00000041804 */
[C---:B------:R-:W-:Y:S01]  /*66c0*/  HMMA.16816.F32.BF16 R8, R208.reuse, R198, R8 ;  /* 0x000000c6d008723c */ /* 0x040fe20000041808 */
[----:B------:R-:W-:Y:S07]  /*66d0*/  LDSM.16.M88.4 R196, [R234] ;  /* 0x00000000eac4783b */ /* 0x000fee0000000200 */
[C---:B---3--:R-:W-:Y:S08]  /*66e0*/  HMMA.16816.F32.BF16 R12, R208.reuse, R172, R12 ;  /* 0x000000acd00c723c */ /* 0x048ff0000004180c */
[C---:B------:R-:W-:Y:S01]  /*66f0*/  HMMA.16816.F32.BF16 R16, R208.reuse, R174, R16 ;  /* 0x000000aed010723c */ /* 0x040fe20000041810 */
[----:B------:R-:W3:Y:S07]  /*6700*/  LDSM.16.M88.4 R172, [R236] ;  /* 0x00000000ecac783b */ /* 0x000eee0000000200 */
[C---:B--2---:R-:W-:Y:S08]  /*6710*/  HMMA.16816.F32.BF16 R20, R208.reuse, R160, R20 ;  /* 0x000000a0d014723c */ /* 0x044ff00000041814 */
[C---:B------:R-:W-:Y:S01]  /*6720*/  HMMA.16816.F32.BF16 R24, R208.reuse, R162, R24 ;  /* 0x000000a2d018723c */ /* 0x040fe20000041818 */
[----:B------:R-:W2:Y:S07]  /*6730*/  LDSM.16.M88.4 R160, [R235] ;  /* 0x00000000eba0783b */ /* 0x000eae0000000200 */
[C---:B------:R-:W-:Y:S08]  /*6740*/  HMMA.16816.F32.BF16 R28, R208.reuse, R180, R28 ;  /* 0x000000b4d01c723c */ /* 0x040ff0000004181c */
[C---:B------:R-:W-:Y:S01]  /*6750*/  HMMA.16816.F32.BF16 R32, R208.reuse, R182, R32 ;  /* 0x000000b6d020723c */ /* 0x040fe20000041820 */
[----:B------:R-:W-:Y:S07]  /*6760*/  LDSM.16.M88.4 R180, [R231] ;  /* 0x00000000e7b4783b */ /* 0x000fee0000000200 */
[C---:B-1----:R-:W-:Y:S08]  /*6770*/  HMMA.16816.F32.BF16 R36, R208.reuse, R164, R36 ;  /* 0x000000a4d024723c */ /* 0x042ff00000041824 */
[C---:B------:R-:W-:Y:S01]  /*6780*/  HMMA.16816.F32.BF16 R40, R208.reuse, R166, R40 ;  /* 0x000000a6d028723c */ /* 0x040fe20000041828 */
[----:B------:R-:W1:Y:S07]  /*6790*/  LDSM.16.M88.4 R164, [R233] ;  /* 0x00000000e9a4783b */ /* 0x000e6e0000000200 */
[C---:B-----5:R-:W-:Y:S08]  /*67a0*/  HMMA.16816.F32.BF16 R44, R208.reuse, R168, R44 ;  /* 0x000000a8d02c723c */ /* 0x060ff0000004182c */
[----:B------:R-:W-:Y:S01]  /*67b0*/  HMMA.16816.F32.BF16 R48, R208, R170, R48 ;  /* 0x000000aad030723c */ /* 0x000fe20000041830 */
[----:B------:R-:W5:Y:S07]  /*67c0*/  LDSM.16.M88.4 R168, [R232] ;  /* 0x00000000e8a8783b */ /* 0x000f6e0000000200 */
[C---:B---3--:R-:W-:Y:S08]  /*67d0*/  HMMA.16816.F32.BF16 R4, R212.reuse, R172, R4 ;  /* 0x000000acd404723c */ /* 0x048ff00000041804 */
[C---:B------:R-:W-:Y:S01]  /*67e0*/  HMMA.16816.F32.BF16 R8, R212.reuse, R174, R8 ;  /* 0x000000aed408723c */ /* 0x040fe20000041808 */
[----:B------:R-:W-:Y:S07]  /*67f0*/  LDSM.16.M88.4 R172, [R229+0x12900] ;  /* 0x01290000e5ac783b */ /* 0x000fee0000000200 */
[C---:B--2---:R-:W-:Y:S08]  /*6800*/  HMMA.16816.F32.BF16 R12, R212.reuse, R160, R12 ;  /* 0x000000a0d40c723c */ /* 0x044ff0000004180c */
[C---:B------:R-:W-:Y:S01]  /*6810*/  HMMA.16816.F32.BF16 R16, R212.reuse, R162, R16 ;  /* 0x000000a2d410723c */ /* 0x040fe20000041810 */
[----:B------:R-:W2:Y:S07]  /*6820*/  LDSM.16.M88.4 R160, [R229+0x12100] ;  /* 0x01210000e5a0783b */ /* 0x000eae0000000200 */
[C---:B------:R-:W-:Y:S08]  /*6830*/  HMMA.16816.F32.BF16 R20, R212.reuse, R196, R20 ;  /* 0x000000c4d414723c */ /* 0x040ff00000041814 */
[C---:B------:R-:W-:Y:S01]  /*6840*/  HMMA.16816.F32.BF16 R24, R212.reuse, R198, R24 ;  /* 0x000000c6d418723c */ /* 0x040fe20000041818 */
[----:B------:R-:W-:Y:S07]  /*6850*/  LDSM.16.M88.4 R196, [R226+0x6000] ;  /* 0x00600000e2c4783b */ /* 0x000fee0000000200 */
[C---:B-1----:R-:W-:Y:S08]  /*6860*/  HMMA.16816.F32.BF16 R28, R212.reuse, R164, R28 ;  /* 0x000000a4d41c723c */ /* 0x042ff0000004181c */
[C---:B------:R-:W-:Y:S01]  /*6870*/  HMMA.16816.F32.BF16 R32, R212.reuse, R166, R32 ;  /* 0x000000a6d420723c */ /* 0x040fe20000041820 */
[----:B------:R-:W1:Y:S07]  /*6880*/  LDSM.16.M88.4 R164, [R229+0x13100] ;  /* 0x01310000e5a4783b */ /* 0x000e6e0000000200 */
[C---:B-----5:R-:W-:Y:S08]  /*6890*/  HMMA.16816.F32.BF16 R36, R212.reuse, R168, R36 ;  /* 0x000000a8d424723c */ /* 0x060ff00000041824 */
[C---:B------:R-:W-:Y:S01]  /*68a0*/  HMMA.16816.F32.BF16 R40, R212.reuse, R170, R40 ;  /* 0x000000aad428723c */ /* 0x040fe20000041828 */
[----:B------:R-:W3:Y:S07]  /*68b0*/  LDSM.16.M88.4 R168, [R229+0x13900] ;  /* 0x01390000e5a8783b */ /* 0x000eee0000000200 */
[C---:B------:R-:W-:Y:S08]  /*68c0*/  HMMA.16816.F32.BF16 R44, R212.reuse, R180, R44 ;  /* 0x000000b4d42c723c */ /* 0x040ff0000004182c */
[----:B------:R-:W-:Y:S01]  /*68d0*/  HMMA.16816.F32.BF16 R48, R212, R182, R48 ;  /* 0x000000b6d430723c */ /* 0x000fe20000041830 */
[----:B------:R-:W5:Y:S07]  /*68e0*/  LDSM.16.M88.4 R180, [R229+0x14100] ;  /* 0x01410000e5b4783b */ /* 0x000f6e0000000200 */
[C---:B--2---:R-:W-:Y:S08]  /*68f0*/  HMMA.16816.F32.BF16 R4, R216.reuse, R160, R4 ;  /* 0x000000a0d804723c */ /* 0x044ff00000041804 */
[C---:B------:R-:W-:Y:S01]  /*6900*/  HMMA.16816.F32.BF16 R8, R216.reuse, R162, R8 ;  /* 0x000000a2d808723c */ /* 0x040fe20000041808 */
[----:B------:R-:W2:Y:S07]  /*6910*/  LDSM.16.M88.4 R160, [R229+0x14900] ;  /* 0x01490000e5a0783b */ /* 0x000eae0000000200 */
[C---:B------:R-:W-:Y:S08]  /*6920*/  HMMA.16816.F32.BF16 R12, R216.reuse, R172, R12 ;  /* 0x000000acd80c723c */ /* 0x040ff0000004180c */
[C---:B------:R-:W-:Y:S01]  /*6930*/  HMMA.16816.F32.BF16 R16, R216.reuse, R174, R16 ;  /* 0x000000aed810723c */ /* 0x040fe20000041810 */
[----:B------:R-:W2:Y:S07]  /*6940*/  LDSM.16.M88.4 R172, [R226+0x6800] ;  /* 0x00680000e2ac783b */ /* 0x000eae0000000200 */
[C---:B-1----:R-:W-:Y:S08]  /*6950*/  HMMA.16816.F32.BF16 R20, R216.reuse, R164, R20 ;  /* 0x000000a4d814723c */ /* 0x042ff00000041814 */
[C---:B------:R-:W-:Y:S01]  /*6960*/  HMMA.16816.F32.BF16 R24, R216.reuse, R166, R24 ;  /* 0x000000a6d818723c */ /* 0x040fe20000041818 */
[----:B------:R-:W1:Y:S07]  /*6970*/  LDSM.16.M88.4 R164, [R226+0x7000] ;  /* 0x00700000e2a4783b */ /* 0x000e6e0000000200 */
[C---:B---3--:R-:W-:Y:S08]  /*6980*/  HMMA.16816.F32.BF16 R28, R216.reuse, R168, R28 ;  /* 0x000000a8d81c723c */ /* 0x048ff0000004181c */
[C---:B------:R-:W-:Y:S01]  /*6990*/  HMMA.16816.F32.BF16 R32, R216.reuse, R170, R32 ;  /* 0x000000aad820723c */ /* 0x040fe20000041820 */
[----:B------:R-:W-:Y:S07]  /*69a0*/  LDSM.16.M88.4 R168, [R226+0x8000] ;  /* 0x00800000e2a8783b */ /* 0x000fee0000000200 */
[C---:B-----5:R-:W-:Y:S01]  /*69b0*/  HMMA.16816.F32.BF16 R36, R216.reuse, R180, R36 ;  /* 0x000000b4d824723c */ /* 0x060fe20000041824 */
[----:B------:R-:W3:Y:S07]  /*69c0*/  LDL.64 R180, [R1+0x10] ;  /* 0x0000100001b47983 */ /* 0x000eee0000100a00 */
[C---:B------:R-:W-:Y:S08]  /*69d0*/  HMMA.16816.F32.BF16 R40, R216.reuse, R182, R40 ;  /* 0x000000b6d828723c */ /* 0x040ff00000041828 */
[C---:B--2---:R-:W-:Y:S08]  /*69e0*/  HMMA.16816.F32.BF16 R44, R216.reuse, R160, R44 ;  /* 0x000000a0d82c723c */ /* 0x044ff0000004182c */
[----:B------:R-:W-:Y:S01]  /*69f0*/  HMMA.16816.F32.BF16 R48, R216, R162, R48 ;  /* 0x000000a2d830723c */ /* 0x000fe20000041830 */
[----:B------:R-:W2:Y:S07]  /*6a00*/  LDSM.16.M88.4 R160, [R226+0x7800] ;  /* 0x00780000e2a0783b */ /* 0x000eae0000000200 */
[C---:B------:R-:W-:Y:S08]  /*6a10*/  HMMA.16816.F32.BF16 R4, R220.reuse, R196, R4 ;  /* 0x000000c4dc04723c */ /* 0x040ff00000041804 */
[C---:B------:R-:W-:Y:S08]  /*6a20*/  HMMA.16816.F32.BF16 R8, R220.reuse, R198, R8 ;  /* 0x000000c6dc08723c */ /* 0x040ff00000041808 */
[C---:B------:R-:W-:Y:S08]  /*6a30*/  HMMA.16816.F32.BF16 R12, R220.reuse, R172, R12 ;  /* 0x000000acdc0c723c */ /* 0x040ff0000004180c */
[C---:B------:R-:W-:Y:S04]  /*6a40*/  HMMA.16816.F32.BF16 R16, R220.reuse, R174, R16 ;  /* 0x000000aedc10723c */ /* 0x040fe80000041810 */
[----:B------:R-:W-:Y:S02]  /*6a50*/  FMNMX.FTZ R0, R4, R133, !PT ;  /* 0x0000008504007209 */ /* 0x000fe40007810000 */
[----:B------:R-:W-:Y:S02]  /*6a60*/  FMNMX.FTZ R2, R6, R134, !PT ;  /* 0x0000008606027209 */ /* 0x000fe40007810000 */
[C---:B-1----:R-:W-:Y:S04]  /*6a70*/  HMMA.16816.F32.BF16 R20, R220.reuse, R164, R20 ;  /* 0x000000a4dc14723c */ /* 0x042fe80000041814 */
[----:B------:R-:W-:Y:S02]  /*6a80*/  FMNMX.FTZ R0, R5, R0, !PT ;  /* 0x0000000005007209 */ /* 0x000fe40007810000 */
[----:B------:R-:W-:Y:S02]  /*6a90*/  FMNMX.FTZ R2, R7, R2, !PT ;  /* 0x0000000207027209 */ /* 0x000fe40007810000 */
[C---:B------:R-:W-:Y:S01]  /*6aa0*/  HMMA.16816.F32.BF16 R24, R220.reuse, R166, R24 ;  /* 0x000000a6dc18723c */ /* 0x040fe20000041818 */
[----:B------:R-:W1:Y:S01]  /*6ab0*/  LDSM.16.M88.4 R164, [R226+0x8800] ;  /* 0x00880000e2a4783b */ /* 0x000e620000000200 */
[----:B------:R-:W-:Y:S04]  /*6ac0*/  DEPBAR.LE SB0, 0x0 ;  /* 0x000080000000791a */ /* 0x000fe80000000000 */
[----:B------:R-:W-:Y:S02]  /*6ad0*/  FMNMX.FTZ R0, R8, R0, !PT ;  /* 0x0000000008007209 */ /* 0x000fe40007810000 */
[C---:B--2---:R-:W-:Y:S01]  /*6ae0*/  HMMA.16816.F32.BF16 R28, R220.reuse, R160, R28 ;  /* 0x000000a0dc1c723c */ /* 0x044fe2000004181c */
[----:B------:R-:W-:Y:S04]  /*6af0*/  BAR.SYNC.DEFER_BLOCKING 0x0 ;  /* 0x0000000000007b1d */ /* 0x000fe80000010000 */
[----:B------:R-:W-:Y:S02]  /*6b00*/  FMNMX.FTZ R0, R9, R0, !PT ;  /* 0x0000000009007209 */ /* 0x000fe40007810000 */
[----:B------:R-:W-:Y:S01]  /*6b10*/  FMNMX.FTZ R2, R10, R2, !PT ;  /* 0x000000020a027209 */ /* 0x000fe20007810000 */
[C---:B------:R-:W-:Y:S04]  /*6b20*/  HMMA.16816.F32.BF16 R32, R220.reuse, R162, R32 ;  /* 0x000000a2dc20723c */ /* 0x040fe80000041820 */
[----:B------:R-:W-:Y:S02]  /*6b30*/  FMNMX.FTZ R0, R12, R0, !PT ;  /* 0x000000000c007209 */ /* 0x000fe40007810000 */
[----:B------:R-:W-:Y:S02]  /*6b40*/  FMNMX.FTZ R2, R11, R2, !PT ;  /* 0x000000020b027209 */ /* 0x000fe40007810000 */
[C---:B------:R-:W-:Y:S04]  /*6b50*/  HMMA.16816.F32.BF16 R36, R220.reuse, R168, R36 ;  /* 0x000000a8dc24723c */ /* 0x040fe80000041824 */
[----:B------:R-:W-:Y:S02]  /*6b60*/  FMNMX.FTZ R0, R13, R0, !PT ;  /* 0x000000000d007209 */ /* 0x000fe40007810000 */
[----:B------:R-:W-:Y:S02]  /*6b70*/  FMNMX.FTZ R2, R14, R2, !PT ;  /* 0x000000020e027209 */ /* 0x000fe40007810000 */
[C---:B------:R-:W-:Y:S04]  /*6b80*/  HMMA.16816.F32.BF16 R40, R220.reuse, R170, R40 ;  /* 0x000000aadc28723c */ /* 0x040fe80000041828 */
[----:B------:R-:W-:Y:S02]  /*6b90*/  FMNMX.FTZ R0, R16, R0, !PT ;  /* 0x0000000010007209 */ /* 0x000fe40007810000 */
[----:B------:R-:W-:Y:S02]  /*6ba0*/  FMNMX.FTZ R2, R15, R2, !PT ;  /* 0x000000020f027209 */ /* 0x000fe40007810000 */
[----:B------:R-:W-:Y:S01]  /*6bb0*/  FMNMX.FTZ R0, R17, R0, !PT ;  /* 0x0000000011007209 */ /* 0x000fe20007810000 */
[C---:B-1----:R-:W-:Y:S03]  /*6bc0*/  HMMA.16816.F32.BF16 R44, R220.reuse, R164, R44 ;  /* 0x000000a4dc2c723c */ /* 0x042fe6000004182c */
[----:B------:R-:W-:Y:S02]  /*6bd0*/  FMNMX.FTZ R0, R20, R0, !PT ;  /* 0x0000000014007209 */ /* 0x000fe40007810000 */
[----:B------:R-:W-:Y:S02]  /*6be0*/  FMNMX.FTZ R2, R18, R2, !PT ;  /* 0x0000000212027209 */ /* 0x000fe40007810000 */
[----:B------:R-:W-:Y:S01]  /*6bf0*/  FMNMX.FTZ R0, R21, R0, !PT ;  /* 0x0000000015007209 */ /* 0x000fe20007810000 */
[----:B------:R-:W-:Y:S04]  /*6c00*/  HMMA.16816.F32.BF16 R48, R220, R166, R48 ;  /* 0x000000a6dc30723c */ /* 0x000fe80000041830 */
[----:B------:R-:W-:Y:S02]  /*6c10*/  FMNMX.FTZ R0, R24, R0, !PT ;  /* 0x0000000018007209 */ /* 0x000fe40007810000 */
[----:B------:R-:W-:Y:S02]  /*6c20*/  FMNMX.FTZ R2, R19, R2, !PT ;  /* 0x0000000213027209 */ /* 0x000fe40007810000 */
[----:B------:R-:W-:Y:S04]  /*6c30*/  FMNMX.FTZ R0, R25, R0, !PT ;  /* 0x0000000019007209 */ /* 0x000fe80007810000 */
[----:B------:R-:W-:Y:S02]  /*6c40*/  FMNMX.FTZ R0, R28, R0, !PT ;  /* 0x000000001c007209 */ /* 0x000fe40007810000 */
        /* <DEDUP_REMOVED lines=22> */
[----:B------:R-:W-:Y:S03]  /*6db0*/  FMNMX.FTZ R2, R43, R2, !PT ;  /* 0x000000022b027209 */ /* 0x000fe60007810000 */
[----:B------:R-:W1:Y:S01]  /*6dc0*/  SHFL.BFLY PT, R3, R132, 0x2, 0x1f ;  /* 0x0c401f0084037f89 */ /* 0x000e6200000e0000 */
[----:B------:R-:W-:Y:S04]  /*6dd0*/  FMNMX.FTZ R2, R46, R2, !PT ;  /* 0x000000022e027209 */ /* 0x000fe80007810000 */
[----:B------:R-:W-:Y:S04]  /*6de0*/  FMNMX.FTZ R0, R47, R2, !PT ;  /* 0x000000022f007209 */ /* 0x000fe80007810000 */
[----:B------:R-:W-:Y:S04]  /*6df0*/  FMNMX.FTZ R0, R50, R0, !PT ;  /* 0x0000000032007209 */ /* 0x000fe80007810000 */
[----:B------:R-:W-:Y:S05]  /*6e00*/  FMNMX.FTZ R0, R51, R0, !PT ;  /* 0x0000000033007209 */ /* 0x000fea0007810000 */
[----:B------:R-:W2:Y:S01]  /*6e10*/  SHFL.BFLY PT, R2, R0, 0x2, 0x1f ;  /* 0x0c401f0000027f89 */ /* 0x000ea200000e0000 */
[----:B-1----:R-:W-:Y:S07]  /*6e20*/  FMNMX.FTZ R132, R132, R3, !PT ;  /* 0x0000000384847209 */ /* 0x002fee0007810000 */
[----:B------:R-:W1:Y:S01]  /*6e30*/  SHFL.BFLY PT, R160, R132, 0x1, 0x1f ;  /* 0x0c201f0084a07f89 */ /* 0x000e6200000e0000 */
[----:B--2---:R-:W-:Y:S07]  /*6e40*/  FMNMX.FTZ R0, R0, R2, !PT ;  /* 0x0000000200007209 */ /* 0x004fee0007810000 */
[----:B------:R-:W2:Y:S01]  /*6e50*/  SHFL.BFLY PT, R3, R0, 0x1, 0x1f ;  /* 0x0c201f0000037f89 */ /* 0x000ea200000e0000 */
[----:B-1----:R-:W-:Y:S02]  /*6e60*/  FMNMX.FTZ R132, R132, R160, !PT ;  /* 0x000000a084847209 */ /* 0x002fe40007810000 */
[----:B----4-:R-:W-:Y:S03]  /*6e70*/  @P0 MOV R160, R250 ;  /* 0x000000fa00a00202 */ /* 0x010fe60000000f00 */
[C---:B------:R-:W-:Y:S02]  /*6e80*/  FMUL.FTZ R172, R132.reuse, c[0x0][0x2d0] ;  /* 0x0000b40084ac7a20 */ /* 0x040fe40000410000 */
[----:B------:R-:W-:Y:S02]  /*6e90*/  FADD.FTZ R2, -R132, R133 ;  /* 0x0000008584027221 */ /* 0x000fe40000010100 */
[--C-:B------:R-:W-:Y:S01]  /*6ea0*/  FFMA.FTZ R133, R4, c[0x0][0x2d0], -R172.reuse ;  /* 0x0000b40004857a23 */ /* 0x100fe200000108ac */
[----:B------:R-:W-:Y:S01]  /*6eb0*/  MOV R4, UR18 ;  /* 0x0000001200047c02 */ /* 0x000fe20008000f00 */
[--C-:B------:R-:W-:Y:S02]  /*6ec0*/  FFMA.FTZ R5, R5, c[0x0][0x2d0], -R172.reuse ;  /* 0x0000b40005057a23 */ /* 0x100fe400000108ac */
[----:B------:R1:W-:Y:S01]  /*6ed0*/  MUFU.EX2 R173, R133 ;  /* 0x0000008500ad7308 */ /* 0x0003e20000000800 */
[--C-:B------:R-:W-:Y:S02]  /*6ee0*/  FFMA.FTZ R8, R8, c[0x0][0x2d0], -R172.reuse ;  /* 0x0000b40008087a23 */ /* 0x100fe400000108ac */
[--C-:B------:R-:W-:Y:S01]  /*6ef0*/  FFMA.FTZ R9, R9, c[0x0][0x2d0], -R172.reuse ;  /* 0x0000b40009097a23 */ /* 0x100fe200000108ac */
[----:B--2---:R-:W-:Y:S01]  /*6f00*/  FMNMX.FTZ R3, R0, R3, !PT ;  /* 0x0000000300037209 */ /* 0x004fe20007810000 */
[----:B------:R-:W-:Y:S02]  /*6f10*/  FMUL.FTZ R0, R2, c[0x0][0x2d0] ;  /* 0x0000b40002007a20 */ /* 0x000fe40000410000 */
[--C-:B------:R-:W-:Y:S03]  /*6f20*/  FFMA.FTZ R12, R12, c[0x0][0x2d0], -R172.reuse ;  /* 0x0000b4000c0c7a23 */ /* 0x100fe600000108ac */
[----:B------:R-:W-:Y:S01]  /*6f30*/  MUFU.EX2 R196, R5 ;  /* 0x0000000500c47308 */ /* 0x000fe20000000800 */
[--C-:B------:R-:W-:Y:S02]  /*6f40*/  FFMA.FTZ R13, R13, c[0x0][0x2d0], -R172.reuse ;  /* 0x0000b4000d0d7a23 */ /* 0x100fe400000108ac */
[--C-:B------:R-:W-:Y:S02]  /*6f50*/  FFMA.FTZ R24, R24, c[0x0][0x2d0], -R172.reuse ;  /* 0x0000b40018187a23 */ /* 0x100fe400000108ac */
[--C-:B------:R-:W-:Y:S02]  /*6f60*/  FFMA.FTZ R25, R25, c[0x0][0x2d0], -R172.reuse ;  /* 0x0000b40019197a23 */ /* 0x100fe400000108ac */
[--C-:B------:R-:W-:Y:S02]  /*6f70*/  FFMA.FTZ R28, R28, c[0x0][0x2d0], -R172.reuse ;  /* 0x0000b4001c1c7a23 */ /* 0x100fe400000108ac */
[--C-:B------:R-:W-:Y:S01]  /*6f80*/  FFMA.FTZ R29, R29, c[0x0][0x2d0], -R172.reuse ;  /* 0x0000b4001d1d7a23 */ /* 0x100fe200000108ac */
        /* <DEDUP_REMOVED lines=12> */
[----:B------:R2:W4:Y:S01]  /*7050*/  MUFU.EX2 R2, R0 ;  /* 0x0000000000027308 */ /* 0x0005220000000800 */
[----:B------:R-:W-:Y:S09]  /*7060*/  FFMA.FTZ R48, R48, c[0x0][0x2d0], -R172 ;  /* 0x0000b40030307a23 */ /* 0x000ff200000108ac */
[----:B------:R-:W-:Y:S01]  /*7070*/  MUFU.EX2 R174, R12 ;  /* 0x0000000c00ae7308 */ /* 0x000fe20000000800 */
[----:B---3--:R-:W-:Y:S05]  /*7080*/  @P0 MOV R161, R181 ;  /* 0x000000b500a10202 */ /* 0x008fea0000000f00 */
[----:B------:R-:W-:Y:S04]  /*7090*/  @P0 IMAD.WIDE.U32 R160, R4, 0x60, R160 ;  /* 0x0000006004a00825 */ /* 0x000fe800078e00a0 */
[----:B------:R-:W-:Y:S01]  /*70a0*/  MUFU.EX2 R175, R13 ;  /* 0x0000000d00af7308 */ /* 0x000fe20000000800 */
[----:B------:R-:W-:Y:S01]  /*70b0*/  @P0 IADD3 R4, R161, UR12, RZ ;  /* 0x0000000ca1040c10 */ /* 0x000fe2000fffe0ff */
[----:B------:R-:W-:Y:S01]  /*70c0*/  @UP0 USHF.L.U32 UR12, UR4, 0x6, URZ ;  /* 0x00000006040c0899 */ /* 0x000fe2000800063f */
[C---:B-1----:R-:W-:Y:S01]  /*70d0*/  @P0 SHF.L.U32 R133, R160.reuse, 0x1, RZ ;  /* 0x00000001a0850819 */ /* 0x042fe200000006ff */
[----:B--2---:R-:W-:Y:S01]  /*70e0*/  FADD.FTZ R0, -R3, R134 ;  /* 0x0000008603007221 */ /* 0x004fe20000010100 */
[----:B------:R-:W-:Y:S01]  /*70f0*/  @P0 SHF.L.U64.HI R160, R160, 0x1, R4 ;  /* 0x00000001a0a00819 */ /* 0x000fe20000010204 */
[----:B----4-:R-:W-:Y:S01]  /*7100*/  FMUL.FTZ R52, R2, R52 ;  /* 0x0000003402347220 */ /* 0x010fe20000410000 */
[C---:B------:R-:W-:Y:S01]  /*7110*/  @P0 IADD3 R4, P1, R133.reuse, c[0x0][0x1c8], RZ ;  /* 0x0000720085040a10 */ /* 0x040fe20007f3e0ff */
[----:B------:R-:W-:Y:S01]  /*7120*/  FMUL.FTZ R0, R0, c[0x0][0x2d0] ;  /* 0x0000b40000007a20 */ /* 0x000fe20000410000 */
[C---:B------:R-:W-:Y:S01]  /*7130*/  @P0 IADD3 R162, P2, R133.reuse, 0x80, RZ ;  /* 0x0000008085a20810 */ /* 0x040fe20007f5e0ff */
[----:B------:R-:W-:Y:S01]  /*7140*/  FMUL.FTZ R53, R2, R53 ;  /* 0x0000003502357220 */ /* 0x000fe20000410000 */
[----:B------:R-:W-:Y:S01]  /*7150*/  @P0 IADD3.X R5, R160, c[0x0][0x1cc], RZ, P1, !PT ;  /* 0x00007300a0050a10 */ /* 0x000fe20000ffe4ff */
[----:B------:R-:W-:Y:S01]  /*7160*/  FMUL.FTZ R56, R2, R56 ;  /* 0x0000003802387220 */ /* 0x000fe20000410000 */
[----:B------:R-:W-:Y:S01]  /*7170*/  @P0 IADD3 R162, P1, R162, c[0x0][0x1c8], RZ ;  /* 0x00007200a2a20a10 */ /* 0x000fe20007f3e0ff */
[----:B------:R-:W1:Y:S01]  /*7180*/  MUFU.EX2 R0, R0 ;  /* 0x0000000000007308 */ /* 0x000e620000000800 */
[----:B------:R-:W-:Y:S01]  /*7190*/  @P0 IADD3 R8, P3, R133, 0x100, RZ ;  /* 0x0000010085080810 */ /* 0x000fe20007f7e0ff */
[----:B------:R2:W-:Y:S01]  /*71a0*/  @P0 LDGSTS.E.BYPASS.LTC128B.128 [R248+0xc100], [R4.64], !P6 ;  /* 0x0c10000004f80fae */ /* 0x0005e2000f101d4a */
[--C-:B------:R-:W-:Y:S01]  /*71b0*/  @P0 IADD3.X R163, RZ, c[0x0][0x1cc], R160.reuse, P1, P2 ;  /* 0x00007300ffa30a10 */ /* 0x100fe20000fe44a0 */
[----:B------:R-:W-:Y:S01]  /*71c0*/  FMUL.FTZ R133, R3, c[0x0][0x2d0] ;  /* 0x0000b40003857a20 */ /* 0x000fe20000410000 */
[----:B------:R-:W-:Y:S01]  /*71d0*/  @P0 IADD3 R8, P2, R8, c[0x0][0x1c8], RZ ;  /* 0x0000720008080a10 */ /* 0x000fe20007f5e0ff */
[----:B------:R-:W-:Y:S02]  /*71e0*/  FMUL.FTZ R57, R2, R57 ;  /* 0x0000003902397220 */ /* 0x000fe40000410000 */
[--C-:B------:R-:W-:Y:S01]  /*71f0*/  FFMA.FTZ R6, R6, c[0x0][0x2d0], -R133.reuse ;  /* 0x0000b40006067a23 */ /* 0x100fe20000010885 */
[----:B------:R-:W-:Y:S01]  /*7200*/  @P0 IADD3.X R9, RZ, c[0x0][0x1cc], R160, P2, P3 ;  /* 0x00007300ff090a10 */ /* 0x000fe200017e64a0 */
[----:B------:R3:W-:Y:S01]  /*7210*/  @P0 LDGSTS.E.BYPASS.LTC128B.128 [R248+0xf100], [R162.64], !P5 ;  /* 0x0f100000a2f80fae */ /* 0x0007e2000e901d4a */
[--C-:B------:R-:W-:Y:S01]  /*7220*/  FFMA.FTZ R134, R7, c[0x0][0x2d0], -R133.reuse ;  /* 0x0000b40007867a23 */ /* 0x100fe20000010885 */
[----:B------:R4:W-:Y:S01]  /*7230*/  MUFU.EX2 R183, R6 ;  /* 0x0000000600b77308 */ /* 0x0009e20000000800 */
[--C-:B------:R-:W-:Y:S02]  /*7240*/  FFMA.FTZ R10, R10, c[0x0][0x2d0], -R133.reuse ;  /* 0x0000b4000a0a7a23 */ /* 0x100fe40000010885 */
[--C-:B------:R-:W-:Y:S02]  /*7250*/  FFMA.FTZ R11, R11, c[0x0][0x2d0], -R133.reuse ;  /* 0x0000b4000b0b7a23 */ /* 0x100fe40000010885 */
[C---:B------:R-:W-:Y:S01]  /*7260*/  FMUL.FTZ R60, R2.reuse, R60 ;  /* 0x0000003c023c7220 */ /* 0x040fe20000410000 */
[----:B------:R5:W-:Y:S01]  /*7270*/  @P0 LDGSTS.E.BYPASS.LTC128B.128 [R248+0x12100], [R8.64], !P4 ;  /* 0x1210000008f80fae */ /* 0x000be2000e101d4a */
[C---:B------:R-:W-:Y:S02]  /*7280*/  FMUL.FTZ R61, R2.reuse, R61 ;  /* 0x0000003d023d7220 */ /* 0x040fe40000410000 */
[C---:B------:R-:W-:Y:S01]  /*7290*/  FMUL.FTZ R64, R2.reuse, R64 ;  /* 0x0000004002407220 */ /* 0x040fe20000410000 */
[----:B------:R3:W-:Y:S01]  /*72a0*/  MUFU.EX2 R181, R10 ;  /* 0x0000000a00b57308 */ /* 0x0007e20000000800 */
[----:B------:R-:W-:Y:S02]  /*72b0*/  FMUL.FTZ R65, R2, R65 ;  /* 0x0000004102417220 */ /* 0x000fe40000410000 */
[C---:B-1----:R-:W-:Y:S02]  /*72c0*/  FMUL.FTZ R54, R0.reuse, R54 ;  /* 0x0000003600367220 */ /* 0x042fe40000410000 */
[----:B------:R-:W-:Y:S01]  /*72d0*/  FMUL.FTZ R55, R0, R55 ;  /* 0x0000003700377220 */ /* 0x000fe20000410000 */
[----:B--2---:R-:W-:Y:S01]  /*72e0*/  @P0 IADD3 R4, P1, R4, UR12, RZ ;  /* 0x0000000c04040c10 */ /* 0x004fe2000ff3e0ff */
[C---:B------:R-:W-:Y:S03]  /*72f0*/  FMUL.FTZ R58, R0.reuse, R58 ;  /* 0x0000003a003a7220 */ /* 0x040fe60000410000 */
[----:B------:R1:W-:Y:S01]  /*7300*/  MUFU.EX2 R180, R11 ;  /* 0x0000000b00b47308 */ /* 0x0003e20000000800 */
[----:B------:R-:W-:Y:S01]  /*7310*/  @P0 IADD3.X R5, R5, UR15, RZ, P1, !PT ;  /* 0x0000000f05050c10 */ /* 0x000fe20008ffe4ff */
[----:B------:R-:W-:Y:S01]  /*7320*/  FMUL.FTZ R59, R0, R59 ;  /* 0x0000003b003b7220 */ /* 0x000fe20000410000 */
[----:B----4-:R-:W-:Y:S01]  /*7330*/  @P0 IADD3 R6, P2, R4, UR12, RZ ;  /* 0x0000000c04060c10 */ /* 0x010fe2000ff5e0ff */
[C---:B------:R-:W-:Y:S02]  /*7340*/  FMUL.FTZ R62, R0.reuse, R62 ;  /* 0x0000003e003e7220 */ /* 0x040fe40000410000 */
[----:B------:R2:W-:Y:S01]  /*7350*/  @P0 LDGSTS.E.BYPASS.LTC128B.128 [R248+0xd100], [R4.64], !P6 ;  /* 0x0d10000004f80fae */ /* 0x0005e2000f101d4a */
[C---:B------:R-:W-:Y:S01]  /*7360*/  FMUL.FTZ R63, R0.reuse, R63 ;  /* 0x0000003f003f7220 */ /* 0x040fe20000410000 */
[----:B------:R-:W-:Y:S01]  /*7370*/  @P0 IADD3.X R7, R5, UR15, RZ, P2, !PT ;  /* 0x0000000f05070c10 */ /* 0x000fe200097fe4ff */
[C---:B------:R-:W-:Y:S01]  /*7380*/  FMUL.FTZ R66, R0.reuse, R66 ;  /* 0x0000004200427220 */ /* 0x040fe20000410000 */
[----:B------:R-:W4:Y:S01]  /*7390*/  MUFU.EX2 R182, R134 ;  /* 0x0000008600b67308 */ /* 0x000f220000000800 */
[----:B------:R-:W-:Y:S02]  /*73a0*/  FMUL.FTZ R67, R0, R67 ;  /* 0x0000004300437220 */ /* 0x000fe40000410000 */
[C---:B-----5:R-:W-:Y:S01]  /*73b0*/  FMUL.FTZ R8, R2.reuse, R140 ;  /* 0x0000008c02087220 */ /* 0x060fe20000410000 */
[----:B------:R2:W-:Y:S01]  /*73c0*/  @P0 LDGSTS.E.BYPASS.LTC128B.128 [R248+0x10100], [R4.64+0x80], !P5 ;  /* 0x1010008004f80fae */ /* 0x0005e2000e901d4a */
[----:B------:R-:W-:Y:S02]  /*73d0*/  FMUL.FTZ R9, R2, R141 ;  /* 0x0000008d02097220 */ /* 0x000fe40000410000 */
[----:B---3--:R-:W-:Y:S02]  /*73e0*/  FMUL.FTZ R10, R0, R142 ;  /* 0x0000008e000a7220 */ /* 0x008fe40000410000 */
[C---:B------:R-:W-:Y:S01]  /*73f0*/  FMUL.FTZ R68, R2.reuse, R68 ;  /* 0x0000004402447220 */ /* 0x040fe20000410000 */
[----:B------:R-:W-:Y:S01]  /*7400*/  MUFU.EX2 R250, R24 ;  /* 0x0000001800fa7308 */ /* 0x000fe20000000800 */
[----:B------:R-:W-:Y:S01]  /*7410*/  FMUL.FTZ R69, R2, R69 ;  /* 0x0000004502457220 */ /* 0x000fe20000410000 */
[----:B------:R2:W-:Y:S01]  /*7420*/  @P0 LDGSTS.E.BYPASS.LTC128B.128 [R248+0x13100], [R4.64+0x100], !P4 ;  /* 0x1310010004f80fae */ /* 0x0005e2000e101d4a */
[C---:B------:R-:W-:Y:S02]  /*7430*/  FMUL.FTZ R70, R0.reuse, R70 ;  /* 0x0000004600467220 */ /* 0x040fe40000410000 */
[C---:B-1----:R-:W-:Y:S02]  /*7440*/  FMUL.FTZ R11, R0.reuse, R143 ;  /* 0x0000008f000b7220 */ /* 0x042fe40000410000 */
[----:B------:R-:W-:Y:S02]  /*7450*/  FMUL.FTZ R71, R0, R71 ;  /* 0x0000004700477220 */ /* 0x000fe40000410000 */
[C---:B------:R-:W-:Y:S01]  /*7460*/  FMUL.FTZ R72, R2.reuse, R72 ;  /* 0x0000004802487220 */ /* 0x040fe20000410000 */
[----:B------:R1:W-:Y:S01]  /*7470*/  @P0 LDGSTS.E.BYPASS.LTC128B.128 [R248+0xe100], [R6.64], !P6 ;  /* 0x0e10000006f80fae */ /* 0x0003e2000f101d4a */
[----:B------:R-:W-:Y:S01]  /*7480*/  FMUL.FTZ R73, R2, R73 ;  /* 0x0000004902497220 */ /* 0x000fe20000410000 */
[----:B------:R-:W-:Y:S01]  /*7490*/  MUFU.EX2 R249, R25 ;  /* 0x0000001900f97308 */ /* 0x000fe20000000800 */
[C---:B------:R-:W-:Y:S02]  /*74a0*/  FMUL.FTZ R74, R0.reuse, R74 ;  /* 0x0000004a004a7220 */ /* 0x040fe40000410000 */
[----:B------:R-:W-:Y:S02]  /*74b0*/  FMUL.FTZ R75, R0, R75 ;  /* 0x0000004b004b7220 */ /* 0x000fe40000410000 */
[C---:B------:R-:W-:Y:S01]  /*74c0*/  FMUL.FTZ R76, R2.reuse, R76 ;  /* 0x0000004c024c7220 */ /* 0x040fe20000410000 */
[----:B------:R1:W-:Y:S01]  /*74d0*/  @P0 LDGSTS.E.BYPASS.LTC128B.128 [R248+0x11100], [R6.64+0x80], !P5 ;  /* 0x1110008006f80fae */ /* 0x0003e2000e901d4a */
[----:B------:R-:W-:Y:S02]  /*74e0*/  FMUL.FTZ R77, R2, R77 ;  /* 0x0000004d024d7220 */ /* 0x000fe40000410000 */
[C---:B------:R-:W-:Y:S01]  /*74f0*/  FMUL.FTZ R78, R0.reuse, R78 ;  /* 0x0000004e004e7220 */ /* 0x040fe20000410000 */
[----:B------:R3:W-:Y:S01]  /*7500*/  MUFU.EX2 R134, R16 ;  /* 0x0000001000867308 */ /* 0x0007e20000000800 */
[----:B------:R-:W-:Y:S02]  /*7510*/  FMUL.FTZ R79, R0, R79 ;  /* 0x0000004f004f7220 */ /* 0x000fe40000410000 */
[C---:B------:R-:W-:Y:S01]  /*7520*/  FMUL.FTZ R80, R2.reuse, R80 ;  /* 0x0000005002507220 */ /* 0x040fe20000410000 */
[----:B------:R1:W-:Y:S01]  /*7530*/  @P0 LDGSTS.E.BYPASS.LTC128B.128 [R248+0x14100], [R6.64+0x100], !P4 ;  /* 0x1410010006f80fae */ /* 0x0003e2000e101d4a */
[C---:B------:R-:W-:Y:S02]  /*7540*/  FMUL.FTZ R81, R2.reuse, R81 ;  /* 0x0000005102517220 */ /* 0x040fe40000410000 */
[----:B--2---:R-:W-:Y:S01]  /*7550*/  FMUL.FTZ R4, R2, R136 ;  /* 0x0000008802047220 */ /* 0x004fe20000410000 */
[----:B------:R-:W-:Y:S01]  /*7560*/  F2FP.BF16.PACK_AB R136, R196, R173 ;  /* 0x000000adc488723e */ /* 0x000fe200000010ff */
[----:B------:R-:W-:Y:S01]  /*7570*/  FMUL.FTZ R5, R2, R137 ;  /* 0x0000008902057220 */ /* 0x000fe20000410000 */
[----:B----4-:R-:W-:Y:S01]  /*7580*/  F2FP.BF16.PACK_AB R137, R182, R183 ;  /* 0x000000b7b689723e */ /* 0x010fe200000010ff */
[C---:B------:R-:W-:Y:S01]  /*7590*/  FMUL.FTZ R82, R0.reuse, R82 ;  /* 0x0000005200527220 */ /* 0x040fe20000410000 */
[----:B------:R-:W2:Y:S01]  /*75a0*/  LDSM.16.MT88.4 R160, [R224+0x100] ;  /* 0x00010000e0a0783b */ /* 0x000ea20000004200 */
[----:B------:R-:W-:Y:S01]  /*75b0*/  FMUL.FTZ R83, R0, R83 ;  /* 0x0000005300537220 */ /* 0x000fe20000410000 */
[----:B------:R4:W-:Y:S01]  /*75c0*/  MUFU.EX2 R199, R17 ;  /* 0x0000001100c77308 */ /* 0x0009e20000000800 */
[C---:B------:R-:W-:Y:S02]  /*75d0*/  FMUL.FTZ R84, R2.reuse, R84 ;  /* 0x0000005402547220 */ /* 0x040fe40000410000 */
[----:B------:R-:W-:Y:S02]  /*75e0*/  FMUL.FTZ R85, R2, R85 ;  /* 0x0000005502557220 */ /* 0x000fe40000410000 */
[C---:B------:R-:W-:Y:S01]  /*75f0*/  FMUL.FTZ R86, R0.reuse, R86 ;  /* 0x0000005600567220 */ /* 0x040fe20000410000 */
[----:B------:R-:W5:Y:S01]  /*7600*/  LDSM.16.MT88.4 R164, [R225+0x100] ;  /* 0x00010000e1a4783b */ /* 0x000f620000004200 */
[----:B------:R-:W-:Y:S02]  /*7610*/  FMUL.FTZ R87, R0, R87 ;  /* 0x0000005700577220 */ /* 0x000fe40000410000 */
[C---:B------:R-:W-:Y:S01]  /*7620*/  FMUL.FTZ R88, R2.reuse, R88 ;  /* 0x0000005802587220 */ /* 0x040fe20000410000 */
[----:B------:R-:W-:Y:S01]  /*7630*/  MUFU.EX2 R252, R20 ;  /* 0x0000001400fc7308 */ /* 0x000fe20000000800 */
[----:B------:R-:W-:Y:S02]  /*7640*/  FMUL.FTZ R89, R2, R89 ;  /* 0x0000005902597220 */ /* 0x000fe40000410000 */
[C---:B------:R-:W-:Y:S01]  /*7650*/  FMUL.FTZ R90, R0.reuse, R90 ;  /* 0x0000005a005a7220 */ /* 0x040fe20000410000 */
[----:B------:R-:W5:Y:S01]  /*7660*/  LDSM.16.MT88.4 R168, [R228+0x100] ;  /* 0x00010000e4a8783b */ /* 0x000f620000004200 */
[C---:B------:R-:W-:Y:S02]  /*7670*/  FMUL.FTZ R91, R0.reuse, R91 ;  /* 0x0000005b005b7220 */ /* 0x040fe40000410000 */
[----:B-1----:R-:W-:Y:S01]  /*7680*/  FMUL.FTZ R6, R0, R138 ;  /* 0x0000008a00067220 */ /* 0x002fe20000410000 */
[----:B------:R-:W-:Y:S01]  /*7690*/  F2FP.BF16.PACK_AB R138, R198, R197 ;  /* 0x000000c5c68a723e */ /* 0x000fe200000010ff */
[----:B------:R-:W-:Y:S01]  /*76a0*/  FMUL.FTZ R7, R0, R139 ;  /* 0x0000008b00077220 */ /* 0x000fe20000410000 */
[----:B------:R-:W-:Y:S01]  /*76b0*/  F2FP.BF16.PACK_AB R139, R180, R181 ;  /* 0x000000b5b48b723e */ /* 0x000fe200000010ff */
[C---:B------:R-:W-:Y:S01]  /*76c0*/  FMUL.FTZ R12, R2.reuse, R144 ;  /* 0x00000090020c7220 */ /* 0x040fe20000410000 */
[----:B------:R-:W1:Y:S01]  /*76d0*/  LDSM.16.MT88.4 R140, [R227+0x100] ;  /* 0x00010000e38c783b */ /* 0x000e620000004200 */
[C---:B------:R-:W-:Y:S01]  /*76e0*/  FMUL.FTZ R13, R2.reuse, R145 ;  /* 0x00000091020d7220 */ /* 0x040fe20000410000 */
[----:B------:R-:W5:Y:S01]  /*76f0*/  MUFU.EX2 R251, R21 ;  /* 0x0000001500fb7308 */ /* 0x000f620000000800 */
[C---:B---3--:R-:W-:Y:S02]  /*7700*/  FMUL.FTZ R16, R2.reuse, R148 ;  /* 0x0000009402107220 */ /* 0x048fe40000410000 */
[----:B----4-:R-:W-:Y:S02]  /*7710*/  FMUL.FTZ R17, R2, R149 ;  /* 0x0000009502117220 */ /* 0x010fe40000410000 */
[--C-:B------:R-:W-:Y:S01]  /*7720*/  FFMA.FTZ R26, R26, c[0x0][0x2d0], -R133.reuse ;  /* 0x0000b4001a1a7a23 */ /* 0x100fe20000010885 */
[----:B------:R-:W0:Y:S01]  /*7730*/  LDGDEPBAR ;  /* 0x00000000000079af */ /* 0x000e220000000000 */
[--C-:B------:R-:W-:Y:S02]  /*7740*/  FFMA.FTZ R27, R27, c[0x0][0x2d0], -R133.reuse ;  /* 0x0000b4001b1b7a23 */ /* 0x100fe40000010885 */
[--C-:B------:R-:W-:Y:S01]  /*7750*/  FFMA.FTZ R30, R30, c[0x0][0x2d0], -R133.reuse ;  /* 0x0000b4001e1e7a23 */ /* 0x100fe20000010885 */
[----:B------:R-:W-:Y:S01]  /*7760*/  MUFU.EX2 R48, R48 ;  /* 0x0000003000307308 */ /* 0x000fe20000000800 */
[--C-:B------:R-:W-:Y:S02]  /*7770*/  FFMA.FTZ R31, R31, c[0x0][0x2d0], -R133.reuse ;  /* 0x0000b4001f1f7a23 */ /* 0x100fe40000010885 */
[--C-:B------:R-:W-:Y:S01]  /*7780*/  FFMA.FTZ R34, R34, c[0x0][0x2d0], -R133.reuse ;  /* 0x0000b40022227a23 */ /* 0x100fe20000010885 */
[C---:B--2---:R-:W-:Y:S05]  /*7790*/  HMMA.16816.F32.BF16 R4, R136.reuse, R160, R4 ;  /* 0x000000a08804723c */ /* 0x044fea0000041804 */
[--C-:B------:R-:W-:Y:S02]  /*77a0*/  FFMA.FTZ R35, R35, c[0x0][0x2d0], -R133.reuse ;  /* 0x0000b40023237a23 */ /* 0x100fe40000010885 */
[--C-:B------:R-:W-:Y:S01]  /*77b0*/  FFMA.FTZ R38, R38, c[0x0][0x2d0], -R133.reuse ;  /* 0x0000b40026267a23 */ /* 0x100fe20000010885 */
[C---:B------:R-:W-:Y:S01]  /*77c0*/  HMMA.16816.F32.BF16 R8, R136.reuse, R162, R8 ;  /* 0x000000a28808723c */ /* 0x040fe20000041808 */
[----:B------:R-:W2:Y:S03]  /*77d0*/  LDSM.16.MT88.4 R160, [R224+0x3100] ;  /* 0x00310000e0a0783b */ /* 0x000ea60000004200 */
[--C-:B------:R-:W-:Y:S01]  /*77e0*/  FFMA.FTZ R39, R39, c[0x0][0x2d0], -R133.reuse ;  /* 0x0000b40027277a23 */ /* 0x100fe20000010885 */
[----:B-----5:R-:W-:Y:S01]  /*77f0*/  F2FP.BF16.PACK_AB R20, R251, R252 ;  /* 0x000000fcfb14723e */ /* 0x020fe200000010ff */
[--C-:B------:R-:W-:Y:S02]  /*7800*/  FFMA.FTZ R42, R42, c[0x0][0x2d0], -R133.reuse ;  /* 0x0000b4002a2a7a23 */ /* 0x100fe40000010885 */
[C---:B------:R-:W-:Y:S04]  /*7810*/  HMMA.16816.F32.BF16 R52, R136.reuse, R164, R52 ;  /* 0x000000a48834723c */ /* 0x040fe80000041834 */
[--C-:B------:R-:W-:Y:S02]  /*7820*/  FFMA.FTZ R43, R43, c[0x0][0x2d0], -R133.reuse ;  /* 0x0000b4002b2b7a23 */ /* 0x100fe40000010885 */
[C---:B------:R-:W-:Y:S02]  /*7830*/  FMUL.FTZ R92, R2.reuse, R92 ;  /* 0x0000005c025c7220 */ /* 0x040fe40000410000 */
[C---:B------:R-:W-:Y:S01]  /*7840*/  HMMA.16816.F32.BF16 R56, R136.reuse, R166, R56 ;  /* 0x000000a68838723c */ /* 0x040fe20000041838 */
[----:B------:R-:W3:Y:S03]  /*7850*/  LDSM.16.MT88.4 R164, [R225+0x3100] ;  /* 0x00310000e1a4783b */ /* 0x000ee60000004200 */
[----:B------:R-:W-:Y:S02]  /*7860*/  FMUL.FTZ R93, R2, R93 ;  /* 0x0000005d025d7220 */ /* 0x000fe40000410000 */
[C---:B------:R-:W-:Y:S02]  /*7870*/  FMUL.FTZ R94, R0.reuse, R94 ;  /* 0x0000005e005e7220 */ /* 0x040fe40000410000 */
[C---:B------:R-:W-:Y:S04]  /*7880*/  HMMA.16816.F32.BF16 R60, R136.reuse, R168, R60 ;  /* 0x000000a8883c723c */ /* 0x040fe8000004183c */
[----:B------:R-:W-:Y:S02]  /*7890*/  FMUL.FTZ R95, R0, R95 ;  /* 0x0000005f005f7220 */ /* 0x000fe40000410000 */
[C---:B------:R-:W-:Y:S02]  /*78a0*/  FMUL.FTZ R96, R2.reuse, R96 ;  /* 0x0000006002607220 */ /* 0x040fe40000410000 */
[C---:B------:R-:W-:Y:S04]  /*78b0*/  HMMA.16816.F32.BF16 R64, R136.reuse, R170, R64 ;  /* 0x000000aa8840723c */ /* 0x040fe80000041840 */
[----:B------:R-:W-:Y:S02]  /*78c0*/  FMUL.FTZ R97, R2, R97 ;  /* 0x0000006102617220 */ /* 0x000fe40000410000 */
[C---:B------:R-:W-:Y:S02]  /*78d0*/  FMUL.FTZ R98, R0.reuse, R98 ;  /* 0x0000006200627220 */ /* 0x040fe40000410000 */
[C---:B-1----:R-:W-:Y:S04]  /*78e0*/  HMMA.16816.F32.BF16 R68, R136.reuse, R140, R68 ;  /* 0x0000008c8844723c */ /* 0x042fe80000041844 */
[----:B------:R-:W-:Y:S02]  /*78f0*/  FMUL.FTZ R99, R0, R99 ;  /* 0x0000006300637220 */ /* 0x000fe40000410000 */
[C---:B------:R-:W-:Y:S02]  /*7900*/  FMUL.FTZ R100, R2.reuse, R100 ;  /* 0x0000006402647220 */ /* 0x040fe40000410000 */
[C---:B------:R-:W-:Y:S01]  /*7910*/  HMMA.16816.F32.BF16 R72, R136.reuse, R142, R72 ;  /* 0x0000008e8848723c */ /* 0x040fe20000041848 */
[----:B------:R-:W1:Y:S03]  /*7920*/  LDSM.16.MT88.4 R140, [R228+0x3100] ;  /* 0x00310000e48c783b */ /* 0x000e660000004200 */
[----:B------:R-:W-:Y:S02]  /*7930*/  FMUL.FTZ R101, R2, R101 ;  /* 0x0000006502657220 */ /* 0x000fe40000410000 */
[C---:B------:R-:W-:Y:S02]  /*7940*/  FMUL.FTZ R102, R0.reuse, R102 ;  /* 0x0000006600667220 */ /* 0x040fe40000410000 */
[C---:B--2---:R-:W-:Y:S04]  /*7950*/  HMMA.16816.F32.BF16 R76, R136.reuse, R160, R76 ;  /* 0x000000a0884c723c */ /* 0x044fe8000004184c */
[----:B------:R-:W-:Y:S02]  /*7960*/  FMUL.FTZ R103, R0, R103 ;  /* 0x0000006700677220 */ /* 0x000fe40000410000 */
[C---:B------:R-:W-:Y:S02]  /*7970*/  FMUL.FTZ R104, R2.reuse, R104 ;  /* 0x0000006802687220 */ /* 0x040fe40000410000 */
[C---:B------:R-:W-:Y:S01]  /*7980*/  HMMA.16816.F32.BF16 R80, R136.reuse, R162, R80 ;  /* 0x000000a28850723c */ /* 0x040fe20000041850 */
[----:B------:R-:W2:Y:S03]  /*7990*/  LDSM.16.MT88.4 R160, [R227+0x3100] ;  /* 0x00310000e3a0783b */ /* 0x000ea60000004200 */
[----:B------:R-:W-:Y:S02]  /*79a0*/  FMUL.FTZ R105, R2, R105 ;  /* 0x0000006902697220 */ /* 0x000fe40000410000 */
[C---:B------:R-:W-:Y:S02]  /*79b0*/  FMUL.FTZ R106, R0.reuse, R106 ;  /* 0x0000006a006a7220 */ /* 0x040fe40000410000 */
[C---:B---3--:R-:W-:Y:S04]  /*79c0*/  HMMA.16816.F32.BF16 R84, R136.reuse, R164, R84 ;  /* 0x000000a48854723c */ /* 0x048fe80000041854 */
[----:B------:R-:W-:Y:S02]  /*79d0*/  FMUL.FTZ R107, R0, R107 ;  /* 0x0000006b006b7220 */ /* 0x000fe40000410000 */
[C---:B------:R-:W-:Y:S02]  /*79e0*/  FMUL.FTZ R108, R2.reuse, R108 ;  /* 0x0000006c026c7220 */ /* 0x040fe40000410000 */
[C---:B------:R-:W-:Y:S01]  /*79f0*/  HMMA.16816.F32.BF16 R88, R136.reuse, R166, R88 ;  /* 0x000000a68858723c */ /* 0x040fe20000041858 */
[----:B------:R-:W3:Y:S03]  /*7a00*/  LDSM.16.MT88.4 R164, [R224+0x6100] ;  /* 0x00610000e0a4783b */ /* 0x000ee60000004200 */
[----:B------:R-:W-:Y:S02]  /*7a10*/  FMUL.FTZ R109, R2, R109 ;  /* 0x0000006d026d7220 */ /* 0x000fe40000410000 */
[C---:B------:R-:W-:Y:S02]  /*7a20*/  FMUL.FTZ R110, R0.reuse, R110 ;  /* 0x0000006e006e7220 */ /* 0x040fe40000410000 */
[----:B------:R-:W-:Y:S01]  /*7a30*/  FMUL.FTZ R111, R0, R111 ;  /* 0x0000006f006f7220 */ /* 0x000fe20000410000 */
[C---:B-1----:R-:W-:Y:S03]  /*7a40*/  HMMA.16816.F32.BF16 R92, R136.reuse, R140, R92 ;  /* 0x0000008c885c723c */ /* 0x042fe6000004185c */
[--C-:B------:R-:W-:Y:S02]  /*7a50*/  FFMA.FTZ R14, R14, c[0x0][0x2d0], -R133.reuse ;  /* 0x0000b4000e0e7a23 */ /* 0x100fe40000010885 */
[--C-:B------:R-:W-:Y:S02]  /*7a60*/  FFMA.FTZ R15, R15, c[0x0][0x2d0], -R133.reuse ;  /* 0x0000b4000f0f7a23 */ /* 0x100fe40000010885 */
[C---:B------:R-:W-:Y:S01]  /*7a70*/  FMUL.FTZ R112, R2.reuse, R112 ;  /* 0x0000007002707220 */ /* 0x040fe20000410000 */
[C---:B------:R-:W-:Y:S01]  /*7a80*/  HMMA.16816.F32.BF16 R96, R136.reuse, R142, R96 ;  /* 0x0000008e8860723c */ /* 0x040fe20000041860 */
[----:B------:R-:W1:Y:S01]  /*7a90*/  LDSM.16.MT88.4 R140, [R225+0x6100] ;  /* 0x00610000e18c783b */ /* 0x000e620000004200 */
[----:B------:R4:W-:Y:S02]  /*7aa0*/  MUFU.EX2 R171, R14 ;  /* 0x0000000e00ab7308 */ /* 0x0009e40000000800 */
[----:B------:R-:W-:Y:S02]  /*7ab0*/  FMUL.FTZ R113, R2, R113 ;  /* 0x0000007102717220 */ /* 0x000fe40000410000 */
[C---:B------:R-:W-:Y:S02]  /*7ac0*/  FMUL.FTZ R114, R0.reuse, R114 ;  /* 0x0000007200727220 */ /* 0x040fe40000410000 */
[C---:B--2---:R-:W-:Y:S04]  /*7ad0*/  HMMA.16816.F32.BF16 R100, R136.reuse, R160, R100 ;  /* 0x000000a08864723c */ /* 0x044fe80000041864 */
[----:B------:R-:W-:Y:S01]  /*7ae0*/  FMUL.FTZ R115, R0, R115 ;  /* 0x0000007300737220 */ /* 0x000fe20000410000 */
[----:B------:R2:W5:Y:S01]  /*7af0*/  MUFU.EX2 R170, R15 ;  /* 0x0000000f00aa7308 */ /* 0x0005620000000800 */
[C---:B------:R-:W-:Y:S02]  /*7b00*/  FMUL.FTZ R116, R2.reuse, R116 ;  /* 0x0000007402747220 */ /* 0x040fe40000410000 */
[C---:B------:R-:W-:Y:S01]  /*7b10*/  HMMA.16816.F32.BF16 R104, R136.reuse, R162, R104 ;  /* 0x000000a28868723c */ /* 0x040fe20000041868 */
[----:B------:R-:W5:Y:S03]  /*7b20*/  LDSM.16.MT88.4 R160, [R228+0x6100] ;  /* 0x00610000e4a0783b */ /* 0x000f660000004200 */
[----:B------:R-:W-:Y:S02]  /*7b30*/  FMUL.FTZ R117, R2, R117 ;  /* 0x0000007502757220 */ /* 0x000fe40000410000 */
[C---:B------:R-:W-:Y:S02]  /*7b40*/  FMUL.FTZ R118, R0.reuse, R118 ;  /* 0x0000007600767220 */ /* 0x040fe40000410000 */
[C---:B---3--:R-:W-:Y:S04]  /*7b50*/  HMMA.16816.F32.BF16 R108, R136.reuse, R164, R108 ;  /* 0x000000a4886c723c */ /* 0x048fe8000004186c */
[C---:B----4-:R-:W-:Y:S02]  /*7b60*/  FMUL.FTZ R14, R0.reuse, R146 ;  /* 0x00000092000e7220 */ /* 0x050fe40000410000 */
[----:B------:R-:W-:Y:S02]  /*7b70*/  FMUL.FTZ R119, R0, R119 ;  /* 0x0000007700777220 */ /* 0x000fe40000410000 */
[C---:B------:R-:W-:Y:S01]  /*7b80*/  HMMA.16816.F32.BF16 R112, R136.reuse, R166, R112 ;  /* 0x000000a68870723c */ /* 0x040fe20000041870 */
[----:B------:R-:W3:Y:S03]  /*7b90*/  LDSM.16.MT88.4 R164, [R227+0x6100] ;  /* 0x00610000e3a4783b */ /* 0x000ee60000004200 */
[--C-:B------:R-:W-:Y:S02]  /*7ba0*/  FFMA.FTZ R18, R18, c[0x0][0x2d0], -R133.reuse ;  /* 0x0000b40012127a23 */ /* 0x100fe40000010885 */
[--C-:B------:R-:W-:Y:S02]  /*7bb0*/  FFMA.FTZ R19, R19, c[0x0][0x2d0], -R133.reuse ;  /* 0x0000b40013137a23 */ /* 0x100fe40000010885 */
[----:B--2---:R-:W-:Y:S01]  /*7bc0*/  FMUL.FTZ R15, R0, R147 ;  /* 0x00000093000f7220 */ /* 0x004fe20000410000 */
[C---:B-1----:R-:W-:Y:S01]  /*7bd0*/  HMMA.16816.F32.BF16 R116, R136.reuse, R140, R116 ;  /* 0x0000008c8874723c */ /* 0x042fe20000041874 */
[----:B------:R1:W-:Y:S01]  /*7be0*/  MUFU.EX2 R169, R18 ;  /* 0x0000001200a97308 */ /* 0x0003e20000000800 */
[----:B------:R-:W-:Y:S01]  /*7bf0*/  LDSM.16.MT88.4 R144, [R225+0x900] ;  /* 0x00090000e190783b */ /* 0x000fe20000004200 */
[C---:B------:R-:W-:Y:S02]  /*7c00*/  FMUL.FTZ R120, R2.reuse, R120 ;  /* 0x0000007802787220 */ /* 0x040fe40000410000 */
[----:B------:R-:W-:Y:S02]  /*7c10*/  FMUL.FTZ R121, R2, R121 ;  /* 0x0000007902797220 */ /* 0x000fe40000410000 */
[C---:B------:R-:W-:Y:S02]  /*7c20*/  FMUL.FTZ R122, R0.reuse, R122 ;  /* 0x0000007a007a7220 */ /* 0x040fe40000410000 */
[----:B------:R-:W-:Y:S02]  /*7c30*/  FMUL.FTZ R123, R0, R123 ;  /* 0x0000007b007b7220 */ /* 0x000fe40000410000 */
[----:B------:R2:W4:Y:S01]  /*7c40*/  MUFU.EX2 R168, R19 ;  /* 0x0000001300a87308 */ /* 0x0005220000000800 */
[C---:B------:R-:W-:Y:S02]  /*7c50*/  FMUL.FTZ R124, R2.reuse, R124 ;  /* 0x0000007c027c7220 */ /* 0x040fe40000410000 */
[----:B------:R-:W-:Y:S02]  /*7c60*/  FMUL.FTZ R125, R2, R125 ;  /* 0x0000007d027d7220 */ /* 0x000fe40000410000 */
[C---:B------:R-:W-:Y:S01]  /*7c70*/  HMMA.16816.F32.BF16 R120, R136.reuse, R142, R120 ;  /* 0x0000008e8878723c */ /* 0x040fe20000041878 */
[----:B------:R-:W4:Y:S02]  /*7c80*/  LDSM.16.MT88.4 R140, [R224+0x900] ;  /* 0x00090000e08c783b */ /* 0x000f240000004200 */
[C---:B------:R-:W-:Y:S02]  /*7c90*/  FMUL.FTZ R126, R0.reuse, R126 ;  /* 0x0000007e007e7220 */ /* 0x040fe40000410000 */
[----:B------:R-:W-:Y:S02]  /*7ca0*/  FMUL.FTZ R127, R0, R127 ;  /* 0x0000007f007f7220 */ /* 0x000fe40000410000 */
[----:B------:R-:W-:Y:S01]  /*7cb0*/  FMUL.FTZ R128, R2, R128 ;  /* 0x0000008002807220 */ /* 0x000fe20000410000 */
[C---:B-----5:R-:W-:Y:S04]  /*7cc0*/  HMMA.16816.F32.BF16 R12, R136.reuse, R160, R12 ;  /* 0x000000a0880c723c */ /* 0x060fe8000004180c */
[----:B-1----:R-:W-:Y:S02]  /*7cd0*/  FMUL.FTZ R18, R0, R150 ;  /* 0x0000009600127220 */ /* 0x002fe40000410000 */
[----:B------:R-:W-:Y:S02]  /*7ce0*/  FMUL.FTZ R129, R2, R129 ;  /* 0x0000008102817220 */ /* 0x000fe40000410000 */
[C---:B------:R-:W-:Y:S01]  /*7cf0*/  HMMA.16816.F32.BF16 R124, R136.reuse, R162, R124 ;  /* 0x000000a2887c723c */ /* 0x040fe2000004187c */
[----:B------:R-:W-:Y:S03]  /*7d00*/  LDSM.16.MT88.4 R160, [R227+0x900] ;  /* 0x00090000e3a0783b */ /* 0x000fe60000004200 */
[C---:B--2---:R-:W-:Y:S02]  /*7d10*/  FMUL.FTZ R19, R0.reuse, R151 ;  /* 0x0000009700137220 */ /* 0x044fe40000410000 */
[C---:B------:R-:W-:Y:S02]  /*7d20*/  FMUL.FTZ R130, R0.reuse, R130 ;  /* 0x0000008200827220 */ /* 0x040fe40000410000 */
[----:B------:R-:W-:Y:S01]  /*7d30*/  FMUL.FTZ R131, R0, R131 ;  /* 0x0000008300837220 */ /* 0x000fe20000410000 */
[----:B------:R-:W1:Y:S02]  /*7d40*/  LDSM.16.MT88.4 R148, [R228+0x900] ;  /* 0x00090000e494783b */ /* 0x000e640000004200 */
[C---:B---3--:R-:W-:Y:S01]  /*7d50*/  HMMA.16816.F32.BF16 R16, R136.reuse, R164, R16 ;  /* 0x000000a48810723c */ /* 0x048fe20000041810 */
[----:B------:R-:W-:Y:S02]  /*7d60*/  MUFU.EX2 R165, R26 ;  /* 0x0000001a00a57308 */ /* 0x000fe40000000800 */
[--C-:B------:R-:W-:Y:S02]  /*7d70*/  FFMA.FTZ R22, R22, c[0x0][0x2d0], -R133.reuse ;  /* 0x0000b40016167a23 */ /* 0x100fe40000010885 */
[--C-:B------:R-:W-:Y:S03]  /*7d80*/  FFMA.FTZ R23, R23, c[0x0][0x2d0], -R133.reuse ;  /* 0x0000b40017177a23 */ /* 0x100fe60000010885 */
[----:B------:R-:W-:Y:S03]  /*7d90*/  HMMA.16816.F32.BF16 R128, R136, R166, R128 ;  /* 0x000000a68880723c */ /* 0x000fe60000041880 */
[----:B------:R2:W-:Y:S04]  /*7da0*/  MUFU.EX2 R164, R27 ;  /* 0x0000001b00a47308 */ /* 0x0005e80000000800 */
[----:B------:R-:W-:Y:S02]  /*7db0*/  F2FP.BF16.PACK_AB R136, R175, R174 ;  /* 0x000000aeaf88723e */ /* 0x000fe400000010ff */
[----:B------:R-:W-:Y:S03]  /*7dc0*/  F2FP.BF16.PACK_AB R138, R199, R134 ;  /* 0x00000086c78a723e */ /* 0x000fe600000010ff */
[----:B------:R-:W-:Y:S01]  /*7dd0*/  F2FP.BF16.PACK_AB R137, R170, R171 ;  /* 0x000000abaa89723e */ /* 0x000fe200000010ff */
[----:B------:R3:W-:Y:S01]  /*7de0*/  MUFU.EX2 R167, R22 ;  /* 0x0000001600a77308 */ /* 0x0007e20000000800 */
[----:B----4-:R-:W-:Y:S07]  /*7df0*/  F2FP.BF16.PACK_AB R139, R168, R169 ;  /* 0x000000a9a88b723e */ /* 0x010fee00000010ff */
[C---:B------:R-:W-:Y:S02]  /*7e00*/  HMMA.16816.F32.BF16 R4, R136.reuse, R140, R4 ;  /* 0x0000008c8804723c */ /* 0x040fe40000041804 */
[----:B------:R-:W4:Y:S01]  /*7e10*/  MUFU.EX2 R166, R23 ;  /* 0x0000001700a67308 */ /* 0x000f220000000800 */
[----:B--2---:R-:W-:Y:S05]  /*7e20*/  LDSM.16.MT88.4 R24, [R228+0x1100] ;  /* 0x00110000e418783b */ /* 0x004fea0000004200 */
[C---:B------:R-:W-:Y:S03]  /*7e30*/  HMMA.16816.F32.BF16 R8, R136.reuse, R142, R8 ;  /* 0x0000008e8808723c */ /* 0x040fe60000041808 */
[----:B------:R-:W2:Y:S05]  /*7e40*/  LDSM.16.MT88.4 R140, [R224+0x3900] ;  /* 0x00390000e08c783b */ /* 0x000eaa0000004200 */
[C---:B------:R-:W-:Y:S04]  /*7e50*/  HMMA.16816.F32.BF16 R52, R136.reuse, R144, R52 ;  /* 0x000000908834723c */ /* 0x040fe80000041834 */
[----:B---3--:R-:W-:Y:S04]  /*7e60*/  F2FP.BF16.PACK_AB R22, R249, R250 ;  /* 0x000000faf916723e */ /* 0x008fe800000010ff */
[C---:B------:R-:W-:Y:S01]  /*7e70*/  HMMA.16816.F32.BF16 R56, R136.reuse, R146, R56 ;  /* 0x000000928838723c */ /* 0x040fe20000041838 */
[----:B------:R-:W3:Y:S03]  /*7e80*/  LDSM.16.MT88.4 R144, [R225+0x3900] ;  /* 0x00390000e190783b */ /* 0x000ee60000004200 */
[----:B----4-:R-:W-:Y:S02]  /*7e90*/  F2FP.BF16.PACK_AB R21, R166, R167 ;  /* 0x000000a7a615723e */ /* 0x010fe400000010ff */
[----:B------:R-:W-:Y:S02]  /*7ea0*/  F2FP.BF16.PACK_AB R23, R164, R165 ;  /* 0x000000a5a417723e */ /* 0x000fe400000010ff */
[C---:B-1----:R-:W-:Y:S08]  /*7eb0*/  HMMA.16816.F32.BF16 R60, R136.reuse, R148, R60 ;  /* 0x00000094883c723c */ /* 0x042ff0000004183c */
[C---:B------:R-:W-:Y:S01]  /*7ec0*/  HMMA.16816.F32.BF16 R64, R136.reuse, R150, R64 ;  /* 0x000000968840723c */ /* 0x040fe20000041840 */
[----:B------:R-:W1:Y:S07]  /*7ed0*/  LDSM.16.MT88.4 R148, [R228+0x3900] ;  /* 0x00390000e494783b */ /* 0x000e6e0000004200 */
[C---:B------:R-:W-:Y:S08]  /*7ee0*/  HMMA.16816.F32.BF16 R68, R136.reuse, R160, R68 ;  /* 0x000000a08844723c */ /* 0x040ff00000041844 */
[C---:B------:R-:W-:Y:S01]  /*7ef0*/  HMMA.16816.F32.BF16 R72, R136.reuse, R162, R72 ;  /* 0x000000a28848723c */ /* 0x040fe20000041848 */
[----:B------:R-:W4:Y:S07]  /*7f00*/  LDSM.16.MT88.4 R160, [R227+0x3900] ;  /* 0x00390000e3a0783b */ /* 0x000f2e0000004200 */
[C---:B--2---:R-:W-:Y:S08]  /*7f10*/  HMMA.16816.F32.BF16 R76, R136.reuse, R140, R76 ;  /* 0x0000008c884c723c */ /* 0x044ff0000004184c */
[C---:B------:R-:W-:Y:S01]  /*7f20*/  HMMA.16816.F32.BF16 R80, R136.reuse, R142, R80 ;  /* 0x0000008e8850723c */ /* 0x040fe20000041850 */
[----:B------:R-:W2:Y:S07]  /*7f30*/  LDSM.16.MT88.4 R140, [R224+0x6900] ;  /* 0x00690000e08c783b */ /* 0x000eae0000004200 */
[C---:B---3--:R-:W-:Y:S08]  /*7f40*/  HMMA.16816.F32.BF16 R84, R136.reuse, R144, R84 ;  /* 0x000000908854723c */ /* 0x048ff00000041854 */
[C---:B------:R-:W-:Y:S01]  /*7f50*/  HMMA.16816.F32.BF16 R88, R136.reuse, R146, R88 ;  /* 0x000000928858723c */ /* 0x040fe20000041858 */
[----:B------:R-:W3:Y:S07]  /*7f60*/  LDSM.16.MT88.4 R144, [R225+0x6900] ;  /* 0x00690000e190783b */ /* 0x000eee0000004200 */
[C---:B-1----:R-:W-:Y:S08]  /*7f70*/  HMMA.16816.F32.BF16 R92, R136.reuse, R148, R92 ;  /* 0x00000094885c723c */ /* 0x042ff0000004185c */
[C---:B------:R-:W-:Y:S01]  /*7f80*/  HMMA.16816.F32.BF16 R96, R136.reuse, R150, R96 ;  /* 0x000000968860723c */ /* 0x040fe20000041860 */
[----:B------:R-:W1:Y:S07]  /*7f90*/  LDSM.16.MT88.4 R148, [R228+0x6900] ;  /* 0x00690000e494783b */ /* 0x000e6e0000004200 */
[C---:B----4-:R-:W-:Y:S08]  /*7fa0*/  HMMA.16816.F32.BF16 R100, R136.reuse, R160, R100 ;  /* 0x000000a08864723c */ /* 0x050ff00000041864 */
        /* <DEDUP_REMOVED lines=8> */
[C---:B-1----:R-:W-:Y:S07]  /*8030*/  HMMA.16816.F32.BF16 R12, R136.reuse, R148, R12 ;  /* 0x00000094880c723c */ /* 0x042fee000004180c */
[----:B------:R-:W-:Y:S01]  /*8040*/  MOV R149, R199 ;  /* 0x000000c700957202 */ /* 0x000fe20000000f00 */
[C---:B------:R-:W-:Y:S01]  /*8050*/  HMMA.16816.F32.BF16 R124, R136.reuse, R150, R124 ;  /* 0x00000096887c723c */ /* 0x040fe2000004187c */
[----:B------:R-:W-:Y:S03]  /*8060*/  MUFU.EX2 R199, R28 ;  /* 0x0000001c00c77308 */ /* 0x000fe60000000800 */
[----:B------:R-:W-:Y:S03]  /*8070*/  MOV R148, R198 ;  /* 0x000000c600947202 */ /* 0x000fe60000000f00 */
[----:B------:R-:W-:Y:S01]  /*8080*/  MOV R151, R197 ;  /* 0x000000c500977202 */ /* 0x000fe20000000f00 */
[C---:B----4-:R-:W-:Y:S03]  /*8090*/  HMMA.16816.F32.BF16 R16, R136.reuse, R160, R16 ;  /* 0x000000a08810723c */ /* 0x050fe60000041810 */
[----:B------:R-:W1:Y:S01]  /*80a0*/  MUFU.EX2 R198, R29 ;  /* 0x0000001d00c67308 */ /* 0x000e620000000800 */
[----:B------:R-:W-:Y:S04]  /*80b0*/  MOV R150, R196 ;  /* 0x000000c400967202 */ /* 0x000fe80000000f00 */
[----:B------:R-:W-:Y:S01]  /*80c0*/  HMMA.16816.F32.BF16 R128, R136, R162, R128 ;  /* 0x000000a28880723c */ /* 0x000fe20000041880 */
[----:B------:R-:W4:Y:S04]  /*80d0*/  LDSM.16.MT88.4 R136, [R227+0x1100] ;  /* 0x00110000e388783b */ /* 0x000f280000004200 */
[----:B------:R-:W-:Y:S03]  /*80e0*/  MUFU.EX2 R162, R30 ;  /* 0x0000001e00a27308 */ /* 0x000fe60000000800 */
[C---:B--2---:R-:W-:Y:S07]  /*80f0*/  HMMA.16816.F32.BF16 R4, R20.reuse, R140, R4 ;  /* 0x0000008c1404723c */ /* 0x044fee0000041804 */
[----:B------:R2:W-:Y:S01]  /*8100*/  MUFU.EX2 R161, R31 ;  /* 0x0000001f00a17308 */ /* 0x0005e20000000800 */
[C---:B------:R-:W-:Y:S01]  /*8110*/  HMMA.16816.F32.BF16 R8, R20.reuse, R142, R8 ;  /* 0x0000008e1408723c */ /* 0x040fe20000041808 */
[----:B------:R-:W5:Y:S07]  /*8120*/  LDSM.16.MT88.4 R140, [R224+0x4100] ;  /* 0x00410000e08c783b */ /* 0x000f6e0000004200 */
[C---:B---3--:R-:W-:Y:S01]  /*8130*/  HMMA.16816.F32.BF16 R52, R20.reuse, R144, R52 ;  /* 0x000000901434723c */ /* 0x048fe20000041834 */
[----:B------:R-:W-:Y:S07]  /*8140*/  MUFU.EX2 R197, R32 ;  /* 0x0000002000c57308 */ /* 0x000fee0000000800 */
[C---:B------:R-:W-:Y:S01]  /*8150*/  HMMA.16816.F32.BF16 R56, R20.reuse, R146, R56 ;  /* 0x000000921438723c */ /* 0x040fe20000041838 */
[----:B------:R-:W3:Y:S02]  /*8160*/  LDSM.16.MT88.4 R144, [R225+0x4100] ;  /* 0x00410000e190783b */ /* 0x000ee40000004200 */
[----:B------:R-:W1:Y:S05]  /*8170*/  MUFU.EX2 R196, R33 ;  /* 0x0000002100c47308 */ /* 0x000e6a0000000800 */
[C---:B------:R-:W-:Y:S01]  /*8180*/  HMMA.16816.F32.BF16 R60, R20.reuse, R24, R60 ;  /* 0x00000018143c723c */ /* 0x040fe2000004183c */
[----:B--2---:R-:W-:Y:S04]  /*8190*/  LDSM.16.MT88.4 R28, [R224+0x1900] ;  /* 0x00190000e01c783b */ /* 0x004fe80000004200 */
[----:B------:R-:W-:Y:S03]  /*81a0*/  MUFU.EX2 R163, R41 ;  /* 0x0000002900a37308 */ /* 0x000fe60000000800 */
[C---:B------:R-:W-:Y:S01]  /*81b0*/  HMMA.16816.F32.BF16 R64, R20.reuse, R26, R64 ;  /* 0x0000001a1440723c */ /* 0x040fe20000041840 */
[----:B------:R-:W2:Y:S06]  /*81c0*/  LDSM.16.MT88.4 R24, [R228+0x4100] ;  /* 0x00410000e418783b */ /* 0x000eac0000004200 */
[----:B------:R-:W-:Y:S01]  /*81d0*/  MUFU.EX2 R160, R42 ;  /* 0x0000002a00a07308 */ /* 0x000fe20000000800 */
[C---:B----4-:R-:W-:Y:S08]  /*81e0*/  HMMA.16816.F32.BF16 R68, R20.reuse, R136, R68 ;  /* 0x000000881444723c */ /* 0x050ff00000041844 */
[C---:B------:R-:W-:Y:S01]  /*81f0*/  HMMA.16816.F32.BF16 R72, R20.reuse, R138, R72 ;  /* 0x0000008a1448723c */ /* 0x040fe20000041848 */
[----:B------:R-:W4:Y:S07]  /*8200*/  LDSM.16.MT88.4 R136, [R227+0x4100] ;  /* 0x00410000e388783b */ /* 0x000f2e0000004200 */
[C---:B-----5:R-:W-:Y:S08]  /*8210*/  HMMA.16816.F32.BF16 R76, R20.reuse, R140, R76 ;  /* 0x0000008c144c723c */ /* 0x060ff0000004184c */
[C---:B------:R-:W-:Y:S01]  /*8220*/  HMMA.16816.F32.BF16 R80, R20.reuse, R142, R80 ;  /* 0x0000008e1450723c */ /* 0x040fe20000041850 */
[----:B------:R-:W5:Y:S07]  /*8230*/  LDSM.16.MT88.4 R140, [R224+0x7100] ;  /* 0x00710000e08c783b */ /* 0x000f6e0000004200 */
[C---:B---3--:R-:W-:Y:S08]  /*8240*/  HMMA.16816.F32.BF16 R84, R20.reuse, R144, R84 ;  /* 0x000000901454723c */ /* 0x048ff00000041854 */
[C---:B------:R-:W-:Y:S01]  /*8250*/  HMMA.16816.F32.BF16 R88, R20.reuse, R146, R88 ;  /* 0x000000921458723c */ /* 0x040fe20000041858 */
[----:B------:R-:W3:Y:S07]  /*8260*/  LDSM.16.MT88.4 R144, [R225+0x7100] ;  /* 0x00710000e190783b */ /* 0x000eee0000004200 */
[C---:B--2---:R-:W-:Y:S08]  /*8270*/  HMMA.16816.F32.BF16 R92, R20.reuse, R24, R92 ;  /* 0x00000018145c723c */ /* 0x044ff0000004185c */
[C---:B------:R-:W-:Y:S01]  /*8280*/  HMMA.16816.F32.BF16 R96, R20.reuse, R26, R96 ;  /* 0x0000001a1460723c */ /* 0x040fe20000041860 */
[----:B------:R-:W2:Y:S07]  /*8290*/  LDSM.16.MT88.4 R24, [R228+0x7100] ;  /* 0x00710000e418783b */ /* 0x000eae0000004200 */
[C---:B----4-:R-:W-:Y:S08]  /*82a0*/  HMMA.16816.F32.BF16 R100, R20.reuse, R136, R100 ;  /* 0x000000881464723c */ /* 0x050ff00000041864 */
[C---:B------:R-:W-:Y:S01]  /*82b0*/  HMMA.16816.F32.BF16 R104, R20.reuse, R138, R104 ;  /* 0x0000008a1468723c */ /* 0x040fe20000041868 */
[----:B------:R-:W4:Y:S07]  /*82c0*/  LDSM.16.MT88.4 R136, [R227+0x7100] ;  /* 0x00710000e388783b */ /* 0x000f2e0000004200 */
[C---:B-----5:R-:W-:Y:S07]  /*82d0*/  HMMA.16816.F32.BF16 R108, R20.reuse, R140, R108 ;  /* 0x0000008c146c723c */ /* 0x060fee000004186c */
[----:B------:R-:W-:Y:S01]  /*82e0*/  MOV R141, R150 ;  /* 0x00000096008d7202 */ /* 0x000fe20000000f00 */
[C---:B------:R-:W-:Y:S01]  /*82f0*/  HMMA.16816.F32.BF16 R112, R20.reuse, R142, R112 ;  /* 0x0000008e1470723c */ /* 0x040fe20000041870 */
[----:B------:R-:W-:Y:S03]  /*8300*/  MUFU.EX2 R150, R35 ;  /* 0x0000002300967308 */ /* 0x000fe60000000800 */
[----:B------:R-:W-:Y:S03]  /*8310*/  MOV R140, R151 ;  /* 0x00000097008c7202 */ /* 0x000fe60000000f00 */
[----:B------:R-:W-:Y:S01]  /*8320*/  MOV R143, R148 ;  /* 0x00000094008f7202 */ /* 0x000fe20000000f00 */
[C---:B---3--:R-:W-:Y:S03]  /*8330*/  HMMA.16816.F32.BF16 R116, R20.reuse, R144, R116 ;  /* 0x000000901474723c */ /* 0x048fe60000041874 */
[----:B------:R3:W3:Y:S01]  /*8340*/  MUFU.EX2 R151, R34 ;  /* 0x0000002200977308 */ /* 0x0006e20000000800 */
[----:B------:R-:W-:Y:S03]  /*8350*/  MOV R142, R149 ;  /* 0x00000095008e7202 */ /* 0x000fe60000000f00 */
[----:B------:R-:W-:Y:S01]  /*8360*/  MOV R145, R134 ;  /* 0x0000008600917202 */ /* 0x000fe20000000f00 */
[C---:B------:R-:W-:Y:S01]  /*8370*/  HMMA.16816.F32.BF16 R120, R20.reuse, R146, R120 ;  /* 0x000000921478723c */ /* 0x040fe20000041878 */
[----:B------:R-:W4:Y:S03]  /*8380*/  LDL.LU R146, [R1] ;  /* 0x0000000001927983 */ /* 0x000f260000300800 */
[----:B------:R-:W-:Y:S01]  /*8390*/  MOV R144, R175 ;  /* 0x000000af00907202 */ /* 0x000fe20000000f00 */
[----:B------:R-:W-:Y:S02]  /*83a0*/  MUFU.EX2 R149, R38 ;  /* 0x0000002600957308 */ /* 0x000fe40000000800 */
[----:B------:R-:W-:Y:S01]  /*83b0*/  MOV R147, R174 ;  /* 0x000000ae00937202 */ /* 0x000fe20000000f00 */
[C---:B--2---:R-:W-:Y:S07]  /*83c0*/  HMMA.16816.F32.BF16 R12, R20.reuse, R24, R12 ;  /* 0x00000018140c723c */ /* 0x044fee000004180c */
[----:B------:R-:W-:Y:S01]  /*83d0*/  MUFU.EX2 R174, R37 ;  /* 0x0000002500ae7308 */ /* 0x000fe20000000800 */
[C---:B------:R-:W-:Y:S01]  /*83e0*/  HMMA.16816.F32.BF16 R124, R20.reuse, R26, R124 ;  /* 0x0000001a147c723c */ /* 0x040fe2000004187c */
[----:B------:R-:W-:Y:S07]  /*83f0*/  LDSM.16.MT88.4 R24, [R228+0x1900] ;  /* 0x00190000e418783b */ /* 0x000fee0000004200 */
[C---:B----4-:R-:W-:Y:S01]  /*8400*/  HMMA.16816.F32.BF16 R16, R20.reuse, R136, R16 ;  /* 0x000000881410723c */ /* 0x050fe20000041810 */
[----:B---3--:R-:W2:Y:S01]  /*8410*/  LDSM.16.MT88.4 R32, [R225+0x1900] ;  /* 0x00190000e120783b */ /* 0x008ea20000004200 */
[----:B------:R-:W-:Y:S06]  /*8420*/  MUFU.EX2 R148, R39 ;  /* 0x0000002700947308 */ /* 0x000fec0000000800 */
[----:B------:R-:W-:Y:S01]  /*8430*/  HMMA.16816.F32.BF16 R128, R20, R138, R128 ;  /* 0x0000008a1480723c */ /* 0x000fe20000041880 */
[----:B------:R-:W3:Y:S03]  /*8440*/  LDSM.16.MT88.4 R136, [R227+0x1900] ;  /* 0x00190000e388783b */ /* 0x000ee60000004200 */
[----:B------:R-:W-:Y:S03]  /*8450*/  MUFU.EX2 R134, R43 ;  /* 0x0000002b00867308 */ /* 0x000fe60000000800 */
[----:B-1----:R-:W-:Y:S02]  /*8460*/  F2FP.BF16.PACK_AB R20, R198, R199 ;  /* 0x000000c7c614723e */ /* 0x002fe400000010ff */
[----:B------:R-:W-:Y:S03]  /*8470*/  F2FP.BF16.PACK_AB R22, R196, R197 ;  /* 0x000000c5c416723e */ /* 0x000fe600000010ff */
[----:B------:R-:W-:Y:S02]  /*8480*/  F2FP.BF16.PACK_AB R21, R161, R162 ;  /* 0x000000a2a115723e */ /* 0x000fe400000010ff */
[----:B------:R-:W-:Y:S01]  /*8490*/  F2FP.BF16.PACK_AB R23, R150, R151 ;  /* 0x000000979617723e */ /* 0x000fe200000010ff */
[----:B------:R1:W4:Y:S06]  /*84a0*/  MUFU.EX2 R175, R36 ;  /* 0x0000002400af7308 */ /* 0x00032c0000000800 */
[C---:B------:R-:W-:Y:S08]  /*84b0*/  HMMA.16816.F32.BF16 R4, R20.reuse, R28, R4 ;  /* 0x0000001c1404723c */ /* 0x040ff00000041804 */
[C---:B------:R-:W-:Y:S01]  /*84c0*/  HMMA.16816.F32.BF16 R8, R20.reuse, R30, R8 ;  /* 0x0000001e1408723c */ /* 0x040fe20000041808 */
[----:B------:R-:W4:Y:S07]  /*84d0*/  LDSM.16.MT88.4 R28, [R224+0x4900] ;  /* 0x00490000e01c783b */ /* 0x000f2e0000004200 */
[C---:B--2---:R-:W-:Y:S04]  /*84e0*/  HMMA.16816.F32.BF16 R52, R20.reuse, R32, R52 ;  /* 0x000000201434723c */ /* 0x044fe80000041834 */
[----:B-1----:R-:W-:Y:S02]  /*84f0*/  MOV R36, R173 ;  /* 0x000000ad00247202 */ /* 0x002fe40000000f00 */
[----:B------:R1:W2:Y:S02]  /*8500*/  MUFU.EX2 R173, R40 ;  /* 0x0000002800ad7308 */ /* 0x0002a40000000800 */
[C---:B------:R-:W-:Y:S01]  /*8510*/  HMMA.16816.F32.BF16 R56, R20.reuse, R34, R56 ;  /* 0x000000221438723c */ /* 0x040fe20000041838 */
[----:B------:R-:W2:Y:S07]  /*8520*/  LDSM.16.MT88.4 R32, [R225+0x4900] ;  /* 0x00490000e120783b */ /* 0x000eae0000004200 */
[C---:B------:R-:W-:Y:S08]  /*8530*/  HMMA.16816.F32.BF16 R60, R20.reuse, R24, R60 ;  /* 0x00000018143c723c */ /* 0x040ff0000004183c */
[C---:B------:R-:W-:Y:S01]  /*8540*/  HMMA.16816.F32.BF16 R64, R20.reuse, R26, R64 ;  /* 0x0000001a1440723c */ /* 0x040fe20000041840 */
[----:B------:R-:W2:Y:S07]  /*8550*/  LDSM.16.MT88.4 R24, [R228+0x4900] ;  /* 0x00490000e418783b */ /* 0x000eae0000004200 */
[C---:B---3--:R-:W-:Y:S01]  /*8560*/  HMMA.16816.F32.BF16 R68, R20.reuse, R136, R68 ;  /* 0x000000881444723c */ /* 0x048fe20000041844 */
[----:B-1----:R-:W-:Y:S07]  /*8570*/  LDSM.16.MT88.4 R40, [R225+0x5100] ;  /* 0x00510000e128783b */ /* 0x002fee0000004200 */
[C---:B------:R-:W-:Y:S01]  /*8580*/  HMMA.16816.F32.BF16 R72, R20.reuse, R138, R72 ;  /* 0x0000008a1448723c */ /* 0x040fe20000041848 */
[----:B------:R-:W1:Y:S07]  /*8590*/  LDSM.16.MT88.4 R136, [R227+0x4900] ;  /* 0x00490000e388783b */ /* 0x000e6e0000004200 */
[C---:B----4-:R-:W-:Y:S08]  /*85a0*/  HMMA.16816.F32.BF16 R76, R20.reuse, R28, R76 ;  /* 0x0000001c144c723c */ /* 0x050ff0000004184c */
[C---:B------:R-:W-:Y:S01]  /*85b0*/  HMMA.16816.F32.BF16 R80, R20.reuse, R30, R80 ;  /* 0x0000001e1450723c */ /* 0x040fe20000041850 */
[----:B------:R-:W3:Y:S07]  /*85c0*/  LDSM.16.MT88.4 R28, [R224+0x7900] ;  /* 0x00790000e01c783b */ /* 0x000eee0000004200 */
[C---:B--2---:R-:W-:Y:S08]  /*85d0*/  HMMA.16816.F32.BF16 R84, R20.reuse, R32, R84 ;  /* 0x000000201454723c */ /* 0x044ff00000041854 */
[C---:B------:R-:W-:Y:S01]  /*85e0*/  HMMA.16816.F32.BF16 R88, R20.reuse, R34, R88 ;  /* 0x000000221458723c */ /* 0x040fe20000041858 */
[----:B------:R-:W2:Y:S07]  /*85f0*/  LDSM.16.MT88.4 R32, [R225+0x7900] ;  /* 0x00790000e120783b */ /* 0x000eae0000004200 */
[C---:B------:R-:W-:Y:S08]  /*8600*/  HMMA.16816.F32.BF16 R92, R20.reuse, R24, R92 ;  /* 0x00000018145c723c */ /* 0x040ff0000004185c */
[C---:B------:R-:W-:Y:S01]  /*8610*/  HMMA.16816.F32.BF16 R96, R20.reuse, R26, R96 ;  /* 0x0000001a1460723c */ /* 0x040fe20000041860 */
[----:B------:R-:W4:Y:S07]  /*8620*/  LDSM.16.MT88.4 R24, [R228+0x7900] ;  /* 0x00790000e418783b */ /* 0x000f2e0000004200 */
[C---:B-1----:R-:W-:Y:S08]  /*8630*/  HMMA.16816.F32.BF16 R100, R20.reuse, R136, R100 ;  /* 0x000000881464723c */ /* 0x042ff00000041864 */
[C---:B------:R-:W-:Y:S01]  /*8640*/  HMMA.16816.F32.BF16 R104, R20.reuse, R138, R104 ;  /* 0x0000008a1468723c */ /* 0x040fe20000041868 */
[----:B------:R-:W1:Y:S07]  /*8650*/  LDSM.16.MT88.4 R136, [R227+0x7900] ;  /* 0x00790000e388783b */ /* 0x000e6e0000004200 */
        /* <DEDUP_REMOVED lines=9> */
[C---:B-1----:R-:W-:Y:S07]  /*86f0*/  HMMA.16816.F32.BF16 R16, R20.reuse, R136, R16 ;  /* 0x000000881410723c */ /* 0x042fee0000041810 */
[--C-:B------:R-:W-:Y:S01]  /*8700*/  FFMA.FTZ R136, R44, c[0x0][0x2d0], -R172.reuse ;  /* 0x0000b4002c887a23 */ /* 0x100fe200000108ac */
[----:B------:R-:W-:Y:S01]  /*8710*/  HMMA.16816.F32.BF16 R128, R20, R138, R128 ;  /* 0x0000008a1480723c */ /* 0x000fe20000041880 */
[----:B------:R-:W5:Y:S03]  /*8720*/  LDL.LU R138, [R1+0x4] ;  /* 0x00000400018a7983 */ /* 0x000f660000300800 */
[--C-:B------:R-:W-:Y:S02]  /*8730*/  FFMA.FTZ R137, R45, c[0x0][0x2d0], -R172.reuse ;  /* 0x0000b4002d897a23 */ /* 0x100fe400000108ac */
[--C-:B------:R-:W-:Y:S01]  /*8740*/  FFMA.FTZ R44, R50, c[0x0][0x2d0], -R133.reuse ;  /* 0x0000b400322c7a23 */ /* 0x100fe20000010885 */
[----:B------:R-:W-:Y:S01]  /*8750*/  F2FP.BF16.PACK_AB R20, R174, R175 ;  /* 0x000000afae14723e */ /* 0x000fe200000010ff */
[--C-:B------:R-:W-:Y:S01]  /*8760*/  FFMA.FTZ R45, R46, c[0x0][0x2d0], -R133.reuse ;  /* 0x0000b4002e2d7a23 */ /* 0x100fe20000010885 */
[----:B------:R-:W-:Y:S03]  /*8770*/  F2FP.BF16.PACK_AB R22, R163, R173 ;  /* 0x000000ada316723e */ /* 0x000fe600000010ff */
[----:B------:R-:W-:Y:S01]  /*8780*/  F2FP.BF16.PACK_AB R21, R148, R149 ;  /* 0x000000959415723e */ /* 0x000fe200000010ff */
[--C-:B------:R-:W-:Y:S01]  /*8790*/  FFMA.FTZ R46, R47, c[0x0][0x2d0], -R133.reuse ;  /* 0x0000b4002f2e7a23 */ /* 0x100fe20000010885 */
[----:B------:R-:W-:Y:S01]  /*87a0*/  F2FP.BF16.PACK_AB R23, R134, R160 ;  /* 0x000000a08617723e */ /* 0x000fe200000010ff */
[----:B------:R-:W-:Y:S01]  /*87b0*/  FFMA.FTZ R133, R51, c[0x0][0x2d0], -R133 ;  /* 0x0000b40033857a23 */ /* 0x000fe20000010885 */
[----:B------:R-:W-:Y:S01]  /*87c0*/  MOV R50, R143 ;  /* 0x0000008f00327202 */ /* 0x000fe20000000f00 */
[----:B------:R-:W-:Y:S01]  /*87d0*/  MUFU.EX2 R47, R137 ;  /* 0x00000089002f7308 */ /* 0x000fe20000000800 */
[----:B------:R-:W-:Y:S01]  /*87e0*/  MOV R51, R140 ;  /* 0x0000008c00337202 */ /* 0x000fe20000000f00 */
[----:B------:R-:W-:Y:S01]  /*87f0*/  FFMA.FTZ R172, R49, c[0x0][0x2d0], -R172 ;  /* 0x0000b40031ac7a23 */ /* 0x000fe200000108ac */
[----:B------:R-:W-:Y:S01]  /*8800*/  MOV R139, R141 ;  /* 0x0000008d008b7202 */ /* 0x000fe20000000f00 */
[C---:B---3--:R-:W-:Y:S06]  /*8810*/  HMMA.16816.F32.BF16 R4, R20.reuse, R28, R4 ;  /* 0x0000001c1404723c */ /* 0x048fec0000041804 */
[----:B------:R-:W1:Y:S02]  /*8820*/  MUFU.EX2 R49, R136 ;  /* 0x0000008800317308 */ /* 0x000e640000000800 */
[C---:B------:R-:W-:Y:S01]  /*8830*/  HMMA.16816.F32.BF16 R8, R20.reuse, R30, R8 ;  /* 0x0000001e1408723c */ /* 0x040fe20000041808 */
[----:B------:R-:W-:Y:S07]  /*8840*/  LDSM.16.MT88.4 R28, [R224+0x5100] ;  /* 0x00510000e01c783b */ /* 0x000fee0000004200 */
[C---:B--2---:R-:W-:Y:S01]  /*8850*/  HMMA.16816.F32.BF16 R52, R20.reuse, R32, R52 ;  /* 0x000000201434723c */ /* 0x044fe20000041834 */
[----:B------:R-:W-:Y:S07]  /*8860*/  MUFU.EX2 R172, R172 ;  /* 0x000000ac00ac7308 */ /* 0x000fee0000000800 */
[C---:B------:R-:W-:Y:S01]  /*8870*/  HMMA.16816.F32.BF16 R56, R20.reuse, R34, R56 ;  /* 0x000000221438723c */ /* 0x040fe20000041838 */
[----:B------:R-:W-:Y:S02]  /*8880*/  LDSM.16.MT88.4 R32, [R228+0x5100] ;  /* 0x00510000e420783b */ /* 0x000fe40000004200 */
[----:B------:R-:W-:Y:S05]  /*8890*/  MUFU.EX2 R133, R133 ;  /* 0x0000008500857308 */ /* 0x000fea0000000800 */
[C---:B----4-:R-:W-:Y:S05]  /*88a0*/  HMMA.16816.F32.BF16 R60, R20.reuse, R24, R60 ;  /* 0x00000018143c723c */ /* 0x050fea000004183c */
[----:B------:R-:W-:Y:S03]  /*88b0*/  MUFU.EX2 R45, R45 ;  /* 0x0000002d002d7308 */ /* 0x000fe60000000800 */
[C---:B------:R-:W-:Y:S01]  /*88c0*/  HMMA.16816.F32.BF16 R64, R20.reuse, R26, R64 ;  /* 0x0000001a1440723c */ /* 0x040fe20000041840 */
[----:B------:R-:W-:Y:S03]  /*88d0*/  LDSM.16.MT88.4 R24, [R227+0x5100] ;  /* 0x00510000e318783b */ /* 0x000fe60000004200 */
[----:B------:R-:W-:Y:S01]  /*88e0*/  FFMA.FTZ R2, R2, R146, R36 ;  /* 0x0000009202027223 */ /* 0x000fe20000010024 */
[----:B------:R-:W-:Y:S02]  /*88f0*/  MOV R146, R147 ;  /* 0x0000009300927202 */ /* 0x000fe40000000f00 */
[----:B------:R-:W-:Y:S01]  /*8900*/  MOV R147, R144 ;  /* 0x0000009000937202 */ /* 0x000fe20000000f00 */
[----:B------:R-:W-:Y:S01]  /*8910*/  FADD.FTZ R2, R139, R2 ;  /* 0x000000028b027221 */ /* 0x000fe20000010000 */
[----:B------:R-:W2:Y:S01]  /*8920*/  LDSM.16.MT88.4 R36, [R227+0x2100] ;  /* 0x00210000e324783b */ /* 0x000ea20000004200 */
[----:B------:R-:W3:Y:S02]  /*8930*/  MUFU.EX2 R46, R46 ;  /* 0x0000002e002e7308 */ /* 0x000ee40000000800 */
[----:B------:R-:W-:Y:S01]  /*8940*/  MOV R144, R145 ;  /* 0x0000009100907202 */ /* 0x000fe20000000f00 */
[----:B------:R-:W-:Y:S01]  /*8950*/  FADD.FTZ R2, R51, R2 ;  /* 0x0000000233027221 */ /* 0x000fe20000010000 */
[----:B------:R-:W-:Y:S03]  /*8960*/  MOV R145, R142 ;  /* 0x0000008e00917202 */ /* 0x000fe60000000f00 */
[----:B------:R-:W-:Y:S01]  /*8970*/  LDSM.16.MT88.4 R140, [R224+0x2900] ;  /* 0x00290000e08c783b */ /* 0x000fe20000004200 */
[----:B------:R-:W-:Y:S02]  /*8980*/  FADD.FTZ R2, R50, R2 ;  /* 0x0000000232027221 */ /* 0x000fe40000010000 */
[----:B------:R-:W4:Y:S02]  /*8990*/  MUFU.EX2 R44, R44 ;  /* 0x0000002c002c7308 */ /* 0x000f240000000800 */
[----:B------:R-:W-:Y:S04]  /*89a0*/  FADD.FTZ R2, R146, R2 ;  /* 0x0000000292027221 */ /* 0x000fe80000010000 */
[----:B------:R-:W-:Y:S04]  /*89b0*/  FADD.FTZ R2, R147, R2 ;  /* 0x0000000293027221 */ /* 0x000fe80000010000 */
[----:B------:R-:W-:Y:S04]  /*89c0*/  FADD.FTZ R2, R144, R2 ;  /* 0x0000000290027221 */ /* 0x000fe80000010000 */
[----:B------:R-:W-:Y:S04]  /*89d0*/  FADD.FTZ R2, R145, R2 ;  /* 0x0000000291027221 */ /* 0x000fe80000010000 */
[----:B------:R-:W-:Y:S04]  /*89e0*/  FADD.FTZ R2, R252, R2 ;  /* 0x00000002fc027221 */ /* 0x000fe80000010000 */
[----:B------:R-:W-:Y:S04]  /*89f0*/  FADD.FTZ R2, R251, R2 ;  /* 0x00000002fb027221 */ /* 0x000fe80000010000 */
[----:B------:R-:W-:Y:S01]  /*8a00*/  FADD.FTZ R2, R250, R2 ;  /* 0x00000002fa027221 */ /* 0x000fe20000010000 */
[C---:B--2---:R-:W-:Y:S03]  /*8a10*/  HMMA.16816.F32.BF16 R68, R20.reuse, R36, R68 ;  /* 0x000000241444723c */ /* 0x044fe60000041844 */
[----:B------:R-:W-:Y:S04]  /*8a20*/  FADD.FTZ R2, R249, R2 ;  /* 0x00000002f9027221 */ /* 0x000fe80000010000 */
[----:B------:R-:W-:Y:S01]  /*8a30*/  FADD.FTZ R2, R199, R2 ;  /* 0x00000002c7027221 */ /* 0x000fe20000010000 */
[C---:B------:R-:W-:Y:S01]  /*8a40*/  HMMA.16816.F32.BF16 R72, R20.reuse, R38, R72 ;  /* 0x000000261448723c */ /* 0x040fe20000041848 */
[----:B------:R-:W-:Y:S03]  /*8a50*/  LDSM.16.MT88.4 R36, [R225+0x8100] ;  /* 0x00810000e124783b */ /* 0x000fe60000004200 */
[----:B------:R-:W-:Y:S04]  /*8a60*/  FADD.FTZ R2, R198, R2 ;  /* 0x00000002c6027221 */ /* 0x000fe80000010000 */
[C---:B------:R-:W-:Y:S04]  /*8a70*/  HMMA.16816.F32.BF16 R76, R20.reuse, R28, R76 ;  /* 0x0000001c144c723c */ /* 0x040fe8000004184c */
[----:B------:R-:W-:Y:S04]  /*8a80*/  FADD.FTZ R2, R197, R2 ;  /* 0x00000002c5027221 */ /* 0x000fe80000010000 */
[C---:B------:R-:W-:Y:S01]  /*8a90*/  HMMA.16816.F32.BF16 R80, R20.reuse, R30, R80 ;  /* 0x0000001e1450723c */ /* 0x040fe20000041850 */
[----:B------:R-:W2:Y:S03]  /*8aa0*/  LDSM.16.MT88.4 R28, [R224+0x8100] ;  /* 0x00810000e01c783b */ /* 0x000ea60000004200 */
[----:B------:R-:W-:Y:S04]  /*8ab0*/  FADD.FTZ R2, R196, R2 ;  /* 0x00000002c4027221 */ /* 0x000fe80000010000 */
[C---:B------:R-:W-:Y:S04]  /*8ac0*/  HMMA.16816.F32.BF16 R84, R20.reuse, R40, R84 ;  /* 0x000000281454723c */ /* 0x040fe80000041854 */
[----:B------:R-:W-:Y:S04]  /*8ad0*/  FADD.FTZ R2, R175, R2 ;  /* 0x00000002af027221 */ /* 0x000fe80000010000 */
[C---:B------:R-:W-:Y:S01]  /*8ae0*/  HMMA.16816.F32.BF16 R88, R20.reuse, R42, R88 ;  /* 0x0000002a1458723c */ /* 0x040fe20000041858 */
[----:B------:R-:W1:Y:S03]  /*8af0*/  LDSM.16.MT88.4 R40, [R228+0x8100] ;  /* 0x00810000e428783b */ /* 0x000e660000004200 */
[----:B------:R-:W-:Y:S04]  /*8b00*/  FADD.FTZ R2, R174, R2 ;  /* 0x00000002ae027221 */ /* 0x000fe80000010000 */
[C---:B------:R-:W-:Y:S04]  /*8b10*/  HMMA.16816.F32.BF16 R92, R20.reuse, R32, R92 ;  /* 0x00000020145c723c */ /* 0x040fe8000004185c */
[----:B------:R-:W-:Y:S04]  /*8b20*/  FADD.FTZ R2, R173, R2 ;  /* 0x00000002ad027221 */ /* 0x000fe80000010000 */
[C---:B------:R-:W-:Y:S01]  /*8b30*/  HMMA.16816.F32.BF16 R96, R20.reuse, R34, R96 ;  /* 0x000000221460723c */ /* 0x040fe20000041860 */
[----:B------:R-:W1:Y:S03]  /*8b40*/  LDSM.16.MT88.4 R32, [R227+0x8100] ;  /* 0x00810000e320783b */ /* 0x000e660000004200 */
[----:B------:R-:W-:Y:S04]  /*8b50*/  FADD.FTZ R2, R163, R2 ;  /* 0x00000002a3027221 */ /* 0x000fe80000010000 */
[C---:B------:R-:W-:Y:S08]  /*8b60*/  HMMA.16816.F32.BF16 R100, R20.reuse, R24, R100 ;  /* 0x000000181464723c */ /* 0x040ff00000041864 */
[C---:B------:R-:W-:Y:S01]  /*8b70*/  HMMA.16816.F32.BF16 R104, R20.reuse, R26, R104 ;  /* 0x0000001a1468723c */ /* 0x040fe20000041868 */
[----:B------:R-:W3:Y:S07]  /*8b80*/  LDSM.16.MT88.4 R24, [R225+0x2900] ;  /* 0x00290000e118783b */ /* 0x000eee0000004200 */
[C---:B--2---:R-:W-:Y:S08]  /*8b90*/  HMMA.16816.F32.BF16 R108, R20.reuse, R28, R108 ;  /* 0x0000001c146c723c */ /* 0x044ff0000004186c */
[C---:B------:R-:W-:Y:S01]  /*8ba0*/  HMMA.16816.F32.BF16 R112, R20.reuse, R30, R112 ;  /* 0x0000001e1470723c */ /* 0x040fe20000041870 */
[----:B------:R-:W2:Y:S07]  /*8bb0*/  LDSM.16.MT88.4 R28, [R228+0x2900] ;  /* 0x00290000e41c783b */ /* 0x000eae0000004200 */
[C---:B------:R-:W-:Y:S08]  /*8bc0*/  HMMA.16816.F32.BF16 R116, R20.reuse, R36, R116 ;  /* 0x000000241474723c */ /* 0x040ff00000041874 */
[C---:B------:R-:W-:Y:S01]  /*8bd0*/  HMMA.16816.F32.BF16 R120, R20.reuse, R38, R120 ;  /* 0x000000261478723c */ /* 0x040fe20000041878 */
[----:B------:R-:W-:Y:S07]  /*8be0*/  LDSM.16.MT88.4 R36, [R228+0x5900] ;  /* 0x00590000e424783b */ /* 0x000fee0000004200 */
[C---:B-1----:R-:W-:Y:S08]  /*8bf0*/  HMMA.16816.F32.BF16 R12, R20.reuse, R40, R12 ;  /* 0x00000028140c723c */ /* 0x042ff0000004180c */
[C---:B------:R-:W-:Y:S01]  /*8c00*/  HMMA.16816.F32.BF16 R124, R20.reuse, R42, R124 ;  /* 0x0000002a147c723c */ /* 0x040fe2000004187c */
[----:B------:R-:W-:Y:S07]  /*8c10*/  LDSM.16.MT88.4 R40, [R227+0x5900] ;  /* 0x00590000e328783b */ /* 0x000fee0000004200 */
[C---:B------:R-:W-:Y:S08]  /*8c20*/  HMMA.16816.F32.BF16 R16, R20.reuse, R32, R16 ;  /* 0x000000201410723c */ /* 0x040ff00000041810 */
[----:B------:R-:W-:Y:S01]  /*8c30*/  HMMA.16816.F32.BF16 R128, R20, R34, R128 ;  /* 0x000000221480723c */ /* 0x000fe20000041880 */
[----:B------:R-:W1:Y:S06]  /*8c40*/  LDSM.16.MT88.4 R32, [R227+0x2900] ;  /* 0x00290000e320783b */ /* 0x000e6c0000004200 */
[----:B------:R-:W-:Y:S02]  /*8c50*/  F2FP.BF16.PACK_AB R20, R47, R49 ;  /* 0x000000312f14723e */ /* 0x000fe400000010ff */
[----:B---3--:R-:W-:Y:S03]  /*8c60*/  F2FP.BF16.PACK_AB R21, R46, R45 ;  /* 0x0000002d2e15723e */ /* 0x008fe600000010ff */
[----:B------:R-:W-:Y:S02]  /*8c70*/  F2FP.BF16.PACK_AB R22, R172, R48 ;  /* 0x00000030ac16723e */ /* 0x000fe400000010ff */
[----:B----4-:R-:W-:Y:S01]  /*8c80*/  F2FP.BF16.PACK_AB R23, R133, R44 ;  /* 0x0000002c8517723e */ /* 0x010fe200000010ff */
[----:B-----5:R-:W-:Y:S06]  /*8c90*/  FFMA.FTZ R0, R0, R138, R183 ;  /* 0x0000008a00007223 */ /* 0x020fec00000100b7 */
[C---:B------:R-:W-:Y:S01]  /*8ca0*/  HMMA.16816.F32.BF16 R136, R20.reuse, R140, R4 ;  /* 0x0000008c1488723c */ /* 0x040fe20000041804 */
[----:B------:R-:W3:Y:S02]  /*8cb0*/  LDSM.16.MT88.4 R4, [R224+0x5900] ;  /* 0x00590000e004783b */ /* 0x000ee40000004200 */
[----:B------:R-:W-:Y:S04]  /*8cc0*/  FADD.FTZ R0, R182, R0 ;  /* 0x00000000b6007221 */ /* 0x000fe80000010000 */
[----:B------:R-:W-:Y:S01]  /*8cd0*/  FADD.FTZ R0, R181, R0 ;  /* 0x00000000b5007221 */ /* 0x000fe20000010000 */
[C---:B------:R-:W-:Y:S01]  /*8ce0*/  HMMA.16816.F32.BF16 R140, R20.reuse, R142, R8 ;  /* 0x0000008e148c723c */ /* 0x040fe20000041808 */
[----:B------:R-:W4:Y:S03]  /*8cf0*/  LDSM.16.MT88.4 R8, [R225+0x5900] ;  /* 0x00590000e108783b */ /* 0x000f260000004200 */
[----:B------:R-:W-:Y:S04]  /*8d00*/  FADD.FTZ R0, R180, R0 ;  /* 0x00000000b4007221 */ /* 0x000fe80000010000 */
[C---:B------:R-:W-:Y:S04]  /*8d10*/  HMMA.16816.F32.BF16 R52, R20.reuse, R24, R52 ;  /* 0x000000181434723c */ /* 0x040fe80000041834 */
[----:B------:R-:W-:Y:S04]  /*8d20*/  FADD.FTZ R0, R171, R0 ;  /* 0x00000000ab007221 */ /* 0x000fe80000010000 */
[C---:B------:R-:W-:Y:S01]  /*8d30*/  HMMA.16816.F32.BF16 R56, R20.reuse, R26, R56 ;  /* 0x0000001a1438723c */ /* 0x040fe20000041838 */
[----:B------:R-:W5:Y:S03]  /*8d40*/  LDSM.16.MT88.4 R24, [R224+0x8900] ;  /* 0x00890000e018783b */ /* 0x000f660000004200 */
[----:B------:R-:W-:Y:S04]  /*8d50*/  FADD.FTZ R0, R170, R0 ;  /* 0x00000000aa007221 */ /* 0x000fe80000010000 */
[C---:B--2---:R-:W-:Y:S04]  /*8d60*/  HMMA.16816.F32.BF16 R60, R20.reuse, R28, R60 ;  /* 0x0000001c143c723c */ /* 0x044fe8000004183c */
[----:B------:R-:W-:Y:S04]  /*8d70*/  FADD.FTZ R0, R169, R0 ;  /* 0x00000000a9007221 */ /* 0x000fe80000010000 */
[C---:B------:R-:W-:Y:S01]  /*8d80*/  HMMA.16816.F32.BF16 R64, R20.reuse, R30, R64 ;  /* 0x0000001e1440723c */ /* 0x040fe20000041840 */
[----:B------:R-:W2:Y:S03]  /*8d90*/  LDSM.16.MT88.4 R28, [R225+0x8900] ;  /* 0x00890000e11c783b */ /* 0x000ea60000004200 */
[----:B------:R-:W-:Y:S04]  /*8da0*/  FADD.FTZ R0, R168, R0 ;  /* 0x00000000a8007221 */ /* 0x000fe80000010000 */
[C---:B-1----:R-:W-:Y:S04]  /*8db0*/  HMMA.16816.F32.BF16 R68, R20.reuse, R32, R68 ;  /* 0x000000201444723c */ /* 0x042fe80000041844 */
[----:B------:R-:W-:Y:S04]  /*8dc0*/  FADD.FTZ R0, R167, R0 ;  /* 0x00000000a7007221 */ /* 0x000fe80000010000 */
[C---:B------:R-:W-:Y:S04]  /*8dd0*/  HMMA.16816.F32.BF16 R72, R20.reuse, R34, R72 ;  /* 0x000000221448723c */ /* 0x040fe80000041848 */
[----:B------:R-:W-:Y:S04]  /*8de0*/  FADD.FTZ R0, R166, R0 ;  /* 0x00000000a6007221 */ /* 0x000fe80000010000 */
[C---:B---3--:R-:W-:Y:S04]  /*8df0*/  HMMA.16816.F32.BF16 R76, R20.reuse, R4, R76 ;  /* 0x00000004144c723c */ /* 0x048fe8000004184c */
[----:B------:R-:W-:Y:S04]  /*8e00*/  FADD.FTZ R0, R165, R0 ;  /* 0x00000000a5007221 */ /* 0x000fe80000010000 */
[C---:B------:R-:W-:Y:S01]  /*8e10*/  HMMA.16816.F32.BF16 R80, R20.reuse, R6, R80 ;  /* 0x000000061450723c */ /* 0x040fe20000041850 */
[----:B------:R-:W1:Y:S03]  /*8e20*/  LDSM.16.MT88.4 R4, [R228+0x8900] ;  /* 0x00890000e404783b */ /* 0x000e660000004200 */
[----:B------:R-:W-:Y:S04]  /*8e30*/  FADD.FTZ R0, R164, R0 ;  /* 0x00000000a4007221 */ /* 0x000fe80000010000 */
[C---:B----4-:R-:W-:Y:S04]  /*8e40*/  HMMA.16816.F32.BF16 R84, R20.reuse, R8, R84 ;  /* 0x000000081454723c */ /* 0x050fe80000041854 */
[----:B------:R-:W-:Y:S04]  /*8e50*/  FADD.FTZ R0, R162, R0 ;  /* 0x00000000a2007221 */ /* 0x000fe80000010000 */
[C---:B------:R-:W-:Y:S01]  /*8e60*/  HMMA.16816.F32.BF16 R88, R20.reuse, R10, R88 ;  /* 0x0000000a1458723c */ /* 0x040fe20000041858 */
[----:B------:R-:W3:Y:S03]  /*8e70*/  LDSM.16.MT88.4 R8, [R227+0x8900] ;  /* 0x00890000e308783b */ /* 0x000ee60000004200 */
[----:B------:R-:W-:Y:S04]  /*8e80*/  FADD.FTZ R0, R161, R0 ;  /* 0x00000000a1007221 */ /* 0x000fe80000010000 */
[C---:B------:R-:W-:Y:S04]  /*8e90*/  HMMA.16816.F32.BF16 R92, R20.reuse, R36, R92 ;  /* 0x00000024145c723c */ /* 0x040fe8000004185c */
[----:B------:R-:W-:Y:S04]  /*8ea0*/  FADD.FTZ R0, R151, R0 ;  /* 0x0000000097007221 */ /* 0x000fe80000010000 */
[C---:B------:R-:W-:Y:S04]  /*8eb0*/  HMMA.16816.F32.BF16 R96, R20.reuse, R38, R96 ;  /* 0x000000261460723c */ /* 0x040fe80000041860 */
[----:B------:R-:W-:Y:S04]  /*8ec0*/  FADD.FTZ R0, R150, R0 ;  /* 0x0000000096007221 */ /* 0x000fe80000010000 */
[C---:B------:R-:W-:Y:S04]  /*8ed0*/  HMMA.16816.F32.BF16 R100, R20.reuse, R40, R100 ;  /* 0x000000281464723c */ /* 0x040fe80000041864 */
[----:B------:R-:W-:Y:S04]  /*8ee0*/  FADD.FTZ R0, R149, R0 ;  /* 0x0000000095007221 */ /* 0x000fe80000010000 */
[C---:B------:R-:W-:Y:S04]  /*8ef0*/  HMMA.16816.F32.BF16 R104, R20.reuse, R42, R104 ;  /* 0x0000002a1468723c */ /* 0x040fe80000041868 */
[----:B------:R-:W-:Y:S04]  /*8f00*/  FADD.FTZ R0, R148, R0 ;  /* 0x0000000094007221 */ /* 0x000fe80000010000 */
[C---:B-----5:R-:W-:Y:S04]  /*8f10*/  HMMA.16816.F32.BF16 R108, R20.reuse, R24, R108 ;  /* 0x00000018146c723c */ /* 0x060fe8000004186c */
[----:B------:R-:W-:Y:S04]  /*8f20*/  FADD.FTZ R0, R160, R0 ;  /* 0x00000000a0007221 */ /* 0x000fe80000010000 */
[C---:B------:R-:W-:Y:S08]  /*8f30*/  HMMA.16816.F32.BF16 R112, R20.reuse, R26, R112 ;  /* 0x0000001a1470723c */ /* 0x040ff00000041870 */
[C---:B--2---:R-:W-:Y:S08]  /*8f40*/  HMMA.16816.F32.BF16 R116, R20.reuse, R28, R116 ;  /* 0x0000001c1474723c */ /* 0x044ff00000041874 */
[C---:B------:R-:W-:Y:S08]  /*8f50*/  HMMA.16816.F32.BF16 R120, R20.reuse, R30, R120 ;  /* 0x0000001e1478723c */ /* 0x040ff00000041878 */
[C---:B-1----:R-:W-:Y:S07]  /*8f60*/  HMMA.16816.F32.BF16 R144, R20.reuse, R4, R12 ;  /* 0x000000041490723c */ /* 0x042fee000004180c */
[----:B------:R-:W-:Y:S01]  /*8f70*/  FADD.FTZ R4, R134, R0 ;  /* 0x0000000086047221 */ /* 0x000fe20000010000 */
[C---:B------:R-:W-:Y:S04]  /*8f80*/  HMMA.16816.F32.BF16 R124, R20.reuse, R6, R124 ;  /* 0x00000006147c723c */ /* 0x040fe8000004187c */
[----:B------:R-:W-:Y:S01]  /*8f90*/  FADD.FTZ R0, R49, R2 ;  /* 0x0000000231007221 */ /* 0x000fe20000010000 */
[----:B------:R-:W-:Y:S01]  /*8fa0*/  MOV R134, R3 ;  /* 0x0000000300867202 */ /* 0x000fe20000000f00 */
[----:B------:R-:W-:Y:S02]  /*8fb0*/  FADD.FTZ R4, R45, R4 ;  /* 0x000000042d047221 */ /* 0x000fe40000010000 */
[C---:B---3--:R-:W-:Y:S04]  /*8fc0*/  HMMA.16816.F32.BF16 R148, R20.reuse, R8, R16 ;  /* 0x000000081494723c */ /* 0x048fe80000041810 */
[----:B------:R-:W-:Y:S02]  /*8fd0*/  FADD.FTZ R0, R47, R0 ;  /* 0x000000002f007221 */ /* 0x000fe40000010000 */
[----:B------:R-:W-:Y:S02]  /*8fe0*/  FADD.FTZ R4, R46, R4 ;  /* 0x000000042e047221 */ /* 0x000fe40000010000 */
[----:B------:R-:W-:Y:S04]  /*8ff0*/  HMMA.16816.F32.BF16 R128, R20, R10, R128 ;  /* 0x0000000a1480723c */ /* 0x000fe80000041880 */
[----:B------:R-:W-:Y:S02]  /*9000*/  FADD.FTZ R2, R48, R0 ;  /* 0x0000000030027221 */ /* 0x000fe40000010000 */
[----:B------:R-:W-:Y:S02]  /*9010*/  FADD.FTZ R0, R44, R4 ;  /* 0x000000042c007221 */ /* 0x000fe40000010000 */
[----:B------:R-:W-:Y:S04]  /*9020*/  FADD.FTZ R2, R172, R2 ;  /* 0x00000002ac027221 */ /* 0x000fe80000010000 */
[----:B------:R-:W-:Y:S01]  /*9030*/  FADD.FTZ R0, R133, R0 ;  /* 0x0000000085007221 */ /* 0x000fe20000010000 */
[----:B------:R1:W-:Y:S01]  /*9040*/  STL [R1], R2 ;  /* 0x0000000201007387 */ /* 0x0003e20000100800 */
[----:B------:R-:W-:Y:S03]  /*9050*/  MOV R133, R132 ;  /* 0x0000008400857202 */ /* 0x000fe60000000f00 */
[----:B------:R1:W-:Y:S01]  /*9060*/  STL [R1+0x4], R0 ;  /* 0x0000040001007387 */ /* 0x0003e20000100800 */
[----:B------:R-:W-:-:S05]  /*9070*/  @P0 BRA `(.L_x_6) ;  /* 0xffffc9b000000947 */ /* 0x000fca000383ffff */
.L_x_5:
[----:B-1----:R-:W2:Y:S04]  /*9080*/  LDL.LU R0, [R1] ;  /* 0x0000000001007983 */ /* 0x002ea80000300800 */
[----:B------:R-:W3:Y:S01]  /*9090*/  LDL.LU R2, [R1+0x4] ;  /* 0x0000040001027983 */ /* 0x000ee20000300800 */
[----:B------:R-:W-:-:S02]  /*90a0*/  MOV R16, 0xff800000 ;  /* 0xff80000000107802 */ /* 0x000fc40000000f00 */
[----:B------:R-:W-:Y:S02]  /*90b0*/  MOV R17, 0xff800000 ;  /* 0xff80000000117802 */ /* 0x000fe40000000f00 */
[----:B------:R-:W-:Y:S01]  /*90c0*/  PLOP3.LUT P2, PT, PT, PT, PT, 0x8, 0x0 ;  /* 0x000000000000781c */ /* 0x000fe20003f4e170 */
[----:B--2---:R-:W1:Y:S04]  /*90d0*/  SHFL.BFLY PT, R6, R0, 0x2, 0x1f ;  /* 0x0c401f0000067f89 */ /* 0x004e6800000e0000 */
[----:B---3--:R-:W2:Y:S01]  /*90e0*/  SHFL.BFLY PT, R7, R2, 0x2, 0x1f ;  /* 0x0c401f0002077f89 */ /* 0x008ea200000e0000 */
[----:B-1----:R-:W-:Y:S02]  /*90f0*/  FADD.FTZ R6, R6, R0 ;  /* 0x0000000006067221 */ /* 0x002fe40000010000 */
[----:B--2---:R-:W-:-:S03]  /*9100*/  FADD.FTZ R7, R7, R2 ;  /* 0x0000000207077221 */ /* 0x004fc60000010000 */
[----:B------:R-:W1:Y:S01]  /*9110*/  SHFL.BFLY PT, R0, R6, 0x1, 0x1f ;  /* 0x0c201f0006007f89 */ /* 0x000e6200000e0000 */
[----:B------:R-:W-:-:S03]  /*9120*/  MOV R2, RZ ;  /* 0x000000ff00027202 */ /* 0x000fc60000000f00 */
[----:B------:R-:W2:Y:S01]  /*9130*/  SHFL.BFLY PT, R4, R7, 0x1, 0x1f ;  /* 0x0c201f0007047f89 */ /* 0x000ea200000e0000 */
[----:B-1----:R-:W-:Y:S01]  /*9140*/  FADD.FTZ R6, R6, R0 ;  /* 0x0000000006067221 */ /* 0x002fe20000010000 */
[----:B------:R-:W-:Y:S01]  /*9150*/  MOV R0, RZ ;  /* 0x000000ff00007202 */ /* 0x000fe20000000f00 */
[----:B--2---:R-:W-:-:S03]  /*9160*/  FADD.FTZ R7, R4, R7 ;  /* 0x0000000704077221 */ /* 0x004fc60000010000 */
[----:B------:R-:W-:Y:S02]  /*9170*/  FSETP.NE.FTZ.AND P1, PT, R6, RZ, PT ;  /* 0x000000ff0600720b */ /* 0x000fe40003f35000 */
[----:B------:R-:W-:-:S11]  /*9180*/  FSETP.NE.FTZ.AND P0, PT, R7, RZ, PT ;  /* 0x000000ff0700720b */ /* 0x000fd60003f15000 */
[----:B------:R-:W1:Y:S01]  /*9190*/  @P1 MUFU.RCP R2, R6 ;  /* 0x0000000600021308 */ /* 0x000e620000001000 */
[----:B------:R-:W-:-:S05]  /*91a0*/  @P1 MOV R4, 0x3f317218 ;  /* 0x3f31721800041802 */ /* 0x000fca0000000f00 */
[----:B------:R-:W-:Y:S02]  /*91b0*/  @P1 FMUL.FTZ R5, R4, c[0x0][0x2d0] ;  /* 0x0000b40004051a20 */ /* 0x000fe40000410000 */
[----:B------:R-:W-:Y:S08]  /*91c0*/  @P0 MUFU.RCP R0, R7 ;  /* 0x0000000700000308 */ /* 0x000ff00000001000 */
[----:B------:R-:W2:Y:S01]  /*91d0*/  @P1 MUFU.LG2 R6, R6 ;  /* 0x0000000600061308 */ /* 0x000ea20000000c00 */
[----:B-1----:R-:W-:-:S02]  /*91e0*/  FMUL.FTZ R136, R2, R136 ;  /* 0x0000008802887220 */ /* 0x002fc40000410000 */
[C---:B------:R-:W-:Y:S02]  /*91f0*/  FMUL.FTZ R137, R2.reuse, R137 ;  /* 0x0000008902897220 */ /* 0x040fe40000410000 */
[C---:B------:R-:W-:Y:S02]  /*9200*/  FMUL.FTZ R140, R2.reuse, R140 ;  /* 0x0000008c028c7220 */ /* 0x040fe40000410000 */
[C---:B------:R-:W-:Y:S01]  /*9210*/  FMUL.FTZ R141, R2.reuse, R141 ;  /* 0x0000008d028d7220 */ /* 0x040fe20000410000 */
[----:B------:R-:W1:Y:S01]  /*9220*/  @P0 MUFU.LG2 R7, R7 ;  /* 0x0000000700070308 */ /* 0x000e620000000c00 */
[C---:B------:R-:W-:Y:S02]  /*9230*/  FMUL.FTZ R52, R2.reuse, R52 ;  /* 0x0000003402347220 */ /* 0x040fe40000410000 */
[C---:B------:R-:W-:Y:S02]  /*9240*/  FMUL.FTZ R53, R2.reuse, R53 ;  /* 0x0000003502357220 */ /* 0x040fe40000410000 */
[----:B------:R-:W-:-:S02]  /*9250*/  FMUL.FTZ R56, R2, R56 ;  /* 0x0000003802387220 */ /* 0x000fc40000410000 */
[C---:B------:R-:W-:Y:S02]  /*9260*/  FMUL.FTZ R57, R2.reuse, R57 ;  /* 0x0000003902397220 */ /* 0x040fe40000410000 */
[C---:B------:R-:W-:Y:S02]  /*9270*/  FMUL.FTZ R60, R2.reuse, R60 ;  /* 0x0000003c023c7220 */ /* 0x040fe40000410000 */
[C---:B------:R-:W-:Y:S02]  /*9280*/  FMUL.FTZ R61, R2.reuse, R61 ;  /* 0x0000003d023d7220 */ /* 0x040fe40000410000 */
        /* <DEDUP_REMOVED lines=37> */
[----:B------:R-:W-:Y:S01]  /*94e0*/  FMUL.FTZ R129, R2, R129 ;  /* 0x0000008102817220 */ /* 0x000fe20000410000 */
[----:B------:R-:W-:Y:S01]  /*94f0*/  @P0 MOV R2, 0x3f317218 ;  /* 0x3f31721800020802 */ /* 0x000fe20000000f00 */
[----:B--2---:R-:W-:-:S02]  /*9500*/  @P1 FMUL.FTZ R6, R6, 0.69314718246459960938 ;  /* 0x3f31721806061820 */ /* 0x004fc40000410000 */
[----:B-1----:R-:W-:Y:S02]  /*9510*/  @P0 FMUL.FTZ R4, R7, 0.69314718246459960938 ;  /* 0x3f31721807040820 */ /* 0x002fe40000410000 */
[----:B------:R-:W-:Y:S02]  /*9520*/  @P0 FMUL.FTZ R2, R2, c[0x0][0x2d0] ;  /* 0x0000b40002020a20 */ /* 0x000fe40000410000 */
        /* <DEDUP_REMOVED lines=47> */
[----:B------:R-:W-:Y:S02]  /*9820*/  FMUL.FTZ R131, R0, R131 ;  /* 0x0000008300837220 */ /* 0x000fe40000410000 */
[----:B------:R-:W-:Y:S02]  /*9830*/  @P1 FFMA.FTZ R16, R5, R132, R6 ;  /* 0x0000008405101223 */ /* 0x000fe40000010006 */
[----:B------:R-:W-:Y:S02]  /*9840*/  @P0 FFMA.FTZ R17, R2, R3, R4 ;  /* 0x0000000302110223 */ /* 0x000fe40000010004 */
.L_x_3:
[----:B------:R-:W-:Y:S05]  /*9850*/  @P2 BRA `(.L_x_7) ;  /* 0x0000198000002947 */ /* 0x000fea0003800000 */
[----:B------:R-:W1:Y:S01]  /*9860*/  S2R R7, SR_TID.X ;  /* 0x0000000000077919 */ /* 0x000e620000002100 */
[----:B------:R-:W-:Y:S01]  /*9870*/  IMAD R0, RZ, RZ, -UR9 ;  /* 0x80000009ff007e24 */ /* 0x000fe2000f8e02ff */
[----:B------:R-:W-:Y:S01]  /*9880*/  ULDC.64 UR4, c[0x0][0x4d0] ;  /* 0x0001340000047ab9 */ /* 0x000fe20000000a00 */
[----:B------:R-:W-:Y:S01]  /*9890*/  MOV R20, c[0x0][0x4e8] ;  /* 0x00013a0000147a02 */ /* 0x000fe20000000f00 */
[----:B------:R-:W2:Y:S01]  /*98a0*/  S2R R9, SR_CTAID.Y ;  /* 0x0000000000097919 */ /* 0x000ea20000002600 */
[----:B------:R-:W-:Y:S01]  /*98b0*/  UIMAD.WIDE.U32 UR12, UR9, UR4, URZ ;  /* 0x00000004090c72a5 */ /* 0x000fe2000f8e003f */
[----:B------:R-:W-:Y:S01]  /*98c0*/  BSSY B0, `(.L_x_8) ;  /* 0x00000ff000007945 */ /* 0x000fe20003800000 */
[----:B------:R-:W-:Y:S01]  /*98d0*/  USHF.R.S32.HI UR6, URZ, 0x1f, UR9 ;  /* 0x0000001f3f067899 */ /* 0x000fe20008011409 */
[----:B------:R-:W3:Y:S01]  /*98e0*/  S2R R10, SR_CTAID.Z ;  /* 0x00000000000a7919 */ /* 0x000ee20000002700 */
[----:B------:R-:W-:-:S02]  /*98f0*/  ISETP.NE.AND P1, PT, R20, 0x1, PT ;  /* 0x000000011400780c */ /* 0x000fc40003f25270 */
[----:B------:R-:W-:Y:S01]  /*9900*/  IMAD.U32 R2, RZ, RZ, UR12 ;  /* 0x0000000cff027e24 */ /* 0x000fe2000f8e00ff */
[----:B------:R-:W-:Y:S01]  /*9910*/  MOV R3, UR13 ;  /* 0x0000000d00037c02 */ /* 0x000fe20008000f00 */
[----:B------:R-:W4:Y:S01]  /*9920*/  S2R R19, SR_CTAID.X ;  /* 0x0000000000137919 */ /* 0x000f220000002500 */
[----:B------:R-:W-:-:S04]  /*9930*/  UIMAD UR7, UR6, UR4, URZ ;  /* 0x00000004060772a4 */ /* 0x000fc8000f8e023f */
[----:B------:R-:W-:-:S03]  /*9940*/  UIMAD UR7, UR9, UR5, UR7 ;  /* 0x00000005090772a4 */ /* 0x000fc6000f8e0207 */
[----:B------:R-:W-:Y:S02]  /*9950*/  ULDC.64 UR4, c[0x0][0x438] ;  /* 0x00010e0000047ab9 */ /* 0x000fe40000000a00 */
[----:B------:R-:W-:Y:S01]  /*9960*/  UIMAD.WIDE.U32 UR14, UR9, UR4, URZ ;  /* 0x00000004090e72a5 */ /* 0x000fe2000f8e003f */
[----:B-1----:R-:W-:Y:S01]  /*9970*/  SHF.R.S32.HI R5, RZ, 0x1f, R7 ;  /* 0x0000001fff057819 */ /* 0x002fe20000011407 */
[----:B------:R-:W-:Y:S02]  /*9980*/  UIMAD UR4, UR6, UR4, URZ ;  /* 0x00000004060472a4 */ /* 0x000fe4000f8e023f */
[----:B------:R-:W-:Y:S01]  /*9990*/  UIADD3 UR7, UR13, UR7, URZ ;  /* 0x000000070d077290 */ /* 0x000fe2000fffe03f */
[----:B--2---:R-:W-:Y:S01]  /*99a0*/  IMAD R9, R0, c[0x0][0x550], R9 ;  /* 0x0001540000097a24 */ /* 0x004fe200078e0209 */
[CC--:B------:R-:W-:Y:S01]  /*99b0*/  LEA.HI R0, R5.reuse, R7.reuse, RZ, 0x5 ;  /* 0x0000000705007211 */ /* 0x0c0fe200078f28ff */
[----:B------:R-:W-:Y:S01]  /*99c0*/  UIMAD UR4, UR9, UR5, UR4 ;  /* 0x00000005090472a4 */ /* 0x000fe2000f8e0204 */
[----:B------:R-:W-:-:S02]  /*99d0*/  LEA.HI R5, R5, R7, RZ, 0x2 ;  /* 0x0000000705057211 */ /* 0x000fc400078f10ff */
[----:B------:R-:W-:Y:S01]  /*99e0*/  LOP3.LUT R4, R0, 0xffffffe0, RZ, 0xc0, !PT ;  /* 0xffffffe000047812 */ /* 0x000fe200078ec0ff */
[----:B------:R-:W-:Y:S01]  /*99f0*/  UIADD3 UR4, UR15, UR4, URZ ;  /* 0x000000040f047290 */ /* 0x000fe2000fffe03f */
[--C-:B------:R-:W-:Y:S02]  /*9a00*/  SHF.R.S32.HI R6, RZ, 0x5, R0.reuse ;  /* 0x00000005ff067819 */ /* 0x100fe40000011400 */
[----:B------:R-:W-:Y:S01]  /*9a10*/  SHF.R.S32.HI R0, RZ, 0x1f, R0 ;  /* 0x0000001fff007819 */ /* 0x000fe20000011400 */
[----:B------:R-:W-:Y:S01]  /*9a20*/  IMAD.IADD R14, R7, 0x1, -R4 ;  /* 0x00000001070e7824 */ /* 0x000fe200078e0a04 */
[----:B------:R-:W-:Y:S01]  /*9a30*/  LOP3.LUT R3, R5, 0xfffffffc, RZ, 0xc0, !PT ;  /* 0xfffffffc05037812 */ /* 0x000fe200078ec0ff */
[----:B------:R-:W-:Y:S01]  /*9a40*/  IMAD.MOV.U32 R4, RZ, RZ, R2 ;  /* 0x000000ffff047224 */ /* 0x000fe200078e0002 */
[----:B------:R-:W-:Y:S01]  /*9a50*/  LEA.HI R0, R0, R6, RZ, 0x3 ;  /* 0x0000000600007211 */ /* 0x000fe200078f18ff */
[----:B------:R-:W-:Y:S01]  /*9a60*/  IMAD.U32 R5, RZ, RZ, UR7 ;  /* 0x00000007ff057e24 */ /* 0x000fe2000f8e00ff */
[----:B------:R-:W-:Y:S01]  /*9a70*/  IADD3 R7, -R3, R7, RZ ;  /* 0x0000000703077210 */ /* 0x000fe20007ffe1ff */
[----:B------:R-:W-:Y:S01]  /*9a80*/  IMAD.U32 R3, RZ, RZ, UR15 ;  /* 0x0000000fff037e24 */ /* 0x000fe2000f8e00ff */
[----:B------:R-:W-:Y:S01]  /*9a90*/  LOP3.LUT R0, R0, 0xffffff8, RZ, 0xc0, !PT ;  /* 0x0ffffff800007812 */ /* 0x000fe200078ec0ff */
[----:B---3--:R-:W-:Y:S01]  /*9aa0*/  IMAD.WIDE.U32 R4, R10, c[0x0][0x4d8], R4 ;  /* 0x000136000a047a25 */ /* 0x008fe200078e0004 */
[----:B------:R-:W-:-:S02]  /*9ab0*/  SHF.R.S32.HI R2, RZ, 0x1f, R14 ;  /* 0x0000001fff027819 */ /* 0x000fc4000001140e */
[----:B------:R-:W-:Y:S01]  /*9ac0*/  SHF.R.S32.HI R11, RZ, 0x1f, R10 ;  /* 0x0000001fff0b7819 */ /* 0x000fe2000001140a */
[----:B------:R-:W-:Y:S01]  /*9ad0*/  IMAD.IADD R8, R6, 0x1, -R0 ;  /* 0x0000000106087824 */ /* 0x000fe200078e0a00 */
[C---:B------:R-:W-:Y:S02]  /*9ae0*/  LEA.HI R0, R7.reuse, R7, RZ, 0x1 ;  /* 0x0000000707007211 */ /* 0x040fe400078f08ff */
[----:B------:R-:W-:Y:S01]  /*9af0*/  LEA.HI R18, R2, R14, RZ, 0x2 ;  /* 0x0000000e02127211 */ /* 0x000fe200078f10ff */
[----:B------:R-:W-:Y:S01]  /*9b00*/  IMAD.U32 R2, RZ, RZ, UR14 ;  /* 0x0000000eff027e24 */ /* 0x000fe2000f8e00ff */
[----:B------:R-:W-:Y:S02]  /*9b10*/  LOP3.LUT R0, R0, 0x1ffffffe, RZ, 0xc0, !PT ;  /* 0x1ffffffe00007812 */ /* 0x000fe400078ec0ff */
[----:B------:R-:W-:Y:S02]  /*9b20*/  SHF.R.S32.HI R6, RZ, 0x2, R18 ;  /* 0x00000002ff067819 */ /* 0x000fe40000011412 */
[----:B------:R-:W-:Y:S01]  /*9b30*/  MOV R3, UR4 ;  /* 0x0000000400037c02 */ /* 0x000fe20008000f00 */
[----:B------:R-:W-:-:S02]  /*9b40*/  IMAD.IADD R0, R7, 0x1, -R0 ;  /* 0x0000000107007824 */ /* 0x000fc400078e0a00 */
[----:B------:R-:W-:Y:S02]  /*9b50*/  IMAD R15, R8, 0x10, R6 ;  /* 0x00000010080f7824 */ /* 0x000fe400078e0206 */
[C---:B------:R-:W-:Y:S02]  /*9b60*/  IMAD R7, R11.reuse, c[0x0][0x4d8], RZ ;  /* 0x000136000b077a24 */ /* 0x040fe400078e02ff */
[----:B------:R-:W-:Y:S01]  /*9b70*/  IMAD R6, R11, c[0x0][0x440], RZ ;  /* 0x000110000b067a24 */ /* 0x000fe200078e02ff */
[----:B------:R-:W-:Y:S01]  /*9b80*/  LEA R0, R0, R15, 0x3 ;  /* 0x0000000f00007211 */ /* 0x000fe200078e18ff */
[C---:B------:R-:W-:Y:S02]  /*9b90*/  IMAD R7, R10.reuse, c[0x0][0x4dc], R7 ;  /* 0x000137000a077a24 */ /* 0x040fe400078e0207 */
[----:B------:R-:W-:Y:S02]  /*9ba0*/  IMAD R6, R10, c[0x0][0x444], R6 ;  /* 0x000111000a067a24 */ /* 0x000fe400078e0206 */
[----:B----4-:R-:W-:Y:S01]  /*9bb0*/  IMAD R8, R19, 0x80, R0 ;  /* 0x0000008013087824 */ /* 0x010fe200078e0200 */
[----:B------:R-:W-:Y:S01]  /*9bc0*/  SHF.R.S32.HI R0, RZ, 0x1f, R9 ;  /* 0x0000001fff007819 */ /* 0x000fe20000011409 */
[----:B------:R-:W-:-:S02]  /*9bd0*/  IMAD.IADD R5, R5, 0x1, R7 ;  /* 0x0000000105057824 */ /* 0x000fc400078e0207 */
[----:B------:R-:W-:-:S04]  /*9be0*/  @P1 IMAD.HI.U32 R7, R8, c[0x0][0x4ec], RZ ;  /* 0x00013b0008071a27 */ /* 0x000fc800078e00ff */
[----:B------:R-:W-:-:S04]  /*9bf0*/  IMAD.WIDE.U32 R2, R10, c[0x0][0x440], R2 ;  /* 0x000110000a027a25 */ /* 0x000fc800078e0002 */
[----:B------:R-:W-:Y:S01]  /*9c00*/  IMAD.MOV.U32 R10, RZ, RZ, R8 ;  /* 0x000000ffff0a7224 */ /* 0x000fe200078e0008 */
[----:B------:R-:W-:Y:S02]  /*9c10*/  @P1 SHF.R.U32.HI R10, RZ, c[0x0][0x4f0], R7 ;  /* 0x00013c00ff0a1a19 */ /* 0x000fe40000011607 */
[----:B------:R-:W-:Y:S01]  /*9c20*/  IADD3 R3, R3, R6, RZ ;  /* 0x0000000603037210 */ /* 0x000fe20007ffe0ff */
[C---:B------:R-:W-:Y:S02]  /*9c30*/  IMAD R6, R0.reuse, c[0x0][0x4e0], RZ ;  /* 0x0001380000067a24 */ /* 0x040fe400078e02ff */
[----:B------:R-:W-:Y:S02]  /*9c40*/  IMAD R0, R0, c[0x0][0x448], RZ ;  /* 0x0001120000007a24 */ /* 0x000fe400078e02ff */
[----:B------:R-:W-:Y:S02]  /*9c50*/  IMAD.MOV R11, RZ, RZ, -R10 ;  /* 0x000000ffff0b7224 */ /* 0x000fe400078e0a0a */
[----:B------:R-:W-:-:S02]  /*9c60*/  IMAD R13, R9, c[0x0][0x4e4], R6 ;  /* 0x00013900090d7a24 */ /* 0x000fc400078e0206 */
[----:B------:R-:W-:-:S04]  /*9c70*/  IMAD.WIDE.U32 R6, R9, c[0x0][0x448], R2 ;  /* 0x0001120009067a25 */ /* 0x000fc800078e0002 */
[C---:B------:R-:W-:Y:S01]  /*9c80*/  IMAD R12, R9.reuse, c[0x0][0x44c], R0 ;  /* 0x00011300090c7a24 */ /* 0x040fe200078e0200 */
[----:B------:R-:W-:Y:S01]  /*9c90*/  MOV R0, R8 ;  /* 0x0000000800007202 */ /* 0x000fe20000000f00 */
[----:B------:R-:W-:-:S04]  /*9ca0*/  IMAD.WIDE.U32 R2, R9, c[0x0][0x4e0], R4 ;  /* 0x0001380009027a25 */ /* 0x000fc800078e0004 */
[----:B------:R-:W-:Y:S01]  /*9cb0*/  IMAD R9, R11, c[0x0][0x4e8], R8 ;  /* 0x00013a000b097a24 */ /* 0x000fe200078e0208 */
[----:B------:R-:W-:Y:S01]  /*9cc0*/  SHF.R.S32.HI R11, RZ, 0x1f, R10 ;  /* 0x0000001fff0b7819 */ /* 0x000fe2000001140a */
[----:B------:R-:W-:Y:S01]  /*9cd0*/  @P1 IMAD.HI.U32 R4, R8, c[0x0][0x4ec], RZ ;  /* 0x00013b0008041a27 */ /* 0x000fe200078e00ff */
[----:B------:R-:W-:Y:S01]  /*9ce0*/  BAR.SYNC.DEFER_BLOCKING 0x1, 0x100 ;  /* 0x0044000000007b1d */ /* 0x000fe20000010000 */
[----:B------:R-:W-:Y:S02]  /*9cf0*/  IADD3 R2, P0, R10, R2, RZ ;  /* 0x000000020a027210 */ /* 0x000fe40007f1e0ff */
[----:B------:R-:W-:Y:S01]  /*9d00*/  IMAD.IADD R5, R7, 0x1, R12 ;  /* 0x0000000107057824 */ /* 0x000fe200078e020c */
[----:B------:R-:W-:Y:S02]  /*9d10*/  SHF.R.S32.HI R7, RZ, 0x1f, R9 ;  /* 0x0000001fff077819 */ /* 0x000fe40000011409 */
[----:B------:R-:W-:Y:S02]  /*9d20*/  @P1 SHF.R.U32.HI R0, RZ, c[0x0][0x4f0], R4 ;  /* 0x00013c00ff001a19 */ /* 0x000fe40000011604 */
[----:B------:R-:W-:Y:S01]  /*9d30*/  IADD3.X R3, R11, R3, R13, P0, !PT ;  /* 0x000000030b037210 */ /* 0x000fe200007fe40d */
[----:B------:R-:W-:Y:S01]  /*9d40*/  IMAD R11, R19, 0x80, R15 ;  /* 0x00000080130b7824 */ /* 0x000fe200078e020f */
[----:B------:R-:W-:Y:S01]  /*9d50*/  MOV R4, R6 ;  /* 0x0000000600047202 */ /* 0x000fe20000000f00 */
[----:B------:R-:W-:Y:S01]  /*9d60*/  IMAD R6, R7, c[0x0][0x4c8], RZ ;  /* 0x0001320007067a24 */ /* 0x000fe200078e02ff */
[----:B------:R-:W-:Y:S01]  /*9d70*/  SHF.R.S32.HI R7, RZ, 0x1f, R0 ;  /* 0x0000001fff077819 */ /* 0x000fe20000011400 */
[----:B------:R-:W-:Y:S01]  /*9d80*/  IMAD.WIDE.U32 R2, R9, c[0x0][0x4c8], R2 ;  /* 0x0001320009027a25 */ /* 0x000fe200078e0002 */
[----:B------:R-:W-:-:S03]  /*9d90*/  LOP3.LUT P1, RZ, R14, 0x3, RZ, 0xc0, !PT ;  /* 0x000000030eff7812 */ /* 0x000fc6000782c0ff */
[----:B------:R-:W-:Y:S02]  /*9da0*/  IMAD.MOV R10, RZ, RZ, -R0 ;  /* 0x000000ffff0a7224 */ /* 0x000fe400078e0a00 */
[----:B------:R-:W-:Y:S01]  /*9db0*/  IMAD R9, R9, c[0x0][0x4cc], R6 ;  /* 0x0001330009097a24 */ /* 0x000fe200078e0206 */
[----:B------:R-:W-:Y:S01]  /*9dc0*/  LEA R6, P0, R2, c[0x0][0x4a8], 0x2 ;  /* 0x00012a0002067a11 */ /* 0x000fe200078010ff */
[----:B------:R-:W-:Y:S02]  /*9dd0*/  IMAD R10, R10, c[0x0][0x4e8], R8 ;  /* 0x00013a000a0a7a24 */ /* 0x000fe400078e0208 */
[----:B------:R-:W-:Y:S01]  /*9de0*/  IMAD R7, R7, c[0x0][0x430], RZ ;  /* 0x00010c0007077a24 */ /* 0x000fe200078e02ff */
[----:B------:R-:W-:Y:S01]  /*9df0*/  IADD3 R3, R3, R9, RZ ;  /* 0x0000000903037210 */ /* 0x000fe20007ffe0ff */
[----:B------:R-:W-:Y:S01]  /*9e00*/  IMAD.WIDE.U32 R4, R0, c[0x0][0x430], R4 ;  /* 0x00010c0000047a25 */ /* 0x000fe200078e0004 */
[----:B------:R-:W-:Y:S02]  /*9e10*/  SHFL.IDX PT, R8, R6, RZ, 0x1c1f ;  /* 0x001c1fff06087589 */ /* 0x000fe400000e0000 */
[----:B------:R-:W-:Y:S01]  /*9e20*/  LEA.HI.X R2, R2, c[0x0][0x4ac], R3, 0x2, P0 ;  /* 0x00012b0002027a11 */ /* 0x000fe200000f1403 */
[----:B------:R-:W-:Y:S01]  /*9e30*/  IMAD R0, R0, c[0x0][0x434], R7 ;  /* 0x00010d0000007a24 */ /* 0x000fe200078e0207 */
[----:B------:R-:W-:Y:S01]  /*9e40*/  SHF.R.S32.HI R7, RZ, 0x1f, R10 ;  /* 0x0000001fff077819 */ /* 0x000fe2000001140a */
[----:B------:R-:W-:Y:S03]  /*9e50*/  SHFL.IDX PT, R6, R6, 0x1, 0x1c1f ;  /* 0x003c1f0006067f89 */ /* 0x000fe600000e0000 */
[----:B------:R-:W-:Y:S01]  /*9e60*/  IADD3 R3, R5, R0, RZ ;  /* 0x0000000005037210 */ /* 0x000fe20007ffe0ff */
[----:B------:R-:W-:Y:S01]  /*9e70*/  IMAD R0, R7, c[0x0][0x428], RZ ;  /* 0x00010a0007007a24 */ /* 0x000fe200078e02ff */
[----:B------:R-:W1:Y:S01]  /*9e80*/  SHFL.IDX PT, R9, R2, RZ, 0x1c1f ;  /* 0x001c1fff02097589 */ /* 0x000e6200000e0000 */
[----:B------:R-:W-:-:S02]  /*9e90*/  IMAD R5, R20, c[0x0][0x388], RZ ;  /* 0x0000e20014057a24 */ /* 0x000fc400078e02ff */
[----:B------:R-:W-:Y:S01]  /*9ea0*/  IMAD R0, R10, c[0x0][0x42c], R0 ;  /* 0x00010b000a007a24 */ /* 0x000fe200078e0200 */
[----:B------:R2:W3:Y:S02]  /*9eb0*/  SHFL.IDX PT, R7, R2, 0x1, 0x1c1f ;  /* 0x003c1f0002077f89 */ /* 0x0004e400000e0000 */
[----:B------:R-:W-:-:S13]  /*9ec0*/  ISETP.GE.OR P2, PT, R11, R5, P1 ;  /* 0x000000050b00720c */ /* 0x000fda0000f46670 */
[----:B-1----:R1:W-:Y:S01]  /*9ed0*/  @!P2 ST.E [R8.64], R16 ;  /* 0x000000100800a985 */ /* 0x0023e2000c10190a */
[----:B--2---:R-:W-:Y:S01]  /*9ee0*/  IMAD.MOV.U32 R2, RZ, RZ, R4 ;  /* 0x000000ffff027224 */ /* 0x004fe200078e0004 */
[----:B------:R-:W-:-:S03]  /*9ef0*/  IADD3 R4, R11, 0x8, RZ ;  /* 0x000000080b047810 */ /* 0x000fc60007ffe0ff */
[----:B------:R-:W-:Y:S01]  /*9f00*/  IMAD.WIDE.U32 R2, R10, c[0x0][0x428], R2 ;  /* 0x00010a000a027a25 */ /* 0x000fe200078e0002 */
[----:B------:R-:W-:-:S04]  /*9f10*/  ISETP.GE.OR P1, PT, R4, R5, P1 ;  /* 0x000000050400720c */ /* 0x000fc80000f26670 */
[----:B------:R-:W-:Y:S02]  /*9f20*/  IADD3 R0, R3, R0, RZ ;  /* 0x0000000003007210 */ /* 0x000fe40007ffe0ff */
[----:B------:R-:W-:-:S04]  /*9f30*/  LEA R20, P0, R2, c[0x0][0x400], 0x2 ;  /* 0x0001000002147a11 */ /* 0x000fc800078010ff */
[----:B------:R-:W-:Y:S02]  /*9f40*/  LEA.HI.X R19, R2, c[0x0][0x404], R0, 0x2, P0 ;  /* 0x0001010002137a11 */ /* 0x000fe400000f1400 */
[----:B------:R-:W-:Y:S01]  /*9f50*/  LOP3.LUT R0, R18, 0x7ffffffc, RZ, 0xc0, !PT ;  /* 0x7ffffffc12007812 */ /* 0x000fe200078ec0ff */
[----:B---3--:R1:W-:Y:S01]  /*9f60*/  @!P1 ST.E [R6.64], R17 ;  /* 0x0000001106009985 */ /* 0x0083e2000c10190a */
[-C--:B------:R-:W-:Y:S02]  /*9f70*/  ISETP.GE.AND P1, PT, R11, R5.reuse, PT ;  /* 0x000000050b00720c */ /* 0x080fe40003f26270 */
[----:B------:R-:W-:Y:S01]  /*9f80*/  ISETP.GE.AND P0, PT, R4, R5, PT ;  /* 0x000000050400720c */ /* 0x000fe20003f06270 */
[----:B------:R-:W-:Y:S01]  /*9f90*/  IMAD.IADD R0, R14, 0x1, -R0 ;  /* 0x000000010e007824 */ /* 0x000fe200078e0a00 */
[----:B------:R1:W2:Y:S04]  /*9fa0*/  SHFL.IDX PT, R2, R20, RZ, 0x1c1f ;  /* 0x001c1fff14027589 */ /* 0x0002a800000e0000 */
[----:B------:R1:W3:Y:S01]  /*9fb0*/  SHFL.IDX PT, R3, R19, RZ, 0x1c1f ;  /* 0x001c1fff13037589 */ /* 0x0002e200000e0000 */
[----:B------:R-:W-:-:S04]  /*9fc0*/  SHF.L.U32 R0, R0, 0x1, RZ ;  /* 0x0000000100007819 */ /* 0x000fc800000006ff */
[----:B------:R-:W-:Y:S05]  /*9fd0*/  @P1 BRA `(.L_x_9) ;  /* 0x000008d000001947 */ /* 0x000fea0003800000 */
[C---:B------:R-:W-:Y:S02]  /*9fe0*/  ISETP.GE.AND P1, PT, R0.reuse, c[0x0][0x3c8], PT ;  /* 0x0000f20000007a0c */ /* 0x040fe40003f26270 */
[C---:B-1----:R-:W-:Y:S02]  /*9ff0*/  IADD3 R7, R0.reuse, 0x8, RZ ;  /* 0x0000000800077810 */ /* 0x042fe40007ffe0ff */
[C---:B------:R-:W-:Y:S02]  /*a000*/  IADD3 R6, R0.reuse, 0x10, RZ ;  /* 0x0000001000067810 */ /* 0x040fe40007ffe0ff */
[C---:B------:R-:W-:Y:S02]  /*a010*/  IADD3 R5, R0.reuse, 0x18, RZ ;  /* 0x0000001800057810 */ /* 0x040fe40007ffe0ff */
[----:B------:R-:W-:Y:S02]  /*a020*/  IADD3 R4, R0, 0x20, RZ ;  /* 0x0000002000047810 */ /* 0x000fe40007ffe0ff */
[----:B------:R-:W-:-:S02]  /*a030*/  ISETP.GE.AND P5, PT, R7, c[0x0][0x3c8], PT ;  /* 0x0000f20007007a0c */ /* 0x000fc40003fa6270 */
[----:B------:R-:W-:Y:S01]  /*a040*/  ISETP.GE.AND P4, PT, R6, c[0x0][0x3c8], PT ;  /* 0x0000f20006007a0c */ /* 0x000fe20003f86270 */
[----:B--23--:R-:W-:Y:S01]  /*a050*/  @!P1 IMAD.WIDE R8, R0, 0x4, R2 ;  /* 0x0000000400089825 */ /* 0x00cfe200078e0202 */
[----:B------:R-:W-:Y:S02]  /*a060*/  ISETP.GE.AND P3, PT, R5, c[0x0][0x3c8], PT ;  /* 0x0000f20005007a0c */ /* 0x000fe40003f66270 */
[----:B------:R-:W-:Y:S02]  /*a070*/  ISETP.GE.AND P2, PT, R4, c[0x0][0x3c8], PT ;  /* 0x0000f20004007a0c */ /* 0x000fe40003f46270 */
[C---:B------:R-:W-:Y:S01]  /*a080*/  IADD3 R13, R0.reuse, 0x28, RZ ;  /* 0x00000028000d7810 */ /* 0x040fe20007ffe0ff */
[----:B------:R1:W-:Y:S01]  /*a090*/  @!P1 ST.E.64 [R8.64], R136 ;  /* 0x0000008808009985 */ /* 0x0003e2000c101b0a */
[----:B------:R-:W-:Y:S02]  /*a0a0*/  IADD3 R12, R0, 0x30, RZ ;  /* 0x00000030000c7810 */ /* 0x000fe40007ffe0ff */
[----:B------:R-:W-:-:S02]  /*a0b0*/  ISETP.GE.AND P6, PT, R13, c[0x0][0x3c8], PT ;  /* 0x0000f2000d007a0c */ /* 0x000fc40003fc6270 */
[----:B------:R-:W-:Y:S02]  /*a0c0*/  @!P5 LEA.HI R7, R7, R7, RZ, 0x1 ;  /* 0x000000070707d211 */ /* 0x000fe400078f08ff */
[----:B------:R-:W-:-:S03]  /*a0d0*/  ISETP.GE.AND P1, PT, R12, c[0x0][0x3c8], PT ;  /* 0x0000f2000c007a0c */ /* 0x000fc60003f26270 */
[----:B------:R-:W-:-:S04]  /*a0e0*/  @!P2 LEA.HI R4, R4, R4, RZ, 0x1 ;  /* 0x000000040404a211 */ /* 0x000fc800078f08ff */
[----:B------:R-:W-:Y:S02]  /*a0f0*/  @!P2 LOP3.LUT R4, R4, 0xfffffffe, RZ, 0xc0, !PT ;  /* 0xfffffffe0404a812 */ /* 0x000fe400078ec0ff */
[----:B-1----:R-:W-:Y:S02]  /*a100*/  @!P4 LEA.HI R8, R6, R6, RZ, 0x1 ;  /* 0x000000060608c211 */ /* 0x002fe400078f08ff */
[----:B------:R-:W-:Y:S02]  /*a110*/  @!P3 LEA.HI R6, R5, R5, RZ, 0x1 ;  /* 0x000000050506b211 */ /* 0x000fe400078f08ff */
[----:B------:R-:W-:Y:S02]  /*a120*/  @!P5 LOP3.LUT R5, R7, 0xfffffffe, RZ, 0xc0, !PT ;  /* 0xfffffffe0705d812 */ /* 0x000fe400078ec0ff */
[----:B------:R-:W-:Y:S02]  /*a130*/  @!P4 LOP3.LUT R8, R8, 0xfffffffe, RZ, 0xc0, !PT ;  /* 0xfffffffe0808c812 */ /* 0x000fe400078ec0ff */
[----:B------:R-:W-:Y:S01]  /*a140*/  @!P3 LOP3.LUT R6, R6, 0xfffffffe, RZ, 0xc0, !PT ;  /* 0xfffffffe0606b812 */ /* 0x000fe200078ec0ff */
[----:B------:R-:W-:-:S04]  /*a150*/  @!P5 IMAD.WIDE R10, R5, 0x4, R2 ;  /* 0x00000004050ad825 */ /* 0x000fc800078e0202 */
[--C-:B------:R-:W-:Y:S01]  /*a160*/  @!P4 IMAD.WIDE R8, R8, 0x4, R2.reuse ;  /* 0x000000040808c825 */ /* 0x100fe200078e0202 */
[----:B------:R1:W-:Y:S03]  /*a170*/  @!P5 ST.E.64 [R10.64], R140 ;  /* 0x0000008c0a00d985 */ /* 0x0003e6000c101b0a */
[--C-:B------:R-:W-:Y:S01]  /*a180*/  @!P3 IMAD.WIDE R6, R6, 0x4, R2.reuse ;  /* 0x000000040606b825 */ /* 0x100fe200078e0202 */
[----:B------:R2:W-:Y:S03]  /*a190*/  @!P4 ST.E.64 [R8.64], R52 ;  /* 0x000000340800c985 */ /* 0x0005e6000c101b0a */
[----:B------:R-:W-:Y:S01]  /*a1a0*/  @!P2 IMAD.WIDE R4, R4, 0x4, R2 ;  /* 0x000000040404a825 */ /* 0x000fe200078e0202 */
[----:B------:R3:W-:Y:S04]  /*a1b0*/  @!P3 ST.E.64 [R6.64], R56 ;  /* 0x000000380600b985 */ /* 0x0007e8000c101b0a */
[----:B------:R4:W-:Y:S01]  /*a1c0*/  @!P2 ST.E.64 [R4.64], R60 ;  /* 0x0000003c0400a985 */ /* 0x0009e2000c101b0a */
[----:B-1----:R-:W-:-:S02]  /*a1d0*/  IADD3 R10, R0, 0x48, RZ ;  /* 0x00000048000a7810 */ /* 0x002fc40007ffe0ff */
[C---:B------:R-:W-:Y:S02]  /*a1e0*/  IADD3 R11, R0.reuse, 0x50, RZ ;  /* 0x00000050000b7810 */ /* 0x040fe40007ffe0ff */
[C---:B--2---:R-:W-:Y:S02]  /*a1f0*/  IADD3 R8, R0.reuse, 0x38, RZ ;  /* 0x0000003800087810 */ /* 0x044fe40007ffe0ff */
[----:B------:R-:W-:Y:S02]  /*a200*/  IADD3 R9, R0, 0x40, RZ ;  /* 0x0000004000097810 */ /* 0x000fe40007ffe0ff */
[----:B---3--:R-:W-:Y:S02]  /*a210*/  @!P6 LEA.HI R6, R13, R13, RZ, 0x1 ;  /* 0x0000000d0d06e211 */ /* 0x008fe400078f08ff */
[----:B------:R-:W-:Y:S02]  /*a220*/  ISETP.GE.AND P5, PT, R8, c[0x0][0x3c8], PT ;  /* 0x0000f20008007a0c */ /* 0x000fe40003fa6270 */
[----:B----4-:R-:W-:-:S02]  /*a230*/  @!P1 LEA.HI R4, R12, R12, RZ, 0x1 ;  /* 0x0000000c0c049211 */ /* 0x010fc400078f08ff */
[----:B------:R-:W-:Y:S02]  /*a240*/  ISETP.GE.AND P4, PT, R9, c[0x0][0x3c8], PT ;  /* 0x0000f20009007a0c */ /* 0x000fe40003f86270 */
[----:B------:R-:W-:Y:S02]  /*a250*/  @!P6 LOP3.LUT R6, R6, 0xfffffffe, RZ, 0xc0, !PT ;  /* 0xfffffffe0606e812 */ /* 0x000fe400078ec0ff */
[----:B------:R-:W-:Y:S02]  /*a260*/  @!P1 LOP3.LUT R4, R4, 0xfffffffe, RZ, 0xc0, !PT ;  /* 0xfffffffe04049812 */ /* 0x000fe400078ec0ff */
[----:B------:R-:W-:Y:S01]  /*a270*/  ISETP.GE.AND P3, PT, R10, c[0x0][0x3c8], PT ;  /* 0x0000f2000a007a0c */ /* 0x000fe20003f66270 */
[--C-:B------:R-:W-:Y:S01]  /*a280*/  @!P6 IMAD.WIDE R6, R6, 0x4, R2.reuse ;  /* 0x000000040606e825 */ /* 0x100fe200078e0202 */
[----:B------:R-:W-:Y:S02]  /*a290*/  ISETP.GE.AND P2, PT, R11, c[0x0][0x3c8], PT ;  /* 0x0000f2000b007a0c */ /* 0x000fe40003f46270 */
[----:B------:R-:W-:Y:S01]  /*a2a0*/  IADD3 R12, R0, 0x58, RZ ;  /* 0x00000058000c7810 */ /* 0x000fe20007ffe0ff */
[----:B------:R-:W-:Y:S01]  /*a2b0*/  @!P1 IMAD.WIDE R4, R4, 0x4, R2 ;  /* 0x0000000404049825 */ /* 0x000fe200078e0202 */
[----:B------:R1:W-:Y:S01]  /*a2c0*/  @!P6 ST.E.64 [R6.64], R64 ;  /* 0x000000400600e985 */ /* 0x0003e2000c101b0a */
[----:B------:R-:W-:-:S03]  /*a2d0*/  IADD3 R13, R0, 0x60, RZ ;  /* 0x00000060000d7810 */ /* 0x000fc60007ffe0ff */
[----:B------:R2:W-:Y:S01]  /*a2e0*/  @!P1 ST.E.64 [R4.64], R68 ;  /* 0x0000004404009985 */ /* 0x0005e2000c101b0a */
[----:B------:R-:W-:Y:S02]  /*a2f0*/  ISETP.GE.AND P1, PT, R12, c[0x0][0x3c8], PT ;  /* 0x0000f2000c007a0c */ /* 0x000fe40003f26270 */
[----:B------:R-:W-:Y:S02]  /*a300*/  ISETP.GE.AND P6, PT, R13, c[0x0][0x3c8], PT ;  /* 0x0000f2000d007a0c */ /* 0x000fe40003fc6270 */
[----:B-1----:R-:W-:Y:S02]  /*a310*/  @!P4 LEA.HI R7, R9, R9, RZ, 0x1 ;  /* 0x000000090907c211 */ /* 0x002fe400078f08ff */
[----:B------:R-:W-:Y:S02]  /*a320*/  @!P3 LEA.HI R6, R10, R10, RZ, 0x1 ;  /* 0x0000000a0a06b211 */ /* 0x000fe400078f08ff */
[----:B--2---:R-:W-:Y:S02]  /*a330*/  @!P5 LEA.HI R4, R8, R8, RZ, 0x1 ;  /* 0x000000080804d211 */ /* 0x004fe400078f08ff */
[----:B------:R-:W-:-:S02]  /*a340*/  @!P4 LOP3.LUT R7, R7, 0xfffffffe, RZ, 0xc0, !PT ;  /* 0xfffffffe0707c812 */ /* 0x000fc400078ec0ff */
[----:B------:R-:W-:Y:S02]  /*a350*/  @!P5 LOP3.LUT R4, R4, 0xfffffffe, RZ, 0xc0, !PT ;  /* 0xfffffffe0404d812 */ /* 0x000fe400078ec0ff */
[----:B------:R-:W-:Y:S02]  /*a360*/  @!P2 LEA.HI R5, R11, R11, RZ, 0x1 ;  /* 0x0000000b0b05a211 */ /* 0x000fe400078f08ff */
[----:B------:R-:W-:Y:S01]  /*a370*/  @!P3 LOP3.LUT R10, R6, 0xfffffffe, RZ, 0xc0, !PT ;  /* 0xfffffffe060ab812 */ /* 0x000fe200078ec0ff */
[----:B------:R-:W-:Y:S01]  /*a380*/  @!P5 IMAD.WIDE R8, R4, 0x4, R2 ;  /* 0x000000040408d825 */ /* 0x000fe200078e0202 */
[----:B------:R-:W-:-:S03]  /*a390*/  @!P2 LOP3.LUT R11, R5, 0xfffffffe, RZ, 0xc0, !PT ;  /* 0xfffffffe050ba812 */ /* 0x000fc600078ec0ff */
        /* <DEDUP_REMOVED lines=9> */
[----:B--2---:R-:W-:Y:S02]  /*a430*/  IADD3 R7, R0, 0x68, RZ ;  /* 0x0000006800077810 */ /* 0x004fe40007ffe0ff */
[----:B------:R-:W-:Y:S02]  /*a440*/  @!P6 LEA.HI R6, R13, R13, RZ, 0x1 ;  /* 0x0000000d0d06e211 */ /* 0x000fe400078f08ff */
[----:B---3--:R-:W-:Y:S02]  /*a450*/  @!P1 LEA.HI R4, R12, R12, RZ, 0x1 ;  /* 0x0000000c0c049211 */ /* 0x008fe400078f08ff */
[----:B------:R-:W-:Y:S02]  /*a460*/  ISETP.GE.AND P5, PT, R7, c[0x0][0x3c8], PT ;  /* 0x0000f20007007a0c */ /* 0x000fe40003fa6270 */
[----:B------:R-:W-:-:S02]  /*a470*/  @!P1 LOP3.LUT R4, R4, 0xfffffffe, RZ, 0xc0, !PT ;  /* 0xfffffffe04049812 */ /* 0x000fc400078ec0ff */
[C---:B----4-:R-:W-:Y:S02]  /*a480*/  IADD3 R10, R0.reuse, 0x80, RZ ;  /* 0x00000080000a7810 */ /* 0x050fe40007ffe0ff */
[----:B------:R-:W-:Y:S01]  /*a490*/  IADD3 R12, R0, 0x88, RZ ;  /* 0x00000088000c7810 */ /* 0x000fe20007ffe0ff */
[----:B------:R-:W-:Y:S01]  /*a4a0*/  @!P1 IMAD.WIDE R4, R4, 0x4, R2 ;  /* 0x0000000404049825 */ /* 0x000fe200078e0202 */
[----:B------:R-:W-:Y:S02]  /*a4b0*/  ISETP.GE.AND P4, PT, R8, c[0x0][0x3c8], PT ;  /* 0x0000f20008007a0c */ /* 0x000fe40003f86270 */
[----:B------:R-:W-:Y:S02]  /*a4c0*/  ISETP.GE.AND P3, PT, R9, c[0x0][0x3c8], PT ;  /* 0x0000f20009007a0c */ /* 0x000fe40003f66270 */
[----:B------:R-:W-:Y:S01]  /*a4d0*/  @!P6 LOP3.LUT R6, R6, 0xfffffffe, RZ, 0xc0, !PT ;  /* 0xfffffffe0606e812 */ /* 0x000fe200078ec0ff */
[----:B------:R1:W-:Y:S01]  /*a4e0*/  @!P1 ST.E.64 [R4.64], R88 ;  /* 0x0000005804009985 */ /* 0x0003e2000c101b0a */
[----:B------:R-:W-:-:S02]  /*a4f0*/  ISETP.GE.AND P2, PT, R10, c[0x0][0x3c8], PT ;  /* 0x0000f2000a007a0c */ /* 0x000fc40003f46270 */
[----:B------:R-:W-:-:S13]  /*a500*/  ISETP.GE.AND P1, PT, R12, c[0x0][0x3c8], PT ;  /* 0x0000f2000c007a0c */ /* 0x000fda0003f26270 */
[----:B------:R-:W-:-:S04]  /*a510*/  @!P1 LEA.HI R12, R12, R12, RZ, 0x1 ;  /* 0x0000000c0c0c9211 */ /* 0x000fc800078f08ff */
[----:B------:R-:W-:Y:S01]  /*a520*/  @!P1 LOP3.LUT R12, R12, 0xfffffffe, RZ, 0xc0, !PT ;  /* 0xfffffffe0c0c9812 */ /* 0x000fe200078ec0ff */
[----:B-1----:R-:W-:Y:S01]  /*a530*/  @!P6 IMAD.WIDE R4, R6, 0x4, R2 ;  /* 0x000000040604e825 */ /* 0x002fe200078e0202 */
[----:B------:R-:W-:Y:S02]  /*a540*/  @!P5 LEA.HI R6, R7, R7, RZ, 0x1 ;  /* 0x000000070706d211 */ /* 0x000fe400078f08ff */
[----:B------:R-:W-:Y:S02]  /*a550*/  @!P2 LEA.HI R7, R10, R10, RZ, 0x1 ;  /* 0x0000000a0a07a211 */ /* 0x000fe400078f08ff */
[----:B------:R1:W-:Y:S01]  /*a560*/  @!P6 ST.E.64 [R4.64], R92 ;  /* 0x0000005c0400e985 */ /* 0x0003e2000c101b0a */
[----:B------:R-:W-:Y:S02]  /*a570*/  @!P5 LOP3.LUT R6, R6, 0xfffffffe, RZ, 0xc0, !PT ;  /* 0xfffffffe0606d812 */ /* 0x000fe400078ec0ff */
[----:B------:R-:W-:Y:S02]  /*a580*/  @!P2 LOP3.LUT R7, R7, 0xfffffffe, RZ, 0xc0, !PT ;  /* 0xfffffffe0707a812 */ /* 0x000fe400078ec0ff */
[----:B-1----:R-:W-:-:S02]  /*a590*/  @!P4 LEA.HI R5, R8, R8, RZ, 0x1 ;  /* 0x000000080805c211 */ /* 0x002fc400078f08ff */
[----:B------:R-:W-:Y:S02]  /*a5a0*/  @!P3 LEA.HI R4, R9, R9, RZ, 0x1 ;  /* 0x000000090904b211 */ /* 0x000fe400078f08ff */
[----:B------:R-:W-:Y:S02]  /*a5b0*/  @!P4 LOP3.LUT R8, R5, 0xfffffffe, RZ, 0xc0, !PT ;  /* 0xfffffffe0508c812 */ /* 0x000fe400078ec0ff */
[----:B------:R-:W-:Y:S01]  /*a5c0*/  @!P3 LOP3.LUT R10, R4, 0xfffffffe, RZ, 0xc0, !PT ;  /* 0xfffffffe040ab812 */ /* 0x000fe200078ec0ff */
[----:B------:R-:W-:-:S04]  /*a5d0*/  @!P5 IMAD.WIDE R4, R6, 0x4, R2 ;  /* 0x000000040604d825 */ /* 0x000fc800078e0202 */
[--C-:B------:R-:W-:Y:S01]  /*a5e0*/  @!P4 IMAD.WIDE R8, R8, 0x4, R2.reuse ;  /* 0x000000040808c825 */ /* 0x100fe200078e0202 */
[----:B------:R1:W-:Y:S03]  /*a5f0*/  @!P5 ST.E.64 [R4.64], R96 ;  /* 0x000000600400d985 */ /* 0x0003e6000c101b0a */
[--C-:B------:R-:W-:Y:S01]  /*a600*/  @!P3 IMAD.WIDE R10, R10, 0x4, R2.reuse ;  /* 0x000000040a0ab825 */ /* 0x100fe200078e0202 */
[----:B------:R2:W-:Y:S03]  /*a610*/  @!P4 ST.E.64 [R8.64], R100 ;  /* 0x000000640800c985 */ /* 0x0005e6000c101b0a */
[--C-:B------:R-:W-:Y:S01]  /*a620*/  @!P2 IMAD.WIDE R6, R7, 0x4, R2.reuse ;  /* 0x000000040706a825 */ /* 0x100fe200078e0202 */
[----:B------:R-:W-:Y:S04]  /*a630*/  @!P3 ST.E.64 [R10.64], R104 ;  /* 0x000000680a00b985 */ /* 0x000fe8000c101b0a */
[----:B------:R3:W-:Y:S01]  /*a640*/  @!P2 ST.E.64 [R6.64], R108 ;  /* 0x0000006c0600a985 */ /* 0x0007e2000c101b0a */
[----:B-1----:R-:W-:Y:S01]  /*a650*/  @!P1 IMAD.WIDE R4, R12, 0x4, R2 ;  /* 0x000000040c049825 */ /* 0x002fe200078e0202 */
[----:B--2---:R-:W-:-:S04]  /*a660*/  IADD3 R9, R0, 0x90, RZ ;  /* 0x0000009000097810 */ /* 0x004fc80007ffe0ff */
[----:B------:R1:W-:Y:S01]  /*a670*/  @!P1 ST.E.64 [R4.64], R112 ;  /* 0x0000007004009985 */ /* 0x0003e2000c101b0a */
[----:B------:R-:W-:Y:S02]  /*a680*/  IADD3 R8, R0, 0x98, RZ ;  /* 0x0000009800087810 */ /* 0x000fe40007ffe0ff */
[----:B------:R-:W-:Y:S02]  /*a690*/  ISETP.GE.AND P6, PT, R9, c[0x0][0x3c8], PT ;  /* 0x0000f20009007a0c */ /* 0x000fe40003fc6270 */
[----:B------:R-:W-:Y:S02]  /*a6a0*/  ISETP.GE.AND P5, PT, R8, c[0x0][0x3c8], PT ;  /* 0x0000f20008007a0c */ /* 0x000fe40003fa6270 */
[C---:B---3--:R-:W-:Y:S02]  /*a6b0*/  IADD3 R7, R0.reuse, 0xa0, RZ ;  /* 0x000000a000077810 */ /* 0x048fe40007ffe0ff */
[----:B------:R-:W-:Y:S02]  /*a6c0*/  IADD3 R6, R0, 0xa8, RZ ;  /* 0x000000a800067810 */ /* 0x000fe40007ffe0ff */
[----:B------:R-:W-:-:S02]  /*a6d0*/  ISETP.GE.AND P4, PT, R7, c[0x0][0x3c8], PT ;  /* 0x0000f20007007a0c */ /* 0x000fc40003f86270 */
[----:B------:R-:W-:-:S03]  /*a6e0*/  ISETP.GE.AND P3, PT, R6, c[0x0][0x3c8], PT ;  /* 0x0000f20006007a0c */ /* 0x000fc60003f66270 */
[----:B------:R-:W-:Y:S02]  /*a6f0*/  @!P6 LEA.HI R9, R9, R9, RZ, 0x1 ;  /* 0x000000090909e211 */ /* 0x000fe400078f08ff */
[----:B------:R-:W-:-:S04]  /*a700*/  @!P5 LEA.HI R10, R8, R8, RZ, 0x1 ;  /* 0x00000008080ad211 */ /* 0x000fc800078f08ff */
[----:B------:R-:W-:Y:S02]  /*a710*/  @!P5 LOP3.LUT R10, R10, 0xfffffffe, RZ, 0xc0, !PT ;  /* 0xfffffffe0a0ad812 */ /* 0x000fe400078ec0ff */
[----:B------:R-:W-:Y:S02]  /*a720*/  @!P4 LEA.HI R8, R7, R7, RZ, 0x1 ;  /* 0x000000070708c211 */ /* 0x000fe400078f08ff */
[----:B------:R-:W-:Y:S01]  /*a730*/  @!P3 LEA.HI R7, R6, R6, RZ, 0x1 ;  /* 0x000000060607b211 */ /* 0x000fe200078f08ff */
[----:B------:R-:W-:Y:S01]  /*a740*/  @!P5 IMAD.WIDE R10, R10, 0x4, R2 ;  /* 0x000000040a0ad825 */ /* 0x000fe200078e0202 */
[----:B------:R-:W-:Y:S02]  /*a750*/  @!P4 LOP3.LUT R8, R8, 0xfffffffe, RZ, 0xc0, !PT ;  /* 0xfffffffe0808c812 */ /* 0x000fe400078ec0ff */
[C---:B-1----:R-:W-:Y:S02]  /*a760*/  IADD3 R5, R0.reuse, 0xb0, RZ ;  /* 0x000000b000057810 */ /* 0x042fe40007ffe0ff */
[----:B------:R-:W-:-:S02]  /*a770*/  IADD3 R4, R0, 0xb8, RZ ;  /* 0x000000b800047810 */ /* 0x000fc40007ffe0ff */
[----:B------:R-:W-:Y:S02]  /*a780*/  ISETP.GE.AND P2, PT, R5, c[0x0][0x3c8], PT ;  /* 0x0000f20005007a0c */ /* 0x000fe40003f46270 */
[----:B------:R-:W-:Y:S02]  /*a790*/  ISETP.GE.AND P1, PT, R4, c[0x0][0x3c8], PT ;  /* 0x0000f20004007a0c */ /* 0x000fe40003f26270 */
[----:B------:R-:W-:-:S09]  /*a7a0*/  @!P3 LOP3.LUT R7, R7, 0xfffffffe, RZ, 0xc0, !PT ;  /* 0xfffffffe0707b812 */ /* 0x000fd200078ec0ff */
[----:B------:R-:W-:Y:S02]  /*a7b0*/  @!P2 LEA.HI R6, R5, R5, RZ, 0x1 ;  /* 0x000000050506a211 */ /* 0x000fe400078f08ff */
[----:B------:R-:W-:Y:S01]  /*a7c0*/  @!P6 LOP3.LUT R5, R9, 0xfffffffe, RZ, 0xc0, !PT ;  /* 0xfffffffe0905e812 */ /* 0x000fe200078ec0ff */
[--C-:B------:R-:W-:Y:S01]  /*a7d0*/  @!P4 IMAD.WIDE R8, R8, 0x4, R2.reuse ;  /* 0x000000040808c825 */ /* 0x100fe200078e0202 */
        /* <DEDUP_REMOVED lines=10> */
[----:B------:R1:W-:Y:S04]  /*a880*/  @!P3 ST.E.64 [R6.64], R124 ;  /* 0x0000007c0600b985 */ /* 0x0003e8000c101b0a */
[----:B------:R1:W-:Y:S04]  /*a890*/  @!P2 ST.E.64 [R4.64], R148 ;  /* 0x000000940400a985 */ /* 0x0003e8000c101b0a */
[----:B------:R1:W-:Y:S02]  /*a8a0*/  @!P1 ST.E.64 [R2.64], R128 ;  /* 0x0000008002009985 */ /* 0x0003e4000c101b0a */
.L_x_9:
[----:B------:R-:W-:Y:S05]  /*a8b0*/  BSYNC B0 ;  /* 0x0000000000007941 */ /* 0x000fea0003800000 */
.L_x_8:
[----:B-1-3--:R1:W3:Y:S04]  /*a8c0*/  SHFL.IDX PT, R3, R19, 0x1, 0x1c1f ;  /* 0x003c1f0013037f89 */ /* 0x00a2e800000e0000 */
[----:B--2---:R1:W2:Y:S01]  /*a8d0*/  SHFL.IDX PT, R2, R20, 0x1, 0x1c1f ;  /* 0x003c1f0014027f89 */ /* 0x0042a200000e0000 */
[----:B------:R-:W-:Y:S05]  /*a8e0*/  @P0 EXIT ;  /* 0x000000000000094d */ /* 0x000fea0003800000 */
[C---:B------:R-:W-:Y:S02]  /*a8f0*/  IADD3 R4, R0.reuse, 0x8, RZ ;  /* 0x0000000800047810 */ /* 0x040fe40007ffe0ff */
[----:B------:R-:W-:-:S02]  /*a900*/  ISETP.GE.AND P1, PT, R0, c[0x0][0x3c8], PT ;  /* 0x0000f20000007a0c */ /* 0x000fc40003f26270 */
[----:B------:R-:W-:Y:S02]  /*a910*/  ISETP.GE.AND P0, PT, R4, c[0x0][0x3c8], PT ;  /* 0x0000f20004007a0c */ /* 0x000fe40003f06270 */
[C---:B------:R-:W-:Y:S02]  /*a920*/  IADD3 R8, R0.reuse, 0x10, RZ ;  /* 0x0000001000087810 */ /* 0x040fe40007ffe0ff */
[----:B------:R-:W-:Y:S02]  /*a930*/  IADD3 R9, R0, 0x18, RZ ;  /* 0x0000001800097810 */ /* 0x000fe40007ffe0ff */
[----:B------:R-:W-:Y:S02]  /*a940*/  ISETP.GE.AND P6, PT, R8, c[0x0][0x3c8], PT ;  /* 0x0000f20008007a0c */ /* 0x000fe40003fc6270 */
[----:B------:R-:W-:Y:S02]  /*a950*/  ISETP.GE.AND P5, PT, R9, c[0x0][0x3c8], PT ;  /* 0x0000f20009007a0c */ /* 0x000fe40003fa6270 */
[C---:B------:R-:W-:Y:S01]  /*a960*/  IADD3 R10, R0.reuse, 0x20, RZ ;  /* 0x00000020000a7810 */ /* 0x040fe20007ffe0ff */
[C---:B--23--:R-:W-:Y:S01]  /*a970*/  @!P1 IMAD.WIDE R6, R0.reuse, 0x4, R2 ;  /* 0x0000000400069825 */ /* 0x04cfe200078e0202 */
[----:B------:R-:W-:-:S02]  /*a980*/  IADD3 R11, R0, 0x28, RZ ;  /* 0x00000028000b7810 */ /* 0x000fc40007ffe0ff */
[----:B------:R-:W-:Y:S02]  /*a990*/  @!P0 LEA.HI R4, R4, R4, RZ, 0x1 ;  /* 0x0000000404048211 */ /* 0x000fe400078f08ff */
[----:B------:R-:W-:Y:S01]  /*a9a0*/  @!P1 ST.E.64 [R6.64], R138 ;  /* 0x0000008a06009985 */ /* 0x000fe2000c101b0a */
[----:B------:R-:W-:Y:S02]  /*a9b0*/  IADD3 R12, R0, 0x30, RZ ;  /* 0x00000030000c7810 */ /* 0x000fe40007ffe0ff */
[----:B------:R-:W-:Y:S02]  /*a9c0*/  @!P0 LOP3.LUT R4, R4, 0xfffffffe, RZ, 0xc0, !PT ;  /* 0xfffffffe04048812 */ /* 0x000fe400078ec0ff */
[C---:B------:R-:W-:Y:S02]  /*a9d0*/  IADD3 R13, R0.reuse, 0x38, RZ ;  /* 0x00000038000d7810 */ /* 0x040fe40007ffe0ff */
[----:B------:R-:W-:Y:S01]  /*a9e0*/  IADD3 R14, R0, 0x40, RZ ;  /* 0x00000040000e7810 */ /* 0x000fe20007ffe0ff */
[----:B------:R-:W-:Y:S01]  /*a9f0*/  @!P0 IMAD.WIDE R4, R4, 0x4, R2 ;  /* 0x0000000404048825 */ /* 0x000fe200078e0202 */
[----:B------:R-:W-:-:S02]  /*aa00*/  ISETP.GE.AND P4, PT, R10, c[0x0][0x3c8], PT ;  /* 0x0000f2000a007a0c */ /* 0x000fc40003f86270 */
[----:B------:R-:W-:Y:S02]  /*aa10*/  ISETP.GE.AND P3, PT, R11, c[0x0][0x3c8], PT ;  /* 0x0000f2000b007a0c */ /* 0x000fe40003f66270 */
[----:B------:R2:W-:Y:S01]  /*aa20*/  @!P0 ST.E.64 [R4.64], R142 ;  /* 0x0000008e04008985 */ /* 0x0005e2000c101b0a */
[----:B------:R-:W-:Y:S02]  /*aa30*/  ISETP.GE.AND P2, PT, R12, c[0x0][0x3c8], PT ;  /* 0x0000f2000c007a0c */ /* 0x000fe40003f46270 */
[----:B------:R-:W-:Y:S02]  /*aa40*/  ISETP.GE.AND P1, PT, R13, c[0x0][0x3c8], PT ;  /* 0x0000f2000d007a0c */ /* 0x000fe40003f26270 */
[----:B------:R-:W-:Y:S02]  /*aa50*/  ISETP.GE.AND P0, PT, R14, c[0x0][0x3c8], PT ;  /* 0x0000f2000e007a0c */ /* 0x000fe40003f06270 */
[C---:B------:R-:W-:Y:S02]  /*aa60*/  IADD3 R15, R0.reuse, 0x48, RZ ;  /* 0x00000048000f7810 */ /* 0x040fe40007ffe0ff */
[----:B------:R-:W-:-:S02]  /*aa70*/  IADD3 R16, R0, 0x50, RZ ;  /* 0x0000005000107810 */ /* 0x000fc40007ffe0ff */
[----:B--2---:R-:W-:Y:S02]  /*aa80*/  @!P6 LEA.HI R4, R8, R8, RZ, 0x1 ;  /* 0x000000080804e211 */ /* 0x004fe400078f08ff */
[----:B------:R-:W-:Y:S02]  /*aa90*/  @!P5 LEA.HI R5, R9, R9, RZ, 0x1 ;  /* 0x000000090905d211 */ /* 0x000fe400078f08ff */
[----:B------:R-:W-:Y:S02]  /*aaa0*/  @!P6 LOP3.LUT R4, R4, 0xfffffffe, RZ, 0xc0, !PT ;  /* 0xfffffffe0404e812 */ /* 0x000fe400078ec0ff */
[----:B------:R-:W-:Y:S02]  /*aab0*/  @!P5 LOP3.LUT R5, R5, 0xfffffffe, RZ, 0xc0, !PT ;  /* 0xfffffffe0505d812 */ /* 0x000fe400078ec0ff */
[----:B------:R-:W-:Y:S01]  /*aac0*/  @!P3 LEA.HI R8, R11, R11, RZ, 0x1 ;  /* 0x0000000b0b08b211 */ /* 0x000fe200078f08ff */
[----:B------:R-:W-:-:S03]  /*aad0*/  @!P6 IMAD.WIDE R6, R4, 0x4, R2 ;  /* 0x000000040406e825 */ /* 0x000fc600078e0202 */
[----:B------:R-:W-:Y:S01]  /*aae0*/  @!P3 LOP3.LUT R8, R8, 0xfffffffe, RZ, 0xc0, !PT ;  /* 0xfffffffe0808b812 */ /* 0x000fe200078ec0ff */
[----:B------:R-:W-:Y:S01]  /*aaf0*/  @!P5 IMAD.WIDE R4, R5, 0x4, R2 ;  /* 0x000000040504d825 */ /* 0x000fe200078e0202 */
[----:B------:R2:W-:Y:S01]  /*ab00*/  @!P6 ST.E.64 [R6.64], R54 ;  /* 0x000000360600e985 */ /* 0x0005e2000c101b0a */
[----:B------:R-:W-:-:S03]  /*ab10*/  ISETP.GE.AND P6, PT, R15, c[0x0][0x3c8], PT ;  /* 0x0000f2000f007a0c */ /* 0x000fc60003fc6270 */
[----:B------:R3:W-:Y:S01]  /*ab20*/  @!P5 ST.E.64 [R4.64], R58 ;  /* 0x0000003a0400d985 */ /* 0x0007e2000c101b0a */
[----:B------:R-:W-:Y:S02]  /*ab30*/  ISETP.GE.AND P5, PT, R16, c[0x0][0x3c8], PT ;  /* 0x0000f20010007a0c */ /* 0x000fe40003fa6270 */
[----:B--2---:R-:W-:Y:S02]  /*ab40*/  @!P2 LEA.HI R7, R12, R12, RZ, 0x1 ;  /* 0x0000000c0c07a211 */ /* 0x004fe400078f08ff */
[----:B------:R-:W-:Y:S02]  /*ab50*/  @!P1 LEA.HI R6, R13, R13, RZ, 0x1 ;  /* 0x0000000d0d069211 */ /* 0x000fe400078f08ff */
[----:B---3--:R-:W-:Y:S01]  /*ab60*/  @!P4 LEA.HI R4, R10, R10, RZ, 0x1 ;  /* 0x0000000a0a04c211 */ /* 0x008fe200078f08ff */
[----:B------:R-:W-:Y:S01]  /*ab70*/  @!P3 IMAD.WIDE R10, R8, 0x4, R2 ;  /* 0x00000004080ab825 */ /* 0x000fe200078e0202 */
[----:B------:R-:W-:Y:S02]  /*ab80*/  @!P0 LEA.HI R5, R14, R14, RZ, 0x1 ;  /* 0x0000000e0e058211 */ /* 0x000fe400078f08ff */
[----:B------:R-:W-:-:S02]  /*ab90*/  @!P4 LOP3.LUT R4, R4, 0xfffffffe, RZ, 0xc0, !PT ;  /* 0xfffffffe0404c812 */ /* 0x000fc400078ec0ff */
[----:B------:R-:W-:Y:S02]  /*aba0*/  @!P2 LOP3.LUT R7, R7, 0xfffffffe, RZ, 0xc0, !PT ;  /* 0xfffffffe0707a812 */ /* 0x000fe400078ec0ff */
[----:B------:R-:W-:Y:S01]  /*abb0*/  @!P1 LOP3.LUT R6, R6, 0xfffffffe, RZ, 0xc0, !PT ;  /* 0xfffffffe06069812 */ /* 0x000fe200078ec0ff */
[--C-:B------:R-:W-:Y:S01]  /*abc0*/  @!P4 IMAD.WIDE R12, R4, 0x4, R2.reuse ;  /* 0x00000004040cc825 */ /* 0x100fe200078e0202 */
[----:B------:R-:W-:Y:S02]  /*abd0*/  @!P0 LOP3.LUT R5, R5, 0xfffffffe, RZ, 0xc0, !PT ;  /* 0xfffffffe05058812 */ /* 0x000fe400078ec0ff */
[----:B------:R-:W-:Y:S01]  /*abe0*/  IADD3 R14, R0, 0x80, RZ ;  /* 0x00000080000e7810 */ /* 0x000fe20007ffe0ff */
[--C-:B------:R-:W-:Y:S01]  /*abf0*/  @!P2 IMAD.WIDE R8, R7, 0x4, R2.reuse ;  /* 0x000000040708a825 */ /* 0x100fe200078e0202 */
[----:B------:R2:W-:Y:S03]  /*ac00*/  @!P4 ST.E.64 [R12.64], R62 ;  /* 0x0000003e0c00c985 */ /* 0x0005e6000c101b0a */
[--C-:B------:R-:W-:Y:S01]  /*ac10*/  @!P1 IMAD.WIDE R6, R6, 0x4, R2.reuse ;  /* 0x0000000406069825 */ /* 0x100fe200078e0202 */
[----:B------:R3:W-:Y:S03]  /*ac20*/  @!P3 ST.E.64 [R10.64], R66 ;  /* 0x000000420a00b985 */ /* 0x0007e6000c101b0a */
[----:B------:R-:W-:Y:S01]  /*ac30*/  @!P0 IMAD.WIDE R4, R5, 0x4, R2 ;  /* 0x0000000405048825 */ /* 0x000fe200078e0202 */
[----:B------:R4:W-:Y:S04]  /*ac40*/  @!P2 ST.E.64 [R8.64], R70 ;  /* 0x000000460800a985 */ /* 0x0009e8000c101b0a */
[----:B------:R-:W-:Y:S04]  /*ac50*/  @!P1 ST.E.64 [R6.64], R74 ;  /* 0x0000004a06009985 */ /* 0x000fe8000c101b0a */
[----:B------:R5:W-:Y:S01]  /*ac60*/  @!P0 ST.E.64 [R4.64], R78 ;  /* 0x0000004e04008985 */ /* 0x000be2000c101b0a */
[----:B--2---:R-:W-:-:S02]  /*ac70*/  IADD3 R12, R0, 0x78, RZ ;  /* 0x00000078000c7810 */ /* 0x004fc40007ffe0ff */
[C---:B---3--:R-:W-:Y:S02]  /*ac80*/  IADD3 R10, R0.reuse, 0x68, RZ ;  /* 0x00000068000a7810 */ /* 0x048fe40007ffe0ff */
[C---:B------:R-:W-:Y:S02]  /*ac90*/  IADD3 R11, R0.reuse, 0x70, RZ ;  /* 0x00000070000b7810 */ /* 0x040fe40007ffe0ff */
[C---:B----4-:R-:W-:Y:S02]  /*aca0*/  IADD3 R8, R0.reuse, 0x58, RZ ;  /* 0x0000005800087810 */ /* 0x050fe40007ffe0ff */
[----:B------:R-:W-:Y:S02]  /*acb0*/  IADD3 R9, R0, 0x60, RZ ;  /* 0x0000006000097810 */ /* 0x000fe40007ffe0ff */
[----:B------:R-:W-:Y:S02]  /*acc0*/  ISETP.GE.AND P4, PT, R8, c[0x0][0x3c8], PT ;  /* 0x0000f20008007a0c */ /* 0x000fe40003f86270 */
[----:B------:R-:W-:-:S02]  /*acd0*/  ISETP.GE.AND P3, PT, R9, c[0x0][0x3c8], PT ;  /* 0x0000f20009007a0c */ /* 0x000fc40003f66270 */
[----:B-----5:R-:W-:Y:S02]  /*ace0*/  @!P6 LEA.HI R4, R15, R15, RZ, 0x1 ;  /* 0x0000000f0f04e211 */ /* 0x020fe400078f08ff */
[----:B------:R-:W-:Y:S02]  /*acf0*/  @!P5 LEA.HI R5, R16, R16, RZ, 0x1 ;  /* 0x000000101005d211 */ /* 0x000fe400078f08ff */
[----:B------:R-:W-:Y:S02]  /*ad00*/  @!P6 LOP3.LUT R4, R4, 0xfffffffe, RZ, 0xc0, !PT ;  /* 0xfffffffe0404e812 */ /* 0x000fe400078ec0ff */
[----:B------:R-:W-:Y:S02]  /*ad10*/  @!P5 LOP3.LUT R5, R5, 0xfffffffe, RZ, 0xc0, !PT ;  /* 0xfffffffe0505d812 */ /* 0x000fe400078ec0ff */
[----:B------:R-:W-:Y:S01]  /*ad20*/  ISETP.GE.AND P2, PT, R10, c[0x0][0x3c8], PT ;  /* 0x0000f2000a007a0c */ /* 0x000fe20003f46270 */
[----:B------:R-:W-:Y:S01]  /*ad30*/  @!P6 IMAD.WIDE R6, R4, 0x4, R2 ;  /* 0x000000040406e825 */ /* 0x000fe200078e0202 */
[----:B------:R-:W-:-:S02]  /*ad40*/  ISETP.GE.AND P1, PT, R11, c[0x0][0x3c8], PT ;  /* 0x0000f2000b007a0c */ /* 0x000fc40003f26270 */
[----:B------:R-:W-:Y:S01]  /*ad50*/  ISETP.GE.AND P0, PT, R12, c[0x0][0x3c8], PT ;  /* 0x0000f2000c007a0c */ /* 0x000fe20003f06270 */
[----:B------:R-:W-:Y:S01]  /*ad60*/  @!P5 IMAD.WIDE R4, R5, 0x4, R2 ;  /* 0x000000040504d825 */ /* 0x000fe200078e0202 */
[----:B------:R2:W-:Y:S01]  /*ad70*/  @!P6 ST.E.64 [R6.64], R82 ;  /* 0x000000520600e985 */ /* 0x0005e2000c101b0a */
[----:B------:R-:W-:Y:S02]  /*ad80*/  IADD3 R15, R0, 0x88, RZ ;  /* 0x00000088000f7810 */ /* 0x000fe40007ffe0ff */
[----:B------:R-:W-:Y:S01]  /*ad90*/  ISETP.GE.AND P6, PT, R14, c[0x0][0x3c8], PT ;  /* 0x0000f2000e007a0c */ /* 0x000fe20003fc6270 */
[----:B------:R3:W-:Y:S01]  /*ada0*/  @!P5 ST.E.64 [R4.64], R86 ;  /* 0x000000560400d985 */ /* 0x0007e2000c101b0a */
[----:B------:R-:W-:Y:S02]  /*adb0*/  ISETP.GE.AND P5, PT, R15, c[0x0][0x3c8], PT ;  /* 0x0000f2000f007a0c */ /* 0x000fe40003fa6270 */
[----:B--2---:R-:W-:Y:S02]  /*adc0*/  @!P2 LEA.HI R7, R10, R10, RZ, 0x1 ;  /* 0x0000000a0a07a211 */ /* 0x004fe400078f08ff */
[----:B------:R-:W-:-:S02]  /*add0*/  @!P1 LEA.HI R6, R11, R11, RZ, 0x1 ;  /* 0x0000000b0b069211 */ /* 0x000fc400078f08ff */
[----:B---3--:R-:W-:Y:S02]  /*ade0*/  @!P4 LEA.HI R4, R8, R8, RZ, 0x1 ;  /* 0x000000080804c211 */ /* 0x008fe400078f08ff */
[----:B------:R-:W-:Y:S02]  /*adf0*/  @!P3 LEA.HI R8, R9, R9, RZ, 0x1 ;  /* 0x000000090908b211 */ /* 0x000fe400078f08ff */
[----:B------:R-:W-:Y:S02]  /*ae00*/  @!P0 LEA.HI R5, R12, R12, RZ, 0x1 ;  /* 0x0000000c0c058211 */ /* 0x000fe400078f08ff */
[----:B------:R-:W-:Y:S02]  /*ae10*/  @!P4 LOP3.LUT R4, R4, 0xfffffffe, RZ, 0xc0, !PT ;  /* 0xfffffffe0404c812 */ /* 0x000fe400078ec0ff */
[----:B------:R-:W-:Y:S02]  /*ae20*/  @!P3 LOP3.LUT R8, R8, 0xfffffffe, RZ, 0xc0, !PT ;  /* 0xfffffffe0808b812 */ /* 0x000fe400078ec0ff */
[----:B------:R-:W-:Y:S01]  /*ae30*/  @!P2 LOP3.LUT R7, R7, 0xfffffffe, RZ, 0xc0, !PT ;  /* 0xfffffffe0707a812 */ /* 0x000fe200078ec0ff */
[----:B------:R-:W-:Y:S01]  /*ae40*/  @!P4 IMAD.WIDE R12, R4, 0x4, R2 ;  /* 0x00000004040cc825 */ /* 0x000fe200078e0202 */
[----:B------:R-:W-:-:S02]  /*ae50*/  @!P1 LOP3.LUT R6, R6, 0xfffffffe, RZ, 0xc0, !PT ;  /* 0xfffffffe06069812 */ /* 0x000fc400078ec0ff */
[----:B------:R-:W-:Y:S01]  /*ae60*/  @!P0 LOP3.LUT R5, R5, 0xfffffffe, RZ, 0xc0, !PT ;  /* 0xfffffffe05058812 */ /* 0x000fe200078ec0ff */
[--C-:B------:R-:W-:Y:S01]  /*ae70*/  @!P3 IMAD.WIDE R10, R8, 0x4, R2.reuse ;  /* 0x00000004080ab825 */ /* 0x100fe200078e0202 */
[----:B------:R2:W-:Y:S03]  /*ae80*/  @!P4 ST.E.64 [R12.64], R90 ;  /* 0x0000005a0c00c985 */ /* 0x0005e6000c101b0a */
[--C-:B------:R-:W-:Y:S01]  /*ae90*/  @!P2 IMAD.WIDE R8, R7, 0x4, R2.reuse ;  /* 0x000000040708a825 */ /* 0x100fe200078e0202 */
[----:B------:R3:W-:Y:S03]  /*aea0*/  @!P3 ST.E.64 [R10.64], R94 ;  /* 0x0000005e0a00b985 */ /* 0x0007e6000c101b0a */
[--C-:B------:R-:W-:Y:S01]  /*aeb0*/  @!P1 IMAD.WIDE R6, R6, 0x4, R2.reuse ;  /* 0x0000000406069825 */ /* 0x100fe200078e0202 */
[----:B------:R4:W-:Y:S03]  /*aec0*/  @!P2 ST.E.64 [R8.64], R98 ;  /* 0x000000620800a985 */ /* 0x0009e6000c101b0a */
[----:B------:R-:W-:Y:S01]  /*aed0*/  @!P0 IMAD.WIDE R4, R5, 0x4, R2 ;  /* 0x0000000405048825 */ /* 0x000fe200078e0202 */
        /* <DEDUP_REMOVED lines=12> */
[----:B------:R-:W-:Y:S02]  /*afa0*/  ISETP.GE.AND P2, PT, R10, c[0x0][0x3c8], PT ;  /* 0x0000f2000a007a0c */ /* 0x000fe40003f46270 */
[----:B------:R-:W-:Y:S01]  /*afb0*/  @!P5 LOP3.LUT R5, R5, 0xfffffffe, RZ, 0xc0, !PT ;  /* 0xfffffffe0505d812 */ /* 0x000fe200078ec0ff */
[----:B------:R-:W-:Y:S01]  /*afc0*/  @!P6 IMAD.WIDE R6, R4, 0x4, R2 ;  /* 0x000000040406e825 */ /* 0x000fe200078e0202 */
[----:B------:R-:W-:-:S02]  /*afd0*/  ISETP.GE.AND P1, PT, R11, c[0x0][0x3c8], PT ;  /* 0x0000f2000b007a0c */ /* 0x000fc40003f26270 */
[----:B------:R-:W-:Y:S01]  /*afe0*/  ISETP.GE.AND P0, PT, R12, c[0x0][0x3c8], PT ;  /* 0x0000f2000c007a0c */ /* 0x000fe20003f06270 */
[----:B------:R-:W-:Y:S01]  /*aff0*/  @!P5 IMAD.WIDE R4, R5, 0x4, R2 ;  /* 0x000000040504d825 */ /* 0x000fe200078e0202 */
[----:B------:R2:W-:Y:S01]  /*b000*/  @!P6 ST.E.64 [R6.64], R110 ;  /* 0x0000006e0600e985 */ /* 0x0005e2000c101b0a */
[----:B------:R-:W-:-:S03]  /*b010*/  IADD3 R0, R0, 0xb8, RZ ;  /* 0x000000b800007810 */ /* 0x000fc60007ffe0ff */
[----:B------:R3:W-:Y:S01]  /*b020*/  @!P5 ST.E.64 [R4.64], R114 ;  /* 0x000000720400d985 */ /* 0x0007e2000c101b0a */
[----:B--2---:R-:W-:-:S04]  /*b030*/  @!P2 LEA.HI R7, R10, R10, RZ, 0x1 ;  /* 0x0000000a0a07a211 */ /* 0x004fc800078f08ff */
[----:B------:R-:W-:Y:S02]  /*b040*/  @!P1 LEA.HI R6, R11, R11, RZ, 0x1 ;  /* 0x0000000b0b069211 */ /* 0x000fe400078f08ff */
[----:B---3--:R-:W-:Y:S02]  /*b050*/  @!P4 LEA.HI R4, R8, R8, RZ, 0x1 ;  /* 0x000000080804c211 */ /* 0x008fe400078f08ff */
[----:B------:R-:W-:Y:S02]  /*b060*/  @!P3 LEA.HI R8, R9, R9, RZ, 0x1 ;  /* 0x000000090908b211 */ /* 0x000fe400078f08ff */
[----:B------:R-:W-:Y:S02]  /*b070*/  @!P0 LEA.HI R5, R12, R12, RZ, 0x1 ;  /* 0x0000000c0c058211 */ /* 0x000fe400078f08ff */
[----:B------:R-:W-:Y:S02]  /*b080*/  @!P4 LOP3.LUT R4, R4, 0xfffffffe, RZ, 0xc0, !PT ;  /* 0xfffffffe0404c812 */ /* 0x000fe400078ec0ff */
[----:B------:R-:W-:-:S02]  /*b090*/  @!P3 LOP3.LUT R8, R8, 0xfffffffe, RZ, 0xc0, !PT ;  /* 0xfffffffe0808b812 */ /* 0x000fc400078ec0ff */
[----:B------:R-:W-:Y:S01]  /*b0a0*/  @!P2 LOP3.LUT R7, R7, 0xfffffffe, RZ, 0xc0, !PT ;  /* 0xfffffffe0707a812 */ /* 0x000fe200078ec0ff */
[--C-:B------:R-:W-:Y:S01]  /*b0b0*/  @!P4 IMAD.WIDE R12, R4, 0x4, R2.reuse ;  /* 0x00000004040cc825 */ /* 0x100fe200078e0202 */
[----:B------:R-:W-:Y:S02]  /*b0c0*/  @!P1 LOP3.LUT R6, R6, 0xfffffffe, RZ, 0xc0, !PT ;  /* 0xfffffffe06069812 */ /* 0x000fe400078ec0ff */
        /* <DEDUP_REMOVED lines=8> */
[----:B------:R2:W-:Y:S04]  /*b150*/  @!P1 ST.E.64 [R6.64], R126 ;  /* 0x0000007e06009985 */ /* 0x0005e8000c101b0a */
[----:B------:R2:W-:Y:S01]  /*b160*/  @!P0 ST.E.64 [R4.64], R150 ;  /* 0x0000009604008985 */ /* 0x0005e2000c101b0a */
[----:B------:R-:W-:-:S13]  /*b170*/  ISETP.GE.AND P0, PT, R0, c[0x0][0x3c8], PT ;  /* 0x0000f20000007a0c */ /* 0x000fda0003f06270 */
[----:B------:R-:W-:Y:S05]  /*b180*/  @P0 EXIT ;  /* 0x000000000000094d */ /* 0x000fea0003800000 */
[----:B------:R-:W-:-:S04]  /*b190*/  LEA.HI R0, R0, R0, RZ, 0x1 ;  /* 0x0000000000007211 */ /* 0x000fc800078f08ff */
[----:B------:R-:W-:-:S05]  /*b1a0*/  LOP3.LUT R0, R0, 0xfffffffe, RZ, 0xc0, !PT ;  /* 0xfffffffe00007812 */ /* 0x000fca00078ec0ff */
[----:B------:R-:W-:-:S05]  /*b1b0*/  IMAD.WIDE R2, R0, 0x4, R2 ;  /* 0x0000000400027825 */ /* 0x000fca00078e0202 */
[----:B------:R-:W-:Y:S01]  /*b1c0*/  ST.E.64 [R2.64], R130 ;  /* 0x0000008202007985 */ /* 0x000fe2000c101b0a */
[----:B------:R-:W-:Y:S05]  /*b1d0*/  EXIT ;  /* 0x000000000000794d */ /* 0x000fea0003800000 */
.L_x_7:
[----:B------:R-:W1:Y:S02]  /*b1e0*/  S2R R0, SR_TID.X ;  /* 0x0000000000007919 */ /* 0x000e640000002100 */
[----:B-1----:R-:W-:-:S13]  /*b1f0*/  ISETP.GT.AND P0, PT, R0, 0x7f, PT ;  /* 0x0000007f0000780c */ /* 0x002fda0003f04270 */
[----:B------:R-:W-:Y:S05]  /*b200*/  @P0 EXIT ;  /* 0x000000000000094d */ /* 0x000fea0003800000 */
[----:B------:R-:W1:Y:S01]  /*b210*/  S2R R8, SR_CTAID.X ;  /* 0x0000000000087919 */ /* 0x000e620000002500 */
[----:B------:R-:W-:-:S05]  /*b220*/  MOV R3, c[0x0][0x4e8] ;  /* 0x00013a0000037a02 */ /* 0x000fca0000000f00 */
[----:B------:R-:W-:Y:S01]  /*b230*/  IMAD R2, R3, c[0x0][0x388], RZ ;  /* 0x0000e20003027a24 */ /* 0x000fe200078e02ff */
[----:B-1----:R-:W-:-:S04]  /*b240*/  LEA R8, R8, R0, 0x7 ;  /* 0x0000000008087211 */ /* 0x002fc800078e38ff */
[----:B------:R-:W-:-:S13]  /*b250*/  ISETP.GE.AND P0, PT, R8, R2, PT ;  /* 0x000000020800720c */ /* 0x000fda0003f06270 */
[----:B------:R-:W-:Y:S05]  /*b260*/  @P0 EXIT ;  /* 0x000000000000094d */ /* 0x000fea0003800000 */
[----:B------:R-:W1:Y:S01]  /*b270*/  S2R R7, SR_CTAID.Z ;  /* 0x0000000000077919 */ /* 0x000e620000002700 */
[----:B------:R-:W-:Y:S01]  /*b280*/  USHF.R.S32.HI UR6, URZ, 0x1f, UR9 ;  /* 0x0000001f3f067899 */ /* 0x000fe20008011409 */
[----:B------:R-:W-:Y:S01]  /*b290*/  ISETP.NE.AND P0, PT, R3, 0x1, PT ;  /* 0x000000010300780c */ /* 0x000fe20003f05270 */
[----:B------:R-:W-:Y:S01]  /*b2a0*/  ULDC.64 UR4, c[0x0][0x4d0] ;  /* 0x0001340000047ab9 */ /* 0x000fe20000000a00 */
[----:B------:R-:W2:Y:S01]  /*b2b0*/  S2R R9, SR_CTAID.Y ;  /* 0x0000000000097919 */ /* 0x000ea20000002600 */
[----:B------:R-:W-:Y:S01]  /*b2c0*/  UIMAD UR6, UR6, UR4, URZ ;  /* 0x00000004060672a4 */ /* 0x000fe2000f8e023f */
[----:B------:R-:W-:Y:S01]  /*b2d0*/  IADD3 R4, RZ, -UR9, RZ ;  /* 0x80000009ff047c10 */ /* 0x000fe2000fffe0ff */
[----:B------:R-:W-:Y:S01]  /*b2e0*/  UIMAD.WIDE.U32 UR12, UR9, UR4, URZ ;  /* 0x00000004090c72a5 */ /* 0x000fe2000f8e003f */
[----:B------:R-:W-:Y:S01]  /*b2f0*/  MOV R0, R8 ;  /* 0x0000000800007202 */ /* 0x000fe20000000f00 */
[----:B------:R-:W-:-:S04]  /*b300*/  UIMAD UR4, UR9, UR5, UR6 ;  /* 0x00000005090472a4 */ /* 0x000fc8000f8e0206 */
[----:B------:R-:W-:Y:S01]  /*b310*/  UIADD3 UR4, UR13, UR4, URZ ;  /* 0x000000040d047290 */ /* 0x000fe2000fffe03f */
[----:B------:R-:W-:Y:S01]  /*b320*/  MOV R3, UR13 ;  /* 0x0000000d00037c02 */ /* 0x000fe20008000f00 */
[----:B------:R-:W-:-:S04]  /*b330*/  @P0 IMAD.HI.U32 R5, R8, c[0x0][0x4ec], RZ ;  /* 0x00013b0008050a27 */ /* 0x000fc800078e00ff */
[----:B------:R-:W-:Y:S01]  /*b340*/  IMAD.U32 R2, RZ, RZ, UR12 ;  /* 0x0000000cff027e24 */ /* 0x000fe2000f8e00ff */
[----:B------:R-:W-:Y:S01]  /*b350*/  @P0 SHF.R.U32.HI R0, RZ, c[0x0][0x4f0], R5 ;  /* 0x00013c00ff000a19 */ /* 0x000fe20000011605 */
[----:B------:R-:W-:Y:S01]  /*b360*/  IMAD.U32 R3, RZ, RZ, UR4 ;  /* 0x00000004ff037e24 */ /* 0x000fe2000f8e00ff */
[----:B-1----:R-:W-:-:S03]  /*b370*/  SHF.R.S32.HI R6, RZ, 0x1f, R7 ;  /* 0x0000001fff067819 */ /* 0x002fc60000011407 */
[----:B------:R-:W-:-:S04]  /*b380*/  IMAD.WIDE.U32 R2, R7, c[0x0][0x4d8], R2 ;  /* 0x0001360007027a25 */ /* 0x000fc800078e0002 */
[----:B------:R-:W-:Y:S02]  /*b390*/  IMAD R6, R6, c[0x0][0x4d8], RZ ;  /* 0x0001360006067a24 */ /* 0x000fe400078e02ff */
[----:B--2---:R-:W-:Y:S02]  /*b3a0*/  IMAD R4, R4, c[0x0][0x550], R9 ;  /* 0x0001540004047a24 */ /* 0x004fe400078e0209 */
[----:B------:R-:W-:Y:S01]  /*b3b0*/  IMAD R5, R7, c[0x0][0x4dc], R6 ;  /* 0x0001370007057a24 */ /* 0x000fe200078e0206 */
[----:B------:R-:W-:Y:S02]  /*b3c0*/  IADD3 R7, -R0, RZ, RZ ;  /* 0x000000ff00077210 */ /* 0x000fe40007ffe1ff */
[----:B------:R-:W-:Y:S01]  /*b3d0*/  SHF.R.S32.HI R6, RZ, 0x1f, R4 ;  /* 0x0000001fff067819 */ /* 0x000fe20000011404 */
[----:B------:R-:W-:Y:S02]  /*b3e0*/  IMAD.IADD R3, R5, 0x1, R3 ;  /* 0x0000000105037824 */ /* 0x000fe400078e0203 */
[----:B------:R-:W-:Y:S01]  /*b3f0*/  IMAD R5, R7, c[0x0][0x4e8], R8 ;  /* 0x00013a0007057a24 */ /* 0x000fe200078e0208 */
[----:B------:R-:W-:Y:S01]  /*b400*/  SHF.R.S32.HI R7, RZ, 0x1f, R0 ;  /* 0x0000001fff077819 */ /* 0x000fe20000011400 */
[----:B------:R-:W-:-:S02]  /*b410*/  IMAD R6, R6, c[0x0][0x4e0], RZ ;  /* 0x0001380006067a24 */ /* 0x000fc400078e02ff */
[----:B------:R-:W-:-:S04]  /*b420*/  IMAD.WIDE.U32 R2, R4, c[0x0][0x4e0], R2 ;  /* 0x0001380004027a25 */ /* 0x000fc800078e0002 */
[----:B------:R-:W-:Y:S01]  /*b430*/  IMAD R6, R4, c[0x0][0x4e4], R6 ;  /* 0x0001390004067a24 */ /* 0x000fe200078e0206 */
[----:B------:R-:W-:Y:S02]  /*b440*/  SHF.R.S32.HI R4, RZ, 0x1f, R5 ;  /* 0x0000001fff047819 */ /* 0x000fe40000011405 */
[----:B------:R-:W-:-:S03]  /*b450*/  IADD3 R2, P0, R0, R2, RZ ;  /* 0x0000000200027210 */ /* 0x000fc60007f1e0ff */
[----:B------:R-:W-:Y:S01]  /*b460*/  IMAD R0, R4, c[0x0][0x4c8], RZ ;  /* 0x0001320004007a24 */ /* 0x000fe200078e02ff */
[----:B------:R-:W-:-:S03]  /*b470*/  IADD3.X R3, R7, R3, R6, P0, !PT ;  /* 0x0000000307037210 */ /* 0x000fc600007fe406 */
[C---:B------:R-:W-:Y:S02]  /*b480*/  IMAD R0, R5.reuse, c[0x0][0x4cc], R0 ;  /* 0x0001330005007a24 */ /* 0x040fe400078e0200 */
[----:B------:R-:W-:-:S05]  /*b490*/  IMAD.WIDE.U32 R2, R5, c[0x0][0x4c8], R2 ;  /* 0x0001320005027a25 */ /* 0x000fca00078e0002 */
[----:B------:R-:W-:Y:S02]  /*b4a0*/  IADD3 R0, R3, R0, RZ ;  /* 0x0000000003007210 */ /* 0x000fe40007ffe0ff */
[----:B------:R-:W-:-:S04]  /*b4b0*/  LEA R4, P0, R2, c[0x0][0x4a8], 0x2 ;  /* 0x00012a0002047a11 */ /* 0x000fc800078010ff */
[----:B------:R-:W-:Y:S02]  /*b4c0*/  LEA.HI.X R5, R2, c[0x0][0x4ac], R0, 0x2, P0 ;  /* 0x00012b0002057a11 */ /* 0x000fe400000f1400 */
[----:B------:R-:W-:-:S05]  /*b4d0*/  MOV R0, 0xff800000 ;  /* 0xff80000000007802 */ /* 0x000fca0000000f00 */
[----:B------:R-:W-:Y:S01]  /*b4e0*/  STG.E [R4.64], R0 ;  /* 0x0000000004007986 */ /* 0x000fe2000c10190a */
[----:B------:R-:W-:Y:S05]  /*b4f0*/  EXIT ;  /* 0x000000000000794d */ /* 0x000fea0003800000 */
.L_x_10:
[----:B------:R-:W-:-:S00]  /*b500*/  BRA `(.L_x_10) ;  /* 0xfffffff000007947 */ /* 0x000fc0000383ffff */
[----:B------:R-:W-:-:S00]  /*b510*/  NOP ;  /* 0x0000000000007918 */ /* 0x000fc00000000000 */
        /* <DEDUP_REMOVED lines=14> */
.L_x_2452:


//--------------------- .text._ZN7cutlass13device_kernelIN5flash19enable_sm80_to_sm89INS1_16FlashAttnFwdSm80INS1_25CollectiveMainloopFwdSm80ILi8ELi1ELb0EN4cute5tupleIJNS5_1CILi128EEENS7_ILi64EEENS7_ILi192EEEEEELi192ENS_10bfloat16_tEfNS_4arch4Sm80ELb0ELb0ELb0ELb1ELb0ELb0ELb1ELb1EEENS1_21CollectiveEpilogueFwdINS6_IJS8_SA_S9_EEENS6_IJNS7_ILi1EEESI_SI_EEESC_SE_Li256ELb1ELb1ELb1ELb0EEENS1_36VarlenDynamicPersistentTileSchedulerILi128ELi64ELi256ELi256ELb1ELb1ELb0ELb0ELb1ELb1EEEEEEEEEvNT_6ParamsE --------------------------
	.section	.text._ZN7cutlass13device_kernelIN5flash19enable_sm80_to_sm89INS1_16FlashAttnFwdSm80INS1_25CollectiveMainloopFwdSm80ILi8ELi1ELb0EN4cute5tupleIJNS5_1CILi128EEENS7_ILi64EEENS7_ILi192EEEEEELi192ENS_10bfloat16_tEfNS_4arch4Sm80ELb0ELb0ELb0ELb1ELb0ELb0ELb1ELb1EEENS1_21CollectiveEpilogueFwdINS6_IJS8_SA_S9_EEENS6_IJNS7_ILi1EEESI_SI_EEESC_SE_Li256ELb1ELb1ELb1ELb0EEENS1_36VarlenDynamicPersistentTileSchedulerILi128ELi64ELi256ELi256ELb1ELb1ELb0ELb0ELb1ELb1EEEEEEEEEvNT_6ParamsE,"ax",@progbits
	.sectioninfo	@"SHI_REGISTERS=255"
	.align	128
.text._ZN7cutlass13device_kernelIN5flash19enable_sm80_to_sm89INS1_16FlashAttnFwdSm80INS1_25CollectiveMainloopFwdSm80ILi8ELi1ELb0EN4cute5tupleIJNS5_1CILi128EEENS7_ILi64EEENS7_ILi192EEEEEELi192ENS_10bfloat16_tEfNS_4arch4Sm80ELb0ELb0ELb0ELb1ELb0ELb0ELb1ELb1EEENS1_21CollectiveEpilogueFwdINS6_IJS8_SA_S9_EEENS6_IJNS7_ILi1EEESI_SI_EEESC_SE_Li256ELb1ELb1ELb1ELb0EEENS1_36VarlenDynamicPersistentTileSchedulerILi128ELi64ELi256ELi256ELb1ELb1ELb0ELb0ELb1ELb1EEEEEEEEEvNT_6ParamsE:
        .type           _ZN7cutlass13device_kernelIN5flash19enable_sm80_to_sm89INS1_16FlashAttnFwdSm80INS1_25CollectiveMainloopFwdSm80ILi8ELi1ELb0EN4cute5tupleIJNS5_1CILi128EEENS7_ILi64EEENS7_ILi192EEEEEELi192ENS_10bfloat16_tEfNS_4arch4Sm80ELb0ELb0ELb0ELb1ELb0ELb0ELb1ELb1EEENS1_21CollectiveEpilogueFwdINS6_IJS8_SA_S9_EEENS6_IJNS7_ILi1EEESI_SI_EEESC_SE_Li256ELb1ELb1ELb1ELb0EEENS1_36VarlenDynamicPersistentTileSchedulerILi128ELi64ELi256ELi256ELb1ELb1ELb0ELb0ELb1ELb1EEEEEEEEEvNT_6ParamsE,@function
        .size           _ZN7cutlass13device_kernelIN5flash19enable_sm80_to_sm89INS1_16FlashAttnFwdSm80INS1_25CollectiveMainloopFwdSm80ILi8ELi1ELb0EN4cute5tupleIJNS5_1CILi128EEENS7_ILi64EEENS7_ILi192EEEEEELi192ENS_10bfloat16_tEfNS_4arch4Sm80ELb0ELb0ELb0ELb1ELb0ELb0ELb1ELb1EEENS1_21CollectiveEpilogueFwdINS6_IJS8_SA_S9_EEENS6_IJNS7_ILi1EEESI_SI_EEESC_SE_Li256ELb1ELb1ELb1ELb0EEENS1_36VarlenDynamicPersistentTileSchedulerILi128ELi64ELi256ELi256ELb1ELb1ELb0ELb0ELb1ELb1EEEEEEEEEvNT_6ParamsE,(.L_x_2453 - _ZN7cutlass13device_kernelIN5flash19enable_sm80_to_sm89INS1_16FlashAttnFwdSm80INS1_25CollectiveMainloopFwdSm80ILi8ELi1ELb0EN4cute5tupleIJNS5_1CILi128EEENS7_ILi64EEENS7_ILi192EEEEEELi192ENS_10bfloat16_tEfNS_4arch4Sm80ELb0ELb0ELb0ELb1ELb0ELb0ELb1ELb1EEENS1_21CollectiveEpilogueFwdINS6_IJS8_SA_S9_EEENS6_IJNS7_ILi1EEESI_SI_EEESC_SE_Li256ELb1ELb1ELb1ELb0EEENS1_36VarlenDynamicPersistentTileSchedulerILi128ELi64ELi256ELi256ELb1ELb1ELb0ELb0ELb1ELb1EEEEEEEEEvNT_6ParamsE)
        .other          _ZN7cutlass13device_kernelIN5flash19enable_sm80_to_sm89INS1_16FlashAttnFwdSm80INS1_25CollectiveMainloopFwdSm80ILi8ELi1ELb0EN4cute5tupleIJNS5_1CILi128EEENS7_ILi64EEENS7_ILi192EEEEEELi192ENS_10bfloat16_tEfNS_4arch4Sm80ELb0ELb0ELb0ELb1ELb0ELb0ELb1ELb1EEENS1_21CollectiveEpilogueFwdINS6_IJS8_SA_S9_EEENS6_IJNS7_ILi1EEESI_SI_EEESC_SE_Li256ELb1ELb1ELb1ELb0EEENS1_36VarlenDynamicPersistentTileSchedulerILi128ELi64ELi256ELi256ELb1ELb1ELb0ELb0ELb1ELb1EEEEEEEEEvNT_6ParamsE,@"STO_CUDA_ENTRY STV_DEFAULT"
_ZN7cutlass13device_kernelIN5flash19enable_sm80_to_sm89INS1_16FlashAttnFwdSm80INS1_25CollectiveMainloopFwdSm80ILi8ELi1ELb0EN4cute5tupleIJNS5_1CILi128EEENS7_ILi64EEENS7_ILi192EEEEEELi192ENS_10bfloat16_tEfNS_4arch4Sm80ELb0ELb0ELb0ELb1ELb0ELb0ELb1ELb1EEENS1_21CollectiveEpilogueFwdINS6_IJS8_SA_S9_EEENS6_IJNS7_ILi1EEESI_SI_EEESC_SE_Li256ELb1ELb1ELb1ELb0EEENS1_36VarlenDynamicPersistentTileSchedulerILi128ELi64ELi256ELi256ELb1ELb1ELb0ELb0ELb1ELb1EEEEEEEEEvNT_6ParamsE:
[----:B------:R-:W-:Y:S02]  /*0000*/  MOV R1, c[0x0][0x28] ;  /* 0x00000a0000017a02 */ /* 0x000fe40000000f00 */
[----:B------:R-:W1:Y:S01]  /*0010*/  S2R R201, SR_TID.X ;  /* 0x0000000000c97919 */ /* 0x000e620000002100 */
[----:B------:R-:W-:Y:S01]  /*0020*/  ULDC.64 UR6, c[0x0][0x118] ;  /* 0x0000460000067ab9 */ /* 0x000fe20000000a00 */
[----:B------:R-:W-:Y:S01]  /*0030*/  IMAD.MOV.U32 R200, RZ, RZ, RZ ;  /* 0x000000ffffc87224 */ /* 0x000fe200078e00ff */
[----:B------:R-:W-:Y:S01]  /*0040*/  MOV R196, 0xffffffff ;  /* 0xffffffff00c47802 */ /* 0x000fe20000000f00 */
[----:B------:R-:W-:Y:S02]  /*0050*/  IMAD.MOV.U32 R199, RZ, RZ, -0x1 ;  /* 0xffffffffffc77424 */ /* 0x000fe400078e00ff */
[----:B------:R-:W-:Y:S01]  /*0060*/  IMAD.MOV.U32 R191, RZ, RZ, -0x1 ;  /* 0xffffffffffbf7424 */ /* 0x000fe200078e00ff */
[----:B-1----:R-:W-:-:S06]  /*0070*/  SHF.R.U32.HI R211, RZ, 0x5, R201 ;  /* 0x00000005ffd37819 */ /* 0x002fcc00000116c9 */
[----:B------:R-:W1:Y:S02]  /*0080*/  SHFL.IDX PT, R211, R211, RZ, 0x1f ;  /* 0x00001fffd3d37589 */ /* 0x000e6400000e0000 */
[----:B-1----:R-:W-:-:S13]  /*0090*/  ISETP.NE.AND P0, PT, R211, RZ, PT ;  /* 0x000000ffd300720c */ /* 0x002fda0003f05270 */
[----:B------:R-:W-:Y:S06]  /*00a0*/  @P0 BAR.SYNC.DEFER_BLOCKING 0x5, 0x100 ;  /* 0x0144000000000b1d */ /* 0x000fec0000010000 */
[----:B------:R-:W1:Y:S04]  /*00b0*/  @P0 LDS.128 R192, [0x18100] ;  /* 0x01810000ffc00984 */ /* 0x000e680000000c00 */
[----:B------:R-:W-:Y:S06]  /*00c0*/  @P0 BAR.ARV 0x4, 0x100 ;  /* 0x0104000000000b1d */ /* 0x000fec0000002000 */
[----:B------:R-:W-:Y:S05]  /*00d0*/  @P0 BRA `(.L_x_11) ;  /* 0x00000a1000000947 */ /* 0x000fea0003800000 */
[----:B------:R-:W-:Y:S01]  /*00e0*/  LOP3.LUT R3, R201, 0x1f, RZ, 0xc0, !PT ;  /* 0x0000001fc9037812 */ /* 0x000fe200078ec0ff */
[----:B------:R-:W-:-:S02]  /*00f0*/  IMAD.MOV.U32 R8, RZ, RZ, RZ ;  /* 0x000000ffff087224 */ /* 0x000fc400078e00ff */
[----:B------:R-:W-:Y:S01]  /*0100*/  IMAD.MOV.U32 R4, RZ, RZ, RZ ;  /* 0x000000ffff047224 */ /* 0x000fe200078e00ff */
[----:B------:R-:W-:-:S04]  /*0110*/  ISETP.NE.AND P6, PT, R3, 0x1f, PT ;  /* 0x0000001f0300780c */ /* 0x000fc80003fc5270 */
[----:B------:R-:W-:-:S13]  /*0120*/  ISETP.GE.OR P0, PT, R3, c[0x0][0x53c], !P6 ;  /* 0x00014f0003007a0c */ /* 0x000fda0007706670 */
[----:B------:R-:W-:Y:S02]  /*0130*/  @!P0 IMAD.MOV.U32 R2, RZ, RZ, 0x4 ;  /* 0x00000004ff028424 */ /* 0x000fe400078e00ff */
[----:B------:R-:W-:Y:S02]  /*0140*/  @!P0 IMAD.MOV.U32 R0, RZ, RZ, 0x4 ;  /* 0x00000004ff008424 */ /* 0x000fe400078e00ff */
[----:B------:R-:W-:-:S04]  /*0150*/  @!P0 IMAD.WIDE.U32 R6, R3, R2, c[0x0][0x580] ;  /* 0x0001600003068625 */ /* 0x000fc800078e0002 */
[C---:B------:R-:W-:Y:S01]  /*0160*/  @!P0 IMAD.WIDE.U32 R10, R3.reuse, R0, c[0x0][0x578] ;  /* 0x00015e00030a8625 */ /* 0x040fe200078e0000 */
[----:B------:R-:W2:Y:S04]  /*0170*/  @!P0 LDG.E R8, [R6.64] ;  /* 0x0000000606088981 */ /* 0x000ea8000c1e1900 */
[----:B------:R-:W2:Y:S01]  /*0180*/  @!P0 LDG.E R4, [R10.64] ;  /* 0x000000060a048981 */ /* 0x000ea2000c1e1900 */
[C---:B------:R-:W-:Y:S01]  /*0190*/  ISETP.NE.AND P5, PT, R3.reuse, RZ, PT ;  /* 0x000000ff0300720c */ /* 0x040fe20003fa5270 */
[----:B------:R-:W3:Y:S01]  /*01a0*/  S2UR UR4, SR_CTAID.X ;  /* 0x00000000000479c3 */ /* 0x000ee20000002500 */
[C---:B------:R-:W-:Y:S02]  /*01b0*/  ISETP.GE.U32.AND P4, PT, R3.reuse, 0x2, PT ;  /* 0x000000020300780c */ /* 0x040fe40003f86070 */
[----:B------:R-:W-:-:S02]  /*01c0*/  ISETP.GE.U32.AND P3, PT, R3, 0x4, PT ;  /* 0x000000040300780c */ /* 0x000fc40003f66070 */
[C---:B------:R-:W-:Y:S02]  /*01d0*/  ISETP.GE.U32.AND P2, PT, R3.reuse, 0x8, PT ;  /* 0x000000080300780c */ /* 0x040fe40003f46070 */
[----:B------:R-:W-:Y:S02]  /*01e0*/  ISETP.GE.U32.AND P1, PT, R3, 0x10, PT ;  /* 0x000000100300780c */ /* 0x000fe40003f26070 */
[----:B-1----:R-:W-:Y:S01]  /*01f0*/  MOV R195, RZ ;  /* 0x000000ff00c37202 */ /* 0x002fe20000000f00 */
[----:B--2---:R-:W-:-:S05]  /*0200*/  IMAD R0, R8, R4, RZ ;  /* 0x0000000408007224 */ /* 0x004fca00078e02ff */
[----:B------:R-:W1:Y:S02]  /*0210*/  SHFL.UP PT, R2, R0, 0x1, RZ ;  /* 0x0420000000027989 */ /* 0x000e6400000e00ff */
[----:B-1----:R-:W-:-:S05]  /*0220*/  SEL R2, R2, RZ, P5 ;  /* 0x000000ff02027207 */ /* 0x002fca0002800000 */
[----:B------:R-:W-:-:S05]  /*0230*/  IMAD.IADD R2, R0, 0x1, R2 ;  /* 0x0000000100027824 */ /* 0x000fca00078e0202 */
[----:B------:R-:W1:Y:S02]  /*0240*/  SHFL.UP PT, R0, R2, 0x2, RZ ;  /* 0x0440000002007989 */ /* 0x000e6400000e00ff */
[----:B-1----:R-:W-:-:S04]  /*0250*/  SEL R0, R0, RZ, P4 ;  /* 0x000000ff00007207 */ /* 0x002fc80002000000 */
[----:B------:R-:W-:-:S05]  /*0260*/  IADD3 R0, R2, R0, RZ ;  /* 0x0000000002007210 */ /* 0x000fca0007ffe0ff */
[----:B------:R-:W1:Y:S02]  /*0270*/  SHFL.UP PT, R2, R0, 0x4, RZ ;  /* 0x0480000000027989 */ /* 0x000e6400000e00ff */
[----:B-1----:R-:W-:-:S05]  /*0280*/  SEL R2, R2, RZ, P3 ;  /* 0x000000ff02027207 */ /* 0x002fca0001800000 */
[----:B------:R-:W-:-:S05]  /*0290*/  IMAD.IADD R2, R0, 0x1, R2 ;  /* 0x0000000100027824 */ /* 0x000fca00078e0202 */
[----:B------:R-:W1:Y:S02]  /*02a0*/  SHFL.UP PT, R0, R2, 0x8, RZ ;  /* 0x0500000002007989 */ /* 0x000e6400000e00ff */
[----:B-1----:R-:W-:-:S05]  /*02b0*/  SEL R0, R0, RZ, P2 ;  /* 0x000000ff00007207 */ /* 0x002fca0001000000 */
[----:B------:R-:W-:-:S05]  /*02c0*/  IMAD.IADD R0, R2, 0x1, R0 ;  /* 0x0000000102007824 */ /* 0x000fca00078e0200 */
[----:B------:R-:W1:Y:S02]  /*02d0*/  SHFL.UP PT, R9, R0, 0x10, RZ ;  /* 0x0600000000097989 */ /* 0x000e6400000e00ff */
[----:B-1----:R-:W-:-:S05]  /*02e0*/  SEL R9, R9, RZ, P1 ;  /* 0x000000ff09097207 */ /* 0x002fca0000800000 */
[----:B------:R-:W-:-:S05]  /*02f0*/  IMAD.IADD R9, R0, 0x1, R9 ;  /* 0x0000000100097824 */ /* 0x000fca00078e0209 */
[----:B------:R-:W1:Y:S02]  /*0300*/  SHFL.IDX PT, R0, R9, 0x1f, 0x1f ;  /* 0x03e01f0009007f89 */ /* 0x000e6400000e0000 */
[----:B-1----:R-:W-:-:S04]  /*0310*/  IMAD R0, R0, c[0x0][0x538], RZ ;  /* 0x00014e0000007a24 */ /* 0x002fc800078e02ff */
[----:B------:R-:W-:Y:S01]  /*0320*/  IMAD.MOV.U32 R5, RZ, RZ, R0 ;  /* 0x000000ffff057224 */ /* 0x000fe200078e0000 */
[----:B---3--:R-:W-:-:S13]  /*0330*/  ISETP.GT.AND P0, PT, R0, UR4, PT ;  /* 0x0000000400007c0c */ /* 0x008fda000bf04270 */
[----:B------:R-:W-:Y:S05]  /*0340*/  @P0 BRA `(.L_x_12) ;  /* 0x0000026000000947 */ /* 0x000fea0003800000 */
[----:B------:R-:W-:Y:S02]  /*0350*/  MOV R0, R5 ;  /* 0x0000000500007202 */ /* 0x000fe40000000f00 */
[----:B------:R-:W-:-:S04]  /*0360*/  MOV R195, RZ ;  /* 0x000000ff00c37202 */ /* 0x000fc80000000f00 */
.L_x_16:
[----:B------:R-:W-:-:S04]  /*0370*/  IADD3 R195, R195, 0x1f, RZ ;  /* 0x0000001fc3c37810 */ /* 0x000fc80007ffe0ff */
[----:B------:R-:W-:-:S13]  /*0380*/  ISETP.GE.AND P0, PT, R195, c[0x0][0x53c], PT ;  /* 0x00014f00c3007a0c */ /* 0x000fda0003f06270 */
[----:B------:R-:W-:Y:S05]  /*0390*/  @P0 BRA `(.L_x_13) ;  /* 0x000006d000000947 */ /* 0x000fea0003800000 */
[----:B------:R-:W-:Y:S02]  /*03a0*/  IADD3 R6, R3, R195, RZ ;  /* 0x000000c303067210 */ /* 0x000fe40007ffe0ff */
[----:B------:R-:W-:Y:S02]  /*03b0*/  MOV R8, RZ ;  /* 0x000000ff00087202 */ /* 0x000fe40000000f00 */
[----:B------:R-:W-:Y:S02]  /*03c0*/  ISETP.GE.OR P0, PT, R6, c[0x0][0x53c], !P6 ;  /* 0x00014f0006007a0c */ /* 0x000fe40007706670 */
[----:B------:R-:W-:-:S11]  /*03d0*/  MOV R4, RZ ;  /* 0x000000ff00047202 */ /* 0x000fd60000000f00 */
[----:B------:R-:W-:Y:S02]  /*03e0*/  @!P0 MOV R5, 0x4 ;  /* 0x0000000400058802 */ /* 0x000fe40000000f00 */
[----:B------:R-:W-:-:S03]  /*03f0*/  @!P0 MOV R2, 0x4 ;  /* 0x0000000400028802 */ /* 0x000fc60000000f00 */
[----:B------:R-:W-:-:S04]  /*0400*/  @!P0 IMAD.WIDE R10, R6, R5, c[0x0][0x580] ;  /* 0x00016000060a8625 */ /* 0x000fc800078e0205 */
[----:B------:R-:W-:Y:S01]  /*0410*/  @!P0 IMAD.WIDE R6, R6, R2, c[0x0][0x578] ;  /* 0x00015e0006068625 */ /* 0x000fe200078e0202 */
[----:B------:R-:W2:Y:S04]  /*0420*/  @!P0 LDG.E R8, [R10.64] ;  /* 0x000000060a088981 */ /* 0x000ea8000c1e1900 */
[----:B------:R-:W2:Y:S02]  /*0430*/  @!P0 LDG.E R4, [R6.64] ;  /* 0x0000000606048981 */ /* 0x000ea4000c1e1900 */
[----:B--2---:R-:W-:Y:S01]  /*0440*/  IMAD R9, R8, R4, RZ ;  /* 0x0000000408097224 */ /* 0x004fe200078e02ff */
[----:B------:R-:W-:Y:S05]  /*0450*/  BRA.DIV ~URZ, `(.L_x_14) ;  /* 0x0000b6e27f007947 */ /* 0x000fea000b800000 */
[----:B------:R1:W2:Y:S02]  /*0460*/  SHFL.UP PT, R2, R9, 0x1, RZ ;  /* 0x0420000009027989 */ /* 0x0002a400000e00ff */
.L_x_104:
[----:B--2---:R-:W-:-:S04]  /*0470*/  SEL R2, R2, RZ, P5 ;  /* 0x000000ff02027207 */ /* 0x004fc80002800000 */
[----:B-1----:R-:W-:Y:S01]  /*0480*/  IADD3 R9, R9, R2, RZ ;  /* 0x0000000209097210 */ /* 0x002fe20007ffe0ff */
[----:B------:R-:W-:Y:S05]  /*0490*/  BRA.DIV ~URZ, `(.L_x_15) ;  /* 0x0000b7027f007947 */ /* 0x000fea000b800000 */
        /* <DEDUP_REMOVED lines=12> */
[----:B------:R1:W2:Y:S02]  /*0560*/  SHFL.IDX PT, R5, R9, 0x1f, 0x1f ;  /* 0x03e01f0009057f89 */ /* 0x0002a400000e0000 */
.L_x_105:
[----:B--2---:R-:W-:-:S05]  /*0570*/  IMAD R5, R5, c[0x0][0x538], RZ ;  /* 0x00014e0005057a24 */ /* 0x004fca00078e02ff */
[----:B------:R-:W-:-:S04]  /*0580*/  IADD3 R0, R5, R0, RZ ;  /* 0x0000000005007210 */ /* 0x000fc80007ffe0ff */
[----:B------:R-:W-:-:S13]  /*0590*/  ISETP.GT.AND P0, PT, R0, UR4, PT ;  /* 0x0000000400007c0c */ /* 0x000fda000bf04270 */
[----:B-1----:R-:W-:Y:S05]  /*05a0*/  @!P0 BRA `(.L_x_16) ;  /* 0xfffffdc000008947 */ /* 0x002fea000383ffff */
.L_x_12:
[----:B------:R-:W-:-:S05]  /*05b0*/  IADD3 R192, -R5, R0, RZ ;  /* 0x0000000005c07210 */ /* 0x000fca0007ffe1ff */
[----:B------:R-:W-:-:S05]  /*05c0*/  IMAD R0, R9, c[0x0][0x538], R192 ;  /* 0x00014e0009007a24 */ /* 0x000fca00078e02c0 */
[----:B------:R-:W-:Y:S01]  /*05d0*/  ISETP.GT.AND P0, PT, R0, UR4, PT ;  /* 0x0000000400007c0c */ /* 0x000fe2000bf04270 */
[----:B------:R-:W-:-:S12]  /*05e0*/  BRA.DIV ~URZ, `(.L_x_17) ;  /* 0x0000b7927f007947 */ /* 0x000fd8000b800000 */
[----:B------:R-:W-:-:S04]  /*05f0*/  VOTE.ANY R10, PT, !P0 ;  /* 0x00000000000a7806 */ /* 0x000fc800040e0100 */
.L_x_106:
[----:B------:R1:W2:Y:S01]  /*0600*/  POPC R0, R10 ;  /* 0x0000000a00007309 */ /* 0x0002a20000000000 */
[----:B------:R-:W-:Y:S05]  /*0610*/  BRA.DIV ~URZ, `(.L_x_18) ;  /* 0x0000b7a27f007947 */ /* 0x000fea000b800000 */
[----:B--2---:R2:W3:Y:S01]  /*0620*/  SHFL.IDX PT, R8, R8, R0, 0x1f ;  /* 0x00001f0008087589 */ /* 0x0044e200000e0000 */
[----:B------:R-:W-:-:S03]  /*0630*/  MOV R11, RZ ;  /* 0x000000ff000b7202 */ /* 0x000fc60000000f00 */
[----:B------:R2:W4:Y:S04]  /*0640*/  SHFL.IDX PT, R4, R4, R0, 0x1f ;  /* 0x00001f0004047589 */ /* 0x00052800000e0000 */
.L_x_107:
[----:B------:R-:W-:Y:S01]  /*0650*/  ISETP.NE.AND P0, PT, R10, RZ, PT ;  /* 0x000000ff0a00720c */ /* 0x000fe20003f05270 */
[----:B------:R-:W-:-:S12]  /*0660*/  BSSY B0, `(.L_x_19) ;  /* 0x0000005000007945 */ /* 0x000fd80003800000 */
[----:B------:R-:W-:Y:S05]  /*0670*/  @!P0 BRA `(.L_x_20) ;  /* 0x0000003000008947 */ /* 0x000fea0003800000 */
[----:B------:R-:W-:Y:S01]  /*0680*/  IADD3 R6, R0, -0x1, RZ ;  /* 0xffffffff00067810 */ /* 0x000fe20007ffe0ff */
[----:B------:R-:W-:Y:S05]  /*0690*/  BRA.DIV ~URZ, `(.L_x_21) ;  /* 0x0000b8027f007947 */ /* 0x000fea000b800000 */
[----:B------:R1:W2:Y:S02]  /*06a0*/  SHFL.IDX PT, R11, R9, R6, 0x1f ;  /* 0x00001f06090b7589 */ /* 0x0002a400000e0000 */
.L_x_20:
[----:B------:R-:W-:Y:S05]  /*06b0*/  BSYNC B0 ;  /* 0x0000000000007941 */ /* 0x000fea0003800000 */
.L_x_19:
[----:B---3--:R-:W-:Y:S01]  /*06c0*/  IABS R2, R8 ;  /* 0x0000000800027213 */ /* 0x008fe20000000000 */
[----:B--2---:R-:W-:Y:S01]  /*06d0*/  IMAD R192, R11, c[0x0][0x538], R192 ;  /* 0x00014e000bc07a24 */ /* 0x004fe200078e02c0 */
[----:B-1--4-:R-:W-:Y:S02]  /*06e0*/  IABS R10, R4 ;  /* 0x00000004000a7213 */ /* 0x012fe40000000000 */
[----:B------:R-:W1:Y:S01]  /*06f0*/  I2F.RP R6, R2 ;  /* 0x0000000200067306 */ /* 0x000e620000209400 */
[----:B------:R-:W-:Y:S02]  /*0700*/  IADD3 R195, R0, R195, RZ ;  /* 0x000000c300c37210 */ /* 0x000fe40007ffe0ff */
[----:B------:R-:W-:-:S04]  /*0710*/  IADD3 R193, -R192, UR4, RZ ;  /* 0x00000004c0c17c10 */ /* 0x000fc8000fffe1ff */
[----:B------:R-:W-:Y:S01]  /*0720*/  IABS R9, R193 ;  /* 0x000000c100097213 */ /* 0x000fe20000000000 */
[----:B------:R-:W2:Y:S08]  /*0730*/  I2F.RP R12, R10 ;  /* 0x0000000a000c7306 */ /* 0x000eb00000209400 */
[----:B-1----:R-:W1:Y:S08]  /*0740*/  MUFU.RCP R6, R6 ;  /* 0x0000000600067308 */ /* 0x002e700000001000 */
[----:B--2---:R-:W2:Y:S01]  /*0750*/  MUFU.RCP R12, R12 ;  /* 0x0000000c000c7308 */ /* 0x004ea20000001000 */
[----:B-1----:R-:W-:-:S07]  /*0760*/  IADD3 R6, R6, 0xffffffe, RZ ;  /* 0x0ffffffe06067810 */ /* 0x002fce0007ffe0ff */
[----:B------:R-:W1:Y:S01]  /*0770*/  F2I.FTZ.U32.TRUNC.NTZ R7, R6 ;  /* 0x0000000600077305 */ /* 0x000e62000021f000 */
[----:B--2---:R-:W-:-:S07]  /*0780*/  IADD3 R12, R12, 0xffffffe, RZ ;  /* 0x0ffffffe0c0c7810 */ /* 0x004fce0007ffe0ff */
[----:B------:R2:W3:Y:S01]  /*0790*/  F2I.FTZ.U32.TRUNC.NTZ R13, R12 ;  /* 0x0000000c000d7305 */ /* 0x0004e2000021f000 */
[----:B-1----:R-:W-:Y:S02]  /*07a0*/  IMAD.MOV R5, RZ, RZ, -R7 ;  /* 0x000000ffff057224 */ /* 0x002fe400078e0a07 */
[----:B------:R-:W-:Y:S02]  /*07b0*/  IMAD.MOV.U32 R6, RZ, RZ, RZ ;  /* 0x000000ffff067224 */ /* 0x000fe400078e00ff */
[----:B------:R-:W-:Y:S01]  /*07c0*/  IMAD.MOV.U32 R11, RZ, RZ, R5 ;  /* 0x000000ffff0b7224 */ /* 0x000fe200078e0005 */
[----:B------:R-:W-:-:S03]  /*07d0*/  IABS R5, R8 ;  /* 0x0000000800057213 */ /* 0x000fc60000000000 */
[----:B------:R-:W-:Y:S01]  /*07e0*/  IMAD R11, R11, R2, RZ ;  /* 0x000000020b0b7224 */ /* 0x000fe200078e02ff */
[----:B--2---:R-:W-:Y:S01]  /*07f0*/  MOV R12, RZ ;  /* 0x000000ff000c7202 */ /* 0x004fe20000000f00 */
[----:B------:R-:W-:Y:S02]  /*0800*/  IMAD.MOV R5, RZ, RZ, -R5 ;  /* 0x000000ffff057224 */ /* 0x000fe400078e0a05 */
[----:B------:R-:W-:-:S04]  /*0810*/  IMAD.HI.U32 R11, R7, R11, R6 ;  /* 0x0000000b070b7227 */ /* 0x000fc800078e0006 */
[----:B---3--:R-:W-:Y:S02]  /*0820*/  IMAD.MOV R7, RZ, RZ, -R13 ;  /* 0x000000ffff077224 */ /* 0x008fe400078e0a0d */
[----:B------:R-:W-:-:S04]  /*0830*/  IMAD.HI.U32 R6, R11, R9, RZ ;  /* 0x000000090b067227 */ /* 0x000fc800078e00ff */
[----:B------:R-:W-:Y:S02]  /*0840*/  IMAD R5, R6, R5, R9 ;  /* 0x0000000506057224 */ /* 0x000fe400078e0209 */
[----:B------:R-:W-:-:S03]  /*0850*/  IMAD R7, R7, R10, RZ ;  /* 0x0000000a07077224 */ /* 0x000fc600078e02ff */
[----:B------:R-:W-:Y:S01]  /*0860*/  ISETP.GT.U32.AND P1, PT, R2, R5, PT ;  /* 0x000000050200720c */ /* 0x000fe20003f24070 */
[----:B------:R-:W-:-:S12]  /*0870*/  IMAD.HI.U32 R7, R13, R7, R12 ;  /* 0x000000070d077227 */ /* 0x000fd800078e000c */
[----:B------:R-:W-:Y:S01]  /*0880*/  @!P1 IMAD.IADD R5, R5, 0x1, -R2 ;  /* 0x0000000105059824 */ /* 0x000fe200078e0a02 */
[----:B------:R-:W-:Y:S02]  /*0890*/  @!P1 IADD3 R6, R6, 0x1, RZ ;  /* 0x0000000106069810 */ /* 0x000fe40007ffe0ff */
[----:B------:R-:W-:Y:S02]  /*08a0*/  ISETP.NE.AND P1, PT, R8, RZ, PT ;  /* 0x000000ff0800720c */ /* 0x000fe40003f25270 */
[----:B------:R-:W-:Y:S02]  /*08b0*/  ISETP.GE.U32.AND P2, PT, R5, R2, PT ;  /* 0x000000020500720c */ /* 0x000fe40003f46070 */
[----:B------:R-:W-:-:S04]  /*08c0*/  LOP3.LUT R2, R193, R8, RZ, 0x3c, !PT ;  /* 0x00000008c1027212 */ /* 0x000fc800078e3cff */
[----:B------:R-:W-:Y:S02]  /*08d0*/  ISETP.GE.AND P0, PT, R2, RZ, PT ;  /* 0x000000ff0200720c */ /* 0x000fe40003f06270 */
[----:B------:R-:W-:-:S05]  /*08e0*/  IABS R2, R4 ;  /* 0x0000000400027213 */ /* 0x000fca0000000000 */
[----:B------:R-:W-:Y:S01]  /*08f0*/  @P2 IADD3 R6, R6, 0x1, RZ ;  /* 0x0000000106062810 */ /* 0x000fe20007ffe0ff */
[----:B------:R-:W-:-:S05]  /*0900*/  IMAD.MOV R2, RZ, RZ, -R2 ;  /* 0x000000ffff027224 */ /* 0x000fca00078e0a02 */
[----:B------:R-:W-:Y:S01]  /*0910*/  @!P0 IMAD.MOV R6, RZ, RZ, -R6 ;  /* 0x000000ffff068224 */ /* 0x000fe200078e0a06 */
[----:B------:R-:W-:-:S04]  /*0920*/  @!P1 LOP3.LUT R6, RZ, R8, RZ, 0x33, !PT ;  /* 0x00000008ff069212 */ /* 0x000fc800078e33ff */
[----:B------:R-:W-:Y:S01]  /*0930*/  IABS R5, R6 ;  /* 0x0000000600057213 */ /* 0x000fe20000000000 */
[----:B------:R-:W-:-:S04]  /*0940*/  IMAD R8, R6, R8, RZ ;  /* 0x0000000806087224 */ /* 0x000fc800078e02ff */
[----:B------:R-:W-:-:S04]  /*0950*/  IMAD.HI.U32 R7, R7, R5, RZ ;  /* 0x0000000507077227 */ /* 0x000fc800078e00ff */
[----:B------:R-:W-:Y:S02]  /*0960*/  IMAD R2, R7, R2, R5 ;  /* 0x0000000207027224 */ /* 0x000fe400078e0205 */
[----:B------:R-:W-:-:S03]  /*0970*/  IMAD.IADD R193, R193, 0x1, -R8 ;  /* 0x00000001c1c17824 */ /* 0x000fc600078e0a08 */
[----:B------:R-:W-:-:S13]  /*0980*/  ISETP.GT.U32.AND P1, PT, R10, R2, PT ;  /* 0x000000020a00720c */ /* 0x000fda0003f24070 */
[----:B------:R-:W-:Y:S01]  /*0990*/  @!P1 IMAD.IADD R2, R2, 0x1, -R10 ;  /* 0x0000000102029824 */ /* 0x000fe200078e0a0a */
[----:B------:R-:W-:Y:S02]  /*09a0*/  @!P1 IADD3 R7, R7, 0x1, RZ ;  /* 0x0000000107079810 */ /* 0x000fe40007ffe0ff */
[----:B------:R-:W-:Y:S02]  /*09b0*/  ISETP.NE.AND P1, PT, R4, RZ, PT ;  /* 0x000000ff0400720c */ /* 0x000fe40003f25270 */
[----:B------:R-:W-:Y:S02]  /*09c0*/  ISETP.GE.U32.AND P2, PT, R2, R10, PT ;  /* 0x0000000a0200720c */ /* 0x000fe40003f46070 */
[----:B------:R-:W-:-:S04]  /*09d0*/  LOP3.LUT R2, R6, R4, RZ, 0x3c, !PT ;  /* 0x0000000406027212 */ /* 0x000fc800078e3cff */
[----:B------:R-:W-:-:S07]  /*09e0*/  ISETP.GE.AND P0, PT, R2, RZ, PT ;  /* 0x000000ff0200720c */ /* 0x000fce0003f06270 */
[----:B------:R-:W-:-:S06]  /*09f0*/  @P2 IADD3 R7, R7, 0x1, RZ ;  /* 0x0000000107072810 */ /* 0x000fcc0007ffe0ff */
[----:B------:R-:W-:Y:S01]  /*0a00*/  @!P0 IMAD.MOV R7, RZ, RZ, -R7 ;  /* 0x000000ffff078224 */ /* 0x000fe200078e0a07 */
[----:B------:R-:W-:-:S05]  /*0a10*/  @!P1 LOP3.LUT R7, RZ, R4, RZ, 0x33, !PT ;  /* 0x00000004ff079212 */ /* 0x000fca00078e33ff */
[----:B------:R-:W-:-:S04]  /*0a20*/  IMAD.MOV R2, RZ, RZ, -R7 ;  /* 0x000000ffff027224 */ /* 0x000fc800078e0a07 */
[C---:B------:R-:W-:Y:S02]  /*0a30*/  IMAD R2, R4.reuse, R2, R6 ;  /* 0x0000000204027224 */ /* 0x040fe400078e0206 */
[----:B------:R-:W-:-:S04]  /*0a40*/  IMAD R4, R4, 0x1000000, R7 ;  /* 0x0100000004047824 */ /* 0x000fc800078e0207 */
[----:B------:R-:W-:Y:S01]  /*0a50*/  IMAD R194, R2, 0x10000, R4 ;  /* 0x0001000002c27824 */ /* 0x000fe200078e0204 */
[----:B------:R-:W-:Y:S05]  /*0a60*/  BRA `(.L_x_22) ;  /* 0x0000004000007947 */ /* 0x000fea0003800000 */
.L_x_13:
[----:B------:R-:W-:Y:S01]  /*0a70*/  IMAD.MOV.U32 R193, RZ, RZ, RZ ;  /* 0x000000ffffc17224 */ /* 0x000fe200078e00ff */
[----:B------:R-:W-:Y:S01]  /*0a80*/  MOV R194, RZ ;  /* 0x000000ff00c27202 */ /* 0x000fe20000000f00 */
[----:B------:R-:W-:Y:S01]  /*0a90*/  IMAD.U32 R192, RZ, RZ, UR4 ;  /* 0x00000004ffc07e24 */ /* 0x000fe2000f8e00ff */
[----:B------:R-:W-:Y:S02]  /*0aa0*/  MOV R195, c[0x0][0x53c] ;  /* 0x00014f0000c37a02 */ /* 0x000fe40000000f00 */
.L_x_22:
[----:B------:R-:W-:Y:S01]  /*0ab0*/  ISETP.NE.AND P0, PT, R3, RZ, PT ;  /* 0x000000ff0300720c */ /* 0x000fe20003f05270 */
[----:B------:R-:W-:-:S12]  /*0ac0*/  WARPSYNC 0xffffffff ;  /* 0xffffffff00007948 */ /* 0x000fd80003800000 */
[----:B------:R1:W-:Y:S04]  /*0ad0*/  @!P0 STS.128 [0x18100], R192 ;  /* 0x018100c0ff008388 */ /* 0x0003e80000000c00 */
[----:B------:R-:W-:Y:S06]  /*0ae0*/  BAR.ARV 0x5, 0x100 ;  /* 0x0144000000007b1d */ /* 0x000fec0000002000 */
.L_x_11:
[----:B-1----:R-:W-:-:S13]  /*0af0*/  ISETP.GE.AND P0, PT, R195, c[0x0][0x53c], PT ;  /* 0x00014f00c3007a0c */ /* 0x002fda0003f06270 */
[----:B------:R-:W-:Y:S05]  /*0b00*/  @P0 EXIT ;  /* 0x000000000000094d */ /* 0x000fea0003800000 */
[----:B------:R-:W-:-:S04]  /*0b10*/  SHF.R.S32.HI R3, RZ, 0x1f, R201 ;  /* 0x0000001fff037819 */ /* 0x000fc800000114c9 */
[CC--:B------:R-:W-:Y:S02]  /*0b20*/  LEA.HI R10, R3.reuse, R201.reuse, RZ, 0x4 ;  /* 0x000000c9030a7211 */ /* 0x0c0fe400078f20ff */
[CC--:B------:R-:W-:Y:S02]  /*0b30*/  LEA.HI R8, R3.reuse, R201.reuse, RZ, 0x3 ;  /* 0x000000c903087211 */ /* 0x0c0fe400078f18ff */
[----:B------:R-:W-:Y:S02]  /*0b40*/  SHF.R.S32.HI R2, RZ, 0x4, R10 ;  /* 0x00000004ff027819 */ /* 0x000fe4000001140a */
[----:B------:R-:W-:Y:S02]  /*0b50*/  LEA.HI R0, R3, R201, RZ, 0x2 ;  /* 0x000000c903007211 */ /* 0x000fe400078f10ff */
[----:B------:R-:W-:Y:S02]  /*0b60*/  LEA.HI R4, R10, R2, RZ, 0x1 ;  /* 0x000000020a047211 */ /* 0x000fe400078f08ff */
[----:B------:R-:W-:-:S02]  /*0b70*/  LOP3.LUT R209, R8, 0xfffffff8, RZ, 0xc0, !PT ;  /* 0xfffffff808d17812 */ /* 0x000fc400078ec0ff */
[--C-:B------:R-:W-:Y:S02]  /*0b80*/  SHF.R.S32.HI R6, RZ, 0x2, R0.reuse ;  /* 0x00000002ff067819 */ /* 0x100fe40000011400 */
[----:B------:R-:W-:Y:S01]  /*0b90*/  SHF.R.S32.HI R7, RZ, 0x1f, R0 ;  /* 0x0000001fff077819 */ /* 0x000fe20000011400 */
[----:B------:R-:W-:Y:S01]  /*0ba0*/  IMAD.IADD R209, R201, 0x1, -R209 ;  /* 0x00000001c9d17824 */ /* 0x000fe200078e0ad1 */
[----:B------:R-:W-:Y:S02]  /*0bb0*/  LOP3.LUT R4, R4, 0xfffffffe, RZ, 0xc0, !PT ;  /* 0xfffffffe04047812 */ /* 0x000fe400078ec0ff */
[----:B------:R-:W-:Y:S01]  /*0bc0*/  LEA.HI R7, R7, R6, RZ, 0x3 ;  /* 0x0000000607077211 */ /* 0x000fe200078f18ff */
[----:B------:R-:W-:Y:S01]  /*0bd0*/  IMAD.SHL.U32 R212, R209, 0x8, RZ ;  /* 0x00000008d1d47824 */ /* 0x000fe200078e00ff */
[----:B------:R-:W-:Y:S01]  /*0be0*/  SHF.R.S32.HI R210, RZ, 0x3, R8 ;  /* 0x00000003ffd27819 */ /* 0x000fe20000011408 */
[----:B------:R-:W-:Y:S01]  /*0bf0*/  IMAD.IADD R4, R2, 0x1, -R4 ;  /* 0x0000000102047824 */ /* 0x000fe200078e0a04 */
[----:B------:R-:W-:Y:S01]  /*0c00*/  LOP3.LUT R7, R7, 0xfffffff8, RZ, 0xc0, !PT ;  /* 0xfffffff807077812 */ /* 0x000fe200078ec0ff */
[----:B------:R-:W-:Y:S01]  /*0c10*/  IMAD.SHL.U32 R2, R209, 0x40, RZ ;  /* 0x00000040d1027824 */ /* 0x000fe200078e00ff */
[----:B------:R-:W-:Y:S01]  /*0c20*/  LOP3.LUT R10, R10, 0xfffffff0, RZ, 0xc0, !PT ;  /* 0xfffffff00a0a7812 */ /* 0x000fe200078ec0ff */
[----:B------:R-:W-:Y:S01]  /*0c30*/  IMAD.SHL.U32 R204, R210, 0x40, RZ ;  /* 0x00000040d2cc7824 */ /* 0x000fe200078e00ff */
[----:B------:R-:W-:Y:S01]  /*0c40*/  LOP3.LUT R0, R0, 0xfffffffc, RZ, 0xc0, !PT ;  /* 0xfffffffc00007812 */ /* 0x000fe200078ec0ff */
[----:B------:R-:W-:Y:S01]  /*0c50*/  IMAD.IADD R7, R6, 0x1, -R7 ;  /* 0x0000000106077824 */ /* 0x000fe200078e0a07 */
[----:B------:R-:W-:Y:S01]  /*0c60*/  LOP3.LUT R2, R2, 0x1c0, RZ, 0xc0, !PT ;  /* 0x000001c002027812 */ /* 0x000fe200078ec0ff */
[----:B------:R-:W-:Y:S01]  /*0c70*/  IMAD.IADD R10, R201, 0x1, -R10 ;  /* 0x00000001c90a7824 */ /* 0x000fe200078e0a0a */
[----:B------:R-:W-:Y:S01]  /*0c80*/  LEA.HI R6, R3, R201, RZ, 0x5 ;  /* 0x000000c903067211 */ /* 0x000fe200078f28ff */
[----:B------:R-:W-:Y:S01]  /*0c90*/  IMAD.IADD R0, R201, 0x1, -R0 ;  /* 0x00000001c9007824 */ /* 0x000fe200078e0a00 */
[----:B------:R-:W-:-:S02]  /*0ca0*/  LOP3.LUT R8, R2, 0x8, R8, 0xf8, !PT ;  /* 0x0000000802087812 */ /* 0x000fc400078ef808 */
[----:B------:R-:W-:Y:S02]  /*0cb0*/  SHF.R.U32.HI R2, RZ, 0x3, R2 ;  /* 0x00000003ff027819 */ /* 0x000fe40000011602 */
[----:B------:R-:W-:Y:S02]  /*0cc0*/  LOP3.LUT R208, R6, 0xffffffe0, RZ, 0xc0, !PT ;  /* 0xffffffe006d07812 */ /* 0x000fe400078ec0ff */
[----:B------:R-:W-:Y:S02]  /*0cd0*/  LOP3.LUT R204, R204, 0x1c0, RZ, 0xc0, !PT ;  /* 0x000001c0cccc7812 */ /* 0x000fe400078ec0ff */
[----:B------:R-:W-:Y:S01]  /*0ce0*/  SHF.R.S32.HI R9, RZ, 0x1f, R10 ;  /* 0x0000001fff097819 */ /* 0x000fe2000001140a */
[----:B------:R-:W-:Y:S01]  /*0cf0*/  IMAD.IADD R208, R201, 0x1, -R208 ;  /* 0x00000001c9d07824 */ /* 0x000fe200078e0ad0 */
[----:B------:R-:W-:Y:S02]  /*0d00*/  LOP3.LUT R2, R8, R2, RZ, 0x3c, !PT ;  /* 0x0000000208027212 */ /* 0x000fe400078e3cff */
[----:B------:R-:W-:-:S02]  /*0d10*/  LOP3.LUT R5, R204, 0x38, R212, 0xf8, !PT ;  /* 0x00000038cc057812 */ /* 0x000fc400078ef8d4 */
[----:B------:R-:W-:Y:S02]  /*0d20*/  SHF.R.S32.HI R8, RZ, 0x5, R6 ;  /* 0x00000005ff087819 */ /* 0x000fe40000011406 */
[----:B------:R-:W-:Y:S02]  /*0d30*/  SHF.R.U32.HI R204, RZ, 0x3, R204 ;  /* 0x00000003ffcc7819 */ /* 0x000fe400000116cc */
[----:B------:R-:W-:Y:S02]  /*0d40*/  SHF.R.S32.HI R6, RZ, 0x1f, R6 ;  /* 0x0000001fff067819 */ /* 0x000fe40000011406 */
[----:B------:R-:W-:Y:S02]  /*0d50*/  LEA.HI R9, R9, R10, RZ, 0x3 ;  /* 0x0000000a09097211 */ /* 0x000fe400078f18ff */
[----:B------:R-:W-:Y:S02]  /*0d60*/  LEA.HI R3, R3, R201, RZ, 0x6 ;  /* 0x000000c903037211 */ /* 0x000fe400078f30ff */
[----:B------:R-:W-:-:S02]  /*0d70*/  LOP3.LUT R204, R5, R204, RZ, 0x3c, !PT ;  /* 0x000000cc05cc7212 */ /* 0x000fc400078e3cff */
[----:B------:R-:W-:Y:S01]  /*0d80*/  LEA.HI R6, R6, R8, RZ, 0x3 ;  /* 0x0000000806067211 */ /* 0x000fe200078f18ff */
[----:B------:R-:W-:Y:S01]  /*0d90*/  IMAD.SHL.U32 R3, R3, 0x8, RZ ;  /* 0x0000000803037824 */ /* 0x000fe200078e00ff */
[----:B------:R-:W-:Y:S02]  /*0da0*/  SHF.R.S32.HI R205, RZ, 0x1f, R208 ;  /* 0x0000001fffcd7819 */ /* 0x000fe400000114d0 */
[----:B------:R-:W-:Y:S02]  /*0db0*/  LOP3.LUT R11, R7, 0x1, RZ, 0xc0, !PT ;  /* 0x00000001070b7812 */ /* 0x000fe400078ec0ff */
[C---:B------:R-:W-:Y:S01]  /*0dc0*/  LOP3.LUT R5, R9.reuse, 0xfffffff8, RZ, 0xc0, !PT ;  /* 0xfffffff809057812 */ /* 0x040fe200078ec0ff */
[----:B------:R-:W-:Y:S01]  /*0dd0*/  IMAD.SHL.U32 R9, R9, 0x40, RZ ;  /* 0x0000004009097824 */ /* 0x000fe200078e00ff */
[----:B------:R-:W-:Y:S02]  /*0de0*/  LOP3.LUT R6, R6, 0xffffff8, RZ, 0xc0, !PT ;  /* 0x0ffffff806067812 */ /* 0x000fe400078ec0ff */
[----:B------:R-:W-:Y:S01]  /*0df0*/  LEA.HI R205, R205, R208, RZ, 0x2 ;  /* 0x000000d0cdcd7211 */ /* 0x000fe200078f10ff */
[----:B------:R-:W-:Y:S01]  /*0e00*/  IMAD.IADD R5, R10, 0x1, -R5 ;  /* 0x000000010a057824 */ /* 0x000fe200078e0a05 */
[----:B------:R-:W-:Y:S01]  /*0e10*/  ISETP.NE.U32.AND P0, PT, R11, 0x1, PT ;  /* 0x000000010b00780c */ /* 0x000fe20003f05070 */
[----:B------:R-:W-:Y:S01]  /*0e20*/  IMAD.IADD R6, R8, 0x1, -R6 ;  /* 0x0000000108067824 */ /* 0x000fe200078e0a06 */
[----:B------:R-:W-:Y:S01]  /*0e30*/  SHF.R.S32.HI R207, RZ, 0x2, R205 ;  /* 0x00000002ffcf7819 */ /* 0x000fe200000114cd */
[----:B------:R-:W-:Y:S01]  /*0e40*/  IMAD.SHL.U32 R10, R4, 0x8, RZ ;  /* 0x00000008040a7824 */ /* 0x000fe200078e00ff */
[C---:B------:R-:W-:Y:S01]  /*0e50*/  R2P PR, R7.reuse, 0x6 ;  /* 0x0000000607007804 */ /* 0x040fe20000000000 */
[----:B------:R-:W-:Y:S01]  /*0e60*/  IMAD.SHL.U32 R7, R7, 0x40, RZ ;  /* 0x0000004007077824 */ /* 0x000fe200078e00ff */
[----:B------:R-:W-:Y:S01]  /*0e70*/  LOP3.LUT R204, R204, 0x7ffffe00, R3, 0xf8, !PT ;  /* 0x7ffffe00cccc7812 */ /* 0x000fe200078ef803 */
[----:B------:R-:W-:Y:S01]  /*0e80*/  IMAD.SHL.U32 R3, R5, 0x40, RZ ;  /* 0x0000004005037824 */ /* 0x000fe200078e00ff */
[----:B------:R-:W-:Y:S01]  /*0e90*/  LOP3.LUT P4, RZ, R209, 0x2, RZ, 0xc0, !PT ;  /* 0x00000002d1ff7812 */ /* 0x000fe2000788c0ff */
[----:B------:R-:W-:Y:S01]  /*0ea0*/  IMAD R207, R6, 0x10, R207 ;  /* 0x0000001006cf7824 */ /* 0x000fe200078e02cf */
[----:B------:R-:W-:Y:S01]  /*0eb0*/  LEA.HI R6, R0, R0, RZ, 0x1 ;  /* 0x0000000000067211 */ /* 0x000fe200078f08ff */
[----:B------:R-:W-:Y:S01]  /*0ec0*/  IMAD.SHL.U32 R8, R8, 0x400, RZ ;  /* 0x0000040008087824 */ /* 0x000fe200078e00ff */
[----:B------:R-:W-:Y:S01]  /*0ed0*/  LOP3.LUT R7, R7, 0x1c0, RZ, 0xc0, !PT ;  /* 0x000001c007077812 */ /* 0x000fe200078ec0ff */
[----:B------:R-:W-:Y:S01]  /*0ee0*/  IMAD.SHL.U32 R204, R204, 0x2, RZ ;  /* 0x00000002cccc7824 */ /* 0x000fe200078e00ff */
[----:B------:R-:W-:Y:S01]  /*0ef0*/  LOP3.LUT R3, R3, 0x1c0, RZ, 0xc0, !PT ;  /* 0x000001c003037812 */ /* 0x000fe200078ec0ff */
[----:B------:R-:W-:Y:S01]  /*0f00*/  IMAD R232, R0, 0x2, R8 ;  /* 0x0000000200e87824 */ /* 0x000fe200078e0208 */
[----:B------:R-:W-:-:S02]  /*0f10*/  LOP3.LUT R6, R6, 0x1ffffffe, RZ, 0xc0, !PT ;  /* 0x1ffffffe06067812 */ /* 0x000fc400078ec0ff */
[----:B------:R-:W-:Y:S02]  /*0f20*/  LEA.HI R7, R7, R7, RZ, 0x1d ;  /* 0x0000000707077211 */ /* 0x000fe400078fe8ff */
[----:B------:R-:W-:Y:S01]  /*0f30*/  LOP3.LUT R10, R3, 0x8, R10, 0xf8, !PT ;  /* 0x00000008030a7812 */ /* 0x000fe200078ef80a */
[----:B------:R-:W-:Y:S01]  /*0f40*/  IMAD.IADD R206, R0, 0x1, -R6 ;  /* 0x0000000100ce7824 */ /* 0x000fe200078e0a06 */
[----:B------:R-:W-:Y:S01]  /*0f50*/  SHF.R.U32.HI R3, RZ, 0x3, R3 ;  /* 0x00000003ff037819 */ /* 0x000fe20000011603 */
[----:B------:R-:W-:Y:S01]  /*0f60*/  IMAD.IADD R232, R232, 0x1, R7 ;  /* 0x00000001e8e87824 */ /* 0x000fe200078e0207 */
[----:B------:R-:W-:Y:S01]  /*0f70*/  LOP3.LUT R6, R9, 0xfffffe00, RZ, 0xc0, !PT ;  /* 0xfffffe0009067812 */ /* 0x000fe200078ec0ff */
[----:B------:R-:W-:Y:S01]  /*0f80*/  IMAD R0, R4, 0x200, R2 ;  /* 0x0000020004007824 */ /* 0x000fe200078e0202 */
[----:B------:R-:W-:Y:S01]  /*0f90*/  LOP3.LUT R3, R10, R3, RZ, 0x3c, !PT ;  /* 0x000000030a037212 */ /* 0x000fe200078e3cff */
[----:B------:R-:W-:Y:S01]  /*0fa0*/  IMAD.MOV.U32 R2, RZ, RZ, 0x20 ;  /* 0x00000020ff027424 */ /* 0x000fe200078e00ff */
[----:B------:R-:W-:Y:S01]  /*0fb0*/  LOP3.LUT R205, R205, 0x7ffffffc, RZ, 0xc0, !PT ;  /* 0x7ffffffccdcd7812 */ /* 0x000fe200078ec0ff */
[----:B------:R-:W-:Y:S01]  /*0fc0*/  IMAD R206, R206, 0x8, R207 ;  /* 0x00000008cece7824 */ /* 0x000fe200078e02cf */
[----:B------:R-:W-:-:S02]  /*0fd0*/  IADD3 R4, R3, R6, R8 ;  /* 0x0000000603047210 */ /* 0x000fc40007ffe008 */
[----:B------:R-:W-:Y:S01]  /*0fe0*/  LEA R232, R232, 0x80, 0x1 ;  /* 0x00000080e8e87811 */ /* 0x000fe200078e08ff */
[----:B------:R-:W-:Y:S01]  /*0ff0*/  IMAD.IADD R205, R208, 0x1, -R205 ;  /* 0x00000001d0cd7824 */ /* 0x000fe200078e0acd */
[----:B------:R-:W-:Y:S02]  /*1000*/  LOP3.LUT P6, RZ, R5, 0x2, RZ, 0xc0, !PT ;  /* 0x0000000205ff7812 */ /* 0x000fe400078cc0ff */
[----:B------:R-:W-:Y:S01]  /*1010*/  LOP3.LUT R3, R3, R6, RZ, 0xfc, !PT ;  /* 0x0000000603037212 */ /* 0x000fe200078efcff */
[----:B------:R-:W-:Y:S01]  /*1020*/  IMAD.MOV.U32 R6, RZ, RZ, 0x40 ;  /* 0x00000040ff067424 */ /* 0x000fe200078e00ff */
[----:B------:R-:W-:Y:S01]  /*1030*/  SEL R235, R2, 0xffffffe0, !P1 ;  /* 0xffffffe002eb7807 */ /* 0x000fe20004800000 */
[----:B------:R-:W-:Y:S01]  /*1040*/  IMAD.SHL.U32 R205, R205, 0x2, RZ ;  /* 0x00000002cdcd7824 */ /* 0x000fe200078e00ff */
[----:B------:R-:W-:Y:S02]  /*1050*/  LEA R189, R0, 0x6100, 0x1 ;  /* 0x0000610000bd7811 */ /* 0x000fe400078e08ff */
[C---:B------:R-:W-:Y:S01]  /*1060*/  IADD3 R231, R232.reuse, -0x10, RZ ;  /* 0xfffffff0e8e77810 */ /* 0x040fe20007ffe0ff */
[----:B------:R-:W-:Y:S01]  /*1070*/  IMAD.IADD R230, R232, 0x1, R235 ;  /* 0x00000001e8e67824 */ /* 0x000fe200078e02eb */
[----:B------:R-:W-:-:S02]  /*1080*/  LOP3.LUT P5, RZ, R5, 0x4, RZ, 0xc0, !PT ;  /* 0x0000000405ff7812 */ /* 0x000fc400078ac0ff */
[C---:B------:R-:W-:Y:S01]  /*1090*/  LOP3.LUT P3, RZ, R209.reuse, 0x4, RZ, 0xc0, !PT ;  /* 0x00000004d1ff7812 */ /* 0x040fe2000786c0ff */
[----:B------:R-:W-:Y:S01]  /*10a0*/  IMAD R209, R209, 0x20, R210 ;  /* 0x00000020d1d17824 */ /* 0x000fe200078e02d2 */
[----:B------:R-:W-:Y:S02]  /*10b0*/  SEL R2, R2, 0xffffffe0, !P6 ;  /* 0xffffffe002027807 */ /* 0x000fe40007000000 */
[----:B------:R-:W-:Y:S02]  /*10c0*/  @P0 IADD3 R231, R232, 0x10, RZ ;  /* 0x00000010e8e70810 */ /* 0x000fe40007ffe0ff */
[----:B------:R-:W-:Y:S02]  /*10d0*/  LEA R190, R4, 0xc100, 0x1 ;  /* 0x0000c10004be7811 */ /* 0x000fe400078e08ff */
[----:B------:R-:W-:Y:S01]  /*10e0*/  LEA R183, R3, 0x100, 0x1 ;  /* 0x0000010003b77811 */ /* 0x000fe200078e08ff */
[----:B------:R-:W-:Y:S01]  /*10f0*/  IMAD.IADD R235, R235, 0x1, R231 ;  /* 0x00000001ebeb7824 */ /* 0x000fe200078e02e7 */
[----:B------:R-:W-:Y:S01]  /*1100*/  SEL R236, R6, 0xffffffc0, !P2 ;  /* 0xffffffc006ec7807 */ /* 0x000fe20005000000 */
[----:B------:R-:W-:Y:S01]  /*1110*/  IMAD.IADD R188, R190, 0x1, R2 ;  /* 0x00000001bebc7824 */ /* 0x000fe200078e0202 */
[C---:B------:R-:W-:Y:S01]  /*1120*/  IADD3 R187, R189.reuse, 0x20, RZ ;  /* 0x00000020bdbb7810 */ /* 0x040fe20007ffe0ff */
[----:B------:R-:W-:Y:S01]  /*1130*/  IMAD.IADD R182, R2, 0x1, R183 ;  /* 0x0000000102b67824 */ /* 0x000fe200078e02b7 */
[----:B------:R-:W-:Y:S01]  /*1140*/  SEL R5, R6, 0xffffffc0, !P3 ;  /* 0xffffffc006057807 */ /* 0x000fe20005800000 */
[--C-:B------:R-:W-:Y:S01]  /*1150*/  IMAD.IADD R229, R232, 0x1, R236.reuse ;  /* 0x00000001e8e57824 */ /* 0x100fe200078e02ec */
[----:B------:R-:W-:Y:S01]  /*1160*/  SEL R0, R6, 0xffffffc0, !P5 ;  /* 0xffffffc006007807 */ /* 0x000fe20006800000 */
[--C-:B------:R-:W-:Y:S01]  /*1170*/  IMAD.IADD R233, R230, 0x1, R236.reuse ;  /* 0x00000001e6e97824 */ /* 0x100fe200078e02ec */
[C---:B------:R-:W-:Y:S01]  /*1180*/  @P4 IADD3 R187, R189.reuse, -0x20, RZ ;  /* 0xffffffe0bdbb4810 */ /* 0x040fe20007ffe0ff */
[----:B------:R-:W-:Y:S01]  /*1190*/  IMAD.IADD R234, R236, 0x1, R231 ;  /* 0x00000001ecea7824 */ /* 0x000fe200078e02e7 */
[C---:B------:R-:W-:Y:S01]  /*11a0*/  IADD3 R203, R212.reuse, 0x40, RZ ;  /* 0x00000040d4cb7810 */ /* 0x040fe20007ffe0ff */
[----:B------:R-:W-:Y:S01]  /*11b0*/  IMAD.IADD R185, R189, 0x1, R5 ;  /* 0x00000001bdb97824 */ /* 0x000fe200078e0205 */
[----:B------:R-:W-:Y:S01]  /*11c0*/  IADD3 R202, R212, 0x80, RZ ;  /* 0x00000080d4ca7810 */ /* 0x000fe20007ffe0ff */
[----:B------:R-:W-:Y:S01]  /*11d0*/  IMAD.IADD R176, R5, 0x1, R187 ;  /* 0x0000000105b07824 */ /* 0x000fe200078e02bb */
[----:B------:R-:W-:Y:S01]  /*11e0*/  IADD3 R227, R205, 0x88, RZ ;  /* 0x00000088cde37810 */ /* 0x000fe20007ffe0ff */
[----:B------:R-:W-:Y:S01]  /*11f0*/  IMAD.IADD R236, R235, 0x1, R236 ;  /* 0x00000001ebec7824 */ /* 0x000fe200078e02ec */
[C---:B------:R-:W-:Y:S01]  /*1200*/  IADD3 R226, R205.reuse, 0x90, RZ ;  /* 0x00000090cde27810 */ /* 0x040fe20007ffe0ff */
[--C-:B------:R-:W-:Y:S01]  /*1210*/  IMAD.IADD R186, R190, 0x1, R0.reuse ;  /* 0x00000001beba7824 */ /* 0x100fe200078e0200 */
[C---:B------:R-:W-:Y:S01]  /*1220*/  IADD3 R225, R205.reuse, 0x98, RZ ;  /* 0x00000098cde17810 */ /* 0x040fe20007ffe0ff */
[----:B------:R-:W-:Y:S01]  /*1230*/  IMAD.IADD R181, R0, 0x1, R183 ;  /* 0x0000000100b57824 */ /* 0x000fe200078e02b7 */
[C---:B------:R-:W-:Y:S01]  /*1240*/  IADD3 R224, R205.reuse, 0xa0, RZ ;  /* 0x000000a0cde07810 */ /* 0x040fe20007ffe0ff */
[----:B------:R-:W-:Y:S01]  /*1250*/  IMAD.IADD R184, R188, 0x1, R0 ;  /* 0x00000001bcb87824 */ /* 0x000fe200078e0200 */
[C---:B------:R-:W-:Y:S01]  /*1260*/  IADD3 R223, R205.reuse, 0xa8, RZ ;  /* 0x000000a8cddf7810 */ /* 0x040fe20007ffe0ff */
[----:B------:R-:W-:Y:S01]  /*1270*/  IMAD.IADD R180, R0, 0x1, R182 ;  /* 0x0000000100b47824 */ /* 0x000fe200078e02b6 */
[----:B------:R-:W-:-:S02]  /*1280*/  IADD3 R222, R205, 0xb0, RZ ;  /* 0x000000b0cdde7810 */ /* 0x000fc40007ffe0ff */
[C---:B------:R-:W-:Y:S02]  /*1290*/  IADD3 R221, R205.reuse, 0xb8, RZ ;  /* 0x000000b8cddd7810 */ /* 0x040fe40007ffe0ff */
[----:B------:R-:W-:Y:S02]  /*12a0*/  SHF.R.S32.HI R213, RZ, 0x1f, R212 ;  /* 0x0000001fffd57819 */ /* 0x000fe400000114d4 */
[----:B------:R-:W-:Y:S02]  /*12b0*/  SHF.R.S32.HI R198, RZ, 0x1f, R203 ;  /* 0x0000001fffc67819 */ /* 0x000fe400000114cb */
[----:B------:R-:W-:Y:S02]  /*12c0*/  SHF.R.S32.HI R197, RZ, 0x1f, R202 ;  /* 0x0000001fffc57819 */ /* 0x000fe400000114ca */
[----:B------:R-:W-:Y:S02]  /*12d0*/  IADD3 R228, R205, 0x80, RZ ;  /* 0x00000080cde47810 */ /* 0x000fe40007ffe0ff */
[----:B------:R-:W-:-:S02]  /*12e0*/  SHF.R.S32.HI R220, RZ, 0x1f, R227 ;  /* 0x0000001fffdc7819 */ /* 0x000fc400000114e3 */
[----:B------:R-:W-:Y:S02]  /*12f0*/  SHF.R.S32.HI R219, RZ, 0x1f, R226 ;  /* 0x0000001fffdb7819 */ /* 0x000fe400000114e2 */
[----:B------:R-:W-:Y:S02]  /*1300*/  SHF.R.S32.HI R218, RZ, 0x1f, R225 ;  /* 0x0000001fffda7819 */ /* 0x000fe400000114e1 */
[----:B------:R-:W-:Y:S02]  /*1310*/  SHF.R.S32.HI R217, RZ, 0x1f, R224 ;  /* 0x0000001fffd97819 */ /* 0x000fe400000114e0 */
[----:B------:R-:W-:Y:S02]  /*1320*/  SHF.R.S32.HI R216, RZ, 0x1f, R223 ;  /* 0x0000001fffd87819 */ /* 0x000fe400000114df */
[----:B------:R-:W-:Y:S02]  /*1330*/  SHF.R.S32.HI R215, RZ, 0x1f, R222 ;  /* 0x0000001fffd77819 */ /* 0x000fe400000114de */
[----:B------:R-:W-:-:S02]  /*1340*/  SHF.R.S32.HI R214, RZ, 0x1f, R221 ;  /* 0x0000001fffd67819 */ /* 0x000fc400000114dd */
[C---:B------:R-:W-:Y:S02]  /*1350*/  IADD3 R179, R187.reuse, 0x800, RZ ;  /* 0x00000800bbb37810 */ /* 0x040fe40007ffe0ff */
[C---:B------:R-:W-:Y:S02]  /*1360*/  IADD3 R178, R187.reuse, 0x1000, RZ ;  /* 0x00001000bbb27810 */ /* 0x040fe40007ffe0ff */
[C---:B------:R-:W-:Y:S02]  /*1370*/  IADD3 R177, R187.reuse, 0x1800, RZ ;  /* 0x00001800bbb17810 */ /* 0x040fe40007ffe0ff */
[C---:B------:R-:W-:Y:S02]  /*1380*/  IADD3 R175, R187.reuse, 0x2000, RZ ;  /* 0x00002000bbaf7810 */ /* 0x040fe40007ffe0ff */
[C---:B------:R-:W-:Y:S02]  /*1390*/  IADD3 R174, R187.reuse, 0x2800, RZ ;  /* 0x00002800bbae7810 */ /* 0x040fe40007ffe0ff */
[----:B------:R-:W-:-:S02]  /*13a0*/  IADD3 R173, R187, 0x3000, RZ ;  /* 0x00003000bbad7810 */ /* 0x000fc40007ffe0ff */
[C---:B------:R-:W-:Y:S02]  /*13b0*/  IADD3 R172, R187.reuse, 0x3800, RZ ;  /* 0x00003800bbac7810 */ /* 0x040fe40007ffe0ff */
[C---:B------:R-:W-:Y:S02]  /*13c0*/  IADD3 R171, R187.reuse, 0x4000, RZ ;  /* 0x00004000bbab7810 */ /* 0x040fe40007ffe0ff */
[C---:B------:R-:W-:Y:S02]  /*13d0*/  IADD3 R170, R187.reuse, 0x4800, RZ ;  /* 0x00004800bbaa7810 */ /* 0x040fe40007ffe0ff */
[C---:B------:R-:W-:Y:S02]  /*13e0*/  IADD3 R169, R187.reuse, 0x5000, RZ ;  /* 0x00005000bba97810 */ /* 0x040fe40007ffe0ff */
[----:B------:R-:W-:Y:S02]  /*13f0*/  IADD3 R168, R187, 0x5800, RZ ;  /* 0x00005800bba87810 */ /* 0x000fe40007ffe0ff */
.L_x_103:
[----:B------:R-:W-:-:S04]  /*1400*/  IMAD.MOV.U32 R3, RZ, RZ, 0x4 ;  /* 0x00000004ff037424 */ /* 0x000fc800078e00ff */
[----:B------:R-:W-:-:S06]  /*1410*/  IMAD.WIDE R238, R195, R3, c[0x0][0x588] ;  /* 0x00016200c3ee7625 */ /* 0x000fcc00078e0203 */
[----:B------:R-:W2:Y:S01]  /*1420*/  LDG.E R238, [R238.64] ;  /* 0x00000006eeee7981 */ /* 0x000ea2000c1e1900 */
[----:B------:R-:W-:Y:S01]  /*1430*/  ISETP.NE.U32.AND P1, PT, RZ, c[0x0][0x370], PT ;  /* 0x0000dc00ff007a0c */ /* 0x000fe20003f25070 */
[----:B------:R-:W-:Y:S01]  /*1440*/  IMAD.MOV.U32 R5, RZ, RZ, RZ ;  /* 0x000000ffff057224 */ /* 0x000fe200078e00ff */
[----:B------:R-:W-:Y:S02]  /*1450*/  ISETP.NE.U32.AND P5, PT, RZ, c[0x0][0x360], PT ;  /* 0x0000d800ff007a0c */ /* 0x000fe40003fa5070 */
[----:B------:R-:W-:Y:S02]  /*1460*/  ISETP.NE.AND.EX P1, PT, RZ, c[0x0][0x374], PT, P1 ;  /* 0x0000dd00ff007a0c */ /* 0x000fe40003f25310 */
[----:B------:R-:W-:Y:S02]  /*1470*/  ISETP.NE.AND.EX P5, PT, RZ, c[0x0][0x364], PT, P5 ;  /* 0x0000d900ff007a0c */ /* 0x000fe40003fa5350 */
[----:B------:R-:W-:-:S04]  /*1480*/  ISETP.NE.U32.AND P3, PT, RZ, c[0x0][0x348], PT ;  /* 0x0000d200ff007a0c */ /* 0x000fc80003f65070 */
[----:B------:R-:W-:Y:S02]  /*1490*/  ISETP.NE.AND.EX P3, PT, RZ, c[0x0][0x34c], PT, P3 ;  /* 0x0000d300ff007a0c */ /* 0x000fe40003f65330 */
[----:B--2---:R-:W-:-:S03]  /*14a0*/  SHF.R.S32.HI R237, RZ, 0x1f, R238 ;  /* 0x0000001fffed7819 */ /* 0x004fc600000114ee */
[----:B------:R-:W-:-:S04]  /*14b0*/  @P1 LEA R6, P0, R238, c[0x0][0x370], 0x2 ;  /* 0x0000dc00ee061a11 */ /* 0x000fc800078010ff */
[C---:B------:R-:W-:Y:S02]  /*14c0*/  @P1 LEA.HI.X R7, R238.reuse, c[0x0][0x374], R237, 0x2, P0 ;  /* 0x0000dd00ee071a11 */ /* 0x040fe400000f14ed */
[----:B------:R-:W-:Y:S02]  /*14d0*/  ISETP.NE.U32.AND P0, PT, RZ, c[0x0][0x350], PT ;  /* 0x0000d400ff007a0c */ /* 0x000fe40003f05070 */
[C---:B------:R-:W-:Y:S01]  /*14e0*/  LEA R12, P4, R238.reuse, c[0x0][0x348], 0x2 ;  /* 0x0000d200ee0c7a11 */ /* 0x040fe200078810ff */
[----:B------:R1:W5:Y:S01]  /*14f0*/  @P1 LDG.E R5, [R6.64] ;  /* 0x0000000606051981 */ /* 0x000362000c1e1900 */
[----:B------:R-:W-:Y:S02]  /*1500*/  ISETP.NE.AND.EX P0, PT, RZ, c[0x0][0x354], PT, P0 ;  /* 0x0000d500ff007a0c */ /* 0x000fe40003f05300 */
[C---:B------:R-:W-:Y:S02]  /*1510*/  @P5 LEA R8, P1, R238.reuse, c[0x0][0x360], 0x2 ;  /* 0x0000d800ee085a11 */ /* 0x040fe400078210ff */
[----:B------:R-:W-:-:S02]  /*1520*/  LEA R10, P2, R238, c[0x0][0x350], 0x2 ;  /* 0x0000d400ee0a7a11 */ /* 0x000fc400078410ff */
[C-C-:B------:R-:W-:Y:S02]  /*1530*/  @P5 LEA.HI.X R9, R238.reuse, c[0x0][0x364], R237.reuse, 0x2, P1 ;  /* 0x0000d900ee095a11 */ /* 0x140fe400008f14ed */
[C-C-:B------:R-:W-:Y:S02]  /*1540*/  LEA.HI.X R13, R238.reuse, c[0x0][0x34c], R237.reuse, 0x2, P4 ;  /* 0x0000d300ee0d7a11 */ /* 0x140fe400020f14ed */
[----:B------:R-:W-:Y:S01]  /*1550*/  LEA.HI.X R11, R238, c[0x0][0x354], R237, 0x2, P2 ;  /* 0x0000d500ee0b7a11 */ /* 0x000fe200010f14ed */
[----:B------:R2:W5:Y:S01]  /*1560*/  @P5 LDG.E R8, [R8.64] ;  /* 0x0000000608085981 */ /* 0x000562000c1e1900 */
[----:B-1----:R-:W-:-:S06]  /*1570*/  CS2R R6, SRZ ;  /* 0x0000000000067805 */ /* 0x002fcc000001ff00 */
[----:B------:R2:W5:Y:S04]  /*1580*/  @P3 LDG.E R6, [R12.64] ;  /* 0x000000060c063981 */ /* 0x000568000c1e1900 */
[----:B------:R2:W5:Y:S01]  /*1590*/  @P0 LDG.E R7, [R10.64] ;  /* 0x000000060a070981 */ /* 0x000562000c1e1900 */
[----:B------:R-:W-:Y:S01]  /*15a0*/  YIELD ;  /* 0x0000000000007946 */ /* 0x000fe20003800000 */
[----:B------:R-:W-:Y:S01]  /*15b0*/  LOP3.LUT R239, R194, 0xffff, RZ, 0xc0, !PT ;  /* 0x0000ffffc2ef7812 */ /* 0x000fe200078ec0ff */
[----:B------:R-:W-:Y:S05]  /*15c0*/  @P5 BRA `(.L_x_23) ;  /* 0x0000005000005947 */ /* 0x000fea0003800000 */
[----:B-----5:R-:W-:Y:S01]  /*15d0*/  MOV R8, c[0x0][0x168] ;  /* 0x00005a0000087a02 */ /* 0x020fe20000000f00 */
[----:B------:R-:W-:Y:S05]  /*15e0*/  @!P3 BRA `(.L_x_23) ;  /* 0x000000300000b947 */ /* 0x000fea0003800000 */
[----:B------:R-:W3:Y:S04]  /*15f0*/  LDG.E R8, [R12.64] ;  /* 0x000000060c087981 */ /* 0x000ee8000c1e1900 */
[----:B------:R-:W3:Y:S02]  /*1600*/  LDG.E R0, [R12.64+0x4] ;  /* 0x000004060c007981 */ /* 0x000ee4000c1e1900 */
[----:B---3--:R-:W-:-:S02]  /*1610*/  IADD3 R8, -R8, R0, RZ ;  /* 0x0000000008087210 */ /* 0x008fc40007ffe1ff */
.L_x_23:
[----:B------:R-:W-:-:S04]  /*1620*/  ISETP.NE.U32.AND P1, PT, RZ, c[0x0][0x368], PT ;  /* 0x0000da00ff007a0c */ /* 0x000fc80003f25070 */
[----:B------:R-:W-:-:S13]  /*1630*/  ISETP.NE.AND.EX P1, PT, RZ, c[0x0][0x36c], PT, P1 ;  /* 0x0000db00ff007a0c */ /* 0x000fda0003f25310 */
[----:B------:R-:W-:Y:S05]  /*1640*/  @!P1 BRA `(.L_x_24) ;  /* 0x0000004000009947 */ /* 0x000fea0003800000 */
[----:B--2---:R-:W-:-:S04]  /*1650*/  LEA R10, P1, R238, c[0x0][0x368], 0x2 ;  /* 0x0000da00ee0a7a11 */ /* 0x004fc800078210ff */
[----:B------:R-:W-:-:S05]  /*1660*/  LEA.HI.X R11, R238, c[0x0][0x36c], R237, 0x2, P1 ;  /* 0x0000db00ee0b7a11 */ /* 0x000fca00008f14ed */
[----:B------:R1:W5:Y:S01]  /*1670*/  LDG.E R4, [R10.64] ;  /* 0x000000060a047981 */ /* 0x000362000c1e1900 */
[----:B------:R-:W-:Y:S05]  /*1680*/  BRA `(.L_x_25) ;  /* 0x0000005000007947 */ /* 0x000fea0003800000 */
.L_x_24:
[----:B------:R-:W-:Y:S01]  /*1690*/  MOV R4, c[0x0][0x1d0] ;  /* 0x0000740000047a02 */ /* 0x000fe20000000f00 */
[----:B------:R-:W-:Y:S05]  /*16a0*/  @!P0 BRA `(.L_x_25) ;  /* 0x0000003000008947 */ /* 0x000fea0003800000 */
[----:B------:R-:W3:Y:S04]  /*16b0*/  LDG.E R0, [R10.64] ;  /* 0x000000060a007981 */ /* 0x000ee8000c1e1900 */
[----:B------:R-:W3:Y:S02]  /*16c0*/  LDG.E R4, [R10.64+0x4] ;  /* 0x000004060a047981 */ /* 0x000ee4000c1e1900 */
[----:B---3--:R-:W-:-:S05]  /*16d0*/  IADD3 R4, -R0, R4, RZ ;  /* 0x0000000400047210 */ /* 0x008fca0007ffe1ff */
.L_x_25:
[--C-:B-----5:R-:W-:Y:S01]  /*16e0*/  IMAD.IADD R4, R4, 0x1, -R5.reuse ;  /* 0x0000000104047824 */ /* 0x120fe200078e0a05 */
[C---:B--2---:R-:W-:Y:S01]  /*16f0*/  LOP3.LUT R9, R194.reuse, 0xff000000, RZ, 0xc0, !PT ;  /* 0xff000000c2097812 */ /* 0x044fe200078ec0ff */
[----:B------:R-:W-:Y:S01]  /*1700*/  BSSY B0, `(.L_x_26) ;  /* 0x000002a000007945 */ /* 0x000fe20003800000 */
[----:B------:R-:W-:Y:S01]  /*1710*/  LOP3.LUT R242, R194, 0xff0000, RZ, 0xc0, !PT ;  /* 0x00ff0000c2f27812 */ /* 0x000fe200078ec0ff */
[----:B------:R-:W-:Y:S01]  /*1720*/  IMAD.IADD R7, R7, 0x1, R5 ;  /* 0x0000000107077824 */ /* 0x000fe200078e0205 */
[----:B------:R-:W-:-:S02]  /*1730*/  ISETP.GE.AND P1, PT, R4, 0x1, PT ;  /* 0x000000010400780c */ /* 0x000fc40003f26270 */
[----:B------:R-:W-:Y:S02]  /*1740*/  IADD3 R0, R4, 0x3f, RZ ;  /* 0x0000003f04007810 */ /* 0x000fe40007ffe0ff */
[----:B------:R-:W-:Y:S02]  /*1750*/  SHF.R.U32.HI R9, RZ, 0x8, R9 ;  /* 0x00000008ff097819 */ /* 0x000fe40000011609 */
[----:B------:R-:W-:Y:S02]  /*1760*/  SHF.R.S32.HI R2, RZ, 0x1f, R0 ;  /* 0x0000001fff027819 */ /* 0x000fe40000011400 */
[----:B------:R-:W-:Y:S02]  /*1770*/  LEA.HI R242, R242, R9, RZ, 0x10 ;  /* 0x00000009f2f27211 */ /* 0x000fe400078f80ff */
[----:B------:R-:W-:Y:S01]  /*1780*/  LEA.HI R0, R2, R0, RZ, 0x6 ;  /* 0x0000000002007211 */ /* 0x000fe200078f30ff */
[----:B------:R-:W-:Y:S01]  /*1790*/  IMAD.MOV.U32 R2, RZ, RZ, RZ ;  /* 0x000000ffff027224 */ /* 0x000fe200078e00ff */
[----:B------:R-:W-:-:S02]  /*17a0*/  LOP3.LUT R243, R242, 0xff, RZ, 0xc0, !PT ;  /* 0x000000fff2f37812 */ /* 0x000fc400078ec0ff */
[----:B------:R-:W-:Y:S02]  /*17b0*/  SHF.R.U32.HI R242, RZ, 0x10, R242 ;  /* 0x00000010fff27819 */ /* 0x000fe400000116f2 */
[----:B------:R-:W-:Y:S01]  /*17c0*/  SHF.R.S32.HI R0, RZ, 0x6, R0 ;  /* 0x00000006ff007819 */ /* 0x000fe20000011400 */
[----:B------:R-:W-:Y:S05]  /*17d0*/  @!P1 BRA `(.L_x_27) ;  /* 0x000001c000009947 */ /* 0x000fea0003800000 */
[----:B------:R-:W-:-:S04]  /*17e0*/  ISETP.NE.AND P1, PT, R242, RZ, PT ;  /* 0x000000fff200720c */ /* 0x000fc80003f25270 */
[----:B------:R-:W-:-:S04]  /*17f0*/  SEL R9, R242, c[0x0][0x338], P1 ;  /* 0x0000ce00f2097a07 */ /* 0x000fc80000800000 */
[-C--:B-1----:R-:W-:Y:S02]  /*1800*/  IABS R11, R9.reuse ;  /* 0x00000009000b7213 */ /* 0x082fe40000000000 */
[----:B------:R-:W-:Y:S02]  /*1810*/  IADD3 R12, R0, -0x1, R9 ;  /* 0xffffffff000c7810 */ /* 0x000fe40007ffe009 */
[----:B------:R-:W1:Y:S01]  /*1820*/  I2F.RP R14, R11 ;  /* 0x0000000b000e7306 */ /* 0x000e620000209400 */
[-C--:B------:R-:W-:Y:S02]  /*1830*/  IABS R2, R9.reuse ;  /* 0x0000000900027213 */ /* 0x080fe40000000000 */
[----:B------:R-:W-:Y:S02]  /*1840*/  IABS R5, R12 ;  /* 0x0000000c00057213 */ /* 0x000fe40000000000 */
[----:B------:R-:W-:Y:S01]  /*1850*/  LOP3.LUT R12, R12, R9, RZ, 0x3c, !PT ;  /* 0x000000090c0c7212 */ /* 0x000fe200078e3cff */
[----:B------:R-:W-:-:S03]  /*1860*/  IMAD.MOV R2, RZ, RZ, -R2 ;  /* 0x000000ffff027224 */ /* 0x000fc600078e0a02 */
[----:B------:R-:W-:Y:S01]  /*1870*/  ISETP.GE.AND P1, PT, R12, RZ, PT ;  /* 0x000000ff0c00720c */ /* 0x000fe20003f26270 */
[----:B-1----:R-:W1:Y:S02]  /*1880*/  MUFU.RCP R14, R14 ;  /* 0x0000000e000e7308 */ /* 0x002e640000001000 */
[----:B-1----:R-:W-:-:S06]  /*1890*/  IADD3 R14, R14, 0xffffffe, RZ ;  /* 0x0ffffffe0e0e7810 */ /* 0x002fcc0007ffe0ff */
[----:B------:R-:W1:Y:S02]  /*18a0*/  F2I.FTZ.U32.TRUNC.NTZ R15, R14 ;  /* 0x0000000e000f7305 */ /* 0x000e64000021f000 */
[----:B-1----:R-:W-:Y:S02]  /*18b0*/  IMAD.MOV R10, RZ, RZ, -R15 ;  /* 0x000000ffff0a7224 */ /* 0x002fe400078e0a0f */
[----:B------:R-:W-:Y:S02]  /*18c0*/  IMAD.MOV.U32 R14, RZ, RZ, RZ ;  /* 0x000000ffff0e7224 */ /* 0x000fe400078e00ff */
[----:B------:R-:W-:-:S04]  /*18d0*/  IMAD R10, R10, R11, RZ ;  /* 0x0000000b0a0a7224 */ /* 0x000fc800078e02ff */
[----:B------:R-:W-:-:S06]  /*18e0*/  IMAD.HI.U32 R10, R15, R10, R14 ;  /* 0x0000000a0f0a7227 */ /* 0x000fcc00078e000e */
[----:B------:R-:W-:-:S04]  /*18f0*/  IMAD.HI.U32 R10, R10, R5, RZ ;  /* 0x000000050a0a7227 */ /* 0x000fc800078e00ff */
[----:B------:R-:W-:-:S05]  /*1900*/  IMAD R2, R10, R2, R5 ;  /* 0x000000020a027224 */ /* 0x000fca00078e0205 */
[----:B------:R-:W-:-:S13]  /*1910*/  ISETP.GT.U32.AND P2, PT, R11, R2, PT ;  /* 0x000000020b00720c */ /* 0x000fda0003f44070 */
[----:B------:R-:W-:Y:S01]  /*1920*/  @!P2 IMAD.IADD R2, R2, 0x1, -R11 ;  /* 0x000000010202a824 */ /* 0x000fe200078e0a0b */
[----:B------:R-:W-:Y:S02]  /*1930*/  @!P2 IADD3 R10, R10, 0x1, RZ ;  /* 0x000000010a0aa810 */ /* 0x000fe40007ffe0ff */
[----:B------:R-:W-:Y:S02]  /*1940*/  ISETP.NE.AND P2, PT, R9, RZ, PT ;  /* 0x000000ff0900720c */ /* 0x000fe40003f45270 */
[----:B------:R-:W-:-:S13]  /*1950*/  ISETP.GE.U32.AND P4, PT, R2, R11, PT ;  /* 0x0000000b0200720c */ /* 0x000fda0003f86070 */
[----:B------:R-:W-:-:S05]  /*1960*/  @P4 IADD3 R10, R10, 0x1, RZ ;  /* 0x000000010a0a4810 */ /* 0x000fca0007ffe0ff */
[----:B------:R-:W-:Y:S01]  /*1970*/  @!P1 IMAD.MOV R10, RZ, RZ, -R10 ;  /* 0x000000ffff0a9224 */ /* 0x000fe200078e0a0a */
[----:B------:R-:W-:-:S05]  /*1980*/  @!P2 LOP3.LUT R10, RZ, R9, RZ, 0x33, !PT ;  /* 0x00000009ff0aa212 */ /* 0x000fca00078e33ff */
[----:B------:R-:W-:Y:S02]  /*1990*/  IMAD.MOV.U32 R2, RZ, RZ, R10 ;  /* 0x000000ffff027224 */ /* 0x000fe400078e000a */
.L_x_27:
[----:B------:R-:W-:Y:S05]  /*19a0*/  BSYNC B0 ;  /* 0x0000000000007941 */ /* 0x000fea0003800000 */
.L_x_26:
[----:B------:R-:W-:Y:S01]  /*19b0*/  IMAD R241, R243, R2, RZ ;  /* 0x00000002f3f17224 */ /* 0x000fe200078e02ff */
[----:B------:R-:W-:Y:S01]  /*19c0*/  PRMT R9, RZ, 0x7610, R9 ;  /* 0x00007610ff097816 */ /* 0x000fe20000000009 */
[----:B------:R-:W-:Y:S01]  /*19d0*/  CS2R R114, SRZ ;  /* 0x0000000000727805 */ /* 0x000fe2000001ff00 */
[----:B------:R-:W-:Y:S01]  /*19e0*/  MOV R5, RZ ;  /* 0x000000ff00057202 */ /* 0x000fe20000000f00 */
[----:B------:R-:W-:Y:S01]  /*19f0*/  IMAD.IADD R2, R241, 0x1, R2 ;  /* 0x00000001f1027824 */ /* 0x000fe200078e0202 */
[----:B------:R-:W-:Y:S01]  /*1a00*/  CS2R R112, SRZ ;  /* 0x0000000000707805 */ /* 0x000fe2000001ff00 */
[----:B------:R-:W-:Y:S01]  /*1a10*/  CS2R R118, SRZ ;  /* 0x0000000000767805 */ /* 0x000fe2000001ff00 */
[----:B------:R-:W-:Y:S01]  /*1a20*/  CS2R R116, SRZ ;  /* 0x0000000000747805 */ /* 0x000fe2000001ff00 */
[----:B------:R-:W-:Y:S01]  /*1a30*/  CS2R R110, SRZ ;  /* 0x00000000006e7805 */ /* 0x000fe2000001ff00 */
[----:B------:R-:W-:Y:S01]  /*1a40*/  IMNMX R0, R0, R2, PT ;  /* 0x0000000200007217 */ /* 0x000fe20003800200 */
[----:B------:R-:W-:Y:S01]  /*1a50*/  IMAD.MOV.U32 R2, RZ, RZ, RZ ;  /* 0x000000ffff027224 */ /* 0x000fe200078e00ff */
[----:B------:R-:W-:Y:S01]  /*1a60*/  CS2R R108, SRZ ;  /* 0x00000000006c7805 */ /* 0x000fe2000001ff00 */
[----:B------:R-:W-:Y:S01]  /*1a70*/  CS2R R106, SRZ ;  /* 0x00000000006a7805 */ /* 0x000fe2000001ff00 */
[----:B------:R-:W-:Y:S01]  /*1a80*/  ISETP.GT.AND P1, PT, R0, R241, PT ;  /* 0x000000f10000720c */ /* 0x000fe20003f24270 */
        /* <DEDUP_REMOVED lines=42> */
[----:B------:R-:W-:-:S04]  /*1d30*/  ISETP.NE.U32.AND P2, PT, RZ, c[0x0][0x340], PT ;  /* 0x0000d000ff007a0c */ /* 0x000fc80003f45070 */
[----:B------:R-:W-:-:S13]  /*1d40*/  ISETP.NE.AND.EX P2, PT, RZ, c[0x0][0x344], PT, P2 ;  /* 0x0000d100ff007a0c */ /* 0x000fda0003f45320 */
[----:B------:R-:W-:-:S06]  /*1d50*/  @P2 IMAD.WIDE R2, R238, R3, c[0x0][0x340] ;  /* 0x0000d000ee022625 */ /* 0x000fcc00078e0203 */
[----:B------:R2:W3:Y:S01]  /*1d60*/  @P2 LDG.E R3, [R2.64] ;  /* 0x0000000602032981 */ /* 0x0004e2000c1e1900 */
[----:B------:R-:W-:Y:S01]  /*1d70*/  SHF.R.S32.HI R20, RZ, 0x1f, R6 ;  /* 0x0000001fff147819 */ /* 0x000fe20000011406 */
[----:B------:R-:W-:Y:S01]  /*1d80*/  IMAD.WIDE.U32 R12, R6, c[0x0][0x178], RZ ;  /* 0x00005e00060c7a25 */ /* 0x000fe200078e00ff */
[----:B------:R-:W-:Y:S02]  /*1d90*/  ISETP.GE.AND P5, PT, R203, c[0x0][0x1d4], PT ;  /* 0x00007500cb007a0c */ /* 0x000fe40003fa6270 */
[----:B------:R-:W-:Y:S01]  /*1da0*/  ISETP.GE.AND P4, PT, R212, c[0x0][0x1d4], PT ;  /* 0x00007500d4007a0c */ /* 0x000fe20003f86270 */
[----:B------:R-:W-:Y:S01]  /*1db0*/  IMAD R20, R20, c[0x0][0x178], RZ ;  /* 0x00005e0014147a24 */ /* 0x000fe200078e02ff */
[----:B------:R-:W-:Y:S02]  /*1dc0*/  SEL R28, RZ, 0xffffffff, P5 ;  /* 0xffffffffff1c7807 */ /* 0x000fe40002800000 */
[----:B-1----:R-:W-:Y:S01]  /*1dd0*/  SEL R11, RZ, 0x1, P4 ;  /* 0x00000001ff0b7807 */ /* 0x002fe20002000000 */
[----:B------:R-:W-:Y:S01]  /*1de0*/  IMAD R20, R6, c[0x0][0x17c], R20 ;  /* 0x00005f0006147a24 */ /* 0x000fe200078e0214 */
[----:B------:R-:W-:Y:S01]  /*1df0*/  ISETP.GE.AND P6, PT, R202, c[0x0][0x1d4], PT ;  /* 0x00007500ca007a0c */ /* 0x000fe20003fc6270 */
[----:B------:R-:W-:Y:S01]  /*1e00*/  IMAD.SHL.U32 R28, R28, 0x2, RZ ;  /* 0x000000021c1c7824 */ /* 0x000fe200078e00ff */
[----:B------:R-:W-:-:S02]  /*1e10*/  P2R R9, PR, RZ, 0x20 ;  /* 0x00000020ff097803 */ /* 0x000fc40000000000 */
[----:B------:R-:W-:Y:S01]  /*1e20*/  IADD3 R21, R13, R20, RZ ;  /* 0x000000140d157210 */ /* 0x000fe20007ffe0ff */
[----:B------:R-:W-:Y:S01]  /*1e30*/  IMAD.MOV.U32 R20, RZ, RZ, R12 ;  /* 0x000000ffff147224 */ /* 0x000fe200078e000c */
[----:B------:R-:W-:Y:S02]  /*1e40*/  LOP3.LUT R28, R28, 0x2, R11, 0xe2, !PT ;  /* 0x000000021c1c7812 */ /* 0x000fe400078ee20b */
[----:B------:R-:W-:Y:S01]  /*1e50*/  SHF.R.S32.HI R11, RZ, 0x1f, R7 ;  /* 0x0000001fff0b7819 */ /* 0x000fe20000011407 */
[C---:B------:R-:W-:Y:S01]  /*1e60*/  IMAD.WIDE.U32 R20, R239.reuse, c[0x0][0x1b8], R20 ;  /* 0x00006e00ef147a25 */ /* 0x040fe200078e0014 */
[----:B------:R-:W-:Y:S02]  /*1e70*/  SEL R13, RZ, 0x4, P6 ;  /* 0x00000004ff0d7807 */ /* 0x000fe40003000000 */
[----:B------:R-:W-:Y:S01]  /*1e80*/  P2R R10, PR, RZ, 0x10 ;  /* 0x00000010ff0a7803 */ /* 0x000fe20000000000 */
[----:B------:R-:W-:Y:S01]  /*1e90*/  IMAD R15, R239, c[0x0][0x1bc], R21 ;  /* 0x00006f00ef0f7a24 */ /* 0x000fe200078e0215 */
[----:B--2---:R-:W-:-:S02]  /*1ea0*/  MOV R2, c[0x0][0x2c4] ;  /* 0x0000b10000027a02 */ /* 0x004fc40000000f00 */
[----:B------:R-:W-:Y:S02]  /*1eb0*/  LOP3.LUT R28, R28, R13, RZ, 0xfc, !PT ;  /* 0x0000000d1c1c7212 */ /* 0x000fe400078efcff */
[----:B------:R-:W-:Y:S01]  /*1ec0*/  ISETP.NE.AND P1, PT, R2, 0x1, PT ;  /* 0x000000010200780c */ /* 0x000fe20003f25270 */
[----:B------:R-:W-:Y:S01]  /*1ed0*/  IMAD R2, R193, 0x80, R209 ;  /* 0x00000080c1027824 */ /* 0x000fe200078e02d1 */
[----:B------:R-:W-:Y:S02]  /*1ee0*/  ISETP.GE.AND P5, PT, R203, c[0x0][0x198], PT ;  /* 0x00006600cb007a0c */ /* 0x000fe40003fa6270 */
[----:B------:R-:W-:Y:S02]  /*1ef0*/  ISETP.GE.AND P4, PT, R202, c[0x0][0x198], PT ;  /* 0x00006600ca007a0c */ /* 0x000fe40003f86270 */
[----:B------:R-:W-:-:S07]  /*1f00*/  MOV R5, R2 ;  /* 0x0000000200057202 */ /* 0x000fce0000000f00 */
[----:B------:R-:W-:-:S05]  /*1f10*/  @P1 IMAD.HI.U32 R6, R2, c[0x0][0x2c8], RZ ;  /* 0x0000b20002061a27 */ /* 0x000fca00078e00ff */
[----:B------:R-:W-:Y:S02]  /*1f20*/  @P1 SHF.R.U32.HI R5, RZ, c[0x0][0x2cc], R6 ;  /* 0x0000b300ff051a19 */ /* 0x000fe40000011606 */
[C---:B------:R-:W-:Y:S02]  /*1f30*/  IADD3 R14, P1, R210.reuse, R7, RZ ;  /* 0x00000007d20e7210 */ /* 0x040fe40007f3e0ff */
[----:B------:R-:W-:Y:S02]  /*1f40*/  SEL R7, R237, RZ, !P3 ;  /* 0x000000ffed077207 */ /* 0x000fe40005800000 */
[----:B------:R-:W-:Y:S01]  /*1f50*/  LEA.HI.X.SX32 R11, R210, R11, 0x1, P1 ;  /* 0x0000000bd20b7211 */ /* 0x000fe200008f0eff */
[----:B------:R-:W-:Y:S01]  /*1f60*/  IMAD.WIDE.U32 R18, R14, c[0x0][0x1e0], R212 ;  /* 0x000078000e127a25 */ /* 0x000fe200078e00d4 */
[----:B------:R-:W-:Y:S02]  /*1f70*/  SEL R6, R238, RZ, !P3 ;  /* 0x000000ffee067207 */ /* 0x000fe40005800000 */
[----:B------:R-:W-:Y:S01]  /*1f80*/  ISETP.GE.AND P1, PT, R212, c[0x0][0x198], PT ;  /* 0x00006600d4007a0c */ /* 0x000fe20003f26270 */
[----:B------:R-:W-:-:S02]  /*1f90*/  IMAD R12, R11, c[0x0][0x1e0], RZ ;  /* 0x000078000b0c7a24 */ /* 0x000fc400078e02ff */
[----:B------:R-:W-:Y:S02]  /*1fa0*/  IMAD R11, R11, c[0x0][0x208], RZ ;  /* 0x000082000b0b7a24 */ /* 0x000fe400078e02ff */
[----:B------:R-:W-:-:S04]  /*1fb0*/  IMAD.WIDE.U32 R16, R14, c[0x0][0x208], R212 ;  /* 0x000082000e107a25 */ /* 0x000fc800078e00d4 */
[C---:B------:R-:W-:Y:S02]  /*1fc0*/  IMAD R12, R14.reuse, c[0x0][0x1e4], R12 ;  /* 0x000079000e0c7a24 */ /* 0x040fe400078e020c */
[----:B------:R-:W-:Y:S01]  /*1fd0*/  IMAD R11, R14, c[0x0][0x20c], R11 ;  /* 0x000083000e0b7a24 */ /* 0x000fe200078e020b */
[----:B------:R-:W-:Y:S01]  /*1fe0*/  MOV R14, R20 ;  /* 0x00000014000e7202 */ /* 0x000fe20000000f00 */
[----:B------:R-:W-:Y:S01]  /*1ff0*/  IMAD R7, R7, c[0x0][0x1c0], RZ ;  /* 0x0000700007077a24 */ /* 0x000fe200078e02ff */
[----:B------:R-:W-:Y:S01]  /*2000*/  IADD3 R13, R19, R12, RZ ;  /* 0x0000000c130d7210 */ /* 0x000fe20007ffe0ff */
[----:B------:R-:W-:Y:S01]  /*2010*/  IMAD.IADD R17, R17, 0x1, R11 ;  /* 0x0000000111117824 */ /* 0x000fe200078e020b */
[----:B------:R-:W-:Y:S01]  /*2020*/  SHF.R.S32.HI R11, RZ, 0x1f, R5 ;  /* 0x0000001fff0b7819 */ /* 0x000fe20000011405 */
[C---:B------:R-:W-:Y:S02]  /*2030*/  IMAD R7, R6.reuse, c[0x0][0x1c4], R7 ;  /* 0x0000710006077a24 */ /* 0x040fe400078e0207 */
[----:B------:R-:W-:-:S04]  /*2040*/  IMAD.WIDE.U32 R14, R6, c[0x0][0x1c0], R14 ;  /* 0x00007000060e7a25 */ /* 0x000fc800078e000e */
[----:B------:R-:W-:Y:S01]  /*2050*/  IMAD.MOV R6, RZ, RZ, -R5 ;  /* 0x000000ffff067224 */ /* 0x000fe200078e0a05 */
[----:B------:R-:W-:Y:S01]  /*2060*/  IADD3 R15, R15, R7, RZ ;  /* 0x000000070f0f7210 */ /* 0x000fe20007ffe0ff */
[----:B------:R-:W-:Y:S02]  /*2070*/  IMAD R11, R11, c[0x0][0x1b0], RZ ;  /* 0x00006c000b0b7a24 */ /* 0x000fe400078e02ff */
[----:B------:R-:W-:Y:S02]  /*2080*/  IMAD R6, R6, c[0x0][0x2c4], R2 ;  /* 0x0000b10006067a24 */ /* 0x000fe400078e0202 */
[----:B------:R-:W-:Y:S02]  /*2090*/  IMAD.MOV.U32 R12, RZ, RZ, R18 ;  /* 0x000000ffff0c7224 */ /* 0x000fe400078e0012 */
[C---:B------:R-:W-:Y:S01]  /*20a0*/  IMAD R11, R5.reuse, c[0x0][0x1b4], R11 ;  /* 0x00006d00050b7a24 */ /* 0x040fe200078e020b */
[----:B------:R-:W-:Y:S01]  /*20b0*/  SHF.R.S32.HI R2, RZ, 0x1f, R6 ;  /* 0x0000001fff027819 */ /* 0x000fe20000011406 */
[----:B------:R-:W-:-:S04]  /*20c0*/  IMAD.WIDE.U32 R14, R5, c[0x0][0x1b0], R14 ;  /* 0x00006c00050e7a25 */ /* 0x000fc800078e000e */
[----:B------:R-:W-:Y:S01]  /*20d0*/  IMAD.WIDE.U32 R12, R239, c[0x0][0x1e8], R12 ;  /* 0x00007a00ef0c7a25 */ /* 0x000fe200078e000c */
[----:B------:R-:W-:-:S03]  /*20e0*/  IADD3 R15, R15, R11, RZ ;  /* 0x0000000b0f0f7210 */ /* 0x000fc60007ffe0ff */
[----:B------:R-:W-:-:S04]  /*20f0*/  IMAD.WIDE.U32 R16, R239, c[0x0][0x210], R16 ;  /* 0x00008400ef107a25 */ /* 0x000fc800078e0010 */
[----:B------:R-:W-:Y:S01]  /*2100*/  IMAD R2, R2, c[0x0][0x1a8], RZ ;  /* 0x00006a0002027a24 */ /* 0x000fe200078e02ff */
[----:B------:R-:W-:Y:S01]  /*2110*/  MOV R248, R16 ;  /* 0x0000001000f87202 */ /* 0x000fe20000000f00 */
[----:B------:R-:W-:Y:S02]  /*2120*/  IMAD.MOV.U32 R250, RZ, RZ, R12 ;  /* 0x000000fffffa7224 */ /* 0x000fe400078e000c */
[C---:B------:R-:W-:Y:S02]  /*2130*/  IMAD R12, R6.reuse, c[0x0][0x1ac], R2 ;  /* 0x00006b00060c7a24 */ /* 0x040fe400078e0202 */
[C---:B------:R-:W-:Y:S02]  /*2140*/  IMAD R251, R239.reuse, c[0x0][0x1ec], R13 ;  /* 0x00007b00effb7a24 */ /* 0x040fe400078e020d */
[----:B------:R-:W-:Y:S02]  /*2150*/  IMAD R249, R239, c[0x0][0x214], R17 ;  /* 0x00008500eff97a24 */ /* 0x000fe400078e0211 */
[----:B------:R-:W-:-:S04]  /*2160*/  IMAD.WIDE.U32 R6, R6, c[0x0][0x1a8], R14 ;  /* 0x00006a0006067a25 */ /* 0x000fc800078e000e */
[----:B------:R-:W-:Y:S01]  /*2170*/  IMAD R11, R193, 0x80, R210 ;  /* 0x00000080c10b7824 */ /* 0x000fe200078e02d2 */
[----:B------:R-:W-:Y:S02]  /*2180*/  IADD3 R12, R7, R12, RZ ;  /* 0x0000000c070c7210 */ /* 0x000fe40007ffe0ff */
[----:B---3--:R-:W-:Y:S01]  /*2190*/  @P2 SHF.R.S32.HI R194, RZ, 0x1f, R3 ;  /* 0x0000001fffc22819 */ /* 0x008fe20000011403 */
[----:B------:R-:W-:Y:S01]  /*21a0*/  @!P2 IMAD.MOV.U32 R194, RZ, RZ, R237 ;  /* 0x000000ffffc2a224 */ /* 0x000fe200078e00ed */
[----:B------:R-:W-:-:S04]  /*21b0*/  @!P2 MOV R3, R238 ;  /* 0x000000ee0003a202 */ /* 0x000fc80000000f00 */
[----:B------:R-:W-:Y:S02]  /*21c0*/  SEL R194, R194, RZ, !P0 ;  /* 0x000000ffc2c27207 */ /* 0x000fe40004000000 */
[----:B------:R-:W-:Y:S02]  /*21d0*/  SEL R3, R3, RZ, !P0 ;  /* 0x000000ff03037207 */ /* 0x000fe40004000000 */
[----:B------:R-:W-:Y:S01]  /*21e0*/  LEA R13, P0, R6, c[0x0][0x160], 0x1 ;  /* 0x00005800060d7a11 */ /* 0x000fe200078008ff */
[C---:B------:R-:W-:Y:S02]  /*21f0*/  IMAD R240, R194.reuse, c[0x0][0x1f0], RZ ;  /* 0x00007c00c2f07a24 */ /* 0x040fe400078e02ff */
[----:B------:R-:W-:Y:S01]  /*2200*/  IMAD R194, R194, c[0x0][0x218], RZ ;  /* 0x00008600c2c27a24 */ /* 0x000fe200078e02ff */
[----:B------:R-:W-:Y:S01]  /*2210*/  LEA.HI.X R12, R6, c[0x0][0x164], R12, 0x1, P0 ;  /* 0x00005900060c7a11 */ /* 0x000fe200000f0c0c */
[C---:B------:R-:W-:Y:S02]  /*2220*/  IMAD R240, R3.reuse, c[0x0][0x1f4], R240 ;  /* 0x00007d0003f07a24 */ /* 0x040fe400078e02f0 */
[----:B------:R-:W-:-:S02]  /*2230*/  IMAD R194, R3, c[0x0][0x21c], R194 ;  /* 0x0000870003c27a24 */ /* 0x000fc400078e02c2 */
[----:B------:R-:W-:-:S04]  /*2240*/  IMAD.WIDE.U32 R250, R3, c[0x0][0x1f0], R250 ;  /* 0x00007c0003fa7a25 */ /* 0x000fc800078e00fa */
[----:B------:R-:W-:Y:S01]  /*2250*/  IMAD.WIDE.U32 R248, R3, c[0x0][0x218], R248 ;  /* 0x0000860003f87a25 */ /* 0x000fe200078e00f8 */
[----:B------:R-:W-:Y:S02]  /*2260*/  IADD3 R3, R0, -0x1, RZ ;  /* 0xffffffff00037810 */ /* 0x000fe40007ffe0ff */
[----:B------:R-:W-:Y:S02]  /*2270*/  IADD3 R240, R251, R240, RZ ;  /* 0x000000f0fbf07210 */ /* 0x000fe40007ffe0ff */
[----:B------:R-:W-:Y:S01]  /*2280*/  IADD3 R194, R249, R194, RZ ;  /* 0x000000c2f9c27210 */ /* 0x000fe20007ffe0ff */
[----:B------:R-:W-:Y:S05]  /*2290*/  BRA.DIV ~URZ, `(.L_x_29) ;  /* 0x00009c627f007947 */ /* 0x000fea000b800000 */
[----:B------:R1:W2:Y:S02]  /*22a0*/  SHFL.IDX PT, R14, R12, RZ, 0x181f ;  /* 0x00181fff0c0e7589 */ /* 0x0002a400000e0000 */
.L_x_108:
[----:B------:R-:W-:Y:S05]  /*22b0*/  BRA.DIV ~URZ, `(.L_x_30) ;  /* 0x00009cb27f007947 */ /* 0x000fea000b800000 */
[----:B------:R3:W4:Y:S02]  /*22c0*/  SHFL.IDX PT, R2, R13, RZ, 0x181f ;  /* 0x00181fff0d027589 */ /* 0x00072400000e0000 */
.L_x_109:
[----:B------:R-:W-:Y:S01]  /*22d0*/  IMAD R8, R8, c[0x0][0x2c4], RZ ;  /* 0x0000b10008087a24 */ /* 0x000fe200078e02ff */
[----:B------:R-:W-:Y:S04]  /*22e0*/  BSSY B0, `(.L_x_31) ;  /* 0x000000f000007945 */ /* 0x000fe80003800000 */
[----:B------:R-:W-:-:S13]  /*22f0*/  ISETP.GE.AND P0, PT, R11, R8, PT ;  /* 0x000000080b00720c */ /* 0x000fda0003f06270 */
[----:B------:R-:W-:Y:S05]  /*2300*/  @P0 BRA `(.L_x_32) ;  /* 0x000000c000000947 */ /* 0x000fea0003800000 */
[----:B----4-:R-:W-:-:S04]  /*2310*/  LEA R16, P0, R212, R2, 0x1 ;  /* 0x00000002d4107211 */ /* 0x010fc800078008ff */
[----:B--2---:R-:W-:Y:S02]  /*2320*/  LEA.HI.X R17, R212, R14, R213, 0x1, P0 ;  /* 0x0000000ed4117211 */ /* 0x004fe400000f0cd5 */
[----:B------:R-:W-:-:S03]  /*2330*/  LEA R6, P0, R203, R2, 0x1 ;  /* 0x00000002cb067211 */ /* 0x000fc600078008ff */
[----:B------:R-:W-:Y:S01]  /*2340*/  @!PT LDS RZ, [RZ] ;  /* 0x00000000fffff984 */ /* 0x000fe20000000800 */
[----:B------:R-:W-:Y:S01]  /*2350*/  @!PT LDS RZ, [RZ] ;  /* 0x00000000fffff984 */ /* 0x000fe20000000800 */
[----:B------:R-:W-:Y:S01]  /*2360*/  @!PT LDS RZ, [RZ] ;  /* 0x00000000fffff984 */ /* 0x000fe20000000800 */
[----:B------:R2:W-:Y:S01]  /*2370*/  LDGSTS.E.BYPASS.LTC128B.128 [R204+0xc100], [R16.64], !P1 ;  /* 0x0c10000010cc7fae */ /* 0x0005e2000c901d46 */
[----:B------:R-:W-:Y:S02]  /*2380*/  LEA.HI.X R7, R203, R14, R198, 0x1, P0 ;  /* 0x0000000ecb077211 */ /* 0x000fe400000f0cc6 */
[----:B------:R-:W-:-:S03]  /*2390*/  LEA R18, P0, R202, R2, 0x1 ;  /* 0x00000002ca127211 */ /* 0x000fc600078008ff */
[----:B------:R2:W-:Y:S01]  /*23a0*/  LDGSTS.E.BYPASS.LTC128B.128 [R204+0x10100], [R6.64], !P5 ;  /* 0x1010000006cc7fae */ /* 0x0005e2000e901d46 */
[----:B------:R-:W-:-:S05]  /*23b0*/  LEA.HI.X R19, R202, R14, R197, 0x1, P0 ;  /* 0x0000000eca137211 */ /* 0x000fca00000f0cc5 */
[----:B------:R2:W-:Y:S04]  /*23c0*/  LDGSTS.E.BYPASS.LTC128B.128 [R204+0x14100], [R18.64], !P4 ;  /* 0x1410000012cc7fae */ /* 0x0005e8000e101d46 */
.L_x_32:
[----:B------:R-:W-:Y:S05]  /*23d0*/  BSYNC B0 ;  /* 0x0000000000007941 */ /* 0x000fea0003800000 */
.L_x_31:
[----:B------:R-:W-:Y:S05]  /*23e0*/  BRA.DIV ~URZ, `(.L_x_33) ;  /* 0x00009bf27f007947 */ /* 0x000fea000b800000 */
[----:B--2---:R2:W1:Y:S04]  /*23f0*/  SHFL.IDX PT, R14, R12, 0x1, 0x181f ;  /* 0x00381f000c0e7f89 */ /* 0x00446800000e0000 */
[----:B------:R2:W3:Y:S02]  /*2400*/  SHFL.IDX PT, R5, R13, 0x1, 0x181f ;  /* 0x00381f000d057f89 */ /* 0x0004e400000e0000 */
.L_x_110:
[----:B----4-:R-:W-:Y:S01]  /*2410*/  IADD3 R2, R11, 0x20, RZ ;  /* 0x000000200b027810 */ /* 0x010fe20007ffe0ff */
[----:B------:R-:W-:Y:S03]  /*2420*/  BSSY B0, `(.L_x_34) ;  /* 0x000000f000007945 */ /* 0x000fe60003800000 */
[----:B------:R-:W-:-:S13]  /*2430*/  ISETP.GE.AND P0, PT, R2, R8, PT ;  /* 0x000000080200720c */ /* 0x000fda0003f06270 */
[----:B------:R-:W-:Y:S05]  /*2440*/  @P0 BRA `(.L_x_35) ;  /* 0x000000c000000947 */ /* 0x000fea0003800000 */
[----:B---3--:R-:W-:-:S04]  /*2450*/  LEA R16, P0, R212, R5, 0x1 ;  /* 0x00000005d4107211 */ /* 0x008fc800078008ff */
[----:B-1----:R-:W-:Y:S02]  /*2460*/  LEA.HI.X R17, R212, R14, R213, 0x1, P0 ;  /* 0x0000000ed4117211 */ /* 0x002fe400000f0cd5 */
        /* <DEDUP_REMOVED lines=10> */
.L_x_35:
[----:B------:R-:W-:Y:S05]  /*2510*/  BSYNC B0 ;  /* 0x0000000000007941 */ /* 0x000fea0003800000 */
.L_x_34:
[----:B------:R-:W-:Y:S05]  /*2520*/  BRA.DIV ~URZ, `(.L_x_36) ;  /* 0x00009b727f007947 */ /* 0x000fea000b800000 */
[----:B-1----:R1:W4:Y:S02]  /*2530*/  SHFL.IDX PT, R14, R12, 0x2, 0x181f ;  /* 0x00581f000c0e7f89 */ /* 0x00232400000e0000 */
.L_x_111:
[----:B------:R-:W-:Y:S05]  /*2540*/  BRA.DIV ~URZ, `(.L_x_37) ;  /* 0x00009bc27f007947 */ /* 0x000fea000b800000 */
[----:B---3--:R3:W1:Y:S02]  /*2550*/  SHFL.IDX PT, R5, R13, 0x2, 0x181f ;  /* 0x00581f000d057f89 */ /* 0x00866400000e0000 */
.L_x_112:
[----:B------:R-:W-:Y:S01]  /*2560*/  IADD3 R2, R11, 0x40, RZ ;  /* 0x000000400b027810 */ /* 0x000fe20007ffe0ff */
[----:B------:R-:W-:Y:S03]  /*2570*/  BSSY B0, `(.L_x_38) ;  /* 0x000000f000007945 */ /* 0x000fe60003800000 */
[----:B------:R-:W-:-:S13]  /*2580*/  ISETP.GE.AND P0, PT, R2, R8, PT ;  /* 0x000000080200720c */ /* 0x000fda0003f06270 */
[----:B------:R-:W-:Y:S05]  /*2590*/  @P0 BRA `(.L_x_39) ;  /* 0x000000c000000947 */ /* 0x000fea0003800000 */
[----:B-1----:R-:W-:-:S04]  /*25a0*/  LEA R16, P0, R212, R5, 0x1 ;  /* 0x00000005d4107211 */ /* 0x002fc800078008ff */
[----:B----4-:R-:W-:Y:S02]  /*25b0*/  LEA.HI.X R17, R212, R14, R213, 0x1, P0 ;  /* 0x0000000ed4117211 */ /* 0x010fe400000f0cd5 */
        /* <DEDUP_REMOVED lines=10> */
.L_x_39:
[----:B------:R-:W-:Y:S05]  /*2660*/  BSYNC B0 ;  /* 0x0000000000007941 */ /* 0x000fea0003800000 */
.L_x_38:
[----:B------:R-:W-:Y:S05]  /*2670*/  BRA.DIV ~URZ, `(.L_x_40) ;  /* 0x00009af27f007947 */ /* 0x000fea000b800000 */
[----:B-12---:R-:W1:Y:S04]  /*2680*/  SHFL.IDX PT, R12, R12, 0x3, 0x181f ;  /* 0x00781f000c0c7f89 */ /* 0x006e6800000e0000 */
[----:B---3--:R-:W2:Y:S02]  /*2690*/  SHFL.IDX PT, R13, R13, 0x3, 0x181f ;  /* 0x00781f000d0d7f89 */ /* 0x008ea400000e0000 */
.L_x_113:
[----:B------:R-:W-:Y:S01]  /*26a0*/  IADD3 R11, R11, 0x60, RZ ;  /* 0x000000600b0b7810 */ /* 0x000fe20007ffe0ff */
[----:B------:R-:W-:Y:S01]  /*26b0*/  IMAD.IADD R7, R4, 0x1, -R210 ;  /* 0x0000000104077824 */ /* 0x000fe200078e0ad2 */
[----:B------:R-:W-:Y:S01]  /*26c0*/  SHF.R.S32.HI R6, RZ, 0x1f, R3 ;  /* 0x0000001fff067819 */ /* 0x000fe20000011403 */
[----:B----4-:R-:W-:Y:S01]  /*26d0*/  IMAD.WIDE.U32 R14, R3, c[0x0][0x1e0], RZ ;  /* 0x00007800030e7a25 */ /* 0x010fe200078e00ff */
[----:B------:R-:W-:-:S03]  /*26e0*/  ISETP.GE.AND P3, PT, R11, R8, PT ;  /* 0x000000080b00720c */ /* 0x000fc60003f66270 */
[----:B------:R-:W-:Y:S02]  /*26f0*/  IMAD R2, R6, c[0x0][0x1e0], RZ ;  /* 0x0000780006027a24 */ /* 0x000fe400078e02ff */
[C---:B------:R-:W-:Y:S02]  /*2700*/  IMAD R7, R3.reuse, -0x40, R7 ;  /* 0xffffffc003077824 */ /* 0x040fe400078e0207 */
[----:B------:R-:W-:Y:S02]  /*2710*/  IMAD R2, R3, c[0x0][0x1e4], R2 ;  /* 0x0000790003027a24 */ /* 0x000fe400078e0202 */
[----:B------:R-:W-:Y:S01]  /*2720*/  IMAD.MOV.U32 R8, RZ, RZ, 0x20 ;  /* 0x00000020ff087424 */ /* 0x000fe200078e00ff */
[----:B------:R-:W-:Y:S01]  /*2730*/  ISETP.GE.AND P2, PT, R7, 0x1, PT ;  /* 0x000000010700780c */ /* 0x000fe20003f46270 */
[----:B------:R-:W-:Y:S02]  /*2740*/  IMAD.IADD R2, R15, 0x1, R2 ;  /* 0x000000010f027824 */ /* 0x000fe400078e0202 */
[----:B--2---:R-:W-:Y:S01]  /*2750*/  @!P3 LEA R16, P0, R212, R13, 0x1 ;  /* 0x0000000dd410b211 */ /* 0x004fe200078008ff */
[----:B------:R-:W-:-:S03]  /*2760*/  IMAD R6, R6, c[0x0][0x208], RZ ;  /* 0x0000820006067a24 */ /* 0x000fc600078e02ff */
[----:B-1----:R-:W-:Y:S01]  /*2770*/  @!P3 LEA.HI.X R17, R212, R12, R213, 0x1, P0 ;  /* 0x0000000cd411b211 */ /* 0x002fe200000f0cd5 */
[----:B------:R-:W-:Y:S01]  /*2780*/  IMAD R6, R3, c[0x0][0x20c], R6 ;  /* 0x0000830003067a24 */ /* 0x000fe200078e0206 */
[----:B------:R-:W-:-:S03]  /*2790*/  LEA R5, P0, R14, R250, 0x6 ;  /* 0x000000fa0e057211 */ /* 0x000fc600078030ff */
[----:B------:R-:W-:Y:S01]  /*27a0*/  @!PT LDS RZ, [RZ] ;  /* 0x00000000fffff984 */ /* 0x000fe20000000800 */
[----:B------:R-:W-:Y:S01]  /*27b0*/  @!PT LDS RZ, [RZ] ;  /* 0x00000000fffff984 */ /* 0x000fe20000000800 */
[----:B------:R-:W-:Y:S01]  /*27c0*/  @!PT LDS RZ, [RZ] ;  /* 0x00000000fffff984 */ /* 0x000fe20000000800 */
[----:B------:R1:W-:Y:S01]  /*27d0*/  @!P3 LDGSTS.E.BYPASS.LTC128B.128 [R204+0xf100], [R16.64], !P1 ;  /* 0x0f10000010ccbfae */ /* 0x0003e2000c901d46 */
[----:B------:R-:W-:Y:S02]  /*27e0*/  ISETP.GE.AND P1, PT, R7, 0x21, PT ;  /* 0x000000210700780c */ /* 0x000fe40003f26270 */
[----:B------:R-:W-:Y:S01]  /*27f0*/  LEA.HI.X R2, R14, R240, R2, 0x6, P0 ;  /* 0x000000f00e027211 */ /* 0x000fe200000f3402 */
[----:B------:R-:W-:-:S04]  /*2800*/  IMAD.WIDE.U32 R14, R8, c[0x0][0x1e0], RZ ;  /* 0x00007800080e7a25 */ /* 0x000fc800078e00ff */
[----:B------:R-:W-:-:S06]  /*2810*/  IMAD R8, R8, c[0x0][0x1e4], RZ ;  /* 0x0000790008087a24 */ /* 0x000fcc00078e02ff */
[----:B------:R-:W-:-:S04]  /*2820*/  @P1 IADD3 R11, P0, R5, R14, RZ ;  /* 0x0000000e050b1210 */ /* 0x000fc80007f1e0ff */
[----:B------:R-:W-:Y:S02]  /*2830*/  @P1 IADD3.X R8, R2, R15, R8, P0, !PT ;  /* 0x0000000f02081210 */ /* 0x000fe400007fe408 */
[----:B------:R-:W-:-:S04]  /*2840*/  @P2 LEA R14, P0, R5, c[0x0][0x1c8], 0x1 ;  /* 0x00007200050e2a11 */ /* 0x000fc800078008ff */
[----:B------:R-:W-:Y:S01]  /*2850*/  @P2 LEA.HI.X R15, R5, c[0x0][0x1cc], R2, 0x1, P0 ;  /* 0x00007300050f2a11 */ /* 0x000fe200000f0c02 */
[----:B------:R-:W-:Y:S01]  /*2860*/  IMAD R2, R3, -0x40, R4 ;  /* 0xffffffc003027824 */ /* 0x000fe200078e0204 */
[----:B------:R-:W-:Y:S02]  /*2870*/  LOP3.LUT R4, R28, 0x1, RZ, 0xc0, !PT ;  /* 0x000000011c047812 */ /* 0x000fe400078ec0ff */
[----:B-1----:R-:W-:Y:S01]  /*2880*/  @!P3 LEA R16, P0, R203, R13, 0x1 ;  /* 0x0000000dcb10b211 */ /* 0x002fe200078008ff */
[----:B------:R-:W-:-:S03]  /*2890*/  IMAD.IADD R29, R2, 0x1, -R210 ;  /* 0x00000001021d7824 */ /* 0x000fc600078e0ad2 */
[----:B------:R-:W-:Y:S02]  /*28a0*/  @!P3 LEA.HI.X R17, R203, R12, R198, 0x1, P0 ;  /* 0x0000000ccb11b211 */ /* 0x000fe400000f0cc6 */
[----:B------:R-:W-:-:S03]  /*28b0*/  @!P3 LEA R18, P0, R202, R13, 0x1 ;  /* 0x0000000dca12b211 */ /* 0x000fc600078008ff */
[----:B------:R1:W-:Y:S01]  /*28c0*/  @!P3 LDGSTS.E.BYPASS.LTC128B.128 [R204+0x13100], [R16.64], !P5 ;  /* 0x1310000010ccbfae */ /* 0x0003e2000e901d46 */
[----:B------:R-:W-:Y:S02]  /*28d0*/  @!P3 LEA.HI.X R19, R202, R12, R197, 0x1, P0 ;  /* 0x0000000cca13b211 */ /* 0x000fe400000f0cc5 */
[----:B------:R-:W-:Y:S02]  /*28e0*/  ISETP.NE.AND P5, PT, R9, RZ, PT ;  /* 0x000000ff0900720c */ /* 0x000fe40003fa5270 */
[C---:B------:R-:W-:Y:S01]  /*28f0*/  @P1 LEA R12, P0, R11.reuse, c[0x0][0x1c8], 0x1 ;  /* 0x000072000b0c1a11 */ /* 0x040fe200078008ff */
[----:B------:R1:W-:Y:S01]  /*2900*/  @!P3 LDGSTS.E.BYPASS.LTC128B.128 [R204+0x17100], [R18.64], !P4 ;  /* 0x1710000012ccbfae */ /* 0x0003e2000e101d46 */
[----:B------:R-:W-:Y:S02]  /*2910*/  ISETP.NE.AND P4, PT, R10, RZ, PT ;  /* 0x000000ff0a00720c */ /* 0x000fe40003f85270 */
[----:B------:R-:W-:Y:S01]  /*2920*/  @P1 LEA.HI.X R13, R11, c[0x0][0x1cc], R8, 0x1, P0 ;  /* 0x000073000b0d1a11 */ /* 0x000fe200000f0c08 */
[----:B------:R-:W0:Y:S01]  /*2930*/  LDGDEPBAR ;  /* 0x00000000000079af */ /* 0x000e220000000000 */
[----:B------:R-:W-:Y:S01]  /*2940*/  WARPSYNC 0xffffffff ;  /* 0xffffffff00007948 */ /* 0x000fe20003800000 */
[----:B------:R-:W-:Y:S01]  /*2950*/  IMAD.WIDE.U32 R8, R3, c[0x0][0x208], RZ ;  /* 0x0000820003087a25 */ /* 0x000fe200078e00ff */
[----:B------:R-:W-:Y:S01]  /*2960*/  BSSY B0, `(.L_x_41) ;  /* 0x00000e3000007945 */ /* 0x000fe20003800000 */
[----:B------:R-:W-:Y:S02]  /*2970*/  BAR.SYNC.DEFER_BLOCKING 0x0 ;  /* 0x0000000000007b1d */ /* 0x000fe40000010000 */
[----:B------:R-:W-:Y:S01]  /*2980*/  IMAD.IADD R6, R9, 0x1, R6 ;  /* 0x0000000109067824 */ /* 0x000fe200078e0206 */
[----:B------:R-:W-:-:S04]  /*2990*/  LEA R5, P0, R8, R248, 0x6 ;  /* 0x000000f808057211 */ /* 0x000fc800078030ff */
[----:B------:R-:W-:Y:S02]  /*29a0*/  LEA.HI.X R6, R8, R194, R6, 0x6, P0 ;  /* 0x000000c208067211 */ /* 0x000fe400000f3406 */
[----:B------:R-:W-:-:S04]  /*29b0*/  LEA R60, P0, R5, c[0x0][0x1f8], 0x1 ;  /* 0x00007e00053c7a11 */ /* 0x000fc800078008ff */
[----:B------:R-:W-:Y:S01]  /*29c0*/  LEA.HI.X R61, R5, c[0x0][0x1fc], R6, 0x1, P0 ;  /* 0x00007f00053d7a11 */ /* 0x000fe200000f0c06 */
[----:B------:R-:W-:-:S05]  /*29d0*/  IMAD.MOV.U32 R5, RZ, RZ, c[0x0][0x208] ;  /* 0x00008200ff057624 */ /* 0x000fca00078e00ff */
[----:B------:R-:W-:Y:S01]  /*29e0*/  LEA R62, P0, R5, R60, 0x6 ;  /* 0x0000003c053e7211 */ /* 0x000fe200078030ff */
[----:B------:R-:W-:Y:S01]  /*29f0*/  @!PT LDS RZ, [RZ] ;  /* 0x00000000fffff984 */ /* 0x000fe20000000800 */
[----:B------:R-:W-:Y:S01]  /*2a00*/  @!PT LDS RZ, [RZ] ;  /* 0x00000000fffff984 */ /* 0x000fe20000000800 */
[----:B------:R-:W-:Y:S01]  /*2a10*/  @!PT LDS RZ, [RZ] ;  /* 0x00000000fffff984 */ /* 0x000fe20000000800 */
[----:B------:R2:W-:Y:S04]  /*2a20*/  @P2 LDGSTS.E.BYPASS.LTC128B.128 [R204+0x6100], [R14.64], !P4 ;  /* 0x061000000ecc2fae */ /* 0x0005e8000e101d46 */
[----:B------:R2:W-:Y:S04]  /*2a30*/  @P2 LDGSTS.E.BYPASS.LTC128B.128 [R204+0x8100], [R14.64+0x80], !P5 ;  /* 0x081000800ecc2fae */ /* 0x0005e8000e901d46 */
[----:B------:R2:W-:Y:S01]  /*2a40*/  @P2 LDGSTS.E.BYPASS.LTC128B.128 [R204+0xa100], [R14.64+0x100], !P6 ;  /* 0x0a1001000ecc2fae */ /* 0x0005e2000f101d46 */
[----:B------:R-:W-:Y:S01]  /*2a50*/  ISETP.NE.U32.AND P2, PT, R4, 0x1, PT ;  /* 0x000000010400780c */ /* 0x000fe20003f45070 */
[----:B------:R-:W-:-:S02]  /*2a60*/  IMAD.MOV.U32 R4, RZ, RZ, c[0x0][0x20c] ;  /* 0x00008300ff047624 */ /* 0x000fc400078e00ff */
[----:B------:R2:W-:Y:S01]  /*2a70*/  @P1 LDGSTS.E.BYPASS.LTC128B.128 [R204+0x7100], [R12.64], !P4 ;  /* 0x071000000ccc1fae */ /* 0x0005e2000e101d46 */
[----:B------:R-:W-:Y:S02]  /*2a80*/  ISETP.LT.OR P3, PT, R29, 0x1, P2 ;  /* 0x000000011d00780c */ /* 0x000fe40001761670 */
[----:B------:R-:W-:Y:S01]  /*2a90*/  LEA.HI.X R63, R5, R61, R4, 0x6, P0 ;  /* 0x0000003d053f7211 */ /* 0x000fe200000f3404 */
[----:B------:R2:W-:Y:S01]  /*2aa0*/  @P1 LDGSTS.E.BYPASS.LTC128B.128 [R204+0x9100], [R12.64+0x80], !P5 ;  /* 0x091000800ccc1fae */ /* 0x0005e2000e901d46 */
[----:B------:R-:W-:-:S03]  /*2ab0*/  ISETP.LT.OR P2, PT, R29, 0x21, P2 ;  /* 0x000000211d00780c */ /* 0x000fc60001741670 */
[----:B------:R2:W-:Y:S01]  /*2ac0*/  @P1 LDGSTS.E.BYPASS.LTC128B.128 [R204+0xb100], [R12.64+0x100], !P6 ;  /* 0x0b1001000ccc1fae */ /* 0x0005e2000f101d46 */
[----:B------:R-:W-:-:S03]  /*2ad0*/  LOP3.LUT P1, RZ, R28, 0x2, RZ, 0xc0, !PT ;  /* 0x000000021cff7812 */ /* 0x000fc6000782c0ff */
[----:B------:R-:W0:Y:S01]  /*2ae0*/  LDGDEPBAR ;  /* 0x00000000000079af */ /* 0x000e220000000000 */
[C---:B------:R-:W-:Y:S02]  /*2af0*/  ISETP.LT.OR P0, PT, R29.reuse, 0x1, !P1 ;  /* 0x000000011d00780c */ /* 0x040fe40004f01670 */
[----:B------:R-:W-:Y:S01]  /*2b00*/  ISETP.LT.OR P1, PT, R29, 0x21, !P1 ;  /* 0x000000211d00780c */ /* 0x000fe20004f21670 */
[----:B------:R-:W-:-:S04]  /*2b10*/  DEPBAR.LE SB0, 0x1 ;  /* 0x000080400000791a */ /* 0x000fc80000000000 */
[----:B------:R-:W-:-:S04]  /*2b20*/  DEPBAR.LE SB0, 0x0 ;  /* 0x000080000000791a */ /* 0x000fc80000000000 */
[----:B------:R-:W-:Y:S06]  /*2b30*/  BAR.SYNC.DEFER_BLOCKING 0x0 ;  /* 0x0000000000007b1d */ /* 0x000fec0000010000 */
[----:B------:R-:W-:Y:S04]  /*2b40*/  LDSM.16.M88.4 R24, [R190] ;  /* 0x00000000be18783b */ /* 0x000fe80000000200 */
[----:B------:R-:W3:Y:S04]  /*2b50*/  LDSM.16.M88.4 R48, [R189] ;  /* 0x00000000bd30783b */ /* 0x000ee80000000200 */
[----:B------:R-:W4:Y:S04]  /*2b60*/  LDSM.16.M88.4 R40, [R189+0x800] ;  /* 0x00080000bd28783b */ /* 0x000f280000000200 */
[----:B------:R-:W5:Y:S04]  /*2b70*/  LDSM.16.M88.4 R32, [R189+0x1000] ;  /* 0x00100000bd20783b */ /* 0x000f680000000200 */
[----:B------:R-:W5:Y:S04]  /*2b80*/  LDSM.16.M88.4 R56, [R189+0x1800] ;  /* 0x00180000bd38783b */ /* 0x000f680000000200 */
[----:B------:R-:W-:Y:S04]  /*2b90*/  LDSM.16.M88.4 R4, [R188] ;  /* 0x00000000bc04783b */ /* 0x000fe80000000200 */
[----:B------:R-:W5:Y:S04]  /*2ba0*/  LDSM.16.M88.4 R20, [R187] ;  /* 0x00000000bb14783b */ /* 0x000f680000000200 */
[----:B-1----:R-:W1:Y:S04]  /*2bb0*/  LDSM.16.M88.4 R16, [R179] ;  /* 0x00000000b310783b */ /* 0x002e680000000200 */
[----:B--2---:R-:W2:Y:S04]  /*2bc0*/  LDSM.16.M88.4 R12, [R178] ;  /* 0x00000000b20c783b */ /* 0x004ea80000000200 */
[----:B------:R-:W1:Y:S04]  /*2bd0*/  LDSM.16.M88.4 R8, [R177] ;  /* 0x00000000b108783b */ /* 0x000e680000000200 */
[----:B------:R-:W-:Y:S01]  /*2be0*/  @!PT LDS RZ, [RZ] ;  /* 0x00000000fffff984 */ /* 0x000fe20000000800 */
[----:B------:R-:W-:Y:S01]  /*2bf0*/  @!PT LDS RZ, [RZ] ;  /* 0x00000000fffff984 */ /* 0x000fe20000000800 */
[----:B------:R-:W-:Y:S01]  /*2c00*/  @!PT LDS RZ, [RZ] ;  /* 0x00000000fffff984 */ /* 0x000fe20000000800 */
[----:B------:R1:W-:Y:S01]  /*2c10*/  LDGSTS.E.BYPASS.LTC128B.128 [R204+0x100], [R60.64], !P3 ;  /* 0x001000003ccc7fae */ /* 0x0003e2000d901d46 */
[----:B------:R-:W-:-:S03]  /*2c20*/  LOP3.LUT P3, RZ, R28, 0x4, RZ, 0xc0, !PT ;  /* 0x000000041cff7812 */ /* 0x000fc6000786c0ff */
[----:B------:R1:W-:Y:S01]  /*2c30*/  LDGSTS.E.BYPASS.LTC128B.128 [R204+0x2100], [R60.64+0x80], !P0 ;  /* 0x021000803ccc7fae */ /* 0x0003e2000c101d46 */
[C---:B------:R-:W-:Y:S01]  /*2c40*/  ISETP.LT.OR P0, PT, R29.reuse, 0x1, !P3 ;  /* 0x000000011d00780c */ /* 0x040fe20005f01670 */
[----:B---3--:R-:W-:Y:S01]  /*2c50*/  HMMA.16816.F32.BF16 R52, R24, R48, RZ ;  /* 0x000000301834723c */ /* 0x008fe200000418ff */
[----:B------:R-:W-:-:S07]  /*2c60*/  ISETP.LT.OR P3, PT, R29, 0x21, !P3 ;  /* 0x000000211d00780c */ /* 0x000fce0005f61670 */
[----:B----4-:R-:W-:Y:S04]  /*2c70*/  HMMA.16816.F32.BF16 R44, R24, R40, RZ ;  /* 0x00000028182c723c */ /* 0x010fe800000418ff */
[----:B------:R1:W-:Y:S01]  /*2c80*/  LDGSTS.E.BYPASS.LTC128B.128 [R204+0x4100], [R60.64+0x100], !P0 ;  /* 0x041001003ccc7fae */ /* 0x0003e2000c101d46 */
[----:B------:R-:W-:-:S03]  /*2c90*/  ISETP.GT.AND P0, PT, R3, R241, PT ;  /* 0x000000f10300720c */ /* 0x000fc60003f04270 */
[C---:B-----5:R-:W-:Y:S01]  /*2ca0*/  HMMA.16816.F32.BF16 R36, R24.reuse, R32, RZ ;  /* 0x000000201824723c */ /* 0x060fe200000418ff */
[----:B------:R1:W-:Y:S04]  /*2cb0*/  LDGSTS.E.BYPASS.LTC128B.128 [R204+0x1100], [R62.64], !P2 ;  /* 0x011000003ecc7fae */ /* 0x0003e8000d101d46 */
[----:B------:R1:W-:Y:S03]  /*2cc0*/  LDGSTS.E.BYPASS.LTC128B.128 [R204+0x3100], [R62.64+0x80], !P1 ;  /* 0x031000803ecc7fae */ /* 0x0003e6000c901d46 */
[C---:B------:R-:W-:Y:S01]  /*2cd0*/  HMMA.16816.F32.BF16 R48, R24.reuse, R50, RZ ;  /* 0x000000321830723c */ /* 0x040fe200000418ff */
[----:B------:R1:W-:Y:S04]  /*2ce0*/  LDGSTS.E.BYPASS.LTC128B.128 [R204+0x5100], [R62.64+0x100], !P3 ;  /* 0x051001003ecc7fae */ /* 0x0003e8000d901d46 */
[----:B------:R-:W-:Y:S03]  /*2cf0*/  LDSM.16.M88.4 R72, [R185] ;  /* 0x00000000b948783b */ /* 0x000fe60000000200 */
[C---:B------:R-:W-:Y:S01]  /*2d00*/  HMMA.16816.F32.BF16 R40, R24.reuse, R42, RZ ;  /* 0x0000002a1828723c */ /* 0x040fe200000418ff */
[----:B------:R-:W-:Y:S04]  /*2d10*/  LDSM.16.M88.4 R68, [R185+0x800] ;  /* 0x00080000b944783b */ /* 0x000fe80000000200 */
[----:B------:R-:W-:Y:S03]  /*2d20*/  LDSM.16.M88.4 R64, [R185+0x1000] ;  /* 0x00100000b940783b */ /* 0x000fe60000000200 */
[C---:B------:R-:W-:Y:S01]  /*2d30*/  HMMA.16816.F32.BF16 R32, R24.reuse, R34, RZ ;  /* 0x000000221820723c */ /* 0x040fe200000418ff */
[----:B------:R-:W0:Y:S07]  /*2d40*/  LDGDEPBAR ;  /* 0x00000000000079af */ /* 0x000e2e0000000000 */
[C---:B------:R-:W-:Y:S01]  /*2d50*/  HMMA.16816.F32.BF16 R28, R24.reuse, R56, RZ ;  /* 0x00000038181c723c */ /* 0x040fe200000418ff */
[----:B-1----:R-:W-:Y:S07]  /*2d60*/  LDSM.16.M88.4 R60, [R185+0x1800] ;  /* 0x00180000b93c783b */ /* 0x002fee0000000200 */
[----:B------:R-:W-:Y:S01]  /*2d70*/  HMMA.16816.F32.BF16 R24, R24, R58, RZ ;  /* 0x0000003a1818723c */ /* 0x000fe200000418ff */
[----:B------:R-:W1:Y:S07]  /*2d80*/  LDSM.16.M88.4 R56, [R186] ;  /* 0x00000000ba38783b */ /* 0x000e6e0000000200 */
[C---:B------:R-:W-:Y:S08]  /*2d90*/  HMMA.16816.F32.BF16 R52, R4.reuse, R20, R52 ;  /* 0x000000140434723c */ /* 0x040ff00000041834 */
[C---:B------:R-:W-:Y:S01]  /*2da0*/  HMMA.16816.F32.BF16 R48, R4.reuse, R22, R48 ;  /* 0x000000160430723c */ /* 0x040fe20000041830 */
[----:B------:R-:W-:Y:S07]  /*2db0*/  LDSM.16.M88.4 R20, [R176] ;  /* 0x00000000b014783b */ /* 0x000fee0000000200 */
[C---:B------:R-:W-:Y:S08]  /*2dc0*/  HMMA.16816.F32.BF16 R44, R4.reuse, R16, R44 ;  /* 0x00000010042c723c */ /* 0x040ff0000004182c */
[C---:B------:R-:W-:Y:S01]  /*2dd0*/  HMMA.16816.F32.BF16 R40, R4.reuse, R18, R40 ;  /* 0x000000120428723c */ /* 0x040fe20000041828 */
[----:B------:R-:W-:Y:S07]  /*2de0*/  LDSM.16.M88.4 R16, [R176+0x800] ;  /* 0x00080000b010783b */ /* 0x000fee0000000200 */
[C---:B--2---:R-:W-:Y:S08]  /*2df0*/  HMMA.16816.F32.BF16 R36, R4.reuse, R12, R36 ;  /* 0x0000000c0424723c */ /* 0x044ff00000041824 */
[C---:B------:R-:W-:Y:S01]  /*2e00*/  HMMA.16816.F32.BF16 R32, R4.reuse, R14, R32 ;  /* 0x0000000e0420723c */ /* 0x040fe20000041820 */
[----:B------:R-:W-:Y:S07]  /*2e10*/  LDSM.16.M88.4 R12, [R176+0x1000] ;  /* 0x00100000b00c783b */ /* 0x000fee0000000200 */
[C---:B------:R-:W-:Y:S08]  /*2e20*/  HMMA.16816.F32.BF16 R28, R4.reuse, R8, R28 ;  /* 0x00000008041c723c */ /* 0x040ff0000004181c */
[----:B------:R-:W-:Y:S01]  /*2e30*/  HMMA.16816.F32.BF16 R24, R4, R10, R24 ;  /* 0x0000000a0418723c */ /* 0x000fe20000041818 */
[----:B------:R-:W2:Y:S04]  /*2e40*/  LDSM.16.M88.4 R4, [R184] ;  /* 0x00000000b804783b */ /* 0x000ea80000000200 */
[----:B------:R-:W3:Y:S03]  /*2e50*/  LDSM.16.M88.4 R8, [R176+0x1800] ;  /* 0x00180000b008783b */ /* 0x000ee60000000200 */
[C---:B-1----:R-:W-:Y:S08]  /*2e60*/  HMMA.16816.F32.BF16 R52, R56.reuse, R72, R52 ;  /* 0x000000483834723c */ /* 0x042ff00000041834 */
[C---:B------:R-:W-:Y:S01]  /*2e70*/  HMMA.16816.F32.BF16 R48, R56.reuse, R74, R48 ;  /* 0x0000004a3830723c */ /* 0x040fe20000041830 */
[----:B------:R-:W-:Y:S07]  /*2e80*/  LDSM.16.M88.4 R72, [R189+0x2000] ;  /* 0x00200000bd48783b */ /* 0x000fee0000000200 */
[C---:B------:R-:W-:Y:S08]  /*2e90*/  HMMA.16816.F32.BF16 R44, R56.reuse, R68, R44 ;  /* 0x00000044382c723c */ /* 0x040ff0000004182c */
[C---:B------:R-:W-:Y:S01]  /*2ea0*/  HMMA.16816.F32.BF16 R40, R56.reuse, R70, R40 ;  /* 0x000000463828723c */ /* 0x040fe20000041828 */
[----:B------:R-:W-:Y:S07]  /*2eb0*/  LDSM.16.M88.4 R68, [R189+0x2800] ;  /* 0x00280000bd44783b */ /* 0x000fee0000000200 */
[C---:B------:R-:W-:Y:S08]  /*2ec0*/  HMMA.16816.F32.BF16 R36, R56.reuse, R64, R36 ;  /* 0x000000403824723c */ /* 0x040ff00000041824 */
[C---:B------:R-:W-:Y:S01]  /*2ed0*/  HMMA.16816.F32.BF16 R32, R56.reuse, R66, R32 ;  /* 0x000000423820723c */ /* 0x040fe20000041820 */
[----:B------:R-:W-:Y:S07]  /*2ee0*/  LDSM.16.M88.4 R64, [R189+0x3000] ;  /* 0x00300000bd40783b */ /* 0x000fee0000000200 */
[C---:B------:R-:W-:Y:S08]  /*2ef0*/  HMMA.16816.F32.BF16 R28, R56.reuse, R60, R28 ;  /* 0x0000003c381c723c */ /* 0x040ff0000004181c */
[----:B------:R-:W-:Y:S01]  /*2f00*/  HMMA.16816.F32.BF16 R24, R56, R62, R24 ;  /* 0x0000003e3818723c */ /* 0x000fe20000041818 */
[----:B------:R-:W1:Y:S04]  /*2f10*/  LDSM.16.M88.4 R56, [R190+0x4000] ;  /* 0x00400000be38783b */ /* 0x000e680000000200 */
[----:B------:R-:W4:Y:S03]  /*2f20*/  LDSM.16.M88.4 R60, [R189+0x3800] ;  /* 0x00380000bd3c783b */ /* 0x000f260000000200 */
[C---:B--2---:R-:W-:Y:S08]  /*2f30*/  HMMA.16816.F32.BF16 R52, R4.reuse, R20, R52 ;  /* 0x000000140434723c */ /* 0x044ff00000041834 */
[C---:B------:R-:W-:Y:S01]  /*2f40*/  HMMA.16816.F32.BF16 R48, R4.reuse, R22, R48 ;  /* 0x000000160430723c */ /* 0x040fe20000041830 */
[----:B------:R-:W-:Y:S07]  /*2f50*/  LDSM.16.M88.4 R20, [R175] ;  /* 0x00000000af14783b */ /* 0x000fee0000000200 */
[C---:B------:R-:W-:Y:S08]  /*2f60*/  HMMA.16816.F32.BF16 R44, R4.reuse, R16, R44 ;  /* 0x00000010042c723c */ /* 0x040ff0000004182c */
[C---:B------:R-:W-:Y:S01]  /*2f70*/  HMMA.16816.F32.BF16 R40, R4.reuse, R18, R40 ;  /* 0x000000120428723c */ /* 0x040fe20000041828 */
[----:B------:R-:W-:Y:S07]  /*2f80*/  LDSM.16.M88.4 R16, [R174] ;  /* 0x00000000ae10783b */ /* 0x000fee0000000200 */
[C---:B------:R-:W-:Y:S08]  /*2f90*/  HMMA.16816.F32.BF16 R36, R4.reuse, R12, R36 ;  /* 0x0000000c0424723c */ /* 0x040ff00000041824 */
[C---:B------:R-:W-:Y:S01]  /*2fa0*/  HMMA.16816.F32.BF16 R32, R4.reuse, R14, R32 ;  /* 0x0000000e0420723c */ /* 0x040fe20000041820 */
[----:B------:R-:W-:Y:S07]  /*2fb0*/  LDSM.16.M88.4 R12, [R173] ;  /* 0x00000000ad0c783b */ /* 0x000fee0000000200 */
[C---:B---3--:R-:W-:Y:S08]  /*2fc0*/  HMMA.16816.F32.BF16 R28, R4.reuse, R8, R28 ;  /* 0x00000008041c723c */ /* 0x048ff0000004181c */
[----:B------:R-:W-:Y:S01]  /*2fd0*/  HMMA.16816.F32.BF16 R24, R4, R10, R24 ;  /* 0x0000000a0418723c */ /* 0x000fe20000041818 */
[----:B------:R-:W2:Y:S04]  /*2fe0*/  LDSM.16.M88.4 R4, [R188+0x4000] ;  /* 0x00400000bc04783b */ /* 0x000ea80000000200 */
[----:B------:R-:W3:Y:S03]  /*2ff0*/  LDSM.16.M88.4 R8, [R172] ;  /* 0x00000000ac08783b */ /* 0x000ee60000000200 */
        /* <DEDUP_REMOVED lines=9> */
[C---:B----4-:R-:W-:Y:S08]  /*3090*/  HMMA.16816.F32.BF16 R28, R56.reuse, R60, R28 ;  /* 0x0000003c381c723c */ /* 0x050ff0000004181c */
[----:B------:R-:W-:Y:S01]  /*30a0*/  HMMA.16816.F32.BF16 R24, R56, R62, R24 ;  /* 0x0000003e3818723c */ /* 0x000fe20000041818 */
[----:B------:R-:W1:Y:S04]  /*30b0*/  LDSM.16.M88.4 R56, [R186+0x4000] ;  /* 0x00400000ba38783b */ /* 0x000e680000000200 */
[----:B------:R-:W4:Y:S03]  /*30c0*/  LDSM.16.M88.4 R60, [R185+0x3800] ;  /* 0x00380000b93c783b */ /* 0x000f260000000200 */
[C---:B--2---:R-:W-:Y:S08]  /*30d0*/  HMMA.16816.F32.BF16 R52, R4.reuse, R20, R52 ;  /* 0x000000140434723c */ /* 0x044ff00000041834 */
        /* <DEDUP_REMOVED lines=8> */
[C---:B---3--:R-:W-:Y:S08]  /*3160*/  HMMA.16816.F32.BF16 R28, R4.reuse, R8, R28 ;  /* 0x00000008041c723c */ /* 0x048ff0000004181c */
[----:B------:R-:W-:Y:S01]  /*3170*/  HMMA.16816.F32.BF16 R24, R4, R10, R24 ;  /* 0x0000000a0418723c */ /* 0x000fe20000041818 */
[----:B------:R-:W2:Y:S04]  /*3180*/  LDSM.16.M88.4 R4, [R184+0x4000] ;  /* 0x00400000b804783b */ /* 0x000ea80000000200 */
        /* <DEDUP_REMOVED lines=32> */
[----:B------:R-:W1:Y:S07]  /*3390*/  LDSM.16.M88.4 R68, [R185+0x4000] ;  /* 0x00400000b944783b */ /* 0x000e6e0000000200 */
[C---:B------:R-:W-:Y:S08]  /*33a0*/  HMMA.16816.F32.BF16 R36, R56.reuse, R64, R36 ;  /* 0x000000403824723c */ /* 0x040ff00000041824 */
[C---:B------:R-:W-:Y:S01]  /*33b0*/  HMMA.16816.F32.BF16 R32, R56.reuse, R66, R32 ;  /* 0x000000423820723c */ /* 0x040fe20000041820 */
[----:B------:R-:W5:Y:S07]  /*33c0*/  LDSM.16.M88.4 R64, [R185+0x4800] ;  /* 0x00480000b940783b */ /* 0x000f6e0000000200 */
[C---:B----4-:R-:W-:Y:S08]  /*33d0*/  HMMA.16816.F32.BF16 R28, R56.reuse, R60, R28 ;  /* 0x0000003c381c723c */ /* 0x050ff0000004181c */
[----:B------:R-:W-:Y:S01]  /*33e0*/  HMMA.16816.F32.BF16 R24, R56, R62, R24 ;  /* 0x0000003e3818723c */ /* 0x000fe20000041818 */
[----:B------:R-:W4:Y:S04]  /*33f0*/  LDSM.16.M88.4 R60, [R185+0x5000] ;  /* 0x00500000b93c783b */ /* 0x000f280000000200 */
[----:B------:R-:W1:Y:S03]  /*3400*/  LDSM.16.M88.4 R56, [R185+0x5800] ;  /* 0x00580000b938783b */ /* 0x000e660000000200 */
[C---:B--2---:R-:W-:Y:S08]  /*3410*/  HMMA.16816.F32.BF16 R52, R4.reuse, R20, R52 ;  /* 0x000000140434723c */ /* 0x044ff00000041834 */
[C---:B------:R-:W-:Y:S01]  /*3420*/  HMMA.16816.F32.BF16 R48, R4.reuse, R22, R48 ;  /* 0x000000160430723c */ /* 0x040fe20000041830 */
[----:B------:R-:W-:Y:S07]  /*3430*/  LDSM.16.M88.4 R20, [R184+0x8000] ;  /* 0x00800000b814783b */ /* 0x000fee0000000200 */
[C---:B------:R-:W-:Y:S08]  /*3440*/  HMMA.16816.F32.BF16 R44, R4.reuse, R16, R44 ;  /* 0x00000010042c723c */ /* 0x040ff0000004182c */
[C---:B------:R-:W-:Y:S01]  /*3450*/  HMMA.16816.F32.BF16 R40, R4.reuse, R18, R40 ;  /* 0x000000120428723c */ /* 0x040fe20000041828 */
[----:B------:R-:W2:Y:S07]  /*3460*/  LDSM.16.M88.4 R16, [R176+0x4000] ;  /* 0x00400000b010783b */ /* 0x000eae0000000200 */
[C---:B------:R-:W-:Y:S08]  /*3470*/  HMMA.16816.F32.BF16 R36, R4.reuse, R12, R36 ;  /* 0x0000000c0424723c */ /* 0x040ff00000041824 */
[C---:B------:R-:W-:Y:S01]  /*3480*/  HMMA.16816.F32.BF16 R32, R4.reuse, R14, R32 ;  /* 0x0000000e0420723c */ /* 0x040fe20000041820 */
[----:B------:R-:W2:Y:S07]  /*3490*/  LDSM.16.M88.4 R12, [R176+0x4800] ;  /* 0x00480000b00c783b */ /* 0x000eae0000000200 */
[C---:B---3--:R-:W-:Y:S08]  /*34a0*/  HMMA.16816.F32.BF16 R28, R4.reuse, R8, R28 ;  /* 0x00000008041c723c */ /* 0x048ff0000004181c */
[----:B------:R-:W-:Y:S01]  /*34b0*/  HMMA.16816.F32.BF16 R24, R4, R10, R24 ;  /* 0x0000000a0418723c */ /* 0x000fe20000041818 */
[----:B------:R-:W3:Y:S04]  /*34c0*/  LDSM.16.M88.4 R8, [R176+0x5000] ;  /* 0x00500000b008783b */ /* 0x000ee80000000200 */
[----:B------:R-:W2:Y:S01]  /*34d0*/  LDSM.16.M88.4 R4, [R176+0x5800] ;  /* 0x00580000b004783b */ /* 0x000ea20000000200 */
[----:B------:R-:W-:-:S04]  /*34e0*/  DEPBAR.LE SB0, 0x0 ;  /* 0x000080000000791a */ /* 0x000fc80000000000 */
[C---:B-1----:R-:W-:Y:S08]  /*34f0*/  HMMA.16816.F32.BF16 R52, R72.reuse, R68, R52 ;  /* 0x000000444834723c */ /* 0x042ff00000041834 */
[C---:B------:R-:W-:Y:S08]  /*3500*/  HMMA.16816.F32.BF16 R48, R72.reuse, R70, R48 ;  /* 0x000000464830723c */ /* 0x040ff00000041830 */
[C---:B-----5:R-:W-:Y:S08]  /*3510*/  HMMA.16816.F32.BF16 R44, R72.reuse, R64, R44 ;  /* 0x00000040482c723c */ /* 0x060ff0000004182c */
[C---:B------:R-:W-:Y:S08]  /*3520*/  HMMA.16816.F32.BF16 R40, R72.reuse, R66, R40 ;  /* 0x000000424828723c */ /* 0x040ff00000041828 */
[C---:B----4-:R-:W-:Y:S08]  /*3530*/  HMMA.16816.F32.BF16 R36, R72.reuse, R60, R36 ;  /* 0x0000003c4824723c */ /* 0x050ff00000041824 */
[C---:B------:R-:W-:Y:S08]  /*3540*/  HMMA.16816.F32.BF16 R32, R72.reuse, R62, R32 ;  /* 0x0000003e4820723c */ /* 0x040ff00000041820 */
[C---:B------:R-:W-:Y:S08]  /*3550*/  HMMA.16816.F32.BF16 R28, R72.reuse, R56, R28 ;  /* 0x00000038481c723c */ /* 0x040ff0000004181c */
[----:B------:R-:W-:Y:S08]  /*3560*/  HMMA.16816.F32.BF16 R24, R72, R58, R24 ;  /* 0x0000003a4818723c */ /* 0x000ff00000041818 */
[C---:B--2---:R-:W-:Y:S08]  /*3570*/  HMMA.16816.F32.BF16 R52, R20.reuse, R16, R52 ;  /* 0x000000101434723c */ /* 0x044ff00000041834 */
[C---:B------:R-:W-:Y:S08]  /*3580*/  HMMA.16816.F32.BF16 R48, R20.reuse, R18, R48 ;  /* 0x000000121430723c */ /* 0x040ff00000041830 */
[C---:B------:R-:W-:Y:S08]  /*3590*/  HMMA.16816.F32.BF16 R44, R20.reuse, R12, R44 ;  /* 0x0000000c142c723c */ /* 0x040ff0000004182c */
[C---:B------:R-:W-:Y:S08]  /*35a0*/  HMMA.16816.F32.BF16 R40, R20.reuse, R14, R40 ;  /* 0x0000000e1428723c */ /* 0x040ff00000041828 */
[C---:B---3--:R-:W-:Y:S08]  /*35b0*/  HMMA.16816.F32.BF16 R36, R20.reuse, R8, R36 ;  /* 0x000000081424723c */ /* 0x048ff00000041824 */
[C---:B------:R-:W-:Y:S08]  /*35c0*/  HMMA.16816.F32.BF16 R32, R20.reuse, R10, R32 ;  /* 0x0000000a1420723c */ /* 0x040ff00000041820 */
[C---:B------:R-:W-:Y:S08]  /*35d0*/  HMMA.16816.F32.BF16 R28, R20.reuse, R4, R28 ;  /* 0x00000004141c723c */ /* 0x040ff0000004181c */
[----:B------:R-:W-:Y:S01]  /*35e0*/  HMMA.16816.F32.BF16 R24, R20, R6, R24 ;  /* 0x000000061418723c */ /* 0x000fe20000041818 */
[----:B------:R-:W-:Y:S06]  /*35f0*/  BAR.SYNC.DEFER_BLOCKING 0x0 ;  /* 0x0000000000007b1d */ /* 0x000fec0000010000 */
[----:B------:R-:W-:Y:S01]  /*3600*/  @!UPT UIADD3 URZ, URZ, URZ, URZ ;  /* 0x0000003f3f3ff290 */ /* 0x000fe2000fffe03f */
[----:B------:R-:W-:Y:S11]  /*3610*/  @!P0 BRA `(.L_x_42) ;  /* 0x0000017000008947 */ /* 0x000ff60003800000 */
[----:B------:R-:W-:Y:S01]  /*3620*/  IADD3 R3, R0, -0x2, RZ ;  /* 0xfffffffe00037810 */ /* 0x000fe20007ffe0ff */
[----:B------:R-:W-:-:S03]  /*3630*/  IMAD.MOV.U32 R4, RZ, RZ, c[0x0][0x1e0] ;  /* 0x00007800ff047624 */ /* 0x000fc600078e00ff */
[----:B------:R-:W-:Y:S01]  /*3640*/  SHF.R.S32.HI R5, RZ, 0x1f, R3 ;  /* 0x0000001fff057819 */ /* 0x000fe20000011403 */
[----:B------:R-:W-:-:S04]  /*3650*/  IMAD.WIDE.U32 R10, R3, c[0x0][0x1e0], RZ ;  /* 0x00007800030a7a25 */ /* 0x000fc800078e00ff */
[----:B------:R-:W-:Y:S01]  /*3660*/  IMAD R5, R5, c[0x0][0x1e0], RZ ;  /* 0x0000780005057a24 */ /* 0x000fe200078e02ff */
[----:B------:R-:W-:-:S03]  /*3670*/  LEA R6, P0, R10, R250, 0x6 ;  /* 0x000000fa0a067211 */ /* 0x000fc600078030ff */
[----:B------:R-:W-:Y:S01]  /*3680*/  IMAD R5, R3, c[0x0][0x1e4], R5 ;  /* 0x0000790003057a24 */ /* 0x000fe200078e0205 */
[----:B------:R-:W-:Y:S01]  /*3690*/  LEA R8, P1, R6, c[0x0][0x1c8], 0x1 ;  /* 0x0000720006087a11 */ /* 0x000fe200078208ff */
[----:B------:R-:W-:Y:S02]  /*36a0*/  IMAD.MOV.U32 R3, RZ, RZ, c[0x0][0x1e4] ;  /* 0x00007900ff037624 */ /* 0x000fe400078e00ff */
[----:B------:R-:W-:-:S05]  /*36b0*/  IMAD.IADD R5, R11, 0x1, R5 ;  /* 0x000000010b057824 */ /* 0x000fca00078e0205 */
[----:B------:R-:W-:Y:S02]  /*36c0*/  LEA.HI.X R5, R10, R240, R5, 0x6, P0 ;  /* 0x000000f00a057211 */ /* 0x000fe400000f3405 */
[----:B------:R-:W-:Y:S02]  /*36d0*/  LEA R10, P0, R4, R8, 0x6 ;  /* 0x00000008040a7211 */ /* 0x000fe400078030ff */
[----:B------:R-:W-:-:S04]  /*36e0*/  LEA.HI.X R9, R6, c[0x0][0x1cc], R5, 0x1, P1 ;  /* 0x0000730006097a11 */ /* 0x000fc800008f0c05 */
[----:B------:R-:W-:Y:S01]  /*36f0*/  LEA.HI.X R11, R4, R9, R3, 0x6, P0 ;  /* 0x00000009040b7211 */ /* 0x000fe200000f3403 */
[----:B------:R-:W-:Y:S01]  /*3700*/  @!PT LDS RZ, [RZ] ;  /* 0x00000000fffff984 */ /* 0x000fe20000000800 */
[----:B------:R-:W-:Y:S01]  /*3710*/  @!PT LDS RZ, [RZ] ;  /* 0x00000000fffff984 */ /* 0x000fe20000000800 */
[----:B------:R-:W-:Y:S01]  /*3720*/  @!PT LDS RZ, [RZ] ;  /* 0x00000000fffff984 */ /* 0x000fe20000000800 */
[----:B------:R1:W-:Y:S04]  /*3730*/  LDGSTS.E.BYPASS.LTC128B.128 [R204+0x6100], [R8.64], !P4 ;  /* 0x0610000008cc7fae */ /* 0x0003e8000e101d46 */
[----:B------:R1:W-:Y:S04]  /*3740*/  LDGSTS.E.BYPASS.LTC128B.128 [R204+0x8100], [R8.64+0x80], !P5 ;  /* 0x0810008008cc7fae */ /* 0x0003e8000e901d46 */
[----:B------:R1:W-:Y:S04]  /*3750*/  LDGSTS.E.BYPASS.LTC128B.128 [R204+0xa100], [R8.64+0x100], !P6 ;  /* 0x0a10010008cc7fae */ /* 0x0003e8000f101d46 */
[----:B------:R1:W-:Y:S04]  /*3760*/  LDGSTS.E.BYPASS.LTC128B.128 [R204+0x7100], [R10.64], !P4 ;  /* 0x071000000acc7fae */ /* 0x0003e8000e101d46 */
[----:B------:R1:W-:Y:S04]  /*3770*/  LDGSTS.E.BYPASS.LTC128B.128 [R204+0x9100], [R10.64+0x80], !P5 ;  /* 0x091000800acc7fae */ /* 0x0003e8000e901d46 */
[----:B------:R1:W-:Y:S02]  /*3780*/  LDGSTS.E.BYPASS.LTC128B.128 [R204+0xb100], [R10.64+0x100], !P6 ;  /* 0x0b1001000acc7fae */ /* 0x0003e4000f101d46 */
.L_x_42:
[----:B------:R-:W-:Y:S05]  /*3790*/  BSYNC B0 ;  /* 0x0000000000007941 */ /* 0x000fea0003800000 */
.L_x_41:
[----:B------:R-:W-:Y:S01]  /*37a0*/  IMAD.IADD R3, R2, 0x1, -R205 ;  /* 0x0000000102037824 */ /* 0x000fe200078e0acd */
[----:B------:R-:W-:Y:S01]  /*37b0*/  LDSM.16.MT88.4 R124, [R183] ;  /* 0x00000000b77c783b */ /* 0x000fe20000004200 */
[----:B------:R-:W-:-:S03]  /*37c0*/  IADD3 R0, R0, -0x2, RZ ;  /* 0xfffffffe00007810 */ /* 0x000fc60007ffe0ff */
[C---:B------:R-:W-:Y:S01]  /*37d0*/  ISETP.GT.AND P3, PT, R3.reuse, RZ, PT ;  /* 0x000000ff0300720c */ /* 0x040fe20003f64270 */
[----:B------:R-:W-:Y:S01]  /*37e0*/  LDSM.16.MT88.4 R56, [R180] ;  /* 0x00000000b438783b */ /* 0x000fe20000004200 */
[C---:B------:R-:W-:Y:S02]  /*37f0*/  ISETP.GT.AND P2, PT, R3.reuse, 0x1, PT ;  /* 0x000000010300780c */ /* 0x040fe40003f44270 */
[----:B------:R-:W-:Y:S01]  /*3800*/  ISETP.GT.AND P1, PT, R3, 0x8, PT ;  /* 0x000000080300780c */ /* 0x000fe20003f24270 */
[----:B------:R-:W-:Y:S01]  /*3810*/  LDSM.16.MT88.4 R64, [R183+0x2000] ;  /* 0x00200000b740783b */ /* 0x000fe20000004200 */
[----:B------:R-:W-:Y:S02]  /*3820*/  FSEL R52, R52, -INF , P3 ;  /* 0xff80000034347808 */ /* 0x000fe40001800000 */
[----:B------:R-:W-:Y:S01]  /*3830*/  FSEL R53, R53, -INF , P2 ;  /* 0xff80000035357808 */ /* 0x000fe20001000000 */
[----:B------:R-:W-:Y:S01]  /*3840*/  LDSM.16.MT88.4 R72, [R182+0x2000] ;  /* 0x00200000b648783b */ /* 0x000fe20000004200 */
[----:B------:R-:W-:-:S02]  /*3850*/  ISETP.GT.AND P0, PT, R3, 0x9, PT ;  /* 0x000000090300780c */ /* 0x000fc40003f04270 */
[----:B------:R-:W-:Y:S01]  /*3860*/  FSEL R48, R48, -INF , P1 ;  /* 0xff80000030307808 */ /* 0x000fe20000800000 */
[----:B------:R-:W-:Y:S01]  /*3870*/  LDSM.16.MT88.4 R80, [R181+0x2000] ;  /* 0x00200000b550783b */ /* 0x000fe20000004200 */
[----:B------:R-:W-:Y:S02]  /*3880*/  FMNMX.FTZ R2, R52, R53, !PT ;  /* 0x0000003534027209 */ /* 0x000fe40007810000 */
[----:B------:R-:W-:Y:S01]  /*3890*/  FSEL R54, R54, -INF , P3 ;  /* 0xff80000036367808 */ /* 0x000fe20001800000 */
[----:B------:R-:W-:Y:S01]  /*38a0*/  LDSM.16.MT88.4 R88, [R180+0x2000] ;  /* 0x00200000b458783b */ /* 0x000fe20000004200 */
[----:B------:R-:W-:Y:S02]  /*38b0*/  FSEL R55, R55, -INF , P2 ;  /* 0xff80000037377808 */ /* 0x000fe40001000000 */
[----:B------:R-:W-:Y:S01]  /*38c0*/  FSEL R49, R49, -INF , P0 ;  /* 0xff80000031317808 */ /* 0x000fe20000000000 */
[----:B------:R-:W-:Y:S01]  /*38d0*/  LDSM.16.MT88.4 R96, [R183+0x4000] ;  /* 0x00400000b760783b */ /* 0x000fe20000004200 */
[----:B------:R-:W-:-:S02]  /*38e0*/  ISETP.GT.AND P2, PT, R3, 0x10, PT ;  /* 0x000000100300780c */ /* 0x000fc40003f44270 */
[----:B------:R-:W-:Y:S01]  /*38f0*/  FMNMX.FTZ R2, R48, R2, !PT ;  /* 0x0000000230027209 */ /* 0x000fe20007810000 */
[----:B------:R-:W-:Y:S01]  /*3900*/  LDSM.16.MT88.4 R120, [R182+0x4000] ;  /* 0x00400000b678783b */ /* 0x000fe20000004200 */
[----:B------:R-:W-:Y:S02]  /*3910*/  FSEL R50, R50, -INF , P1 ;  /* 0xff80000032327808 */ /* 0x000fe40000800000 */
[----:B------:R-:W-:Y:S01]  /*3920*/  FMNMX.FTZ R13, R54, R55, !PT ;  /* 0x00000037360d7209 */ /* 0x000fe20007810000 */
[----:B------:R-:W-:Y:S01]  /*3930*/  LDSM.16.MT88.4 R108, [R181+0x4000] ;  /* 0x00400000b56c783b */ /* 0x000fe20000004200 */
[----:B------:R-:W-:Y:S02]  /*3940*/  ISETP.GT.AND P1, PT, R3, 0x11, PT ;  /* 0x000000110300780c */ /* 0x000fe40003f24270 */
[----:B------:R-:W-:Y:S01]  /*3950*/  FSEL R5, R44, -INF , P2 ;  /* 0xff8000002c057808 */ /* 0x000fe20001000000 */
[----:B------:R-:W-:Y:S01]  /*3960*/  LDSM.16.MT88.4 R16, [R182+0x800] ;  /* 0x00080000b610783b */ /* 0x000fe20000004200 */
[----:B------:R-:W-:-:S02]  /*3970*/  FMNMX.FTZ R2, R49, R2, !PT ;  /* 0x0000000231027209 */ /* 0x000fc40007810000 */
[----:B------:R-:W-:Y:S01]  /*3980*/  FSEL R6, R51, -INF , P0 ;  /* 0xff80000033067808 */ /* 0x000fe20000000000 */
[----:B------:R-:W-:Y:S01]  /*3990*/  LDSM.16.MT88.4 R20, [R180+0x800] ;  /* 0x00080000b414783b */ /* 0x000fe20000004200 */
[----:B------:R-:W-:Y:S02]  /*39a0*/  FMNMX.FTZ R13, R50, R13, !PT ;  /* 0x0000000d320d7209 */ /* 0x000fe40007810000 */
[----:B------:R-:W-:Y:S01]  /*39b0*/  ISETP.GT.AND P0, PT, R3, 0x18, PT ;  /* 0x000000180300780c */ /* 0x000fe20003f04270 */
[----:B------:R-:W0:Y:S01]  /*39c0*/  LDGDEPBAR ;  /* 0x00000000000079af */ /* 0x000e220000000000 */
[----:B------:R-:W-:Y:S02]  /*39d0*/  FSEL R4, R45, -INF , P1 ;  /* 0xff8000002d047808 */ /* 0x000fe40000800000 */
[----:B------:R-:W-:Y:S02]  /*39e0*/  FMNMX.FTZ R7, R5, R2, !PT ;  /* 0x0000000205077209 */ /* 0x000fe40007810000 */
[----:B-1----:R-:W-:-:S02]  /*39f0*/  FSEL R11, R46, -INF , P2 ;  /* 0xff8000002e0b7808 */ /* 0x002fc40001000000 */
[----:B------:R-:W-:Y:S02]  /*3a00*/  FMNMX.FTZ R13, R6, R13, !PT ;  /* 0x0000000d060d7209 */ /* 0x000fe40007810000 */
[----:B------:R-:W-:Y:S02]  /*3a10*/  FSEL R10, R47, -INF , P1 ;  /* 0xff8000002f0a7808 */ /* 0x000fe40000800000 */
[----:B------:R-:W-:Y:S02]  /*3a20*/  ISETP.GT.AND P1, PT, R3, 0x19, PT ;  /* 0x000000190300780c */ /* 0x000fe40003f24270 */
[----:B------:R-:W-:Y:S02]  /*3a30*/  FSEL R12, R40, -INF , P0 ;  /* 0xff800000280c7808 */ /* 0x000fe40000000000 */
[----:B------:R-:W-:Y:S02]  /*3a40*/  FMNMX.FTZ R7, R4, R7, !PT ;  /* 0x0000000704077209 */ /* 0x000fe40007810000 */
[----:B------:R-:W-:-:S02]  /*3a50*/  FMNMX.FTZ R13, R11, R13, !PT ;  /* 0x0000000d0b0d7209 */ /* 0x000fc40007810000 */
[----:B------:R-:W-:Y:S02]  /*3a60*/  FSEL R9, R42, -INF , P0 ;  /* 0xff8000002a097808 */ /* 0x000fe40000000000 */
[----:B------:R-:W-:Y:S02]  /*3a70*/  FSEL R2, R41, -INF , P1 ;  /* 0xff80000029027808 */ /* 0x000fe40000800000 */
[C---:B------:R-:W-:Y:S02]  /*3a80*/  ISETP.GT.AND P0, PT, R3.reuse, 0x20, PT ;  /* 0x000000200300780c */ /* 0x040fe40003f04270 */
[----:B------:R-:W-:Y:S02]  /*3a90*/  FMNMX.FTZ R7, R12, R7, !PT ;  /* 0x000000070c077209 */ /* 0x000fe40007810000 */
[----:B------:R-:W-:Y:S02]  /*3aa0*/  FMNMX.FTZ R13, R10, R13, !PT ;  /* 0x0000000d0a0d7209 */ /* 0x000fe40007810000 */
[----:B------:R-:W-:-:S02]  /*3ab0*/  ISETP.GT.AND P6, PT, R3, 0x21, PT ;  /* 0x000000210300780c */ /* 0x000fc40003fc4270 */
[----:B------:R-:W-:Y:S02]  /*3ac0*/  FSEL R144, R36, -INF , P0 ;  /* 0xff80000024907808 */ /* 0x000fe40000000000 */
[----:B------:R-:W-:Y:S02]  /*3ad0*/  FMNMX.FTZ R7, R2, R7, !PT ;  /* 0x0000000702077209 */ /* 0x000fe40007810000 */
[----:B------:R-:W-:Y:S02]  /*3ae0*/  FSEL R8, R43, -INF , P1 ;  /* 0xff8000002b087808 */ /* 0x000fe40000800000 */
[----:B------:R-:W-:Y:S01]  /*3af0*/  FMNMX.FTZ R13, R9, R13, !PT ;  /* 0x0000000d090d7209 */ /* 0x000fe20007810000 */
[----:B------:R-:W-:Y:S01]  /*3b00*/  LDSM.16.MT88.4 R40, [R182] ;  /* 0x00000000b628783b */ /* 0x000fe20000004200 */
[----:B------:R-:W-:Y:S02]  /*3b10*/  ISETP.GT.AND P5, PT, R3, 0x28, PT ;  /* 0x000000280300780c */ /* 0x000fe40003fa4270 */
[----:B------:R-:W-:-:S02]  /*3b20*/  FSEL R145, R37, -INF , P6 ;  /* 0xff80000025917808 */ /* 0x000fc40003000000 */
[----:B------:R-:W-:Y:S02]  /*3b30*/  FMNMX.FTZ R7, R144, R7, !PT ;  /* 0x0000000790077209 */ /* 0x000fe40007810000 */
[----:B------:R-:W-:Y:S02]  /*3b40*/  FSEL R156, R38, -INF , P0 ;  /* 0xff800000269c7808 */ /* 0x000fe40000000000 */
[----:B------:R-:W-:Y:S02]  /*3b50*/  FMNMX.FTZ R13, R8, R13, !PT ;  /* 0x0000000d080d7209 */ /* 0x000fe40007810000 */
[----:B------:R-:W-:Y:S02]  /*3b60*/  ISETP.GT.AND P4, PT, R3, 0x29, PT ;  /* 0x000000290300780c */ /* 0x000fe40003f84270 */
[----:B------:R-:W-:Y:S02]  /*3b70*/  FSEL R149, R32, -INF , P5 ;  /* 0xff80000020957808 */ /* 0x000fe40002800000 */
[----:B------:R-:W-:-:S02]  /*3b80*/  FMNMX.FTZ R7, R145, R7, !PT ;  /* 0x0000000791077209 */ /* 0x000fc40007810000 */
[----:B------:R-:W-:Y:S02]  /*3b90*/  FSEL R157, R39, -INF , P6 ;  /* 0xff800000279d7808 */ /* 0x000fe40003000000 */
[----:B------:R-:W-:Y:S02]  /*3ba0*/  FMNMX.FTZ R13, R156, R13, !PT ;  /* 0x0000000d9c0d7209 */ /* 0x000fe40007810000 */
[C---:B------:R-:W-:Y:S02]  /*3bb0*/  ISETP.GT.AND P3, PT, R3.reuse, 0x30, PT ;  /* 0x000000300300780c */ /* 0x040fe40003f64270 */
[----:B------:R-:W-:Y:S02]  /*3bc0*/  ISETP.GT.AND P2, PT, R3, 0x31, PT ;  /* 0x000000310300780c */ /* 0x000fe40003f44270 */
[----:B------:R-:W-:Y:S02]  /*3bd0*/  FSEL R150, R33, -INF , P4 ;  /* 0xff80000021967808 */ /* 0x000fe40002000000 */
[----:B------:R-:W-:-:S02]  /*3be0*/  FMNMX.FTZ R7, R149, R7, !PT ;  /* 0x0000000795077209 */ /* 0x000fc40007810000 */
[----:B------:R-:W-:Y:S02]  /*3bf0*/  FSEL R159, R34, -INF , P5 ;  /* 0xff800000229f7808 */ /* 0x000fe40002800000 */
[----:B------:R-:W-:Y:S02]  /*3c00*/  FMNMX.FTZ R13, R157, R13, !PT ;  /* 0x0000000d9d0d7209 */ /* 0x000fe40007810000 */
[----:B------:R-:W-:Y:S02]  /*3c10*/  FSEL R28, R28, -INF , P3 ;  /* 0xff8000001c1c7808 */ /* 0x000fe40001800000 */
[----:B------:R-:W-:Y:S02]  /*3c20*/  FMNMX.FTZ R7, R150, R7, !PT ;  /* 0x0000000796077209 */ /* 0x000fe40007810000 */
[----:B------:R-:W-:Y:S02]  /*3c30*/  FSEL R158, R29, -INF , P2 ;  /* 0xff8000001d9e7808 */ /* 0x000fe40001000000 */
[----:B------:R-:W-:-:S02]  /*3c40*/  FSEL R29, R35, -INF , P4 ;  /* 0xff800000231d7808 */ /* 0x000fc40002000000 */
[----:B------:R-:W-:Y:S02]  /*3c50*/  FMNMX.FTZ R13, R159, R13, !PT ;  /* 0x0000000d9f0d7209 */ /* 0x000fe40007810000 */
[----:B------:R-:W-:Y:S02]  /*3c60*/  ISETP.GT.AND P1, PT, R3, 0x38, PT ;  /* 0x000000380300780c */ /* 0x000fe40003f24270 */
[----:B------:R-:W-:Y:S02]  /*3c70*/  FMNMX.FTZ R7, R28, R7, !PT ;  /* 0x000000071c077209 */ /* 0x000fe40007810000 */
[----:B------:R-:W-:Y:S02]  /*3c80*/  FSEL R152, R30, -INF , P3 ;  /* 0xff8000001e987808 */ /* 0x000fe40001800000 */
[----:B------:R-:W-:Y:S02]  /*3c90*/  FMNMX.FTZ R13, R29, R13, !PT ;  /* 0x0000000d1d0d7209 */ /* 0x000fe40007810000 */
[----:B------:R-:W-:-:S02]  /*3ca0*/  ISETP.GT.AND P0, PT, R3, 0x39, PT ;  /* 0x000000390300780c */ /* 0x000fc40003f04270 */
[----:B------:R-:W-:Y:S02]  /*3cb0*/  FSEL R155, R24, -INF , P1 ;  /* 0xff800000189b7808 */ /* 0x000fe40000800000 */
[----:B------:R-:W-:Y:S02]  /*3cc0*/  FMNMX.FTZ R7, R158, R7, !PT ;  /* 0x000000079e077209 */ /* 0x000fe40007810000 */
[----:B------:R-:W-:Y:S02]  /*3cd0*/  FSEL R151, R31, -INF , P2 ;  /* 0xff8000001f977808 */ /* 0x000fe40001000000 */
[----:B------:R-:W-:Y:S02]  /*3ce0*/  FMNMX.FTZ R13, R152, R13, !PT ;  /* 0x0000000d980d7209 */ /* 0x000fe40007810000 */
[----:B------:R-:W-:Y:S02]  /*3cf0*/  FSEL R154, R25, -INF , P0 ;  /* 0xff800000199a7808 */ /* 0x000fe40000000000 */
[----:B------:R-:W-:-:S02]  /*3d00*/  FMNMX.FTZ R3, R155, R7, !PT ;  /* 0x000000079b037209 */ /* 0x000fc40007810000 */
[----:B------:R-:W-:Y:S02]  /*3d10*/  FSEL R148, R26, -INF , P1 ;  /* 0xff8000001a947808 */ /* 0x000fe40000800000 */
[----:B------:R-:W-:Y:S02]  /*3d20*/  FMNMX.FTZ R13, R151, R13, !PT ;  /* 0x0000000d970d7209 */ /* 0x000fe40007810000 */
[----:B------:R-:W-:Y:S02]  /*3d30*/  FMNMX.FTZ R3, R154, R3, !PT ;  /* 0x000000039a037209 */ /* 0x000fe40007810000 */
[----:B------:R-:W-:Y:S02]  /*3d40*/  FSEL R147, R27, -INF , P0 ;  /* 0xff8000001b937808 */ /* 0x000fe40000000000 */
[----:B------:R-:W-:Y:S01]  /*3d50*/  FMNMX.FTZ R13, R148, R13, !PT ;  /* 0x0000000d940d7209 */ /* 0x000fe20007810000 */
[----:B------:R-:W1:Y:S03]  /*3d60*/  SHFL.BFLY PT, R7, R3, 0x2, 0x1f ;  /* 0x0c401f0003077f89 */ /* 0x000e6600000e0000 */
[----:B------:R-:W-:Y:S01]  /*3d70*/  FMNMX.FTZ R15, R147, R13, !PT ;  /* 0x0000000d930f7209 */ /* 0x000fe20007810000 */
[----:B------:R-:W-:Y:S04]  /*3d80*/  LDSM.16.MT88.4 R24, [R182+0x2800] ;  /* 0x00280000b618783b */ /* 0x000fe80000004200 */
[----:B------:R-:W2:Y:S01]  /*3d90*/  SHFL.BFLY PT, R13, R15, 0x2, 0x1f ;  /* 0x0c401f000f0d7f89 */ /* 0x000ea200000e0000 */
[----:B-1----:R-:W-:-:S05]  /*3da0*/  FMNMX.FTZ R14, R3, R7, !PT ;  /* 0x00000007030e7209 */ /* 0x002fca0007810000 */
[----:B------:R-:W1:Y:S01]  /*3db0*/  SHFL.BFLY PT, R132, R14, 0x1, 0x1f ;  /* 0x0c201f000e847f89 */ /* 0x000e6200000e0000 */
[----:B--2---:R-:W-:-:S05]  /*3dc0*/  FMNMX.FTZ R7, R15, R13, !PT ;  /* 0x0000000d0f077209 */ /* 0x004fca0007810000 */
[----:B------:R-:W2:Y:S01]  /*3dd0*/  SHFL.BFLY PT, R3, R7, 0x1, 0x1f ;  /* 0x0c201f0007037f89 */ /* 0x000ea200000e0000 */
[----:B-1----:R-:W-:-:S04]  /*3de0*/  FMNMX.FTZ R132, R14, R132, !PT ;  /* 0x000000840e847209 */ /* 0x002fc80007810000 */
[C---:B------:R-:W-:Y:S01]  /*3df0*/  FSETP.NEU.FTZ.AND P0, PT, R132.reuse, -INF , PT ;  /* 0xff8000008400780b */ /* 0x040fe20003f1d000 */
[----:B------:R-:W-:Y:S01]  /*3e00*/  FMUL.FTZ R153, R132, c[0x0][0x2d0] ;  /* 0x0000b40084997a20 */ /* 0x000fe20000410000 */
[----:B--2---:R-:W-:-:S04]  /*3e10*/  FMNMX.FTZ R3, R7, R3, !PT ;  /* 0x0000000307037209 */ /* 0x004fc80007810000 */
[----:B------:R-:W-:Y:S02]  /*3e20*/  FSEL R153, R153, RZ, P0 ;  /* 0x000000ff99997208 */ /* 0x000fe40000000000 */
[C---:B------:R-:W-:Y:S01]  /*3e30*/  FSETP.NEU.FTZ.AND P0, PT, R3.reuse, -INF , PT ;  /* 0xff8000000300780b */ /* 0x040fe20003f1d000 */
[----:B------:R-:W-:Y:S02]  /*3e40*/  FMUL.FTZ R146, R3, c[0x0][0x2d0] ;  /* 0x0000b40003927a20 */ /* 0x000fe40000410000 */
[--C-:B------:R-:W-:Y:S02]  /*3e50*/  FFMA.FTZ R137, R48, c[0x0][0x2d0], -R153.reuse ;  /* 0x0000b40030897a23 */ /* 0x100fe40000010899 */
[--C-:B------:R-:W-:Y:S01]  /*3e60*/  FFMA.FTZ R133, R49, c[0x0][0x2d0], -R153.reuse ;  /* 0x0000b40031857a23 */ /* 0x100fe20000010899 */
[----:B------:R-:W-:Y:S01]  /*3e70*/  FSEL R146, R146, RZ, P0 ;  /* 0x000000ff92927208 */ /* 0x000fe20000000000 */
[--C-:B------:R-:W-:Y:S01]  /*3e80*/  FFMA.FTZ R139, R52, c[0x0][0x2d0], -R153.reuse ;  /* 0x0000b400348b7a23 */ /* 0x100fe20000010899 */
[----:B------:R-:W-:Y:S01]  /*3e90*/  ISETP.GE.AND P0, PT, R0, R241, PT ;  /* 0x000000f10000720c */ /* 0x000fe20003f06270 */
[----:B------:R-:W-:Y:S01]  /*3ea0*/  FFMA.FTZ R138, R53, c[0x0][0x2d0], -R153 ;  /* 0x0000b400358a7a23 */ /* 0x000fe20000010899 */
[----:B------:R-:W-:Y:S01]  /*3eb0*/  MUFU.EX2 R137, R137 ;  /* 0x0000008900897308 */ /* 0x000fe20000000800 */
[----:B------:R-:W-:-:S02]  /*3ec0*/  FFMA.FTZ R134, R50, c[0x0][0x2d0], -R146 ;  /* 0x0000b40032867a23 */ /* 0x000fc40000010892 */
[----:B------:R-:W1:Y:S01]  /*3ed0*/  LDSM.16.MT88.4 R48, [R181] ;  /* 0x00000000b530783b */ /* 0x000e620000004200 */
[--C-:B------:R-:W-:Y:S02]  /*3ee0*/  FFMA.FTZ R136, R54, c[0x0][0x2d0], -R146.reuse ;  /* 0x0000b40036887a23 */ /* 0x100fe40000010892 */
[--C-:B------:R-:W-:Y:S02]  /*3ef0*/  FFMA.FTZ R135, R55, c[0x0][0x2d0], -R146.reuse ;  /* 0x0000b40037877a23 */ /* 0x100fe40000010892 */
[----:B------:R-:W-:Y:S01]  /*3f00*/  FFMA.FTZ R33, R6, c[0x0][0x2d0], -R146 ;  /* 0x0000b40006217a23 */ /* 0x000fe20000010892 */
[----:B------:R-:W-:Y:S01]  /*3f10*/  MUFU.EX2 R139, R139 ;  /* 0x0000008b008b7308 */ /* 0x000fe20000000800 */
[--C-:B------:R-:W-:Y:S02]  /*3f20*/  FFMA.FTZ R35, R5, c[0x0][0x2d0], -R153.reuse ;  /* 0x0000b40005237a23 */ /* 0x100fe40000010899 */
[--C-:B------:R-:W-:Y:S02]  /*3f30*/  FFMA.FTZ R32, R4, c[0x0][0x2d0], -R153.reuse ;  /* 0x0000b40004207a23 */ /* 0x100fe40000010899 */
[----:B------:R-:W2:Y:S01]  /*3f40*/  LDSM.16.MT88.4 R4, [R180+0x4000] ;  /* 0x00400000b404783b */ /* 0x000ea20000004200 */
[----:B------:R-:W-:-:S02]  /*3f50*/  FFMA.FTZ R34, R12, c[0x0][0x2d0], -R153 ;  /* 0x0000b4000c227a23 */ /* 0x000fc40000010899 */
[----:B------:R-:W3:Y:S01]  /*3f60*/  MUFU.EX2 R138, R138 ;  /* 0x0000008a008a7308 */ /* 0x000ee20000000800 */
[--C-:B------:R-:W-:Y:S01]  /*3f70*/  FFMA.FTZ R143, R11, c[0x0][0x2d0], -R146.reuse ;  /* 0x0000b4000b8f7a23 */ /* 0x100fe20000010892 */
[----:B------:R-:W4:Y:S01]  /*3f80*/  LDSM.16.MT88.4 R12, [R183+0x800] ;  /* 0x00080000b70c783b */ /* 0x000f220000004200 */
[--C-:B------:R-:W-:Y:S02]  /*3f90*/  FFMA.FTZ R141, R10, c[0x0][0x2d0], -R146.reuse ;  /* 0x0000b4000a8d7a23 */ /* 0x100fe40000010892 */
[--C-:B------:R-:W-:Y:S02]  /*3fa0*/  FFMA.FTZ R142, R9, c[0x0][0x2d0], -R146.reuse ;  /* 0x0000b400098e7a23 */ /* 0x100fe40000010892 */
[----:B------:R-:W-:Y:S01]  /*3fb0*/  FFMA.FTZ R140, R8, c[0x0][0x2d0], -R146 ;  /* 0x0000b400088c7a23 */ /* 0x000fe20000010892 */
[----:B------:R-:W5:Y:S01]  /*3fc0*/  MUFU.EX2 R133, R133 ;  /* 0x0000008500857308 */ /* 0x000f620000000800 */
[----:B------:R-:W1:Y:S01]  /*3fd0*/  LDSM.16.MT88.4 R8, [R181+0x800] ;  /* 0x00080000b508783b */ /* 0x000e620000004200 */
[----:B------:R-:W-:-:S02]  /*3fe0*/  FFMA.FTZ R2, R2, c[0x0][0x2d0], -R153 ;  /* 0x0000b40002027a23 */ /* 0x000fc40000010899 */
[--C-:B------:R-:W-:Y:S02]  /*3ff0*/  FFMA.FTZ R144, R144, c[0x0][0x2d0], -R153.reuse ;  /* 0x0000b40090907a23 */ /* 0x100fe40000010899 */
[--C-:B------:R-:W-:Y:S02]  /*4000*/  FFMA.FTZ R145, R145, c[0x0][0x2d0], -R153.reuse ;  /* 0x0000b40091917a23 */ /* 0x100fe40000010899 */
[----:B------:R-:W-:Y:S01]  /*4010*/  MUFU.EX2 R136, R136 ;  /* 0x0000008800887308 */ /* 0x000fe20000000800 */
[----:B---3--:R-:W-:Y:S01]  /*4020*/  F2FP.BF16.PACK_AB R112, R138, R139 ;  /* 0x0000008b8a70723e */ /* 0x008fe200000010ff */
[--C-:B------:R-:W-:Y:S02]  /*4030*/  FFMA.FTZ R149, R149, c[0x0][0x2d0], -R153.reuse ;  /* 0x0000b40095957a23 */ /* 0x100fe40000010899 */
[----:B------:R-:W-:Y:S02]  /*4040*/  FFMA.FTZ R150, R150, c[0x0][0x2d0], -R153 ;  /* 0x0000b40096967a23 */ /* 0x000fe40000010899 */
[----:B------:R-:W-:-:S02]  /*4050*/  FFMA.FTZ R156, R156, c[0x0][0x2d0], -R146 ;  /* 0x0000b4009c9c7a23 */ /* 0x000fc40000010892 */
[----:B------:R-:W3:Y:S01]  /*4060*/  MUFU.EX2 R135, R135 ;  /* 0x0000008700877308 */ /* 0x000ee20000000800 */
[----:B-----5:R-:W-:Y:S01]  /*4070*/  F2FP.BF16.PACK_AB R114, R133, R137 ;  /* 0x000000898572723e */ /* 0x020fe200000010ff */
[--C-:B------:R-:W-:Y:S02]  /*4080*/  FFMA.FTZ R157, R157, c[0x0][0x2d0], -R146.reuse ;  /* 0x0000b4009d9d7a23 */ /* 0x100fe40000010892 */
[--C-:B------:R-:W-:Y:S02]  /*4090*/  FFMA.FTZ R159, R159, c[0x0][0x2d0], -R146.reuse ;  /* 0x0000b4009f9f7a23 */ /* 0x100fe40000010892 */
[----:B------:R-:W-:Y:S02]  /*40a0*/  FFMA.FTZ R160, R29, c[0x0][0x2d0], -R146 ;  /* 0x0000b4001da07a23 */ /* 0x000fe40000010892 */
[----:B------:R-:W-:Y:S01]  /*40b0*/  MUFU.EX2 R134, R134 ;  /* 0x0000008600867308 */ /* 0x000fe20000000800 */
[--C-:B------:R-:W-:Y:S02]  /*40c0*/  FFMA.FTZ R161, R28, c[0x0][0x2d0], -R153.reuse ;  /* 0x0000b4001ca17a23 */ /* 0x100fe40000010899 */
[----:B------:R-:W-:Y:S01]  /*40d0*/  LDSM.16.MT88.4 R28, [R180+0x5000] ;  /* 0x00500000b41c783b */ /* 0x000fe20000004200 */
[----:B------:R-:W-:-:S02]  /*40e0*/  FFMA.FTZ R158, R158, c[0x0][0x2d0], -R153 ;  /* 0x0000b4009e9e7a23 */ /* 0x000fc40000010899 */
[--C-:B------:R-:W-:Y:S02]  /*40f0*/  FFMA.FTZ R155, R155, c[0x0][0x2d0], -R153.reuse ;  /* 0x0000b4009b9b7a23 */ /* 0x100fe40000010899 */
[----:B------:R-:W5:Y:S01]  /*4100*/  MUFU.EX2 R33, R33 ;  /* 0x0000002100217308 */ /* 0x000f620000000800 */
[----:B---3--:R-:W-:Y:S01]  /*4110*/  F2FP.BF16.PACK_AB R113, R135, R136 ;  /* 0x000000888771723e */ /* 0x008fe200000010ff */
[----:B------:R-:W-:Y:S02]  /*4120*/  FFMA.FTZ R246, R154, c[0x0][0x2d0], -R153 ;  /* 0x0000b4009af67a23 */ /* 0x000fe40000010899 */
[--C-:B------:R-:W-:Y:S02]  /*4130*/  FFMA.FTZ R152, R152, c[0x0][0x2d0], -R146.reuse ;  /* 0x0000b40098987a23 */ /* 0x100fe40000010892 */
[--C-:B------:R-:W-:Y:S02]  /*4140*/  FFMA.FTZ R151, R151, c[0x0][0x2d0], -R146.reuse ;  /* 0x0000b40097977a23 */ /* 0x100fe40000010892 */
[----:B------:R-:W-:Y:S01]  /*4150*/  MUFU.EX2 R35, R35 ;  /* 0x0000002300237308 */ /* 0x000fe20000000800 */
[----:B------:R-:W-:-:S02]  /*4160*/  FFMA.FTZ R148, R148, c[0x0][0x2d0], -R146 ;  /* 0x0000b40094947a23 */ /* 0x000fc40000010892 */
[----:B------:R-:W-:Y:S02]  /*4170*/  FFMA.FTZ R245, R147, c[0x0][0x2d0], -R146 ;  /* 0x0000b40093f57a23 */ /* 0x000fe40000010892 */
[----:B------:R-:W-:Y:S02]  /*4180*/  FADD.FTZ R138, R139, R138 ;  /* 0x0000008a8b8a7221 */ /* 0x000fe40000010000 */
[----:B------:R-:W-:Y:S01]  /*4190*/  FADD.FTZ R135, R136, R135 ;  /* 0x0000008788877221 */ /* 0x000fe20000010000 */
[----:B-----5:R-:W-:Y:S01]  /*41a0*/  F2FP.BF16.PACK_AB R115, R33, R134 ;  /* 0x000000862173723e */ /* 0x020fe200000010ff */
[----:B------:R-:W3:Y:S01]  /*41b0*/  MUFU.EX2 R32, R32 ;  /* 0x0000002000207308 */ /* 0x000ee20000000800 */
[----:B------:R-:W-:Y:S02]  /*41c0*/  FADD.FTZ R137, R137, R138 ;  /* 0x0000008a89897221 */ /* 0x000fe40000010000 */
[----:B------:R-:W-:Y:S02]  /*41d0*/  FADD.FTZ R134, R134, R135 ;  /* 0x0000008786867221 */ /* 0x000fe40000010000 */
[----:B------:R-:W-:Y:S01]  /*41e0*/  FADD.FTZ R137, R133, R137 ;  /* 0x0000008985897221 */ /* 0x000fe20000010000 */
[C---:B------:R-:W-:Y:S01]  /*41f0*/  HMMA.16816.F32.BF16 R128, R112.reuse, R124, RZ ;  /* 0x0000007c7080723c */ /* 0x040fe200000418ff */
[----:B------:R-:W-:Y:S01]  /*4200*/  FADD.FTZ R134, R33, R134 ;  /* 0x0000008621867221 */ /* 0x000fe20000010000 */
[----:B------:R-:W-:Y:S06]  /*4210*/  MUFU.EX2 R34, R34 ;  /* 0x0000002200227308 */ /* 0x000fec0000000800 */
[C---:B-1----:R-:W-:Y:S02]  /*4220*/  HMMA.16816.F32.BF16 R44, R112.reuse, R48, RZ ;  /* 0x00000030702c723c */ /* 0x042fe400000418ff */
[----:B------:R-:W-:Y:S06]  /*4230*/  MUFU.EX2 R2, R2 ;  /* 0x0000000200027308 */ /* 0x000fec0000000800 */
[C---:B------:R-:W-:Y:S02]  /*4240*/  HMMA.16816.F32.BF16 R124, R112.reuse, R126, RZ ;  /* 0x0000007e707c723c */ /* 0x040fe400000418ff */
[----:B------:R-:W-:Y:S06]  /*4250*/  MUFU.EX2 R143, R143 ;  /* 0x0000008f008f7308 */ /* 0x000fec0000000800 */
[C---:B------:R-:W-:Y:S02]  /*4260*/  HMMA.16816.F32.BF16 R48, R112.reuse, R50, RZ ;  /* 0x000000327030723c */ /* 0x040fe400000418ff */
[----:B------:R-:W1:Y:S06]  /*4270*/  MUFU.EX2 R141, R141 ;  /* 0x0000008d008d7308 */ /* 0x000e6c0000000800 */
[C---:B------:R-:W-:Y:S02]  /*4280*/  HMMA.16816.F32.BF16 R36, R112.reuse, R40, RZ ;  /* 0x000000287024723c */ /* 0x040fe400000418ff */
[----:B------:R-:W-:Y:S06]  /*4290*/  MUFU.EX2 R142, R142 ;  /* 0x0000008e008e7308 */ /* 0x000fec0000000800 */
[C---:B------:R-:W-:Y:S02]  /*42a0*/  HMMA.16816.F32.BF16 R52, R112.reuse, R56, RZ ;  /* 0x000000387034723c */ /* 0x040fe400000418ff */
[----:B------:R-:W5:Y:S06]  /*42b0*/  MUFU.EX2 R140, R140 ;  /* 0x0000008c008c7308 */ /* 0x000f6c0000000800 */
[C---:B------:R-:W-:Y:S02]  /*42c0*/  HMMA.16816.F32.BF16 R60, R112.reuse, R64, RZ ;  /* 0x00000040703c723c */ /* 0x040fe400000418ff */
[----:B------:R-:W-:Y:S06]  /*42d0*/  MUFU.EX2 R144, R144 ;  /* 0x0000009000907308 */ /* 0x000fec0000000800 */
[C---:B------:R-:W-:Y:S02]  /*42e0*/  HMMA.16816.F32.BF16 R68, R112.reuse, R72, RZ ;  /* 0x000000487044723c */ /* 0x040fe400000418ff */
[----:B------:R-:W1:Y:S06]  /*42f0*/  MUFU.EX2 R145, R145 ;  /* 0x0000009100917308 */ /* 0x000e6c0000000800 */
        /* <DEDUP_REMOVED lines=13> */
[----:B------:R-:W1:Y:S06]  /*43d0*/  MUFU.EX2 R161, R161 ;  /* 0x000000a100a17308 */ /* 0x000e6c0000000800 */
[C---:B------:R-:W-:Y:S02]  /*43e0*/  HMMA.16816.F32.BF16 R64, R112.reuse, R66, RZ ;  /* 0x000000427040723c */ /* 0x040fe400000418ff */
[----:B------:R-:W-:Y:S06]  /*43f0*/  MUFU.EX2 R158, R158 ;  /* 0x0000009e009e7308 */ /* 0x000fec0000000800 */
[C---:B------:R-:W-:Y:S02]  /*4400*/  HMMA.16816.F32.BF16 R72, R112.reuse, R74, RZ ;  /* 0x0000004a7048723c */ /* 0x040fe400000418ff */
[----:B------:R-:W-:Y:S06]  /*4410*/  MUFU.EX2 R155, R155 ;  /* 0x0000009b009b7308 */ /* 0x000fec0000000800 */
[C---:B------:R-:W-:Y:S02]  /*4420*/  HMMA.16816.F32.BF16 R80, R112.reuse, R82, RZ ;  /* 0x000000527050723c */ /* 0x040fe400000418ff */
[----:B------:R-:W-:Y:S06]  /*4430*/  MUFU.EX2 R246, R246 ;  /* 0x000000f600f67308 */ /* 0x000fec0000000800 */
[C---:B------:R-:W-:Y:S02]  /*4440*/  HMMA.16816.F32.BF16 R88, R112.reuse, R90, RZ ;  /* 0x0000005a7058723c */ /* 0x040fe400000418ff */
[----:B------:R-:W1:Y:S06]  /*4450*/  MUFU.EX2 R152, R152 ;  /* 0x0000009800987308 */ /* 0x000e6c0000000800 */
[C---:B------:R-:W-:Y:S02]  /*4460*/  HMMA.16816.F32.BF16 R96, R112.reuse, R98, RZ ;  /* 0x000000627060723c */ /* 0x040fe400000418ff */
[----:B------:R-:W1:Y:S06]  /*4470*/  MUFU.EX2 R151, R151 ;  /* 0x0000009700977308 */ /* 0x000e6c0000000800 */
[C---:B------:R-:W-:Y:S02]  /*4480*/  HMMA.16816.F32.BF16 R120, R112.reuse, R122, RZ ;  /* 0x0000007a7078723c */ /* 0x040fe400000418ff */
[----:B------:R-:W1:Y:S06]  /*4490*/  MUFU.EX2 R148, R148 ;  /* 0x0000009400947308 */ /* 0x000e6c0000000800 */
[C---:B------:R-:W-:Y:S02]  /*44a0*/  HMMA.16816.F32.BF16 R108, R112.reuse, R110, RZ ;  /* 0x0000006e706c723c */ /* 0x040fe400000418ff */
[----:B------:R-:W4:Y:S06]  /*44b0*/  MUFU.EX2 R245, R245 ;  /* 0x000000f500f57308 */ /* 0x000f2c0000000800 */
[C---:B--2---:R-:W-:Y:S07]  /*44c0*/  HMMA.16816.F32.BF16 R116, R112.reuse, R4, RZ ;  /* 0x000000047074723c */ /* 0x044fee00000418ff */
[----:B---3--:R-:W-:Y:S01]  /*44d0*/  F2FP.BF16.PACK_AB R4, R32, R35 ;  /* 0x000000232004723e */ /* 0x008fe200000010ff */
[----:B------:R-:W-:Y:S01]  /*44e0*/  HMMA.16816.F32.BF16 R112, R112, R6, RZ ;  /* 0x000000067070723c */ /* 0x000fe200000418ff */
[----:B-1----:R-:W-:Y:S01]  /*44f0*/  F2FP.BF16.PACK_AB R5, R141, R143 ;  /* 0x0000008f8d05723e */ /* 0x002fe200000010ff */
[----:B------:R-:W-:-:S02]  /*4500*/  FADD.FTZ R35, R35, R137 ;  /* 0x0000008923237221 */ /* 0x000fc40000010000 */
[----:B------:R-:W-:Y:S02]  /*4510*/  FADD.FTZ R143, R143, R134 ;  /* 0x000000868f8f7221 */ /* 0x000fe40000010000 */
[----:B------:R-:W-:Y:S01]  /*4520*/  FADD.FTZ R35, R32, R35 ;  /* 0x0000002320237221 */ /* 0x000fe20000010000 */
[----:B------:R-:W-:Y:S01]  /*4530*/  F2FP.BF16.PACK_AB R6, R2, R34 ;  /* 0x000000220206723e */ /* 0x000fe200000010ff */
[----:B------:R-:W-:Y:S01]  /*4540*/  FADD.FTZ R143, R141, R143 ;  /* 0x0000008f8d8f7221 */ /* 0x000fe20000010000 */
[----:B-----5:R-:W-:Y:S01]  /*4550*/  F2FP.BF16.PACK_AB R7, R140, R142 ;  /* 0x0000008e8c07723e */ /* 0x020fe200000010ff */
[----:B------:R-:W-:Y:S02]  /*4560*/  FADD.FTZ R34, R34, R35 ;  /* 0x0000002322227221 */ /* 0x000fe40000010000 */
[----:B------:R-:W-:Y:S02]  /*4570*/  FADD.FTZ R142, R142, R143 ;  /* 0x0000008f8e8e7221 */ /* 0x000fe40000010000 */
[----:B------:R-:W-:-:S02]  /*4580*/  FADD.FTZ R34, R2, R34 ;  /* 0x0000002202227221 */ /* 0x000fc40000010000 */
[----:B----4-:R-:W-:Y:S01]  /*4590*/  HMMA.16816.F32.BF16 R128, R4, R12, R128 ;  /* 0x0000000c0480723c */ /* 0x010fe20000041880 */
[----:B------:R-:W-:-:S07]  /*45a0*/  FADD.FTZ R142, R140, R142 ;  /* 0x0000008e8c8e7221 */ /* 0x000fce0000010000 */
[C---:B------:R-:W-:Y:S01]  /*45b0*/  HMMA.16816.F32.BF16 R124, R4.reuse, R14, R124 ;  /* 0x0000000e047c723c */ /* 0x040fe2000004187c */
[----:B------:R-:W1:Y:S07]  /*45c0*/  LDSM.16.MT88.4 R12, [R183+0x2800] ;  /* 0x00280000b70c783b */ /* 0x000e6e0000004200 */
[C---:B------:R-:W-:Y:S08]  /*45d0*/  HMMA.16816.F32.BF16 R44, R4.reuse, R8, R44 ;  /* 0x00000008042c723c */ /* 0x040ff0000004182c */
[C---:B------:R-:W-:Y:S01]  /*45e0*/  HMMA.16816.F32.BF16 R48, R4.reuse, R10, R48 ;  /* 0x0000000a0430723c */ /* 0x040fe20000041830 */
[----:B------:R-:W2:Y:S07]  /*45f0*/  LDSM.16.MT88.4 R8, [R181+0x2800] ;  /* 0x00280000b508783b */ /* 0x000eae0000004200 */
[C---:B------:R-:W-:Y:S08]  /*4600*/  HMMA.16816.F32.BF16 R36, R4.reuse, R16, R36 ;  /* 0x000000100424723c */ /* 0x040ff00000041824 */
[C---:B------:R-:W-:Y:S01]  /*4610*/  HMMA.16816.F32.BF16 R40, R4.reuse, R18, R40 ;  /* 0x000000120428723c */ /* 0x040fe20000041828 */
[----:B------:R-:W3:Y:S07]  /*4620*/  LDSM.16.MT88.4 R16, [R180+0x2800] ;  /* 0x00280000b410783b */ /* 0x000eee0000004200 */
[C---:B------:R-:W-:Y:S08]  /*4630*/  HMMA.16816.F32.BF16 R52, R4.reuse, R20, R52 ;  /* 0x000000140434723c */ /* 0x040ff00000041834 */
[C---:B-1----:R-:W-:Y:S08]  /*4640*/  HMMA.16816.F32.BF16 R60, R4.reuse, R12, R60 ;  /* 0x0000000c043c723c */ /* 0x042ff0000004183c */
[C---:B------:R-:W-:Y:S01]  /*4650*/  HMMA.16816.F32.BF16 R64, R4.reuse, R14, R64 ;  /* 0x0000000e0440723c */ /* 0x040fe20000041840 */
[----:B------:R-:W1:Y:S07]  /*4660*/  LDSM.16.MT88.4 R12, [R182+0x4800] ;  /* 0x00480000b60c783b */ /* 0x000e6e0000004200 */
[C---:B--2---:R-:W-:Y:S08]  /*4670*/  HMMA.16816.F32.BF16 R76, R4.reuse, R8, R76 ;  /* 0x00000008044c723c */ /* 0x044ff0000004184c */
[C---:B------:R-:W-:Y:S01]  /*4680*/  HMMA.16816.F32.BF16 R80, R4.reuse, R10, R80 ;  /* 0x0000000a0450723c */ /* 0x040fe20000041850 */
[----:B------:R-:W2:Y:S07]  /*4690*/  LDSM.16.MT88.4 R8, [R181+0x4800] ;  /* 0x00480000b508783b */ /* 0x000eae0000004200 */
[C---:B------:R-:W-:Y:S01]  /*46a0*/  HMMA.16816.F32.BF16 R56, R4.reuse, R22, R56 ;  /* 0x000000160438723c */ /* 0x040fe20000041838 */
[----:B------:R-:W4:Y:S07]  /*46b0*/  LDSM.16.MT88.4 R20, [R183+0x4800] ;  /* 0x00480000b714783b */ /* 0x000f2e0000004200 */
[C---:B---3--:R-:W-:Y:S08]  /*46c0*/  HMMA.16816.F32.BF16 R84, R4.reuse, R16, R84 ;  /* 0x000000100454723c */ /* 0x048ff00000041854 */
[C---:B------:R-:W-:Y:S01]  /*46d0*/  HMMA.16816.F32.BF16 R88, R4.reuse, R18, R88 ;  /* 0x000000120458723c */ /* 0x040fe20000041858 */
[----:B------:R-:W3:Y:S07]  /*46e0*/  LDSM.16.MT88.4 R16, [R180+0x4800] ;  /* 0x00480000b410783b */ /* 0x000eee0000004200 */
[C---:B-1----:R-:W-:Y:S08]  /*46f0*/  HMMA.16816.F32.BF16 R100, R4.reuse, R12, R100 ;  /* 0x0000000c0464723c */ /* 0x042ff00000041864 */
[C---:B------:R-:W-:Y:S01]  /*4700*/  HMMA.16816.F32.BF16 R120, R4.reuse, R14, R120 ;  /* 0x0000000e0478723c */ /* 0x040fe20000041878 */
[----:B------:R-:W1:Y:S07]  /*4710*/  LDSM.16.MT88.4 R12, [R182+0x1000] ;  /* 0x00100000b60c783b */ /* 0x000e6e0000004200 */
[C---:B--2---:R-:W-:Y:S08]  /*4720*/  HMMA.16816.F32.BF16 R104, R4.reuse, R8, R104 ;  /* 0x000000080468723c */ /* 0x044ff00000041868 */
[C---:B------:R-:W-:Y:S01]  /*4730*/  HMMA.16816.F32.BF16 R108, R4.reuse, R10, R108 ;  /* 0x0000000a046c723c */ /* 0x040fe2000004186c */
[----:B------:R-:W2:Y:S07]  /*4740*/  LDSM.16.MT88.4 R8, [R181+0x1000] ;  /* 0x00100000b508783b */ /* 0x000eae0000004200 */
[C---:B------:R-:W-:Y:S08]  /*4750*/  HMMA.16816.F32.BF16 R68, R4.reuse, R24, R68 ;  /* 0x000000180444723c */ /* 0x040ff00000041844 */
[C---:B------:R-:W-:Y:S01]  /*4760*/  HMMA.16816.F32.BF16 R72, R4.reuse, R26, R72 ;  /* 0x0000001a0448723c */ /* 0x040fe20000041848 */
[----:B------:R-:W-:Y:S07]  /*4770*/  LDSM.16.MT88.4 R24, [R183+0x3000] ;  /* 0x00300000b718783b */ /* 0x000fee0000004200 */
[C---:B----4-:R-:W-:Y:S08]  /*4780*/  HMMA.16816.F32.BF16 R92, R4.reuse, R20, R92 ;  /* 0x00000014045c723c */ /* 0x050ff0000004185c */
[C---:B------:R-:W-:Y:S01]  /*4790*/  HMMA.16816.F32.BF16 R96, R4.reuse, R22, R96 ;  /* 0x000000160460723c */ /* 0x040fe20000041860 */
[----:B------:R-:W4:Y:S07]  /*47a0*/  LDSM.16.MT88.4 R20, [R183+0x1000] ;  /* 0x00100000b714783b */ /* 0x000f2e0000004200 */
[C---:B---3--:R-:W-:Y:S08]  /*47b0*/  HMMA.16816.F32.BF16 R116, R4.reuse, R16, R116 ;  /* 0x000000100474723c */ /* 0x048ff00000041874 */
[----:B------:R-:W-:Y:S01]  /*47c0*/  HMMA.16816.F32.BF16 R112, R4, R18, R112 ;  /* 0x000000120470723c */ /* 0x000fe20000041870 */
[----:B------:R-:W3:Y:S06]  /*47d0*/  LDSM.16.MT88.4 R16, [R180+0x1000] ;  /* 0x00100000b410783b */ /* 0x000eec0000004200 */
[----:B------:R-:W-:Y:S01]  /*47e0*/  F2FP.BF16.PACK_AB R4, R145, R144 ;  /* 0x000000909104723e */ /* 0x000fe200000010ff */
[----:B------:R-:W-:Y:S01]  /*47f0*/  FADD.FTZ R144, R144, R34 ;  /* 0x0000002290907221 */ /* 0x000fe20000010000 */
[----:B------:R-:W-:-:S02]  /*4800*/  F2FP.BF16.PACK_AB R6, R150, R149 ;  /* 0x000000959606723e */ /* 0x000fc400000010ff */
[----:B------:R-:W-:Y:S01]  /*4810*/  F2FP.BF16.PACK_AB R5, R157, R156 ;  /* 0x0000009c9d05723e */ /* 0x000fe200000010ff */
[----:B------:R-:W-:Y:S01]  /*4820*/  FADD.FTZ R156, R156, R142 ;  /* 0x0000008e9c9c7221 */ /* 0x000fe20000010000 */
[----:B------:R-:W-:Y:S01]  /*4830*/  F2FP.BF16.PACK_AB R7, R160, R159 ;  /* 0x0000009fa007723e */ /* 0x000fe200000010ff */
[----:B------:R-:W-:Y:S02]  /*4840*/  FADD.FTZ R144, R145, R144 ;  /* 0x0000009091907221 */ /* 0x000fe40000010000 */
[----:B------:R-:W-:Y:S02]  /*4850*/  FADD.FTZ R156, R157, R156 ;  /* 0x0000009c9d9c7221 */ /* 0x000fe40000010000 */
[----:B------:R-:W-:Y:S02]  /*4860*/  FADD.FTZ R149, R149, R144 ;  /* 0x0000009095957221 */ /* 0x000fe40000010000 */
[----:B-1----:R-:W-:Y:S01]  /*4870*/  HMMA.16816.F32.BF16 R36, R4, R12, R36 ;  /* 0x0000000c0424723c */ /* 0x002fe20000041824 */
[----:B------:R-:W-:-:S02]  /*4880*/  FADD.FTZ R159, R159, R156 ;  /* 0x0000009c9f9f7221 */ /* 0x000fc40000010000 */
[----:B------:R-:W-:Y:S02]  /*4890*/  FADD.FTZ R149, R150, R149 ;  /* 0x0000009596957221 */ /* 0x000fe40000010000 */
[----:B------:R-:W-:Y:S02]  /*48a0*/  FADD.FTZ R159, R160, R159 ;  /* 0x0000009fa09f7221 */ /* 0x000fe40000010000 */
[----:B------:R-:W-:Y:S01]  /*48b0*/  FADD.FTZ R149, R161, R149 ;  /* 0x00000095a1957221 */ /* 0x000fe20000010000 */
[----:B------:R-:W-:Y:S01]  /*48c0*/  HMMA.16816.F32.BF16 R40, R4, R14, R40 ;  /* 0x0000000e0428723c */ /* 0x000fe20000041828 */
[----:B------:R-:W1:Y:S01]  /*48d0*/  LDSM.16.MT88.4 R12, [R182+0x3000] ;  /* 0x00300000b60c783b */ /* 0x000e620000004200 */
[----:B------:R-:W-:Y:S02]  /*48e0*/  FADD.FTZ R159, R152, R159 ;  /* 0x0000009f989f7221 */ /* 0x000fe40000010000 */
[----:B------:R-:W-:Y:S02]  /*48f0*/  FADD.FTZ R149, R158, R149 ;  /* 0x000000959e957221 */ /* 0x000fe40000010000 */
[----:B------:R-:W-:-:S02]  /*4900*/  FADD.FTZ R159, R151, R159 ;  /* 0x0000009f979f7221 */ /* 0x000fc40000010000 */
[----:B--2---:R-:W-:Y:S01]  /*4910*/  HMMA.16816.F32.BF16 R44, R4, R8, R44 ;  /* 0x00000008042c723c */ /* 0x004fe2000004182c */
[----:B------:R-:W-:Y:S02]  /*4920*/  FADD.FTZ R149, R155, R149 ;  /* 0x000000959b957221 */ /* 0x000fe40000010000 */
[----:B------:R-:W-:-:S05]  /*4930*/  FADD.FTZ R159, R148, R159 ;  /* 0x0000009f949f7221 */ /* 0x000fca0000010000 */
[C---:B------:R-:W-:Y:S01]  /*4940*/  HMMA.16816.F32.BF16 R48, R4.reuse, R10, R48 ;  /* 0x0000000a0430723c */ /* 0x040fe20000041830 */
[----:B------:R-:W2:Y:S07]  /*4950*/  LDSM.16.MT88.4 R8, [R181+0x3000] ;  /* 0x00300000b508783b */ /* 0x000eae0000004200 */
[C---:B----4-:R-:W-:Y:S08]  /*4960*/  HMMA.16816.F32.BF16 R128, R4.reuse, R20, R128 ;  /* 0x000000140480723c */ /* 0x050ff00000041880 */
[C---:B------:R-:W-:Y:S01]  /*4970*/  HMMA.16816.F32.BF16 R124, R4.reuse, R22, R124 ;  /* 0x00000016047c723c */ /* 0x040fe2000004187c */
[----:B------:R-:W-:Y:S07]  /*4980*/  LDSM.16.MT88.4 R20, [R180+0x3000] ;  /* 0x00300000b414783b */ /* 0x000fee0000004200 */
[C---:B---3--:R-:W-:Y:S08]  /*4990*/  HMMA.16816.F32.BF16 R52, R4.reuse, R16, R52 ;  /* 0x000000100434723c */ /* 0x048ff00000041834 */
[C---:B-1----:R-:W-:Y:S08]  /*49a0*/  HMMA.16816.F32.BF16 R68, R4.reuse, R12, R68 ;  /* 0x0000000c0444723c */ /* 0x042ff00000041844 */
[C---:B------:R-:W-:Y:S01]  /*49b0*/  HMMA.16816.F32.BF16 R72, R4.reuse, R14, R72 ;  /* 0x0000000e0448723c */ /* 0x040fe20000041848 */
[----:B------:R-:W1:Y:S07]  /*49c0*/  LDSM.16.MT88.4 R12, [R182+0x5000] ;  /* 0x00500000b60c783b */ /* 0x000e6e0000004200 */
[C---:B--2---:R-:W-:Y:S08]  /*49d0*/  HMMA.16816.F32.BF16 R76, R4.reuse, R8, R76 ;  /* 0x00000008044c723c */ /* 0x044ff0000004184c */
[C---:B------:R-:W-:Y:S01]  /*49e0*/  HMMA.16816.F32.BF16 R80, R4.reuse, R10, R80 ;  /* 0x0000000a0450723c */ /* 0x040fe20000041850 */
[----:B------:R-:W2:Y:S07]  /*49f0*/  LDSM.16.MT88.4 R8, [R181+0x5000] ;  /* 0x00500000b508783b */ /* 0x000eae0000004200 */
[C---:B------:R-:W-:Y:S01]  /*4a00*/  HMMA.16816.F32.BF16 R56, R4.reuse, R18, R56 ;  /* 0x000000120438723c */ /* 0x040fe20000041838 */
[----:B------:R-:W3:Y:S07]  /*4a10*/  LDSM.16.MT88.4 R16, [R183+0x5000] ;  /* 0x00500000b710783b */ /* 0x000eee0000004200 */
[C---:B------:R-:W-:Y:S08]  /*4a20*/  HMMA.16816.F32.BF16 R60, R4.reuse, R24, R60 ;  /* 0x00000018043c723c */ /* 0x040ff0000004183c */
[C---:B------:R-:W-:Y:S01]  /*4a30*/  HMMA.16816.F32.BF16 R64, R4.reuse, R26, R64 ;  /* 0x0000001a0440723c */ /* 0x040fe20000041840 */
[----:B------:R-:W-:Y:S07]  /*4a40*/  LDSM.16.MT88.4 R24, [R183+0x1800] ;  /* 0x00180000b718783b */ /* 0x000fee0000004200 */
        /* <DEDUP_REMOVED lines=8> */
[----:B------:R-:W4:Y:S07]  /*4ad0*/  LDSM.16.MT88.4 R20, [R181+0x1800] ;  /* 0x00180000b514783b */ /* 0x000f2e0000004200 */
[C---:B---3--:R-:W-:Y:S08]  /*4ae0*/  HMMA.16816.F32.BF16 R92, R4.reuse, R16, R92 ;  /* 0x00000010045c723c */ /* 0x048ff0000004185c */
[C---:B------:R-:W-:Y:S01]  /*4af0*/  HMMA.16816.F32.BF16 R96, R4.reuse, R18, R96 ;  /* 0x000000120460723c */ /* 0x040fe20000041860 */
[----:B------:R-:W3:Y:S07]  /*4b00*/  LDSM.16.MT88.4 R16, [R183+0x3800] ;  /* 0x00380000b710783b */ /* 0x000eee0000004200 */
[C---:B------:R-:W-:Y:S08]  /*4b10*/  HMMA.16816.F32.BF16 R116, R4.reuse, R28, R116 ;  /* 0x0000001c0474723c */ /* 0x040ff00000041874 */
[----:B------:R-:W-:Y:S07]  /*4b20*/  HMMA.16816.F32.BF16 R112, R4, R30, R112 ;  /* 0x0000001e0470723c */ /* 0x000fee0000041870 */
[----:B------:R-:W-:-:S02]  /*4b30*/  F2FP.BF16.PACK_AB R4, R158, R161 ;  /* 0x000000a19e04723e */ /* 0x000fc400000010ff */
[C---:B------:R-:W-:Y:S01]  /*4b40*/  F2FP.BF16.PACK_AB R6, R246.reuse, R155 ;  /* 0x0000009bf606723e */ /* 0x040fe200000010ff */
[----:B------:R-:W-:Y:S01]  /*4b50*/  FADD.FTZ R246, R246, R149 ;  /* 0x00000095f6f67221 */ /* 0x000fe20000010000 */
[----:B------:R-:W-:Y:S02]  /*4b60*/  F2FP.BF16.PACK_AB R5, R151, R152 ;  /* 0x000000989705723e */ /* 0x000fe400000010ff */
[C---:B------:R-:W-:Y:S01]  /*4b70*/  F2FP.BF16.PACK_AB R7, R245.reuse, R148 ;  /* 0x00000094f507723e */ /* 0x040fe200000010ff */
[----:B------:R-:W-:-:S06]  /*4b80*/  FADD.FTZ R245, R245, R159 ;  /* 0x0000009ff5f57221 */ /* 0x000fcc0000010000 */
        /* <DEDUP_REMOVED lines=8> */
[----:B------:R-:W5:Y:S07]  /*4c10*/  LDSM.16.MT88.4 R24, [R181+0x3800] ;  /* 0x00380000b518783b */ /* 0x000f6e0000004200 */
[C---:B----4-:R-:W-:Y:S08]  /*4c20*/  HMMA.16816.F32.BF16 R44, R4.reuse, R20, R44 ;  /* 0x00000014042c723c */ /* 0x050ff0000004182c */
        /* <DEDUP_REMOVED lines=11> */
[C---:B-----5:R-:W-:Y:S08]  /*4ce0*/  HMMA.16816.F32.BF16 R76, R4.reuse, R24, R76 ;  /* 0x00000018044c723c */ /* 0x060ff0000004184c */
[C---:B------:R-:W-:Y:S08]  /*4cf0*/  HMMA.16816.F32.BF16 R80, R4.reuse, R26, R80 ;  /* 0x0000001a0450723c */ /* 0x040ff00000041850 */
[C---:B----4-:R-:W-:Y:S08]  /*4d00*/  HMMA.16816.F32.BF16 R84, R4.reuse, R20, R84 ;  /* 0x000000140454723c */ /* 0x050ff00000041854 */
[C---:B------:R-:W-:Y:S08]  /*4d10*/  HMMA.16816.F32.BF16 R88, R4.reuse, R22, R88 ;  /* 0x000000160458723c */ /* 0x040ff00000041858 */
[C---:B---3--:R-:W-:Y:S08]  /*4d20*/  HMMA.16816.F32.BF16 R100, R4.reuse, R16, R100 ;  /* 0x000000100464723c */ /* 0x048ff00000041864 */
[C---:B------:R-:W-:Y:S08]  /*4d30*/  HMMA.16816.F32.BF16 R120, R4.reuse, R18, R120 ;  /* 0x000000120478723c */ /* 0x040ff00000041878 */
[C---:B-1----:R-:W-:Y:S08]  /*4d40*/  HMMA.16816.F32.BF16 R104, R4.reuse, R12, R104 ;  /* 0x0000000c0468723c */ /* 0x042ff00000041868 */
[C---:B------:R-:W-:Y:S08]  /*4d50*/  HMMA.16816.F32.BF16 R108, R4.reuse, R14, R108 ;  /* 0x0000000e046c723c */ /* 0x040ff0000004186c */
[C---:B--2---:R-:W-:Y:S08]  /*4d60*/  HMMA.16816.F32.BF16 R116, R4.reuse, R8, R116 ;  /* 0x000000080474723c */ /* 0x044ff00000041874 */
[----:B------:R-:W-:Y:S01]  /*4d70*/  HMMA.16816.F32.BF16 R112, R4, R10, R112 ;  /* 0x0000000a0470723c */ /* 0x000fe20000041870 */
[----:B------:R-:W-:Y:S07]  /*4d80*/  @!UPT UIADD3 URZ, URZ, URZ, URZ ;  /* 0x0000003f3f3ff290 */ /* 0x000fee000fffe03f */
[----:B------:R-:W-:Y:S11]  /*4d90*/  @!P0 BRA `(.L_x_43) ;  /* 0x000029e000008947 */ /* 0x000ff60003800000 */
[----:B------:R-:W-:Y:S02]  /*4da0*/  MOV R244, R0 ;  /* 0x0000000000f47202 */ /* 0x000fe40000000f00 */
[----:B------:R-:W-:-:S02]  /*4db0*/  MOV R0, R3 ;  /* 0x0000000300007202 */ /* 0x000fc40000000f00 */
[----:B------:R-:W-:Y:S02]  /*4dc0*/  MOV R2, R132 ;  /* 0x0000008400027202 */ /* 0x000fe40000000f00 */
.L_x_44:
[----:B------:R-:W-:Y:S04]  /*4dd0*/  DEPBAR.LE SB0, 0x0 ;  /* 0x000080000000791a */ /* 0x000fe80000000000 */
[----:B------:R-:W-:Y:S01]  /*4de0*/  WARPSYNC 0xffffffff ;  /* 0xffffffff00007948 */ /* 0x000fe20003800000 */
[----:B------:R-:W-:Y:S01]  /*4df0*/  BAR.SYNC.DEFER_BLOCKING 0x0 ;  /* 0x0000000000007b1d */ /* 0x000fe20000010000 */
[----:B------:R-:W-:Y:S01]  /*4e00*/  SHF.R.S32.HI R29, RZ, 0x1f, R244 ;  /* 0x0000001fff1d7819 */ /* 0x000fe200000114f4 */
[----:B------:R-:W-:Y:S01]  /*4e10*/  IMAD.WIDE.U32 R4, R244, c[0x0][0x208], RZ ;  /* 0x00008200f4047a25 */ /* 0x000fe200078e00ff */
[C---:B------:R-:W-:Y:S02]  /*4e20*/  IADD3 R3, P0, R248.reuse, 0x40, RZ ;  /* 0x00000040f8037810 */ /* 0x040fe40007f1e0ff */
[----:B------:R-:W-:Y:S01]  /*4e30*/  IADD3 R148, P1, R248, 0x80, RZ ;  /* 0x00000080f8947810 */ /* 0x000fe20007f3e0ff */
[----:B------:R-:W-:Y:S01]  /*4e40*/  IMAD R29, R29, c[0x0][0x208], RZ ;  /* 0x000082001d1d7a24 */ /* 0x000fe200078e02ff */
[----:B------:R-:W-:Y:S02]  /*4e50*/  SHF.L.U32 R22, R4, 0x6, RZ ;  /* 0x0000000604167819 */ /* 0x000fe400000006ff */
[----:B------:R-:W-:Y:S01]  /*4e60*/  IADD3.X R21, RZ, R194, RZ, P0, !PT ;  /* 0x000000c2ff157210 */ /* 0x000fe200007fe4ff */
[----:B------:R-:W-:Y:S01]  /*4e70*/  IMAD R29, R244, c[0x0][0x20c], R29 ;  /* 0x00008300f41d7a24 */ /* 0x000fe200078e021d */
[C---:B------:R-:W-:Y:S02]  /*4e80*/  IADD3 R12, P6, R22.reuse, R248, RZ ;  /* 0x000000f8160c7210 */ /* 0x040fe40007fde0ff */
[----:B------:R-:W-:Y:S02]  /*4e90*/  IADD3 R13, P4, R22, R3, RZ ;  /* 0x00000003160d7210 */ /* 0x000fe40007f9e0ff */
[----:B------:R-:W-:Y:S02]  /*4ea0*/  IADD3 R29, R5, R29, RZ ;  /* 0x0000001d051d7210 */ /* 0x000fe40007ffe0ff */
[----:B------:R-:W-:Y:S02]  /*4eb0*/  MOV R15, c[0x0][0x208] ;  /* 0x00008200000f7a02 */ /* 0x000fe40000000f00 */
[----:B------:R-:W-:Y:S02]  /*4ec0*/  SHF.L.U64.HI R29, R4, 0x6, R29 ;  /* 0x00000006041d7819 */ /* 0x000fe4000001021d */
[----:B------:R-:W-:Y:S02]  /*4ed0*/  LEA R162, P5, R12, c[0x0][0x1f8], 0x1 ;  /* 0x00007e000ca27a11 */ /* 0x000fe400078a08ff */
[----:B------:R-:W-:Y:S01]  /*4ee0*/  IADD3.X R136, R29, R21, RZ, P4, !PT ;  /* 0x000000151d887210 */ /* 0x000fe200027fe4ff */
[----:B------:R-:W-:Y:S01]  /*4ef0*/  LDSM.16.M88.4 R32, [R190] ;  /* 0x00000000be20783b */ /* 0x000fe20000000200 */
[----:B------:R-:W-:Y:S02]  /*4f00*/  LEA R30, P3, R13, c[0x0][0x1f8], 0x1 ;  /* 0x00007e000d1e7a11 */ /* 0x000fe400078608ff */
[----:B------:R-:W-:Y:S02]  /*4f10*/  IADD3.X R20, RZ, R194, RZ, P1, !PT ;  /* 0x000000c2ff147210 */ /* 0x000fe40000ffe4ff */
[----:B------:R-:W-:Y:S02]  /*4f20*/  IADD3 R14, P2, R22, R148, RZ ;  /* 0x00000094160e7210 */ /* 0x000fe40007f5e0ff */
[----:B------:R-:W-:Y:S01]  /*4f30*/  LEA R22, P0, R15, R22, 0x5 ;  /* 0x000000160f167211 */ /* 0x000fe200078028ff */
[----:B------:R-:W1:Y:S01]  /*4f40*/  LDSM.16.M88.4 R8, [R189] ;  /* 0x00000000bd08783b */ /* 0x000e620000000200 */
[C---:B------:R-:W-:Y:S02]  /*4f50*/  IADD3.X R31, R29.reuse, R194, RZ, P6, !PT ;  /* 0x000000c21d1f7210 */ /* 0x040fe400037fe4ff */
[----:B------:R-:W-:Y:S02]  /*4f60*/  MOV R23, c[0x0][0x20c] ;  /* 0x0000830000177a02 */ /* 0x000fe40000000f00 */
[----:B------:R-:W-:Y:S02]  /*4f70*/  IADD3.X R137, R29, R20, RZ, P2, !PT ;  /* 0x000000141d897210 */ /* 0x000fe400017fe4ff */
[----:B------:R-:W-:Y:S01]  /*4f80*/  LEA.HI.X R163, R12, c[0x0][0x1fc], R31, 0x1, P5 ;  /* 0x00007f000ca37a11 */ /* 0x000fe200028f0c1f */
[----:B------:R-:W2:Y:S01]  /*4f90*/  LDSM.16.M88.4 R16, [R189+0x800] ;  /* 0x00080000bd10783b */ /* 0x000ea20000000200 */
[C---:B------:R-:W-:Y:S02]  /*4fa0*/  IADD3 R148, P2, R22.reuse, R148, RZ ;  /* 0x0000009416947210 */ /* 0x040fe40007f5e0ff */
[----:B------:R-:W-:Y:S02]  /*4fb0*/  LEA.HI.X R31, R13, c[0x0][0x1fc], R136, 0x1, P3 ;  /* 0x00007f000d1f7a11 */ /* 0x000fe400018f0c88 */
[----:B------:R-:W-:Y:S02]  /*4fc0*/  LEA.HI.X R23, R15, R29, R23, 0x5, P0 ;  /* 0x0000001d0f177211 */ /* 0x000fe400000f2c17 */
[C---:B------:R-:W-:Y:S01]  /*4fd0*/  IADD3 R3, P3, R22.reuse, R3, RZ ;  /* 0x0000000316037210 */ /* 0x040fe20007f7e0ff */
[----:B------:R-:W3:Y:S01]  /*4fe0*/  LDSM.16.M88.4 R24, [R189+0x1000] ;  /* 0x00100000bd18783b */ /* 0x000ee20000000200 */
[----:B------:R-:W-:Y:S02]  /*4ff0*/  IADD3 R22, P4, R22, R248, RZ ;  /* 0x000000f816167210 */ /* 0x000fe40007f9e0ff */
[C---:B------:R-:W-:Y:S02]  /*5000*/  IADD3.X R149, R23.reuse, R21, RZ, P3, !PT ;  /* 0x0000001517957210 */ /* 0x040fe40001ffe4ff */
[----:B------:R-:W-:Y:S02]  /*5010*/  LEA R28, P1, R14, c[0x0][0x1f8], 0x1 ;  /* 0x00007e000e1c7a11 */ /* 0x000fe400078208ff */
[C---:B------:R-:W-:Y:S01]  /*5020*/  IADD3.X R150, R23.reuse, R20, RZ, P2, !PT ;  /* 0x0000001417967210 */ /* 0x040fe200017fe4ff */
[----:B------:R-:W4:Y:S01]  /*5030*/  LDSM.16.M88.4 R132, [R189+0x1800] ;  /* 0x00180000bd84783b */ /* 0x000f220000000200 */
[----:B------:R-:W-:Y:S02]  /*5040*/  LEA R156, P3, R148, c[0x0][0x1f8], 0x1 ;  /* 0x00007e00949c7a11 */ /* 0x000fe400078608ff */
[----:B------:R-:W-:Y:S02]  /*5050*/  IADD3.X R23, R23, R194, RZ, P4, !PT ;  /* 0x000000c217177210 */ /* 0x000fe400027fe4ff */
[C---:B------:R-:W-:Y:S02]  /*5060*/  LEA R158, P4, R3.reuse, c[0x0][0x1f8], 0x1 ;  /* 0x00007e00039e7a11 */ /* 0x040fe400078808ff */
[----:B------:R-:W-:Y:S01]  /*5070*/  ISETP.GE.AND P0, PT, R212, c[0x0][0x1d4], PT ;  /* 0x00007500d4007a0c */ /* 0x000fe20003f06270 */
[----:B------:R-:W-:Y:S01]  /*5080*/  LDSM.16.M88.4 R140, [R187] ;  /* 0x00000000bb8c783b */ /* 0x000fe20000000200 */
[----:B------:R-:W-:Y:S02]  /*5090*/  LEA.HI.X R29, R14, c[0x0][0x1fc], R137, 0x1, P1 ;  /* 0x00007f000e1d7a11 */ /* 0x000fe400008f0c89 */
[----:B------:R-:W-:Y:S02]  /*50a0*/  LEA.HI.X R159, R3, c[0x0][0x1fc], R149, 0x1, P4 ;  /* 0x00007f00039f7a11 */ /* 0x000fe400020f0c95 */
[----:B------:R-:W-:Y:S02]  /*50b0*/  LEA.HI.X R157, R148, c[0x0][0x1fc], R150, 0x1, P3 ;  /* 0x00007f00949d7a11 */ /* 0x000fe400018f0c96 */
[C---:B------:R-:W-:Y:S01]  /*50c0*/  LEA R160, P5, R22.reuse, c[0x0][0x1f8], 0x1 ;  /* 0x00007e0016a07a11 */ /* 0x040fe200078a08ff */
[C---:B-1----:R-:W-:Y:S01]  /*50d0*/  HMMA.16816.F32.BF16 R4, R32.reuse, R8, RZ ;  /* 0x000000082004723c */ /* 0x042fe200000418ff */
[----:B------:R-:W1:Y:S02]  /*50e0*/  LDSM.16.M88.4 R136, [R188] ;  /* 0x00000000bc88783b */ /* 0x000e640000000200 */
[----:B------:R-:W-:Y:S02]  /*50f0*/  ISETP.GE.AND P1, PT, R203, c[0x0][0x1d4], PT ;  /* 0x00007500cb007a0c */ /* 0x000fe40003f26270 */
[----:B------:R-:W-:Y:S02]  /*5100*/  LEA.HI.X R161, R22, c[0x0][0x1fc], R23, 0x1, P5 ;  /* 0x00007f0016a17a11 */ /* 0x000fe400028f0c17 */
[----:B------:R-:W-:Y:S01]  /*5110*/  ISETP.GT.AND P3, PT, R244, R241, PT ;  /* 0x000000f1f400720c */ /* 0x000fe20003f64270 */
[C---:B------:R-:W-:Y:S01]  /*5120*/  HMMA.16816.F32.BF16 R8, R32.reuse, R10, RZ ;  /* 0x0000000a2008723c */ /* 0x040fe200000418ff */
[----:B------:R-:W5:Y:S01]  /*5130*/  LDSM.16.M88.4 R144, [R179] ;  /* 0x00000000b390783b */ /* 0x000f620000000200 */
[----:B------:R-:W-:Y:S02]  /*5140*/  ISETP.GE.AND P2, PT, R202, c[0x0][0x1d4], PT ;  /* 0x00007500ca007a0c */ /* 0x000fe40003f46270 */
[----:B------:R-:W-:Y:S04]  /*5150*/  IADD3 R244, R244, -0x1, RZ ;  /* 0xfffffffff4f47810 */ /* 0x000fe80007ffe0ff */
[C---:B--2---:R-:W-:Y:S01]  /*5160*/  HMMA.16816.F32.BF16 R12, R32.reuse, R16, RZ ;  /* 0x00000010200c723c */ /* 0x044fe200000418ff */
[----:B------:R-:W2:Y:S07]  /*5170*/  LDSM.16.M88.4 R148, [R178] ;  /* 0x00000000b294783b */ /* 0x000eae0000000200 */
[C---:B------:R-:W-:Y:S01]  /*5180*/  HMMA.16816.F32.BF16 R16, R32.reuse, R18, RZ ;  /* 0x000000122010723c */ /* 0x040fe200000418ff */
[----:B------:R-:W1:Y:S07]  /*5190*/  LDSM.16.M88.4 R152, [R177] ;  /* 0x00000000b198783b */ /* 0x000e6e0000000200 */
[C---:B---3--:R-:W-:Y:S01]  /*51a0*/  HMMA.16816.F32.BF16 R20, R32.reuse, R24, RZ ;  /* 0x000000182014723c */ /* 0x048fe200000418ff */
[----:B------:R-:W-:Y:S01]  /*51b0*/  @!PT LDS RZ, [RZ] ;  /* 0x00000000fffff984 */ /* 0x000fe20000000800 */
[----:B------:R-:W-:Y:S01]  /*51c0*/  @!PT LDS RZ, [RZ] ;  /* 0x00000000fffff984 */ /* 0x000fe20000000800 */
[----:B------:R-:W-:Y:S01]  /*51d0*/  @!PT LDS RZ, [RZ] ;  /* 0x00000000fffff984 */ /* 0x000fe20000000800 */
[----:B------:R3:W-:Y:S07]  /*51e0*/  LDGSTS.E.BYPASS.LTC128B.128 [R204+0x100], [R162.64], !P0 ;  /* 0x00100000a2cc7fae */ /* 0x0007ee000c101d46 */
[C---:B------:R-:W-:Y:S01]  /*51f0*/  HMMA.16816.F32.BF16 R24, R32.reuse, R26, RZ ;  /* 0x0000001a2018723c */ /* 0x040fe200000418ff */
[----:B------:R4:W-:Y:S08]  /*5200*/  LDGSTS.E.BYPASS.LTC128B.128 [R204+0x2100], [R30.64], !P1 ;  /* 0x021000001ecc7fae */ /* 0x0009f0000c901d46 */
[----:B------:R4:W-:Y:S08]  /*5210*/  LDGSTS.E.BYPASS.LTC128B.128 [R204+0x4100], [R28.64], !P2 ;  /* 0x041000001ccc7fae */ /* 0x0009f0000d101d46 */
[----:B------:R3:W-:Y:S08]  /*5220*/  LDGSTS.E.BYPASS.LTC128B.128 [R204+0x1100], [R160.64], !P0 ;  /* 0x01100000a0cc7fae */ /* 0x0007f0000c101d46 */
[----:B------:R1:W-:Y:S08]  /*5230*/  LDGSTS.E.BYPASS.LTC128B.128 [R204+0x3100], [R158.64], !P1 ;  /* 0x031000009ecc7fae */ /* 0x0003f0000c901d46 */
[----:B------:R2:W-:Y:S01]  /*5240*/  LDGSTS.E.BYPASS.LTC128B.128 [R204+0x5100], [R156.64], !P2 ;  /* 0x051000009ccc7fae */ /* 0x0005e2000d101d46 */
[C---:B----4-:R-:W-:Y:S07]  /*5250*/  HMMA.16816.F32.BF16 R28, R32.reuse, R132, RZ ;  /* 0x00000084201c723c */ /* 0x050fee00000418ff */
[----:B------:R-:W-:Y:S01]  /*5260*/  LDSM.16.M88.4 R164, [R185+0x800] ;  /* 0x00080000b9a4783b */ /* 0x000fe20000000200 */
[----:B------:R-:W-:Y:S07]  /*5270*/  HMMA.16816.F32.BF16 R32, R32, R134, RZ ;  /* 0x000000862020723c */ /* 0x000fee00000418ff */
[----:B------:R-:W0:Y:S01]  /*5280*/  LDGDEPBAR ;  /* 0x00000000000079af */ /* 0x000e220000000000 */
[C---:B-1----:R-:W-:Y:S07]  /*5290*/  HMMA.16816.F32.BF16 R4, R136.reuse, R140, R4 ;  /* 0x0000008c8804723c */ /* 0x042fee0000041804 */
[----:B---3--:R-:W-:Y:S01]  /*52a0*/  LDSM.16.M88.4 R160, [R185] ;  /* 0x00000000b9a0783b */ /* 0x008fe20000000200 */
[C---:B------:R-:W-:Y:S07]  /*52b0*/  HMMA.16816.F32.BF16 R8, R136.reuse, R142, R8 ;  /* 0x0000008e8808723c */ /* 0x040fee0000041808 */
[----:B--2---:R-:W1:Y:S01]  /*52c0*/  LDSM.16.M88.4 R156, [R186] ;  /* 0x00000000ba9c783b */ /* 0x004e620000000200 */
[C---:B-----5:R-:W-:Y:S07]  /*52d0*/  HMMA.16816.F32.BF16 R12, R136.reuse, R144, R12 ;  /* 0x00000090880c723c */ /* 0x060fee000004180c */
[----:B------:R-:W2:Y:S01]  /*52e0*/  LDSM.16.M88.4 R132, [R185+0x1000] ;  /* 0x00100000b984783b */ /* 0x000ea20000000200 */
[C---:B------:R-:W-:Y:S07]  /*52f0*/  HMMA.16816.F32.BF16 R16, R136.reuse, R146, R16 ;  /* 0x000000928810723c */ /* 0x040fee0000041810 */
[----:B------:R-:W3:Y:S01]  /*5300*/  LDSM.16.M88.4 R140, [R185+0x1800] ;  /* 0x00180000b98c783b */ /* 0x000ee20000000200 */
[C---:B------:R-:W-:Y:S07]  /*5310*/  HMMA.16816.F32.BF16 R20, R136.reuse, R148, R20 ;  /* 0x000000948814723c */ /* 0x040fee0000041814 */
[----:B------:R-:W-:Y:S01]  /*5320*/  LDSM.16.M88.4 R144, [R184] ;  /* 0x00000000b890783b */ /* 0x000fe20000000200 */
[C---:B------:R-:W-:Y:S07]  /*5330*/  HMMA.16816.F32.BF16 R24, R136.reuse, R150, R24 ;  /* 0x000000968818723c */ /* 0x040fee0000041818 */
[----:B------:R-:W4:Y:S01]  /*5340*/  LDSM.16.M88.4 R148, [R176] ;  /* 0x00000000b094783b */ /* 0x000f220000000200 */
[C---:B------:R-:W-:Y:S08]  /*5350*/  HMMA.16816.F32.BF16 R28, R136.reuse, R152, R28 ;  /* 0x00000098881c723c */ /* 0x040ff0000004181c */
[----:B------:R-:W-:Y:S01]  /*5360*/  HMMA.16816.F32.BF16 R32, R136, R154, R32 ;  /* 0x0000009a8820723c */ /* 0x000fe20000041820 */
[----:B------:R-:W5:Y:S07]  /*5370*/  LDSM.16.M88.4 R136, [R176+0x800] ;  /* 0x00080000b088783b */ /* 0x000f6e0000000200 */
[C---:B-1----:R-:W-:Y:S01]  /*5380*/  HMMA.16816.F32.BF16 R4, R156.reuse, R160, R4 ;  /* 0x000000a09c04723c */ /* 0x042fe20000041804 */
[----:B------:R-:W1:Y:S07]  /*5390*/  LDSM.16.M88.4 R152, [R176+0x1000] ;  /* 0x00100000b098783b */ /* 0x000e6e0000000200 */
[C---:B------:R-:W-:Y:S01]  /*53a0*/  HMMA.16816.F32.BF16 R8, R156.reuse, R162, R8 ;  /* 0x000000a29c08723c */ /* 0x040fe20000041808 */
[----:B------:R-:W1:Y:S07]  /*53b0*/  LDSM.16.M88.4 R160, [R176+0x1800] ;  /* 0x00180000b0a0783b */ /* 0x000e6e0000000200 */
[C---:B------:R-:W-:Y:S08]  /*53c0*/  HMMA.16816.F32.BF16 R12, R156.reuse, R164, R12 ;  /* 0x000000a49c0c723c */ /* 0x040ff0000004180c */
[C---:B------:R-:W-:Y:S01]  /*53d0*/  HMMA.16816.F32.BF16 R16, R156.reuse, R166, R16 ;  /* 0x000000a69c10723c */ /* 0x040fe20000041810 */
[----:B------:R-:W-:Y:S07]  /*53e0*/  LDSM.16.M88.4 R164, [R189+0x2000] ;  /* 0x00200000bda4783b */ /* 0x000fee0000000200 */
[C---:B--2---:R-:W-:Y:S08]  /*53f0*/  HMMA.16816.F32.BF16 R20, R156.reuse, R132, R20 ;  /* 0x000000849c14723c */ /* 0x044ff00000041814 */
[C---:B------:R-:W-:Y:S01]  /*5400*/  HMMA.16816.F32.BF16 R24, R156.reuse, R134, R24 ;  /* 0x000000869c18723c */ /* 0x040fe20000041818 */
[----:B------:R-:W2:Y:S07]  /*5410*/  LDSM.16.M88.4 R132, [R190+0x4000] ;  /* 0x00400000be84783b */ /* 0x000eae0000000200 */
[C---:B---3--:R-:W-:Y:S08]  /*5420*/  HMMA.16816.F32.BF16 R28, R156.reuse, R140, R28 ;  /* 0x0000008c9c1c723c */ /* 0x048ff0000004181c */
[----:B------:R-:W-:Y:S01]  /*5430*/  HMMA.16816.F32.BF16 R32, R156, R142, R32 ;  /* 0x0000008e9c20723c */ /* 0x000fe20000041820 */
[----:B------:R-:W3:Y:S07]  /*5440*/  LDSM.16.M88.4 R140, [R189+0x2800] ;  /* 0x00280000bd8c783b */ /* 0x000eee0000000200 */
[C---:B----4-:R-:W-:Y:S01]  /*5450*/  HMMA.16816.F32.BF16 R4, R144.reuse, R148, R4 ;  /* 0x000000949004723c */ /* 0x050fe20000041804 */
[----:B------:R-:W-:Y:S07]  /*5460*/  LDSM.16.M88.4 R156, [R175] ;  /* 0x00000000af9c783b */ /* 0x000fee0000000200 */
[C---:B------:R-:W-:Y:S01]  /*5470*/  HMMA.16816.F32.BF16 R8, R144.reuse, R150, R8 ;  /* 0x000000969008723c */ /* 0x040fe20000041808 */
[----:B------:R-:W4:Y:S07]  /*5480*/  LDSM.16.M88.4 R148, [R189+0x3000] ;  /* 0x00300000bd94783b */ /* 0x000f2e0000000200 */
        /* <DEDUP_REMOVED lines=8> */
[----:B------:R-:W1:Y:S07]  /*5510*/  LDSM.16.M88.4 R144, [R174] ;  /* 0x00000000ae90783b */ /* 0x000e6e0000000200 */
[C---:B--2---:R-:W-:Y:S01]  /*5520*/  HMMA.16816.F32.BF16 R4, R132.reuse, R164, R4 ;  /* 0x000000a48404723c */ /* 0x044fe20000041804 */
[----:B------:R-:W2:Y:S07]  /*5530*/  LDSM.16.M88.4 R160, [R173] ;  /* 0x00000000ada0783b */ /* 0x000eae0000000200 */
[C---:B------:R-:W-:Y:S01]  /*5540*/  HMMA.16816.F32.BF16 R8, R132.reuse, R166, R8 ;  /* 0x000000a68408723c */ /* 0x040fe20000041808 */
[----:B------:R-:W-:Y:S07]  /*5550*/  LDSM.16.M88.4 R164, [R185+0x2000] ;  /* 0x00200000b9a4783b */ /* 0x000fee0000000200 */
[C---:B---3--:R-:W-:Y:S08]  /*5560*/  HMMA.16816.F32.BF16 R12, R132.reuse, R140, R12 ;  /* 0x0000008c840c723c */ /* 0x048ff0000004180c */
[C---:B------:R-:W-:Y:S01]  /*5570*/  HMMA.16816.F32.BF16 R16, R132.reuse, R142, R16 ;  /* 0x0000008e8410723c */ /* 0x040fe20000041810 */
[----:B------:R-:W3:Y:S07]  /*5580*/  LDSM.16.M88.4 R140, [R172] ;  /* 0x00000000ac8c783b */ /* 0x000eee0000000200 */
[C---:B----4-:R-:W-:Y:S08]  /*5590*/  HMMA.16816.F32.BF16 R20, R132.reuse, R148, R20 ;  /* 0x000000948414723c */ /* 0x050ff00000041814 */
[C---:B------:R-:W-:Y:S01]  /*55a0*/  HMMA.16816.F32.BF16 R24, R132.reuse, R150, R24 ;  /* 0x000000968418723c */ /* 0x040fe20000041818 */
[----:B------:R-:W4:Y:S07]  /*55b0*/  LDSM.16.M88.4 R148, [R186+0x4000] ;  /* 0x00400000ba94783b */ /* 0x000f2e0000000200 */
[C---:B-----5:R-:W-:Y:S08]  /*55c0*/  HMMA.16816.F32.BF16 R28, R132.reuse, R136, R28 ;  /* 0x00000088841c723c */ /* 0x060ff0000004181c */
        /* <DEDUP_REMOVED lines=16> */
[----:B------:R-:W4:Y:S07]  /*56d0*/  LDSM.16.M88.4 R152, [R176+0x3000] ;  /* 0x00300000b098783b */ /* 0x000f2e0000000200 */
[C---:B------:R-:W-:Y:S01]  /*56e0*/  HMMA.16816.F32.BF16 R8, R148.reuse, R166, R8 ;  /* 0x000000a69408723c */ /* 0x040fe20000041808 */
[----:B------:R-:W-:Y:S07]  /*56f0*/  LDSM.16.M88.4 R164, [R189+0x4000] ;  /* 0x00400000bda4783b */ /* 0x000fee0000000200 */
        /* <DEDUP_REMOVED lines=8> */
[----:B------:R-:W1:Y:S07]  /*5780*/  LDSM.16.M88.4 R148, [R189+0x4800] ;  /* 0x00480000bd94783b */ /* 0x000e6e0000000200 */
[C---:B--2---:R-:W-:Y:S01]  /*5790*/  HMMA.16816.F32.BF16 R4, R144.reuse, R160, R4 ;  /* 0x000000a09004723c */ /* 0x044fe20000041804 */
[----:B------:R-:W2:Y:S07]  /*57a0*/  LDSM.16.M88.4 R156, [R189+0x5000] ;  /* 0x00500000bd9c783b */ /* 0x000eae0000000200 */
[C---:B------:R-:W-:Y:S01]  /*57b0*/  HMMA.16816.F32.BF16 R8, R144.reuse, R162, R8 ;  /* 0x000000a29008723c */ /* 0x040fe20000041808 */
[----:B------:R-:W-:Y:S07]  /*57c0*/  LDSM.16.M88.4 R160, [R171] ;  /* 0x00000000aba0783b */ /* 0x000fee0000000200 */
[C---:B---3--:R-:W-:Y:S08]  /*57d0*/  HMMA.16816.F32.BF16 R12, R144.reuse, R140, R12 ;  /* 0x0000008c900c723c */ /* 0x048ff0000004180c */
[C---:B------:R-:W-:Y:S01]  /*57e0*/  HMMA.16816.F32.BF16 R16, R144.reuse, R142, R16 ;  /* 0x0000008e9010723c */ /* 0x040fe20000041810 */
[----:B------:R-:W3:Y:S07]  /*57f0*/  LDSM.16.M88.4 R140, [R189+0x5800] ;  /* 0x00580000bd8c783b */ /* 0x000eee0000000200 */
[C---:B----4-:R-:W-:Y:S08]  /*5800*/  HMMA.16816.F32.BF16 R20, R144.reuse, R152, R20 ;  /* 0x000000989014723c */ /* 0x050ff00000041814 */
[C---:B------:R-:W-:Y:S01]  /*5810*/  HMMA.16816.F32.BF16 R24, R144.reuse, R154, R24 ;  /* 0x0000009a9018723c */ /* 0x040fe20000041818 */
[----:B------:R-:W4:Y:S07]  /*5820*/  LDSM.16.M88.4 R152, [R188+0x8000] ;  /* 0x00800000bc98783b */ /* 0x000f2e0000000200 */
[C---:B-----5:R-:W-:Y:S08]  /*5830*/  HMMA.16816.F32.BF16 R28, R144.reuse, R132, R28 ;  /* 0x00000084901c723c */ /* 0x060ff0000004181c */
[----:B------:R-:W-:Y:S01]  /*5840*/  HMMA.16816.F32.BF16 R32, R144, R134, R32 ;  /* 0x000000869020723c */ /* 0x000fe20000041820 */
[----:B------:R-:W5:Y:S07]  /*5850*/  LDSM.16.M88.4 R132, [R170] ;  /* 0x00000000aa84783b */ /* 0x000f6e0000000200 */
[C---:B-1----:R-:W-:Y:S01]  /*5860*/  HMMA.16816.F32.BF16 R4, R136.reuse, R164, R4 ;  /* 0x000000a48804723c */ /* 0x042fe20000041804 */
[----:B------:R-:W1:Y:S07]  /*5870*/  LDSM.16.M88.4 R144, [R169] ;  /* 0x00000000a990783b */ /* 0x000e6e0000000200 */
[C---:B------:R-:W-:Y:S01]  /*5880*/  HMMA.16816.F32.BF16 R8, R136.reuse, R166, R8 ;  /* 0x000000a68808723c */ /* 0x040fe20000041808 */
[----:B------:R-:W-:Y:S07]  /*5890*/  LDSM.16.M88.4 R164, [R176+0x4000] ;  /* 0x00400000b0a4783b */ /* 0x000fee0000000200 */
[C---:B------:R-:W-:Y:S08]  /*58a0*/  HMMA.16816.F32.BF16 R12, R136.reuse, R148, R12 ;  /* 0x00000094880c723c */ /* 0x040ff0000004180c */
[C---:B------:R-:W-:Y:S01]  /*58b0*/  HMMA.16816.F32.BF16 R16, R136.reuse, R150, R16 ;  /* 0x000000968810723c */ /* 0x040fe20000041810 */
[----:B------:R-:W-:Y:S07]  /*58c0*/  LDSM.16.M88.4 R148, [R185+0x4000] ;  /* 0x00400000b994783b */ /* 0x000fee0000000200 */
[C---:B--2---:R-:W-:Y:S08]  /*58d0*/  HMMA.16816.F32.BF16 R20, R136.reuse, R156, R20 ;  /* 0x0000009c8814723c */ /* 0x044ff00000041814 */
[C---:B------:R-:W-:Y:S01]  /*58e0*/  HMMA.16816.F32.BF16 R24, R136.reuse, R158, R24 ;  /* 0x0000009e8818723c */ /* 0x040fe20000041818 */
[----:B------:R-:W-:Y:S07]  /*58f0*/  LDSM.16.M88.4 R156, [R185+0x4800] ;  /* 0x00480000b99c783b */ /* 0x000fee0000000200 */
[C---:B---3--:R-:W-:Y:S08]  /*5900*/  HMMA.16816.F32.BF16 R28, R136.reuse, R140, R28 ;  /* 0x0000008c881c723c */ /* 0x048ff0000004181c */
[----:B------:R-:W-:Y:S01]  /*5910*/  HMMA.16816.F32.BF16 R32, R136, R142, R32 ;  /* 0x0000008e8820723c */ /* 0x000fe20000041820 */
[----:B------:R-:W2:Y:S07]  /*5920*/  LDSM.16.M88.4 R136, [R168] ;  /* 0x00000000a888783b */ /* 0x000eae0000000200 */
[C---:B----4-:R-:W-:Y:S01]  /*5930*/  HMMA.16816.F32.BF16 R4, R152.reuse, R160, R4 ;  /* 0x000000a09804723c */ /* 0x050fe20000041804 */
[----:B------:R-:W3:Y:S07]  /*5940*/  LDSM.16.M88.4 R140, [R186+0x8000] ;  /* 0x00800000ba8c783b */ /* 0x000eee0000000200 */
[C---:B------:R-:W-:Y:S01]  /*5950*/  HMMA.16816.F32.BF16 R8, R152.reuse, R162, R8 ;  /* 0x000000a29808723c */ /* 0x040fe20000041808 */
[----:B------:R-:W-:Y:S07]  /*5960*/  LDSM.16.M88.4 R160, [R184+0x8000] ;  /* 0x00800000b8a0783b */ /* 0x000fee0000000200 */
[C---:B-----5:R-:W-:Y:S08]  /*5970*/  HMMA.16816.F32.BF16 R12, R152.reuse, R132, R12 ;  /* 0x00000084980c723c */ /* 0x060ff0000004180c */
[C---:B------:R-:W-:Y:S01]  /*5980*/  HMMA.16816.F32.BF16 R16, R152.reuse, R134, R16 ;  /* 0x000000869810723c */ /* 0x040fe20000041810 */
[----:B------:R-:W4:Y:S07]  /*5990*/  LDSM.16.M88.4 R132, [R185+0x5000] ;  /* 0x00500000b984783b */ /* 0x000f2e0000000200 */
[C---:B-1----:R-:W-:Y:S08]  /*59a0*/  HMMA.16816.F32.BF16 R20, R152.reuse, R144, R20 ;  /* 0x000000909814723c */ /* 0x042ff00000041814 */
[C---:B------:R-:W-:Y:S01]  /*59b0*/  HMMA.16816.F32.BF16 R24, R152.reuse, R146, R24 ;  /* 0x000000929818723c */ /* 0x040fe20000041818 */
[----:B------:R-:W1:Y:S07]  /*59c0*/  LDSM.16.M88.4 R144, [R185+0x5800] ;  /* 0x00580000b990783b */ /* 0x000e6e0000000200 */
[C---:B--2---:R-:W-:Y:S08]  /*59d0*/  HMMA.16816.F32.BF16 R28, R152.reuse, R136, R28 ;  /* 0x00000088981c723c */ /* 0x044ff0000004181c */
[----:B------:R-:W-:Y:S01]  /*59e0*/  HMMA.16816.F32.BF16 R32, R152, R138, R32 ;  /* 0x0000008a9820723c */ /* 0x000fe20000041820 */
[----:B------:R-:W2:Y:S07]  /*59f0*/  LDSM.16.M88.4 R136, [R176+0x4800] ;  /* 0x00480000b088783b */ /* 0x000eae0000000200 */
[C---:B---3--:R-:W-:Y:S08]  /*5a00*/  HMMA.16816.F32.BF16 R4, R140.reuse, R148, R4 ;  /* 0x000000948c04723c */ /* 0x048ff00000041804 */
[C---:B------:R-:W-:Y:S08]  /*5a10*/  HMMA.16816.F32.BF16 R8, R140.reuse, R150, R8 ;  /* 0x000000968c08723c */ /* 0x040ff00000041808 */
[C---:B------:R-:W-:Y:S08]  /*5a20*/  HMMA.16816.F32.BF16 R12, R140.reuse, R156, R12 ;  /* 0x0000009c8c0c723c */ /* 0x040ff0000004180c */
[C---:B------:R-:W-:Y:S08]  /*5a30*/  HMMA.16816.F32.BF16 R16, R140.reuse, R158, R16 ;  /* 0x0000009e8c10723c */ /* 0x040ff00000041810 */
[C---:B----4-:R-:W-:Y:S08]  /*5a40*/  HMMA.16816.F32.BF16 R20, R140.reuse, R132, R20 ;  /* 0x000000848c14723c */ /* 0x050ff00000041814 */
[C---:B------:R-:W-:Y:S01]  /*5a50*/  HMMA.16816.F32.BF16 R24, R140.reuse, R134, R24 ;  /* 0x000000868c18723c */ /* 0x040fe20000041818 */
[----:B------:R-:W3:Y:S07]  /*5a60*/  LDSM.16.M88.4 R132, [R176+0x5000] ;  /* 0x00500000b084783b */ /* 0x000eee0000000200 */
[C---:B-1----:R-:W-:Y:S08]  /*5a70*/  HMMA.16816.F32.BF16 R28, R140.reuse, R144, R28 ;  /* 0x000000908c1c723c */ /* 0x042ff0000004181c */
[----:B------:R-:W-:Y:S01]  /*5a80*/  HMMA.16816.F32.BF16 R32, R140, R146, R32 ;  /* 0x000000928c20723c */ /* 0x000fe20000041820 */
[----:B------:R-:W1:Y:S01]  /*5a90*/  LDSM.16.M88.4 R140, [R176+0x5800] ;  /* 0x00580000b08c783b */ /* 0x000e620000000200 */
[----:B------:R-:W-:Y:S06]  /*5aa0*/  DEPBAR.LE SB0, 0x0 ;  /* 0x000080000000791a */ /* 0x000fec0000000000 */
[C---:B------:R-:W-:Y:S01]  /*5ab0*/  HMMA.16816.F32.BF16 R4, R160.reuse, R164, R4 ;  /* 0x000000a4a004723c */ /* 0x040fe20000041804 */
[----:B------:R-:W-:Y:S07]  /*5ac0*/  BAR.SYNC.DEFER_BLOCKING 0x0 ;  /* 0x0000000000007b1d */ /* 0x000fee0000010000 */
[C---:B------:R-:W-:Y:S08]  /*5ad0*/  HMMA.16816.F32.BF16 R8, R160.reuse, R166, R8 ;  /* 0x000000a6a008723c */ /* 0x040ff00000041808 */
[C---:B--2---:R-:W-:Y:S08]  /*5ae0*/  HMMA.16816.F32.BF16 R12, R160.reuse, R136, R12 ;  /* 0x00000088a00c723c */ /* 0x044ff0000004180c */
[C---:B------:R-:W-:Y:S04]  /*5af0*/  HMMA.16816.F32.BF16 R16, R160.reuse, R138, R16 ;  /* 0x0000008aa010723c */ /* 0x040fe80000041810 */
[----:B------:R-:W-:Y:S04]  /*5b00*/  FMNMX.FTZ R3, R4, R2, !PT ;  /* 0x0000000204037209 */ /* 0x000fe80007810000 */
[C---:B---3--:R-:W-:Y:S04]  /*5b10*/  HMMA.16816.F32.BF16 R20, R160.reuse, R132, R20 ;  /* 0x00000084a014723c */ /* 0x048fe80000041814 */
[----:B------:R-:W-:Y:S03]  /*5b20*/  FMNMX.FTZ R3, R5, R3, !PT ;  /* 0x0000000305037209 */ /* 0x000fe60007810000 */
[----:B------:R-:W-:Y:S01]  /*5b30*/  FMNMX.FTZ R132, R6, R0, !PT ;  /* 0x0000000006847209 */ /* 0x000fe20007810000 */
[C---:B------:R-:W-:Y:S04]  /*5b40*/  HMMA.16816.F32.BF16 R24, R160.reuse, R134, R24 ;  /* 0x00000086a018723c */ /* 0x040fe80000041818 */
[----:B------:R-:W-:Y:S02]  /*5b50*/  FMNMX.FTZ R3, R8, R3, !PT ;  /* 0x0000000308037209 */ /* 0x000fe40007810000 */
[----:B------:R-:W-:Y:S02]  /*5b60*/  FMNMX.FTZ R132, R7, R132, !PT ;  /* 0x0000008407847209 */ /* 0x000fe40007810000 */
[C---:B-1----:R-:W-:Y:S04]  /*5b70*/  HMMA.16816.F32.BF16 R28, R160.reuse, R140, R28 ;  /* 0x0000008ca01c723c */ /* 0x042fe8000004181c */
[----:B------:R-:W-:Y:S02]  /*5b80*/  FMNMX.FTZ R3, R9, R3, !PT ;  /* 0x0000000309037209 */ /* 0x000fe40007810000 */
[----:B------:R-:W-:Y:S02]  /*5b90*/  FMNMX.FTZ R132, R10, R132, !PT ;  /* 0x000000840a847209 */ /* 0x000fe40007810000 */
        /* <DEDUP_REMOVED lines=26> */
[----:B------:R-:W-:Y:S07]  /*5d40*/  FMNMX.FTZ R133, R35, R3, !PT ;  /* 0x0000000323857209 */ /* 0x000fee0007810000 */
[----:B------:R-:W2:Y:S01]  /*5d50*/  SHFL.BFLY PT, R3, R133, 0x2, 0x1f ;  /* 0x0c401f0085037f89 */ /* 0x000ea200000e0000 */
[----:B-1----:R-:W-:Y:S07]  /*5d60*/  FMNMX.FTZ R134, R134, R132, !PT ;  /* 0x0000008486867209 */ /* 0x002fee0007810000 */
[----:B------:R-:W1:Y:S01]  /*5d70*/  SHFL.BFLY PT, R132, R134, 0x1, 0x1f ;  /* 0x0c201f0086847f89 */ /* 0x000e6200000e0000 */
[----:B--2---:R-:W-:Y:S07]  /*5d80*/  FMNMX.FTZ R133, R133, R3, !PT ;  /* 0x0000000385857209 */ /* 0x004fee0007810000 */
[----:B------:R-:W2:Y:S01]  /*5d90*/  SHFL.BFLY PT, R3, R133, 0x1, 0x1f ;  /* 0x0c201f0085037f89 */ /* 0x000ea200000e0000 */
[----:B-1----:R-:W-:Y:S02]  /*5da0*/  FMNMX.FTZ R132, R134, R132, !PT ;  /* 0x0000008486847209 */ /* 0x002fe40007810000 */
[----:B------:R-:W-:Y:S03]  /*5db0*/  @P3 SHF.R.S32.HI R134, RZ, 0x1f, R244 ;  /* 0x0000001fff863819 */ /* 0x000fe600000114f4 */
[C---:B------:R-:W-:Y:S02]  /*5dc0*/  FMUL.FTZ R162, R132.reuse, c[0x0][0x2d0] ;  /* 0x0000b40084a27a20 */ /* 0x040fe40000410000 */
[----:B------:R-:W-:Y:S01]  /*5dd0*/  FADD.FTZ R2, -R132, R2 ;  /* 0x0000000284027221 */ /* 0x000fe20000010100 */
[----:B--2---:R-:W-:Y:S01]  /*5de0*/  FMNMX.FTZ R3, R133, R3, !PT ;  /* 0x0000000385037209 */ /* 0x004fe20007810000 */
[----:B------:R-:W-:Y:S02]  /*5df0*/  @P3 IMAD R133, R134, c[0x0][0x1e0], RZ ;  /* 0x0000780086853a24 */ /* 0x000fe400078e02ff */
[C---:B------:R-:W-:Y:S04]  /*5e00*/  @P3 IMAD.WIDE.U32 R134, R244.reuse, c[0x0][0x1e0], RZ ;  /* 0x00007800f4863a25 */ /* 0x040fe800078e00ff */
[----:B------:R-:W-:Y:S01]  /*5e10*/  @P3 IMAD R133, R244, c[0x0][0x1e4], R133 ;  /* 0x00007900f4853a24 */ /* 0x000fe200078e0285 */
[----:B------:R-:W-:Y:S01]  /*5e20*/  @P3 SHF.L.U32 R142, R134, 0x6, RZ ;  /* 0x00000006868e3819 */ /* 0x000fe200000006ff */
[--C-:B------:R-:W-:Y:S02]  /*5e30*/  FFMA.FTZ R145, R8, c[0x0][0x2d0], -R162.reuse ;  /* 0x0000b40008917a23 */ /* 0x100fe400000108a2 */
[----:B------:R-:W-:Y:S01]  /*5e40*/  FMUL.FTZ R161, R3, c[0x0][0x2d0] ;  /* 0x0000b40003a17a20 */ /* 0x000fe20000410000 */
[----:B------:R-:W-:Y:S01]  /*5e50*/  @P3 IADD3 R135, R135, R133, RZ ;  /* 0x0000008587873210 */ /* 0x000fe20007ffe0ff */
[----:B------:R-:W-:Y:S01]  /*5e60*/  FFMA.FTZ R133, R4, c[0x0][0x2d0], -R162 ;  /* 0x0000b40004857a23 */ /* 0x000fe200000108a2 */
[----:B------:R-:W-:Y:S01]  /*5e70*/  @P3 IADD3 R140, P6, R142, R250, RZ ;  /* 0x000000fa8e8c3210 */ /* 0x000fe20007fde0ff */
[----:B------:R-:W-:Y:S01]  /*5e80*/  FADD.FTZ R0, -R3, R0 ;  /* 0x0000000003007221 */ /* 0x000fe20000010100 */
[----:B------:R-:W-:Y:S01]  /*5e90*/  @P3 SHF.L.U64.HI R135, R134, 0x6, R135 ;  /* 0x0000000686873819 */ /* 0x000fe20000010287 */
[--C-:B------:R-:W-:Y:S01]  /*5ea0*/  FFMA.FTZ R156, R9, c[0x0][0x2d0], -R162.reuse ;  /* 0x0000b400099c7a23 */ /* 0x100fe200000108a2 */
[----:B------:R-:W-:Y:S01]  /*5eb0*/  @P3 MOV R134, c[0x0][0x1e0] ;  /* 0x0000780000863a02 */ /* 0x000fe20000000f00 */
[--C-:B------:R-:W-:Y:S01]  /*5ec0*/  FFMA.FTZ R158, R6, c[0x0][0x2d0], -R161.reuse ;  /* 0x0000b400069e7a23 */ /* 0x100fe200000108a1 */
[----:B------:R-:W-:Y:S01]  /*5ed0*/  @P3 LEA R138, P5, R140, c[0x0][0x1c8], 0x1 ;  /* 0x000072008c8a3a11 */ /* 0x000fe200078a08ff */
[--C-:B------:R-:W-:Y:S01]  /*5ee0*/  FFMA.FTZ R157, R7, c[0x0][0x2d0], -R161.reuse ;  /* 0x0000b400079d7a23 */ /* 0x100fe200000108a1 */
[----:B------:R-:W-:Y:S01]  /*5ef0*/  @P3 IADD3.X R139, R135, R240, RZ, P6, !PT ;  /* 0x000000f0878b3210 */ /* 0x000fe200037fe4ff */
[--C-:B------:R-:W-:Y:S01]  /*5f00*/  FFMA.FTZ R159, R10, c[0x0][0x2d0], -R161.reuse ;  /* 0x0000b4000a9f7a23 */ /* 0x100fe200000108a1 */
[----:B------:R-:W-:Y:S01]  /*5f10*/  @P3 LEA R137, P4, R134, R142, 0x5 ;  /* 0x0000008e86893211 */ /* 0x000fe200078828ff */
[----:B------:R-:W-:Y:S01]  /*5f20*/  FFMA.FTZ R160, R11, c[0x0][0x2d0], -R161 ;  /* 0x0000b4000ba07a23 */ /* 0x000fe200000108a1 */
[----:B------:R-:W-:Y:S01]  /*5f30*/  @P3 IADD3 R136, P6, R250, 0x40, RZ ;  /* 0x00000040fa883810 */ /* 0x000fe20007fde0ff */
[----:B------:R-:W-:Y:S01]  /*5f40*/  FMUL.FTZ R2, R2, c[0x0][0x2d0] ;  /* 0x0000b40002027a20 */ /* 0x000fe20000410000 */
[----:B------:R-:W-:Y:S01]  /*5f50*/  @P3 MOV R4, c[0x0][0x1e4] ;  /* 0x0000790000043a02 */ /* 0x000fe20000000f00 */
[----:B------:R-:W-:Y:S01]  /*5f60*/  FMUL.FTZ R0, R0, c[0x0][0x2d0] ;  /* 0x0000b40000007a20 */ /* 0x000fe20000410000 */
[----:B------:R-:W-:Y:S01]  /*5f70*/  @P3 LEA.HI.X R139, R140, c[0x0][0x1cc], R139, 0x1, P5 ;  /* 0x000073008c8b3a11 */ /* 0x000fe200028f0c8b */
[----:B------:R-:W-:Y:S01]  /*5f80*/  MUFU.EX2 R133, R133 ;  /* 0x0000008500857308 */ /* 0x000fe20000000800 */
[----:B------:R-:W-:Y:S01]  /*5f90*/  @P3 IADD3 R140, P5, R250, 0x80, RZ ;  /* 0x00000080fa8c3810 */ /* 0x000fe20007fbe0ff */
[----:B------:R-:W-:Y:S01]  /*5fa0*/  FFMA.FTZ R163, R12, c[0x0][0x2d0], -R162 ;  /* 0x0000b4000ca37a23 */ /* 0x000fe200000108a2 */
[----:B------:R-:W-:Y:S01]  /*5fb0*/  @P3 IADD3.X R141, RZ, R240, RZ, P6, !PT ;  /* 0x000000f0ff8d3210 */ /* 0x000fe200037fe4ff */
[----:B------:R1:W-:Y:S01]  /*5fc0*/  @P3 LDGSTS.E.BYPASS.LTC128B.128 [R204+0x6100], [R138.64], !P0 ;  /* 0x061000008acc3fae */ /* 0x0003e2000c101d46 */
[----:B------:R-:W-:Y:S01]  /*5fd0*/  @P3 LEA.HI.X R4, R134, R135, R4, 0x5, P4 ;  /* 0x0000008786043211 */ /* 0x000fe200020f2c04 */
[--C-:B------:R-:W-:Y:S01]  /*5fe0*/  FFMA.FTZ R134, R5, c[0x0][0x2d0], -R162.reuse ;  /* 0x0000b40005867a23 */ /* 0x100fe200000108a2 */
[C---:B------:R-:W-:Y:S01]  /*5ff0*/  @P3 IADD3 R144, P4, R142.reuse, R136, RZ ;  /* 0x000000888e903210 */ /* 0x040fe20007f9e0ff */
[--C-:B------:R-:W-:Y:S01]  /*6000*/  FFMA.FTZ R164, R13, c[0x0][0x2d0], -R162.reuse ;  /* 0x0000b4000da47a23 */ /* 0x100fe200000108a2 */
[----:B------:R-:W-:Y:S01]  /*6010*/  @P3 IADD3.X R5, RZ, R240, RZ, P5, !PT ;  /* 0x000000f0ff053210 */ /* 0x000fe20002ffe4ff */
[----:B------:R-:W2:Y:S01]  /*6020*/  MUFU.EX2 R2, R2 ;  /* 0x0000000200027308 */ /* 0x000ea20000000800 */
[----:B------:R-:W-:Y:S01]  /*6030*/  @P3 IADD3 R142, P5, R142, R140, RZ ;  /* 0x0000008c8e8e3210 */ /* 0x000fe20007fbe0ff */
[--C-:B------:R-:W-:Y:S01]  /*6040*/  FFMA.FTZ R165, R14, c[0x0][0x2d0], -R161.reuse ;  /* 0x0000b4000ea57a23 */ /* 0x100fe200000108a1 */
[----:B------:R-:W-:Y:S01]  /*6050*/  @P3 LEA R148, P6, R144, c[0x0][0x1c8], 0x1 ;  /* 0x0000720090943a11 */ /* 0x000fe200078c08ff */
[----:B------:R-:W-:Y:S01]  /*6060*/  FFMA.FTZ R166, R15, c[0x0][0x2d0], -R161 ;  /* 0x0000b4000fa67a23 */ /* 0x000fe200000108a1 */
[C---:B------:R-:W-:Y:S01]  /*6070*/  @P3 IADD3.X R143, R135.reuse, R141, RZ, P4, !PT ;  /* 0x0000008d878f3210 */ /* 0x040fe200027fe4ff */
[--C-:B------:R-:W-:Y:S01]  /*6080*/  FFMA.FTZ R167, R16, c[0x0][0x2d0], -R162.reuse ;  /* 0x0000b40010a77a23 */ /* 0x100fe200000108a2 */
[----:B------:R-:W-:Y:S01]  /*6090*/  @P3 IADD3.X R8, R135, R5, RZ, P5, !PT ;  /* 0x0000000587083210 */ /* 0x000fe20002ffe4ff */
[----:B------:R-:W-:Y:S01]  /*60a0*/  FFMA.FTZ R247, R17, c[0x0][0x2d0], -R162 ;  /* 0x0000b40011f77a23 */ /* 0x000fe200000108a2 */
[----:B------:R-:W-:Y:S01]  /*60b0*/  @P3 LEA.HI.X R149, R144, c[0x0][0x1cc], R143, 0x1, P6 ;  /* 0x0000730090953a11 */ /* 0x000fe200030f0c8f */
[----:B------:R3:W-:Y:S01]  /*60c0*/  MUFU.EX2 R135, R145 ;  /* 0x0000009100877308 */ /* 0x0007e20000000800 */
[----:B------:R-:W-:Y:S01]  /*60d0*/  @P3 LEA R146, P4, R142, c[0x0][0x1c8], 0x1 ;  /* 0x000072008e923a11 */ /* 0x000fe200078808ff */
[----:B------:R-:W-:Y:S01]  /*60e0*/  FFMA.FTZ R252, R18, c[0x0][0x2d0], -R161 ;  /* 0x0000b40012fc7a23 */ /* 0x000fe200000108a1 */
[C---:B------:R-:W-:Y:S01]  /*60f0*/  @P3 IADD3 R136, P6, R137.reuse, R136, RZ ;  /* 0x0000008889883210 */ /* 0x040fe20007fde0ff */
[----:B------:R4:W-:Y:S01]  /*6100*/  @P3 LDGSTS.E.BYPASS.LTC128B.128 [R204+0x8100], [R148.64], !P1 ;  /* 0x0810000094cc3fae */ /* 0x0009e2000c901d46 */
[----:B------:R-:W-:Y:S02]  /*6110*/  @P3 LEA.HI.X R147, R142, c[0x0][0x1cc], R8, 0x1, P4 ;  /* 0x000073008e933a11 */ /* 0x000fe400020f0c08 */
[C---:B------:R-:W-:Y:S02]  /*6120*/  @P3 IADD3 R8, P5, R137.reuse, R250, RZ ;  /* 0x000000fa89083210 */ /* 0x040fe40007fbe0ff */
[----:B------:R-:W-:Y:S01]  /*6130*/  @P3 IADD3 R137, P4, R137, R140, RZ ;  /* 0x0000008c89893210 */ /* 0x000fe20007f9e0ff */
[----:B------:R-:W5:Y:S01]  /*6140*/  MUFU.EX2 R0, R0 ;  /* 0x0000000000007308 */ /* 0x000f620000000800 */
[----:B------:R-:W-:Y:S01]  /*6150*/  @P3 IADD3.X R141, R4, R141, RZ, P6, !PT ;  /* 0x0000008d048d3210 */ /* 0x000fe200037fe4ff */
[----:B------:R1:W-:Y:S01]  /*6160*/  @P3 LDGSTS.E.BYPASS.LTC128B.128 [R204+0xa100], [R146.64], !P2 ;  /* 0x0a10000092cc3fae */ /* 0x0003e2000d101d46 */
[----:B------:R-:W-:Y:S01]  /*6170*/  @P3 LEA R142, P6, R8, c[0x0][0x1c8], 0x1 ;  /* 0x00007200088e3a11 */ /* 0x000fe200078c08ff */
[----:B--2---:R-:W-:Y:S01]  /*6180*/  FMUL.FTZ R9, R2, R125 ;  /* 0x0000007d02097220 */ /* 0x004fe20000410000 */
[----:B------:R-:W-:Y:S01]  /*6190*/  @P3 IADD3.X R5, R4, R5, RZ, P4, !PT ;  /* 0x0000000504053210 */ /* 0x000fe200027fe4ff */
[----:B------:R-:W-:Y:S01]  /*61a0*/  FMUL.FTZ R36, R2, R36 ;  /* 0x0000002402247220 */ /* 0x000fe20000410000 */
[----:B------:R-:W-:Y:S01]  /*61b0*/  @P3 IADD3.X R4, R4, R240, RZ, P5, !PT ;  /* 0x000000f004043210 */ /* 0x000fe20002ffe4ff */
[----:B------:R-:W-:Y:S01]  /*61c0*/  FMUL.FTZ R37, R2, R37 ;  /* 0x0000002502257220 */ /* 0x000fe20000410000 */
[----:B------:R-:W-:Y:S01]  /*61d0*/  @P3 LEA R144, P5, R136, c[0x0][0x1c8], 0x1 ;  /* 0x0000720088903a11 */ /* 0x000fe200078a08ff */
[----:B------:R-:W2:Y:S01]  /*61e0*/  MUFU.EX2 R134, R134 ;  /* 0x0000008600867308 */ /* 0x000ea20000000800 */
[----:B------:R-:W-:Y:S01]  /*61f0*/  @P3 LEA.HI.X R143, R8, c[0x0][0x1cc], R4, 0x1, P6 ;  /* 0x00007300088f3a11 */ /* 0x000fe200030f0c04 */
[C---:B------:R-:W-:Y:S01]  /*6200*/  FMUL.FTZ R4, R2.reuse, R128 ;  /* 0x0000008002047220 */ /* 0x040fe20000410000 */
[C---:B------:R-:W-:Y:S01]  /*6210*/  @P3 LEA R140, P4, R137.reuse, c[0x0][0x1c8], 0x1 ;  /* 0x00007200898c3a11 */ /* 0x040fe200078808ff */
[----:B------:R-:W-:Y:S01]  /*6220*/  FMUL.FTZ R8, R2, R124 ;  /* 0x0000007c02087220 */ /* 0x000fe20000410000 */
[----:B---3--:R-:W-:Y:S01]  /*6230*/  @P3 LEA.HI.X R145, R136, c[0x0][0x1cc], R141, 0x1, P5 ;  /* 0x0000730088913a11 */ /* 0x008fe200028f0c8d */
[----:B------:R3:W-:Y:S01]  /*6240*/  @P3 LDGSTS.E.BYPASS.LTC128B.128 [R204+0x7100], [R142.64], !P0 ;  /* 0x071000008ecc3fae */ /* 0x0007e2000c101d46 */
[----:B------:R-:W-:Y:S01]  /*6250*/  @P3 LEA.HI.X R141, R137, c[0x0][0x1cc], R5, 0x1, P4 ;  /* 0x00007300898d3a11 */ /* 0x000fe200020f0c05 */
[C---:B------:R-:W-:Y:S02]  /*6260*/  FMUL.FTZ R5, R2.reuse, R129 ;  /* 0x0000008102057220 */ /* 0x040fe40000410000 */
[----:B------:R-:W3:Y:S01]  /*6270*/  MUFU.EX2 R156, R156 ;  /* 0x0000009c009c7308 */ /* 0x000ee20000000800 */
[C---:B------:R-:W-:Y:S02]  /*6280*/  FMUL.FTZ R40, R2.reuse, R40 ;  /* 0x0000002802287220 */ /* 0x040fe40000410000 */
[----:B------:R-:W-:Y:S01]  /*6290*/  FMUL.FTZ R41, R2, R41 ;  /* 0x0000002902297220 */ /* 0x000fe20000410000 */
[----:B------:R4:W-:Y:S01]  /*62a0*/  @P3 LDGSTS.E.BYPASS.LTC128B.128 [R204+0x9100], [R144.64], !P1 ;  /* 0x0910000090cc3fae */ /* 0x0009e2000c901d46 */
[C---:B-----5:R-:W-:Y:S02]  /*62b0*/  FMUL.FTZ R6, R0.reuse, R130 ;  /* 0x0000008200067220 */ /* 0x060fe40000410000 */
[C---:B------:R-:W-:Y:S02]  /*62c0*/  FMUL.FTZ R7, R0.reuse, R131 ;  /* 0x0000008300077220 */ /* 0x040fe40000410000 */
[C---:B------:R-:W-:Y:S01]  /*62d0*/  FMUL.FTZ R10, R0.reuse, R126 ;  /* 0x0000007e000a7220 */ /* 0x040fe20000410000 */
[----:B------:R-:W-:Y:S01]  /*62e0*/  MUFU.EX2 R158, R158 ;  /* 0x0000009e009e7308 */ /* 0x000fe20000000800 */
[C---:B------:R-:W-:Y:S01]  /*62f0*/  FMUL.FTZ R11, R0.reuse, R127 ;  /* 0x0000007f000b7220 */ /* 0x040fe20000410000 */
[----:B------:R5:W-:Y:S01]  /*6300*/  @P3 LDGSTS.E.BYPASS.LTC128B.128 [R204+0xb100], [R140.64], !P2 ;  /* 0x0b1000008ccc3fae */ /* 0x000be2000d101d46 */
[----:B------:R-:W-:Y:S01]  /*6310*/  FMUL.FTZ R38, R0, R38 ;  /* 0x0000002600267220 */ /* 0x000fe20000410000 */
[----:B--2---:R-:W-:Y:S01]  /*6320*/  F2FP.BF16.PACK_AB R128, R134, R133 ;  /* 0x000000858680723e */ /* 0x004fe200000010ff */
[C---:B------:R-:W-:Y:S02]  /*6330*/  FMUL.FTZ R39, R0.reuse, R39 ;  /* 0x0000002700277220 */ /* 0x040fe40000410000 */
[C---:B------:R-:W-:Y:S02]  /*6340*/  FMUL.FTZ R42, R0.reuse, R42 ;  /* 0x0000002a002a7220 */ /* 0x040fe40000410000 */
[----:B------:R-:W-:Y:S01]  /*6350*/  FMUL.FTZ R43, R0, R43 ;  /* 0x0000002b002b7220 */ /* 0x000fe20000410000 */
[----:B-1----:R-:W1:Y:S01]  /*6360*/  LDSM.16.MT88.4 R136, [R183] ;  /* 0x00000000b788783b */ /* 0x002e620000004200 */
[----:B------:R-:W2:Y:S01]  /*6370*/  MUFU.EX2 R157, R157 ;  /* 0x0000009d009d7308 */ /* 0x000ea20000000800 */
[----:B------:R-:W-:Y:S01]  /*6380*/  FMUL.FTZ R44, R2, R44 ;  /* 0x0000002c022c7220 */ /* 0x000fe20000410000 */
[----:B---3--:R-:W-:Y:S01]  /*6390*/  F2FP.BF16.PACK_AB R130, R156, R135 ;  /* 0x000000879c82723e */ /* 0x008fe200000010ff */
[----:B------:R-:W-:Y:S02]  /*63a0*/  FMUL.FTZ R45, R2, R45 ;  /* 0x0000002d022d7220 */ /* 0x000fe40000410000 */
[C---:B------:R-:W-:Y:S02]  /*63b0*/  FMUL.FTZ R46, R0.reuse, R46 ;  /* 0x0000002e002e7220 */ /* 0x040fe40000410000 */
[----:B------:R-:W-:Y:S01]  /*63c0*/  LDSM.16.MT88.4 R124, [R180] ;  /* 0x00000000b47c783b */ /* 0x000fe20000004200 */
[----:B------:R-:W-:Y:S02]  /*63d0*/  FMUL.FTZ R47, R0, R47 ;  /* 0x0000002f002f7220 */ /* 0x000fe40000410000 */
[----:B------:R-:W-:Y:S01]  /*63e0*/  MUFU.EX2 R159, R159 ;  /* 0x0000009f009f7308 */ /* 0x000fe20000000800 */
[C---:B------:R-:W-:Y:S02]  /*63f0*/  FMUL.FTZ R48, R2.reuse, R48 ;  /* 0x0000003002307220 */ /* 0x040fe40000410000 */
[----:B------:R-:W-:Y:S02]  /*6400*/  FMUL.FTZ R49, R2, R49 ;  /* 0x0000003102317220 */ /* 0x000fe40000410000 */
[----:B----4-:R-:W-:Y:S01]  /*6410*/  LDSM.16.MT88.4 R144, [R181] ;  /* 0x00000000b590783b */ /* 0x010fe20000004200 */
[C---:B------:R-:W-:Y:S02]  /*6420*/  FMUL.FTZ R50, R0.reuse, R50 ;  /* 0x0000003200327220 */ /* 0x040fe40000410000 */
[----:B------:R-:W-:Y:S02]  /*6430*/  FMUL.FTZ R51, R0, R51 ;  /* 0x0000003300337220 */ /* 0x000fe40000410000 */
[----:B------:R-:W3:Y:S01]  /*6440*/  MUFU.EX2 R160, R160 ;  /* 0x000000a000a07308 */ /* 0x000ee20000000800 */
[C---:B------:R-:W-:Y:S02]  /*6450*/  FMUL.FTZ R12, R2.reuse, R120 ;  /* 0x00000078020c7220 */ /* 0x040fe40000410000 */
[----:B-----5:R-:W4:Y:S01]  /*6460*/  LDSM.16.MT88.4 R140, [R182] ;  /* 0x00000000b68c783b */ /* 0x020f220000004200 */
[----:B--2---:R-:W-:Y:S01]  /*6470*/  F2FP.BF16.PACK_AB R129, R157, R158 ;  /* 0x0000009e9d81723e */ /* 0x004fe200000010ff */
[----:B------:R-:W-:Y:S02]  /*6480*/  FMUL.FTZ R13, R2, R121 ;  /* 0x00000079020d7220 */ /* 0x000fe40000410000 */
[C---:B------:R-:W-:Y:S02]  /*6490*/  FMUL.FTZ R14, R0.reuse, R122 ;  /* 0x0000007a000e7220 */ /* 0x040fe40000410000 */
[----:B------:R-:W-:Y:S01]  /*64a0*/  FMUL.FTZ R15, R0, R123 ;  /* 0x0000007b000f7220 */ /* 0x000fe20000410000 */
[----:B------:R-:W-:Y:S01]  /*64b0*/  MUFU.EX2 R163, R163 ;  /* 0x000000a300a37308 */ /* 0x000fe20000000800 */
[----:B------:R-:W-:Y:S01]  /*64c0*/  LDSM.16.MT88.4 R120, [R180+0x4000] ;  /* 0x00400000b478783b */ /* 0x000fe20000004200 */
[C---:B------:R-:W-:Y:S02]  /*64d0*/  FMUL.FTZ R52, R2.reuse, R52 ;  /* 0x0000003402347220 */ /* 0x040fe40000410000 */
[----:B------:R-:W-:Y:S02]  /*64e0*/  FMUL.FTZ R53, R2, R53 ;  /* 0x0000003502357220 */ /* 0x000fe40000410000 */
[C---:B------:R-:W-:Y:S02]  /*64f0*/  FMUL.FTZ R54, R0.reuse, R54 ;  /* 0x0000003600367220 */ /* 0x040fe40000410000 */
[----:B------:R-:W-:Y:S01]  /*6500*/  FMUL.FTZ R55, R0, R55 ;  /* 0x0000003700377220 */ /* 0x000fe20000410000 */
[----:B------:R-:W-:Y:S01]  /*6510*/  LDSM.16.MT88.4 R148, [R183+0x2800] ;  /* 0x00280000b794783b */ /* 0x000fe20000004200 */
[C---:B------:R-:W-:Y:S01]  /*6520*/  FMUL.FTZ R56, R2.reuse, R56 ;  /* 0x0000003802387220 */ /* 0x040fe20000410000 */
[----:B------:R-:W-:Y:S01]  /*6530*/  MUFU.EX2 R164, R164 ;  /* 0x000000a400a47308 */ /* 0x000fe20000000800 */
[----:B------:R-:W-:Y:S01]  /*6540*/  FMUL.FTZ R57, R2, R57 ;  /* 0x0000003902397220 */ /* 0x000fe20000410000 */
[----:B---3--:R-:W-:Y:S01]  /*6550*/  F2FP.BF16.PACK_AB R131, R160, R159 ;  /* 0x0000009fa083723e */ /* 0x008fe200000010ff */
[C---:B------:R-:W-:Y:S03]  /*6560*/  FMUL.FTZ R58, R0.reuse, R58 ;  /* 0x0000003a003a7220 */ /* 0x040fe60000410000 */
[----:B------:R-:W-:Y:S01]  /*6570*/  LDSM.16.MT88.4 R152, [R182+0x2800] ;  /* 0x00280000b698783b */ /* 0x000fe20000004200 */
[----:B------:R-:W-:Y:S02]  /*6580*/  FMUL.FTZ R59, R0, R59 ;  /* 0x0000003b003b7220 */ /* 0x000fe40000410000 */
[C---:B------:R-:W-:Y:S01]  /*6590*/  FMUL.FTZ R60, R2.reuse, R60 ;  /* 0x0000003c023c7220 */ /* 0x040fe20000410000 */
[C---:B-1----:R-:W-:Y:S01]  /*65a0*/  HMMA.16816.F32.BF16 R4, R128.reuse, R136, R4 ;  /* 0x000000888004723c */ /* 0x042fe20000041804 */
[----:B------:R-:W-:Y:S03]  /*65b0*/  MUFU.EX2 R165, R165 ;  /* 0x000000a500a57308 */ /* 0x000fe60000000800 */
[----:B------:R-:W0:Y:S01]  /*65c0*/  LDGDEPBAR ;  /* 0x00000000000079af */ /* 0x000e220000000000 */
[----:B------:R-:W-:Y:S02]  /*65d0*/  FMUL.FTZ R61, R2, R61 ;  /* 0x0000003d023d7220 */ /* 0x000fe40000410000 */
[C---:B------:R-:W-:Y:S01]  /*65e0*/  FMUL.FTZ R62, R0.reuse, R62 ;  /* 0x0000003e003e7220 */ /* 0x040fe20000410000 */
[C---:B------:R-:W-:Y:S03]  /*65f0*/  HMMA.16816.F32.BF16 R8, R128.reuse, R138, R8 ;  /* 0x0000008a8008723c */ /* 0x040fe60000041808 */
[----:B------:R-:W1:Y:S01]  /*6600*/  MUFU.EX2 R166, R166 ;  /* 0x000000a600a67308 */ /* 0x000e620000000800 */
[----:B------:R-:W2:Y:S01]  /*6610*/  LDSM.16.MT88.4 R136, [R183+0x2000] ;  /* 0x00200000b788783b */ /* 0x000ea20000004200 */
[----:B------:R-:W-:Y:S02]  /*6620*/  FMUL.FTZ R63, R0, R63 ;  /* 0x0000003f003f7220 */ /* 0x000fe40000410000 */
[C---:B------:R-:W-:Y:S01]  /*6630*/  FMUL.FTZ R64, R2.reuse, R64 ;  /* 0x0000004002407220 */ /* 0x040fe20000410000 */
[C---:B----4-:R-:W-:Y:S04]  /*6640*/  HMMA.16816.F32.BF16 R36, R128.reuse, R140, R36 ;  /* 0x0000008c8024723c */ /* 0x050fe80000041824 */
[----:B------:R-:W-:Y:S01]  /*6650*/  FMUL.FTZ R65, R2, R65 ;  /* 0x0000004102417220 */ /* 0x000fe20000410000 */
[----:B------:R-:W-:Y:S01]  /*6660*/  MUFU.EX2 R167, R167 ;  /* 0x000000a700a77308 */ /* 0x000fe20000000800 */
[C---:B------:R-:W-:Y:S02]  /*6670*/  FMUL.FTZ R66, R0.reuse, R66 ;  /* 0x0000004200427220 */ /* 0x040fe40000410000 */
[C---:B------:R-:W-:Y:S01]  /*6680*/  HMMA.16816.F32.BF16 R40, R128.reuse, R142, R40 ;  /* 0x0000008e8028723c */ /* 0x040fe20000041828 */
[----:B------:R-:W3:Y:S03]  /*6690*/  LDSM.16.MT88.4 R140, [R182+0x2000] ;  /* 0x00200000b68c783b */ /* 0x000ee60000004200 */
[----:B------:R-:W-:Y:S02]  /*66a0*/  FMUL.FTZ R67, R0, R67 ;  /* 0x0000004300437220 */ /* 0x000fe40000410000 */
[C---:B------:R-:W-:Y:S01]  /*66b0*/  FMUL.FTZ R68, R2.reuse, R68 ;  /* 0x0000004402447220 */ /* 0x040fe20000410000 */
[----:B------:R-:W4:Y:S01]  /*66c0*/  MUFU.EX2 R247, R247 ;  /* 0x000000f700f77308 */ /* 0x000f220000000800 */
[C---:B------:R-:W-:Y:S04]  /*66d0*/  HMMA.16816.F32.BF16 R44, R128.reuse, R144, R44 ;  /* 0x00000090802c723c */ /* 0x040fe8000004182c */
[----:B------:R-:W-:Y:S02]  /*66e0*/  FMUL.FTZ R69, R2, R69 ;  /* 0x0000004502457220 */ /* 0x000fe40000410000 */
[C---:B------:R-:W-:Y:S02]  /*66f0*/  FMUL.FTZ R70, R0.reuse, R70 ;  /* 0x0000004600467220 */ /* 0x040fe40000410000 */
[C---:B------:R-:W-:Y:S01]  /*6700*/  HMMA.16816.F32.BF16 R48, R128.reuse, R146, R48 ;  /* 0x000000928030723c */ /* 0x040fe20000041830 */
[----:B------:R-:W-:Y:S01]  /*6710*/  LDSM.16.MT88.4 R144, [R180+0x800] ;  /* 0x00080000b490783b */ /* 0x000fe20000004200 */
[----:B------:R-:W-:Y:S02]  /*6720*/  MUFU.EX2 R252, R252 ;  /* 0x000000fc00fc7308 */ /* 0x000fe40000000800 */
[----:B------:R-:W-:Y:S02]  /*6730*/  FMUL.FTZ R71, R0, R71 ;  /* 0x0000004700477220 */ /* 0x000fe40000410000 */
[C---:B------:R-:W-:Y:S02]  /*6740*/  FMUL.FTZ R72, R2.reuse, R72 ;  /* 0x0000004802487220 */ /* 0x040fe40000410000 */
[C---:B------:R-:W-:Y:S04]  /*6750*/  HMMA.16816.F32.BF16 R52, R128.reuse, R124, R52 ;  /* 0x0000007c8034723c */ /* 0x040fe80000041834 */
[----:B------:R-:W-:Y:S02]  /*6760*/  FMUL.FTZ R73, R2, R73 ;  /* 0x0000004902497220 */ /* 0x000fe40000410000 */
[C---:B------:R-:W-:Y:S02]  /*6770*/  FMUL.FTZ R74, R0.reuse, R74 ;  /* 0x0000004a004a7220 */ /* 0x040fe40000410000 */
[C---:B------:R-:W-:Y:S01]  /*6780*/  HMMA.16816.F32.BF16 R56, R128.reuse, R126, R56 ;  /* 0x0000007e8038723c */ /* 0x040fe20000041838 */
[----:B------:R-:W5:Y:S03]  /*6790*/  LDSM.16.MT88.4 R124, [R181+0x2000] ;  /* 0x00200000b57c783b */ /* 0x000f660000004200 */
        /* <DEDUP_REMOVED lines=17> */
[C---:B-----5:R-:W-:Y:S03]  /*68b0*/  HMMA.16816.F32.BF16 R76, R128.reuse, R124, R76 ;  /* 0x0000007c804c723c */ /* 0x060fe6000004184c */
[C---:B------:R-:W-:Y:S02]  /*68c0*/  FMUL.FTZ R86, R0.reuse, R86 ;  /* 0x0000005600567220 */ /* 0x040fe40000410000 */
[----:B------:R-:W-:Y:S02]  /*68d0*/  FMUL.FTZ R87, R0, R87 ;  /* 0x0000005700577220 */ /* 0x000fe40000410000 */
[C---:B------:R-:W-:Y:S01]  /*68e0*/  FMUL.FTZ R88, R2.reuse, R88 ;  /* 0x0000005802587220 */ /* 0x040fe20000410000 */
[C---:B------:R-:W-:Y:S01]  /*68f0*/  HMMA.16816.F32.BF16 R80, R128.reuse, R126, R80 ;  /* 0x0000007e8050723c */ /* 0x040fe20000041850 */
[----:B------:R-:W5:Y:S03]  /*6900*/  LDSM.16.MT88.4 R124, [R182+0x4000] ;  /* 0x00400000b67c783b */ /* 0x000f660000004200 */
[----:B------:R-:W-:Y:S02]  /*6910*/  FMUL.FTZ R89, R2, R89 ;  /* 0x0000005902597220 */ /* 0x000fe40000410000 */
[C---:B------:R-:W-:Y:S02]  /*6920*/  FMUL.FTZ R90, R0.reuse, R90 ;  /* 0x0000005a005a7220 */ /* 0x040fe40000410000 */
[C---:B--2---:R-:W-:Y:S04]  /*6930*/  HMMA.16816.F32.BF16 R84, R128.reuse, R136, R84 ;  /* 0x000000888054723c */ /* 0x044fe80000041854 */
[----:B------:R-:W-:Y:S02]  /*6940*/  FMUL.FTZ R91, R0, R91 ;  /* 0x0000005b005b7220 */ /* 0x000fe40000410000 */
[C---:B------:R-:W-:Y:S02]  /*6950*/  FMUL.FTZ R92, R2.reuse, R92 ;  /* 0x0000005c025c7220 */ /* 0x040fe40000410000 */
[----:B------:R-:W-:Y:S03]  /*6960*/  FMUL.FTZ R93, R2, R93 ;  /* 0x0000005d025d7220 */ /* 0x000fe60000410000 */
[C---:B------:R-:W-:Y:S01]  /*6970*/  HMMA.16816.F32.BF16 R88, R128.reuse, R138, R88 ;  /* 0x0000008a8058723c */ /* 0x040fe20000041858 */
[----:B------:R-:W2:Y:S02]  /*6980*/  LDSM.16.MT88.4 R136, [R181+0x4000] ;  /* 0x00400000b588783b */ /* 0x000ea40000004200 */
[C---:B------:R-:W-:Y:S02]  /*6990*/  FMUL.FTZ R94, R0.reuse, R94 ;  /* 0x0000005e005e7220 */ /* 0x040fe40000410000 */
[----:B------:R-:W-:Y:S02]  /*69a0*/  FMUL.FTZ R95, R0, R95 ;  /* 0x0000005f005f7220 */ /* 0x000fe40000410000 */
[C---:B------:R-:W-:Y:S02]  /*69b0*/  FMUL.FTZ R96, R2.reuse, R96 ;  /* 0x0000006002607220 */ /* 0x040fe40000410000 */
[----:B------:R-:W-:Y:S03]  /*69c0*/  FMUL.FTZ R97, R2, R97 ;  /* 0x0000006102617220 */ /* 0x000fe60000410000 */
[C---:B---3--:R-:W-:Y:S03]  /*69d0*/  HMMA.16816.F32.BF16 R92, R128.reuse, R140, R92 ;  /* 0x0000008c805c723c */ /* 0x048fe6000004185c */
[C---:B------:R-:W-:Y:S02]  /*69e0*/  FMUL.FTZ R98, R0.reuse, R98 ;  /* 0x0000006200627220 */ /* 0x040fe40000410000 */
[----:B------:R-:W-:Y:S02]  /*69f0*/  FMUL.FTZ R99, R0, R99 ;  /* 0x0000006300637220 */ /* 0x000fe40000410000 */
[----:B------:R-:W-:Y:S02]  /*6a00*/  FFMA.FTZ R140, R19, c[0x0][0x2d0], -R161 ;  /* 0x0000b400138c7a23 */ /* 0x000fe400000108a1 */
[C---:B------:R-:W-:Y:S03]  /*6a10*/  FMUL.FTZ R100, R2.reuse, R100 ;  /* 0x0000006402647220 */ /* 0x040fe60000410000 */
[C---:B------:R-:W-:Y:S03]  /*6a20*/  HMMA.16816.F32.BF16 R96, R128.reuse, R142, R96 ;  /* 0x0000008e8060723c */ /* 0x040fe60000041860 */
[----:B------:R-:W-:Y:S02]  /*6a30*/  FMUL.FTZ R101, R2, R101 ;  /* 0x0000006502657220 */ /* 0x000fe40000410000 */
[C---:B------:R-:W-:Y:S02]  /*6a40*/  FMUL.FTZ R102, R0.reuse, R102 ;  /* 0x0000006600667220 */ /* 0x040fe40000410000 */
[----:B------:R-:W-:Y:S02]  /*6a50*/  FMUL.FTZ R103, R0, R103 ;  /* 0x0000006700677220 */ /* 0x000fe40000410000 */
[C---:B------:R-:W-:Y:S03]  /*6a60*/  FMUL.FTZ R104, R2.reuse, R104 ;  /* 0x0000006802687220 */ /* 0x040fe60000410000 */
[----:B------:R-:W-:Y:S02]  /*6a70*/  FMUL.FTZ R105, R2, R105 ;  /* 0x0000006902697220 */ /* 0x000fe40000410000 */
[C---:B-----5:R-:W-:Y:S03]  /*6a80*/  HMMA.16816.F32.BF16 R100, R128.reuse, R124, R100 ;  /* 0x0000007c8064723c */ /* 0x060fe60000041864 */
[C---:B------:R-:W-:Y:S02]  /*6a90*/  FMUL.FTZ R106, R0.reuse, R106 ;  /* 0x0000006a006a7220 */ /* 0x040fe40000410000 */
[----:B------:R-:W-:Y:S02]  /*6aa0*/  FMUL.FTZ R107, R0, R107 ;  /* 0x0000006b006b7220 */ /* 0x000fe40000410000 */
[C---:B------:R-:W-:Y:S01]  /*6ab0*/  FMUL.FTZ R108, R2.reuse, R108 ;  /* 0x0000006c026c7220 */ /* 0x040fe20000410000 */
[C---:B------:R-:W-:Y:S01]  /*6ac0*/  HMMA.16816.F32.BF16 R12, R128.reuse, R126, R12 ;  /* 0x0000007e800c723c */ /* 0x040fe2000004180c */
[----:B------:R-:W3:Y:S03]  /*6ad0*/  LDSM.16.MT88.4 R124, [R183+0x800] ;  /* 0x00080000b77c783b */ /* 0x000ee60000004200 */
[----:B------:R-:W-:Y:S02]  /*6ae0*/  FMUL.FTZ R109, R2, R109 ;  /* 0x0000006d026d7220 */ /* 0x000fe40000410000 */
[C---:B------:R-:W-:Y:S02]  /*6af0*/  FMUL.FTZ R110, R0.reuse, R110 ;  /* 0x0000006e006e7220 */ /* 0x040fe40000410000 */
[C---:B--2---:R-:W-:Y:S04]  /*6b00*/  HMMA.16816.F32.BF16 R104, R128.reuse, R136, R104 ;  /* 0x000000888068723c */ /* 0x044fe80000041868 */
[----:B------:R-:W-:Y:S02]  /*6b10*/  FMUL.FTZ R111, R0, R111 ;  /* 0x0000006f006f7220 */ /* 0x000fe40000410000 */
[C---:B------:R-:W-:Y:S02]  /*6b20*/  FMUL.FTZ R16, R2.reuse, R116 ;  /* 0x0000007402107220 */ /* 0x040fe40000410000 */
[----:B------:R2:W5:Y:S01]  /*6b30*/  MUFU.EX2 R116, R140 ;  /* 0x0000008c00747308 */ /* 0x0005620000000800 */
[----:B------:R-:W-:Y:S02]  /*6b40*/  FMUL.FTZ R17, R2, R117 ;  /* 0x0000007502117220 */ /* 0x000fe40000410000 */
[C---:B------:R-:W-:Y:S01]  /*6b50*/  HMMA.16816.F32.BF16 R108, R128.reuse, R138, R108 ;  /* 0x0000008a806c723c */ /* 0x040fe2000004186c */
[----:B------:R-:W3:Y:S02]  /*6b60*/  LDSM.16.MT88.4 R136, [R182+0x800] ;  /* 0x00080000b688783b */ /* 0x000ee40000004200 */
[----:B------:R-:W-:Y:S01]  /*6b70*/  FMUL.FTZ R18, R0, R118 ;  /* 0x0000007600127220 */ /* 0x000fe20000410000 */
[----:B-1----:R-:W-:Y:S01]  /*6b80*/  F2FP.BF16.PACK_AB R117, R166, R165 ;  /* 0x000000a5a675723e */ /* 0x002fe200000010ff */
[----:B------:R-:W-:Y:S01]  /*6b90*/  FMUL.FTZ R19, R0, R119 ;  /* 0x0000007700137220 */ /* 0x000fe20000410000 */
[----:B----4-:R-:W-:Y:S01]  /*6ba0*/  F2FP.BF16.PACK_AB R118, R247, R167 ;  /* 0x000000a7f776723e */ /* 0x010fe200000010ff */
[C---:B------:R-:W-:Y:S02]  /*6bb0*/  FMUL.FTZ R112, R2.reuse, R112 ;  /* 0x0000007002707220 */ /* 0x040fe40000410000 */
[----:B------:R-:W-:Y:S03]  /*6bc0*/  FMUL.FTZ R113, R2, R113 ;  /* 0x0000007102717220 */ /* 0x000fe60000410000 */
[C---:B------:R-:W-:Y:S03]  /*6bd0*/  HMMA.16816.F32.BF16 R16, R128.reuse, R120, R16 ;  /* 0x000000788010723c */ /* 0x040fe60000041810 */
[C---:B------:R-:W-:Y:S02]  /*6be0*/  FMUL.FTZ R114, R0.reuse, R114 ;  /* 0x0000007200727220 */ /* 0x040fe40000410000 */
[----:B------:R-:W-:Y:S02]  /*6bf0*/  FMUL.FTZ R115, R0, R115 ;  /* 0x0000007300737220 */ /* 0x000fe40000410000 */
[----:B------:R-:W-:Y:S01]  /*6c00*/  FFMA.FTZ R133, R2, R246, R133 ;  /* 0x000000f602857223 */ /* 0x000fe20000010085 */
[----:B------:R-:W-:Y:S01]  /*6c10*/  MOV R2, R132 ;  /* 0x0000008400027202 */ /* 0x000fe20000000f00 */
[----:B--2---:R-:W1:Y:S03]  /*6c20*/  LDSM.16.MT88.4 R140, [R181+0x800] ;  /* 0x00080000b58c783b */ /* 0x004e660000004200 */
[----:B------:R-:W-:Y:S03]  /*6c30*/  HMMA.16816.F32.BF16 R112, R128, R122, R112 ;  /* 0x0000007a8070723c */ /* 0x000fe60000041870 */
[----:B------:R-:W-:Y:S02]  /*6c40*/  FFMA.FTZ R158, R0, R245, R158 ;  /* 0x000000f5009e7223 */ /* 0x000fe4000001009e */
[----:B------:R-:W2:Y:S01]  /*6c50*/  LDSM.16.MT88.4 R120, [R181+0x2800] ;  /* 0x00280000b578783b */ /* 0x000ea20000004200 */
[----:B------:R-:W-:Y:S01]  /*6c60*/  FADD.FTZ R133, R134, R133 ;  /* 0x0000008586857221 */ /* 0x000fe20000010000 */
[----:B-----5:R-:W-:Y:S01]  /*6c70*/  MOV R131, R116 ;  /* 0x0000007400837202 */ /* 0x020fe20000000f00 */
[----:B------:R-:W-:Y:S01]  /*6c80*/  FADD.FTZ R158, R157, R158 ;  /* 0x0000009e9d9e7221 */ /* 0x000fe20000010000 */
[----:B------:R-:W-:Y:S03]  /*6c90*/  F2FP.BF16.PACK_AB R116, R164, R163 ;  /* 0x000000a3a474723e */ /* 0x000fe600000010ff */
[----:B------:R-:W-:Y:S01]  /*6ca0*/  F2FP.BF16.PACK_AB R119, R131, R252 ;  /* 0x000000fc8377723e */ /* 0x000fe200000010ff */
[----:B------:R-:W-:Y:S02]  /*6cb0*/  FADD.FTZ R133, R135, R133 ;  /* 0x0000008587857221 */ /* 0x000fe40000010000 */
[----:B------:R-:W-:Y:S02]  /*6cc0*/  FADD.FTZ R158, R159, R158 ;  /* 0x0000009e9f9e7221 */ /* 0x000fe40000010000 */
[----:B------:R-:W-:Y:S02]  /*6cd0*/  FADD.FTZ R156, R156, R133 ;  /* 0x000000859c9c7221 */ /* 0x000fe40000010000 */
[C---:B---3--:R-:W-:Y:S05]  /*6ce0*/  HMMA.16816.F32.BF16 R4, R116.reuse, R124, R4 ;  /* 0x0000007c7404723c */ /* 0x048fea0000041804 */
[----:B------:R-:W-:Y:S02]  /*6cf0*/  FADD.FTZ R160, R160, R158 ;  /* 0x0000009ea0a07221 */ /* 0x000fe40000010000 */
[----:B------:R-:W-:Y:S01]  /*6d00*/  FADD.FTZ R156, R163, R156 ;  /* 0x0000009ca39c7221 */ /* 0x000fe20000010000 */
[C---:B------:R-:W-:Y:S01]  /*6d10*/  HMMA.16816.F32.BF16 R8, R116.reuse, R126, R8 ;  /* 0x0000007e7408723c */ /* 0x040fe20000041808 */
[----:B------:R-:W3:Y:S03]  /*6d20*/  LDSM.16.MT88.4 R124, [R180+0x2800] ;  /* 0x00280000b47c783b */ /* 0x000ee60000004200 */
[----:B------:R-:W-:Y:S02]  /*6d30*/  FADD.FTZ R160, R165, R160 ;  /* 0x000000a0a5a07221 */ /* 0x000fe40000010000 */
[----:B------:R-:W-:Y:S02]  /*6d40*/  FADD.FTZ R164, R164, R156 ;  /* 0x0000009ca4a47221 */ /* 0x000fe40000010000 */
[C---:B------:R-:W-:Y:S04]  /*6d50*/  HMMA.16816.F32.BF16 R36, R116.reuse, R136, R36 ;  /* 0x000000887424723c */ /* 0x040fe80000041824 */
[----:B------:R-:W-:Y:S02]  /*6d60*/  FADD.FTZ R166, R166, R160 ;  /* 0x000000a0a6a67221 */ /* 0x000fe40000010000 */
[----:B------:R-:W-:Y:S01]  /*6d70*/  FADD.FTZ R164, R167, R164 ;  /* 0x000000a4a7a47221 */ /* 0x000fe20000010000 */
[----:B------:R-:W-:Y:S01]  /*6d80*/  MOV R137, R131 ;  /* 0x0000008300897202 */ /* 0x000fe20000000f00 */
[C---:B------:R-:W-:Y:S01]  /*6d90*/  HMMA.16816.F32.BF16 R40, R116.reuse, R138, R40 ;  /* 0x0000008a7428723c */ /* 0x040fe20000041828 */
[----:B------:R-:W4:Y:S03]  /*6da0*/  LDSM.16.MT88.4 R128, [R183+0x4800] ;  /* 0x00480000b780783b */ /* 0x000f260000004200 */
[----:B------:R-:W-:Y:S02]  /*6db0*/  FADD.FTZ R0, R252, R166 ;  /* 0x000000a6fc007221 */ /* 0x000fe40000010000 */
[----:B------:R-:W-:Y:S02]  /*6dc0*/  FADD.FTZ R247, R247, R164 ;  /* 0x000000a4f7f77221 */ /* 0x000fe40000010000 */
[C---:B-1----:R-:W-:Y:S08]  /*6dd0*/  HMMA.16816.F32.BF16 R44, R116.reuse, R140, R44 ;  /* 0x0000008c742c723c */ /* 0x042ff0000004182c */
[C---:B------:R-:W-:Y:S01]  /*6de0*/  HMMA.16816.F32.BF16 R48, R116.reuse, R142, R48 ;  /* 0x0000008e7430723c */ /* 0x040fe20000041830 */
[----:B------:R-:W-:Y:S07]  /*6df0*/  LDSM.16.MT88.4 R140, [R181+0x1000] ;  /* 0x00100000b58c783b */ /* 0x000fee0000004200 */
[C---:B------:R-:W-:Y:S07]  /*6e00*/  HMMA.16816.F32.BF16 R52, R116.reuse, R144, R52 ;  /* 0x000000907434723c */ /* 0x040fee0000041834 */
[--C-:B------:R-:W-:Y:S01]  /*6e10*/  FFMA.FTZ R144, R20, c[0x0][0x2d0], -R162.reuse ;  /* 0x0000b40014907a23 */ /* 0x100fe200000108a2 */
[C---:B------:R-:W-:Y:S04]  /*6e20*/  HMMA.16816.F32.BF16 R56, R116.reuse, R146, R56 ;  /* 0x000000927438723c */ /* 0x040fe80000041838 */
[--C-:B------:R-:W-:Y:S01]  /*6e30*/  FFMA.FTZ R145, R21, c[0x0][0x2d0], -R162.reuse ;  /* 0x0000b40015917a23 */ /* 0x100fe200000108a2 */
[----:B------:R-:W1:Y:S02]  /*6e40*/  MUFU.EX2 R144, R144 ;  /* 0x0000009000907308 */ /* 0x000e640000000800 */
[--C-:B------:R-:W-:Y:S01]  /*6e50*/  FFMA.FTZ R146, R22, c[0x0][0x2d0], -R161.reuse ;  /* 0x0000b40016927a23 */ /* 0x100fe200000108a1 */
[C---:B------:R-:W-:Y:S04]  /*6e60*/  HMMA.16816.F32.BF16 R60, R116.reuse, R148, R60 ;  /* 0x00000094743c723c */ /* 0x040fe8000004183c */
[--C-:B------:R-:W-:Y:S02]  /*6e70*/  FFMA.FTZ R147, R23, c[0x0][0x2d0], -R161.reuse ;  /* 0x0000b40017937a23 */ /* 0x100fe400000108a1 */
[----:B------:R-:W-:Y:S01]  /*6e80*/  LDSM.16.MT88.4 R20, [R180+0x4800] ;  /* 0x00480000b414783b */ /* 0x000fe20000004200 */
[--C-:B------:R-:W-:Y:S01]  /*6e90*/  FFMA.FTZ R148, R24, c[0x0][0x2d0], -R162.reuse ;  /* 0x0000b40018947a23 */ /* 0x100fe200000108a2 */
[C---:B------:R-:W-:Y:S01]  /*6ea0*/  HMMA.16816.F32.BF16 R64, R116.reuse, R150, R64 ;  /* 0x000000967440723c */ /* 0x040fe20000041840 */
[----:B------:R-:W-:Y:S03]  /*6eb0*/  MUFU.EX2 R145, R145 ;  /* 0x0000009100917308 */ /* 0x000fe60000000800 */
[--C-:B------:R-:W-:Y:S03]  /*6ec0*/  FFMA.FTZ R149, R25, c[0x0][0x2d0], -R162.reuse ;  /* 0x0000b40019957a23 */ /* 0x100fe600000108a2 */
[--C-:B------:R-:W-:Y:S01]  /*6ed0*/  FFMA.FTZ R150, R26, c[0x0][0x2d0], -R161.reuse ;  /* 0x0000b4001a967a23 */ /* 0x100fe200000108a1 */
[C---:B------:R-:W-:Y:S03]  /*6ee0*/  HMMA.16816.F32.BF16 R68, R116.reuse, R152, R68 ;  /* 0x000000987444723c */ /* 0x040fe60000041844 */
[----:B------:R-:W5:Y:S01]  /*6ef0*/  MUFU.EX2 R146, R146 ;  /* 0x0000009200927308 */ /* 0x000f620000000800 */
[--C-:B------:R-:W-:Y:S02]  /*6f00*/  FFMA.FTZ R151, R27, c[0x0][0x2d0], -R161.reuse ;  /* 0x0000b4001b977a23 */ /* 0x100fe400000108a1 */
[----:B------:R-:W-:Y:S01]  /*6f10*/  LDSM.16.MT88.4 R24, [R180+0x1000] ;  /* 0x00100000b418783b */ /* 0x000fe20000004200 */
[----:B------:R-:W-:Y:S01]  /*6f20*/  FFMA.FTZ R152, R32, c[0x0][0x2d0], -R162 ;  /* 0x0000b40020987a23 */ /* 0x000fe200000108a2 */
[C---:B------:R-:W-:Y:S04]  /*6f30*/  HMMA.16816.F32.BF16 R72, R116.reuse, R154, R72 ;  /* 0x0000009a7448723c */ /* 0x040fe80000041848 */
[----:B------:R-:W-:Y:S01]  /*6f40*/  FFMA.FTZ R153, R34, c[0x0][0x2d0], -R161 ;  /* 0x0000b40022997a23 */ /* 0x000fe200000108a1 */
[----:B------:R-:W4:Y:S01]  /*6f50*/  MUFU.EX2 R147, R147 ;  /* 0x0000009300937308 */ /* 0x000f220000000800 */
[----:B-1----:R-:W-:Y:S01]  /*6f60*/  FADD.FTZ R247, R144, R247 ;  /* 0x000000f790f77221 */ /* 0x002fe20000010000 */
[----:B------:R-:W-:Y:S01]  /*6f70*/  MOV R155, R137 ;  /* 0x00000089009b7202 */ /* 0x000fe20000000f00 */
[C---:B--2---:R-:W-:Y:S01]  /*6f80*/  HMMA.16816.F32.BF16 R76, R116.reuse, R120, R76 ;  /* 0x00000078744c723c */ /* 0x044fe2000004184c */
[----:B------:R-:W1:Y:S03]  /*6f90*/  LDSM.16.MT88.4 R136, [R182+0x4800] ;  /* 0x00480000b688783b */ /* 0x000e660000004200 */
[----:B------:R-:W-:Y:S03]  /*6fa0*/  FADD.FTZ R0, R155, R0 ;  /* 0x000000009b007221 */ /* 0x000fe60000010000 */
[----:B------:R-:W-:Y:S01]  /*6fb0*/  MUFU.EX2 R148, R148 ;  /* 0x0000009400947308 */ /* 0x000fe20000000800 */
[C---:B------:R-:W-:Y:S01]  /*6fc0*/  HMMA.16816.F32.BF16 R80, R116.reuse, R122, R80 ;  /* 0x0000007a7450723c */ /* 0x040fe20000041850 */
[----:B------:R-:W2:Y:S03]  /*6fd0*/  LDSM.16.MT88.4 R120, [R181+0x4800] ;  /* 0x00480000b578783b */ /* 0x000ea60000004200 */
[----:B-----5:R-:W-:Y:S04]  /*6fe0*/  FADD.FTZ R0, R146, R0 ;  /* 0x0000000092007221 */ /* 0x020fe80000010000 */
[C---:B---3--:R-:W-:Y:S01]  /*6ff0*/  HMMA.16816.F32.BF16 R84, R116.reuse, R124, R84 ;  /* 0x0000007c7454723c */ /* 0x048fe20000041854 */
[----:B------:R-:W3:Y:S07]  /*7000*/  MUFU.EX2 R149, R149 ;  /* 0x0000009500957308 */ /* 0x000eee0000000800 */
[C---:B------:R-:W-:Y:S01]  /*7010*/  HMMA.16816.F32.BF16 R88, R116.reuse, R126, R88 ;  /* 0x0000007e7458723c */ /* 0x040fe20000041858 */
[----:B------:R-:W5:Y:S02]  /*7020*/  LDSM.16.MT88.4 R124, [R183+0x1000] ;  /* 0x00100000b77c783b */ /* 0x000f640000004200 */
[----:B------:R-:W-:Y:S05]  /*7030*/  MUFU.EX2 R150, R150 ;  /* 0x0000009600967308 */ /* 0x000fea0000000800 */
[C---:B----4-:R-:W-:Y:S05]  /*7040*/  HMMA.16816.F32.BF16 R92, R116.reuse, R128, R92 ;  /* 0x00000080745c723c */ /* 0x050fea000004185c */
[----:B------:R-:W4:Y:S03]  /*7050*/  MUFU.EX2 R151, R151 ;  /* 0x0000009700977308 */ /* 0x000f260000000800 */
[C---:B------:R-:W-:Y:S01]  /*7060*/  HMMA.16816.F32.BF16 R96, R116.reuse, R130, R96 ;  /* 0x000000827460723c */ /* 0x040fe20000041860 */
[----:B------:R-:W3:Y:S06]  /*7070*/  LDSM.16.MT88.4 R128, [R182+0x1000] ;  /* 0x00100000b680783b */ /* 0x000eec0000004200 */
[----:B------:R-:W-:Y:S01]  /*7080*/  MUFU.EX2 R152, R152 ;  /* 0x0000009800987308 */ /* 0x000fe20000000800 */
[C---:B-1----:R-:W-:Y:S08]  /*7090*/  HMMA.16816.F32.BF16 R100, R116.reuse, R136, R100 ;  /* 0x000000887464723c */ /* 0x042ff00000041864 */
[C---:B------:R-:W-:Y:S01]  /*70a0*/  HMMA.16816.F32.BF16 R12, R116.reuse, R138, R12 ;  /* 0x0000008a740c723c */ /* 0x040fe2000004180c */
[----:B------:R-:W-:Y:S01]  /*70b0*/  LDSM.16.MT88.4 R136, [R183+0x5800] ;  /* 0x00580000b788783b */ /* 0x000fe20000004200 */
[----:B------:R-:W-:Y:S06]  /*70c0*/  MUFU.EX2 R153, R153 ;  /* 0x0000009900997308 */ /* 0x000fec0000000800 */
[C---:B--2---:R-:W-:Y:S08]  /*70d0*/  HMMA.16816.F32.BF16 R104, R116.reuse, R120, R104 ;  /* 0x000000787468723c */ /* 0x044ff00000041868 */
[C---:B------:R-:W-:Y:S01]  /*70e0*/  HMMA.16816.F32.BF16 R108, R116.reuse, R122, R108 ;  /* 0x0000007a746c723c */ /* 0x040fe2000004186c */
[----:B------:R-:W1:Y:S07]  /*70f0*/  LDSM.16.MT88.4 R120, [R183+0x3000] ;  /* 0x00300000b778783b */ /* 0x000e6e0000004200 */
[C---:B------:R-:W-:Y:S07]  /*7100*/  HMMA.16816.F32.BF16 R16, R116.reuse, R20, R16 ;  /* 0x000000147410723c */ /* 0x040fee0000041810 */
[----:B------:R-:W-:Y:S01]  /*7110*/  F2FP.BF16.PACK_AB R20, R145, R144 ;  /* 0x000000909114723e */ /* 0x000fe200000010ff */
[----:B------:R-:W-:Y:S01]  /*7120*/  HMMA.16816.F32.BF16 R112, R116, R22, R112 ;  /* 0x000000167470723c */ /* 0x000fe20000041870 */
[----:B------:R-:W2:Y:S03]  /*7130*/  LDSM.16.MT88.4 R116, [R182+0x3000] ;  /* 0x00300000b674783b */ /* 0x000ea60000004200 */
[----:B------:R-:W-:Y:S01]  /*7140*/  F2FP.BF16.PACK_AB R21, R147, R146 ;  /* 0x000000929315723e */ /* 0x000fe200000010ff */
[----:B------:R-:W-:Y:S02]  /*7150*/  FADD.FTZ R145, R145, R247 ;  /* 0x000000f791917221 */ /* 0x000fe40000010000 */
[----:B---3--:R-:W-:Y:S01]  /*7160*/  F2FP.BF16.PACK_AB R22, R149, R148 ;  /* 0x000000949516723e */ /* 0x008fe200000010ff */
[----:B------:R-:W-:Y:S01]  /*7170*/  FADD.FTZ R147, R147, R0 ;  /* 0x0000000093937221 */ /* 0x000fe20000010000 */
[----:B----4-:R-:W-:Y:S03]  /*7180*/  F2FP.BF16.PACK_AB R23, R151, R150 ;  /* 0x000000969717723e */ /* 0x010fe600000010ff */
[----:B------:R-:W-:Y:S01]  /*7190*/  MOV R0, R3 ;  /* 0x0000000300007202 */ /* 0x000fe20000000f00 */
[----:B------:R-:W-:Y:S02]  /*71a0*/  FADD.FTZ R145, R148, R145 ;  /* 0x0000009194917221 */ /* 0x000fe40000010000 */
[----:B------:R-:W-:Y:S01]  /*71b0*/  FADD.FTZ R147, R150, R147 ;  /* 0x0000009396937221 */ /* 0x000fe20000010000 */
[C---:B-----5:R-:W-:Y:S05]  /*71c0*/  HMMA.16816.F32.BF16 R4, R20.reuse, R124, R4 ;  /* 0x0000007c1404723c */ /* 0x060fea0000041804 */
[----:B------:R-:W-:Y:S02]  /*71d0*/  FADD.FTZ R149, R149, R145 ;  /* 0x0000009195957221 */ /* 0x000fe40000010000 */
[----:B------:R-:W-:Y:S01]  /*71e0*/  FADD.FTZ R151, R151, R147 ;  /* 0x0000009397977221 */ /* 0x000fe20000010000 */
[C---:B------:R-:W-:Y:S01]  /*71f0*/  HMMA.16816.F32.BF16 R8, R20.reuse, R126, R8 ;  /* 0x0000007e1408723c */ /* 0x040fe20000041808 */
[----:B------:R-:W3:Y:S07]  /*7200*/  LDSM.16.MT88.4 R124, [R181+0x3000] ;  /* 0x00300000b57c783b */ /* 0x000eee0000004200 */
[C---:B------:R-:W-:Y:S08]  /*7210*/  HMMA.16816.F32.BF16 R36, R20.reuse, R128, R36 ;  /* 0x000000801424723c */ /* 0x040ff00000041824 */
[C---:B------:R-:W-:Y:S01]  /*7220*/  HMMA.16816.F32.BF16 R40, R20.reuse, R130, R40 ;  /* 0x000000821428723c */ /* 0x040fe20000041828 */
[----:B------:R-:W4:Y:S07]  /*7230*/  LDSM.16.MT88.4 R128, [R180+0x3000] ;  /* 0x00300000b480783b */ /* 0x000f2e0000004200 */
[C---:B------:R-:W-:Y:S07]  /*7240*/  HMMA.16816.F32.BF16 R44, R20.reuse, R140, R44 ;  /* 0x0000008c142c723c */ /* 0x040fee000004182c */
[--C-:B------:R-:W-:Y:S01]  /*7250*/  FFMA.FTZ R140, R28, c[0x0][0x2d0], -R162.reuse ;  /* 0x0000b4001c8c7a23 */ /* 0x100fe200000108a2 */
[C---:B------:R-:W-:Y:S04]  /*7260*/  HMMA.16816.F32.BF16 R48, R20.reuse, R142, R48 ;  /* 0x0000008e1430723c */ /* 0x040fe80000041830 */
[--C-:B------:R-:W-:Y:S01]  /*7270*/  FFMA.FTZ R141, R29, c[0x0][0x2d0], -R162.reuse ;  /* 0x0000b4001d8d7a23 */ /* 0x100fe200000108a2 */
[----:B------:R-:W5:Y:S01]  /*7280*/  MUFU.EX2 R140, R140 ;  /* 0x0000008c008c7308 */ /* 0x000f620000000800 */
[----:B------:R-:W-:Y:S02]  /*7290*/  FFMA.FTZ R162, R33, c[0x0][0x2d0], -R162 ;  /* 0x0000b40021a27a23 */ /* 0x000fe400000108a2 */
[C---:B------:R-:W-:Y:S04]  /*72a0*/  HMMA.16816.F32.BF16 R52, R20.reuse, R24, R52 ;  /* 0x000000181434723c */ /* 0x040fe80000041834 */
[--C-:B------:R-:W-:Y:S02]  /*72b0*/  FFMA.FTZ R142, R30, c[0x0][0x2d0], -R161.reuse ;  /* 0x0000b4001e8e7a23 */ /* 0x100fe400000108a1 */
[--C-:B------:R-:W-:Y:S01]  /*72c0*/  FFMA.FTZ R143, R31, c[0x0][0x2d0], -R161.reuse ;  /* 0x0000b4001f8f7a23 */ /* 0x100fe200000108a1 */
[----:B------:R-:W2:Y:S01]  /*72d0*/  MUFU.EX2 R141, R141 ;  /* 0x0000008d008d7308 */ /* 0x000ea20000000800 */
[C---:B------:R-:W-:Y:S01]  /*72e0*/  HMMA.16816.F32.BF16 R56, R20.reuse, R26, R56 ;  /* 0x0000001a1438723c */ /* 0x040fe20000041838 */
[----:B------:R-:W4:Y:S03]  /*72f0*/  LDSM.16.MT88.4 R24, [R183+0x5000] ;  /* 0x00500000b718783b */ /* 0x000f260000004200 */
[----:B------:R-:W-:Y:S04]  /*7300*/  FFMA.FTZ R161, R35, c[0x0][0x2d0], -R161 ;  /* 0x0000b40023a17a23 */ /* 0x000fe800000108a1 */
[C---:B-1----:R-:W-:Y:S01]  /*7310*/  HMMA.16816.F32.BF16 R60, R20.reuse, R120, R60 ;  /* 0x00000078143c723c */ /* 0x042fe2000004183c */
[----:B------:R-:W-:Y:S01]  /*7320*/  LDSM.16.MT88.4 R28, [R181+0x5000] ;  /* 0x00500000b51c783b */ /* 0x000fe20000004200 */
[----:B------:R-:W1:Y:S02]  /*7330*/  MUFU.EX2 R142, R142 ;  /* 0x0000008e008e7308 */ /* 0x000e640000000800 */
[----:B-----5:R-:W-:Y:S04]  /*7340*/  FADD.FTZ R149, R140, R149 ;  /* 0x000000958c957221 */ /* 0x020fe80000010000 */
[C---:B------:R-:W-:Y:S01]  /*7350*/  HMMA.16816.F32.BF16 R64, R20.reuse, R122, R64 ;  /* 0x0000007a1440723c */ /* 0x040fe20000041840 */
[----:B------:R-:W-:Y:S03]  /*7360*/  LDSM.16.MT88.4 R120, [R180+0x5000] ;  /* 0x00500000b478783b */ /* 0x000fe60000004200 */
[----:B------:R-:W5:Y:S01]  /*7370*/  MUFU.EX2 R143, R143 ;  /* 0x0000008f008f7308 */ /* 0x000f620000000800 */
[----:B--2---:R-:W-:Y:S03]  /*7380*/  FADD.FTZ R149, R141, R149 ;  /* 0x000000958d957221 */ /* 0x004fe60000010000 */
[C---:B------:R-:W-:Y:S01]  /*7390*/  HMMA.16816.F32.BF16 R68, R20.reuse, R116, R68 ;  /* 0x000000741444723c */ /* 0x040fe20000041844 */
[----:B------:R-:W-:Y:S03]  /*73a0*/  LDSM.16.MT88.4 R32, [R181+0x1800] ;  /* 0x00180000b520783b */ /* 0x000fe60000004200 */
[----:B------:R-:W-:Y:S02]  /*73b0*/  FADD.FTZ R149, R152, R149 ;  /* 0x0000009598957221 */ /* 0x000fe40000010000 */
[----:B------:R-:W2:Y:S02]  /*73c0*/  MUFU.EX2 R162, R162 ;  /* 0x000000a200a27308 */ /* 0x000ea40000000800 */
[C---:B------:R-:W-:Y:S01]  /*73d0*/  HMMA.16816.F32.BF16 R72, R20.reuse, R118, R72 ;  /* 0x000000761448723c */ /* 0x040fe20000041848 */
[----:B------:R-:W4:Y:S03]  /*73e0*/  LDSM.16.MT88.4 R116, [R182+0x5000] ;  /* 0x00500000b674783b */ /* 0x000f260000004200 */
[----:B-1----:R-:W-:Y:S04]  /*73f0*/  FADD.FTZ R151, R142, R151 ;  /* 0x000000978e977221 */ /* 0x002fe80000010000 */
[C---:B---3--:R-:W-:Y:S01]  /*7400*/  HMMA.16816.F32.BF16 R76, R20.reuse, R124, R76 ;  /* 0x0000007c144c723c */ /* 0x048fe2000004184c */
[----:B------:R-:W1:Y:S03]  /*7410*/  MUFU.EX2 R161, R161 ;  /* 0x000000a100a17308 */ /* 0x000e660000000800 */
[----:B-----5:R-:W-:Y:S04]  /*7420*/  FADD.FTZ R151, R143, R151 ;  /* 0x000000978f977221 */ /* 0x020fe80000010000 */
[C---:B------:R-:W-:Y:S01]  /*7430*/  HMMA.16816.F32.BF16 R80, R20.reuse, R126, R80 ;  /* 0x0000007e1450723c */ /* 0x040fe20000041850 */
[----:B------:R-:W3:Y:S03]  /*7440*/  LDSM.16.MT88.4 R124, [R183+0x1800] ;  /* 0x00180000b77c783b */ /* 0x000ee60000004200 */
[----:B------:R-:W-:Y:S02]  /*7450*/  FADD.FTZ R151, R153, R151 ;  /* 0x0000009799977221 */ /* 0x000fe40000010000 */
[C---:B--2---:R-:W-:Y:S02]  /*7460*/  FADD.FTZ R246, R162.reuse, R149 ;  /* 0x00000095a2f67221 */ /* 0x044fe40000010000 */
[C---:B----4-:R-:W-:Y:S08]  /*7470*/  HMMA.16816.F32.BF16 R84, R20.reuse, R128, R84 ;  /* 0x000000801454723c */ /* 0x050ff00000041854 */
[C---:B------:R-:W-:Y:S04]  /*7480*/  HMMA.16816.F32.BF16 R88, R20.reuse, R130, R88 ;  /* 0x000000821458723c */ /* 0x040fe80000041858 */
[----:B-1----:R-:W-:Y:S04]  /*7490*/  FADD.FTZ R245, R161, R151 ;  /* 0x00000097a1f57221 */ /* 0x002fe80000010000 */
[C---:B------:R-:W-:Y:S08]  /*74a0*/  HMMA.16816.F32.BF16 R92, R20.reuse, R24, R92 ;  /* 0x00000018145c723c */ /* 0x040ff0000004185c */
[C---:B------:R-:W-:Y:S01]  /*74b0*/  HMMA.16816.F32.BF16 R96, R20.reuse, R26, R96 ;  /* 0x0000001a1460723c */ /* 0x040fe20000041860 */
[----:B------:R-:W1:Y:S07]  /*74c0*/  LDSM.16.MT88.4 R24, [R182+0x1800] ;  /* 0x00180000b618783b */ /* 0x000e6e0000004200 */
[C---:B------:R-:W-:Y:S08]  /*74d0*/  HMMA.16816.F32.BF16 R100, R20.reuse, R116, R100 ;  /* 0x000000741464723c */ /* 0x040ff00000041864 */
[C---:B------:R-:W-:Y:S01]  /*74e0*/  HMMA.16816.F32.BF16 R12, R20.reuse, R118, R12 ;  /* 0x00000076140c723c */ /* 0x040fe2000004180c */
[----:B------:R-:W-:Y:S07]  /*74f0*/  LDSM.16.MT88.4 R116, [R183+0x3800] ;  /* 0x00380000b774783b */ /* 0x000fee0000004200 */
[C---:B------:R-:W-:Y:S08]  /*7500*/  HMMA.16816.F32.BF16 R104, R20.reuse, R28, R104 ;  /* 0x0000001c1468723c */ /* 0x040ff00000041868 */
[C---:B------:R-:W-:Y:S01]  /*7510*/  HMMA.16816.F32.BF16 R108, R20.reuse, R30, R108 ;  /* 0x0000001e146c723c */ /* 0x040fe2000004186c */
[----:B------:R-:W2:Y:S07]  /*7520*/  LDSM.16.MT88.4 R28, [R180+0x1800] ;  /* 0x00180000b41c783b */ /* 0x000eae0000004200 */
[C---:B------:R-:W-:Y:S08]  /*7530*/  HMMA.16816.F32.BF16 R16, R20.reuse, R120, R16 ;  /* 0x000000781410723c */ /* 0x040ff00000041810 */
[----:B------:R-:W-:Y:S01]  /*7540*/  HMMA.16816.F32.BF16 R112, R20, R122, R112 ;  /* 0x0000007a1470723c */ /* 0x000fe20000041870 */
[----:B------:R-:W-:Y:S06]  /*7550*/  LDSM.16.MT88.4 R120, [R180+0x3800] ;  /* 0x00380000b478783b */ /* 0x000fec0000004200 */
[----:B------:R-:W-:Y:S02]  /*7560*/  F2FP.BF16.PACK_AB R20, R141, R140 ;  /* 0x0000008c8d14723e */ /* 0x000fe400000010ff */
[----:B------:R-:W-:Y:S03]  /*7570*/  F2FP.BF16.PACK_AB R21, R143, R142 ;  /* 0x0000008e8f15723e */ /* 0x000fe600000010ff */
[----:B------:R-:W-:Y:S02]  /*7580*/  F2FP.BF16.PACK_AB R22, R162, R152 ;  /* 0x00000098a216723e */ /* 0x000fe400000010ff */
[----:B------:R-:W-:Y:S07]  /*7590*/  F2FP.BF16.PACK_AB R23, R161, R153 ;  /* 0x00000099a117723e */ /* 0x000fee00000010ff */
[C---:B---3--:R-:W-:Y:S01]  /*75a0*/  HMMA.16816.F32.BF16 R128, R20.reuse, R124, R4 ;  /* 0x0000007c1480723c */ /* 0x048fe20000041804 */
[----:B------:R-:W3:Y:S07]  /*75b0*/  LDSM.16.MT88.4 R4, [R182+0x3800] ;  /* 0x00380000b604783b */ /* 0x000eee0000004200 */
[C---:B------:R-:W-:Y:S01]  /*75c0*/  HMMA.16816.F32.BF16 R124, R20.reuse, R126, R8 ;  /* 0x0000007e147c723c */ /* 0x040fe20000041808 */
[----:B------:R-:W4:Y:S07]  /*75d0*/  LDSM.16.MT88.4 R8, [R181+0x3800] ;  /* 0x00380000b508783b */ /* 0x000f2e0000004200 */
[C---:B-1----:R-:W-:Y:S08]  /*75e0*/  HMMA.16816.F32.BF16 R36, R20.reuse, R24, R36 ;  /* 0x000000181424723c */ /* 0x042ff00000041824 */
[C---:B------:R-:W-:Y:S01]  /*75f0*/  HMMA.16816.F32.BF16 R40, R20.reuse, R26, R40 ;  /* 0x0000001a1428723c */ /* 0x040fe20000041828 */
[----:B------:R-:W1:Y:S07]  /*7600*/  LDSM.16.MT88.4 R24, [R182+0x5800] ;  /* 0x00580000b618783b */ /* 0x000e6e0000004200 */
[C---:B------:R-:W-:Y:S08]  /*7610*/  HMMA.16816.F32.BF16 R44, R20.reuse, R32, R44 ;  /* 0x00000020142c723c */ /* 0x040ff0000004182c */
[C---:B------:R-:W-:Y:S08]  /*7620*/  HMMA.16816.F32.BF16 R48, R20.reuse, R34, R48 ;  /* 0x000000221430723c */ /* 0x040ff00000041830 */
[C---:B--2---:R-:W-:Y:S08]  /*7630*/  HMMA.16816.F32.BF16 R52, R20.reuse, R28, R52 ;  /* 0x0000001c1434723c */ /* 0x044ff00000041834 */
[C---:B------:R-:W-:Y:S01]  /*7640*/  HMMA.16816.F32.BF16 R56, R20.reuse, R30, R56 ;  /* 0x0000001e1438723c */ /* 0x040fe20000041838 */
[----:B------:R-:W2:Y:S07]  /*7650*/  LDSM.16.MT88.4 R28, [R181+0x5800] ;  /* 0x00580000b51c783b */ /* 0x000eae0000004200 */
[C---:B------:R-:W-:Y:S08]  /*7660*/  HMMA.16816.F32.BF16 R60, R20.reuse, R116, R60 ;  /* 0x00000074143c723c */ /* 0x040ff0000004183c */
[C---:B------:R-:W-:Y:S08]  /*7670*/  HMMA.16816.F32.BF16 R64, R20.reuse, R118, R64 ;  /* 0x000000761440723c */ /* 0x040ff00000041840 */
[C---:B---3--:R-:W-:Y:S08]  /*7680*/  HMMA.16816.F32.BF16 R68, R20.reuse, R4, R68 ;  /* 0x000000041444723c */ /* 0x048ff00000041844 */
[C---:B------:R-:W-:Y:S01]  /*7690*/  HMMA.16816.F32.BF16 R72, R20.reuse, R6, R72 ;  /* 0x000000061448723c */ /* 0x040fe20000041848 */
[----:B------:R-:W3:Y:S07]  /*76a0*/  LDSM.16.MT88.4 R4, [R180+0x5800] ;  /* 0x00580000b404783b */ /* 0x000eee0000004200 */
[C---:B----4-:R-:W-:Y:S08]  /*76b0*/  HMMA.16816.F32.BF16 R76, R20.reuse, R8, R76 ;  /* 0x00000008144c723c */ /* 0x050ff0000004184c */
[C---:B------:R-:W-:Y:S08]  /*76c0*/  HMMA.16816.F32.BF16 R80, R20.reuse, R10, R80 ;  /* 0x0000000a1450723c */ /* 0x040ff00000041850 */
[C---:B------:R-:W-:Y:S08]  /*76d0*/  HMMA.16816.F32.BF16 R84, R20.reuse, R120, R84 ;  /* 0x000000781454723c */ /* 0x040ff00000041854 */
[C---:B------:R-:W-:Y:S08]  /*76e0*/  HMMA.16816.F32.BF16 R88, R20.reuse, R122, R88 ;  /* 0x0000007a1458723c */ /* 0x040ff00000041858 */
[C---:B------:R-:W-:Y:S08]  /*76f0*/  HMMA.16816.F32.BF16 R92, R20.reuse, R136, R92 ;  /* 0x00000088145c723c */ /* 0x040ff0000004185c */
[C---:B------:R-:W-:Y:S08]  /*7700*/  HMMA.16816.F32.BF16 R96, R20.reuse, R138, R96 ;  /* 0x0000008a1460723c */ /* 0x040ff00000041860 */
[C---:B-1----:R-:W-:Y:S08]  /*7710*/  HMMA.16816.F32.BF16 R100, R20.reuse, R24, R100 ;  /* 0x000000181464723c */ /* 0x042ff00000041864 */
[C---:B------:R-:W-:Y:S08]  /*7720*/  HMMA.16816.F32.BF16 R120, R20.reuse, R26, R12 ;  /* 0x0000001a1478723c */ /* 0x040ff0000004180c */
[C---:B--2---:R-:W-:Y:S08]  /*7730*/  HMMA.16816.F32.BF16 R104, R20.reuse, R28, R104 ;  /* 0x0000001c1468723c */ /* 0x044ff00000041868 */
[C---:B------:R-:W-:Y:S08]  /*7740*/  HMMA.16816.F32.BF16 R108, R20.reuse, R30, R108 ;  /* 0x0000001e146c723c */ /* 0x040ff0000004186c */
[C---:B---3--:R-:W-:Y:S08]  /*7750*/  HMMA.16816.F32.BF16 R116, R20.reuse, R4, R16 ;  /* 0x000000041474723c */ /* 0x048ff00000041810 */
[----:B------:R-:W-:Y:S01]  /*7760*/  HMMA.16816.F32.BF16 R112, R20, R6, R112 ;  /* 0x000000061470723c */ /* 0x000fe20000041870 */
[----:B------:R-:W-:-:S07]  /*7770*/  @P3 BRA `(.L_x_44) ;  /* 0xffffd65000003947 */ /* 0x000fce000383ffff */
.L_x_43:
[----:B------:R-:W-:Y:S11]  /*7780*/  @!UPT UIADD3 URZ, URZ, URZ, URZ ;  /* 0x0000003f3f3ff290 */ /* 0x000ff6000fffe03f */
[----:B------:R-:W-:Y:S05]  /*7790*/  BRA.DIV ~URZ, `(.L_x_45) ;  /* 0x00004aa27f007947 */ /* 0x000fea000b800000 */
[----:B------:R-:W1:Y:S04]  /*77a0*/  SHFL.BFLY PT, R0, R246, 0x2, 0x1f ;  /* 0x0c401f00f6007f89 */ /* 0x000e6800000e0000 */
[----:B------:R-:W2:Y:S01]  /*77b0*/  SHFL.BFLY PT, R2, R245, 0x2, 0x1f ;  /* 0x0c401f00f5027f89 */ /* 0x000ea200000e0000 */
[----:B-1----:R-:W-:-:S02]  /*77c0*/  FADD.FTZ R246, R0, R246 ;  /* 0x000000f600f67221 */ /* 0x002fc40000010000 */
[----:B--2---:R-:W-:-:S03]  /*77d0*/  FADD.FTZ R245, R2, R245 ;  /* 0x000000f502f57221 */ /* 0x004fc60000010000 */
[----:B------:R-:W1:Y:S04]  /*77e0*/  SHFL.BFLY PT, R0, R246, 0x1, 0x1f ;  /* 0x0c201f00f6007f89 */ /* 0x000e6800000e0000 */
[----:B------:R2:W3:Y:S01]  /*77f0*/  SHFL.BFLY PT, R4, R245, 0x1, 0x1f ;  /* 0x0c201f00f5047f89 */ /* 0x0004e200000e0000 */
[----:B-1----:R-:W-:-:S05]  /*7800*/  FADD.FTZ R0, R246, R0 ;  /* 0x00000000f6007221 */ /* 0x002fca0000010000 */
.L_x_114:
[----:B------:R-:W-:Y:S01]  /*7810*/  FSETP.NE.FTZ.AND P1, PT, R0, RZ, PT ;  /* 0x000000ff0000720b */ /* 0x000fe20003f35000 */
[----:B---3--:R-:W-:Y:S01]  /*7820*/  FADD.FTZ R4, R4, R245 ;  /* 0x000000f504047221 */ /* 0x008fe20000010000 */
[----:B------:R-:W-:Y:S02]  /*7830*/  MOV R5, RZ ;  /* 0x000000ff00057202 */ /* 0x000fe40000000f00 */
[----:B------:R-:W-:Y:S02]  /*7840*/  MOV R2, 0xff800000 ;  /* 0xff80000000027802 */ /* 0x000fe40000000f00 */
[----:B------:R-:W-:-:S02]  /*7850*/  FSETP.NE.FTZ.AND P0, PT, R4, RZ, PT ;  /* 0x000000ff0400720b */ /* 0x000fc40003f15000 */
[----:B------:R-:W-:-:S05]  /*7860*/  MOV R9, 0x1 ;  /* 0x0000000100097802 */ /* 0x000fca0000000f00 */
[----:B------:R-:W1:Y:S01]  /*7870*/  @P1 MUFU.LG2 R6, R0 ;  /* 0x0000000000061308 */ /* 0x000e620000000c00 */
[----:B------:R-:W-:-:S05]  /*7880*/  @P1 MOV R7, 0x3f317218 ;  /* 0x3f31721800071802 */ /* 0x000fca0000000f00 */
[----:B------:R-:W-:Y:S02]  /*7890*/  @P1 FMUL.FTZ R7, R7, c[0x0][0x2d0] ;  /* 0x0000b40007071a20 */ /* 0x000fe40000410000 */
[----:B------:R3:W4:Y:S01]  /*78a0*/  @P1 MUFU.RCP R5, R0 ;  /* 0x0000000000051308 */ /* 0x0007220000001000 */
[----:B-1----:R-:W-:-:S04]  /*78b0*/  @P1 FMUL.FTZ R6, R6, 0.69314718246459960938 ;  /* 0x3f31721806061820 */ /* 0x002fc80000410000 */
[----:B------:R-:W-:Y:S01]  /*78c0*/  @P1 FFMA.FTZ R2, R7, R132, R6 ;  /* 0x0000008407021223 */ /* 0x000fe20000010006 */
[----:B------:R-:W-:Y:S02]  /*78d0*/  @P0 MOV R7, 0x3f317218 ;  /* 0x3f31721800070802 */ /* 0x000fe40000000f00 */
[----:B---3--:R-:W-:Y:S01]  /*78e0*/  MOV R0, RZ ;  /* 0x000000ff00007202 */ /* 0x008fe20000000f00 */
[C---:B----4-:R-:W-:Y:S02]  /*78f0*/  FMUL.FTZ R128, R5.reuse, R128 ;  /* 0x0000008005807220 */ /* 0x050fe40000410000 */
[C---:B------:R-:W-:Y:S02]  /*7900*/  FMUL.FTZ R129, R5.reuse, R129 ;  /* 0x0000008105817220 */ /* 0x040fe40000410000 */
[C---:B------:R-:W-:Y:S01]  /*7910*/  FMUL.FTZ R124, R5.reuse, R124 ;  /* 0x0000007c057c7220 */ /* 0x040fe20000410000 */
[----:B------:R-:W-:Y:S01]  /*7920*/  @P0 MUFU.RCP R0, R4 ;  /* 0x0000000400000308 */ /* 0x000fe20000001000 */
[----:B------:R-:W-:-:S02]  /*7930*/  FMUL.FTZ R125, R5, R125 ;  /* 0x0000007d057d7220 */ /* 0x000fc40000410000 */
        /* <DEDUP_REMOVED lines=11> */
[----:B------:R-:W-:Y:S02]  /*79f0*/  FMUL.FTZ R56, R5, R56 ;  /* 0x0000003805387220 */ /* 0x000fe40000410000 */
[----:B-1----:R-:W-:-:S02]  /*7a00*/  @P0 FMUL.FTZ R6, R4, 0.69314718246459960938 ;  /* 0x3f31721804060820 */ /* 0x002fc40000410000 */
[----:B------:R-:W-:Y:S02]  /*7a10*/  @P0 FMUL.FTZ R4, R7, c[0x0][0x2d0] ;  /* 0x0000b40007040a20 */ /* 0x000fe40000410000 */
        /* <DEDUP_REMOVED lines=32> */
[----:B------:R-:W-:Y:S01]  /*7c20*/  FMUL.FTZ R113, R5, R113 ;  /* 0x0000007105717220 */ /* 0x000fe20000410000 */
[----:B------:R-:W-:Y:S01]  /*7c30*/  MOV R5, 0xff800000 ;  /* 0xff80000000057802 */ /* 0x000fe20000000f00 */
        /* <DEDUP_REMOVED lines=47> */
[----:B------:R-:W-:Y:S02]  /*7f30*/  FMUL.FTZ R115, R0, R115 ;  /* 0x0000007300737220 */ /* 0x000fe40000410000 */
[----:B------:R-:W-:Y:S02]  /*7f40*/  @P0 FFMA.FTZ R5, R4, R3, R6 ;  /* 0x0000000304050223 */ /* 0x000fe40000010006 */
.L_x_28:
[----:B------:R-:W-:Y:S01]  /*7f50*/  LOP3.LUT P0, RZ, R201, 0xff, RZ, 0xc0, !PT ;  /* 0x000000ffc9ff7812 */ /* 0x000fe2000780c0ff */
[----:B------:R-:W-:-:S12]  /*7f60*/  BSSY B0, `(.L_x_46) ;  /* 0x000000f000007945 */ /* 0x000fd80003800000 */
[----:B------:R-:W-:Y:S05]  /*7f70*/  @P0 BRA `(.L_x_47) ;  /* 0x000000d000000947 */ /* 0x000fea0003800000 */
[----:B------:R-:W3:Y:S01]  /*7f80*/  S2R R0, SR_LANEID ;  /* 0x0000000000007919 */ /* 0x000ee20000000000 */
[----:B------:R-:W-:Y:S01]  /*7f90*/  VOTEU.ANY UR4, UPT, PT ;  /* 0x0000000000047886 */ /* 0x000fe200038e0100 */
[----:B------:R-:W-:Y:S01]  /*7fa0*/  IMAD.MOV.U32 R6, RZ, RZ, c[0x0][0x560] ;  /* 0x00015800ff067624 */ /* 0x000fe200078e00ff */
[----:B------:R-:W3:Y:S01]  /*7fb0*/  FLO.U32 R4, UR4 ;  /* 0x0000000400047d00 */ /* 0x000ee200080e0000 */
[----:B------:R-:W-:-:S07]  /*7fc0*/  IMAD.MOV.U32 R7, RZ, RZ, c[0x0][0x564] ;  /* 0x00015900ff077624 */ /* 0x000fce00078e00ff */
[----:B------:R-:W4:Y:S01]  /*7fd0*/  POPC R3, UR4 ;  /* 0x0000000400037d09 */ /* 0x000f220008000000 */
[----:B---3--:R-:W-:-:S13]  /*7fe0*/  ISETP.EQ.U32.AND P0, PT, R4, R0, PT ;  /* 0x000000000400720c */ /* 0x008fda0003f02070 */
[----:B----4-:R-:W3:Y:S04]  /*7ff0*/  @P0 ATOMG.E.ADD.STRONG.GPU PT, R3, [R6.64], R3 ;  /* 0x00000003060309a8 */ /* 0x010ee800081ee1c6 */
[----:B------:R-:W4:Y:S02]  /*8000*/  S2R R0, SR_LTMASK ;  /* 0x0000000000007919 */ /* 0x000f240000003900 */
[----:B----4-:R-:W-:-:S04]  /*8010*/  LOP3.LUT R0, R0, UR4, RZ, 0xc0, !PT ;  /* 0x0000000400007c12 */ /* 0x010fc8000f8ec0ff */
[----:B------:R-:W4:Y:S01]  /*8020*/  POPC R192, R0 ;  /* 0x0000000000c07309 */ /* 0x000f220000000000 */
[----:B---3--:R-:W4:Y:S02]  /*8030*/  SHFL.IDX PT, R3, R3, R4, 0x1f ;  /* 0x00001f0403037589 */ /* 0x008f2400000e0000 */
[----:B----4-:R-:W-:-:S05]  /*8040*/  IADD3 R192, R3, c[0x0][0xc], R192 ;  /* 0x0000030003c07a10 */ /* 0x010fca0007ffe0c0 */
.L_x_47:
[----:B------:R-:W-:Y:S05]  /*8050*/  BSYNC B0 ;  /* 0x0000000000007941 */ /* 0x000fea0003800000 */
.L_x_46:
[----:B------:R-:W-:Y:S01]  /*8060*/  PRMT R9, R9, 0x9910, RZ ;  /* 0x0000991009097816 */ /* 0x000fe200000000ff */
[----:B------:R-:W-:Y:S01]  /*8070*/  BSSY B1, `(.L_x_48) ;  /* 0x00002fd000017945 */ /* 0x000fe20003800000 */
[----:B------:R-:W-:Y:S02]  /*8080*/  IMAD.MOV.U32 R0, RZ, RZ, R192 ;  /* 0x000000ffff007224 */ /* 0x000fe400078e00c0 */
[----:B------:R-:W-:-:S13]  /*8090*/  ISETP.NE.AND P0, PT, R9, RZ, PT ;  /* 0x000000ff0900720c */ /* 0x000fda0003f05270 */
[----:B------:R-:W-:Y:S05]  /*80a0*/  @!P0 BRA `(.L_x_49) ;  /* 0x000023e000008947 */ /* 0x000fea0003800000 */
[----:B------:R-:W-:Y:S01]  /*80b0*/  WARPSYNC 0xffffffff ;  /* 0xffffffff00007948 */ /* 0x000fe20003800000 */
[----:B------:R-:W-:Y:S01]  /*80c0*/  BAR.SYNC.DEFER_BLOCKING 0x1, 0x100 ;  /* 0x0044000000007b1d */ /* 0x000fe20000010000 */
[----:B------:R-:W-:Y:S02]  /*80d0*/  F2FP.BF16.PACK_AB R4, R129, R128 ;  /* 0x000000808104723e */ /* 0x000fe400000010ff */
[----:B------:R-:W-:Y:S02]  /*80e0*/  F2FP.BF16.PACK_AB R6, R131, R130 ;  /* 0x000000828306723e */ /* 0x000fe400000010ff */
[----:B------:R-:W-:Y:S02]  /*80f0*/  F2FP.BF16.PACK_AB R3, R125, R124 ;  /* 0x0000007c7d03723e */ /* 0x000fe400000010ff */
[----:B------:R-:W-:Y:S02]  /*8100*/  F2FP.BF16.PACK_AB R7, R115, R114 ;  /* 0x000000727307723e */ /* 0x000fe400000010ff */
[----:B------:R-:W-:-:S02]  /*8110*/  ISETP.NE.U32.AND P2, PT, RZ, c[0x0][0x508], PT ;  /* 0x00014200ff007a0c */ /* 0x000fc40003f45070 */
[----:B------:R-:W-:Y:S02]  /*8120*/  ISETP.NE.U32.AND P1, PT, RZ, c[0x0][0x500], PT ;  /* 0x00014000ff007a0c */ /* 0x000fe40003f25070 */
[----:B------:R-:W-:Y:S02]  /*8130*/  ISETP.NE.AND.EX P2, PT, RZ, c[0x0][0x50c], PT, P2 ;  /* 0x00014300ff007a0c */ /* 0x000fe40003f45320 */
[----:B------:R-:W-:Y:S01]  /*8140*/  ISETP.NE.AND.EX P1, PT, RZ, c[0x0][0x504], PT, P1 ;  /* 0x00014100ff007a0c */ /* 0x000fe20003f25310 */
[----:B------:R3:W-:Y:S10]  /*8150*/  STS [R232], R4 ;  /* 0x00000004e8007388 */ /* 0x0007f40000000800 */
[C---:B------:R-:W-:Y:S01]  /*8160*/  @P2 LEA R8, P0, R238.reuse, c[0x0][0x508], 0x2 ;  /* 0x00014200ee082a11 */ /* 0x040fe200078010ff */
[----:B------:R4:W-:Y:S03]  /*8170*/  STS [R232+0x400], R6 ;  /* 0x00040006e8007388 */ /* 0x0009e60000000800 */
[----:B------:R-:W-:Y:S01]  /*8180*/  @P2 LEA.HI.X R9, R238, c[0x0][0x50c], R237, 0x2, P0 ;  /* 0x00014300ee092a11 */ /* 0x000fe200000f14ed */
[----:B------:R1:W-:Y:S01]  /*8190*/  STS [R231], R3 ;  /* 0x00000003e7007388 */ /* 0x0003e20000000800 */
[----:B---3--:R-:W-:-:S02]  /*81a0*/  F2FP.BF16.PACK_AB R4, R127, R126 ;  /* 0x0000007e7f04723e */ /* 0x008fc400000010ff */
[----:B----4-:R-:W-:-:S03]  /*81b0*/  F2FP.BF16.PACK_AB R6, R37, R36 ;  /* 0x000000242506723e */ /* 0x010fc600000010ff */
[----:B------:R3:W-:Y:S01]  /*81c0*/  STS [R231+0x400], R4 ;  /* 0x00040004e7007388 */ /* 0x0007e20000000800 */
[----:B-1----:R-:W-:-:S03]  /*81d0*/  F2FP.BF16.PACK_AB R3, R39, R38 ;  /* 0x000000262703723e */ /* 0x002fc600000010ff */
[----:B------:R1:W-:Y:S04]  /*81e0*/  STS [R230], R6 ;  /* 0x00000006e6007388 */ /* 0x0003e80000000800 */
[----:B------:R4:W-:Y:S01]  /*81f0*/  STS [R230+0x400], R3 ;  /* 0x00040003e6007388 */ /* 0x0009e20000000800 */
[----:B---3--:R-:W-:Y:S02]  /*8200*/  F2FP.BF16.PACK_AB R4, R41, R40 ;  /* 0x000000282904723e */ /* 0x008fe400000010ff */
[----:B-1----:R-:W-:-:S03]  /*8210*/  F2FP.BF16.PACK_AB R6, R43, R42 ;  /* 0x0000002a2b06723e */ /* 0x002fc600000010ff */
[----:B------:R1:W-:Y:S01]  /*8220*/  STS [R235], R4 ;  /* 0x00000004eb007388 */ /* 0x0003e20000000800 */
[----:B----4-:R-:W-:-:S03]  /*8230*/  F2FP.BF16.PACK_AB R3, R45, R44 ;  /* 0x0000002c2d03723e */ /* 0x010fc600000010ff */
[----:B------:R3:W-:Y:S04]  /*8240*/  STS [R235+0x400], R6 ;  /* 0x00040006eb007388 */ /* 0x0007e80000000800 */
[----:B------:R4:W-:Y:S01]  /*8250*/  STS [R229], R3 ;  /* 0x00000003e5007388 */ /* 0x0009e20000000800 */
[----:B-1----:R-:W-:Y:S02]  /*8260*/  F2FP.BF16.PACK_AB R4, R47, R46 ;  /* 0x0000002e2f04723e */ /* 0x002fe400000010ff */
[----:B---3--:R-:W-:-:S03]  /*8270*/  F2FP.BF16.PACK_AB R6, R49, R48 ;  /* 0x000000303106723e */ /* 0x008fc600000010ff */
[----:B------:R1:W-:Y:S01]  /*8280*/  STS [R229+0x400], R4 ;  /* 0x00040004e5007388 */ /* 0x0003e20000000800 */
[----:B----4-:R-:W-:-:S03]  /*8290*/  F2FP.BF16.PACK_AB R3, R51, R50 ;  /* 0x000000323303723e */ /* 0x010fc600000010ff */
[----:B------:R3:W-:Y:S04]  /*82a0*/  STS [R234], R6 ;  /* 0x00000006ea007388 */ /* 0x0007e80000000800 */
[----:B------:R4:W-:Y:S01]  /*82b0*/  STS [R234+0x400], R3 ;  /* 0x00040003ea007388 */ /* 0x0009e20000000800 */
[----:B-1----:R-:W-:Y:S02]  /*82c0*/  F2FP.BF16.PACK_AB R4, R53, R52 ;  /* 0x000000343504723e */ /* 0x002fe400000010ff */
[----:B---3--:R-:W-:-:S03]  /*82d0*/  F2FP.BF16.PACK_AB R6, R55, R54 ;  /* 0x000000363706723e */ /* 0x008fc600000010ff */
        /* <DEDUP_REMOVED lines=8> */
[----:B------:R3:W-:Y:S04]  /*8360*/  STS [R232+0x4000], R6 ;  /* 0x00400006e8007388 */ /* 0x0007e80000000800 */
[----:B------:R4:W-:Y:S01]  /*8370*/  STS [R232+0x4400], R3 ;  /* 0x00440003e8007388 */ /* 0x0009e20000000800 */
        /* <DEDUP_REMOVED lines=51> */
[----:B----4-:R-:W-:-:S05]  /*86b0*/  F2FP.BF16.PACK_AB R3, R111, R110 ;  /* 0x0000006e6f03723e */ /* 0x010fca00000010ff */
[----:B------:R3:W-:Y:S04]  /*86c0*/  STS [R234+0x8400], R3 ;  /* 0x00840003ea007388 */ /* 0x0007e80000000800 */
[----:B------:R4:W-:Y:S01]  /*86d0*/  STS [R233+0x8000], R6 ;  /* 0x00800006e9007388 */ /* 0x0009e20000000800 */
[----:B-1----:R-:W-:-:S05]  /*86e0*/  F2FP.BF16.PACK_AB R4, R119, R118 ;  /* 0x000000767704723e */ /* 0x002fca00000010ff */
[----:B------:R1:W-:Y:S01]  /*86f0*/  STS [R233+0x8400], R4 ;  /* 0x00840004e9007388 */ /* 0x0003e20000000800 */
[----:B---3--:R-:W-:-:S03]  /*8700*/  F2FP.BF16.PACK_AB R3, R113, R112 ;  /* 0x000000707103723e */ /* 0x008fc600000010ff */
[----:B------:R-:W-:Y:S01]  /*8710*/  STS [R236+0x8400], R7 ;  /* 0x00840007ec007388 */ /* 0x000fe20000000800 */
[----:B----4-:R-:W-:-:S03]  /*8720*/  IMAD.MOV.U32 R6, RZ, RZ, 0x4 ;  /* 0x00000004ff067424 */ /* 0x010fc600078e00ff */
[----:B------:R3:W-:Y:S01]  /*8730*/  STS [R236+0x8000], R3 ;  /* 0x00800003ec007388 */ /* 0x0007e20000000800 */
[----:B------:R-:W-:-:S04]  /*8740*/  IMAD.WIDE R10, R238, R6, c[0x0][0x500] ;  /* 0x00014000ee0a7625 */ /* 0x000fc800078e0206 */
[----:B-1----:R-:W-:Y:S01]  /*8750*/  IMAD.MOV.U32 R4, RZ, RZ, RZ ;  /* 0x000000ffff047224 */ /* 0x002fe200078e00ff */
[----:B------:R-:W-:Y:S01]  /*8760*/  BAR.SYNC.DEFER_BLOCKING 0x1, 0x100 ;  /* 0x0044000000007b1d */ /* 0x000fe20000010000 */
[----:B---3--:R-:W-:-:S06]  /*8770*/  IMAD.MOV.U32 R3, RZ, RZ, c[0x0][0x388] ;  /* 0x0000e200ff037624 */ /* 0x008fcc00078e00ff */
[----:B------:R1:W5:Y:S04]  /*8780*/  @P2 LDG.E R3, [R8.64] ;  /* 0x0000000608032981 */ /* 0x000368000c1e1900 */
[----:B------:R1:W5:Y:S01]  /*8790*/  @P1 LDG.E R4, [R10.64] ;  /* 0x000000060a041981 */ /* 0x000362000c1e1900 */
[----:B------:R-:W-:-:S04]  /*87a0*/  ISETP.NE.AND P0, PT, R242, RZ, PT ;  /* 0x000000fff200720c */ /* 0x000fc80003f05270 */
[----:B------:R-:W-:Y:S01]  /*87b0*/  SEL R242, R242, c[0x0][0x3d4], P0 ;  /* 0x0000f500f2f27a07 */ /* 0x000fe20000000000 */
[----:B------:R-:W-:Y:S05]  /*87c0*/  @P2 BRA `(.L_x_50) ;  /* 0x0000004000002947 */ /* 0x000fea0003800000 */
[----:B------:R-:W-:Y:S05]  /*87d0*/  @!P1 BRA `(.L_x_50) ;  /* 0x0000003000009947 */ /* 0x000fea0003800000 */
[----:B-----5:R3:W4:Y:S04]  /*87e0*/  LDG.E R3, [R10.64] ;  /* 0x000000060a037981 */ /* 0x020728000c1e1900 */
[----:B-1-3--:R-:W4:Y:S02]  /*87f0*/  LDG.E R10, [R10.64+0x4] ;  /* 0x000004060a0a7981 */ /* 0x00af24000c1e1900 */
[----:B----4-:R-:W-:Y:S02]  /*8800*/  IADD3 R3, -R3, R10, RZ ;  /* 0x0000000a03037210 */ /* 0x010fe40007ffe1ff */
.L_x_50:
[----:B------:R-:W-:Y:S01]  /*8810*/  IMAD.MOV.U32 R22, RZ, RZ, 0x368 ;  /* 0x00000368ff167424 */ /* 0x000fe200078e00ff */
[----:B------:R-:W-:Y:S01]  /*8820*/  ISETP.GT.AND P3, PT, R242, 0x1, PT ;  /* 0x00000001f200780c */ /* 0x000fe20003f64270 */
[----:B------:R-:W-:Y:S01]  /*8830*/  IMAD.MOV.U32 R6, RZ, RZ, c[0x0][0x4e8] ;  /* 0x00013a00ff067624 */ /* 0x000fe200078e00ff */
[----:B------:R-:W-:Y:S01]  /*8840*/  ISETP.NE.U32.AND P0, PT, RZ, c[0x0][0x500], PT ;  /* 0x00014000ff007a0c */ /* 0x000fe20003f05070 */
[----:B-----5:R-:W-:Y:S01]  /*8850*/  IMAD R3, R3, c[0x0][0x4e8], RZ ;  /* 0x00013a0003037a24 */ /* 0x020fe200078e02ff */
[----:B------:R-:W-:-:S02]  /*8860*/  SEL R22, R22, 0x328, P3 ;  /* 0x0000032816167807 */ /* 0x000fc40001800000 */
[----:B------:R-:W-:Y:S01]  /*8870*/  ISETP.NE.AND P2, PT, R6, 0x1, PT ;  /* 0x000000010600780c */ /* 0x000fe20003f45270 */
[----:B------:R-:W-:Y:S01]  /*8880*/  IMAD R6, R193, 0x80, R206 ;  /* 0x00000080c1067824 */ /* 0x000fe200078e02ce */
[----:B------:R-:W3:Y:S01]  /*8890*/  LDC.64 R20, c[0x0][R22+0x170] ;  /* 0x00005c0016147b82 */ /* 0x000ee20000000a00 */
[----:B------:R-:W-:Y:S02]  /*88a0*/  ISETP.NE.AND.EX P0, PT, RZ, c[0x0][0x504], PT, P0 ;  /* 0x00014100ff007a0c */ /* 0x000fe40003f05300 */
[----:B------:R-:W-:Y:S02]  /*88b0*/  IMAD.MOV.U32 R15, RZ, RZ, R6 ;  /* 0x000000ffff0f7224 */ /* 0x000fe400078e0006 */
[----:B------:R-:W-:Y:S02]  /*88c0*/  SEL R238, R238, RZ, !P0 ;  /* 0x000000ffeeee7207 */ /* 0x000fe40004000000 */
[----:B------:R-:W-:Y:S01]  /*88d0*/  SEL R237, R237, RZ, !P0 ;  /* 0x000000ffeded7207 */ /* 0x000fe20004000000 */
[----:B------:R-:W4:Y:S03]  /*88e0*/  LDC.64 R16, c[0x0][R22+0x168] ;  /* 0x00005a0016107b82 */ /* 0x000f260000000a00 */
[----:B------:R-:W-:-:S05]  /*88f0*/  @P2 IMAD.HI.U32 R7, R6, c[0x0][0x4ec], RZ ;  /* 0x00013b0006072a27 */ /* 0x000fca00078e00ff */
[----:B------:R-:W1:Y:S01]  /*8900*/  LDC.64 R18, c[0x0][R22+0x178] ;  /* 0x00005e0016127b82 */ /* 0x000e620000000a00 */
[----:B------:R-:W-:Y:S02]  /*8910*/  @P2 SHF.R.U32.HI R15, RZ, c[0x0][0x4f0], R7 ;  /* 0x00013c00ff0f2a19 */ /* 0x000fe40000011607 */
[----:B------:R-:W-:-:S05]  /*8920*/  SHF.R.S32.HI R7, RZ, 0x1f, R4 ;  /* 0x0000001fff077819 */ /* 0x000fca0000011404 */
[----:B-1----:R-:W1:Y:S01]  /*8930*/  LDC.64 R10, c[0x0][R22+0x160] ;  /* 0x00005800160a7b82 */ /* 0x002e620000000a00 */
[----:B---3--:R-:W-:-:S04]  /*8940*/  IMAD R8, R21, R238, RZ ;  /* 0x000000ee15087224 */ /* 0x008fc800078e02ff */
[C---:B------:R-:W-:Y:S02]  /*8950*/  IMAD R8, R20.reuse, R237, R8 ;  /* 0x000000ed14087224 */ /* 0x040fe400078e0208 */
[----:B------:R-:W-:-:S04]  /*8960*/  IMAD.WIDE.U32 R20, R20, R238, RZ ;  /* 0x000000ee14147225 */ /* 0x000fc800078e00ff */
[----:B----4-:R-:W-:Y:S01]  /*8970*/  IMAD.WIDE.U32 R12, R16, R239, RZ ;  /* 0x000000ef100c7225 */ /* 0x010fe200078e00ff */
[----:B------:R-:W-:-:S03]  /*8980*/  SEL R16, R243, RZ, P3 ;  /* 0x000000fff3107207 */ /* 0x000fc60001800000 */
[----:B------:R-:W-:Y:S01]  /*8990*/  IMAD R9, R17, R239, RZ ;  /* 0x000000ef11097224 */ /* 0x000fe200078e02ff */
[----:B------:R-:W-:Y:S01]  /*89a0*/  IADD3 R14, P1, P0, R20, R12, R4 ;  /* 0x0000000c140e7210 */ /* 0x000fe2000783e004 */
[----:B------:R-:W-:Y:S02]  /*89b0*/  IMAD.IADD R8, R21, 0x1, R8 ;  /* 0x0000000115087824 */ /* 0x000fe400078e0208 */
[----:B------:R-:W-:Y:S02]  /*89c0*/  IMAD.IADD R9, R13, 0x1, R9 ;  /* 0x000000010d097824 */ /* 0x000fe400078e0209 */
[-C--:B------:R-:W-:Y:S02]  /*89d0*/  IMAD R13, R19, R16.reuse, RZ ;  /* 0x00000010130d7224 */ /* 0x080fe400078e02ff */
[----:B------:R-:W-:Y:S01]  /*89e0*/  IMAD.WIDE.U32 R16, R18, R16, RZ ;  /* 0x0000001012107225 */ /* 0x000fe200078e00ff */
[----:B------:R-:W-:-:S03]  /*89f0*/  IADD3.X R8, R8, R9, R7, P1, P0 ;  /* 0x0000000908087210 */ /* 0x000fc60000fe0407 */
[----:B------:R-:W-:Y:S01]  /*8a00*/  IMAD.MOV R12, RZ, RZ, -R15 ;  /* 0x000000ffff0c7224 */ /* 0x000fe200078e0a0f */
[----:B------:R-:W-:Y:S01]  /*8a10*/  IADD3 R16, P1, P0, R15, R14, R16 ;  /* 0x0000000e0f107210 */ /* 0x000fe2000783e010 */
[----:B------:R-:W-:Y:S01]  /*8a20*/  IMAD.IADD R13, R17, 0x1, R13 ;  /* 0x00000001110d7824 */ /* 0x000fe200078e020d */
[----:B------:R-:W-:Y:S01]  /*8a30*/  SHF.R.S32.HI R14, RZ, 0x1f, R15 ;  /* 0x0000001fff0e7819 */ /* 0x000fe2000001140f */
[----:B------:R-:W-:-:S03]  /*8a40*/  IMAD R12, R12, c[0x0][0x4e8], R6 ;  /* 0x00013a000c0c7a24 */ /* 0x000fc600078e0206 */
[----:B------:R-:W-:Y:S01]  /*8a50*/  IADD3.X R17, R14, R8, R13, P1, P0 ;  /* 0x000000080e117210 */ /* 0x000fe20000fe040d */
[-C--:B-1----:R-:W-:Y:S01]  /*8a60*/  IMAD R9, R11, R12.reuse, RZ ;  /* 0x0000000c0b097224 */ /* 0x082fe200078e02ff */
[----:B------:R-:W-:Y:S01]  /*8a70*/  SHF.R.S32.HI R15, RZ, 0x1f, R12 ;  /* 0x0000001fff0f7819 */ /* 0x000fe2000001140c */
[----:B------:R-:W-:Y:S02]  /*8a80*/  IMAD.MOV.U32 R8, RZ, RZ, c[0x0][0x4a8] ;  /* 0x00012a00ff087624 */ /* 0x000fe400078e00ff */
[----:B------:R-:W-:-:S03]  /*8a90*/  IMAD.WIDE.U32 R16, R10, R12, R16 ;  /* 0x0000000c0a107225 */ /* 0x000fc600078e0010 */
[----:B------:R-:W-:Y:S01]  /*8aa0*/  SEL R8, R8, c[0x0][0x450], P3 ;  /* 0x0001140008087a07 */ /* 0x000fe20001800000 */
[----:B------:R-:W-:Y:S02]  /*8ab0*/  IMAD R9, R10, R15, R9 ;  /* 0x0000000f0a097224 */ /* 0x000fe400078e0209 */
[----:B------:R-:W-:Y:S01]  /*8ac0*/  IMAD.MOV.U32 R10, RZ, RZ, c[0x0][0x4ac] ;  /* 0x00012b00ff0a7624 */ /* 0x000fe200078e00ff */
[----:B------:R-:W-:Y:S01]  /*8ad0*/  LEA R8, P0, R16, R8, 0x2 ;  /* 0x0000000810087211 */ /* 0x000fe200078010ff */
[----:B------:R-:W-:-:S03]  /*8ae0*/  IMAD.IADD R9, R17, 0x1, R9 ;  /* 0x0000000111097824 */ /* 0x000fc600078e0209 */
[----:B------:R-:W-:Y:S01]  /*8af0*/  SEL R10, R10, c[0x0][0x454], P3 ;  /* 0x000115000a0a7a07 */ /* 0x000fe20001800000 */
[----:B------:R-:W-:Y:S03]  /*8b00*/  SHFL.IDX PT, R12, R8, 0x1, 0x1c1f ;  /* 0x003c1f00080c7f89 */ /* 0x000fe600000e0000 */
[----:B------:R-:W-:Y:S02]  /*8b10*/  LEA.HI.X R9, R16, R10, R9, 0x2, P0 ;  /* 0x0000000a10097211 */ /* 0x000fe400000f1409 */
[----:B------:R1:W-:Y:S01]  /*8b20*/  SHFL.IDX PT, R10, R8, RZ, 0x1c1f ;  /* 0x001c1fff080a7589 */ /* 0x0003e200000e0000 */
[----:B------:R-:W-:-:S03]  /*8b30*/  LOP3.LUT P0, RZ, R208, 0x3, RZ, 0xc0, !PT ;  /* 0x00000003d0ff7812 */ /* 0x000fc6000780c0ff */
[----:B------:R-:W3:Y:S04]  /*8b40*/  SHFL.IDX PT, R11, R9, RZ, 0x1c1f ;  /* 0x001c1fff090b7589 */ /* 0x000ee800000e0000 */
[----:B------:R4:W2:Y:S01]  /*8b50*/  SHFL.IDX PT, R13, R9, 0x1, 0x1c1f ;  /* 0x003c1f00090d7f89 */ /* 0x0008a200000e0000 */
[----:B-1----:R-:W-:-:S05]  /*8b60*/  IMAD R8, R193, 0x80, R207 ;  /* 0x00000080c1087824 */ /* 0x002fca00078e02cf */
[C---:B------:R-:W-:Y:S02]  /*8b70*/  ISETP.GE.OR P1, PT, R8.reuse, R3, P0 ;  /* 0x000000030800720c */ /* 0x040fe40000726670 */
[----:B----4-:R-:W-:-:S04]  /*8b80*/  IADD3 R9, R8, 0x8, RZ ;  /* 0x0000000808097810 */ /* 0x010fc80007ffe0ff */
[----:B------:R-:W-:-:S07]  /*8b90*/  ISETP.GE.OR P0, PT, R9, R3, P0 ;  /* 0x000000030900720c */ /* 0x000fce0000706670 */
[----:B---3--:R1:W-:Y:S01]  /*8ba0*/  @!P1 ST.E [R10.64], R2 ;  /* 0x000000020a009985 */ /* 0x0083e2000c101906 */
[----:B------:R-:W-:-:S05]  /*8bb0*/  ISETP.GE.AND P1, PT, R8, R3, PT ;  /* 0x000000030800720c */ /* 0x000fca0003f26270 */
[----:B--2---:R1:W-:Y:S01]  /*8bc0*/  @!P0 ST.E [R12.64], R5 ;  /* 0x000000050c008985 */ /* 0x0043e2000c101906 */
[----:B------:R-:W-:Y:S01]  /*8bd0*/  ISETP.GE.AND P0, PT, R9, R3, PT ;  /* 0x000000030900720c */ /* 0x000fe20003f06270 */
[----:B------:R-:W-:Y:S05]  /*8be0*/  @P3 BRA `(.L_x_51) ;  /* 0x000007b000003947 */ /* 0x000fea0003800000 */
[----:B-1----:R-:W-:Y:S01]  /*8bf0*/  IMAD R2, R7, c[0x0][0x3a0], RZ ;  /* 0x0000e80007027a24 */ /* 0x002fe200078e02ff */
[----:B------:R-:W-:Y:S01]  /*8c00*/  SHF.R.S32.HI R5, RZ, 0x1f, R238 ;  /* 0x0000001fff057819 */ /* 0x000fe200000114ee */
[C---:B------:R-:W-:Y:S01]  /*8c10*/  IMAD.WIDE.U32 R6, R4.reuse, c[0x0][0x3a0], RZ ;  /* 0x0000e80004067a25 */ /* 0x040fe200078e00ff */
[----:B------:R1:W2:Y:S03]  /*8c20*/  LDS.128 R52, [R204+0x80] ;  /* 0x00008000cc347984 */ /* 0x0002a60000000c00 */
[----:B------:R-:W-:Y:S01]  /*8c30*/  IMAD R2, R4, c[0x0][0x3a4], R2 ;  /* 0x0000e90004027a24 */ /* 0x000fe200078e0202 */
[----:B------:R1:W3:Y:S01]  /*8c40*/  LDS.128 R48, [R204+0x1080] ;  /* 0x00108000cc307984 */ /* 0x0002e20000000c00 */
[----:B------:R-:W-:-:S03]  /*8c50*/  IMAD R5, R5, c[0x0][0x3f0], RZ ;  /* 0x0000fc0005057a24 */ /* 0x000fc600078e02ff */
[----:B------:R-:W-:Y:S01]  /*8c60*/  IADD3 R7, R7, R2, RZ ;  /* 0x0000000207077210 */ /* 0x000fe20007ffe0ff */
[----:B------:R1:W4:Y:S01]  /*8c70*/  LDS.128 R44, [R204+0x2080] ;  /* 0x00208000cc2c7984 */ /* 0x0003220000000c00 */
[C---:B------:R-:W-:Y:S01]  /*8c80*/  LEA R2, R193.reuse, R209, 0x7 ;  /* 0x000000d1c1027211 */ /* 0x040fe200078e38ff */
[----:B------:R-:W-:Y:S01]  /*8c90*/  IMAD R5, R238, c[0x0][0x3f4], R5 ;  /* 0x0000fd00ee057a24 */ /* 0x000fe200078e0205 */
[----:B------:R-:W-:Y:S01]  /*8ca0*/  LEA R193, R193, R210, 0x7 ;  /* 0x000000d2c1c17211 */ /* 0x000fe200078e38ff */
[C---:B------:R-:W-:Y:S01]  /*8cb0*/  IMAD.WIDE.U32 R8, R239.reuse, c[0x0][0x3e8], R6 ;  /* 0x0000fa00ef087a25 */ /* 0x040fe200078e0006 */
[----:B------:R1:W1:Y:S01]  /*8cc0*/  LDS.128 R40, [R204+0x3080] ;  /* 0x00308000cc287984 */ /* 0x0002620000000c00 */
[----:B------:R-:W-:Y:S02]  /*8cd0*/  MOV R4, R2 ;  /* 0x0000000200047202 */ /* 0x000fe40000000f00 */
[----:B------:R-:W-:Y:S01]  /*8ce0*/  IMAD R9, R239, c[0x0][0x3ec], R9 ;  /* 0x0000fb00ef097a24 */ /* 0x000fe200078e0209 */
[----:B------:R1:W1:Y:S01]  /*8cf0*/  LDS.128 R36, [R204+0x4080] ;  /* 0x00408000cc247984 */ /* 0x0002620000000c00 */
[----:B------:R-:W-:-:S03]  /*8d00*/  @P2 IMAD.HI.U32 R6, R2, c[0x0][0x4ec], RZ ;  /* 0x00013b0002062a27 */ /* 0x000fc600078e00ff */
[----:B------:R1:W1:Y:S01]  /*8d10*/  LDS.128 R32, [R204+0x5080] ;  /* 0x00508000cc207984 */ /* 0x0002620000000c00 */
[----:B------:R-:W-:Y:S01]  /*8d20*/  IMAD.WIDE.U32 R56, R238, c[0x0][0x3f0], R8 ;  /* 0x0000fc00ee387a25 */ /* 0x000fe200078e0008 */
[----:B------:R-:W-:Y:S02]  /*8d30*/  @P2 SHF.R.U32.HI R4, RZ, c[0x0][0x4f0], R6 ;  /* 0x00013c00ff042a19 */ /* 0x000fe40000011606 */
[----:B------:R1:W1:Y:S02]  /*8d40*/  LDS.128 R28, [R204+0x6080] ;  /* 0x00608000cc1c7984 */ /* 0x0002640000000c00 */
[----:B------:R-:W-:Y:S02]  /*8d50*/  SHF.R.S32.HI R7, RZ, 0x1f, R4 ;  /* 0x0000001fff077819 */ /* 0x000fe40000011404 */
[----:B------:R1:W1:Y:S01]  /*8d60*/  LDS.128 R24, [R204+0x7080] ;  /* 0x00708000cc187984 */ /* 0x0002620000000c00 */
[----:B------:R-:W-:Y:S02]  /*8d70*/  IADD3 R6, -R4, RZ, RZ ;  /* 0x000000ff04067210 */ /* 0x000fe40007ffe1ff */
[----:B------:R-:W-:Y:S01]  /*8d80*/  IADD3 R57, R57, R5, RZ ;  /* 0x0000000539397210 */ /* 0x000fe20007ffe0ff */
[----:B------:R1:W1:Y:S01]  /*8d90*/  LDS.128 R20, [R204+0x8080] ;  /* 0x00808000cc147984 */ /* 0x0002620000000c00 */
[----:B------:R-:W-:-:S02]  /*8da0*/  IMAD R7, R7, c[0x0][0x3e0], RZ ;  /* 0x0000f80007077a24 */ /* 0x000fc400078e02ff */
[----:B------:R-:W-:Y:S01]  /*8db0*/  IMAD R6, R6, c[0x0][0x4e8], R2 ;  /* 0x00013a0006067a24 */ /* 0x000fe200078e0202 */
[----:B------:R1:W1:Y:S01]  /*8dc0*/  LDS.128 R16, [R204+0x9080] ;  /* 0x00908000cc107984 */ /* 0x0002620000000c00 */
[C---:B------:R-:W-:Y:S02]  /*8dd0*/  IMAD R7, R4.reuse, c[0x0][0x3e4], R7 ;  /* 0x0000f90004077a24 */ /* 0x040fe400078e0207 */
[----:B------:R-:W-:Y:S01]  /*8de0*/  IMAD.WIDE.U32 R4, R4, c[0x0][0x3e0], R56 ;  /* 0x0000f80004047a25 */ /* 0x000fe200078e0038 */
[----:B------:R1:W1:Y:S01]  /*8df0*/  LDS.128 R12, [R204+0xa080] ;  /* 0x00a08000cc0c7984 */ /* 0x0002620000000c00 */
[----:B------:R-:W-:-:S03]  /*8e00*/  SHF.R.S32.HI R2, RZ, 0x1f, R6 ;  /* 0x0000001fff027819 */ /* 0x000fc60000011406 */
[----:B------:R1:W1:Y:S01]  /*8e10*/  LDS.128 R8, [R204+0xb080] ;  /* 0x00b08000cc087984 */ /* 0x0002620000000c00 */
[----:B------:R-:W-:Y:S01]  /*8e20*/  IADD3 R5, R5, R7, RZ ;  /* 0x0000000705057210 */ /* 0x000fe20007ffe0ff */
[----:B------:R-:W-:-:S04]  /*8e30*/  IMAD R2, R2, c[0x0][0x3d8], RZ ;  /* 0x0000f60002027a24 */ /* 0x000fc800078e02ff */
[----:B------:R-:W-:-:S04]  /*8e40*/  IMAD.WIDE.U32 R58, R6, c[0x0][0x3d8], R4 ;  /* 0x0000f600063a7a25 */ /* 0x000fc800078e0004 */
[----:B------:R-:W-:Y:S01]  /*8e50*/  IMAD R6, R6, c[0x0][0x3dc], R2 ;  /* 0x0000f70006067a24 */ /* 0x000fe200078e0202 */
[----:B------:R-:W-:-:S04]  /*8e60*/  LEA R56, P0, R58, c[0x0][0x380], 0x1 ;  /* 0x0000e0003a387a11 */ /* 0x000fc800078008ff */
[----:B------:R-:W-:-:S04]  /*8e70*/  IADD3 R4, R59, R6, RZ ;  /* 0x000000063b047210 */ /* 0x000fc80007ffe0ff */
[----:B------:R-:W-:Y:S01]  /*8e80*/  LEA.HI.X R4, R58, c[0x0][0x384], R4, 0x1, P0 ;  /* 0x0000e1003a047a11 */ /* 0x000fe200000f0c04 */
[----:B------:R-:W-:Y:S05]  /*8e90*/  BRA.DIV ~URZ, `(.L_x_52) ;  /* 0x000035127f007947 */ /* 0x000fea000b800000 */
[----:B--234-:R2:W3:Y:S02]  /*8ea0*/  SHFL.IDX PT, R57, R4, RZ, 0x181f ;  /* 0x00181fff04397589 */ /* 0x01c4e400000e0000 */
.L_x_115:
[----:B------:R-:W-:Y:S05]  /*8eb0*/  BRA.DIV ~URZ, `(.L_x_53) ;  /* 0x000035627f007947 */ /* 0x000fea000b800000 */
[----:B------:R4:W2:Y:S02]  /*8ec0*/  SHFL.IDX PT, R2, R56, RZ, 0x181f ;  /* 0x00181fff38027589 */ /* 0x0008a400000e0000 */
.L_x_116:
[----:B------:R-:W-:Y:S01]  /*8ed0*/  ISETP.GE.AND P0, PT, R193, R3, PT ;  /* 0x00000003c100720c */ /* 0x000fe20003f06270 */
[----:B------:R-:W-:-:S12]  /*8ee0*/  BSSY B0, `(.L_x_54) ;  /* 0x000000e000007945 */ /* 0x000fd80003800000 */
[----:B------:R-:W-:Y:S05]  /*8ef0*/  @P0 BRA `(.L_x_55) ;  /* 0x000000c000000947 */ /* 0x000fea0003800000 */
[----:B------:R-:W-:Y:S02]  /*8f00*/  ISETP.GE.AND P5, PT, R212, c[0x0][0x3c8], PT ;  /* 0x0000f200d4007a0c */ /* 0x000fe40003fa6270 */
[----:B------:R-:W-:Y:S02]  /*8f10*/  ISETP.GE.AND P4, PT, R203, c[0x0][0x3c8], PT ;  /* 0x0000f200cb007a0c */ /* 0x000fe40003f86270 */
[----:B------:R-:W-:-:S09]  /*8f20*/  ISETP.GE.AND P3, PT, R202, c[0x0][0x3c8], PT ;  /* 0x0000f200ca007a0c */ /* 0x000fd20003f66270 */
[-C--:B--2---:R-:W-:Y:S02]  /*8f30*/  @!P5 LEA R58, P2, R212, R2.reuse, 0x1 ;  /* 0x00000002d43ad211 */ /* 0x084fe400078408ff */
[CC--:B------:R-:W-:Y:S02]  /*8f40*/  @!P4 LEA R6, P1, R203.reuse, R2.reuse, 0x1 ;  /* 0x00000002cb06c211 */ /* 0x0c0fe400078208ff */
[----:B------:R-:W-:Y:S02]  /*8f50*/  @!P3 LEA R60, P0, R202, R2, 0x1 ;  /* 0x00000002ca3cb211 */ /* 0x000fe400078008ff */
[-C--:B---3--:R-:W-:Y:S02]  /*8f60*/  @!P5 LEA.HI.X R59, R212, R57.reuse, R213, 0x1, P2 ;  /* 0x00000039d43bd211 */ /* 0x088fe400010f0cd5 */
[-C--:B------:R-:W-:Y:S02]  /*8f70*/  @!P4 LEA.HI.X R7, R203, R57.reuse, R198, 0x1, P1 ;  /* 0x00000039cb07c211 */ /* 0x080fe400008f0cc6 */
[----:B------:R-:W-:Y:S01]  /*8f80*/  @!P3 LEA.HI.X R61, R202, R57, R197, 0x1, P0 ;  /* 0x00000039ca3db211 */ /* 0x000fe200000f0cc5 */
[----:B------:R2:W-:Y:S04]  /*8f90*/  @!P5 ST.E.128 [R58.64], R52 ;  /* 0x000000343a00d985 */ /* 0x0005e8000c101d06 */
[----:B-1----:R2:W-:Y:S04]  /*8fa0*/  @!P4 ST.E.128 [R6.64], R36 ;  /* 0x000000240600c985 */ /* 0x0025e8000c101d06 */
[----:B------:R2:W-:Y:S02]  /*8fb0*/  @!P3 ST.E.128 [R60.64], R20 ;  /* 0x000000143c00b985 */ /* 0x0005e4000c101d06 */
.L_x_55:
[----:B------:R-:W-:Y:S05]  /*8fc0*/  BSYNC B0 ;  /* 0x0000000000007941 */ /* 0x000fea0003800000 */
.L_x_54:
[----:B------:R-:W-:Y:S05]  /*8fd0*/  BRA.DIV ~URZ, `(.L_x_56) ;  /* 0x000034b27f007947 */ /* 0x000fea000b800000 */
[----:B-12---:R1:W2:Y:S04]  /*8fe0*/  SHFL.IDX PT, R20, R4, 0x1, 0x181f ;  /* 0x00381f0004147f89 */ /* 0x0062a800000e0000 */
[----:B------:R1:W4:Y:S02]  /*8ff0*/  SHFL.IDX PT, R5, R56, 0x1, 0x181f ;  /* 0x00381f0038057f89 */ /* 0x00032400000e0000 */
.L_x_117:
[----:B------:R-:W-:Y:S01]  /*9000*/  IADD3 R2, R193, 0x20, RZ ;  /* 0x00000020c1027810 */ /* 0x000fe20007ffe0ff */
[----:B------:R-:W-:Y:S03]  /*9010*/  BSSY B0, `(.L_x_57) ;  /* 0x000000f000007945 */ /* 0x000fe60003800000 */
[----:B------:R-:W-:-:S13]  /*9020*/  ISETP.GE.AND P0, PT, R2, R3, PT ;  /* 0x000000030200720c */ /* 0x000fda0003f06270 */
[----:B------:R-:W-:Y:S05]  /*9030*/  @P0 BRA `(.L_x_58) ;  /* 0x000000c000000947 */ /* 0x000fea0003800000 */
[----:B------:R-:W-:Y:S02]  /*9040*/  ISETP.GE.AND P2, PT, R212, c[0x0][0x3c8], PT ;  /* 0x0000f200d4007a0c */ /* 0x000fe40003f46270 */
[----:B------:R-:W-:Y:S02]  /*9050*/  ISETP.GE.AND P1, PT, R203, c[0x0][0x3c8], PT ;  /* 0x0000f200cb007a0c */ /* 0x000fe40003f26270 */
[----:B------:R-:W-:-:S09]  /*9060*/  ISETP.GE.AND P0, PT, R202, c[0x0][0x3c8], PT ;  /* 0x0000f200ca007a0c */ /* 0x000fd20003f06270 */
[-C--:B----4-:R-:W-:Y:S02]  /*9070*/  @!P2 LEA R22, P5, R212, R5.reuse, 0x1 ;  /* 0x00000005d416a211 */ /* 0x090fe400078a08ff */
[CC--:B------:R-:W-:Y:S02]  /*9080*/  @!P1 LEA R6, P4, R203.reuse, R5.reuse, 0x1 ;  /* 0x00000005cb069211 */ /* 0x0c0fe400078808ff */
[----:B------:R-:W-:Y:S02]  /*9090*/  @!P0 LEA R36, P3, R202, R5, 0x1 ;  /* 0x00000005ca248211 */ /* 0x000fe400078608ff */
[-C--:B--2---:R-:W-:Y:S02]  /*90a0*/  @!P2 LEA.HI.X R23, R212, R20.reuse, R213, 0x1, P5 ;  /* 0x00000014d417a211 */ /* 0x084fe400028f0cd5 */
[-C--:B------:R-:W-:Y:S02]  /*90b0*/  @!P1 LEA.HI.X R7, R203, R20.reuse, R198, 0x1, P4 ;  /* 0x00000014cb079211 */ /* 0x080fe400020f0cc6 */
[----:B------:R-:W-:Y:S01]  /*90c0*/  @!P0 LEA.HI.X R37, R202, R20, R197, 0x1, P3 ;  /* 0x00000014ca258211 */ /* 0x000fe200018f0cc5 */
[----:B------:R2:W-:Y:S04]  /*90d0*/  @!P2 ST.E.128 [R22.64], R48 ;  /* 0x000000301600a985 */ /* 0x0005e8000c101d06 */
[----:B------:R2:W-:Y:S04]  /*90e0*/  @!P1 ST.E.128 [R6.64], R32 ;  /* 0x0000002006009985 */ /* 0x0005e8000c101d06 */
[----:B------:R2:W-:Y:S02]  /*90f0*/  @!P0 ST.E.128 [R36.64], R16 ;  /* 0x0000001024008985 */ /* 0x0005e4000c101d06 */
.L_x_58:
[----:B------:R-:W-:Y:S05]  /*9100*/  BSYNC B0 ;  /* 0x0000000000007941 */ /* 0x000fea0003800000 */
.L_x_57:
[----:B------:R-:W-:Y:S05]  /*9110*/  BRA.DIV ~URZ, `(.L_x_59) ;  /* 0x000034327f007947 */ /* 0x000fea000b800000 */
[----:B--2---:R2:W1:Y:S02]  /*9120*/  SHFL.IDX PT, R16, R4, 0x2, 0x181f ;  /* 0x00581f0004107f89 */ /* 0x00446400000e0000 */
.L_x_118:
[----:B------:R-:W-:Y:S05]  /*9130*/  BRA.DIV ~URZ, `(.L_x_60) ;  /* 0x000034827f007947 */ /* 0x000fea000b800000 */
[----:B----4-:R4:W2:Y:S02]  /*9140*/  SHFL.IDX PT, R5, R56, 0x2, 0x181f ;  /* 0x00581f0038057f89 */ /* 0x0108a400000e0000 */
.L_x_119:
[----:B------:R-:W-:Y:S01]  /*9150*/  IADD3 R2, R193, 0x40, RZ ;  /* 0x00000040c1027810 */ /* 0x000fe20007ffe0ff */
[----:B------:R-:W-:Y:S03]  /*9160*/  BSSY B0, `(.L_x_61) ;  /* 0x000000f000007945 */ /* 0x000fe60003800000 */
[----:B------:R-:W-:-:S13]  /*9170*/  ISETP.GE.AND P0, PT, R2, R3, PT ;  /* 0x000000030200720c */ /* 0x000fda0003f06270 */
[----:B------:R-:W-:Y:S05]  /*9180*/  @P0 BRA `(.L_x_62) ;  /* 0x000000c000000947 */ /* 0x000fea0003800000 */
[----:B------:R-:W-:Y:S02]  /*9190*/  ISETP.GE.AND P2, PT, R212, c[0x0][0x3c8], PT ;  /* 0x0000f200d4007a0c */ /* 0x000fe40003f46270 */
[----:B------:R-:W-:Y:S02]  /*91a0*/  ISETP.GE.AND P1, PT, R203, c[0x0][0x3c8], PT ;  /* 0x0000f200cb007a0c */ /* 0x000fe40003f26270 */
[----:B------:R-:W-:-:S09]  /*91b0*/  ISETP.GE.AND P0, PT, R202, c[0x0][0x3c8], PT ;  /* 0x0000f200ca007a0c */ /* 0x000fd20003f06270 */
[-C--:B--2---:R-:W-:Y:S02]  /*91c0*/  @!P2 LEA R18, P5, R212, R5.reuse, 0x1 ;  /* 0x00000005d412a211 */ /* 0x084fe400078a08ff */
[CC--:B------:R-:W-:Y:S02]  /*91d0*/  @!P1 LEA R6, P4, R203.reuse, R5.reuse, 0x1 ;  /* 0x00000005cb069211 */ /* 0x0c0fe400078808ff */
[----:B------:R-:W-:Y:S02]  /*91e0*/  @!P0 LEA R20, P3, R202, R5, 0x1 ;  /* 0x00000005ca148211 */ /* 0x000fe400078608ff */
[-C--:B-1----:R-:W-:Y:S02]  /*91f0*/  @!P2 LEA.HI.X R19, R212, R16.reuse, R213, 0x1, P5 ;  /* 0x00000010d413a211 */ /* 0x082fe400028f0cd5 */
[-C--:B------:R-:W-:Y:S02]  /*9200*/  @!P1 LEA.HI.X R7, R203, R16.reuse, R198, 0x1, P4 ;  /* 0x00000010cb079211 */ /* 0x080fe400020f0cc6 */
[----:B------:R-:W-:Y:S01]  /*9210*/  @!P0 LEA.HI.X R21, R202, R16, R197, 0x1, P3 ;  /* 0x00000010ca158211 */ /* 0x000fe200018f0cc5 */
[----:B------:R1:W-:Y:S04]  /*9220*/  @!P2 ST.E.128 [R18.64], R44 ;  /* 0x0000002c1200a985 */ /* 0x0003e8000c101d06 */
[----:B------:R1:W-:Y:S04]  /*9230*/  @!P1 ST.E.128 [R6.64], R28 ;  /* 0x0000001c06009985 */ /* 0x0003e8000c101d06 */
[----:B------:R1:W-:Y:S02]  /*9240*/  @!P0 ST.E.128 [R20.64], R12 ;  /* 0x0000000c14008985 */ /* 0x0003e4000c101d06 */
.L_x_62:
[----:B------:R-:W-:Y:S05]  /*9250*/  BSYNC B0 ;  /* 0x0000000000007941 */ /* 0x000fea0003800000 */
.L_x_61:
[----:B------:R-:W-:Y:S05]  /*9260*/  BRA.DIV ~URZ, `(.L_x_63) ;  /* 0x000033b27f007947 */ /* 0x000fea000b800000 */
[----:B-12---:R-:W1:Y:S04]  /*9270*/  SHFL.IDX PT, R4, R4, 0x3, 0x181f ;  /* 0x00781f0004047f89 */ /* 0x006e6800000e0000 */
[----:B----4-:R-:W2:Y:S02]  /*9280*/  SHFL.IDX PT, R56, R56, 0x3, 0x181f ;  /* 0x00781f0038387f89 */ /* 0x010ea400000e0000 */
.L_x_120:
[----:B------:R-:W-:-:S04]  /*9290*/  IADD3 R193, R193, 0x60, RZ ;  /* 0x00000060c1c17810 */ /* 0x000fc80007ffe0ff */
[----:B------:R-:W-:-:S13]  /*92a0*/  ISETP.GE.AND P0, PT, R193, R3, PT ;  /* 0x00000003c100720c */ /* 0x000fda0003f06270 */
[----:B------:R-:W-:Y:S05]  /*92b0*/  @P0 BRA `(.L_x_64) ;  /* 0x00001d8000000947 */ /* 0x000fea0003800000 */
[----:B------:R-:W-:Y:S02]  /*92c0*/  ISETP.GE.AND P1, PT, R212, c[0x0][0x3c8], PT ;  /* 0x0000f200d4007a0c */ /* 0x000fe40003f26270 */
[----:B------:R-:W-:-:S11]  /*92d0*/  ISETP.GE.AND P0, PT, R203, c[0x0][0x3c8], PT ;  /* 0x0000f200cb007a0c */ /* 0x000fd60003f06270 */
[CC--:B--2---:R-:W-:Y:S02]  /*92e0*/  @!P1 LEA R6, P3, R212.reuse, R56.reuse, 0x1 ;  /* 0x00000038d4069211 */ /* 0x0c4fe400078608ff */
[C---:B------:R-:W-:Y:S02]  /*92f0*/  @!P0 LEA R2, P2, R203.reuse, R56, 0x1 ;  /* 0x00000038cb028211 */ /* 0x040fe400078408ff */
[-C--:B-1----:R-:W-:Y:S02]  /*9300*/  @!P1 LEA.HI.X R7, R212, R4.reuse, R213, 0x1, P3 ;  /* 0x00000004d4079211 */ /* 0x082fe400018f0cd5 */
[----:B------:R-:W-:-:S03]  /*9310*/  @!P0 LEA.HI.X R3, R203, R4, R198, 0x1, P2 ;  /* 0x00000004cb038211 */ /* 0x000fc600010f0cc6 */
[----:B------:R1:W-:Y:S04]  /*9320*/  @!P1 ST.E.128 [R6.64], R40 ;  /* 0x0000002806009985 */ /* 0x0003e8000c101d06 */
[----:B------:R1:W-:Y:S01]  /*9330*/  @!P0 ST.E.128 [R2.64], R24 ;  /* 0x0000001802008985 */ /* 0x0003e2000c101d06 */
[----:B------:R-:W-:-:S13]  /*9340*/  ISETP.GE.AND P0, PT, R202, c[0x0][0x3c8], PT ;  /* 0x0000f200ca007a0c */ /* 0x000fda0003f06270 */
[----:B------:R-:W-:Y:S05]  /*9350*/  @P0 BRA `(.L_x_64) ;  /* 0x00001ce000000947 */ /* 0x000fea0003800000 */
[----:B------:R-:W-:-:S04]  /*9360*/  LEA R56, P0, R202, R56, 0x1 ;  /* 0x00000038ca387211 */ /* 0x000fc800078008ff */
[----:B---3--:R-:W-:-:S05]  /*9370*/  LEA.HI.X R57, R202, R4, R197, 0x1, P0 ;  /* 0x00000004ca397211 */ /* 0x008fca00000f0cc5 */
[----:B------:R2:W-:Y:S01]  /*9380*/  ST.E.128 [R56.64], R8 ;  /* 0x0000000838007985 */ /* 0x0005e2000c101d06 */
[----:B------:R-:W-:Y:S05]  /*9390*/  BRA `(.L_x_64) ;  /* 0x00001ca000007947 */ /* 0x000fea0003800000 */
.L_x_51:
[----:B------:R-:W-:Y:S01]  /*93a0*/  IMAD R7, R7, c[0x0][0x408], RZ ;  /* 0x0001020007077a24 */ /* 0x000fe200078e02ff */
[----:B-1----:R-:W-:Y:S01]  /*93b0*/  SHF.R.S32.HI R2, RZ, 0x1f, R238 ;  /* 0x0000001fff027819 */ /* 0x002fe200000114ee */
[----:B------:R-:W-:-:S04]  /*93c0*/  IMAD.WIDE.U32 R8, R4, c[0x0][0x408], RZ ;  /* 0x0001020004087a25 */ /* 0x000fc800078e00ff */
[----:B------:R-:W-:Y:S01]  /*93d0*/  IMAD R7, R4, c[0x0][0x40c], R7 ;  /* 0x0001030004077a24 */ /* 0x000fe200078e0207 */
[----:B------:R-:W-:Y:S01]  /*93e0*/  MOV R4, R8 ;  /* 0x0000000800047202 */ /* 0x000fe20000000f00 */
[----:B------:R-:W-:Y:S02]  /*93f0*/  IMAD R2, R2, c[0x0][0x440], RZ ;  /* 0x0001100002027a24 */ /* 0x000fe400078e02ff */
[----:B------:R-:W-:Y:S01]  /*9400*/  @P2 IMAD.HI.U32 R3, R6, c[0x0][0x4ec], RZ ;  /* 0x00013b0006032a27 */ /* 0x000fe200078e00ff */
[----:B------:R-:W-:-:S03]  /*9410*/  IADD3 R5, R9, R7, RZ ;  /* 0x0000000709057210 */ /* 0x000fc60007ffe0ff */
[----:B------:R-:W-:Y:S02]  /*9420*/  IMAD R2, R238, c[0x0][0x444], R2 ;  /* 0x00011100ee027a24 */ /* 0x000fe400078e0202 */
[----:B------:R-:W-:-:S04]  /*9430*/  IMAD.WIDE.U32 R4, R239, c[0x0][0x438], R4 ;  /* 0x00010e00ef047a25 */ /* 0x000fc800078e0004 */
[----:B------:R-:W-:-:S04]  /*9440*/  IMAD R5, R239, c[0x0][0x43c], R5 ;  /* 0x00010f00ef057a24 */ /* 0x000fc800078e0205 */
[----:B------:R-:W-:Y:S01]  /*9450*/  IMAD.WIDE.U32 R238, R238, c[0x0][0x440], R4 ;  /* 0x00011000eeee7a25 */ /* 0x000fe200078e0004 */
[----:B------:R-:W-:Y:S02]  /*9460*/  MOV R4, R6 ;  /* 0x0000000600047202 */ /* 0x000fe40000000f00 */
[----:B------:R-:W-:Y:S02]  /*9470*/  @P2 SHF.R.U32.HI R4, RZ, c[0x0][0x4f0], R3 ;  /* 0x00013c00ff042a19 */ /* 0x000fe40000011603 */
[----:B------:R-:W-:Y:S02]  /*9480*/  IADD3 R9, R239, R2, RZ ;  /* 0x00000002ef097210 */ /* 0x000fe40007ffe0ff */
[----:B------:R-:W-:Y:S02]  /*9490*/  MOV R8, R238 ;  /* 0x000000ee00087202 */ /* 0x000fe40000000f00 */
[----:B------:R-:W-:Y:S02]  /*94a0*/  SHF.R.S32.HI R3, RZ, 0x1f, R4 ;  /* 0x0000001fff037819 */ /* 0x000fe40000011404 */
[----:B------:R-:W-:Y:S01]  /*94b0*/  IADD3 R2, -R4, RZ, RZ ;  /* 0x000000ff04027210 */ /* 0x000fe20007ffe1ff */
[----:B------:R-:W-:-:S04]  /*94c0*/  IMAD.WIDE.U32 R8, R243, c[0x0][0x448], R8 ;  /* 0x00011200f3087a25 */ /* 0x000fc800078e0008 */
[----:B------:R-:W-:Y:S02]  /*94d0*/  IMAD R3, R3, c[0x0][0x430], RZ ;  /* 0x00010c0003037a24 */ /* 0x000fe400078e02ff */
[----:B------:R-:W-:Y:S02]  /*94e0*/  IMAD R9, R243, c[0x0][0x44c], R9 ;  /* 0x00011300f3097a24 */ /* 0x000fe400078e0209 */
[----:B------:R-:W-:Y:S02]  /*94f0*/  IMAD R2, R2, c[0x0][0x4e8], R6 ;  /* 0x00013a0002027a24 */ /* 0x000fe400078e0206 */
[C---:B------:R-:W-:Y:S02]  /*9500*/  IMAD R3, R4.reuse, c[0x0][0x434], R3 ;  /* 0x00010d0004037a24 */ /* 0x040fe400078e0203 */
[----:B------:R-:W-:Y:S01]  /*9510*/  IMAD.WIDE.U32 R8, R4, c[0x0][0x430], R8 ;  /* 0x00010c0004087a25 */ /* 0x000fe200078e0008 */
[----:B------:R-:W-:-:S04]  /*9520*/  SHF.R.S32.HI R4, RZ, 0x1f, R2 ;  /* 0x0000001fff047819 */ /* 0x000fc80000011402 */
[----:B------:R-:W-:Y:S01]  /*9530*/  IADD3 R5, R9, R3, RZ ;  /* 0x0000000309057210 */ /* 0x000fe20007ffe0ff */
[----:B------:R-:W-:Y:S01]  /*9540*/  IMAD R3, R4, c[0x0][0x428], RZ ;  /* 0x00010a0004037a24 */ /* 0x000fe200078e02ff */
[----:B------:R-:W-:-:S05]  /*9550*/  MOV R4, R8 ;  /* 0x0000000800047202 */ /* 0x000fca0000000f00 */
[----:B------:R-:W-:-:S04]  /*9560*/  IMAD.WIDE.U32 R4, R2, c[0x0][0x428], R4 ;  /* 0x00010a0002047a25 */ /* 0x000fc800078e0004 */
[----:B------:R-:W-:Y:S01]  /*9570*/  IMAD R2, R2, c[0x0][0x42c], R3 ;  /* 0x00010b0002027a24 */ /* 0x000fe200078e0203 */
[----:B------:R-:W-:-:S04]  /*9580*/  LEA R134, P2, R4, c[0x0][0x400], 0x2 ;  /* 0x0001000004867a11 */ /* 0x000fc800078410ff */
[----:B------:R-:W-:-:S04]  /*9590*/  IADD3 R2, R5, R2, RZ ;  /* 0x0000000205027210 */ /* 0x000fc80007ffe0ff */
[----:B------:R-:W-:Y:S01]  /*95a0*/  LEA.HI.X R133, R4, c[0x0][0x404], R2, 0x2, P2 ;  /* 0x0001010004857a11 */ /* 0x000fe200010f1402 */
[----:B------:R-:W-:Y:S05]  /*95b0*/  BRA.DIV ~URZ, `(.L_x_65) ;  /* 0x000031327f007947 */ /* 0x000fea000b800000 */
[----:B------:R1:W2:Y:S02]  /*95c0*/  SHFL.IDX PT, R135, R133, RZ, 0x1c1f ;  /* 0x001c1fff85877589 */ /* 0x0002a400000e0000 */
.L_x_121:
[----:B------:R-:W-:Y:S05]  /*95d0*/  BRA.DIV ~URZ, `(.L_x_66) ;  /* 0x000031827f007947 */ /* 0x000fea000b800000 */
[----:B------:R3:W4:Y:S02]  /*95e0*/  SHFL.IDX PT, R2, R134, RZ, 0x1c1f ;  /* 0x001c1fff86027589 */ /* 0x00072400000e0000 */
.L_x_122:
[C---:B------:R-:W-:Y:S01]  /*95f0*/  IADD3 R132, R205.reuse, 0x8, RZ ;  /* 0x00000008cd847810 */ /* 0x040fe20007ffe0ff */
[----:B------:R-:W-:Y:S01]  /*9600*/  BSSY B0, `(.L_x_67) ;  /* 0x0000081000007945 */ /* 0x000fe20003800000 */
        /* <DEDUP_REMOVED lines=13> */
[----:B------:R-:W-:Y:S02]  /*96e0*/  IADD3 R8, R205, 0x78, RZ ;  /* 0x00000078cd087810 */ /* 0x000fe40007ffe0ff */
[----:B------:R-:W-:Y:S02]  /*96f0*/  SHF.R.S32.HI R3, RZ, 0x1f, R228 ;  /* 0x0000001fff037819 */ /* 0x000fe400000114e4 */
[----:B------:R-:W-:Y:S02]  /*9700*/  SHF.R.S32.HI R35, RZ, 0x1f, R132 ;  /* 0x0000001fff237819 */ /* 0x000fe40000011484 */
[----:B------:R-:W-:-:S02]  /*9710*/  SHF.R.S32.HI R33, RZ, 0x1f, R34 ;  /* 0x0000001fff217819 */ /* 0x000fc40000011422 */
[----:B------:R-:W-:Y:S02]  /*9720*/  SHF.R.S32.HI R31, RZ, 0x1f, R32 ;  /* 0x0000001fff1f7819 */ /* 0x000fe40000011420 */
[----:B------:R-:W-:Y:S02]  /*9730*/  SHF.R.S32.HI R29, RZ, 0x1f, R30 ;  /* 0x0000001fff1d7819 */ /* 0x000fe4000001141e */
[----:B------:R-:W-:Y:S02]  /*9740*/  SHF.R.S32.HI R27, RZ, 0x1f, R28 ;  /* 0x0000001fff1b7819 */ /* 0x000fe4000001141c */
        /* <DEDUP_REMOVED lines=9> */
[----:B------:R-:W-:Y:S01]  /*97e0*/  SHF.R.S32.HI R4, RZ, 0x1f, R8 ;  /* 0x0000001fff047819 */ /* 0x000fe20000011408 */
[----:B------:R-:W-:Y:S05]  /*97f0*/  @P1 BRA `(.L_x_68) ;  /* 0x0000061000001947 */ /* 0x000fea0003800000 */
[----:B------:R-:W-:Y:S02]  /*9800*/  ISETP.GE.AND P4, PT, R205, c[0x0][0x3c8], PT ;  /* 0x0000f200cd007a0c */ /* 0x000fe40003f86270 */
[----:B------:R-:W-:Y:S02]  /*9810*/  ISETP.GE.AND P2, PT, R132, c[0x0][0x3c8], PT ;  /* 0x0000f20084007a0c */ /* 0x000fe40003f46270 */
[----:B------:R-:W-:Y:S02]  /*9820*/  ISETP.GE.AND P5, PT, R34, c[0x0][0x3c8], PT ;  /* 0x0000f20022007a0c */ /* 0x000fe40003fa6270 */
[----:B------:R-:W-:Y:S02]  /*9830*/  ISETP.GE.AND P1, PT, R32, c[0x0][0x3c8], PT ;  /* 0x0000f20020007a0c */ /* 0x000fe40003f26270 */
[----:B------:R-:W-:-:S05]  /*9840*/  ISETP.GE.AND P6, PT, R30, c[0x0][0x3c8], PT ;  /* 0x0000f2001e007a0c */ /* 0x000fca0003fc6270 */
[----:B----4-:R-:W-:Y:S02]  /*9850*/  @!P4 IMAD.MOV.U32 R136, RZ, RZ, R2 ;  /* 0x000000ffff88c224 */ /* 0x010fe400078e0002 */
[----:B--2---:R-:W-:Y:S01]  /*9860*/  @!P4 IMAD.MOV.U32 R137, RZ, RZ, R135 ;  /* 0x000000ffff89c224 */ /* 0x004fe200078e0087 */
[----:B------:R-:W-:-:S03]  /*9870*/  @!P2 LEA R6, P3, R132, R2, 0x2 ;  /* 0x000000028406a211 */ /* 0x000fc600078610ff */
[----:B------:R-:W-:Y:S01]  /*9880*/  @!P4 IMAD.WIDE R136, R205, 0x4, R136 ;  /* 0x00000004cd88c825 */ /* 0x000fe200078e0288 */
[----:B------:R-:W-:-:S04]  /*9890*/  @!P2 LEA.HI.X R7, R132, R135, R35, 0x2, P3 ;  /* 0x000000878407a211 */ /* 0x000fc800018f1423 */
[----:B------:R2:W-:Y:S04]  /*98a0*/  @!P4 ST.E.64 [R136.64], R128 ;  /* 0x000000808800c985 */ /* 0x0005e8000c101b06 */
[----:B------:R4:W-:Y:S01]  /*98b0*/  @!P2 ST.E.64 [R6.64], R124 ;  /* 0x0000007c0600a985 */ /* 0x0009e2000c101b06 */
[----:B------:R-:W-:Y:S02]  /*98c0*/  ISETP.GE.AND P2, PT, R28, c[0x0][0x3c8], PT ;  /* 0x0000f2001c007a0c */ /* 0x000fe40003f46270 */
[-C--:B--2---:R-:W-:Y:S02]  /*98d0*/  @!P5 LEA R128, P4, R34, R2.reuse, 0x2 ;  /* 0x000000022280d211 */ /* 0x084fe400078810ff */
[----:B----4-:R-:W-:Y:S02]  /*98e0*/  @!P1 LEA R6, P3, R32, R2, 0x2 ;  /* 0x0000000220069211 */ /* 0x010fe400078610ff */
[----:B------:R-:W-:-:S02]  /*98f0*/  @!P5 LEA.HI.X R129, R34, R135, R33, 0x2, P4 ;  /* 0x000000872281d211 */ /* 0x000fc400020f1421 */
[----:B------:R-:W-:-:S03]  /*9900*/  @!P1 LEA.HI.X R7, R32, R135, R31, 0x2, P3 ;  /* 0x0000008720079211 */ /* 0x000fc600018f141f */
[----:B------:R2:W-:Y:S01]  /*9910*/  @!P5 ST.E.64 [R128.64], R36 ;  /* 0x000000248000d985 */ /* 0x0005e2000c101b06 */
[----:B------:R-:W-:-:S03]  /*9920*/  ISETP.GE.AND P5, PT, R26, c[0x0][0x3c8], PT ;  /* 0x0000f2001a007a0c */ /* 0x000fc60003fa6270 */
[----:B------:R4:W-:Y:S01]  /*9930*/  @!P1 ST.E.64 [R6.64], R40 ;  /* 0x0000002806009985 */ /* 0x0009e2000c101b06 */
[----:B------:R-:W-:Y:S02]  /*9940*/  ISETP.GE.AND P1, PT, R24, c[0x0][0x3c8], PT ;  /* 0x0000f20018007a0c */ /* 0x000fe40003f26270 */
[-C--:B--2---:R-:W-:Y:S02]  /*9950*/  @!P6 LEA R36, P4, R30, R2.reuse, 0x2 ;  /* 0x000000021e24e211 */ /* 0x084fe400078810ff */
[----:B----4-:R-:W-:Y:S02]  /*9960*/  @!P2 LEA R6, P3, R28, R2, 0x2 ;  /* 0x000000021c06a211 */ /* 0x010fe400078610ff */
[-C--:B------:R-:W-:Y:S02]  /*9970*/  @!P6 LEA.HI.X R37, R30, R135.reuse, R29, 0x2, P4 ;  /* 0x000000871e25e211 */ /* 0x080fe400020f141d */
        /* <DEDUP_REMOVED lines=32> */
[----:B------:R-:W-:Y:S02]  /*9b80*/  @!P2 LEA.HI.X R7, R12, R135, R11, 0x2, P3 ;  /* 0x000000870c07a211 */ /* 0x000fe400018f140b */
[----:B------:R-:W-:Y:S01]  /*9b90*/  ISETP.GE.AND P4, PT, R227, c[0x0][0x3c8], PT ;  /* 0x0000f200e3007a0c */ /* 0x000fe20003f86270 */
[----:B------:R2:W-:Y:S01]  /*9ba0*/  @!P6 ST.E.64 [R36.64], R76 ;  /* 0x0000004c2400e985 */ /* 0x0005e2000c101b06 */
[----:B------:R-:W-:-:S03]  /*9bb0*/  ISETP.GE.AND P6, PT, R228, c[0x0][0x3c8], PT ;  /* 0x0000f200e4007a0c */ /* 0x000fc60003fc6270 */
[----:B------:R4:W-:Y:S01]  /*9bc0*/  @!P2 ST.E.64 [R6.64], R80 ;  /* 0x000000500600a985 */ /* 0x0009e2000c101b06 */
[-C--:B--2---:R-:W-:Y:S02]  /*9bd0*/  @!P5 LEA R36, P3, R10, R2.reuse, 0x2 ;  /* 0x000000020a24d211 */ /* 0x084fe400078610ff */
[-C--:B----4-:R-:W-:Y:S02]  /*9be0*/  @!P1 LEA R6, P2, R8, R2.reuse, 0x2 ;  /* 0x0000000208069211 */ /* 0x090fe400078410ff */
[-C--:B------:R-:W-:Y:S02]  /*9bf0*/  @!P5 LEA.HI.X R37, R10, R135.reuse, R9, 0x2, P3 ;  /* 0x000000870a25d211 */ /* 0x080fe400018f1409 */
[----:B------:R-:W-:Y:S02]  /*9c00*/  ISETP.GE.AND P3, PT, R226, c[0x0][0x3c8], PT ;  /* 0x0000f200e2007a0c */ /* 0x000fe40003f66270 */
[----:B------:R-:W-:Y:S01]  /*9c10*/  @!P1 LEA.HI.X R7, R8, R135, R4, 0x2, P2 ;  /* 0x0000008708079211 */ /* 0x000fe200010f1404 */
[----:B------:R2:W-:Y:S01]  /*9c20*/  @!P5 ST.E.64 [R36.64], R84 ;  /* 0x000000542400d985 */ /* 0x0005e2000c101b06 */
[----:B------:R-:W-:-:S03]  /*9c30*/  @!P4 LEA R40, P5, R227, R2, 0x2 ;  /* 0x00000002e328c211 */ /* 0x000fc600078a10ff */
[----:B------:R4:W-:Y:S01]  /*9c40*/  @!P1 ST.E.64 [R6.64], R88 ;  /* 0x0000005806009985 */ /* 0x0009e2000c101b06 */
[----:B------:R-:W-:Y:S02]  /*9c50*/  ISETP.GE.AND P1, PT, R225, c[0x0][0x3c8], PT ;  /* 0x0000f200e1007a0c */ /* 0x000fe40003f26270 */
[----:B------:R-:W-:Y:S02]  /*9c60*/  @!P4 LEA.HI.X R41, R227, R135, R220, 0x2, P5 ;  /* 0x00000087e329c211 */ /* 0x000fe400028f14dc */
[----:B------:R-:W-:Y:S02]  /*9c70*/  ISETP.GE.AND P5, PT, R223, c[0x0][0x3c8], PT ;  /* 0x0000f200df007a0c */ /* 0x000fe40003fa6270 */
[----:B--2---:R-:W-:-:S04]  /*9c80*/  @!P6 LEA R36, P2, R228, R2, 0x2 ;  /* 0x00000002e424e211 */ /* 0x004fc800078410ff */
[----:B------:R-:W-:Y:S02]  /*9c90*/  @!P6 LEA.HI.X R37, R228, R135, R3, 0x2, P2 ;  /* 0x00000087e425e211 */ /* 0x000fe400010f1403 */
[----:B----4-:R-:W-:-:S03]  /*9ca0*/  @!P3 LEA R6, P2, R226, R2, 0x2 ;  /* 0x00000002e206b211 */ /* 0x010fc600078410ff */
[----:B------:R2:W-:Y:S01]  /*9cb0*/  @!P6 ST.E.64 [R36.64], R92 ;  /* 0x0000005c2400e985 */ /* 0x0005e2000c101b06 */
[----:B------:R-:W-:Y:S02]  /*9cc0*/  ISETP.GE.AND P6, PT, R224, c[0x0][0x3c8], PT ;  /* 0x0000f200e0007a0c */ /* 0x000fe40003fc6270 */
[----:B------:R-:W-:Y:S01]  /*9cd0*/  @!P3 LEA.HI.X R7, R226, R135, R219, 0x2, P2 ;  /* 0x00000087e207b211 */ /* 0x000fe200010f14db */
[----:B------:R-:W-:Y:S01]  /*9ce0*/  @!P4 ST.E.64 [R40.64], R96 ;  /* 0x000000602800c985 */ /* 0x000fe2000c101b06 */
[----:B------:R-:W-:-:S03]  /*9cf0*/  ISETP.GE.AND P4, PT, R222, c[0x0][0x3c8], PT ;  /* 0x0000f200de007a0c */ /* 0x000fc60003f86270 */
[----:B------:R4:W-:Y:S01]  /*9d00*/  @!P3 ST.E.64 [R6.64], R100 ;  /* 0x000000640600b985 */ /* 0x0009e2000c101b06 */
[----:B------:R-:W-:Y:S02]  /*9d10*/  ISETP.GE.AND P3, PT, R221, c[0x0][0x3c8], PT ;  /* 0x0000f200dd007a0c */ /* 0x000fe40003f66270 */
[----:B--2---:R-:W-:-:S04]  /*9d20*/  @!P1 LEA R36, P2, R225, R2, 0x2 ;  /* 0x00000002e1249211 */ /* 0x004fc800078410ff */
[----:B------:R-:W-:Y:S02]  /*9d30*/  @!P1 LEA.HI.X R37, R225, R135, R218, 0x2, P2 ;  /* 0x00000087e1259211 */ /* 0x000fe400010f14da */
[----:B----4-:R-:W-:-:S03]  /*9d40*/  @!P6 LEA R6, P2, R224, R2, 0x2 ;  /* 0x00000002e006e211 */ /* 0x010fc600078410ff */
[----:B------:R2:W-:Y:S01]  /*9d50*/  @!P1 ST.E.64 [R36.64], R120 ;  /* 0x0000007824009985 */ /* 0x0005e2000c101b06 */
[CC--:B------:R-:W-:Y:S02]  /*9d60*/  @!P5 LEA R40, P1, R223.reuse, R2.reuse, 0x2 ;  /* 0x00000002df28d211 */ /* 0x0c0fe400078210ff */
[-C--:B------:R-:W-:Y:S02]  /*9d70*/  @!P6 LEA.HI.X R7, R224, R135.reuse, R217, 0x2, P2 ;  /* 0x00000087e007e211 */ /* 0x080fe400010f14d9 */
[-C--:B------:R-:W-:Y:S02]  /*9d80*/  @!P5 LEA.HI.X R41, R223, R135.reuse, R216, 0x2, P1 ;  /* 0x00000087df29d211 */ /* 0x080fe400008f14d8 */
[CC--:B------:R-:W-:Y:S01]  /*9d90*/  @!P3 LEA R44, P1, R221.reuse, R2.reuse, 0x2 ;  /* 0x00000002dd2cb211 */ /* 0x0c0fe200078210ff */
[----:B------:R4:W-:Y:S03]  /*9da0*/  @!P6 ST.E.64 [R6.64], R104 ;  /* 0x000000680600e985 */ /* 0x0009e6000c101b06 */
[----:B------:R-:W-:Y:S01]  /*9db0*/  @!P3 LEA.HI.X R45, R221, R135, R214, 0x2, P1 ;  /* 0x00000087dd2db211 */ /* 0x000fe200008f14d6 */
[----:B------:R4:W-:Y:S01]  /*9dc0*/  @!P5 ST.E.64 [R40.64], R108 ;  /* 0x0000006c2800d985 */ /* 0x0009e2000c101b06 */
[----:B--2---:R-:W-:-:S04]  /*9dd0*/  @!P4 LEA R36, P2, R222, R2, 0x2 ;  /* 0x00000002de24c211 */ /* 0x004fc800078410ff */
[----:B------:R-:W-:-:S05]  /*9de0*/  @!P4 LEA.HI.X R37, R222, R135, R215, 0x2, P2 ;  /* 0x00000087de25c211 */ /* 0x000fca00010f14d7 */
[----:B------:R4:W-:Y:S04]  /*9df0*/  @!P4 ST.E.64 [R36.64], R116 ;  /* 0x000000742400c985 */ /* 0x0009e8000c101b06 */
[----:B------:R4:W-:Y:S02]  /*9e00*/  @!P3 ST.E.64 [R44.64], R112 ;  /* 0x000000702c00b985 */ /* 0x0009e4000c101b06 */
.L_x_68:
[----:B------:R-:W-:Y:S05]  /*9e10*/  BSYNC B0 ;  /* 0x0000000000007941 */ /* 0x000fea0003800000 */
.L_x_67:
[----:B------:R-:W-:Y:S05]  /*9e20*/  BRA.DIV ~URZ, `(.L_x_69) ;  /* 0x000029a27f007947 */ /* 0x000fea000b800000 */
[----:B-1----:R-:W1:Y:S04]  /*9e30*/  SHFL.IDX PT, R133, R133, 0x1, 0x1c1f ;  /* 0x003c1f0085857f89 */ /* 0x002e6800000e0000 */
[----:B---3--:R-:W3:Y:S02]  /*9e40*/  SHFL.IDX PT, R134, R134, 0x1, 0x1c1f ;  /* 0x003c1f0086867f89 */ /* 0x008ee400000e0000 */
.L_x_123:
[----:B------:R-:W-:Y:S05]  /*9e50*/  @P0 BRA `(.L_x_64) ;  /* 0x000011e000000947 */ /* 0x000fea0003800000 */
[----:B------:R-:W-:Y:S02]  /*9e60*/  ISETP.GE.AND P1, PT, R34, c[0x0][0x3c8], PT ;  /* 0x0000f20022007a0c */ /* 0x000fe40003f26270 */
[----:B------:R-:W-:-:S02]  /*9e70*/  ISETP.GE.AND P3, PT, R205, c[0x0][0x3c8], PT ;  /* 0x0000f200cd007a0c */ /* 0x000fc40003f66270 */
[----:B------:R-:W-:Y:S02]  /*9e80*/  ISETP.GE.AND P2, PT, R132, c[0x0][0x3c8], PT ;  /* 0x0000f20084007a0c */ /* 0x000fe40003f46270 */
[----:B------:R-:W-:Y:S02]  /*9e90*/  ISETP.GE.AND P6, PT, R30, c[0x0][0x3c8], PT ;  /* 0x0000f2001e007a0c */ /* 0x000fe40003fc6270 */
[----:B------:R-:W-:-:S05]  /*9ea0*/  ISETP.GE.AND P0, PT, R32, c[0x0][0x3c8], PT ;  /* 0x0000f20020007a0c */ /* 0x000fca0003f06270 */
[-C--:B---34-:R-:W-:Y:S02]  /*9eb0*/  @!P1 LEA R6, P4, R34, R134.reuse, 0x2 ;  /* 0x0000008622069211 */ /* 0x098fe400078810ff */
[----:B------:R-:W-:Y:S02]  /*9ec0*/  @!P3 IMAD.MOV.U32 R44, RZ, RZ, R134 ;  /* 0x000000ffff2cb224 */ /* 0x000fe400078e0086 */
[----:B-1----:R-:W-:Y:S01]  /*9ed0*/  @!P3 IMAD.MOV.U32 R45, RZ, RZ, R133 ;  /* 0x000000ffff2db224 */ /* 0x002fe200078e0085 */
[-C--:B------:R-:W-:Y:S02]  /*9ee0*/  @!P2 LEA R36, P5, R132, R134.reuse, 0x2 ;  /* 0x000000868424a211 */ /* 0x080fe400078a10ff */
[-C--:B------:R-:W-:Y:S01]  /*9ef0*/  @!P1 LEA.HI.X R7, R34, R133.reuse, R33, 0x2, P4 ;  /* 0x0000008522079211 */ /* 0x080fe200020f1421 */
[----:B------:R-:W-:Y:S01]  /*9f00*/  @!P3 IMAD.WIDE R44, R205, 0x4, R44 ;  /* 0x00000004cd2cb825 */ /* 0x000fe200078e022c */
[----:B------:R-:W-:Y:S02]  /*9f10*/  @!P6 LEA R34, P4, R30, R134, 0x2 ;  /* 0x000000861e22e211 */ /* 0x000fe400078810ff */
[----:B------:R-:W-:-:S02]  /*9f20*/  @!P2 LEA.HI.X R37, R132, R133, R35, 0x2, P5 ;  /* 0x000000858425a211 */ /* 0x000fc400028f1423 */
[-C--:B------:R-:W-:Y:S01]  /*9f30*/  @!P6 LEA.HI.X R35, R30, R133.reuse, R29, 0x2, P4 ;  /* 0x000000851e23e211 */ /* 0x080fe200020f141d */
[----:B------:R-:W-:Y:S01]  /*9f40*/  @!P3 ST.E.64 [R44.64], R130 ;  /* 0x000000822c00b985 */ /* 0x000fe2000c101b06 */
[----:B------:R-:W-:Y:S02]  /*9f50*/  @!P0 LEA R40, P5, R32, R134, 0x2 ;  /* 0x0000008620288211 */ /* 0x000fe400078a10ff */
[----:B------:R-:W-:Y:S01]  /*9f60*/  ISETP.GE.AND P4, PT, R28, c[0x0][0x3c8], PT ;  /* 0x0000f2001c007a0c */ /* 0x000fe20003f86270 */
[----:B------:R-:W-:Y:S01]  /*9f70*/  @!P2 ST.E.64 [R36.64], R126 ;  /* 0x0000007e2400a985 */ /* 0x000fe2000c101b06 */
[----:B------:R-:W-:Y:S02]  /*9f80*/  ISETP.GE.AND P3, PT, R26, c[0x0][0x3c8], PT ;  /* 0x0000f2001a007a0c */ /* 0x000fe40003f66270 */
[----:B------:R-:W-:Y:S01]  /*9f90*/  @!P0 LEA.HI.X R41, R32, R133, R31, 0x2, P5 ;  /* 0x0000008520298211 */ /* 0x000fe200028f141f */
[----:B------:R1:W-:Y:S01]  /*9fa0*/  @!P1 ST.E.64 [R6.64], R38 ;  /* 0x0000002606009985 */ /* 0x0003e2000c101b06 */
[----:B------:R-:W-:-:S02]  /*9fb0*/  ISETP.GE.AND P2, PT, R24, c[0x0][0x3c8], PT ;  /* 0x0000f20018007a0c */ /* 0x000fc40003f46270 */
[----:B------:R-:W-:Y:S01]  /*9fc0*/  ISETP.GE.AND P1, PT, R22, c[0x0][0x3c8], PT ;  /* 0x0000f20016007a0c */ /* 0x000fe20003f26270 */
[----:B------:R-:W-:Y:S01]  /*9fd0*/  @!P0 ST.E.64 [R40.64], R42 ;  /* 0x0000002a28008985 */ /* 0x000fe2000c101b06 */
[----:B------:R-:W-:-:S03]  /*9fe0*/  ISETP.GE.AND P0, PT, R20, c[0x0][0x3c8], PT ;  /* 0x0000f20014007a0c */ /* 0x000fc60003f06270 */
[----:B------:R-:W-:Y:S02]  /*9ff0*/  @!P6 ST.E.64 [R34.64], R46 ;  /* 0x0000002e2200e985 */ /* 0x000fe4000c101b06 */
[----:B------:R-:W-:-:S04]  /*a000*/  @!P3 LEA R30, P6, R26, R134, 0x2 ;  /* 0x000000861a1eb211 */ /* 0x000fc800078c10ff */
[----:B------:R-:W-:Y:S02]  /*a010*/  @!P3 LEA.HI.X R31, R26, R133, R25, 0x2, P6 ;  /* 0x000000851a1fb211 */ /* 0x000fe400030f1419 */
[-C--:B------:R-:W-:Y:S02]  /*a020*/  @!P1 LEA R26, P6, R22, R134.reuse, 0x2 ;  /* 0x00000086161a9211 */ /* 0x080fe400078c10ff */
[----:B-1----:R-:W-:-:S04]  /*a030*/  @!P4 LEA R6, P5, R28, R134, 0x2 ;  /* 0x000000861c06c211 */ /* 0x002fc800078a10ff */
[-C--:B------:R-:W-:Y:S02]  /*a040*/  @!P4 LEA.HI.X R7, R28, R133.reuse, R27, 0x2, P5 ;  /* 0x000000851c07c211 */ /* 0x080fe400028f141b */
[-C--:B------:R-:W-:Y:S02]  /*a050*/  @!P2 LEA R28, P5, R24, R134.reuse, 0x2 ;  /* 0x00000086181ca211 */ /* 0x080fe400078a10ff */
[-C--:B------:R-:W-:Y:S01]  /*a060*/  @!P1 LEA.HI.X R27, R22, R133.reuse, R21, 0x2, P6 ;  /* 0x00000085161b9211 */ /* 0x080fe200030f1415 */
[----:B------:R1:W-:Y:S01]  /*a070*/  @!P4 ST.E.64 [R6.64], R50 ;  /* 0x000000320600c985 */ /* 0x0003e2000c101b06 */
[----:B------:R-:W-:Y:S02]  /*a080*/  @!P2 LEA.HI.X R29, R24, R133, R23, 0x2, P5 ;  /* 0x00000085181da211 */ /* 0x000fe400028f1417 */
[----:B------:R-:W-:Y:S01]  /*a090*/  @!P0 LEA R24, P5, R20, R134, 0x2 ;  /* 0x0000008614188211 */ /* 0x000fe200078a10ff */
[----:B------:R-:W-:Y:S01]  /*a0a0*/  @!P3 ST.E.64 [R30.64], R54 ;  /* 0x000000361e00b985 */ /* 0x000fe2000c101b06 */
[----:B------:R-:W-:-:S02]  /*a0b0*/  ISETP.GE.AND P6, PT, R18, c[0x0][0x3c8], PT ;  /* 0x0000f20012007a0c */ /* 0x000fc40003fc6270 */
[----:B------:R-:W-:Y:S01]  /*a0c0*/  @!P0 LEA.HI.X R25, R20, R133, R19, 0x2, P5 ;  /* 0x0000008514198211 */ /* 0x000fe200028f1413 */
[----:B------:R-:W-:Y:S01]  /*a0d0*/  @!P2 ST.E.64 [R28.64], R58 ;  /* 0x0000003a1c00a985 */ /* 0x000fe2000c101b06 */
[----:B------:R-:W-:Y:S02]  /*a0e0*/  ISETP.GE.AND P5, PT, R16, c[0x0][0x3c8], PT ;  /* 0x0000f20010007a0c */ /* 0x000fe40003fa6270 */
[----:B------:R-:W-:Y:S01]  /*a0f0*/  ISETP.GE.AND P3, PT, R12, c[0x0][0x3c8], PT ;  /* 0x0000f2000c007a0c */ /* 0x000fe20003f66270 */
[----:B------:R-:W-:Y:S01]  /*a100*/  @!P1 ST.E.64 [R26.64], R62 ;  /* 0x0000003e1a009985 */ /* 0x000fe2000c101b06 */
[----:B------:R-:W-:Y:S02]  /*a110*/  ISETP.GE.AND P4, PT, R14, c[0x0][0x3c8], PT ;  /* 0x0000f2000e007a0c */ /* 0x000fe40003f86270 */
[----:B------:R-:W-:Y:S01]  /*a120*/  ISETP.GE.AND P2, PT, R10, c[0x0][0x3c8], PT ;  /* 0x0000f2000a007a0c */ /* 0x000fe20003f46270 */
[----:B------:R-:W-:Y:S02]  /*a130*/  @!P0 ST.E.64 [R24.64], R66 ;  /* 0x0000004218008985 */ /* 0x000fe4000c101b06 */
[----:B-1----:R-:W-:-:S04]  /*a140*/  @!P6 LEA R6, P1, R18, R134, 0x2 ;  /* 0x000000861206e211 */ /* 0x002fc800078210ff */
[-C--:B------:R-:W-:Y:S02]  /*a150*/  @!P6 LEA.HI.X R7, R18, R133.reuse, R17, 0x2, P1 ;  /* 0x000000851207e211 */ /* 0x080fe400008f1411 */
[-C--:B------:R-:W-:Y:S02]  /*a160*/  @!P5 LEA R18, P0, R16, R134.reuse, 0x2 ;  /* 0x000000861012d211 */ /* 0x080fe400078010ff */
[----:B------:R-:W-:Y:S01]  /*a170*/  ISETP.GE.AND P1, PT, R8, c[0x0][0x3c8], PT ;  /* 0x0000f20008007a0c */ /* 0x000fe20003f26270 */
[----:B------:R1:W-:Y:S01]  /*a180*/  @!P6 ST.E.64 [R6.64], R70 ;  /* 0x000000460600e985 */ /* 0x0003e2000c101b06 */
[----:B------:R-:W-:Y:S02]  /*a190*/  @!P5 LEA.HI.X R19, R16, R133, R15, 0x2, P0 ;  /* 0x000000851013d211 */ /* 0x000fe400000f140f */
[----:B------:R-:W-:-:S03]  /*a1a0*/  @!P3 LEA R16, P0, R12, R134, 0x2 ;  /* 0x000000860c10b211 */ /* 0x000fc600078010ff */
[----:B------:R-:W-:Y:S01]  /*a1b0*/  @!P5 ST.E.64 [R18.64], R74 ;  /* 0x0000004a1200d985 */ /* 0x000fe2000c101b06 */
[----:B------:R-:W-:Y:S02]  /*a1c0*/  @!P3 LEA.HI.X R17, R12, R133, R11, 0x2, P0 ;  /* 0x000000850c11b211 */ /* 0x000fe400000f140b */
[----:B------:R-:W-:-:S13]  /*a1d0*/  ISETP.GE.AND P0, PT, R228, c[0x0][0x3c8], PT ;  /* 0x0000f200e4007a0c */ /* 0x000fda0003f06270 */
[----:B------:R-:W-:-:S04]  /*a1e0*/  @!P0 LEA R2, P5, R228, R134, 0x2 ;  /* 0x00000086e4028211 */ /* 0x000fc800078a10ff */
[----:B------:R-:W-:Y:S02]  /*a1f0*/  @!P0 LEA.HI.X R3, R228, R133, R3, 0x2, P5 ;  /* 0x00000085e4038211 */ /* 0x000fe400028f1403 */
[----:B------:R-:W-:Y:S02]  /*a200*/  ISETP.GE.AND P5, PT, R225, c[0x0][0x3c8], PT ;  /* 0x0000f200e1007a0c */ /* 0x000fe40003fa6270 */
[----:B-1----:R-:W-:-:S04]  /*a210*/  @!P4 LEA R6, P6, R14, R134, 0x2 ;  /* 0x000000860e06c211 */ /* 0x002fc800078c10ff */
[----:B------:R-:W-:Y:S02]  /*a220*/  @!P4 LEA.HI.X R7, R14, R133, R13, 0x2, P6 ;  /* 0x000000850e07c211 */ /* 0x000fe400030f140d */
[----:B------:R-:W-:-:S03]  /*a230*/  @!P2 LEA R14, P6, R10, R134, 0x2 ;  /* 0x000000860a0ea211 */ /* 0x000fc600078c10ff */
[----:B------:R-:W-:Y:S01]  /*a240*/  @!P4 ST.E.64 [R6.64], R78 ;  /* 0x0000004e0600c985 */ /* 0x000fe2000c101b06 */
[----:B------:R-:W-:Y:S02]  /*a250*/  ISETP.GE.AND P4, PT, R227, c[0x0][0x3c8], PT ;  /* 0x0000f200e3007a0c */ /* 0x000fe40003f86270 */
[-C--:B------:R-:W-:Y:S01]  /*a260*/  @!P2 LEA.HI.X R15, R10, R133.reuse, R9, 0x2, P6 ;  /* 0x000000850a0fa211 */ /* 0x080fe200030f1409 */
[----:B------:R-:W-:Y:S01]  /*a270*/  @!P3 ST.E.64 [R16.64], R82 ;  /* 0x000000521000b985 */ /* 0x000fe2000c101b06 */
[----:B------:R-:W-:Y:S02]  /*a280*/  @!P1 LEA R10, P6, R8, R134, 0x2 ;  /* 0x00000086080a9211 */ /* 0x000fe400078c10ff */
[----:B------:R-:W-:Y:S01]  /*a290*/  ISETP.GE.AND P3, PT, R226, c[0x0][0x3c8], PT ;  /* 0x0000f200e2007a0c */ /* 0x000fe20003f66270 */
[----:B------:R-:W-:Y:S01]  /*a2a0*/  @!P2 ST.E.64 [R14.64], R86 ;  /* 0x000000560e00a985 */ /* 0x000fe2000c101b06 */
[----:B------:R-:W-:Y:S02]  /*a2b0*/  @!P1 LEA.HI.X R11, R8, R133, R4, 0x2, P6 ;  /* 0x00000085080b9211 */ /* 0x000fe400030f1404 */
[----:B------:R-:W-:-:S03]  /*a2c0*/  ISETP.GE.AND P2, PT, R224, c[0x0][0x3c8], PT ;  /* 0x0000f200e0007a0c */ /* 0x000fc60003f46270 */
[----:B------:R-:W-:Y:S01]  /*a2d0*/  @!P1 ST.E.64 [R10.64], R90 ;  /* 0x0000005a0a009985 */ /* 0x000fe2000c101b06 */
[----:B------:R-:W-:-:S03]  /*a2e0*/  ISETP.GE.AND P1, PT, R223, c[0x0][0x3c8], PT ;  /* 0x0000f200df007a0c */ /* 0x000fc60003f26270 */
[----:B------:R1:W-:Y:S01]  /*a2f0*/  @!P0 ST.E.64 [R2.64], R94 ;  /* 0x0000005e02008985 */ /* 0x0003e2000c101b06 */
[----:B------:R-:W-:-:S04]  /*a300*/  @!P4 LEA R4, P0, R227, R134, 0x2 ;  /* 0x00000086e304c211 */ /* 0x000fc800078010ff */
[----:B------:R-:W-:Y:S02]  /*a310*/  @!P4 LEA.HI.X R5, R227, R133, R220, 0x2, P0 ;  /* 0x00000085e305c211 */ /* 0x000fe400000f14dc */
[----:B------:R-:W-:-:S03]  /*a320*/  ISETP.GE.AND P0, PT, R222, c[0x0][0x3c8], PT ;  /* 0x0000f200de007a0c */ /* 0x000fc60003f06270 */
[----:B------:R3:W-:Y:S01]  /*a330*/  @!P4 ST.E.64 [R4.64], R98 ;  /* 0x000000620400c985 */ /* 0x0007e2000c101b06 */
[----:B-1----:R-:W-:-:S04]  /*a340*/  @!P3 LEA R2, P6, R226, R134, 0x2 ;  /* 0x00000086e202b211 */ /* 0x002fc800078c10ff */
[----:B------:R-:W-:Y:S02]  /*a350*/  @!P3 LEA.HI.X R3, R226, R133, R219, 0x2, P6 ;  /* 0x00000085e203b211 */ /* 0x000fe400030f14db */
[----:B------:R-:W-:-:S03]  /*a360*/  @!P2 LEA R8, P6, R224, R134, 0x2 ;  /* 0x00000086e008a211 */ /* 0x000fc600078c10ff */
[----:B------:R1:W-:Y:S01]  /*a370*/  @!P3 ST.E.64 [R2.64], R102 ;  /* 0x000000660200b985 */ /* 0x0003e2000c101b06 */
[-C--:B---3--:R-:W-:Y:S02]  /*a380*/  @!P5 LEA R4, P4, R225, R134.reuse, 0x2 ;  /* 0x00000086e104d211 */ /* 0x088fe400078810ff */
[-C--:B------:R-:W-:Y:S02]  /*a390*/  @!P1 LEA R6, P3, R223, R134.reuse, 0x2 ;  /* 0x00000086df069211 */ /* 0x080fe400078610ff */
[-C--:B------:R-:W-:Y:S02]  /*a3a0*/  @!P5 LEA.HI.X R5, R225, R133.reuse, R218, 0x2, P4 ;  /* 0x00000085e105d211 */ /* 0x080fe400020f14da */
[-C--:B------:R-:W-:Y:S02]  /*a3b0*/  @!P2 LEA.HI.X R9, R224, R133.reuse, R217, 0x2, P6 ;  /* 0x00000085e009a211 */ /* 0x080fe400030f14d9 */
[----:B------:R-:W-:Y:S01]  /*a3c0*/  @!P1 LEA.HI.X R7, R223, R133, R216, 0x2, P3 ;  /* 0x00000085df079211 */ /* 0x000fe200018f14d8 */
[----:B------:R3:W-:Y:S04]  /*a3d0*/  @!P5 ST.E.64 [R4.64], R122 ;  /* 0x0000007a0400d985 */ /* 0x0007e8000c101b06 */
[----:B------:R3:W-:Y:S04]  /*a3e0*/  @!P2 ST.E.64 [R8.64], R106 ;  /* 0x0000006a0800a985 */ /* 0x0007e8000c101b06 */
[----:B------:R3:W-:Y:S01]  /*a3f0*/  @!P1 ST.E.64 [R6.64], R110 ;  /* 0x0000006e06009985 */ /* 0x0007e2000c101b06 */
[----:B-1----:R-:W-:-:S04]  /*a400*/  @!P0 LEA R2, P4, R222, R134, 0x2 ;  /* 0x00000086de028211 */ /* 0x002fc800078810ff */
[----:B------:R-:W-:-:S05]  /*a410*/  @!P0 LEA.HI.X R3, R222, R133, R215, 0x2, P4 ;  /* 0x00000085de038211 */ /* 0x000fca00020f14d7 */
[----:B------:R3:W-:Y:S01]  /*a420*/  @!P0 ST.E.64 [R2.64], R118 ;  /* 0x0000007602008985 */ /* 0x0007e2000c101b06 */
[----:B------:R-:W-:-:S13]  /*a430*/  ISETP.GE.AND P0, PT, R221, c[0x0][0x3c8], PT ;  /* 0x0000f200dd007a0c */ /* 0x000fda0003f06270 */
[----:B------:R-:W-:Y:S05]  /*a440*/  @P0 BRA `(.L_x_64) ;  /* 0x00000bf000000947 */ /* 0x000fea0003800000 */
[----:B------:R-:W-:-:S04]  /*a450*/  LEA R134, P0, R221, R134, 0x2 ;  /* 0x00000086dd867211 */ /* 0x000fc800078010ff */
[----:B--2---:R-:W-:-:S05]  /*a460*/  LEA.HI.X R135, R221, R133, R214, 0x2, P0 ;  /* 0x00000085dd877211 */ /* 0x004fca00000f14d6 */
[----:B------:R1:W-:Y:S01]  /*a470*/  ST.E.64 [R134.64], R114 ;  /* 0x0000007286007985 */ /* 0x0003e2000c101b06 */
[----:B------:R-:W-:Y:S05]  /*a480*/  BRA `(.L_x_64) ;  /* 0x00000bb000007947 */ /* 0x000fea0003800000 */
.L_x_49:
[----:B------:R-:W-:Y:S01]  /*a490*/  ISETP.NE.U32.AND P1, PT, RZ, c[0x0][0x508], PT ;  /* 0x00014200ff007a0c */ /* 0x000fe20003f25070 */
[----:B------:R-:W-:Y:S01]  /*a4a0*/  IMAD.MOV.U32 R4, RZ, RZ, 0x4 ;  /* 0x00000004ff047424 */ /* 0x000fe200078e00ff */
[----:B------:R-:W-:Y:S01]  /*a4b0*/  ISETP.NE.U32.AND P2, PT, RZ, c[0x0][0x500], PT ;  /* 0x00014000ff007a0c */ /* 0x000fe20003f45070 */
[----:B------:R-:W-:Y:S01]  /*a4c0*/  IMAD.MOV.U32 R2, RZ, RZ, RZ ;  /* 0x000000ffff027224 */ /* 0x000fe200078e00ff */
[----:B------:R-:W-:Y:S01]  /*a4d0*/  ISETP.NE.AND.EX P1, PT, RZ, c[0x0][0x50c], PT, P1 ;  /* 0x00014300ff007a0c */ /* 0x000fe20003f25310 */
[----:B------:R-:W-:Y:S01]  /*a4e0*/  IMAD.MOV.U32 R3, RZ, RZ, c[0x0][0x388] ;  /* 0x0000e200ff037624 */ /* 0x000fe200078e00ff */
[----:B------:R-:W-:Y:S01]  /*a4f0*/  ISETP.NE.AND.EX P2, PT, RZ, c[0x0][0x504], PT, P2 ;  /* 0x00014100ff007a0c */ /* 0x000fe20003f45320 */
[----:B------:R-:W-:-:S10]  /*a500*/  IMAD.WIDE R4, R238, R4, c[0x0][0x500] ;  /* 0x00014000ee047625 */ /* 0x000fd400078e0204 */
[C---:B------:R-:W-:Y:S02]  /*a510*/  @P1 LEA R6, P0, R238.reuse, c[0x0][0x508], 0x2 ;  /* 0x00014200ee061a11 */ /* 0x040fe400078010ff */
[----:B------:R3:W5:Y:S02]  /*a520*/  @P2 LDG.E R2, [R4.64] ;  /* 0x0000000604022981 */ /* 0x000764000c1e1900 */
[----:B------:R-:W-:-:S05]  /*a530*/  @P1 LEA.HI.X R7, R238, c[0x0][0x50c], R237, 0x2, P0 ;  /* 0x00014300ee071a11 */ /* 0x000fca00000f14ed */
[----:B------:R3:W5:Y:S01]  /*a540*/  @P1 LDG.E R3, [R6.64] ;  /* 0x0000000606031981 */ /* 0x000762000c1e1900 */
[----:B------:R-:W-:-:S04]  /*a550*/  ISETP.NE.AND P0, PT, R242, RZ, PT ;  /* 0x000000fff200720c */ /* 0x000fc80003f05270 */
[----:B------:R-:W-:Y:S01]  /*a560*/  SEL R242, R242, c[0x0][0x3d4], P0 ;  /* 0x0000f500f2f27a07 */ /* 0x000fe20000000000 */
[----:B------:R-:W-:Y:S05]  /*a570*/  @P1 BRA `(.L_x_70) ;  /* 0x0000004000001947 */ /* 0x000fea0003800000 */
[----:B------:R-:W-:Y:S05]  /*a580*/  @!P2 BRA `(.L_x_70) ;  /* 0x000000300000a947 */ /* 0x000fea0003800000 */
[----:B--2--5:R4:W2:Y:S04]  /*a590*/  LDG.E R3, [R4.64] ;  /* 0x0000000604037981 */ /* 0x0248a8000c1e1900 */
[----:B---34-:R-:W2:Y:S02]  /*a5a0*/  LDG.E R4, [R4.64+0x4] ;  /* 0x0000040604047981 */ /* 0x018ea4000c1e1900 */
[----:B--2---:R-:W-:Y:S02]  /*a5b0*/  IADD3 R3, -R3, R4, RZ ;  /* 0x0000000403037210 */ /* 0x004fe40007ffe1ff */
.L_x_70:
[----:B------:R-:W-:Y:S01]  /*a5c0*/  ISETP.GT.AND P0, PT, R201, 0x7f, PT ;  /* 0x0000007fc900780c */ /* 0x000fe20003f04270 */
[----:B------:R-:W-:Y:S01]  /*a5d0*/  BSSY B0, `(.L_x_71) ;  /* 0x0000034000007945 */ /* 0x000fe20003800000 */
[----:B------:R-:W-:Y:S02]  /*a5e0*/  SEL R238, R238, RZ, !P2 ;  /* 0x000000ffeeee7207 */ /* 0x000fe40005000000 */
[----:B------:R-:W-:-:S02]  /*a5f0*/  SEL R237, R237, RZ, !P2 ;  /* 0x000000ffeded7207 */ /* 0x000fc40005000000 */
[----:B---3-5:R-:W-:-:S07]  /*a600*/  SHF.R.S32.HI R5, RZ, 0x1f, R2 ;  /* 0x0000001fff057819 */ /* 0x028fce0000011402 */
[----:B------:R-:W-:Y:S05]  /*a610*/  @P0 BRA `(.L_x_72) ;  /* 0x000002f000000947 */ /* 0x000fea0003800000 */
[----:B------:R-:W-:Y:S01]  /*a620*/  IMAD R6, R3, c[0x0][0x4e8], RZ ;  /* 0x00013a0003067a24 */ /* 0x000fe200078e02ff */
[----:B------:R-:W-:-:S04]  /*a630*/  LEA R4, R193, R201, 0x7 ;  /* 0x000000c9c1047211 */ /* 0x000fc800078e38ff */
[----:B------:R-:W-:-:S13]  /*a640*/  ISETP.GE.AND P0, PT, R4, R6, PT ;  /* 0x000000060400720c */ /* 0x000fda0003f06270 */
[----:B------:R-:W-:Y:S05]  /*a650*/  @P0 BRA `(.L_x_72) ;  /* 0x000002b000000947 */ /* 0x000fea0003800000 */
[----:B------:R-:W-:Y:S01]  /*a660*/  IMAD.MOV.U32 R20, RZ, RZ, 0x368 ;  /* 0x00000368ff147424 */ /* 0x000fe200078e00ff */
[----:B------:R-:W-:Y:S01]  /*a670*/  ISETP.GT.AND P2, PT, R242, 0x1, PT ;  /* 0x00000001f200780c */ /* 0x000fe20003f44270 */
[----:B------:R-:W-:Y:S01]  /*a680*/  IMAD.MOV.U32 R6, RZ, RZ, c[0x0][0x4e8] ;  /* 0x00013a00ff067624 */ /* 0x000fe200078e00ff */
[----:B------:R-:W-:Y:S02]  /*a690*/  MOV R9, R4 ;  /* 0x0000000400097202 */ /* 0x000fe40000000f00 */
[----:B------:R-:W-:Y:S02]  /*a6a0*/  SEL R20, R20, 0x328, P2 ;  /* 0x0000032814147807 */ /* 0x000fe40001000000 */
[----:B------:R-:W-:Y:S02]  /*a6b0*/  ISETP.NE.AND P0, PT, R6, 0x1, PT ;  /* 0x000000010600780c */ /* 0x000fe40003f05270 */
[----:B------:R-:W3:Y:S01]  /*a6c0*/  LDC.64 R18, c[0x0][R20+0x170] ;  /* 0x00005c0014127b82 */ /* 0x000ee20000000a00 */
[----:B------:R-:W-:-:S07]  /*a6d0*/  SEL R243, R243, RZ, P2 ;  /* 0x000000fff3f37207 */ /* 0x000fce0001000000 */
[----:B------:R-:W4:Y:S03]  /*a6e0*/  LDC.64 R12, c[0x0][R20+0x168] ;  /* 0x00005a00140c7b82 */ /* 0x000f260000000a00 */
[----:B------:R-:W-:-:S05]  /*a6f0*/  @P0 IMAD.HI.U32 R8, R4, c[0x0][0x4ec], RZ ;  /* 0x00013b0004080a27 */ /* 0x000fca00078e00ff */
[----:B------:R-:W5:Y:S01]  /*a700*/  LDC.64 R16, c[0x0][R20+0x178] ;  /* 0x00005e0014107b82 */ /* 0x000f620000000a00 */
[----:B------:R-:W-:-:S05]  /*a710*/  @P0 SHF.R.U32.HI R9, RZ, c[0x0][0x4f0], R8 ;  /* 0x00013c00ff090a19 */ /* 0x000fca0000011608 */
[----:B------:R-:W-:Y:S02]  /*a720*/  IMAD.MOV R8, RZ, RZ, -R9 ;  /* 0x000000ffff087224 */ /* 0x000fe400078e0a09 */
[----:B------:R-:W1:Y:S02]  /*a730*/  LDC.64 R14, c[0x0][R20+0x160] ;  /* 0x00005800140e7b82 */ /* 0x000e640000000a00 */
[----:B------:R-:W-:Y:S02]  /*a740*/  IMAD R8, R8, c[0x0][0x4e8], R4 ;  /* 0x00013a0008087a24 */ /* 0x000fe400078e0204 */
[-C--:B---3--:R-:W-:Y:S02]  /*a750*/  IMAD R6, R19, R238.reuse, RZ ;  /* 0x000000ee13067224 */ /* 0x088fe400078e02ff */
[----:B-1----:R-:W-:-:S04]  /*a760*/  IMAD.WIDE.U32 R10, R18, R238, RZ ;  /* 0x000000ee120a7225 */ /* 0x002fc800078e00ff */
[----:B------:R-:W-:Y:S02]  /*a770*/  IMAD R6, R18, R237, R6 ;  /* 0x000000ed12067224 */ /* 0x000fe400078e0206 */
[-C--:B----4-:R-:W-:Y:S02]  /*a780*/  IMAD R7, R13, R239.reuse, RZ ;  /* 0x000000ef0d077224 */ /* 0x090fe400078e02ff */
[----:B------:R-:W-:Y:S01]  /*a790*/  IMAD.WIDE.U32 R12, R12, R239, RZ ;  /* 0x000000ef0c0c7225 */ /* 0x000fe200078e00ff */
[----:B------:R-:W-:-:S03]  /*a7a0*/  IADD3 R6, R11, R6, RZ ;  /* 0x000000060b067210 */ /* 0x000fc60007ffe0ff */
[----:B------:R-:W-:Y:S01]  /*a7b0*/  IMAD.IADD R7, R13, 0x1, R7 ;  /* 0x000000010d077824 */ /* 0x000fe200078e0207 */
[----:B------:R-:W-:Y:S01]  /*a7c0*/  IADD3 R12, P1, P0, R10, R12, R2 ;  /* 0x0000000c0a0c7210 */ /* 0x000fe2000783e002 */
[-C--:B-----5:R-:W-:Y:S02]  /*a7d0*/  IMAD R10, R17, R243.reuse, RZ ;  /* 0x000000f3110a7224 */ /* 0x0a0fe400078e02ff */
[----:B------:R-:W-:Y:S01]  /*a7e0*/  IMAD.WIDE.U32 R16, R16, R243, RZ ;  /* 0x000000f310107225 */ /* 0x000fe200078e00ff */
[----:B------:R-:W-:Y:S02]  /*a7f0*/  IADD3.X R6, R6, R7, R5, P1, P0 ;  /* 0x0000000706067210 */ /* 0x000fe40000fe0405 */
[----:B------:R-:W-:Y:S02]  /*a800*/  SHF.R.S32.HI R7, RZ, 0x1f, R8 ;  /* 0x0000001fff077819 */ /* 0x000fe40000011408 */
[----:B------:R-:W-:Y:S01]  /*a810*/  IADD3 R12, P1, P0, R9, R12, R16 ;  /* 0x0000000c090c7210 */ /* 0x000fe2000783e010 */
[----:B------:R-:W-:Y:S01]  /*a820*/  IMAD R4, R15, R8, RZ ;  /* 0x000000080f047224 */ /* 0x000fe200078e02ff */
[----:B------:R-:W-:-:S02]  /*a830*/  IADD3 R10, R17, R10, RZ ;  /* 0x0000000a110a7210 */ /* 0x000fc40007ffe0ff */
[----:B------:R-:W-:Y:S01]  /*a840*/  SHF.R.S32.HI R9, RZ, 0x1f, R9 ;  /* 0x0000001fff097819 */ /* 0x000fe20000011409 */
[----:B------:R-:W-:Y:S01]  /*a850*/  IMAD R4, R14, R7, R4 ;  /* 0x000000070e047224 */ /* 0x000fe200078e0204 */
[----:B------:R-:W-:Y:S02]  /*a860*/  MOV R7, c[0x0][0x4ac] ;  /* 0x00012b0000077a02 */ /* 0x000fe40000000f00 */
[----:B------:R-:W-:Y:S01]  /*a870*/  IADD3.X R13, R9, R6, R10, P1, P0 ;  /* 0x00000006090d7210 */ /* 0x000fe20000fe040a */
[----:B------:R-:W-:Y:S01]  /*a880*/  IMAD.MOV.U32 R6, RZ, RZ, c[0x0][0x4a8] ;  /* 0x00012a00ff067624 */ /* 0x000fe200078e00ff */
[----:B------:R-:W-:-:S03]  /*a890*/  SEL R7, R7, c[0x0][0x454], P2 ;  /* 0x0001150007077a07 */ /* 0x000fc60001000000 */
[----:B------:R-:W-:Y:S01]  /*a8a0*/  IMAD.WIDE.U32 R12, R14, R8, R12 ;  /* 0x000000080e0c7225 */ /* 0x000fe200078e000c */
[----:B------:R-:W-:-:S03]  /*a8b0*/  SEL R6, R6, c[0x0][0x450], P2 ;  /* 0x0001140006067a07 */ /* 0x000fc60001000000 */
[----:B------:R-:W-:Y:S01]  /*a8c0*/  IMAD.IADD R4, R13, 0x1, R4 ;  /* 0x000000010d047824 */ /* 0x000fe200078e0204 */
[----:B------:R-:W-:-:S04]  /*a8d0*/  LEA R6, P0, R12, R6, 0x2 ;  /* 0x000000060c067211 */ /* 0x000fc800078010ff */
[----:B------:R-:W-:Y:S02]  /*a8e0*/  LEA.HI.X R7, R12, R7, R4, 0x2, P0 ;  /* 0x000000070c077211 */ /* 0x000fe400000f1404 */
[----:B------:R-:W-:-:S05]  /*a8f0*/  MOV R4, 0xff800000 ;  /* 0xff80000000047802 */ /* 0x000fca0000000f00 */
[----:B------:R1:W-:Y:S02]  /*a900*/  STG.E [R6.64], R4 ;  /* 0x0000000406007986 */ /* 0x0003e4000c101906 */
.L_x_72:
[----:B------:R-:W-:Y:S05]  /*a910*/  BSYNC B0 ;  /* 0x0000000000007941 */ /* 0x000fea0003800000 */
.L_x_71:
[----:B------:R-:W-:-:S13]  /*a920*/  ISETP.GT.AND P0, PT, R242, 0x1, PT ;  /* 0x00000001f200780c */ /* 0x000fda0003f04270 */
[----:B------:R-:W-:Y:S05]  /*a930*/  @P0 BRA `(.L_x_64) ;  /* 0x0000070000000947 */ /* 0x000fea0003800000 */
[----:B-1----:R-:W-:Y:S01]  /*a940*/  MOV R4, c[0x0][0x4e8] ;  /* 0x00013a0000047a02 */ /* 0x002fe20000000f00 */
[----:B------:R-:W-:Y:S02]  /*a950*/  IMAD R5, R5, c[0x0][0x3a0], RZ ;  /* 0x0000e80005057a24 */ /* 0x000fe400078e02ff */
[----:B------:R-:W-:Y:S01]  /*a960*/  IMAD.WIDE.U32 R6, R2, c[0x0][0x3a0], RZ ;  /* 0x0000e80002067a25 */ /* 0x000fe200078e00ff */
[----:B------:R-:W-:-:S03]  /*a970*/  ISETP.NE.AND P0, PT, R4, 0x1, PT ;  /* 0x000000010400780c */ /* 0x000fc60003f05270 */
[----:B------:R-:W-:Y:S01]  /*a980*/  IMAD R5, R2, c[0x0][0x3a4], R5 ;  /* 0x0000e90002057a24 */ /* 0x000fe200078e0205 */
[----:B------:R-:W-:Y:S01]  /*a990*/  LEA R2, R193, R209, 0x7 ;  /* 0x000000d1c1027211 */ /* 0x000fe200078e38ff */
[----:B------:R-:W-:Y:S01]  /*a9a0*/  IMAD R237, R237, c[0x0][0x3f0], RZ ;  /* 0x0000fc00eded7a24 */ /* 0x000fe200078e02ff */
[----:B------:R-:W-:Y:S02]  /*a9b0*/  LEA R193, R193, R210, 0x7 ;  /* 0x000000d2c1c17211 */ /* 0x000fe400078e38ff */
[----:B------:R-:W-:Y:S01]  /*a9c0*/  IADD3 R7, R7, R5, RZ ;  /* 0x0000000507077210 */ /* 0x000fe20007ffe0ff */
[----:B------:R-:W-:Y:S01]  /*a9d0*/  IMAD R237, R238, c[0x0][0x3f4], R237 ;  /* 0x0000fd00eeed7a24 */ /* 0x000fe200078e02ed */
[----:B------:R-:W-:-:S03]  /*a9e0*/  MOV R5, R2 ;  /* 0x0000000200057202 */ /* 0x000fc60000000f00 */
[----:B------:R-:W-:-:S04]  /*a9f0*/  @P0 IMAD.HI.U32 R4, R2, c[0x0][0x4ec], RZ ;  /* 0x00013b0002040a27 */ /* 0x000fc800078e00ff */
[----:B------:R-:W-:Y:S01]  /*aa00*/  IMAD.WIDE.U32 R6, R239, c[0x0][0x3e8], R6 ;  /* 0x0000fa00ef067a25 */ /* 0x000fe200078e0006 */
[----:B------:R-:W-:-:S03]  /*aa10*/  @P0 SHF.R.U32.HI R5, RZ, c[0x0][0x4f0], R4 ;  /* 0x00013c00ff050a19 */ /* 0x000fc60000011604 */
[----:B------:R-:W-:Y:S01]  /*aa20*/  IMAD R7, R239, c[0x0][0x3ec], R7 ;  /* 0x0000fb00ef077a24 */ /* 0x000fe200078e0207 */
[----:B------:R-:W-:-:S03]  /*aa30*/  SHF.R.S32.HI R4, RZ, 0x1f, R5 ;  /* 0x0000001fff047819 */ /* 0x000fc60000011405 */
[----:B------:R-:W-:Y:S01]  /*aa40*/  IMAD.WIDE.U32 R238, R238, c[0x0][0x3f0], R6 ;  /* 0x0000fc00eeee7a25 */ /* 0x000fe200078e0006 */
[----:B------:R-:W-:-:S03]  /*aa50*/  IADD3 R6, -R5, RZ, RZ ;  /* 0x000000ff05067210 */ /* 0x000fc60007ffe1ff */
[----:B------:R-:W-:Y:S01]  /*aa60*/  IMAD R4, R4, c[0x0][0x3e0], RZ ;  /* 0x0000f80004047a24 */ /* 0x000fe200078e02ff */
[----:B------:R-:W-:Y:S01]  /*aa70*/  IADD3 R239, R239, R237, RZ ;  /* 0x000000edefef7210 */ /* 0x000fe20007ffe0ff */
[----:B------:R-:W-:Y:S02]  /*aa80*/  IMAD R6, R6, c[0x0][0x4e8], R2 ;  /* 0x00013a0006067a24 */ /* 0x000fe400078e0202 */
[C---:B------:R-:W-:Y:S02]  /*aa90*/  IMAD R4, R5.reuse, c[0x0][0x3e4], R4 ;  /* 0x0000f90005047a24 */ /* 0x040fe400078e0204 */
[----:B------:R-:W-:Y:S01]  /*aaa0*/  IMAD.WIDE.U32 R238, R5, c[0x0][0x3e0], R238 ;  /* 0x0000f80005ee7a25 */ /* 0x000fe200078e00ee */
[----:B------:R-:W-:-:S04]  /*aab0*/  SHF.R.S32.HI R8, RZ, 0x1f, R6 ;  /* 0x0000001fff087819 */ /* 0x000fc80000011406 */
[----:B------:R-:W-:Y:S01]  /*aac0*/  IADD3 R5, R239, R4, RZ ;  /* 0x00000004ef057210 */ /* 0x000fe20007ffe0ff */
[----:B------:R-:W-:Y:S01]  /*aad0*/  IMAD R8, R8, c[0x0][0x3d8], RZ ;  /* 0x0000f60008087a24 */ /* 0x000fe200078e02ff */
[----:B------:R-:W-:-:S03]  /*aae0*/  MOV R4, R238 ;  /* 0x000000ee00047202 */ /* 0x000fc60000000f00 */
[C---:B------:R-:W-:Y:S02]  /*aaf0*/  IMAD R8, R6.reuse, c[0x0][0x3dc], R8 ;  /* 0x0000f70006087a24 */ /* 0x040fe400078e0208 */
[----:B------:R-:W-:-:S05]  /*ab00*/  IMAD.WIDE.U32 R10, R6, c[0x0][0x3d8], R4 ;  /* 0x0000f600060a7a25 */ /* 0x000fca00078e0004 */
[----:B------:R-:W-:Y:S02]  /*ab10*/  LEA R4, P0, R10, c[0x0][0x380], 0x1 ;  /* 0x0000e0000a047a11 */ /* 0x000fe400078008ff */
[----:B------:R-:W-:-:S04]  /*ab20*/  IADD3 R8, R11, R8, RZ ;  /* 0x000000080b087210 */ /* 0x000fc80007ffe0ff */
[----:B------:R-:W-:Y:S01]  /*ab30*/  LEA.HI.X R8, R10, c[0x0][0x384], R8, 0x1, P0 ;  /* 0x0000e1000a087a11 */ /* 0x000fe200000f0c08 */
[----:B------:R-:W-:Y:S05]  /*ab40*/  BRA.DIV ~URZ, `(.L_x_73) ;  /* 0x00001d527f007947 */ /* 0x000fea000b800000 */
[----:B------:R1:W3:Y:S02]  /*ab50*/  SHFL.IDX PT, R9, R8, RZ, 0x181f ;  /* 0x00181fff08097589 */ /* 0x0002e400000e0000 */
.L_x_124:
[----:B------:R-:W-:Y:S05]  /*ab60*/  BRA.DIV ~URZ, `(.L_x_74) ;  /* 0x00001da27f007947 */ /* 0x000fea000b800000 */
[----:B------:R4:W1:Y:S02]  /*ab70*/  SHFL.IDX PT, R2, R4, RZ, 0x181f ;  /* 0x00181fff04027589 */ /* 0x00086400000e0000 */
.L_x_125:
[----:B------:R-:W-:Y:S01]  /*ab80*/  IMAD R3, R3, c[0x0][0x4e8], RZ ;  /* 0x00013a0003037a24 */ /* 0x000fe200078e02ff */
[----:B------:R-:W-:Y:S04]  /*ab90*/  BSSY B0, `(.L_x_75) ;  /* 0x000000f000007945 */ /* 0x000fe80003800000 */
[----:B------:R-:W-:-:S13]  /*aba0*/  ISETP.GE.AND P0, PT, R193, R3, PT ;  /* 0x00000003c100720c */ /* 0x000fda0003f06270 */
[----:B------:R-:W-:Y:S05]  /*abb0*/  @P0 BRA `(.L_x_76) ;  /* 0x000000c000000947 */ /* 0x000fea0003800000 */
[----:B------:R-:W-:Y:S02]  /*abc0*/  ISETP.GE.AND P2, PT, R212, c[0x0][0x3c8], PT ;  /* 0x0000f200d4007a0c */ /* 0x000fe40003f46270 */
[----:B------:R-:W-:Y:S02]  /*abd0*/  ISETP.GE.AND P1, PT, R203, c[0x0][0x3c8], PT ;  /* 0x0000f200cb007a0c */ /* 0x000fe40003f26270 */
[----:B------:R-:W-:-:S09]  /*abe0*/  ISETP.GE.AND P0, PT, R202, c[0x0][0x3c8], PT ;  /* 0x0000f200ca007a0c */ /* 0x000fd20003f06270 */
[-C--:B-1----:R-:W-:Y:S02]  /*abf0*/  @!P2 LEA R10, P5, R212, R2.reuse, 0x1 ;  /* 0x00000002d40aa211 */ /* 0x082fe400078a08ff */
[CC--:B------:R-:W-:Y:S02]  /*ac00*/  @!P1 LEA R6, P4, R203.reuse, R2.reuse, 0x1 ;  /* 0x00000002cb069211 */ /* 0x0c0fe400078808ff */
[----:B------:R-:W-:Y:S02]  /*ac10*/  @!P0 LEA R12, P3, R202, R2, 0x1 ;  /* 0x00000002ca0c8211 */ /* 0x000fe400078608ff */
[-C--:B---3--:R-:W-:Y:S02]  /*ac20*/  @!P2 LEA.HI.X R11, R212, R9.reuse, R213, 0x1, P5 ;  /* 0x00000009d40ba211 */ /* 0x088fe400028f0cd5 */
[-C--:B------:R-:W-:Y:S02]  /*ac30*/  @!P1 LEA.HI.X R7, R203, R9.reuse, R198, 0x1, P4 ;  /* 0x00000009cb079211 */ /* 0x080fe400020f0cc6 */
[----:B------:R-:W-:Y:S01]  /*ac40*/  @!P0 LEA.HI.X R13, R202, R9, R197, 0x1, P3 ;  /* 0x00000009ca0d8211 */ /* 0x000fe200018f0cc5 */
[----:B------:R1:W-:Y:S04]  /*ac50*/  @!P2 ST.E.128 [R10.64], RZ ;  /* 0x000000ff0a00a985 */ /* 0x0003e8000c101d06 */
[----:B------:R1:W-:Y:S04]  /*ac60*/  @!P1 ST.E.128 [R6.64], RZ ;  /* 0x000000ff06009985 */ /* 0x0003e8000c101d06 */
[----:B------:R1:W-:Y:S02]  /*ac70*/  @!P0 ST.E.128 [R12.64], RZ ;  /* 0x000000ff0c008985 */ /* 0x0003e4000c101d06 */
.L_x_76:
[----:B------:R-:W-:Y:S05]  /*ac80*/  BSYNC B0 ;  /* 0x0000000000007941 */ /* 0x000fea0003800000 */
.L_x_75:
[----:B------:R-:W-:Y:S05]  /*ac90*/  BRA.DIV ~URZ, `(.L_x_77) ;  /* 0x00001ce27f007947 */ /* 0x000fea000b800000 */
[----:B---3--:R3:W2:Y:S04]  /*aca0*/  SHFL.IDX PT, R9, R8, 0x1, 0x181f ;  /* 0x00381f0008097f89 */ /* 0x0086a800000e0000 */
[----:B-1----:R3:W1:Y:S02]  /*acb0*/  SHFL.IDX PT, R2, R4, 0x1, 0x181f ;  /* 0x00381f0004027f89 */ /* 0x00266400000e0000 */
.L_x_126:
[----:B------:R-:W-:Y:S01]  /*acc0*/  IADD3 R5, R193, 0x20, RZ ;  /* 0x00000020c1057810 */ /* 0x000fe20007ffe0ff */
[----:B------:R-:W-:Y:S03]  /*acd0*/  BSSY B0, `(.L_x_78) ;  /* 0x000000f000007945 */ /* 0x000fe60003800000 */
        /* <DEDUP_REMOVED lines=8> */
[-C--:B--2---:R-:W-:Y:S02]  /*ad60*/  @!P2 LEA.HI.X R11, R212, R9.reuse, R213, 0x1, P5 ;  /* 0x00000009d40ba211 */ /* 0x084fe400028f0cd5 */
[-C--:B------:R-:W-:Y:S02]  /*ad70*/  @!P1 LEA.HI.X R7, R203, R9.reuse, R198, 0x1, P4 ;  /* 0x00000009cb079211 */ /* 0x080fe400020f0cc6 */
[----:B------:R-:W-:Y:S01]  /*ad80*/  @!P0 LEA.HI.X R13, R202, R9, R197, 0x1, P3 ;  /* 0x00000009ca0d8211 */ /* 0x000fe200018f0cc5 */
[----:B------:R1:W-:Y:S04]  /*ad90*/  @!P2 ST.E.128 [R10.64], RZ ;  /* 0x000000ff0a00a985 */ /* 0x0003e8000c101d06 */
[----:B------:R1:W-:Y:S04]  /*ada0*/  @!P1 ST.E.128 [R6.64], RZ ;  /* 0x000000ff06009985 */ /* 0x0003e8000c101d06 */
[----:B------:R1:W-:Y:S02]  /*adb0*/  @!P0 ST.E.128 [R12.64], RZ ;  /* 0x000000ff0c008985 */ /* 0x0003e4000c101d06 */
.L_x_79:
[----:B------:R-:W-:Y:S05]  /*adc0*/  BSYNC B0 ;  /* 0x0000000000007941 */ /* 0x000fea0003800000 */
.L_x_78:
[----:B------:R-:W-:Y:S05]  /*add0*/  BRA.DIV ~URZ, `(.L_x_80) ;  /* 0x00001c727f007947 */ /* 0x000fea000b800000 */
[----:B--2---:R2:W3:Y:S02]  /*ade0*/  SHFL.IDX PT, R9, R8, 0x2, 0x181f ;  /* 0x00581f0008097f89 */ /* 0x0044e400000e0000 */
.L_x_127:
[----:B------:R-:W-:Y:S05]  /*adf0*/  BRA.DIV ~URZ, `(.L_x_81) ;  /* 0x00001cc27f007947 */ /* 0x000fea000b800000 */
[----:B-1----:R1:W2:Y:S02]  /*ae00*/  SHFL.IDX PT, R2, R4, 0x2, 0x181f ;  /* 0x00581f0004027f89 */ /* 0x0022a400000e0000 */
.L_x_128:
        /* <DEDUP_REMOVED lines=16> */
.L_x_83:
[----:B------:R-:W-:Y:S05]  /*af10*/  BSYNC B0 ;  /* 0x0000000000007941 */ /* 0x000fea0003800000 */
.L_x_82:
[----:B------:R-:W-:Y:S05]  /*af20*/  BRA.DIV ~URZ, `(.L_x_84) ;  /* 0x00001c027f007947 */ /* 0x000fea000b800000 */
[----:B--23--:R-:W2:Y:S04]  /*af30*/  SHFL.IDX PT, R8, R8, 0x3, 0x181f ;  /* 0x00781f0008087f89 */ /* 0x00cea800000e0000 */
[----:B-1--4-:R-:W1:Y:S02]  /*af40*/  SHFL.IDX PT, R4, R4, 0x3, 0x181f ;  /* 0x00781f0004047f89 */ /* 0x012e6400000e0000 */
.L_x_129:
[----:B------:R-:W-:-:S04]  /*af50*/  IADD3 R193, R193, 0x60, RZ ;  /* 0x00000060c1c17810 */ /* 0x000fc80007ffe0ff */
        /* <DEDUP_REMOVED lines=14> */
.L_x_64:
[----:B------:R-:W-:Y:S05]  /*b040*/  BSYNC B1 ;  /* 0x0000000000017941 */ /* 0x000fea0003800000 */
.L_x_48:
[----:B------:R-:W-:-:S13]  /*b050*/  ISETP.NE.AND P0, PT, R211, RZ, PT ;  /* 0x000000ffd300720c */ /* 0x000fda0003f05270 */
[----:B------:R-:W-:Y:S01]  /*b060*/  @P0 WARPSYNC 0xffffffff ;  /* 0xffffffff00000948 */ /* 0x000fe20003800000 */
[----:B------:R-:W-:Y:S06]  /*b070*/  @P0 BAR.SYNC.DEFER_BLOCKING 0x5, 0x100 ;  /* 0x0144000000000b1d */ /* 0x000fec0000010000 */
[----:B------:R-:W4:Y:S04]  /*b080*/  @P0 LDS.128 R192, [0x18100] ;  /* 0x01810000ffc00984 */ /* 0x000f280000000c00 */
[----:B------:R-:W-:Y:S06]  /*b090*/  @P0 BAR.ARV 0x4, 0x100 ;  /* 0x0104000000000b1d */ /* 0x000fec0000002000 */
[----:B------:R-:W-:Y:S05]  /*b0a0*/  @P0 BRA `(.L_x_85) ;  /* 0x00000a5000000947 */ /* 0x000fea0003800000 */
[----:B-1-3--:R-:W-:Y:S01]  /*b0b0*/  LOP3.LUT R3, R201, 0x1f, RZ, 0xc0, !PT ;  /* 0x0000001fc9037812 */ /* 0x00afe200078ec0ff */
[----:B--2---:R-:W-:-:S03]  /*b0c0*/  IMAD.MOV.U32 R8, RZ, RZ, RZ ;  /* 0x000000ffff087224 */ /* 0x004fc600078e00ff */
[----:B------:R-:W-:Y:S01]  /*b0d0*/  ISETP.NE.AND P5, PT, R3, 0x1f, PT ;  /* 0x0000001f0300780c */ /* 0x000fe20003fa5270 */
[----:B------:R-:W-:Y:S10]  /*b0e0*/  BRA.DIV ~URZ, `(.L_x_86) ;  /* 0x00001b127f007947 */ /* 0x000ff4000b800000 */
[----:B------:R1:W2:Y:S02]  /*b0f0*/  SHFL.IDX PT, R4, R0, RZ, 0x1f ;  /* 0x00001fff00047589 */ /* 0x0002a400000e0000 */
.L_x_130:
[----:B------:R-:W-:Y:S05]  /*b100*/  BRA.DIV ~URZ, `(.L_x_87) ;  /* 0x00001b627f007947 */ /* 0x000fea000b800000 */
[----:B-1----:R-:W1:Y:S02]  /*b110*/  SHFL.IDX PT, R0, R0, 0x1, 0x1f ;  /* 0x00201f0000007f89 */ /* 0x002e6400000e0000 */
.L_x_131:
[----:B----4-:R-:W-:Y:S02]  /*b120*/  IMAD.IADD R6, R195, 0x1, R3 ;  /* 0x00000001c3067824 */ /* 0x010fe400078e0203 */
[----:B------:R-:W-:-:S03]  /*b130*/  IMAD.MOV.U32 R9, RZ, RZ, RZ ;  /* 0x000000ffff097224 */ /* 0x000fc600078e00ff */
[----:B------:R-:W-:-:S13]  /*b140*/  ISETP.GE.OR P0, PT, R6, c[0x0][0x53c], !P5 ;  /* 0x00014f0006007a0c */ /* 0x000fda0006f06670 */
[----:B------:R-:W-:Y:S01]  /*b150*/  @!P0 IMAD.MOV.U32 R5, RZ, RZ, 0x4 ;  /* 0x00000004ff058424 */ /* 0x000fe200078e00ff */
[----:B------:R-:W-:-:S03]  /*b160*/  @!P0 MOV R2, 0x4 ;  /* 0x0000000400028802 */ /* 0x000fc60000000f00 */
[----:B------:R-:W-:-:S04]  /*b170*/  @!P0 IMAD.WIDE R10, R6, R5, c[0x0][0x580] ;  /* 0x00016000060a8625 */ /* 0x000fc800078e0205 */
[----:B------:R-:W-:Y:S01]  /*b180*/  @!P0 IMAD.WIDE R6, R6, R2, c[0x0][0x578] ;  /* 0x00015e0006068625 */ /* 0x000fe200078e0202 */
[----:B------:R-:W3:Y:S04]  /*b190*/  @!P0 LDG.E R9, [R10.64] ;  /* 0x000000060a098981 */ /* 0x000ee8000c1e1900 */
[----:B------:R-:W3:Y:S01]  /*b1a0*/  @!P0 LDG.E R8, [R6.64] ;  /* 0x0000000606088981 */ /* 0x000ee2000c1e1900 */
[C---:B------:R-:W-:Y:S02]  /*b1b0*/  ISETP.GE.U32.AND P4, PT, R3.reuse, 0x10, PT ;  /* 0x000000100300780c */ /* 0x040fe40003f86070 */
[C---:B------:R-:W-:Y:S02]  /*b1c0*/  ISETP.GE.U32.AND P3, PT, R3.reuse, 0x8, PT ;  /* 0x000000080300780c */ /* 0x040fe40003f66070 */
[----:B------:R-:W-:-:S02]  /*b1d0*/  ISETP.GE.U32.AND P2, PT, R3, 0x4, PT ;  /* 0x000000040300780c */ /* 0x000fc40003f46070 */
[C---:B------:R-:W-:Y:S02]  /*b1e0*/  ISETP.GE.U32.AND P1, PT, R3.reuse, 0x2, PT ;  /* 0x000000020300780c */ /* 0x040fe40003f26070 */
[----:B------:R-:W-:Y:S02]  /*b1f0*/  ISETP.NE.AND P0, PT, R3, RZ, PT ;  /* 0x000000ff0300720c */ /* 0x000fe40003f05270 */
[----:B------:R-:W-:Y:S01]  /*b200*/  MOV R12, RZ ;  /* 0x000000ff000c7202 */ /* 0x000fe20000000f00 */
[----:B---3--:R-:W-:Y:S01]  /*b210*/  IMAD R11, R8, R9, RZ ;  /* 0x00000009080b7224 */ /* 0x008fe200078e02ff */
[----:B------:R-:W-:Y:S07]  /*b220*/  BRA.DIV ~URZ, `(.L_x_88) ;  /* 0x00001ab27f007947 */ /* 0x000fee000b800000 */
[----:B------:R3:W4:Y:S02]  /*b230*/  SHFL.UP PT, R2, R11, 0x1, RZ ;  /* 0x042000000b027989 */ /* 0x00072400000e00ff */
.L_x_132:
[----:B----4-:R-:W-:-:S04]  /*b240*/  SEL R2, R2, RZ, P0 ;  /* 0x000000ff02027207 */ /* 0x010fc80000000000 */
[----:B---3--:R-:W-:Y:S01]  /*b250*/  IADD3 R11, R11, R2, RZ ;  /* 0x000000020b0b7210 */ /* 0x008fe20007ffe0ff */
[----:B------:R-:W-:Y:S05]  /*b260*/  BRA.DIV ~URZ, `(.L_x_89) ;  /* 0x00001ac27f007947 */ /* 0x000fea000b800000 */
[----:B------:R-:W3:Y:S02]  /*b270*/  SHFL.UP PT, R2, R11, 0x2, RZ ;  /* 0x044000000b027989 */ /* 0x000ee400000e00ff */
[----:B---3--:R-:W-:-:S05]  /*b280*/  SEL R2, R2, RZ, P1 ;  /* 0x000000ff02027207 */ /* 0x008fca0000800000 */
[----:B------:R-:W-:-:S05]  /*b290*/  IMAD.IADD R11, R11, 0x1, R2 ;  /* 0x000000010b0b7824 */ /* 0x000fca00078e0202 */
        /* <DEDUP_REMOVED lines=9> */
[----:B------:R3:W4:Y:S02]  /*b330*/  SHFL.IDX PT, R2, R11, 0x1f, 0x1f ;  /* 0x03e01f000b027f89 */ /* 0x00072400000e0000 */
.L_x_133:
[----:B----4-:R-:W-:Y:S01]  /*b340*/  IMAD R2, R2, c[0x0][0x538], RZ ;  /* 0x00014e0002027a24 */ /* 0x010fe200078e02ff */
[----:B------:R-:W-:Y:S04]  /*b350*/  BSSY B1, `(.L_x_90) ;  /* 0x0000075000017945 */ /* 0x000fe80003800000 */
[----:B-1----:R-:W-:-:S04]  /*b360*/  IADD3 R192, R2, R0, RZ ;  /* 0x0000000002c07210 */ /* 0x002fc80007ffe0ff */
[----:B--2---:R-:W-:-:S13]  /*b370*/  ISETP.GT.AND P6, PT, R192, R4, PT ;  /* 0x00000004c000720c */ /* 0x004fda0003fc4270 */
[----:B------:R-:W-:Y:S05]  /*b380*/  @P6 BRA `(.L_x_91) ;  /* 0x0000023000006947 */ /* 0x000fea0003800000 */
.L_x_95:
[----:B------:R-:W-:-:S04]  /*b390*/  IADD3 R195, R195, 0x1f, RZ ;  /* 0x0000001fc3c37810 */ /* 0x000fc80007ffe0ff */
[----:B------:R-:W-:-:S13]  /*b3a0*/  ISETP.GE.AND P6, PT, R195, c[0x0][0x53c], PT ;  /* 0x00014f00c3007a0c */ /* 0x000fda0003fc6270 */
[----:B------:R-:W-:Y:S05]  /*b3b0*/  @P6 BRA `(.L_x_92) ;  /* 0x000006a000006947 */ /* 0x000fea0003800000 */
[----:B------:R-:W-:Y:S01]  /*b3c0*/  IADD3 R5, R195, R3, RZ ;  /* 0x00000003c3057210 */ /* 0x000fe20007ffe0ff */
[----:B------:R-:W-:-:S03]  /*b3d0*/  CS2R R8, SRZ ;  /* 0x0000000000087805 */ /* 0x000fc6000001ff00 */
[----:B------:R-:W-:-:S13]  /*b3e0*/  ISETP.GE.OR P6, PT, R5, c[0x0][0x53c], !P5 ;  /* 0x00014f0005007a0c */ /* 0x000fda0006fc6670 */
[----:B------:R-:W-:Y:S02]  /*b3f0*/  @!P6 MOV R2, 0x4 ;  /* 0x000000040002e802 */ /* 0x000fe40000000f00 */
[----:B------:R-:W-:-:S03]  /*b400*/  @!P6 MOV R0, 0x4 ;  /* 0x000000040000e802 */ /* 0x000fc60000000f00 */
[----:B------:R-:W-:-:S04]  /*b410*/  @!P6 IMAD.WIDE R6, R5, R2, c[0x0][0x580] ;  /* 0x000160000506e625 */ /* 0x000fc800078e0202 */
[----:B---3--:R-:W-:Y:S01]  /*b420*/  @!P6 IMAD.WIDE R10, R5, R0, c[0x0][0x578] ;  /* 0x00015e00050ae625 */ /* 0x008fe200078e0200 */
[----:B------:R-:W2:Y:S04]  /*b430*/  @!P6 LDG.E R9, [R6.64] ;  /* 0x000000060609e981 */ /* 0x000ea8000c1e1900 */
[----:B------:R-:W2:Y:S02]  /*b440*/  @!P6 LDG.E R8, [R10.64] ;  /* 0x000000060a08e981 */ /* 0x000ea4000c1e1900 */
[----:B--2---:R-:W-:Y:S01]  /*b450*/  IMAD R0, R8, R9, RZ ;  /* 0x0000000908007224 */ /* 0x004fe200078e02ff */
[----:B------:R-:W-:Y:S05]  /*b460*/  BRA.DIV ~URZ, `(.L_x_93) ;  /* 0x00001a727f007947 */ /* 0x000fea000b800000 */
[----:B------:R1:W2:Y:S02]  /*b470*/  SHFL.UP PT, R2, R0, 0x1, RZ ;  /* 0x0420000000027989 */ /* 0x0002a400000e00ff */
.L_x_134:
        /* <DEDUP_REMOVED lines=16> */
.L_x_135:
[----:B--2---:R-:W-:-:S05]  /*b580*/  IMAD R2, R2, c[0x0][0x538], RZ ;  /* 0x00014e0002027a24 */ /* 0x004fca00078e02ff */
[----:B------:R-:W-:-:S04]  /*b590*/  IADD3 R192, R2, R192, RZ ;  /* 0x000000c002c07210 */ /* 0x000fc80007ffe0ff */
[----:B------:R-:W-:-:S13]  /*b5a0*/  ISETP.GT.AND P6, PT, R192, R4, PT ;  /* 0x00000004c000720c */ /* 0x000fda0003fc4270 */
[----:B-1----:R-:W-:Y:S05]  /*b5b0*/  @!P6 BRA `(.L_x_95) ;  /* 0xfffffdd00000e947 */ /* 0x002fea000383ffff */
.L_x_91:
[----:B------:R-:W-:-:S05]  /*b5c0*/  IADD3 R192, -R2, R192, RZ ;  /* 0x000000c002c07210 */ /* 0x000fca0007ffe1ff */
[----:B------:R-:W-:-:S05]  /*b5d0*/  IMAD R0, R11, c[0x0][0x538], R192 ;  /* 0x00014e000b007a24 */ /* 0x000fca00078e02c0 */
[----:B------:R-:W-:Y:S01]  /*b5e0*/  ISETP.GT.AND P0, PT, R0, R4, PT ;  /* 0x000000040000720c */ /* 0x000fe20003f04270 */
[----:B------:R-:W-:-:S12]  /*b5f0*/  BRA.DIV ~URZ, `(.L_x_96) ;  /* 0x00001b027f007947 */ /* 0x000fd8000b800000 */
[----:B------:R-:W-:-:S04]  /*b600*/  VOTE.ANY R10, PT, !P0 ;  /* 0x00000000000a7806 */ /* 0x000fc800040e0100 */
.L_x_136:
[----:B------:R1:W2:Y:S01]  /*b610*/  POPC R0, R10 ;  /* 0x0000000a00007309 */ /* 0x0002a20000000000 */
[----:B------:R-:W-:Y:S05]  /*b620*/  BRA.DIV ~URZ, `(.L_x_97) ;  /* 0x00001b127f007947 */ /* 0x000fea000b800000 */
[----:B--2---:R2:W4:Y:S04]  /*b630*/  SHFL.IDX PT, R9, R9, R0, 0x1f ;  /* 0x00001f0009097589 */ /* 0x00452800000e0000 */
[----:B------:R2:W1:Y:S02]  /*b640*/  SHFL.IDX PT, R8, R8, R0, 0x1f ;  /* 0x00001f0008087589 */ /* 0x00046400000e0000 */
.L_x_137:
[----:B------:R-:W-:Y:S01]  /*b650*/  ISETP.NE.AND P0, PT, R10, RZ, PT ;  /* 0x000000ff0a00720c */ /* 0x000fe20003f05270 */
[----:B------:R-:W-:-:S12]  /*b660*/  BSSY B0, `(.L_x_98) ;  /* 0x0000005000007945 */ /* 0x000fd80003800000 */
[----:B------:R-:W-:Y:S05]  /*b670*/  @!P0 BRA `(.L_x_99) ;  /* 0x0000003000008947 */ /* 0x000fea0003800000 */
[----:B------:R-:W-:Y:S01]  /*b680*/  IADD3 R6, R0, -0x1, RZ ;  /* 0xffffffff00067810 */ /* 0x000fe20007ffe0ff */
[----:B------:R-:W-:Y:S05]  /*b690*/  BRA.DIV ~URZ, `(.L_x_100) ;  /* 0x00001b727f007947 */ /* 0x000fea000b800000 */
[----:B------:R2:W3:Y:S02]  /*b6a0*/  SHFL.IDX PT, R12, R11, R6, 0x1f ;  /* 0x00001f060b0c7589 */ /* 0x0004e400000e0000 */
.L_x_99:
[----:B------:R-:W-:Y:S05]  /*b6b0*/  BSYNC B0 ;  /* 0x0000000000007941 */ /* 0x000fea0003800000 */
.L_x_98:
[-C--:B----4-:R-:W-:Y:S01]  /*b6c0*/  IABS R2, R9.reuse ;  /* 0x0000000900027213 */ /* 0x090fe20000000000 */
[----:B---3--:R-:W-:Y:S01]  /*b6d0*/  IMAD R192, R12, c[0x0][0x538], R192 ;  /* 0x00014e000cc07a24 */ /* 0x008fe200078e02c0 */
[----:B-1----:R-:W-:Y:S02]  /*b6e0*/  IABS R10, R8 ;  /* 0x00000008000a7213 */ /* 0x002fe40000000000 */
[----:B------:R-:W1:Y:S01]  /*b6f0*/  I2F.RP R5, R2 ;  /* 0x0000000200057306 */ /* 0x000e620000209400 */
[----:B------:R-:W-:Y:S01]  /*b700*/  IMAD.IADD R193, R4, 0x1, -R192 ;  /* 0x0000000104c17824 */ /* 0x000fe200078e0ac0 */
[----:B--2---:R-:W-:Y:S01]  /*b710*/  IABS R6, R9 ;  /* 0x0000000900067213 */ /* 0x004fe20000000000 */
[----:B------:R-:W-:Y:S01]  /*b720*/  IMAD.MOV.U32 R4, RZ, RZ, RZ ;  /* 0x000000ffff047224 */ /* 0x000fe200078e00ff */
[----:B------:R-:W-:Y:S02]  /*b730*/  IADD3 R195, R0, R195, RZ ;  /* 0x000000c300c37210 */ /* 0x000fe40007ffe0ff */
[----:B------:R-:W-:Y:S01]  /*b740*/  IABS R7, R193 ;  /* 0x000000c100077213 */ /* 0x000fe20000000000 */
[----:B------:R-:W-:Y:S01]  /*b750*/  IMAD.MOV R6, RZ, RZ, -R6 ;  /* 0x000000ffff067224 */ /* 0x000fe200078e0a06 */
[----:B------:R-:W2:Y:S08]  /*b760*/  I2F.RP R12, R10 ;  /* 0x0000000a000c7306 */ /* 0x000eb00000209400 */
[----:B-1----:R-:W1:Y:S08]  /*b770*/  MUFU.RCP R5, R5 ;  /* 0x0000000500057308 */ /* 0x002e700000001000 */
[----:B--2---:R-:W2:Y:S01]  /*b780*/  MUFU.RCP R12, R12 ;  /* 0x0000000c000c7308 */ /* 0x004ea20000001000 */
[----:B-1----:R-:W-:-:S07]  /*b790*/  IADD3 R5, R5, 0xffffffe, RZ ;  /* 0x0ffffffe05057810 */ /* 0x002fce0007ffe0ff */
[----:B------:R-:W1:Y:S01]  /*b7a0*/  F2I.FTZ.U32.TRUNC.NTZ R5, R5 ;  /* 0x0000000500057305 */ /* 0x000e62000021f000 */
[----:B--2---:R-:W-:-:S07]  /*b7b0*/  IADD3 R12, R12, 0xffffffe, RZ ;  /* 0x0ffffffe0c0c7810 */ /* 0x004fce0007ffe0ff */
[----:B------:R2:W3:Y:S01]  /*b7c0*/  F2I.FTZ.U32.TRUNC.NTZ R13, R12 ;  /* 0x0000000c000d7305 */ /* 0x0004e2000021f000 */
[----:B-1----:R-:W-:-:S04]  /*b7d0*/  IMAD.MOV R11, RZ, RZ, -R5 ;  /* 0x000000ffff0b7224 */ /* 0x002fc800078e0a05 */
[----:B------:R-:W-:-:S04]  /*b7e0*/  IMAD R11, R11, R2, RZ ;  /* 0x000000020b0b7224 */ /* 0x000fc800078e02ff */
[----:B------:R-:W-:-:S04]  /*b7f0*/  IMAD.HI.U32 R11, R5, R11, R4 ;  /* 0x0000000b050b7227 */ /* 0x000fc800078e0004 */
[----:B--2---:R-:W-:Y:S02]  /*b800*/  IMAD.MOV.U32 R12, RZ, RZ, RZ ;  /* 0x000000ffff0c7224 */ /* 0x004fe400078e00ff */
[----:B------:R-:W-:-:S04]  /*b810*/  IMAD.HI.U32 R5, R11, R7, RZ ;  /* 0x000000070b057227 */ /* 0x000fc800078e00ff */
[----:B------:R-:W-:-:S05]  /*b820*/  IMAD R6, R5, R6, R7 ;  /* 0x0000000605067224 */ /* 0x000fca00078e0207 */
[----:B------:R-:W-:-:S13]  /*b830*/  ISETP.GT.U32.AND P1, PT, R2, R6, PT ;  /* 0x000000060200720c */ /* 0x000fda0003f24070 */
[----:B------:R-:W-:Y:S01]  /*b840*/  @!P1 IMAD.IADD R6, R6, 0x1, -R2 ;  /* 0x0000000106069824 */ /* 0x000fe200078e0a02 */
[----:B------:R-:W-:Y:S02]  /*b850*/  @!P1 IADD3 R5, R5, 0x1, RZ ;  /* 0x0000000105059810 */ /* 0x000fe40007ffe0ff */
[----:B------:R-:W-:Y:S02]  /*b860*/  ISETP.NE.AND P1, PT, R9, RZ, PT ;  /* 0x000000ff0900720c */ /* 0x000fe40003f25270 */
[----:B------:R-:W-:Y:S02]  /*b870*/  ISETP.GE.U32.AND P2, PT, R6, R2, PT ;  /* 0x000000020600720c */ /* 0x000fe40003f46070 */
[----:B------:R-:W-:Y:S02]  /*b880*/  LOP3.LUT R2, R193, R9, RZ, 0x3c, !PT ;  /* 0x00000009c1027212 */ /* 0x000fe400078e3cff */
[----:B---3--:R-:W-:Y:S02]  /*b890*/  IADD3 R6, RZ, -R13, RZ ;  /* 0x8000000dff067210 */ /* 0x008fe40007ffe0ff */
[----:B------:R-:W-:-:S02]  /*b8a0*/  ISETP.GE.AND P0, PT, R2, RZ, PT ;  /* 0x000000ff0200720c */ /* 0x000fc40003f06270 */
[----:B------:R-:W-:Y:S01]  /*b8b0*/  IABS R2, R8 ;  /* 0x0000000800027213 */ /* 0x000fe20000000000 */
[----:B------:R-:W-:-:S04]  /*b8c0*/  IMAD R6, R6, R10, RZ ;  /* 0x0000000a06067224 */ /* 0x000fc800078e02ff */
[----:B------:R-:W-:Y:S01]  /*b8d0*/  @P2 IADD3 R5, R5, 0x1, RZ ;  /* 0x0000000105052810 */ /* 0x000fe20007ffe0ff */
[----:B------:R-:W-:-:S04]  /*b8e0*/  IMAD.HI.U32 R6, R13, R6, R12 ;  /* 0x000000060d067227 */ /* 0x000fc800078e000c */
[----:B------:R-:W-:Y:S02]  /*b8f0*/  IMAD.MOV R2, RZ, RZ, -R2 ;  /* 0x000000ffff027224 */ /* 0x000fe400078e0a02 */
        /* <DEDUP_REMOVED lines=8> */
[-C--:B------:R-:W-:Y:S02]  /*b980*/  @!P1 IADD3 R2, R2, -R10.reuse, RZ ;  /* 0x8000000a02029210 */ /* 0x080fe40007ffe0ff */
[----:B------:R-:W-:Y:S02]  /*b990*/  @!P1 IADD3 R6, R6, 0x1, RZ ;  /* 0x0000000106069810 */ /* 0x000fe40007ffe0ff */
[----:B------:R-:W-:Y:S02]  /*b9a0*/  ISETP.GE.U32.AND P2, PT, R2, R10, PT ;  /* 0x0000000a0200720c */ /* 0x000fe40003f46070 */
[----:B------:R-:W-:Y:S02]  /*b9b0*/  LOP3.LUT R2, R5, R8, RZ, 0x3c, !PT ;  /* 0x0000000805027212 */ /* 0x000fe400078e3cff */
[----:B------:R-:W-:Y:S02]  /*b9c0*/  ISETP.NE.AND P1, PT, R8, RZ, PT ;  /* 0x000000ff0800720c */ /* 0x000fe40003f25270 */
[----:B------:R-:W-:-:S07]  /*b9d0*/  ISETP.GE.AND P0, PT, R2, RZ, PT ;  /* 0x000000ff0200720c */ /* 0x000fce0003f06270 */
[----:B------:R-:W-:-:S06]  /*b9e0*/  @P2 IADD3 R6, R6, 0x1, RZ ;  /* 0x0000000106062810 */ /* 0x000fcc0007ffe0ff */
[----:B------:R-:W-:Y:S01]  /*b9f0*/  @!P0 IMAD.MOV R6, RZ, RZ, -R6 ;  /* 0x000000ffff068224 */ /* 0x000fe200078e0a06 */
[----:B------:R-:W-:-:S05]  /*ba00*/  @!P1 LOP3.LUT R6, RZ, R8, RZ, 0x33, !PT ;  /* 0x00000008ff069212 */ /* 0x000fca00078e33ff */
[--C-:B------:R-:W-:Y:S02]  /*ba10*/  IMAD.MOV R2, RZ, RZ, -R6.reuse ;  /* 0x000000ffff027224 */ /* 0x100fe400078e0a06 */
[C---:B------:R-:W-:Y:S02]  /*ba20*/  IMAD R6, R8.reuse, 0x1000000, R6 ;  /* 0x0100000008067824 */ /* 0x040fe400078e0206 */
[----:B------:R-:W-:-:S04]  /*ba30*/  IMAD R2, R8, R2, R5 ;  /* 0x0000000208027224 */ /* 0x000fc800078e0205 */
[----:B------:R-:W-:Y:S01]  /*ba40*/  IMAD R194, R2, 0x10000, R6 ;  /* 0x0001000002c27824 */ /* 0x000fe200078e0206 */
[----:B------:R-:W-:Y:S05]  /*ba50*/  BRA `(.L_x_101) ;  /* 0x0000004000007947 */ /* 0x000fea0003800000 */
.L_x_92:
[----:B------:R-:W-:Y:S01]  /*ba60*/  IMAD.MOV.U32 R192, RZ, RZ, R4 ;  /* 0x000000ffffc07224 */ /* 0x000fe200078e0004 */
[----:B------:R-:W-:Y:S01]  /*ba70*/  MOV R194, RZ ;  /* 0x000000ff00c27202 */ /* 0x000fe20000000f00 */
[----:B------:R-:W-:Y:S01]  /*ba80*/  IMAD.MOV.U32 R193, RZ, RZ, RZ ;  /* 0x000000ffffc17224 */ /* 0x000fe200078e00ff */
[----:B------:R-:W-:Y:S02]  /*ba90*/  MOV R195, c[0x0][0x53c] ;  /* 0x00014f0000c37a02 */ /* 0x000fe40000000f00 */
.L_x_101:
[----:B------:R-:W-:Y:S05]  /*baa0*/  BSYNC B1 ;  /* 0x0000000000017941 */ /* 0x000fea0003800000 */
.L_x_90:
[----:B------:R-:W-:Y:S01]  /*bab0*/  WARPSYNC 0xffffffff ;  /* 0xffffffff00007948 */ /* 0x000fe20003800000 */
[----:B------:R-:W-:Y:S01]  /*bac0*/  BAR.SYNC.DEFER_BLOCKING 0x4, 0x100 ;  /* 0x0104000000007b1d */ /* 0x000fe20000010000 */
[----:B------:R-:W-:-:S13]  /*bad0*/  ISETP.NE.AND P0, PT, R3, RZ, PT ;  /* 0x000000ff0300720c */ /* 0x000fda0003f05270 */
[----:B------:R1:W-:Y:S04]  /*bae0*/  @!P0 STS.128 [0x18100], R192 ;  /* 0x018100c0ff008388 */ /* 0x0003e80000000c00 */
[----:B------:R-:W-:Y:S06]  /*baf0*/  BAR.ARV 0x5, 0x100 ;  /* 0x0144000000007b1d */ /* 0x000fec0000002000 */
.L_x_85:
[----:B----4-:R-:W-:-:S13]  /*bb00*/  ISETP.GE.AND P0, PT, R195, c[0x0][0x53c], PT ;  /* 0x00014f00c3007a0c */ /* 0x010fda0003f06270 */
[----:B-123--:R-:W-:Y:S01]  /*bb10*/  @P0 CALL.REL.NOINC `(.L_x_102) ;  /* 0x0000001000000944 */ /* 0x00efe20003c00000 */
[----:B------:R-:W-:Y:S05]  /*bb20*/  BRA `(.L_x_103) ;  /* 0xffff58d000007947 */ /* 0x000fea000383ffff */
.L_x_102:
[----:B------:R-:W-:Y:S05]  /*bb30*/  EXIT ;  /* 0x000000000000794d */ /* 0x000fea0003800000 */
.L_x_14:
[----:B------:R-:W-:Y:S01]  /*bb40*/  IMAD.MOV.U32 R11, RZ, RZ, R9 ;  /* 0x000000ffff0b7224 */ /* 0x000fe200078e0009 */
[----:B------:R-:W-:Y:S02]  /*bb50*/  MOV R5, 0x1 ;  /* 0x0000000100057802 */ /* 0x000fe40000000f00 */
[----:B------:R-:W-:Y:S02]  /*bb60*/  MOV R2, 0xbb80 ;  /* 0x0000bb8000027802 */ /* 0x000fe40000000f00 */
[----:B------:R-:W-:Y:S05]  /*bb70*/  CALL.REL.NOINC `($__internal_2_$__cuda_sm70_shflsync_up_p) ;  /* 0x0000179000007944 */ /* 0x000fea0003c00000 */
[----:B--2---:R-:W-:Y:S01]  /*bb80*/  MOV R2, R5 ;  /* 0x0000000500027202 */ /* 0x004fe20000000f00 */
[----:B-1----:R-:W-:Y:S05]  /*bb90*/  BRA `(.L_x_104) ;  /* 0xffff48d000007947 */ /* 0x002fea000383ffff */
.L_x_15:
[----:B------:R-:W-:Y:S01]  /*bba0*/  IMAD.MOV.U32 R11, RZ, RZ, R9 ;  /* 0x000000ffff0b7224 */ /* 0x000fe200078e0009 */
[----:B------:R-:W-:Y:S02]  /*bbb0*/  MOV R5, 0x2 ;  /* 0x0000000200057802 */ /* 0x000fe40000000f00 */
[----:B------:R-:W-:Y:S02]  /*bbc0*/  MOV R2, 0xbbe0 ;  /* 0x0000bbe000027802 */ /* 0x000fe40000000f00 */
[----:B------:R-:W-:Y:S05]  /*bbd0*/  CALL.REL.NOINC `($__internal_2_$__cuda_sm70_shflsync_up_p) ;  /* 0x0000173000007944 */ /* 0x000fea0003c00000 */
[----:B--2---:R-:W-:Y:S02]  /*bbe0*/  SEL R5, R5, RZ, P4 ;  /* 0x000000ff05057207 */ /* 0x004fe40002000000 */
[----:B------:R-:W-:-:S03]  /*bbf0*/  MOV R2, 0xbc40 ;  /* 0x0000bc4000027802 */ /* 0x000fc60000000f00 */
[----:B------:R-:W-:Y:S01]  /*bc00*/  IMAD.IADD R9, R9, 0x1, R5 ;  /* 0x0000000109097824 */ /* 0x000fe200078e0205 */
[----:B------:R-:W-:-:S03]  /*bc10*/  MOV R5, 0x4 ;  /* 0x0000000400057802 */ /* 0x000fc60000000f00 */
[----:B-1----:R-:W-:Y:S02]  /*bc20*/  IMAD.MOV.U32 R11, RZ, RZ, R9 ;  /* 0x000000ffff0b7224 */ /* 0x002fe400078e0009 */
        /* <DEDUP_REMOVED lines=13> */
[----:B--2---:R-:W-:Y:S01]  /*bd00*/  SEL R5, R5, RZ, P1 ;  /* 0x000000ff05057207 */ /* 0x004fe20000800000 */
[----:B------:R-:W-:Y:S01]  /*bd10*/  IMAD.MOV.U32 R6, RZ, RZ, 0x1f ;  /* 0x0000001fff067424 */ /* 0x000fe200078e00ff */
[----:B------:R-:W-:-:S03]  /*bd20*/  MOV R2, 0xbd70 ;  /* 0x0000bd7000027802 */ /* 0x000fc60000000f00 */
[----:B------:R-:W-:Y:S01]  /*bd30*/  IMAD.IADD R9, R9, 0x1, R5 ;  /* 0x0000000109097824 */ /* 0x000fe200078e0205 */
[----:B------:R-:W-:-:S03]  /*bd40*/  MOV R5, 0x1f ;  /* 0x0000001f00057802 */ /* 0x000fc60000000f00 */
[----:B------:R-:W-:Y:S02]  /*bd50*/  IMAD.MOV.U32 R7, RZ, RZ, R9 ;  /* 0x000000ffff077224 */ /* 0x000fe400078e0009 */
[----:B-1----:R-:W-:Y:S05]  /*bd60*/  CALL.REL.NOINC `($__internal_1_$__cuda_sm70_shflsync_idx_p) ;  /* 0x0000155000007944 */ /* 0x002fea0003c00000 */
[----:B------:R-:W-:Y:S05]  /*bd70*/  BRA `(.L_x_105) ;  /* 0xffff47f000007947 */ /* 0x000fea000383ffff */
.L_x_17:
[----:B------:R-:W-:Y:S02]  /*bd80*/  SEL R2, RZ, 0x1, P0 ;  /* 0x00000001ff027807 */ /* 0x000fe40000000000 */
[----:B------:R-:W-:Y:S02]  /*bd90*/  MOV R0, 0xbdb0 ;  /* 0x0000bdb000007802 */ /* 0x000fe40000000f00 */
[----:B------:R-:W-:Y:S05]  /*bda0*/  CALL.REL.NOINC `($__internal_3_$__cuda_sm70_votesync_ballot) ;  /* 0x000015b000007944 */ /* 0x000fea0003c00000 */
[----:B------:R-:W-:Y:S05]  /*bdb0*/  BRA `(.L_x_106) ;  /* 0xffff484000007947 */ /* 0x000fea000383ffff */
.L_x_18:
[----:B------:R-:W-:Y:S01]  /*bdc0*/  IMAD.MOV.U32 R7, RZ, RZ, R8 ;  /* 0x000000ffff077224 */ /* 0x000fe200078e0008 */
[----:B--2---:R-:W-:Y:S01]  /*bdd0*/  MOV R6, R0 ;  /* 0x0000000000067202 */ /* 0x004fe20000000f00 */
[----:B------:R-:W-:Y:S01]  /*bde0*/  IMAD.MOV.U32 R5, RZ, RZ, 0x1f ;  /* 0x0000001fff057424 */ /* 0x000fe200078e00ff */
[----:B------:R-:W-:Y:S02]  /*bdf0*/  MOV R2, 0xbe10 ;  /* 0x0000be1000027802 */ /* 0x000fe40000000f00 */
[----:B-1----:R-:W-:Y:S05]  /*be00*/  CALL.REL.NOINC `($__internal_1_$__cuda_sm70_shflsync_idx_p) ;  /* 0x000014b000007944 */ /* 0x002fea0003c00000 */
[----:B------:R-:W-:Y:S01]  /*be10*/  IMAD.MOV.U32 R8, RZ, RZ, R5 ;  /* 0x000000ffff087224 */ /* 0x000fe200078e0005 */
[----:B------:R-:W-:Y:S01]  /*be20*/  MOV R7, R4 ;  /* 0x0000000400077202 */ /* 0x000fe20000000f00 */
[----:B------:R-:W-:Y:S01]  /*be30*/  IMAD.MOV.U32 R11, RZ, RZ, RZ ;  /* 0x000000ffff0b7224 */ /* 0x000fe200078e00ff */
[----:B------:R-:W-:Y:S01]  /*be40*/  MOV R6, R0 ;  /* 0x0000000000067202 */ /* 0x000fe20000000f00 */
[----:B------:R-:W-:Y:S01]  /*be50*/  IMAD.MOV.U32 R5, RZ, RZ, 0x1f ;  /* 0x0000001fff057424 */ /* 0x000fe200078e00ff */
[----:B------:R-:W-:-:S02]  /*be60*/  MOV R2, 0xbe80 ;  /* 0x0000be8000027802 */ /* 0x000fc40000000f00 */
[----:B------:R-:W-:Y:S05]  /*be70*/  CALL.REL.NOINC `($__internal_1_$__cuda_sm70_shflsync_idx_p) ;  /* 0x0000144000007944 */ /* 0x000fea0003c00000 */
[----:B------:R-:W-:Y:S01]  /*be80*/  MOV R4, R5 ;  /* 0x0000000500047202 */ /* 0x000fe20000000f00 */
[----:B------:R-:W-:Y:S05]  /*be90*/  BRA `(.L_x_107) ;  /* 0xffff47b000007947 */ /* 0x000fea000383ffff */
.L_x_21:
[----:B------:R-:W-:Y:S01]  /*bea0*/  IMAD.MOV.U32 R7, RZ, RZ, R9 ;  /* 0x000000ffff077224 */ /* 0x000fe200078e0009 */
[----:B------:R-:W-:-:S02]  /*beb0*/  MOV R5, 0x1f ;  /* 0x0000001f00057802 */ /* 0x000fc40000000f00 */
[----:B------:R-:W-:Y:S02]  /*bec0*/  MOV R2, 0xbee0 ;  /* 0x0000bee000027802 */ /* 0x000fe40000000f00 */
[----:B-1234-:R-:W-:Y:S05]  /*bed0*/  CALL.REL.NOINC `($__internal_1_$__cuda_sm70_shflsync_idx_p) ;  /* 0x000013e000007944 */ /* 0x01efea0003c00000 */
[----:B------:R-:W-:Y:S01]  /*bee0*/  MOV R11, R5 ;  /* 0x00000005000b7202 */ /* 0x000fe20000000f00 */
[----:B------:R-:W-:Y:S05]  /*bef0*/  BRA `(.L_x_20) ;  /* 0xffff47b000007947 */ /* 0x000fea000383ffff */
.L_x_29:
[----:B------:R-:W-:Y:S01]  /*bf00*/  IMAD.MOV.U32 R7, RZ, RZ, R12 ;  /* 0x000000ffff077224 */ /* 0x000fe200078e000c */
[----:B------:R-:W-:Y:S01]  /*bf10*/  MOV R6, RZ ;  /* 0x000000ff00067202 */ /* 0x000fe20000000f00 */
[----:B------:R-:W-:Y:S01]  /*bf20*/  IMAD.MOV.U32 R5, RZ, RZ, 0x181f ;  /* 0x0000181fff057424 */ /* 0x000fe200078e00ff */
[----:B------:R-:W-:Y:S02]  /*bf30*/  MOV R2, 0xbf50 ;  /* 0x0000bf5000027802 */ /* 0x000fe40000000f00 */
[----:B------:R-:W-:Y:S05]  /*bf40*/  CALL.REL.NOINC `($__internal_1_$__cuda_sm70_shflsync_idx_p) ;  /* 0x0000137000007944 */ /* 0x000fea0003c00000 */
[----:B------:R-:W-:Y:S01]  /*bf50*/  MOV R14, R5 ;  /* 0x00000005000e7202 */ /* 0x000fe20000000f00 */
[----:B------:R-:W-:Y:S05]  /*bf60*/  BRA `(.L_x_108) ;  /* 0xffff634000007947 */ /* 0x000fea000383ffff */
.L_x_30:
[----:B------:R-:W-:Y:S01]  /*bf70*/  IMAD.MOV.U32 R7, RZ, RZ, R13 ;  /* 0x000000ffff077224 */ /* 0x000fe200078e000d */
[----:B------:R-:W-:Y:S01]  /*bf80*/  MOV R6, RZ ;  /* 0x000000ff00067202 */ /* 0x000fe20000000f00 */
[----:B------:R-:W-:Y:S01]  /*bf90*/  IMAD.MOV.U32 R5, RZ, RZ, 0x181f ;  /* 0x0000181fff057424 */ /* 0x000fe200078e00ff */
[----:B------:R-:W-:Y:S02]  /*bfa0*/  MOV R2, 0xbfc0 ;  /* 0x0000bfc000027802 */ /* 0x000fe40000000f00 */
[----:B-12---:R-:W-:Y:S05]  /*bfb0*/  CALL.REL.NOINC `($__internal_1_$__cuda_sm70_shflsync_idx_p) ;  /* 0x0000130000007944 */ /* 0x006fea0003c00000 */
[----:B------:R-:W-:Y:S01]  /*bfc0*/  MOV R2, R5 ;  /* 0x0000000500027202 */ /* 0x000fe20000000f00 */
[----:B------:R-:W-:Y:S05]  /*bfd0*/  BRA `(.L_x_109) ;  /* 0xffff62f000007947 */ /* 0x000fea000383ffff */
.L_x_33:
[----:B--2---:R-:W-:Y:S01]  /*bfe0*/  IMAD.MOV.U32 R7, RZ, RZ, R12 ;  /* 0x000000ffff077224 */ /* 0x004fe200078e000c */
[----:B------:R-:W-:Y:S01]  /*bff0*/  MOV R6, 0x1 ;  /* 0x0000000100067802 */ /* 0x000fe20000000f00 */
[----:B------:R-:W-:Y:S01]  /*c000*/  IMAD.MOV.U32 R5, RZ, RZ, 0x181f ;  /* 0x0000181fff057424 */ /* 0x000fe200078e00ff */
[----:B----4-:R-:W-:-:S02]  /*c010*/  MOV R2, 0xc030 ;  /* 0x0000c03000027802 */ /* 0x010fc40000000f00 */
[----:B-1-3--:R-:W-:Y:S05]  /*c020*/  CALL.REL.NOINC `($__internal_1_$__cuda_sm70_shflsync_idx_p) ;  /* 0x0000129000007944 */ /* 0x00afea0003c00000 */
[----:B------:R-:W-:Y:S01]  /*c030*/  IMAD.MOV.U32 R14, RZ, RZ, R5 ;  /* 0x000000ffff0e7224 */ /* 0x000fe200078e0005 */
[----:B------:R-:W-:Y:S01]  /*c040*/  MOV R6, 0x1 ;  /* 0x0000000100067802 */ /* 0x000fe20000000f00 */
[----:B------:R-:W-:Y:S01]  /*c050*/  IMAD.MOV.U32 R7, RZ, RZ, R13 ;  /* 0x000000ffff077224 */ /* 0x000fe200078e000d */
[----:B------:R-:W-:-:S02]  /*c060*/  MOV R5, 0x181f ;  /* 0x0000181f00057802 */ /* 0x000fc40000000f00 */
[----:B------:R-:W-:Y:S02]  /*c070*/  MOV R2, 0xc090 ;  /* 0x0000c09000027802 */ /* 0x000fe40000000f00 */
[----:B------:R-:W-:Y:S05]  /*c080*/  CALL.REL.NOINC `($__internal_1_$__cuda_sm70_shflsync_idx_p) ;  /* 0x0000123000007944 */ /* 0x000fea0003c00000 */
[----:B------:R-:W-:Y:S05]  /*c090*/  BRA `(.L_x_110) ;  /* 0xffff637000007947 */ /* 0x000fea000383ffff */
.L_x_36:
[----:B-1----:R-:W-:Y:S01]  /*c0a0*/  IMAD.MOV.U32 R7, RZ, RZ, R12 ;  /* 0x000000ffff077224 */ /* 0x002fe200078e000c */
[----:B------:R-:W-:Y:S01]  /*c0b0*/  MOV R6, 0x2 ;  /* 0x0000000200067802 */ /* 0x000fe20000000f00 */
[----:B---3--:R-:W-:Y:S01]  /*c0c0*/  IMAD.MOV.U32 R5, RZ, RZ, 0x181f ;  /* 0x0000181fff057424 */ /* 0x008fe200078e00ff */
[----:B------:R-:W-:Y:S02]  /*c0d0*/  MOV R2, 0xc0f0 ;  /* 0x0000c0f000027802 */ /* 0x000fe40000000f00 */
[----:B--2---:R-:W-:Y:S05]  /*c0e0*/  CALL.REL.NOINC `($__internal_1_$__cuda_sm70_shflsync_idx_p) ;  /* 0x000011d000007944 */ /* 0x004fea0003c00000 */
[----:B------:R-:W-:Y:S01]  /*c0f0*/  MOV R14, R5 ;  /* 0x00000005000e7202 */ /* 0x000fe20000000f00 */
[----:B------:R-:W-:Y:S05]  /*c100*/  BRA `(.L_x_111) ;  /* 0xffff643000007947 */ /* 0x000fea000383ffff */
.L_x_37:
[----:B------:R-:W-:Y:S01]  /*c110*/  IMAD.MOV.U32 R7, RZ, RZ, R13 ;  /* 0x000000ffff077224 */ /* 0x000fe200078e000d */
[----:B------:R-:W-:Y:S01]  /*c120*/  MOV R6, 0x2 ;  /* 0x0000000200067802 */ /* 0x000fe20000000f00 */
[----:B---3--:R-:W-:Y:S01]  /*c130*/  IMAD.MOV.U32 R5, RZ, RZ, 0x181f ;  /* 0x0000181fff057424 */ /* 0x008fe200078e00ff */
[----:B------:R-:W-:Y:S02]  /*c140*/  MOV R2, 0xc160 ;  /* 0x0000c16000027802 */ /* 0x000fe40000000f00 */
[----:B-12-4-:R-:W-:Y:S05]  /*c150*/  CALL.REL.NOINC `($__internal_1_$__cuda_sm70_shflsync_idx_p) ;  /* 0x0000116000007944 */ /* 0x016fea0003c00000 */
[----:B------:R-:W-:Y:S05]  /*c160*/  BRA `(.L_x_112) ;  /* 0xffff63f000007947 */ /* 0x000fea000383ffff */
.L_x_40:
[----:B-1----:R-:W-:Y:S01]  /*c170*/  IMAD.MOV.U32 R7, RZ, RZ, R12 ;  /* 0x000000ffff077224 */ /* 0x002fe200078e000c */
[----:B------:R-:W-:Y:S01]  /*c180*/  MOV R6, 0x3 ;  /* 0x0000000300067802 */ /* 0x000fe20000000f00 */
[----:B------:R-:W-:Y:S01]  /*c190*/  IMAD.MOV.U32 R5, RZ, RZ, 0x181f ;  /* 0x0000181fff057424 */ /* 0x000fe200078e00ff */
[----:B------:R-:W-:-:S02]  /*c1a0*/  MOV R2, 0xc1c0 ;  /* 0x0000c1c000027802 */ /* 0x000fc40000000f00 */
[----:B--234-:R-:W-:Y:S05]  /*c1b0*/  CALL.REL.NOINC `($__internal_1_$__cuda_sm70_shflsync_idx_p) ;  /* 0x0000110000007944 */ /* 0x01cfea0003c00000 */
[----:B------:R-:W-:Y:S01]  /*c1c0*/  IMAD.MOV.U32 R12, RZ, RZ, R5 ;  /* 0x000000ffff0c7224 */ /* 0x000fe200078e0005 */
[----:B------:R-:W-:Y:S01]  /*c1d0*/  MOV R6, 0x3 ;  /* 0x0000000300067802 */ /* 0x000fe20000000f00 */
[----:B------:R-:W-:Y:S01]  /*c1e0*/  IMAD.MOV.U32 R7, RZ, RZ, R13 ;  /* 0x000000ffff077224 */ /* 0x000fe200078e000d */
[----:B------:R-:W-:-:S02]  /*c1f0*/  MOV R5, 0x181f ;  /* 0x0000181f00057802 */ /* 0x000fc40000000f00 */
[----:B------:R-:W-:Y:S02]  /*c200*/  MOV R2, 0xc220 ;  /* 0x0000c22000027802 */ /* 0x000fe40000000f00 */
[----:B------:R-:W-:Y:S05]  /*c210*/  CALL.REL.NOINC `($__internal_1_$__cuda_sm70_shflsync_idx_p) ;  /* 0x000010a000007944 */ /* 0x000fea0003c00000 */
[----:B------:R-:W-:Y:S01]  /*c220*/  MOV R13, R5 ;  /* 0x00000005000d7202 */ /* 0x000fe20000000f00 */
[----:B------:R-:W-:Y:S05]  /*c230*/  BRA `(.L_x_113) ;  /* 0xffff646000007947 */ /* 0x000fea000383ffff */
.L_x_45:
[----:B------:R-:W-:Y:S01]  /*c240*/  IMAD.MOV.U32 R7, RZ, RZ, R246 ;  /* 0x000000ffff077224 */ /* 0x000fe200078e00f6 */
[----:B------:R-:W-:Y:S01]  /*c250*/  MOV R4, 0x1f ;  /* 0x0000001f00047802 */ /* 0x000fe20000000f00 */
[----:B------:R-:W-:Y:S01]  /*c260*/  IMAD.MOV.U32 R6, RZ, RZ, 0x2 ;  /* 0x00000002ff067424 */ /* 0x000fe200078e00ff */
[----:B------:R-:W-:Y:S02]  /*c270*/  MOV R2, 0xffffffff ;  /* 0xffffffff00027802 */ /* 0x000fe40000000f00 */
[----:B------:R-:W-:Y:S02]  /*c280*/  MOV R5, 0xc2a0 ;  /* 0x0000c2a000057802 */ /* 0x000fe40000000f00 */
[----:B------:R-:W-:Y:S05]  /*c290*/  CALL.REL.NOINC `($__internal_0_$__cuda_sm70_shflsync_bfly_p) ;  /* 0x00000fd000007944 */ /* 0x000fea0003c00000 */
[----:B--2---:R-:W-:Y:S01]  /*c2a0*/  FADD.FTZ R0, R246, R6 ;  /* 0x00000006f6007221 */ /* 0x004fe20000010000 */
[----:B------:R-:W-:Y:S02]  /*c2b0*/  MOV R6, 0x1 ;  /* 0x0000000100067802 */ /* 0x000fe40000000f00 */
[----:B------:R-:W-:Y:S02]  /*c2c0*/  MOV R5, 0xc2f0 ;  /* 0x0000c2f000057802 */ /* 0x000fe40000000f00 */
[----:B-1----:R-:W-:-:S02]  /*c2d0*/  MOV R7, R0 ;  /* 0x0000000000077202 */ /* 0x002fc40000000f00 */
[----:B------:R-:W-:Y:S05]  /*c2e0*/  CALL.REL.NOINC `($__internal_0_$__cuda_sm70_shflsync_bfly_p) ;  /* 0x00000f8000007944 */ /* 0x000fea0003c00000 */
[----:B--2---:R-:W-:Y:S01]  /*c2f0*/  FADD.FTZ R0, R0, R6 ;  /* 0x0000000600007221 */ /* 0x004fe20000010000 */
[----:B-1----:R-:W-:-:S02]  /*c300*/  MOV R7, R245 ;  /* 0x000000f500077202 */ /* 0x002fc40000000f00 */
[----:B------:R-:W-:Y:S02]  /*c310*/  MOV R6, 0x2 ;  /* 0x0000000200067802 */ /* 0x000fe40000000f00 */
[----:B------:R-:W-:Y:S02]  /*c320*/  MOV R5, 0xc340 ;  /* 0x0000c34000057802 */ /* 0x000fe40000000f00 */
[----:B------:R-:W-:Y:S05]  /*c330*/  CALL.REL.NOINC `($__internal_0_$__cuda_sm70_shflsync_bfly_p) ;  /* 0x00000f3000007944 */ /* 0x000fea0003c00000 */
[----:B--2---:R-:W-:Y:S01]  /*c340*/  FADD.FTZ R245, R245, R6 ;  /* 0x00000006f5f57221 */ /* 0x004fe20000010000 */
[----:B------:R-:W-:Y:S02]  /*c350*/  MOV R6, 0x1 ;  /* 0x0000000100067802 */ /* 0x000fe40000000f00 */
[----:B------:R-:W-:Y:S02]  /*c360*/  MOV R5, 0xc390 ;  /* 0x0000c39000057802 */ /* 0x000fe40000000f00 */
[----:B-1----:R-:W-:Y:S02]  /*c370*/  MOV R7, R245 ;  /* 0x000000f500077202 */ /* 0x002fe40000000f00 */
[----:B------:R-:W-:Y:S05]  /*c380*/  CALL.REL.NOINC `($__internal_0_$__cuda_sm70_shflsync_bfly_p) ;  /* 0x00000ee000007944 */ /* 0x000fea0003c00000 */
[----:B-12---:R-:W-:Y:S01]  /*c390*/  MOV R4, R6 ;  /* 0x0000000600047202 */ /* 0x006fe20000000f00 */
[----:B------:R-:W-:Y:S05]  /*c3a0*/  BRA `(.L_x_114) ;  /* 0xffffb46000007947 */ /* 0x000fea000383ffff */
.L_x_52:
[----:B--234-:R-:W-:Y:S01]  /*c3b0*/  IMAD.MOV.U32 R7, RZ, RZ, R4 ;  /* 0x000000ffff077224 */ /* 0x01cfe200078e0004 */
[----:B------:R-:W-:Y:S01]  /*c3c0*/  MOV R6, RZ ;  /* 0x000000ff00067202 */ /* 0x000fe20000000f00 */
[----:B------:R-:W-:Y:S01]  /*c3d0*/  IMAD.MOV.U32 R5, RZ, RZ, 0x181f ;  /* 0x0000181fff057424 */ /* 0x000fe200078e00ff */
[----:B------:R-:W-:-:S02]  /*c3e0*/  MOV R2, 0xc400 ;  /* 0x0000c40000027802 */ /* 0x000fc40000000f00 */
[----:B-1----:R-:W-:Y:S05]  /*c3f0*/  CALL.REL.NOINC `($__internal_1_$__cuda_sm70_shflsync_idx_p) ;  /* 0x00000ec000007944 */ /* 0x002fea0003c00000 */
[----:B------:R-:W-:Y:S01]  /*c400*/  MOV R57, R5 ;  /* 0x0000000500397202 */ /* 0x000fe20000000f00 */
[----:B------:R-:W-:Y:S05]  /*c410*/  BRA `(.L_x_115) ;  /* 0xffffca9000007947 */ /* 0x000fea000383ffff */
.L_x_53:
[----:B------:R-:W-:Y:S01]  /*c420*/  IMAD.MOV.U32 R7, RZ, RZ, R56 ;  /* 0x000000ffff077224 */ /* 0x000fe200078e0038 */
[----:B------:R-:W-:Y:S01]  /*c430*/  MOV R6, RZ ;  /* 0x000000ff00067202 */ /* 0x000fe20000000f00 */
[----:B------:R-:W-:Y:S01]  /*c440*/  IMAD.MOV.U32 R5, RZ, RZ, 0x181f ;  /* 0x0000181fff057424 */ /* 0x000fe200078e00ff */
[----:B------:R-:W-:-:S02]  /*c450*/  MOV R2, 0xc470 ;  /* 0x0000c47000027802 */ /* 0x000fc40000000f00 */
[----:B-123--:R-:W-:Y:S05]  /*c460*/  CALL.REL.NOINC `($__internal_1_$__cuda_sm70_shflsync_idx_p) ;  /* 0x00000e5000007944 */ /* 0x00efea0003c00000 */
[----:B------:R-:W-:Y:S01]  /*c470*/  MOV R2, R5 ;  /* 0x0000000500027202 */ /* 0x000fe20000000f00 */
[----:B------:R-:W-:Y:S05]  /*c480*/  BRA `(.L_x_116) ;  /* 0xffffca4000007947 */ /* 0x000fea000383ffff */
.L_x_56:
[----:B--2---:R-:W-:Y:S01]  /*c490*/  IMAD.MOV.U32 R7, RZ, RZ, R4 ;  /* 0x000000ffff077224 */ /* 0x004fe200078e0004 */
[----:B------:R-:W-:Y:S01]  /*c4a0*/  MOV R6, 0x1 ;  /* 0x0000000100067802 */ /* 0x000fe20000000f00 */
[----:B------:R-:W-:Y:S01]  /*c4b0*/  IMAD.MOV.U32 R5, RZ, RZ, 0x181f ;  /* 0x0000181fff057424 */ /* 0x000fe200078e00ff */
[----:B------:R-:W-:-:S02]  /*c4c0*/  MOV R2, 0xc4e0 ;  /* 0x0000c4e000027802 */ /* 0x000fc40000000f00 */
[----:B-1-34-:R-:W-:Y:S05]  /*c4d0*/  CALL.REL.NOINC `($__internal_1_$__cuda_sm70_shflsync_idx_p) ;  /* 0x00000de000007944 */ /* 0x01afea0003c00000 */
[----:B------:R-:W-:Y:S01]  /*c4e0*/  IMAD.MOV.U32 R20, RZ, RZ, R5 ;  /* 0x000000ffff147224 */ /* 0x000fe200078e0005 */
[----:B------:R-:W-:Y:S01]  /*c4f0*/  MOV R6, 0x1 ;  /* 0x0000000100067802 */ /* 0x000fe20000000f00 */
[----:B------:R-:W-:Y:S01]  /*c500*/  IMAD.MOV.U32 R7, RZ, RZ, R56 ;  /* 0x000000ffff077224 */ /* 0x000fe200078e0038 */
[----:B------:R-:W-:-:S02]  /*c510*/  MOV R5, 0x181f ;  /* 0x0000181f00057802 */ /* 0x000fc40000000f00 */
[----:B------:R-:W-:Y:S02]  /*c520*/  MOV R2, 0xc540 ;  /* 0x0000c54000027802 */ /* 0x000fe40000000f00 */
[----:B------:R-:W-:Y:S05]  /*c530*/  CALL.REL.NOINC `($__internal_1_$__cuda_sm70_shflsync_idx_p) ;  /* 0x00000d8000007944 */ /* 0x000fea0003c00000 */
[----:B------:R-:W-:Y:S05]  /*c540*/  BRA `(.L_x_117) ;  /* 0xffffcab000007947 */ /* 0x000fea000383ffff */
.L_x_59:
[----:B--2---:R-:W-:Y:S01]  /*c550*/  IMAD.MOV.U32 R7, RZ, RZ, R4 ;  /* 0x000000ffff077224 */ /* 0x004fe200078e0004 */
[----:B------:R-:W-:Y:S01]  /*c560*/  MOV R6, 0x2 ;  /* 0x0000000200067802 */ /* 0x000fe20000000f00 */
[----:B----4-:R-:W-:Y:S01]  /*c570*/  IMAD.MOV.U32 R5, RZ, RZ, 0x181f ;  /* 0x0000181fff057424 */ /* 0x010fe200078e00ff */
[----:B------:R-:W-:Y:S02]  /*c580*/  MOV R2, 0xc5a0 ;  /* 0x0000c5a000027802 */ /* 0x000fe40000000f00 */
[----:B-1-3--:R-:W-:Y:S05]  /*c590*/  CALL.REL.NOINC `($__internal_1_$__cuda_sm70_shflsync_idx_p) ;  /* 0x00000d2000007944 */ /* 0x00afea0003c00000 */
[----:B------:R-:W-:Y:S01]  /*c5a0*/  MOV R16, R5 ;  /* 0x0000000500107202 */ /* 0x000fe20000000f00 */
[----:B------:R-:W-:Y:S05]  /*c5b0*/  BRA `(.L_x_118) ;  /* 0xffffcb7000007947 */ /* 0x000fea000383ffff */
.L_x_60:
[----:B------:R-:W-:Y:S01]  /*c5c0*/  IMAD.MOV.U32 R7, RZ, RZ, R56 ;  /* 0x000000ffff077224 */ /* 0x000fe200078e0038 */
[----:B------:R-:W-:Y:S01]  /*c5d0*/  MOV R6, 0x2 ;  /* 0x0000000200067802 */ /* 0x000fe20000000f00 */
[----:B----4-:R-:W-:Y:S01]  /*c5e0*/  IMAD.MOV.U32 R5, RZ, RZ, 0x181f ;  /* 0x0000181fff057424 */ /* 0x010fe200078e00ff */
[----:B------:R-:W-:Y:S02]  /*c5f0*/  MOV R2, 0xc610 ;  /* 0x0000c61000027802 */ /* 0x000fe40000000f00 */
[----:B-123--:R-:W-:Y:S05]  /*c600*/  CALL.REL.NOINC `($__internal_1_$__cuda_sm70_shflsync_idx_p) ;  /* 0x00000cb000007944 */ /* 0x00efea0003c00000 */
[----:B------:R-:W-:Y:S05]  /*c610*/  BRA `(.L_x_119) ;  /* 0xffffcb3000007947 */ /* 0x000fea000383ffff */
.L_x_63:
[----:B-1----:R-:W-:Y:S01]  /*c620*/  IMAD.MOV.U32 R7, RZ, RZ, R4 ;  /* 0x000000ffff077224 */ /* 0x002fe200078e0004 */
[----:B------:R-:W-:Y:S01]  /*c630*/  MOV R6, 0x3 ;  /* 0x0000000300067802 */ /* 0x000fe20000000f00 */
[----:B--2---:R-:W-:Y:S01]  /*c640*/  IMAD.MOV.U32 R5, RZ, RZ, 0x181f ;  /* 0x0000181fff057424 */ /* 0x004fe200078e00ff */
[----:B------:R-:W-:-:S02]  /*c650*/  MOV R2, 0xc670 ;  /* 0x0000c67000027802 */ /* 0x000fc40000000f00 */
[----:B---34-:R-:W-:Y:S05]  /*c660*/  CALL.REL.NOINC `($__internal_1_$__cuda_sm70_shflsync_idx_p) ;  /* 0x00000c5000007944 */ /* 0x018fea0003c00000 */
        /* <DEDUP_REMOVED lines=8> */
.L_x_65:
[----:B------:R-:W-:Y:S01]  /*c6f0*/  IMAD.MOV.U32 R7, RZ, RZ, R133 ;  /* 0x000000ffff077224 */ /* 0x000fe200078e0085 */
[----:B------:R-:W-:Y:S01]  /*c700*/  MOV R6, RZ ;  /* 0x000000ff00067202 */ /* 0x000fe20000000f00 */
[----:B------:R-:W-:Y:S01]  /*c710*/  IMAD.MOV.U32 R5, RZ, RZ, 0x1c1f ;  /* 0x00001c1fff057424 */ /* 0x000fe200078e00ff */
[----:B------:R-:W-:Y:S02]  /*c720*/  MOV R2, 0xc740 ;  /* 0x0000c74000027802 */ /* 0x000fe40000000f00 */
[----:B------:R-:W-:Y:S05]  /*c730*/  CALL.REL.NOINC `($__internal_1_$__cuda_sm70_shflsync_idx_p) ;  /* 0x00000b8000007944 */ /* 0x000fea0003c00000 */
[----:B------:R-:W-:Y:S01]  /*c740*/  MOV R135, R5 ;  /* 0x0000000500877202 */ /* 0x000fe20000000f00 */
[----:B------:R-:W-:Y:S05]  /*c750*/  BRA `(.L_x_121) ;  /* 0xffffce7000007947 */ /* 0x000fea000383ffff */
.L_x_66:
[----:B------:R-:W-:Y:S01]  /*c760*/  IMAD.MOV.U32 R7, RZ, RZ, R134 ;  /* 0x000000ffff077224 */ /* 0x000fe200078e0086 */
[----:B------:R-:W-:Y:S01]  /*c770*/  MOV R6, RZ ;  /* 0x000000ff00067202 */ /* 0x000fe20000000f00 */
[----:B------:R-:W-:Y:S01]  /*c780*/  IMAD.MOV.U32 R5, RZ, RZ, 0x1c1f ;  /* 0x00001c1fff057424 */ /* 0x000fe200078e00ff */
[----:B------:R-:W-:Y:S02]  /*c790*/  MOV R2, 0xc7b0 ;  /* 0x0000c7b000027802 */ /* 0x000fe40000000f00 */
[----:B-12---:R-:W-:Y:S05]  /*c7a0*/  CALL.REL.NOINC `($__internal_1_$__cuda_sm70_shflsync_idx_p) ;  /* 0x00000b1000007944 */ /* 0x006fea0003c00000 */
[----:B------:R-:W-:Y:S01]  /*c7b0*/  MOV R2, R5 ;  /* 0x0000000500027202 */ /* 0x000fe20000000f00 */
[----:B------:R-:W-:Y:S05]  /*c7c0*/  BRA `(.L_x_122) ;  /* 0xffffce2000007947 */ /* 0x000fea000383ffff */
.L_x_69:
[----:B----4-:R-:W-:Y:S01]  /*c7d0*/  IMAD.MOV.U32 R7, RZ, RZ, R133 ;  /* 0x000000ffff077224 */ /* 0x010fe200078e0085 */
[----:B------:R-:W-:Y:S01]  /*c7e0*/  MOV R6, 0x1 ;  /* 0x0000000100067802 */ /* 0x000fe20000000f00 */
[----:B------:R-:W-:Y:S01]  /*c7f0*/  IMAD.MOV.U32 R5, RZ, RZ, 0x1c1f ;  /* 0x00001c1fff057424 */ /* 0x000fe200078e00ff */
[----:B------:R-:W-:-:S02]  /*c800*/  MOV R2, 0xc820 ;  /* 0x0000c82000027802 */ /* 0x000fc40000000f00 */
[----:B-123--:R-:W-:Y:S05]  /*c810*/  CALL.REL.NOINC `($__internal_1_$__cuda_sm70_shflsync_idx_p) ;  /* 0x00000aa000007944 */ /* 0x00efea0003c00000 */
        /* <DEDUP_REMOVED lines=8> */
.L_x_73:
[----:B------:R-:W-:Y:S01]  /*c8a0*/  IMAD.MOV.U32 R7, RZ, RZ, R8 ;  /* 0x000000ffff077224 */ /* 0x000fe200078e0008 */
[----:B------:R-:W-:Y:S01]  /*c8b0*/  MOV R6, RZ ;  /* 0x000000ff00067202 */ /* 0x000fe20000000f00 */
[----:B------:R-:W-:Y:S01]  /*c8c0*/  IMAD.MOV.U32 R5, RZ, RZ, 0x181f ;  /* 0x0000181fff057424 */ /* 0x000fe200078e00ff */
[----:B------:R-:W-:Y:S02]  /*c8d0*/  MOV R2, 0xc8f0 ;  /* 0x0000c8f000027802 */ /* 0x000fe40000000f00 */
[----:B--2---:R-:W-:Y:S05]  /*c8e0*/  CALL.REL.NOINC `($__internal_1_$__cuda_sm70_shflsync_idx_p) ;  /* 0x000009d000007944 */ /* 0x004fea0003c00000 */
[----:B------:R-:W-:Y:S01]  /*c8f0*/  MOV R9, R5 ;  /* 0x0000000500097202 */ /* 0x000fe20000000f00 */
[----:B------:R-:W-:Y:S05]  /*c900*/  BRA `(.L_x_124) ;  /* 0xffffe25000007947 */ /* 0x000fea000383ffff */
.L_x_74:
[----:B------:R-:W-:Y:S01]  /*c910*/  IMAD.MOV.U32 R7, RZ, RZ, R4 ;  /* 0x000000ffff077224 */ /* 0x000fe200078e0004 */
[----:B------:R-:W-:Y:S01]  /*c920*/  MOV R6, RZ ;  /* 0x000000ff00067202 */ /* 0x000fe20000000f00 */
[----:B------:R-:W-:Y:S01]  /*c930*/  IMAD.MOV.U32 R5, RZ, RZ, 0x181f ;  /* 0x0000181fff057424 */ /* 0x000fe200078e00ff */
[----:B------:R-:W-:Y:S02]  /*c940*/  MOV R2, 0xc960 ;  /* 0x0000c96000027802 */ /* 0x000fe40000000f00 */
[----:B-123--:R-:W-:Y:S05]  /*c950*/  CALL.REL.NOINC `($__internal_1_$__cuda_sm70_shflsync_idx_p) ;  /* 0x0000096000007944 */ /* 0x00efea0003c00000 */
[----:B------:R-:W-:Y:S01]  /*c960*/  MOV R2, R5 ;  /* 0x0000000500027202 */ /* 0x000fe20000000f00 */
[----:B------:R-:W-:Y:S05]  /*c970*/  BRA `(.L_x_125) ;  /* 0xffffe20000007947 */ /* 0x000fea000383ffff */
.L_x_77:
        /* <DEDUP_REMOVED lines=13> */
.L_x_80:
[----:B-1----:R-:W-:Y:S01]  /*ca50*/  IMAD.MOV.U32 R7, RZ, RZ, R8 ;  /* 0x000000ffff077224 */ /* 0x002fe200078e0008 */
[----:B------:R-:W-:Y:S01]  /*ca60*/  MOV R6, 0x2 ;  /* 0x0000000200067802 */ /* 0x000fe20000000f00 */
[----:B------:R-:W-:Y:S01]  /*ca70*/  IMAD.MOV.U32 R5, RZ, RZ, 0x181f ;  /* 0x0000181fff057424 */ /* 0x000fe200078e00ff */
[----:B------:R-:W-:Y:S02]  /*ca80*/  MOV R2, 0xcaa0 ;  /* 0x0000caa000027802 */ /* 0x000fe40000000f00 */
[----:B--234-:R-:W-:Y:S05]  /*ca90*/  CALL.REL.NOINC `($__internal_1_$__cuda_sm70_shflsync_idx_p) ;  /* 0x0000082000007944 */ /* 0x01cfea0003c00000 */
[----:B------:R-:W-:Y:S01]  /*caa0*/  MOV R9, R5 ;  /* 0x0000000500097202 */ /* 0x000fe20000000f00 */
[----:B------:R-:W-:Y:S05]  /*cab0*/  BRA `(.L_x_127) ;  /* 0xffffe33000007947 */ /* 0x000fea000383ffff */
.L_x_81:
[----:B-1----:R-:W-:Y:S01]  /*cac0*/  IMAD.MOV.U32 R7, RZ, RZ, R4 ;  /* 0x000000ffff077224 */ /* 0x002fe200078e0004 */
[----:B------:R-:W-:Y:S01]  /*cad0*/  MOV R6, 0x2 ;  /* 0x0000000200067802 */ /* 0x000fe20000000f00 */
[----:B------:R-:W-:Y:S01]  /*cae0*/  IMAD.MOV.U32 R5, RZ, RZ, 0x181f ;  /* 0x0000181fff057424 */ /* 0x000fe200078e00ff */
[----:B------:R-:W-:Y:S02]  /*caf0*/  MOV R2, 0xcb10 ;  /* 0x0000cb1000027802 */ /* 0x000fe40000000f00 */
[----:B--234-:R-:W-:Y:S05]  /*cb00*/  CALL.REL.NOINC `($__internal_1_$__cuda_sm70_shflsync_idx_p) ;  /* 0x000007b000007944 */ /* 0x01cfea0003c00000 */
[----:B------:R-:W-:Y:S01]  /*cb10*/  MOV R2, R5 ;  /* 0x0000000500027202 */ /* 0x000fe20000000f00 */
[----:B------:R-:W-:Y:S05]  /*cb20*/  BRA `(.L_x_128) ;  /* 0xffffe2e000007947 */ /* 0x000fea000383ffff */
.L_x_84:
        /* <DEDUP_REMOVED lines=13> */
.L_x_86:
[----:B----4-:R-:W-:Y:S01]  /*cc00*/  IMAD.MOV.U32 R7, RZ, RZ, R0 ;  /* 0x000000ffff077224 */ /* 0x010fe200078e0000 */
[----:B------:R-:W-:Y:S01]  /*cc10*/  MOV R6, RZ ;  /* 0x000000ff00067202 */ /* 0x000fe20000000f00 */
[----:B------:R-:W-:Y:S01]  /*cc20*/  IMAD.MOV.U32 R5, RZ, RZ, 0x1f ;  /* 0x0000001fff057424 */ /* 0x000fe200078e00ff */
[----:B------:R-:W-:Y:S02]  /*cc30*/  MOV R2, 0xcc50 ;  /* 0x0000cc5000027802 */ /* 0x000fe40000000f00 */
[----:B------:R-:W-:Y:S05]  /*cc40*/  CALL.REL.NOINC `($__internal_1_$__cuda_sm70_shflsync_idx_p) ;  /* 0x0000067000007944 */ /* 0x000fea0003c00000 */
[----:B------:R-:W-:Y:S01]  /*cc50*/  MOV R4, R5 ;  /* 0x0000000500047202 */ /* 0x000fe20000000f00 */
[----:B------:R-:W-:Y:S05]  /*cc60*/  BRA `(.L_x_130) ;  /* 0xffffe49000007947 */ /* 0x000fea000383ffff */
.L_x_87:
[----:B----4-:R-:W-:Y:S01]  /*cc70*/  IMAD.MOV.U32 R7, RZ, RZ, R0 ;  /* 0x000000ffff077224 */ /* 0x010fe200078e0000 */
[----:B------:R-:W-:Y:S01]  /*cc80*/  MOV R6, 0x1 ;  /* 0x0000000100067802 */ /* 0x000fe20000000f00 */
[----:B------:R-:W-:Y:S01]  /*cc90*/  IMAD.MOV.U32 R5, RZ, RZ, 0x1f ;  /* 0x0000001fff057424 */ /* 0x000fe200078e00ff */
[----:B------:R-:W-:Y:S02]  /*cca0*/  MOV R2, 0xccc0 ;  /* 0x0000ccc000027802 */ /* 0x000fe40000000f00 */
[----:B-12---:R-:W-:Y:S05]  /*ccb0*/  CALL.REL.NOINC `($__internal_1_$__cuda_sm70_shflsync_idx_p) ;  /* 0x0000060000007944 */ /* 0x006fea0003c00000 */
[----:B------:R-:W-:Y:S01]  /*ccc0*/  MOV R0, R5 ;  /* 0x0000000500007202 */ /* 0x000fe20000000f00 */
[----:B------:R-:W-:Y:S05]  /*ccd0*/  BRA `(.L_x_131) ;  /* 0xffffe44000007947 */ /* 0x000fea000383ffff */
.L_x_88:
[----:B------:R-:W-:Y:S02]  /*cce0*/  MOV R5, 0x1 ;  /* 0x0000000100057802 */ /* 0x000fe40000000f00 */
[----:B------:R-:W-:-:S02]  /*ccf0*/  MOV R2, 0xcd10 ;  /* 0x0000cd1000027802 */ /* 0x000fc40000000f00 */
[----:B-12---:R-:W-:Y:S05]  /*cd00*/  CALL.REL.NOINC `($__internal_2_$__cuda_sm70_shflsync_up_p) ;  /* 0x0000060000007944 */ /* 0x006fea0003c00000 */
[----:B--2---:R-:W-:Y:S01]  /*cd10*/  MOV R2, R5 ;  /* 0x0000000500027202 */ /* 0x004fe20000000f00 */
[----:B-1----:R-:W-:Y:S05]  /*cd20*/  BRA `(.L_x_132) ;  /* 0xffffe51000007947 */ /* 0x002fea000383ffff */
.L_x_89:
[----:B------:R-:W-:Y:S02]  /*cd30*/  MOV R5, 0x2 ;  /* 0x0000000200057802 */ /* 0x000fe40000000f00 */
[----:B------:R-:W-:-:S02]  /*cd40*/  MOV R2, 0xcd60 ;  /* 0x0000cd6000027802 */ /* 0x000fc40000000f00 */
[----:B-12---:R-:W-:Y:S05]  /*cd50*/  CALL.REL.NOINC `($__internal_2_$__cuda_sm70_shflsync_up_p) ;  /* 0x000005b000007944 */ /* 0x006fea0003c00000 */
[----:B--2---:R-:W-:Y:S02]  /*cd60*/  SEL R5, R5, RZ, P1 ;  /* 0x000000ff05057207 */ /* 0x004fe40000800000 */
[----:B------:R-:W-:-:S03]  /*cd70*/  MOV R2, 0xcdb0 ;  /* 0x0000cdb000027802 */ /* 0x000fc60000000f00 */
[----:B-1----:R-:W-:Y:S02]  /*cd80*/  IMAD.IADD R11, R11, 0x1, R5 ;  /* 0x000000010b0b7824 */ /* 0x002fe400078e0205 */
[----:B------:R-:W-:Y:S02]  /*cd90*/  IMAD.MOV.U32 R5, RZ, RZ, 0x4 ;  /* 0x00000004ff057424 */ /* 0x000fe400078e00ff */
[----:B------:R-:W-:Y:S05]  /*cda0*/  CALL.REL.NOINC `($__internal_2_$__cuda_sm70_shflsync_up_p) ;  /* 0x0000056000007944 */ /* 0x000fea0003c00000 */
        /* <DEDUP_REMOVED lines=10> */
[----:B--2---:R-:W-:Y:S01]  /*ce50*/  SEL R5, R5, RZ, P4 ;  /* 0x000000ff05057207 */ /* 0x004fe20002000000 */
[----:B------:R-:W-:Y:S01]  /*ce60*/  IMAD.MOV.U32 R6, RZ, RZ, 0x1f ;  /* 0x0000001fff067424 */ /* 0x000fe200078e00ff */
[----:B------:R-:W-:-:S03]  /*ce70*/  MOV R2, 0xcec0 ;  /* 0x0000cec000027802 */ /* 0x000fc60000000f00 */
[----:B-1----:R-:W-:Y:S01]  /*ce80*/  IMAD.IADD R11, R5, 0x1, R11 ;  /* 0x00000001050b7824 */ /* 0x002fe200078e020b */
[----:B------:R-:W-:-:S03]  /*ce90*/  MOV R5, 0x1f ;  /* 0x0000001f00057802 */ /* 0x000fc60000000f00 */
[----:B------:R-:W-:Y:S02]  /*cea0*/  IMAD.MOV.U32 R7, RZ, RZ, R11 ;  /* 0x000000ffff077224 */ /* 0x000fe400078e000b */
[----:B------:R-:W-:Y:S05]  /*ceb0*/  CALL.REL.NOINC `($__internal_1_$__cuda_sm70_shflsync_idx_p) ;  /* 0x0000040000007944 */ /* 0x000fea0003c00000 */
[----:B------:R-:W-:Y:S01]  /*cec0*/  MOV R2, R5 ;  /* 0x0000000500027202 */ /* 0x000fe20000000f00 */
[----:B------:R-:W-:Y:S05]  /*ced0*/  BRA `(.L_x_133) ;  /* 0xffffe46000007947 */ /* 0x000fea000383ffff */
.L_x_93:
[----:B------:R-:W-:Y:S01]  /*cee0*/  IMAD.MOV.U32 R11, RZ, RZ, R0 ;  /* 0x000000ffff0b7224 */ /* 0x000fe200078e0000 */
[----:B------:R-:W-:Y:S02]  /*cef0*/  MOV R5, 0x1 ;  /* 0x0000000100057802 */ /* 0x000fe40000000f00 */
[----:B------:R-:W-:Y:S02]  /*cf00*/  MOV R2, 0xcf20 ;  /* 0x0000cf2000027802 */ /* 0x000fe40000000f00 */
[----:B------:R-:W-:Y:S05]  /*cf10*/  CALL.REL.NOINC `($__internal_2_$__cuda_sm70_shflsync_up_p) ;  /* 0x000003f000007944 */ /* 0x000fea0003c00000 */
[----:B--2---:R-:W-:Y:S01]  /*cf20*/  MOV R2, R5 ;  /* 0x0000000500027202 */ /* 0x004fe20000000f00 */
[----:B-1----:R-:W-:Y:S05]  /*cf30*/  BRA `(.L_x_134) ;  /* 0xffffe54000007947 */ /* 0x002fea000383ffff */
.L_x_94:
[----:B------:R-:W-:Y:S01]  /*cf40*/  IMAD.MOV.U32 R11, RZ, RZ, R0 ;  /* 0x000000ffff0b7224 */ /* 0x000fe200078e0000 */
[----:B------:R-:W-:Y:S02]  /*cf50*/  MOV R5, 0x2 ;  /* 0x0000000200057802 */ /* 0x000fe40000000f00 */
[----:B------:R-:W-:Y:S02]  /*cf60*/  MOV R2, 0xcf80 ;  /* 0x0000cf8000027802 */ /* 0x000fe40000000f00 */
[----:B------:R-:W-:Y:S05]  /*cf70*/  CALL.REL.NOINC `($__internal_2_$__cuda_sm70_shflsync_up_p) ;  /* 0x0000039000007944 */ /* 0x000fea0003c00000 */
[----:B-12---:R-:W-:Y:S01]  /*cf80*/  SEL R11, R5, RZ, P1 ;  /* 0x000000ff050b7207 */ /* 0x006fe20000800000 */
[----:B------:R-:W-:Y:S01]  /*cf90*/  IMAD.MOV.U32 R5, RZ, RZ, 0x4 ;  /* 0x00000004ff057424 */ /* 0x000fe200078e00ff */
[----:B------:R-:W-:-:S03]  /*cfa0*/  MOV R2, 0xcfd0 ;  /* 0x0000cfd000027802 */ /* 0x000fc60000000f00 */
[----:B------:R-:W-:Y:S02]  /*cfb0*/  IMAD.IADD R11, R0, 0x1, R11 ;  /* 0x00000001000b7824 */ /* 0x000fe400078e020b */
        /* <DEDUP_REMOVED lines=20> */
.L_x_96:
[----:B------:R-:W-:Y:S02]  /*d100*/  SEL R2, RZ, 0x1, P0 ;  /* 0x00000001ff027807 */ /* 0x000fe40000000000 */
[----:B------:R-:W-:Y:S02]  /*d110*/  MOV R0, 0xd130 ;  /* 0x0000d13000007802 */ /* 0x000fe40000000f00 */
[----:B---3--:R-:W-:Y:S05]  /*d120*/  CALL.REL.NOINC `($__internal_3_$__cuda_sm70_votesync_ballot) ;  /* 0x0000023000007944 */ /* 0x008fea0003c00000 */
[----:B------:R-:W-:Y:S05]  /*d130*/  BRA `(.L_x_136) ;  /* 0xffffe4d000007947 */ /* 0x000fea000383ffff */
.L_x_97:
[----:B------:R-:W-:Y:S01]  /*d140*/  IMAD.MOV.U32 R7, RZ, RZ, R9 ;  /* 0x000000ffff077224 */ /* 0x000fe200078e0009 */
[----:B--2---:R-:W-:Y:S01]  /*d150*/  MOV R6, R0 ;  /* 0x0000000000067202 */ /* 0x004fe20000000f00 */
[----:B------:R-:W-:Y:S01]  /*d160*/  IMAD.MOV.U32 R5, RZ, RZ, 0x1f ;  /* 0x0000001fff057424 */ /* 0x000fe200078e00ff */
[----:B------:R-:W-:Y:S02]  /*d170*/  MOV R2, 0xd190 ;  /* 0x0000d19000027802 */ /* 0x000fe40000000f00 */
[----:B-1-3--:R-:W-:Y:S05]  /*d180*/  CALL.REL.NOINC `($__internal_1_$__cuda_sm70_shflsync_idx_p) ;  /* 0x0000013000007944 */ /* 0x00afea0003c00000 */
[----:B------:R-:W-:Y:S01]  /*d190*/  IMAD.MOV.U32 R9, RZ, RZ, R5 ;  /* 0x000000ffff097224 */ /* 0x000fe200078e0005 */
[----:B------:R-:W-:Y:S01]  /*d1a0*/  MOV R6, R0 ;  /* 0x0000000000067202 */ /* 0x000fe20000000f00 */
[----:B------:R-:W-:Y:S01]  /*d1b0*/  IMAD.MOV.U32 R7, RZ, RZ, R8 ;  /* 0x000000ffff077224 */ /* 0x000fe200078e0008 */
[----:B------:R-:W-:Y:S02]  /*d1c0*/  MOV R5, 0x1f ;  /* 0x0000001f00057802 */ /* 0x000fe40000000f00 */
[----:B------:R-:W-:-:S02]  /*d1d0*/  MOV R2, 0xd1f0 ;  /* 0x0000d1f000027802 */ /* 0x000fc40000000f00 */
[----:B------:R-:W-:Y:S05]  /*d1e0*/  CALL.REL.NOINC `($__internal_1_$__cuda_sm70_shflsync_idx_p) ;  /* 0x000000d000007944 */ /* 0x000fea0003c00000 */
[----:B------:R-:W-:Y:S01]  /*d1f0*/  MOV R8, R5 ;  /* 0x0000000500087202 */ /* 0x000fe20000000f00 */
[----:B------:R-:W-:Y:S05]  /*d200*/  BRA `(.L_x_137) ;  /* 0xffffe44000007947 */ /* 0x000fea000383ffff */
.L_x_100:
[----:B------:R-:W-:Y:S01]  /*d210*/  IMAD.MOV.U32 R7, RZ, RZ, R11 ;  /* 0x000000ffff077224 */ /* 0x000fe200078e000b */
[----:B------:R-:W-:-:S02]  /*d220*/  MOV R5, 0x1f ;  /* 0x0000001f00057802 */ /* 0x000fc40000000f00 */
[----:B------:R-:W-:Y:S02]  /*d230*/  MOV R2, 0xd250 ;  /* 0x0000d25000027802 */ /* 0x000fe40000000f00 */
[----:B-1234-:R-:W-:Y:S05]  /*d240*/  CALL.REL.NOINC `($__internal_1_$__cuda_sm70_shflsync_idx_p) ;  /* 0x0000007000007944 */ /* 0x01efea0003c00000 */
[----:B------:R-:W-:Y:S01]  /*d250*/  MOV R12, R5 ;  /* 0x00000005000c7202 */ /* 0x000fe20000000f00 */
[----:B------:R-:W-:Y:S05]  /*d260*/  BRA `(.L_x_99) ;  /* 0xffffe44000007947 */ /* 0x000fea000383ffff */
        .weak           $__internal_0_$__cuda_sm70_shflsync_bfly_p
        .type           $__internal_0_$__cuda_sm70_shflsync_bfly_p,@function
        .size           $__internal_0_$__cuda_sm70_shflsync_bfly_p,($__internal_1_$__cuda_sm70_shflsync_idx_p - $__internal_0_$__cuda_sm70_shflsync_bfly_p)
$__internal_0_$__cuda_sm70_shflsync_bfly_p:
[----:B------:R-:W-:Y:S01]  /*d270*/  MOV R8, R5 ;  /* 0x0000000500087202 */ /* 0x000fe20000000f00 */
[----:B------:R-:W-:Y:S04]  /*d280*/  WARPSYNC R2 ;  /* 0x0000000200007348 */ /* 0x000fe80003800000 */
[----:B------:R-:W-:Y:S01]  /*d290*/  MOV R9, 0x0 ;  /* 0x0000000000097802 */ /* 0x000fe20000000f00 */
[----:B------:R1:W2:Y:S03]  /*d2a0*/  SHFL.BFLY PT, R6, R7, R6, R4 ;  /* 0x0c00000607067389 */ /* 0x0002a600000e0004 */
[----:B------:R-:W-:Y:S05]  /*d2b0*/  RET.REL.NODEC R8 `(_ZN7cutlass13device_kernelIN5flash19enable_sm80_to_sm89INS1_16FlashAttnFwdSm80INS1_25CollectiveMainloopFwdSm80ILi8ELi1ELb0EN4cute5tupleIJNS5_1CILi128EEENS7_ILi64EEENS7_ILi192EEEEEELi192ENS_10bfloat16_tEfNS_4arch4Sm80ELb0ELb0ELb0ELb1ELb0ELb0ELb1ELb1EEENS1_21CollectiveEpilogueFwdINS6_IJS8_SA_S9_EEENS6_IJNS7_ILi1EEESI_SI_EEESC_SE_Li256ELb1ELb1ELb1ELb0EEENS1_36VarlenDynamicPersistentTileSchedulerILi128ELi64ELi256ELi256ELb1ELb1ELb0ELb0ELb1ELb1EEEEEEEEEvNT_6ParamsE) ;  /* 0xffff2d4008007950 */ /* 0x000fea0003c3ffff */
        .weak           $__internal_1_$__cuda_sm70_shflsync_idx_p
        .type           $__internal_1_$__cuda_sm70_shflsync_idx_p,@function
        .size           $__internal_1_$__cuda_sm70_shflsync_idx_p,($__internal_2_$__cuda_sm70_shflsync_up_p - $__internal_1_$__cuda_sm70_shflsync_idx_p)
$__internal_1_$__cuda_sm70_shflsync_idx_p:
[----:B------:R-:W-:Y:S04]  /*d2c0*/  WARPSYNC R196 ;  /* 0x000000c400007348 */ /* 0x000fe80003800000 */
[----:B------:R1:W2:Y:S02]  /*d2d0*/  SHFL.IDX PT, R5, R7, R6, R5 ;  /* 0x0000000607057389 */ /* 0x0002a400000e0005 */
[----:B-1----:R-:W-:-:S02]  /*d2e0*/  MOV R6, R2 ;  /* 0x0000000200067202 */ /* 0x002fc40000000f00 */
[----:B------:R-:W-:-:S04]  /*d2f0*/  MOV R7, 0x0 ;  /* 0x0000000000077802 */ /* 0x000fc80000000f00 */
[----:B--2---:R-:W-:Y:S05]  /*d300*/  RET.REL.NODEC R6 `(_ZN7cutlass13device_kernelIN5flash19enable_sm80_to_sm89INS1_16FlashAttnFwdSm80INS1_25CollectiveMainloopFwdSm80ILi8ELi1ELb0EN4cute5tupleIJNS5_1CILi128EEENS7_ILi64EEENS7_ILi192EEEEEELi192ENS_10bfloat16_tEfNS_4arch4Sm80ELb0ELb0ELb0ELb1ELb0ELb0ELb1ELb1EEENS1_21CollectiveEpilogueFwdINS6_IJS8_SA_S9_EEENS6_IJNS7_ILi1EEESI_SI_EEESC_SE_Li256ELb1ELb1ELb1ELb0EEENS1_36VarlenDynamicPersistentTileSchedulerILi128ELi64ELi256ELi256ELb1ELb1ELb0ELb0ELb1ELb1EEEEEEEEEvNT_6ParamsE) ;  /* 0xffff2cf006007950 */ /* 0x004fea0003c3ffff */
        .weak           $__internal_2_$__cuda_sm70_shflsync_up_p
        .type           $__internal_2_$__cuda_sm70_shflsync_up_p,@function
        .size           $__internal_2_$__cuda_sm70_shflsync_up_p,($__internal_3_$__cuda_sm70_votesync_ballot - $__internal_2_$__cuda_sm70_shflsync_up_p)
$__internal_2_$__cuda_sm70_shflsync_up_p:
[----:B------:R-:W-:Y:S01]  /*d310*/  MOV R6, R2 ;  /* 0x0000000200067202 */ /* 0x000fe20000000f00 */
[----:B------:R-:W-:Y:S04]  /*d320*/  WARPSYNC R199 ;  /* 0x000000c700007348 */ /* 0x000fe80003800000 */
[----:B------:R-:W-:Y:S01]  /*d330*/  MOV R7, 0x0 ;  /* 0x0000000000077802 */ /* 0x000fe20000000f00 */
[----:B------:R1:W2:Y:S03]  /*d340*/  SHFL.UP PT, R5, R11, R5, R200 ;  /* 0x040000050b057389 */ /* 0x0002a600000e00c8 */
[----:B------:R-:W-:Y:S05]  /*d350*/  RET.REL.NODEC R6 `(_ZN7cutlass13device_kernelIN5flash19enable_sm80_to_sm89INS1_16FlashAttnFwdSm80INS1_25CollectiveMainloopFwdSm80ILi8ELi1ELb0EN4cute5tupleIJNS5_1CILi128EEENS7_ILi64EEENS7_ILi192EEEEEELi192ENS_10bfloat16_tEfNS_4arch4Sm80ELb0ELb0ELb0ELb1ELb0ELb0ELb1ELb1EEENS1_21CollectiveEpilogueFwdINS6_IJS8_SA_S9_EEENS6_IJNS7_ILi1EEESI_SI_EEESC_SE_Li256ELb1ELb1ELb1ELb0EEENS1_36VarlenDynamicPersistentTileSchedulerILi128ELi64ELi256ELi256ELb1ELb1ELb0ELb0ELb1ELb1EEEEEEEEEvNT_6ParamsE) ;  /* 0xffff2ca006007950 */ /* 0x000fea0003c3ffff */
        .weak           $__internal_3_$__cuda_sm70_votesync_ballot
        .type           $__internal_3_$__cuda_sm70_votesync_ballot,@function
        .size           $__internal_3_$__cuda_sm70_votesync_ballot,(.L_x_2453 - $__internal_3_$__cuda_sm70_votesync_ballot)
$__internal_3_$__cuda_sm70_votesync_ballot:
[----:B------:R-:W-:Y:S01]  /*d360*/  ISETP.NE.U32.AND P0, PT, R2, 0x1, PT ;  /* 0x000000010200780c */ /* 0x000fe20003f05070 */
[----:B------:R-:W-:Y:S01]  /*d370*/  IMAD.MOV.U32 R6, RZ, RZ, R0 ;  /* 0x000000ffff067224 */ /* 0x000fe200078e0000 */
[----:B------:R-:W-:Y:S04]  /*d380*/  WARPSYNC R191 ;  /* 0x000000bf00007348 */ /* 0x000fe80003800000 */
[----:B------:R-:W-:-:S07]  /*d390*/  IMAD.MOV.U32 R7, RZ, RZ, 0x0 ;  /* 0x00000000ff077424 */ /* 0x000fce00078e00ff */
[----:B------:R-:W-:-:S04]  /*d3a0*/  VOTE.ANY R10, PT, !P0 ;  /* 0x00000000000a7806 */ /* 0x000fc800040e0100 */
[----:B------:R-:W-:Y:S01]  /*d3b0*/  LOP3.LUT R10, R10, R191, RZ, 0xc0, !PT ;  /* 0x000000bf0a0a7212 */ /* 0x000fe200078ec0ff */
[----:B------:R-:W-:Y:S06]  /*d3c0*/  RET.REL.NODEC R6 `(_ZN7cutlass13device_kernelIN5flash19enable_sm80_to_sm89INS1_16FlashAttnFwdSm80INS1_25CollectiveMainloopFwdSm80ILi8ELi1ELb0EN4cute5tupleIJNS5_1CILi128EEENS7_ILi64EEENS7_ILi192EEEEEELi192ENS_10bfloat16_tEfNS_4arch4Sm80ELb0ELb0ELb0ELb1ELb0ELb0ELb1ELb1EEENS1_21CollectiveEpilogueFwdINS6_IJS8_SA_S9_EEENS6_IJNS7_ILi1EEESI_SI_EEESC_SE_Li256ELb1ELb1ELb1ELb0EEENS1_36VarlenDynamicPersistentTileSchedulerILi128ELi64ELi256ELi256ELb1ELb1ELb0ELb0ELb1ELb1EEEEEEEEEvNT_6ParamsE) ;  /* 0xffff2c3006007950 */ /* 0x000fec0003c3ffff */
.L_x_138:
        /* <DEDUP_REMOVED lines=11> */
.L_x_2453:


//--------------------- .text._ZN7cutlass13device_kernelIN5flash19enable_sm80_to_sm89INS1_16FlashAttnFwdSm80INS1_25CollectiveMainloopFwdSm80ILi8ELi1ELb0EN4cute5tupleIJNS5_1CILi128EEENS7_ILi64EEENS7_ILi192EEEEEELi192ENS_10bfloat16_tEfNS_4arch4Sm80ELb0ELb0ELb0ELb1ELb0ELb1ELb1ELb1EEENS1_21CollectiveEpilogueFwdINS6_IJS8_SA_S9_EEENS6_IJNS7_ILi1EEESI_SI_EEESC_SE_Li256ELb1ELb1ELb1ELb0EEENS1_36VarlenDynamicPersistentTileSchedulerILi128ELi64ELi256ELi256ELb1ELb1ELb0ELb0ELb1ELb1EEEEEEEEEvNT_6ParamsE --------------------------
	.section	.text._ZN7cutlass13device_kernelIN5flash19enable_sm80_to_sm89INS1_16FlashAttnFwdSm80INS1_25CollectiveMainloopFwdSm80ILi8ELi1ELb0EN4cute5tupleIJNS5_1CILi128EEENS7_ILi64EEENS7_ILi192EEEEEELi192ENS_10bfloat16_tEfNS_4arch4Sm80ELb0ELb0ELb0ELb1ELb0ELb1ELb1ELb1EEENS1_21CollectiveEpilogueFwdINS6_IJS8_SA_S9_EEENS6_IJNS7_ILi1EEESI_SI_EEESC_SE_Li256ELb1ELb1ELb1ELb0EEENS1_36VarlenDynamicPersistentTileSchedulerILi128ELi64ELi256ELi256ELb1ELb1ELb0ELb0ELb1ELb1EEEEEEEEEvNT_6ParamsE,"ax",@progbits
	.sectioninfo	@"SHI_REGISTERS=255"
	.align	128
.text._ZN7cutlass13device_kernelIN5flash19enable_sm80_to_sm89INS1_16FlashAttnFwdSm80INS1_25CollectiveMainloopFwdSm80ILi8ELi1ELb0EN4cute5tupleIJNS5_1CILi128EEENS7_ILi64EEENS7_ILi192EEEEEELi192ENS_10bfloat16_tEfNS_4arch4Sm80ELb0ELb0ELb0ELb1ELb0ELb1ELb1ELb1EEENS1_21CollectiveEpilogueFwdINS6_IJS8_SA_S9_EEENS6_IJNS7_ILi1EEESI_SI_EEESC_SE_Li256ELb1ELb1ELb1ELb0EEENS1_36VarlenDynamicPersistentTileSchedulerILi128ELi64ELi256ELi256ELb1ELb1ELb0ELb0ELb1ELb1EEEEEEEEEvNT_6ParamsE:
        .type           _ZN7cutlass13device_kernelIN5flash19enable_sm80_to_sm89INS1_16FlashAttnFwdSm80INS1_25CollectiveMainloopFwdSm80ILi8ELi1ELb0EN4cute5tupleIJNS5_1CILi128EEENS7_ILi64EEENS7_ILi192EEEEEELi192ENS_10bfloat16_tEfNS_4arch4Sm80ELb0ELb0ELb0ELb1ELb0ELb1ELb1ELb1EEENS1_21CollectiveEpilogueFwdINS6_IJS8_SA_S9_EEENS6_IJNS7_ILi1EEESI_SI_EEESC_SE_Li256ELb1ELb1ELb1ELb0EEENS1_36VarlenDynamicPersistentTileSchedulerILi128ELi64ELi256ELi256ELb1ELb1ELb0ELb0ELb1ELb1EEEEEEEEEvNT_6ParamsE,@function
        .size           _ZN7cutlass13device_kernelIN5flash19enable_sm80_to_sm89INS1_16FlashAttnFwdSm80INS1_25CollectiveMainloopFwdSm80ILi8ELi1ELb0EN4cute5tupleIJNS5_1CILi128EEENS7_ILi64EEENS7_ILi192EEEEEELi192ENS_10bfloat16_tEfNS_4arch4Sm80ELb0ELb0ELb0ELb1ELb0ELb1ELb1ELb1EEENS1_21CollectiveEpilogueFwdINS6_IJS8_SA_S9_EEENS6_IJNS7_ILi1EEESI_SI_EEESC_SE_Li256ELb1ELb1ELb1ELb0EEENS1_36VarlenDynamicPersistentTileSchedulerILi128ELi64ELi256ELi256ELb1ELb1ELb0ELb0ELb1ELb1EEEEEEEEEvNT_6ParamsE,(.L_x_2458 - _ZN7cutlass13device_kernelIN5flash19enable_sm80_to_sm89INS1_16FlashAttnFwdSm80INS1_25CollectiveMainloopFwdSm80ILi8ELi1ELb0EN4cute5tupleIJNS5_1CILi128EEENS7_ILi64EEENS7_ILi192EEEEEELi192ENS_10bfloat16_tEfNS_4arch4Sm80ELb0ELb0ELb0ELb1ELb0ELb1ELb1ELb1EEENS1_21CollectiveEpilogueFwdINS6_IJS8_SA_S9_EEENS6_IJNS7_ILi1EEESI_SI_EEESC_SE_Li256ELb1ELb1ELb1ELb0EEENS1_36VarlenDynamicPersistentTileSchedulerILi128ELi64ELi256ELi256ELb1ELb1ELb0ELb0ELb1ELb1EEEEEEEEEvNT_6ParamsE)
        .other          _ZN7cutlass13device_kernelIN5flash19enable_sm80_to_sm89INS1_16FlashAttnFwdSm80INS1_25CollectiveMainloopFwdSm80ILi8ELi1ELb0EN4cute5tupleIJNS5_1CILi128EEENS7_ILi64EEENS7_ILi192EEEEEELi192ENS_10bfloat16_tEfNS_4arch4Sm80ELb0ELb0ELb0ELb1ELb0ELb1ELb1ELb1EEENS1_21CollectiveEpilogueFwdINS6_IJS8_SA_S9_EEENS6_IJNS7_ILi1EEESI_SI_EEESC_SE_Li256ELb1ELb1ELb1ELb0EEENS1_36VarlenDynamicPersistentTileSchedulerILi128ELi64ELi256ELi256ELb1ELb1ELb0ELb0ELb1ELb1EEEEEEEEEvNT_6ParamsE,@"STO_CUDA_ENTRY STV_DEFAULT"
_ZN7cutlass13device_kernelIN5flash19enable_sm80_to_sm89INS1_16FlashAttnFwdSm80INS1_25CollectiveMainloopFwdSm80ILi8ELi1ELb0EN4cute5tupleIJNS5_1CILi128EEENS7_ILi64EEENS7_ILi192EEEEEELi192ENS_10bfloat16_tEfNS_4arch4Sm80ELb0ELb0ELb0ELb1ELb0ELb1ELb1ELb1EEENS1_21CollectiveEpilogueFwdINS6_IJS8_SA_S9_EEENS6_IJNS7_ILi1EEESI_SI_EEESC_SE_Li256ELb1ELb1ELb1ELb0EEENS1_36VarlenDynamicPersistentTileSchedulerILi128ELi64ELi256ELi256ELb1ELb1ELb0ELb0ELb1ELb1EEEEEEEEEvNT_6ParamsE:
[----:B------:R-:W-:Y:S02]  /*0000*/  MOV R1, c[0x0][0x28] ;  /* 0x00000a0000017a02 */ /* 0x000fe40000000f00 */
[----:B------:R-:W1:Y:S01]  /*0010*/  S2R R210, SR_TID.X ;  /* 0x0000000000d27919 */ /* 0x000e620000002100 */
[----:B------:R-:W-:Y:S01]  /*0020*/  ULDC.64 UR6, c[0x0][0x118] ;  /* 0x0000460000067ab9 */ /* 0x000fe20000000a00 */
[----:B------:R-:W-:Y:S01]  /*0030*/  IADD3 R1, R1, -0x10, RZ ;  /* 0xfffffff001017810 */ /* 0x000fe20007ffe0ff */
        /* <DEDUP_REMOVED lines=12> */
[----:B------:R-:W-:-:S03]  /*0100*/  CS2R R4, SRZ ;  /* 0x0000000000047805 */ /* 0x000fc6000001ff00 */
        /* <DEDUP_REMOVED lines=10> */
[C---:B------:R-:W-:Y:S01]  /*01b0*/  ISETP.GE.U32.AND P4, PT, R2.reuse, 0x2, PT ;  /* 0x000000020200780c */ /* 0x040fe20003f86070 */
[----:B-1----:R-:W-:Y:S01]  /*01c0*/  IMAD.MOV.U32 R207, RZ, RZ, RZ ;  /* 0x000000ffffcf7224 */ /* 0x002fe200078e00ff */
[----:B------:R-:W-:-:S02]  /*01d0*/  ISETP.GE.U32.AND P3, PT, R2, 0x4, PT ;  /* 0x000000040200780c */ /* 0x000fc40003f66070 */
[C---:B------:R-:W-:Y:S02]  /*01e0*/  ISETP.GE.U32.AND P2, PT, R2.reuse, 0x8, PT ;  /* 0x000000080200780c */ /* 0x040fe40003f46070 */
[----:B------:R-:W-:Y:S01]  /*01f0*/  ISETP.GE.U32.AND P1, PT, R2, 0x10, PT ;  /* 0x000000100200780c */ /* 0x000fe20003f26070 */
[----:B--2---:R-:W-:-:S05]  /*0200*/  IMAD R0, R5, R4, RZ ;  /* 0x0000000405007224 */ /* 0x004fca00078e02ff */
        /* <DEDUP_REMOVED lines=22> */
.L_x_144:
        /* <DEDUP_REMOVED lines=15> */
.L_x_300:
        /* <DEDUP_REMOVED lines=16> */
.L_x_301:
[----:B--2---:R-:W-:-:S05]  /*0560*/  IMAD R10, R10, c[0x0][0x538], RZ ;  /* 0x00014e000a0a7a24 */ /* 0x004fca00078e02ff */
[----:B------:R-:W-:-:S04]  /*0570*/  IADD3 R0, R10, R0, RZ ;  /* 0x000000000a007210 */ /* 0x000fc80007ffe0ff */
[----:B------:R-:W-:-:S13]  /*0580*/  ISETP.GT.AND P0, PT, R0, UR4, PT ;  /* 0x0000000400007c0c */ /* 0x000fda000bf04270 */
[----:B-1----:R-:W-:Y:S05]  /*0590*/  @!P0 BRA `(.L_x_144) ;  /* 0xfffffdd000008947 */ /* 0x002fea000383ffff */
.L_x_140:
[----:B------:R-:W-:-:S05]  /*05a0*/  IADD3 R204, -R10, R0, RZ ;  /* 0x000000000acc7210 */ /* 0x000fca0007ffe1ff */
[----:B------:R-:W-:-:S05]  /*05b0*/  IMAD R0, R6, c[0x0][0x538], R204 ;  /* 0x00014e0006007a24 */ /* 0x000fca00078e02cc */
[----:B------:R-:W-:Y:S01]  /*05c0*/  ISETP.GT.AND P0, PT, R0, UR4, PT ;  /* 0x0000000400007c0c */ /* 0x000fe2000bf04270 */
[----:B------:R-:W-:-:S12]  /*05d0*/  BRA.DIV ~URZ, `(.L_x_145) ;  /* 0x000166427f007947 */ /* 0x000fd8000b800000 */
[----:B------:R-:W-:-:S04]  /*05e0*/  VOTE.ANY R7, PT, !P0 ;  /* 0x0000000000077806 */ /* 0x000fc800040e0100 */
.L_x_302:
[----:B------:R1:W2:Y:S01]  /*05f0*/  POPC R0, R7 ;  /* 0x0000000700007309 */ /* 0x0002a20000000000 */
[----:B------:R-:W-:Y:S05]  /*0600*/  BRA.DIV ~URZ, `(.L_x_146) ;  /* 0x000166527f007947 */ /* 0x000fea000b800000 */
[----:B--2---:R2:W3:Y:S01]  /*0610*/  SHFL.IDX PT, R5, R5, R0, 0x1f ;  /* 0x00001f0005057589 */ /* 0x0044e200000e0000 */
[----:B------:R-:W-:-:S03]  /*0620*/  MOV R8, RZ ;  /* 0x000000ff00087202 */ /* 0x000fc60000000f00 */
[----:B------:R2:W4:Y:S04]  /*0630*/  SHFL.IDX PT, R4, R4, R0, 0x1f ;  /* 0x00001f0004047589 */ /* 0x00052800000e0000 */
.L_x_303:
[----:B------:R-:W-:Y:S01]  /*0640*/  ISETP.NE.AND P0, PT, R7, RZ, PT ;  /* 0x000000ff0700720c */ /* 0x000fe20003f05270 */
[----:B------:R-:W-:-:S12]  /*0650*/  BSSY B0, `(.L_x_147) ;  /* 0x0000005000007945 */ /* 0x000fd80003800000 */
[----:B------:R-:W-:Y:S05]  /*0660*/  @!P0 BRA `(.L_x_148) ;  /* 0x0000003000008947 */ /* 0x000fea0003800000 */
[----:B------:R-:W-:Y:S01]  /*0670*/  IADD3 R8, R0, -0x1, RZ ;  /* 0xffffffff00087810 */ /* 0x000fe20007ffe0ff */
[----:B------:R-:W-:Y:S05]  /*0680*/  BRA.DIV ~URZ, `(.L_x_149) ;  /* 0x000166b27f007947 */ /* 0x000fea000b800000 */
[----:B------:R1:W2:Y:S02]  /*0690*/  SHFL.IDX PT, R8, R6, R8, 0x1f ;  /* 0x00001f0806087589 */ /* 0x0002a400000e0000 */
.L_x_148:
[----:B------:R-:W-:Y:S05]  /*06a0*/  BSYNC B0 ;  /* 0x0000000000007941 */ /* 0x000fea0003800000 */
.L_x_147:
[-C--:B---3--:R-:W-:Y:S01]  /*06b0*/  IABS R3, R5.reuse ;  /* 0x0000000500037213 */ /* 0x088fe20000000000 */
[----:B--2---:R-:W-:Y:S01]  /*06c0*/  IMAD R204, R8, c[0x0][0x538], R204 ;  /* 0x00014e0008cc7a24 */ /* 0x004fe200078e02cc */
[----:B----4-:R-:W-:Y:S02]  /*06d0*/  IABS R10, R4 ;  /* 0x00000004000a7213 */ /* 0x010fe40000000000 */
[----:B-1----:R-:W1:Y:S01]  /*06e0*/  I2F.RP R6, R3 ;  /* 0x0000000300067306 */ /* 0x002e620000209400 */
[----:B------:R-:W-:Y:S02]  /*06f0*/  IABS R8, R5 ;  /* 0x0000000500087213 */ /* 0x000fe40000000000 */
[----:B------:R-:W-:Y:S02]  /*0700*/  IADD3 R205, -R204, UR4, RZ ;  /* 0x00000004cccd7c10 */ /* 0x000fe4000fffe1ff */
[----:B------:R-:W-:Y:S01]  /*0710*/  IADD3 R207, R0, R207, RZ ;  /* 0x000000cf00cf7210 */ /* 0x000fe20007ffe0ff */
[----:B------:R-:W-:Y:S01]  /*0720*/  IMAD.MOV R8, RZ, RZ, -R8 ;  /* 0x000000ffff087224 */ /* 0x000fe200078e0a08 */
        /* <DEDUP_REMOVED lines=10> */
[----:B------:R-:W-:-:S04]  /*07d0*/  IMAD R11, R11, R3, RZ ;  /* 0x000000030b0b7224 */ /* 0x000fc800078e02ff */
[----:B------:R-:W-:Y:S01]  /*07e0*/  IMAD.HI.U32 R11, R7, R11, R6 ;  /* 0x0000000b070b7227 */ /* 0x000fe200078e0006 */
[----:B--2---:R-:W-:-:S05]  /*07f0*/  MOV R12, RZ ;  /* 0x000000ff000c7202 */ /* 0x004fca0000000f00 */
[----:B------:R-:W-:-:S04]  /*0800*/  IMAD.HI.U32 R7, R11, R9, RZ ;  /* 0x000000090b077227 */ /* 0x000fc800078e00ff */
[----:B------:R-:W-:-:S05]  /*0810*/  IMAD R8, R7, R8, R9 ;  /* 0x0000000807087224 */ /* 0x000fca00078e0209 */
[----:B------:R-:W-:-:S13]  /*0820*/  ISETP.GT.U32.AND P0, PT, R3, R8, PT ;  /* 0x000000080300720c */ /* 0x000fda0003f04070 */
[----:B------:R-:W-:Y:S01]  /*0830*/  @!P0 IMAD.IADD R8, R8, 0x1, -R3 ;  /* 0x0000000108088824 */ /* 0x000fe200078e0a03 */
[----:B------:R-:W-:Y:S02]  /*0840*/  @!P0 IADD3 R7, R7, 0x1, RZ ;  /* 0x0000000107078810 */ /* 0x000fe40007ffe0ff */
[----:B------:R-:W-:Y:S02]  /*0850*/  ISETP.NE.AND P0, PT, R5, RZ, PT ;  /* 0x000000ff0500720c */ /* 0x000fe40003f05270 */
[----:B------:R-:W-:Y:S01]  /*0860*/  ISETP.GE.U32.AND P2, PT, R8, R3, PT ;  /* 0x000000030800720c */ /* 0x000fe20003f46070 */
[----:B---3--:R-:W-:Y:S01]  /*0870*/  IMAD.MOV R8, RZ, RZ, -R13 ;  /* 0x000000ffff087224 */ /* 0x008fe200078e0a0d */
[----:B------:R-:W-:-:S03]  /*0880*/  LOP3.LUT R3, R205, R5, RZ, 0x3c, !PT ;  /* 0x00000005cd037212 */ /* 0x000fc600078e3cff */
[----:B------:R-:W-:Y:S01]  /*0890*/  IMAD R8, R8, R10, RZ ;  /* 0x0000000a08087224 */ /* 0x000fe200078e02ff */
[----:B------:R-:W-:Y:S02]  /*08a0*/  ISETP.GE.AND P1, PT, R3, RZ, PT ;  /* 0x000000ff0300720c */ /* 0x000fe40003f26270 */
[----:B------:R-:W-:Y:S01]  /*08b0*/  IABS R3, R4 ;  /* 0x0000000400037213 */ /* 0x000fe20000000000 */
[----:B------:R-:W-:-:S04]  /*08c0*/  IMAD.HI.U32 R8, R13, R8, R12 ;  /* 0x000000080d087227 */ /* 0x000fc800078e000c */
        /* <DEDUP_REMOVED lines=24> */
.L_x_141:
[----:B------:R-:W-:Y:S01]  /*0a50*/  IMAD.MOV.U32 R205, RZ, RZ, RZ ;  /* 0x000000ffffcd7224 */ /* 0x000fe200078e00ff */
[----:B------:R-:W-:Y:S01]  /*0a60*/  MOV R206, RZ ;  /* 0x000000ff00ce7202 */ /* 0x000fe20000000f00 */
[----:B------:R-:W-:Y:S01]  /*0a70*/  IMAD.U32 R204, RZ, RZ, UR4 ;  /* 0x00000004ffcc7e24 */ /* 0x000fe2000f8e00ff */
[----:B------:R-:W-:Y:S02]  /*0a80*/  MOV R207, c[0x0][0x53c] ;  /* 0x00014f0000cf7a02 */ /* 0x000fe40000000f00 */
.L_x_150:
[----:B------:R-:W-:Y:S01]  /*0a90*/  ISETP.NE.AND P0, PT, R2, RZ, PT ;  /* 0x000000ff0200720c */ /* 0x000fe20003f05270 */
[----:B------:R-:W-:-:S12]  /*0aa0*/  WARPSYNC 0xffffffff ;  /* 0xffffffff00007948 */ /* 0x000fd80003800000 */
[----:B------:R1:W-:Y:S04]  /*0ab0*/  @!P0 STS.128 [0x18100], R204 ;  /* 0x018100ccff008388 */ /* 0x0003e80000000c00 */
[----:B------:R-:W-:Y:S06]  /*0ac0*/  BAR.ARV 0x5, 0x100 ;  /* 0x0144000000007b1d */ /* 0x000fec0000002000 */
.L_x_139:
[----:B-1----:R-:W-:-:S13]  /*0ad0*/  ISETP.GE.AND P0, PT, R207, c[0x0][0x53c], PT ;  /* 0x00014f00cf007a0c */ /* 0x002fda0003f06270 */
[----:B------:R-:W-:Y:S05]  /*0ae0*/  @P0 EXIT ;  /* 0x000000000000094d */ /* 0x000fea0003800000 */
[----:B------:R-:W-:-:S04]  /*0af0*/  SHF.R.S32.HI R219, RZ, 0x1f, R210 ;  /* 0x0000001fffdb7819 */ /* 0x000fc800000114d2 */
[CC--:B------:R-:W-:Y:S02]  /*0b00*/  LEA.HI R5, R219.reuse, R210.reuse, RZ, 0x3 ;  /* 0x000000d2db057211 */ /* 0x0c0fe400078f18ff */
[----:B------:R-:W-:Y:S02]  /*0b10*/  LEA.HI R7, R219, R210, RZ, 0x4 ;  /* 0x000000d2db077211 */ /* 0x000fe400078f20ff */
[----:B------:R-:W-:Y:S02]  /*0b20*/  LOP3.LUT R221, R5, 0xfffffff8, RZ, 0xc0, !PT ;  /* 0xfffffff805dd7812 */ /* 0x000fe400078ec0ff */
[----:B------:R-:W-:Y:S02]  /*0b30*/  SHF.R.S32.HI R4, RZ, 0x4, R7 ;  /* 0x00000004ff047819 */ /* 0x000fe40000011407 */
[C---:B------:R-:W-:Y:S01]  /*0b40*/  LOP3.LUT R6, R7.reuse, 0xfffffff0, RZ, 0xc0, !PT ;  /* 0xfffffff007067812 */ /* 0x040fe200078ec0ff */
[----:B------:R-:W-:Y:S01]  /*0b50*/  IMAD.IADD R221, R210, 0x1, -R221 ;  /* 0x00000001d2dd7824 */ /* 0x000fe200078e0add */
[----:B------:R-:W-:-:S02]  /*0b60*/  LEA.HI R7, R7, R4, RZ, 0x1 ;  /* 0x0000000407077211 */ /* 0x000fc400078f08ff */
[----:B------:R-:W-:Y:S01]  /*0b70*/  LEA.HI R223, R219, R210, RZ, 0x2 ;  /* 0x000000d2dbdf7211 */ /* 0x000fe200078f10ff */
[----:B------:R-:W-:Y:S01]  /*0b80*/  IMAD.SHL.U32 R0, R221, 0x40, RZ ;  /* 0x00000040dd007824 */ /* 0x000fe200078e00ff */
[----:B------:R-:W-:Y:S01]  /*0b90*/  LOP3.LUT R7, R7, 0xfffffffe, RZ, 0xc0, !PT ;  /* 0xfffffffe07077812 */ /* 0x000fe200078ec0ff */
[----:B------:R-:W-:Y:S01]  /*0ba0*/  IMAD.IADD R6, R210, 0x1, -R6 ;  /* 0x00000001d2067824 */ /* 0x000fe200078e0a06 */
[----:B------:R-:W-:Y:S01]  /*0bb0*/  SHF.R.S32.HI R226, RZ, 0x3, R5 ;  /* 0x00000003ffe27819 */ /* 0x000fe20000011405 */
[----:B------:R-:W-:Y:S01]  /*0bc0*/  IMAD.SHL.U32 R246, R221, 0x8, RZ ;  /* 0x00000008ddf67824 */ /* 0x000fe200078e00ff */
[----:B------:R-:W-:Y:S01]  /*0bd0*/  LOP3.LUT R0, R0, 0x1c0, RZ, 0xc0, !PT ;  /* 0x000001c000007812 */ /* 0x000fe200078ec0ff */
[----:B------:R-:W-:Y:S01]  /*0be0*/  IMAD.IADD R7, R4, 0x1, -R7 ;  /* 0x0000000104077824 */ /* 0x000fe200078e0a07 */
[----:B------:R-:W-:Y:S01]  /*0bf0*/  SHF.R.S32.HI R225, RZ, 0x2, R223 ;  /* 0x00000002ffe17819 */ /* 0x000fe200000114df */
[----:B------:R-:W-:Y:S01]  /*0c00*/  IMAD.SHL.U32 R217, R226, 0x40, RZ ;  /* 0x00000040e2d97824 */ /* 0x000fe200078e00ff */
[----:B------:R-:W-:-:S02]  /*0c10*/  LOP3.LUT R5, R0, 0x8, R5, 0xf8, !PT ;  /* 0x0000000800057812 */ /* 0x000fc400078ef805 */
[----:B------:R-:W-:Y:S02]  /*0c20*/  SHF.R.S32.HI R224, RZ, 0x1f, R223 ;  /* 0x0000001fffe07819 */ /* 0x000fe400000114df */
[CC--:B------:R-:W-:Y:S02]  /*0c30*/  LEA.HI R4, R219.reuse, R210.reuse, RZ, 0x6 ;  /* 0x000000d2db047211 */ /* 0x0c0fe400078f30ff */
[----:B------:R-:W-:Y:S02]  /*0c40*/  SHF.R.U32.HI R0, RZ, 0x3, R0 ;  /* 0x00000003ff007819 */ /* 0x000fe40000011600 */
[----:B------:R-:W-:Y:S01]  /*0c50*/  LEA.HI R219, R219, R210, RZ, 0x5 ;  /* 0x000000d2dbdb7211 */ /* 0x000fe200078f28ff */
[----:B------:R-:W-:Y:S01]  /*0c60*/  IMAD.SHL.U32 R4, R4, 0x8, RZ ;  /* 0x0000000804047824 */ /* 0x000fe200078e00ff */
[----:B------:R-:W-:Y:S02]  /*0c70*/  LEA.HI R224, R224, R225, RZ, 0x3 ;  /* 0x000000e1e0e07211 */ /* 0x000fe400078f18ff */
[----:B------:R-:W-:-:S02]  /*0c80*/  LOP3.LUT R0, R5, R0, RZ, 0x3c, !PT ;  /* 0x0000000005007212 */ /* 0x000fc400078e3cff */
[--C-:B------:R-:W-:Y:S02]  /*0c90*/  SHF.R.S32.HI R220, RZ, 0x5, R219.reuse ;  /* 0x00000005ffdc7819 */ /* 0x100fe400000114db */
[----:B------:R-:W-:Y:S01]  /*0ca0*/  SHF.R.S32.HI R5, RZ, 0x1f, R219 ;  /* 0x0000001fff057819 */ /* 0x000fe200000114db */
[----:B------:R-:W-:Y:S01]  /*0cb0*/  IMAD R0, R7, 0x200, R0 ;  /* 0x0000020007007824 */ /* 0x000fe200078e0200 */
[----:B------:R-:W-:Y:S01]  /*0cc0*/  LOP3.LUT R223, R223, 0xfffffffc, RZ, 0xc0, !PT ;  /* 0xfffffffcdfdf7812 */ /* 0x000fe200078ec0ff */
[----:B------:R-:W-:Y:S01]  /*0cd0*/  IMAD.SHL.U32 R7, R7, 0x8, RZ ;  /* 0x0000000807077824 */ /* 0x000fe200078e00ff */
[----:B------:R-:W-:Y:S02]  /*0ce0*/  LOP3.LUT R219, R219, 0xffffffe0, RZ, 0xc0, !PT ;  /* 0xffffffe0dbdb7812 */ /* 0x000fe400078ec0ff */
[----:B------:R-:W-:Y:S01]  /*0cf0*/  LOP3.LUT R217, R217, 0x1c0, RZ, 0xc0, !PT ;  /* 0x000001c0d9d97812 */ /* 0x000fe200078ec0ff */
[----:B------:R-:W-:Y:S01]  /*0d00*/  IMAD.IADD R223, R210, 0x1, -R223 ;  /* 0x00000001d2df7824 */ /* 0x000fe200078e0adf */
[----:B------:R-:W-:Y:S01]  /*0d10*/  LOP3.LUT R224, R224, 0xfffffff8, RZ, 0xc0, !PT ;  /* 0xfffffff8e0e07812 */ /* 0x000fe200078ec0ff */
[----:B------:R-:W-:Y:S01]  /*0d20*/  IMAD.IADD R219, R210, 0x1, -R219 ;  /* 0x00000001d2db7824 */ /* 0x000fe200078e0adb */
[----:B------:R-:W-:Y:S01]  /*0d30*/  SHF.R.S32.HI R2, RZ, 0x1f, R6 ;  /* 0x0000001fff027819 */ /* 0x000fe20000011406 */
[----:B------:R-:W-:Y:S01]  /*0d40*/  IMAD.SHL.U32 R138, R223, 0x4, RZ ;  /* 0x00000004df8a7824 */ /* 0x000fe200078e00ff */
[----:B------:R-:W-:Y:S01]  /*0d50*/  LOP3.LUT R3, R217, 0x38, R246, 0xf8, !PT ;  /* 0x00000038d9037812 */ /* 0x000fe200078ef8f6 */
[----:B------:R-:W-:Y:S01]  /*0d60*/  IMAD.IADD R224, R225, 0x1, -R224 ;  /* 0x00000001e1e07824 */ /* 0x000fe200078e0ae0 */
[----:B------:R-:W-:Y:S01]  /*0d70*/  SHF.R.U32.HI R217, RZ, 0x3, R217 ;  /* 0x00000003ffd97819 */ /* 0x000fe200000116d9 */
[----:B------:R-:W-:Y:S01]  /*0d80*/  IMAD.SHL.U32 R140, R223, 0x8, RZ ;  /* 0x00000008df8c7824 */ /* 0x000fe200078e00ff */
[----:B------:R-:W-:-:S02]  /*0d90*/  LEA.HI R2, R2, R6, RZ, 0x3 ;  /* 0x0000000602027211 */ /* 0x000fc400078f18ff */
[----:B------:R-:W-:Y:S02]  /*0da0*/  LOP3.LUT R217, R3, R217, RZ, 0x3c, !PT ;  /* 0x000000d903d97212 */ /* 0x000fe400078e3cff */
[----:B------:R-:W-:Y:S02]  /*0db0*/  LEA.HI R5, R5, R220, RZ, 0x3 ;  /* 0x000000dc05057211 */ /* 0x000fe400078f18ff */
[----:B------:R-:W-:Y:S02]  /*0dc0*/  SHF.R.S32.HI R218, RZ, 0x1f, R219 ;  /* 0x0000001fffda7819 */ /* 0x000fe400000114db */
[C---:B------:R-:W-:Y:S01]  /*0dd0*/  LOP3.LUT R3, R2.reuse, 0xfffffff8, RZ, 0xc0, !PT ;  /* 0xfffffff802037812 */ /* 0x040fe200078ec0ff */
[----:B------:R-:W-:Y:S01]  /*0de0*/  IMAD.SHL.U32 R2, R2, 0x40, RZ ;  /* 0x0000004002027824 */ /* 0x000fe200078e00ff */
[----:B------:R-:W-:Y:S02]  /*0df0*/  LOP3.LUT R9, R224, 0x1, RZ, 0xc0, !PT ;  /* 0x00000001e0097812 */ /* 0x000fe400078ec0ff */
[----:B------:R-:W-:Y:S01]  /*0e00*/  LOP3.LUT R5, R5, 0xffffff8, RZ, 0xc0, !PT ;  /* 0x0ffffff805057812 */ /* 0x000fe200078ec0ff */
[----:B------:R-:W-:Y:S01]  /*0e10*/  IMAD.IADD R3, R6, 0x1, -R3 ;  /* 0x0000000106037824 */ /* 0x000fe200078e0a03 */
[----:B------:R-:W-:-:S02]  /*0e20*/  LEA.HI R218, R218, R219, RZ, 0x2 ;  /* 0x000000dbdada7211 */ /* 0x000fc400078f10ff */
[----:B------:R-:W-:Y:S01]  /*0e30*/  IADD3 R135, R138, 0x40, RZ ;  /* 0x000000408a877810 */ /* 0x000fe20007ffe0ff */
[----:B------:R-:W-:Y:S01]  /*0e40*/  IMAD.IADD R5, R220, 0x1, -R5 ;  /* 0x00000001dc057824 */ /* 0x000fe200078e0a05 */
[----:B------:R-:W-:Y:S02]  /*0e50*/  ISETP.NE.U32.AND P0, PT, R9, 0x1, PT ;  /* 0x000000010900780c */ /* 0x000fe40003f05070 */
[C---:B------:R-:W-:Y:S02]  /*0e60*/  IADD3 R136, R138.reuse, 0x20, RZ ;  /* 0x000000208a887810 */ /* 0x040fe40007ffe0ff */
[----:B------:R-:W-:Y:S01]  /*0e70*/  LOP3.LUT R217, R217, 0x7ffffe00, R4, 0xf8, !PT ;  /* 0x7ffffe00d9d97812 */ /* 0x000fe200078ef804 */
[C---:B------:R-:W-:Y:S01]  /*0e80*/  IMAD.IADD R4, R138.reuse, 0x1, R135 ;  /* 0x000000018a047824 */ /* 0x040fe200078e0287 */
[----:B------:R-:W-:Y:S01]  /*0e90*/  SHF.R.S32.HI R218, RZ, 0x2, R218 ;  /* 0x00000002ffda7819 */ /* 0x000fe200000114da */
[----:B------:R-:W-:Y:S01]  /*0ea0*/  IMAD.IADD R8, R138, 0x1, R136 ;  /* 0x000000018a087824 */ /* 0x000fe200078e0288 */
[C---:B------:R-:W-:Y:S01]  /*0eb0*/  R2P PR, R224.reuse, 0x6 ;  /* 0x00000006e0007804 */ /* 0x040fe20000000000 */
[----:B------:R-:W-:Y:S01]  /*0ec0*/  IMAD.SHL.U32 R224, R224, 0x40, RZ ;  /* 0x00000040e0e07824 */ /* 0x000fe200078e00ff */
[----:B------:R-:W-:Y:S01]  /*0ed0*/  LOP3.LUT P6, RZ, R3, 0x2, RZ, 0xc0, !PT ;  /* 0x0000000203ff7812 */ /* 0x000fe200078cc0ff */
[----:B------:R-:W-:Y:S01]  /*0ee0*/  IMAD R218, R5, 0x10, R218 ;  /* 0x0000001005da7824 */ /* 0x000fe200078e02da */
[C---:B------:R-:W-:Y:S01]  /*0ef0*/  LOP3.LUT P5, RZ, R3.reuse, 0x4, RZ, 0xc0, !PT ;  /* 0x0000000403ff7812 */ /* 0x040fe200078ac0ff */
[----:B------:R-:W-:Y:S01]  /*0f00*/  IMAD.SHL.U32 R3, R3, 0x40, RZ ;  /* 0x0000004003037824 */ /* 0x000fe200078e00ff */
[----:B------:R-:W-:Y:S01]  /*0f10*/  IADD3 R216, R225, 0x40, RZ ;  /* 0x00000040e1d87810 */ /* 0x000fe20007ffe0ff */
[----:B------:R-:W-:Y:S01]  /*0f20*/  IMAD.SHL.U32 R217, R217, 0x2, RZ ;  /* 0x00000002d9d97824 */ /* 0x000fe200078e00ff */
[----:B------:R-:W-:-:S02]  /*0f30*/  SHF.R.S32.HI R5, RZ, 0x1f, R4 ;  /* 0x0000001fff057819 */ /* 0x000fc40000011404 */
[----:B------:R-:W-:Y:S01]  /*0f40*/  LOP3.LUT R224, R224, 0x1c0, RZ, 0xc0, !PT ;  /* 0x000001c0e0e07812 */ /* 0x000fe200078ec0ff */
[----:B------:R-:W-:Y:S01]  /*0f50*/  IMAD.SHL.U32 R215, R216, 0x40, RZ ;  /* 0x00000040d8d77824 */ /* 0x000fe200078e00ff */
[----:B------:R-:W-:Y:S02]  /*0f60*/  SHF.R.S32.HI R6, RZ, 0x1f, R8 ;  /* 0x0000001fff067819 */ /* 0x000fe40000011408 */
[----:B------:R-:W-:Y:S02]  /*0f70*/  LOP3.LUT R3, R3, 0x1c0, RZ, 0xc0, !PT ;  /* 0x000001c003037812 */ /* 0x000fe400078ec0ff */
[----:B------:R-:W-:Y:S02]  /*0f80*/  SHF.R.S32.HI R214, RZ, 0x1f, R216 ;  /* 0x0000001fffd67819 */ /* 0x000fe400000114d8 */
[CC--:B------:R-:W-:Y:S02]  /*0f90*/  LEA.HI R231, R5.reuse, R4.reuse, RZ, 0x3 ;  /* 0x0000000405e77211 */ /* 0x0c0fe400078f18ff */
[----:B------:R-:W-:Y:S01]  /*0fa0*/  LEA.HI R5, R5, R4, RZ, 0x6 ;  /* 0x0000000405057211 */ /* 0x000fe200078f30ff */
[C---:B------:R-:W-:Y:S01]  /*0fb0*/  IMAD.SHL.U32 R4, R220.reuse, 0x400, RZ ;  /* 0x00000400dc047824 */ /* 0x040fe200078e00ff */
[----:B------:R-:W-:Y:S01]  /*0fc0*/  SHF.R.U32.HI R222, RZ, 0x3, R224 ;  /* 0x00000003ffde7819 */ /* 0x000fe200000116e0 */
[----:B------:R-:W-:Y:S01]  /*0fd0*/  IMAD.SHL.U32 R220, R220, 0x200, RZ ;  /* 0x00000200dcdc7824 */ /* 0x000fe200078e00ff */
[CC--:B------:R-:W-:Y:S01]  /*0fe0*/  LEA.HI R232, R6.reuse, R8.reuse, RZ, 0x3 ;  /* 0x0000000806e87211 */ /* 0x0c0fe200078f18ff */
[----:B------:R-:W-:Y:S01]  /*0ff0*/  IMAD.SHL.U32 R5, R5, 0x80, RZ ;  /* 0x0000008005057824 */ /* 0x000fe200078e00ff */
[----:B------:R-:W-:Y:S01]  /*1000*/  LEA.HI R6, R6, R8, RZ, 0x6 ;  /* 0x0000000806067211 */ /* 0x000fe200078f30ff */
[----:B------:R-:W-:Y:S01]  /*1010*/  IMAD R8, R223, 0x2, R4 ;  /* 0x00000002df087824 */ /* 0x000fe200078e0204 */
[----:B------:R-:W-:-:S02]  /*1020*/  LOP3.LUT R7, R3, 0x8, R7, 0xf8, !PT ;  /* 0x0000000803077812 */ /* 0x000fc400078ef807 */
[----:B------:R-:W-:Y:S01]  /*1030*/  LEA.HI R214, R214, R216, RZ, 0x3 ;  /* 0x000000d8d6d67211 */ /* 0x000fe200078f18ff */
[----:B------:R-:W-:Y:S01]  /*1040*/  IMAD.SHL.U32 R6, R6, 0x80, RZ ;  /* 0x0000008006067824 */ /* 0x000fe200078e00ff */
[----:B------:R-:W-:Y:S02]  /*1050*/  SHF.R.U32.HI R3, RZ, 0x3, R3 ;  /* 0x00000003ff037819 */ /* 0x000fe40000011603 */
[----:B------:R-:W-:Y:S01]  /*1060*/  LOP3.LUT R235, R222, R224, RZ, 0xfc, !PT ;  /* 0x000000e0deeb7212 */ /* 0x000fe200078efcff */
[----:B------:R-:W-:Y:S01]  /*1070*/  IMAD.SHL.U32 R214, R214, 0x40, RZ ;  /* 0x00000040d6d67824 */ /* 0x000fe200078e00ff */
[----:B------:R-:W-:Y:S02]  /*1080*/  LOP3.LUT R215, R215, 0x1c0, RZ, 0xc0, !PT ;  /* 0x000001c0d7d77812 */ /* 0x000fe400078ec0ff */
[----:B------:R-:W-:Y:S01]  /*1090*/  LOP3.LUT R3, R7, R3, RZ, 0x3c, !PT ;  /* 0x0000000307037212 */ /* 0x000fe200078e3cff */
[----:B------:R-:W-:Y:S01]  /*10a0*/  IMAD.IADD R235, R8, 0x1, R235 ;  /* 0x0000000108eb7824 */ /* 0x000fe200078e02eb */
[----:B------:R-:W-:-:S02]  /*10b0*/  LOP3.LUT R2, R2, 0xfffffe00, RZ, 0xc0, !PT ;  /* 0xfffffe0002027812 */ /* 0x000fc400078ec0ff */
[--C-:B------:R-:W-:Y:S02]  /*10c0*/  LOP3.LUT R234, R224, 0x38, R232.reuse, 0xf8, !PT ;  /* 0x00000038e0ea7812 */ /* 0x100fe400078ef8e8 */
[----:B------:R-:W-:Y:S02]  /*10d0*/  SHF.R.U32.HI R213, RZ, 0x3, R215 ;  /* 0x00000003ffd57819 */ /* 0x000fe400000116d7 */
[----:B------:R-:W-:Y:S02]  /*10e0*/  LOP3.LUT R232, R215, 0x38, R232, 0xf8, !PT ;  /* 0x00000038d7e87812 */ /* 0x000fe400078ef8e8 */
[----:B------:R-:W-:Y:S02]  /*10f0*/  LOP3.LUT P4, RZ, R221, 0x2, RZ, 0xc0, !PT ;  /* 0x00000002ddff7812 */ /* 0x000fe4000788c0ff */
[----:B------:R-:W-:Y:S02]  /*1100*/  IADD3 R4, R3, R2, R4 ;  /* 0x0000000203047210 */ /* 0x000fe40007ffe004 */
[----:B------:R-:W-:-:S02]  /*1110*/  LOP3.LUT R214, R214, 0xfffffe00, RZ, 0xc0, !PT ;  /* 0xfffffe00d6d67812 */ /* 0x000fc400078ec0ff */
[----:B------:R-:W-:Y:S02]  /*1120*/  LOP3.LUT R6, R6, 0xffffe000, RZ, 0xc0, !PT ;  /* 0xffffe00006067812 */ /* 0x000fe400078ec0ff */
[----:B------:R-:W-:Y:S02]  /*1130*/  LOP3.LUT R234, R234, R222, RZ, 0x3c, !PT ;  /* 0x000000deeaea7212 */ /* 0x000fe400078e3cff */
[----:B------:R-:W-:Y:S02]  /*1140*/  LOP3.LUT R232, R232, R213, RZ, 0x3c, !PT ;  /* 0x000000d5e8e87212 */ /* 0x000fe400078e3cff */
[----:B------:R-:W-:Y:S01]  /*1150*/  LOP3.LUT R3, R3, R2, RZ, 0xfc, !PT ;  /* 0x0000000203037212 */ /* 0x000fe200078efcff */
[----:B------:R-:W-:Y:S01]  /*1160*/  IMAD.MOV.U32 R2, RZ, RZ, 0x20 ;  /* 0x00000020ff027424 */ /* 0x000fe200078e00ff */
[--C-:B------:R-:W-:Y:S02]  /*1170*/  LOP3.LUT R233, R224, 0x38, R231.reuse, 0xf8, !PT ;  /* 0x00000038e0e97812 */ /* 0x100fe400078ef8e7 */
[----:B------:R-:W-:-:S02]  /*1180*/  LOP3.LUT R231, R215, 0x38, R231, 0xf8, !PT ;  /* 0x00000038d7e77812 */ /* 0x000fc400078ef8e7 */
[----:B------:R-:W-:Y:S02]  /*1190*/  LOP3.LUT R230, R224, 0x18, R140, 0xf8, !PT ;  /* 0x00000018e0e67812 */ /* 0x000fe400078ef88c */
[----:B------:R-:W-:Y:S02]  /*11a0*/  LEA R235, R235, 0x80, 0x1 ;  /* 0x00000080ebeb7811 */ /* 0x000fe400078e08ff */
[-C--:B------:R-:W-:Y:S02]  /*11b0*/  IADD3 R234, R234, R6.reuse, R220 ;  /* 0x00000006eaea7210 */ /* 0x080fe40007ffe0dc */
[----:B------:R-:W-:Y:S01]  /*11c0*/  IADD3 R232, R232, R6, R214 ;  /* 0x00000006e8e87210 */ /* 0x000fe20007ffe0d6 */
[----:B------:R-:W-:Y:S01]  /*11d0*/  IMAD.MOV.U32 R6, RZ, RZ, 0x40 ;  /* 0x00000040ff067424 */ /* 0x000fe200078e00ff */
[----:B------:R-:W-:Y:S02]  /*11e0*/  LOP3.LUT R5, R5, 0xffffe000, RZ, 0xc0, !PT ;  /* 0xffffe00005057812 */ /* 0x000fe400078ec0ff */
[----:B------:R-:W-:-:S02]  /*11f0*/  LOP3.LUT R233, R233, R222, RZ, 0x3c, !PT ;  /* 0x000000dee9e97212 */ /* 0x000fc400078e3cff */
[----:B------:R-:W-:Y:S02]  /*1200*/  LOP3.LUT R231, R231, R213, RZ, 0x3c, !PT ;  /* 0x000000d5e7e77212 */ /* 0x000fe400078e3cff */
[----:B------:R-:W-:Y:S02]  /*1210*/  SEL R239, R2, 0xffffffe0, !P1 ;  /* 0xffffffe002ef7807 */ /* 0x000fe40004800000 */
[----:B------:R-:W-:Y:S02]  /*1220*/  LEA R200, R0, 0x6100, 0x1 ;  /* 0x0000610000c87811 */ /* 0x000fe400078e08ff */
[----:B------:R-:W-:Y:S01]  /*1230*/  LOP3.LUT R230, R220, R230, R222, 0xf6, !PT ;  /* 0x000000e6dce67212 */ /* 0x000fe200078ef6de */
[C---:B------:R-:W-:Y:S01]  /*1240*/  IMAD.IADD R236, R235.reuse, 0x1, R239 ;  /* 0x00000001ebec7824 */ /* 0x040fe200078e02ef */
[----:B------:R-:W-:Y:S02]  /*1250*/  IADD3 R228, R235, -0x10, RZ ;  /* 0xfffffff0ebe47810 */ /* 0x000fe40007ffe0ff */
[C---:B------:R-:W-:Y:S01]  /*1260*/  LOP3.LUT P3, RZ, R221.reuse, 0x4, RZ, 0xc0, !PT ;  /* 0x00000004ddff7812 */ /* 0x040fe2000786c0ff */
[----:B------:R-:W-:Y:S01]  /*1270*/  IMAD R221, R221, 0x20, R226 ;  /* 0x00000020dddd7824 */ /* 0x000fe200078e02e2 */
[----:B------:R-:W-:-:S02]  /*1280*/  SEL R2, R2, 0xffffffe0, !P6 ;  /* 0xffffffe002027807 */ /* 0x000fc40007000000 */
[----:B------:R-:W-:Y:S02]  /*1290*/  @P0 IADD3 R228, R235, 0x10, RZ ;  /* 0x00000010ebe40810 */ /* 0x000fe40007ffe0ff */
[----:B------:R-:W-:Y:S02]  /*12a0*/  LEA R201, R4, 0xc100, 0x1 ;  /* 0x0000c10004c97811 */ /* 0x000fe400078e08ff */
[----:B------:R-:W-:Y:S01]  /*12b0*/  LEA R194, R3, 0x100, 0x1 ;  /* 0x0000010003c27811 */ /* 0x000fe200078e08ff */
[----:B------:R-:W-:Y:S01]  /*12c0*/  IMAD.IADD R239, R239, 0x1, R228 ;  /* 0x00000001efef7824 */ /* 0x000fe200078e02e4 */
[-C--:B------:R-:W-:Y:S01]  /*12d0*/  IADD3 R233, R233, R5.reuse, R220 ;  /* 0x00000005e9e97210 */ /* 0x080fe20007ffe0dc */
[----:B------:R-:W-:Y:S01]  /*12e0*/  IMAD.IADD R199, R201, 0x1, R2 ;  /* 0x00000001c9c77824 */ /* 0x000fe200078e0202 */
[----:B------:R-:W-:Y:S01]  /*12f0*/  IADD3 R231, R231, R5, R214 ;  /* 0x00000005e7e77210 */ /* 0x000fe20007ffe0d6 */
[----:B------:R-:W-:Y:S01]  /*1300*/  IMAD.IADD R193, R2, 0x1, R194 ;  /* 0x0000000102c17824 */ /* 0x000fe200078e02c2 */
[----:B------:R-:W-:-:S02]  /*1310*/  SEL R242, R6, 0xffffffc0, !P2 ;  /* 0xffffffc006f27807 */ /* 0x000fc40005000000 */
[----:B------:R-:W-:Y:S02]  /*1320*/  IADD3 R198, R200, 0x20, RZ ;  /* 0x00000020c8c67810 */ /* 0x000fe40007ffe0ff */
[----:B------:R-:W-:Y:S01]  /*1330*/  LEA R230, R230, 0x100, 0x1 ;  /* 0x00000100e6e67811 */ /* 0x000fe200078e08ff */
[----:B------:R-:W-:Y:S01]  /*1340*/  IMAD.IADD R235, R235, 0x1, R242 ;  /* 0x00000001ebeb7824 */ /* 0x000fe200078e02f2 */
[----:B------:R-:W-:Y:S01]  /*1350*/  SEL R5, R6, 0xffffffc0, !P3 ;  /* 0xffffffc006057807 */ /* 0x000fe20005800000 */
[----:B------:R-:W-:Y:S01]  /*1360*/  IMAD.IADD R237, R242, 0x1, R236 ;  /* 0x00000001f2ed7824 */ /* 0x000fe200078e02ec */
[----:B------:R-:W-:Y:S01]  /*1370*/  SEL R0, R6, 0xffffffc0, !P5 ;  /* 0xffffffc006007807 */ /* 0x000fe20006800000 */
[----:B------:R-:W-:Y:S01]  /*1380*/  IMAD.IADD R229, R230, 0x1, R242 ;  /* 0x00000001e6e57824 */ /* 0x000fe200078e02f2 */
[----:B------:R-:W-:Y:S01]  /*1390*/  @P4 IADD3 R198, R200, -0x20, RZ ;  /* 0xffffffe0c8c64810 */ /* 0x000fe20007ffe0ff */
[----:B------:R-:W-:Y:S01]  /*13a0*/  IMAD.IADD R238, R242, 0x1, R228 ;  /* 0x00000001f2ee7824 */ /* 0x000fe200078e02e4 */
[----:B------:R-:W-:Y:S01]  /*13b0*/  SHF.R.S32.HI R141, RZ, 0x1f, R140 ;  /* 0x0000001fff8d7819 */ /* 0x000fe2000001148c */
[----:B------:R-:W-:Y:S01]  /*13c0*/  IMAD.IADD R196, R200, 0x1, R5 ;  /* 0x00000001c8c47824 */ /* 0x000fe200078e0205 */
[C---:B------:R-:W-:Y:S01]  /*13d0*/  IADD3 R134, R138.reuse, 0x10, RZ ;  /* 0x000000108a867810 */ /* 0x040fe20007ffe0ff */
[----:B------:R-:W-:Y:S01]  /*13e0*/  IMAD.IADD R187, R5, 0x1, R198 ;  /* 0x0000000105bb7824 */ /* 0x000fe200078e02c6 */
[C---:B------:R-:W-:Y:S01]  /*13f0*/  IADD3 R133, R138.reuse, 0x30, RZ ;  /* 0x000000308a857810 */ /* 0x040fe20007ffe0ff */
[----:B------:R-:W-:Y:S01]  /*1400*/  IMAD.IADD R197, R201, 0x1, R0 ;  /* 0x00000001c9c57824 */ /* 0x000fe200078e0200 */
[----:B------:R-:W-:Y:S01]  /*1410*/  IADD3 R132, R138, 0x50, RZ ;  /* 0x000000508a847810 */ /* 0x000fe20007ffe0ff */
[----:B------:R-:W-:Y:S01]  /*1420*/  IMAD.IADD R192, R0, 0x1, R194 ;  /* 0x0000000100c07824 */ /* 0x000fe200078e02c2 */
[C---:B------:R-:W-:Y:S01]  /*1430*/  IADD3 R212, R246.reuse, 0x40, RZ ;  /* 0x00000040f6d47810 */ /* 0x040fe20007ffe0ff */
[----:B------:R-:W-:Y:S01]  /*1440*/  IMAD.IADD R195, R199, 0x1, R0 ;  /* 0x00000001c7c37824 */ /* 0x000fe200078e0200 */
[----:B------:R-:W-:Y:S01]  /*1450*/  IADD3 R211, R246, 0x80, RZ ;  /* 0x00000080f6d37810 */ /* 0x000fe20007ffe0ff */
[----:B------:R-:W-:Y:S01]  /*1460*/  IMAD.IADD R191, R0, 0x1, R193 ;  /* 0x0000000100bf7824 */ /* 0x000fe200078e02c1 */
[----:B------:R-:W-:Y:S01]  /*1470*/  LEA R234, R234, 0xc100, 0x1 ;  /* 0x0000c100eaea7811 */ /* 0x000fe200078e08ff */
[----:B------:R-:W-:Y:S01]  /*1480*/  IMAD.IADD R242, R242, 0x1, R239 ;  /* 0x00000001f2f27824 */ /* 0x000fe200078e02ef */
[----:B------:R-:W-:-:S02]  /*1490*/  LEA R232, R232, 0xc100, 0x1 ;  /* 0x0000c100e8e87811 */ /* 0x000fc400078e08ff */
[----:B------:R-:W-:Y:S02]  /*14a0*/  LEA R233, R233, 0xc100, 0x1 ;  /* 0x0000c100e9e97811 */ /* 0x000fe400078e08ff */
[----:B------:R-:W-:Y:S02]  /*14b0*/  LEA R231, R231, 0xc100, 0x1 ;  /* 0x0000c100e7e77811 */ /* 0x000fe400078e08ff */
        /* <DEDUP_REMOVED lines=10> */
[----:B------:R-:W-:Y:S02]  /*1560*/  IADD3 R143, R198, 0x5800, RZ ;  /* 0x00005800c68f7810 */ /* 0x000fe40007ffe0ff */
.L_x_299:
        /* <DEDUP_REMOVED lines=8> */
[----:B------:R-:W-:Y:S02]  /*15f0*/  ISETP.NE.U32.AND P3, PT, RZ, c[0x0][0x348], PT ;  /* 0x0000d200ff007a0c */ /* 0x000fe40003f65070 */
[----:B------:R-:W-:-:S02]  /*1600*/  ISETP.NE.U32.AND P5, PT, RZ, c[0x0][0x358], PT ;  /* 0x0000d600ff007a0c */ /* 0x000fc40003fa5070 */
[----:B------:R-:W-:Y:S02]  /*1610*/  ISETP.NE.AND.EX P3, PT, RZ, c[0x0][0x34c], PT, P3 ;  /* 0x0000d300ff007a0c */ /* 0x000fe40003f65330 */
[----:B------:R-:W-:Y:S01]  /*1620*/  ISETP.NE.AND.EX P5, PT, RZ, c[0x0][0x35c], PT, P5 ;  /* 0x0000d700ff007a0c */ /* 0x000fe20003fa5350 */
[----:B------:R-:W-:Y:S02]  /*1630*/  IMAD.MOV.U32 R64, RZ, RZ, RZ ;  /* 0x000000ffff407224 */ /* 0x000fe400078e00ff */
[----:B------:R-:W-:Y:S02]  /*1640*/  IMAD.MOV.U32 R67, RZ, RZ, RZ ;  /* 0x000000ffff437224 */ /* 0x000fe400078e00ff */
[----:B------:R-:W-:Y:S01]  /*1650*/  IMAD.MOV.U32 R81, RZ, RZ, RZ ;  /* 0x000000ffff517224 */ /* 0x000fe200078e00ff */
[----:B--2---:R-:W-:Y:S02]  /*1660*/  SHF.R.S32.HI R63, RZ, 0x1f, R240 ;  /* 0x0000001fff3f7819 */ /* 0x004fe400000114f0 */
[----:B------:R-:W-:-:S02]  /*1670*/  @P4 LEA R4, P0, R240, c[0x0][0x360], 0x2 ;  /* 0x0000d800f0044a11 */ /* 0x000fc400078010ff */
[C---:B------:R-:W-:Y:S02]  /*1680*/  @P2 LEA R6, P1, R240.reuse, c[0x0][0x370], 0x2 ;  /* 0x0000dc00f0062a11 */ /* 0x040fe400078210ff */
[C-C-:B------:R-:W-:Y:S02]  /*1690*/  @P4 LEA.HI.X R5, R240.reuse, c[0x0][0x364], R63.reuse, 0x2, P0 ;  /* 0x0000d900f0054a11 */ /* 0x140fe400000f143f */
[----:B------:R-:W-:Y:S02]  /*16a0*/  ISETP.NE.U32.AND P0, PT, RZ, c[0x0][0x350], PT ;  /* 0x0000d400ff007a0c */ /* 0x000fe40003f05070 */
[----:B------:R-:W-:Y:S01]  /*16b0*/  @P2 LEA.HI.X R7, R240, c[0x0][0x374], R63, 0x2, P1 ;  /* 0x0000dd00f0072a11 */ /* 0x000fe200008f143f */
[----:B------:R1:W5:Y:S01]  /*16c0*/  @P4 LDG.E R61, [R4.64] ;  /* 0x00000006043d4981 */ /* 0x000362000c1e1900 */
[----:B------:R-:W-:-:S03]  /*16d0*/  ISETP.NE.AND.EX P6, PT, RZ, c[0x0][0x354], PT, P0 ;  /* 0x0000d500ff007a0c */ /* 0x000fc60003fc5300 */
[----:B------:R2:W5:Y:S01]  /*16e0*/  @P2 LDG.E R68, [R6.64] ;  /* 0x0000000606442981 */ /* 0x000562000c1e1900 */
[----:B------:R-:W-:-:S04]  /*16f0*/  LEA R8, P2, R240, c[0x0][0x348], 0x2 ;  /* 0x0000d200f0087a11 */ /* 0x000fc800078410ff */
[----:B------:R-:W-:-:S05]  /*1700*/  LEA.HI.X R9, R240, c[0x0][0x34c], R63, 0x2, P2 ;  /* 0x0000d300f0097a11 */ /* 0x000fca00010f143f */
[----:B------:R3:W5:Y:S01]  /*1710*/  @P3 LDG.E R64, [R8.64] ;  /* 0x0000000608403981 */ /* 0x000762000c1e1900 */
[C---:B-1----:R-:W-:Y:S02]  /*1720*/  LEA R4, P0, R240.reuse, c[0x0][0x358], 0x2 ;  /* 0x0000d600f0047a11 */ /* 0x042fe400078010ff */
[C---:B--2---:R-:W-:Y:S02]  /*1730*/  LEA R6, P1, R240.reuse, c[0x0][0x350], 0x2 ;  /* 0x0000d400f0067a11 */ /* 0x044fe400078210ff */
[C-C-:B------:R-:W-:Y:S02]  /*1740*/  LEA.HI.X R5, R240.reuse, c[0x0][0x35c], R63.reuse, 0x2, P0 ;  /* 0x0000d700f0057a11 */ /* 0x140fe400000f143f */
[----:B------:R-:W-:-:S03]  /*1750*/  LEA.HI.X R7, R240, c[0x0][0x354], R63, 0x2, P1 ;  /* 0x0000d500f0077a11 */ /* 0x000fc600008f143f */
[----:B------:R3:W5:Y:S04]  /*1760*/  @P5 LDG.E R81, [R4.64] ;  /* 0x0000000604515981 */ /* 0x000768000c1e1900 */
[----:B------:R3:W5:Y:S01]  /*1770*/  @P6 LDG.E R67, [R6.64] ;  /* 0x0000000606436981 */ /* 0x000762000c1e1900 */
[----:B------:R-:W-:Y:S01]  /*1780*/  YIELD ;  /* 0x0000000000007946 */ /* 0x000fe20003800000 */
[----:B------:R-:W-:Y:S01]  /*1790*/  LOP3.LUT R241, R206, 0xffff, RZ, 0xc0, !PT ;  /* 0x0000ffffcef17812 */ /* 0x000fe200078ec0ff */
[----:B------:R-:W-:Y:S05]  /*17a0*/  @P4 BRA `(.L_x_151) ;  /* 0x0000005000004947 */ /* 0x000fea0003800000 */
[----:B-----5:R-:W-:Y:S01]  /*17b0*/  MOV R61, c[0x0][0x168] ;  /* 0x00005a00003d7a02 */ /* 0x020fe20000000f00 */
[----:B------:R-:W-:Y:S05]  /*17c0*/  @!P3 BRA `(.L_x_151) ;  /* 0x000000300000b947 */ /* 0x000fea0003800000 */
[----:B------:R-:W2:Y:S04]  /*17d0*/  LDG.E R61, [R8.64] ;  /* 0x00000006083d7981 */ /* 0x000ea8000c1e1900 */
[----:B------:R-:W2:Y:S02]  /*17e0*/  LDG.E R0, [R8.64+0x4] ;  /* 0x0000040608007981 */ /* 0x000ea4000c1e1900 */
[----:B--2---:R-:W-:-:S02]  /*17f0*/  IADD3 R61, -R61, R0, RZ ;  /* 0x000000003d3d7210 */ /* 0x004fc40007ffe1ff */
.L_x_151:
[----:B------:R-:W-:-:S04]  /*1800*/  ISETP.NE.U32.AND P0, PT, RZ, c[0x0][0x368], PT ;  /* 0x0000da00ff007a0c */ /* 0x000fc80003f05070 */
[----:B------:R-:W-:-:S13]  /*1810*/  ISETP.NE.AND.EX P0, PT, RZ, c[0x0][0x36c], PT, P0 ;  /* 0x0000db00ff007a0c */ /* 0x000fda0003f05300 */
[----:B------:R-:W-:Y:S05]  /*1820*/  @!P0 BRA `(.L_x_152) ;  /* 0x0000004000008947 */ /* 0x000fea0003800000 */
[----:B---3--:R-:W-:-:S04]  /*1830*/  LEA R6, P0, R240, c[0x0][0x368], 0x2 ;  /* 0x0000da00f0067a11 */ /* 0x008fc800078010ff */
[----:B------:R-:W-:-:S05]  /*1840*/  LEA.HI.X R7, R240, c[0x0][0x36c], R63, 0x2, P0 ;  /* 0x0000db00f0077a11 */ /* 0x000fca00000f143f */
[----:B------:R1:W5:Y:S01]  /*1850*/  LDG.E R2, [R6.64] ;  /* 0x0000000606027981 */ /* 0x000362000c1e1900 */
[----:B------:R-:W-:Y:S05]  /*1860*/  BRA `(.L_x_153) ;  /* 0x0000005000007947 */ /* 0x000fea0003800000 */
.L_x_152:
[----:B------:R-:W-:Y:S01]  /*1870*/  MOV R2, c[0x0][0x1d0] ;  /* 0x0000740000027a02 */ /* 0x000fe20000000f00 */
[----:B------:R-:W-:Y:S05]  /*1880*/  @!P6 BRA `(.L_x_153) ;  /* 0x000000300000e947 */ /* 0x000fea0003800000 */
[----:B------:R-:W2:Y:S04]  /*1890*/  LDG.E R2, [R6.64] ;  /* 0x0000000606027981 */ /* 0x000ea8000c1e1900 */
[----:B------:R-:W2:Y:S02]  /*18a0*/  LDG.E R0, [R6.64+0x4] ;  /* 0x0000040606007981 */ /* 0x000ea4000c1e1900 */
[----:B--2---:R-:W-:Y:S02]  /*18b0*/  IADD3 R2, -R2, R0, RZ ;  /* 0x0000000002027210 */ /* 0x004fe40007ffe1ff */
.L_x_153:
[----:B------:R2:W4:Y:S04]  /*18c0*/  @P5 LDG.E R0, [R4.64] ;  /* 0x0000000604005981 */ /* 0x000528000c1e1900 */
[----:B--23--:R-:W4:Y:S01]  /*18d0*/  @P5 LDG.E R4, [R4.64+0x4] ;  /* 0x0000040604045981 */ /* 0x00cf22000c1e1900 */
[----:B------:R-:W-:Y:S01]  /*18e0*/  ISETP.NE.U32.AND P0, PT, RZ, c[0x0][0x378], PT ;  /* 0x0000de00ff007a0c */ /* 0x000fe20003f05070 */
[----:B-----5:R-:W-:-:S03]  /*18f0*/  IMAD.MOV.U32 R60, RZ, RZ, R2 ;  /* 0x000000ffff3c7224 */ /* 0x020fc600078e0002 */
[----:B------:R-:W-:Y:S01]  /*1900*/  ISETP.NE.AND.EX P1, PT, RZ, c[0x0][0x37c], PT, P0 ;  /* 0x0000df00ff007a0c */ /* 0x000fe20003f25300 */
[----:B------:R-:W-:Y:S01]  /*1910*/  IMAD.MOV.U32 R66, RZ, RZ, c[0x0][0x228] ;  /* 0x00008a00ff427624 */ /* 0x000fe200078e00ff */
[C---:B------:R-:W-:Y:S02]  /*1920*/  LOP3.LUT R244, R206.reuse, 0xff000000, RZ, 0xc0, !PT ;  /* 0xff000000cef47812 */ /* 0x040fe400078ec0ff */
[----:B------:R-:W-:Y:S02]  /*1930*/  LOP3.LUT R206, R206, 0xff0000, RZ, 0xc0, !PT ;  /* 0x00ff0000cece7812 */ /* 0x000fe400078ec0ff */
[----:B------:R-:W-:-:S07]  /*1940*/  SHF.R.U32.HI R244, RZ, 0x8, R244 ;  /* 0x00000008fff47819 */ /* 0x000fce00000116f4 */
[----:B-1----:R-:W-:-:S04]  /*1950*/  @P1 LEA R6, P0, R240, c[0x0][0x378], 0x2 ;  /* 0x0000de00f0061a11 */ /* 0x002fc800078010ff */
[----:B------:R-:W-:Y:S02]  /*1960*/  @P1 LEA.HI.X R7, R240, c[0x0][0x37c], R63, 0x2, P0 ;  /* 0x0000df00f0071a11 */ /* 0x000fe400000f143f */
[----:B------:R-:W-:Y:S01]  /*1970*/  LEA.HI R244, R206, R244, RZ, 0x10 ;  /* 0x000000f4cef47211 */ /* 0x000fe200078f80ff */
[----:B------:R-:W-:Y:S02]  /*1980*/  BSSY B0, `(.L_x_154) ;  /* 0x000002a000007945 */ /* 0x000fe40003800000 */
[----:B------:R1:W5:Y:S01]  /*1990*/  @P1 LDG.E R60, [R6.64] ;  /* 0x00000006063c1981 */ /* 0x000362000c1e1900 */
[----:B------:R-:W-:Y:S02]  /*19a0*/  SHF.R.U32.HI R206, RZ, 0x10, R244 ;  /* 0x00000010ffce7819 */ /* 0x000fe400000116f4 */
[----:B------:R-:W-:Y:S02]  /*19b0*/  LOP3.LUT R244, R244, 0xff, RZ, 0xc0, !PT ;  /* 0x000000fff4f47812 */ /* 0x000fe400078ec0ff */
[----:B------:R-:W-:-:S04]  /*19c0*/  ISETP.NE.AND P1, PT, R206, RZ, PT ;  /* 0x000000ffce00720c */ /* 0x000fc80003f25270 */
[----:B------:R-:W-:Y:S01]  /*19d0*/  SEL R85, R206, c[0x0][0x338], P1 ;  /* 0x0000ce00ce557a07 */ /* 0x000fe20000800000 */
[----:B----4-:R-:W-:Y:S02]  /*19e0*/  @P5 IMAD.IADD R66, R4, 0x1, -R0 ;  /* 0x0000000104425824 */ /* 0x010fe400078e0a00 */
[----:B------:R-:W-:-:S04]  /*19f0*/  IMAD.IADD R0, R2, 0x1, -R68 ;  /* 0x0000000102007824 */ /* 0x000fc800078e0a44 */
[----:B------:R-:W-:-:S05]  /*1a00*/  IMAD.IADD R62, R0, 0x1, R66 ;  /* 0x00000001003e7824 */ /* 0x000fca00078e0242 */
[C---:B------:R-:W-:Y:S02]  /*1a10*/  ISETP.GE.AND P0, PT, R62.reuse, 0x1, PT ;  /* 0x000000013e00780c */ /* 0x040fe40003f06270 */
[----:B------:R-:W-:-:S04]  /*1a20*/  IADD3 R4, R62, 0x3f, RZ ;  /* 0x0000003f3e047810 */ /* 0x000fc80007ffe0ff */
[----:B------:R-:W-:-:S04]  /*1a30*/  SHF.R.S32.HI R65, RZ, 0x1f, R4 ;  /* 0x0000001fff417819 */ /* 0x000fc80000011404 */
[----:B------:R-:W-:Y:S01]  /*1a40*/  LEA.HI R65, R65, R4, RZ, 0x6 ;  /* 0x0000000441417211 */ /* 0x000fe200078f30ff */
[----:B------:R-:W-:-:S03]  /*1a50*/  IMAD.MOV.U32 R4, RZ, RZ, RZ ;  /* 0x000000ffff047224 */ /* 0x000fc600078e00ff */
[----:B------:R-:W-:Y:S01]  /*1a60*/  SHF.R.S32.HI R65, RZ, 0x6, R65 ;  /* 0x00000006ff417819 */ /* 0x000fe20000011441 */
[----:B------:R-:W-:Y:S05]  /*1a70*/  @!P0 BRA `(.L_x_155) ;  /* 0x000001a000008947 */ /* 0x000fea0003800000 */
        /* <DEDUP_REMOVED lines=23> */
[----:B------:R-:W-:-:S04]  /*1bf0*/  IMAD.MOV.U32 R4, RZ, RZ, R6 ;  /* 0x000000ffff047224 */ /* 0x000fc800078e0006 */
[----:B------:R-:W-:Y:S01]  /*1c00*/  @!P1 IMAD.MOV R4, RZ, RZ, -R4 ;  /* 0x000000ffff049224 */ /* 0x000fe200078e0a04 */
[----:B------:R-:W-:Y:S02]  /*1c10*/  @!P0 LOP3.LUT R4, RZ, R85, RZ, 0x33, !PT ;  /* 0x00000055ff048212 */ /* 0x000fe400078e33ff */
.L_x_155:
[----:B-1----:R-:W-:Y:S05]  /*1c20*/  BSYNC B0 ;  /* 0x0000000000007941 */ /* 0x002fea0003800000 */
.L_x_154:
[----:B------:R-:W-:-:S04]  /*1c30*/  IMAD R84, R244, R4, RZ ;  /* 0x00000004f4547224 */ /* 0x000fc800078e02ff */
[C---:B------:R-:W-:Y:S02]  /*1c40*/  IMAD.IADD R4, R84.reuse, 0x1, R4 ;  /* 0x0000000154047824 */ /* 0x040fe400078e0204 */
[----:B------:R-:W-:-:S03]  /*1c50*/  IMAD R84, R84, 0x40, -R0 ;  /* 0x0000004054547824 */ /* 0x000fc600078e0a00 */
[----:B------:R-:W-:Y:S02]  /*1c60*/  IMNMX R4, R65, R4, PT ;  /* 0x0000000441047217 */ /* 0x000fe40003800200 */
[----:B------:R-:W-:-:S03]  /*1c70*/  IMNMX R84, RZ, R84, !PT ;  /* 0x00000054ff547217 */ /* 0x000fc60007800200 */
[----:B------:R-:W-:-:S05]  /*1c80*/  IMAD R0, R4, 0x40, -R0 ;  /* 0x0000004004007824 */ /* 0x000fca00078e0a00 */
[----:B------:R-:W-:-:S04]  /*1c90*/  IMNMX R0, R0, R66, PT ;  /* 0x0000004200007217 */ /* 0x000fc80003800200 */
[----:B------:R-:W-:Y:S02]  /*1ca0*/  ISETP.GT.AND P0, PT, R0, R84, PT ;  /* 0x000000540000720c */ /* 0x000fe40003f04270 */
[----:B------:R-:W-:-:S11]  /*1cb0*/  SHF.R.U32.HI R84, RZ, 0x6, R84 ;  /* 0x00000006ff547819 */ /* 0x000fd60000011654 */
[----:B------:R-:W-:Y:S01]  /*1cc0*/  @P0 IADD3 R5, R0, 0x3f, RZ ;  /* 0x0000003f00050810 */ /* 0x000fe20007ffe0ff */
[----:B------:R-:W-:-:S03]  /*1cd0*/  IMAD.MOV.U32 R0, RZ, RZ, R84 ;  /* 0x000000ffff007224 */ /* 0x000fc600078e0054 */
[----:B------:R-:W-:-:S04]  /*1ce0*/  @P0 SHF.R.S32.HI R4, RZ, 0x1f, R5 ;  /* 0x0000001fff040819 */ /* 0x000fc80000011405 */
[----:B------:R-:W-:-:S04]  /*1cf0*/  @P0 LEA.HI R4, R4, R5, RZ, 0x6 ;  /* 0x0000000504040211 */ /* 0x000fc800078f30ff */
[----:B------:R-:W-:-:S04]  /*1d00*/  @P0 SHF.R.S32.HI R0, RZ, 0x6, R4 ;  /* 0x00000006ff000819 */ /* 0x000fc80000011404 */
[----:B------:R-:W-:-:S13]  /*1d10*/  ISETP.GT.AND P0, PT, R0, R84, PT ;  /* 0x000000540000720c */ /* 0x000fda0003f04270 */
[----:B------:R-:W-:Y:S05]  /*1d20*/  @!P0 BRA `(.L_x_156) ;  /* 0x00004e3000008947 */ /* 0x000fea0003800000 */
[----:B------:R-:W-:-:S04]  /*1d30*/  ISETP.NE.U32.AND P0, PT, RZ, c[0x0][0x340], PT ;  /* 0x0000d000ff007a0c */ /* 0x000fc80003f05070 */
[----:B------:R-:W-:-:S13]  /*1d40*/  ISETP.NE.AND.EX P2, PT, RZ, c[0x0][0x344], PT, P0 ;  /* 0x0000d100ff007a0c */ /* 0x000fda0003f45300 */
[----:B------:R-:W-:-:S06]  /*1d50*/  @P2 IMAD.WIDE R126, R240, R3, c[0x0][0x340] ;  /* 0x0000d000f07e2625 */ /* 0x000fcc00078e0203 */
[----:B------:R-:W2:Y:S01]  /*1d60*/  @P2 LDG.E R126, [R126.64] ;  /* 0x000000067e7e2981 */ /* 0x000ea2000c1e1900 */
[----:B------:R-:W-:Y:S01]  /*1d70*/  SHF.R.S32.HI R3, RZ, 0x1f, R226 ;  /* 0x0000001fff037819 */ /* 0x000fe200000114e2 */
[----:B------:R-:W-:Y:S01]  /*1d80*/  IMAD.MOV.U32 R91, RZ, RZ, c[0x0][0x238] ;  /* 0x00008e00ff5b7624 */ /* 0x000fe200078e00ff */
[----:B------:R-:W-:Y:S01]  /*1d90*/  IADD3 R82, P0, R226, R81, RZ ;  /* 0x00000051e2527210 */ /* 0x000fe20007f1e0ff */
[----:B------:R-:W-:Y:S01]  /*1da0*/  IMAD.MOV.U32 R96, RZ, RZ, 0x6 ;  /* 0x00000006ff607424 */ /* 0x000fe200078e00ff */
[--C-:B------:R-:W-:Y:S01]  /*1db0*/  SHF.R.S32.HI R247, RZ, 0x1f, R246.reuse ;  /* 0x0000001ffff77819 */ /* 0x100fe200000114f6 */
[----:B------:R-:W-:Y:S01]  /*1dc0*/  IMAD.SHL.U32 R88, R91, 0x40, RZ ;  /* 0x000000405b587824 */ /* 0x000fe200078e00ff */
[----:B------:R-:W-:Y:S01]  /*1dd0*/  LEA.HI.X.SX32 R81, R81, R3, 0x1, P0 ;  /* 0x0000000351517211 */ /* 0x000fe200000f0eff */
[----:B------:R-:W-:Y:S01]  /*1de0*/  IMAD.MOV.U32 R86, RZ, RZ, c[0x0][0x27c] ;  /* 0x00009f00ff567624 */ /* 0x000fe200078e00ff */
[----:B------:R-:W-:Y:S01]  /*1df0*/  IADD3 R116, R0, -0x1, RZ ;  /* 0xffffffff00747810 */ /* 0x000fe20007ffe0ff */
[----:B------:R-:W-:Y:S01]  /*1e00*/  IMAD.WIDE.U32 R4, R82, c[0x0][0x238], R246 ;  /* 0x00008e0052047a25 */ /* 0x000fe200078e00f6 */
[----:B------:R-:W-:-:S02]  /*1e10*/  SEL R79, R63, RZ, !P5 ;  /* 0x000000ff3f4f7207 */ /* 0x000fc40006800000 */
[----:B------:R-:W-:Y:S01]  /*1e20*/  IADD3 R80, -R226, R66, RZ ;  /* 0x00000042e2507210 */ /* 0x000fe20007ffe1ff */
[----:B------:R-:W-:Y:S01]  /*1e30*/  IMAD R3, R81, c[0x0][0x238], RZ ;  /* 0x00008e0051037a24 */ /* 0x000fe200078e02ff */
[----:B------:R-:W-:Y:S01]  /*1e40*/  SEL R128, R240, RZ, !P5 ;  /* 0x000000fff0807207 */ /* 0x000fe20006800000 */
[----:B------:R-:W-:Y:S01]  /*1e50*/  IMAD R146, R79, c[0x0][0x248], RZ ;  /* 0x000092004f927a24 */ /* 0x000fe200078e02ff */
[----:B------:R-:W-:Y:S01]  /*1e60*/  SHF.L.U64.HI R87, R91, R96, c[0x0][0x23c] ;  /* 0x00008f005b577619 */ /* 0x000fe20000010260 */
[----:B------:R-:W-:Y:S01]  /*1e70*/  IMAD R3, R82, c[0x0][0x23c], R3 ;  /* 0x00008f0052037a24 */ /* 0x000fe200078e0203 */
[----:B------:R-:W-:Y:S01]  /*1e80*/  IADD3 R78, R2, R67, RZ ;  /* 0x00000043024e7210 */ /* 0x000fe20007ffe0ff */
[----:B------:R-:W-:Y:S01]  /*1e90*/  IMAD R146, R128, c[0x0][0x24c], R146 ;  /* 0x0000930080927a24 */ /* 0x000fe200078e0292 */
[----:B------:R-:W-:Y:S01]  /*1ea0*/  ISETP.GE.AND P5, PT, R246, c[0x0][0x1d4], PT ;  /* 0x00007500f6007a0c */ /* 0x000fe20003fa6270 */
[----:B------:R-:W-:Y:S01]  /*1eb0*/  IMAD.IADD R5, R5, 0x1, R3 ;  /* 0x0000000105057824 */ /* 0x000fe200078e0203 */
[----:B------:R-:W-:Y:S01]  /*1ec0*/  ISETP.GE.AND P4, PT, R212, c[0x0][0x1d4], PT ;  /* 0x00007500d4007a0c */ /* 0x000fe20003f86270 */
[----:B------:R-:W-:Y:S01]  /*1ed0*/  IMAD R3, R116, -0x40, R80 ;  /* 0xffffffc074037824 */ /* 0x000fe200078e0250 */
[----:B------:R-:W-:Y:S01]  /*1ee0*/  SHF.R.S32.HI R77, RZ, 0x1f, R78 ;  /* 0x0000001fff4d7819 */ /* 0x000fe2000001144e */
[----:B------:R-:W-:Y:S01]  /*1ef0*/  IMAD.WIDE.U32 R130, R241, c[0x0][0x240], R4 ;  /* 0x00009000f1827a25 */ /* 0x000fe200078e0004 */
[----:B------:R-:W-:-:S02]  /*1f00*/  SHF.R.S32.HI R4, RZ, 0x1f, R116 ;  /* 0x0000001fff047819 */ /* 0x000fc40000011474 */
[----:B------:R-:W-:Y:S01]  /*1f10*/  ISETP.GE.AND P1, PT, R3, 0x1, PT ;  /* 0x000000010300780c */ /* 0x000fe20003f26270 */
[----:B------:R-:W-:Y:S01]  /*1f20*/  IMAD R131, R241, c[0x0][0x244], R131 ;  /* 0x00009100f1837a24 */ /* 0x000fe200078e0283 */
[----:B------:R-:W-:Y:S01]  /*1f30*/  ISETP.GE.AND P3, PT, R211, c[0x0][0x1d4], PT ;  /* 0x00007500d3007a0c */ /* 0x000fe20003f66270 */
[----:B------:R-:W-:Y:S01]  /*1f40*/  IMAD R0, R87, R116, RZ ;  /* 0x0000007457007224 */ /* 0x000fe200078e02ff */
[----:B------:R-:W-:Y:S01]  /*1f50*/  MOV R90, 0x5 ;  /* 0x00000005005a7802 */ /* 0x000fe20000000f00 */
[----:B------:R-:W-:Y:S01]  /*1f60*/  IMAD.WIDE.U32 R130, R128, c[0x0][0x248], R130 ;  /* 0x0000920080827a25 */ /* 0x000fe200078e0082 */
[----:B------:R-:W-:Y:S02]  /*1f70*/  SHF.R.S32.HI R118, RZ, 0x1f, R225 ;  /* 0x0000001fff767819 */ /* 0x000fe400000114e1 */
[----:B------:R-:W-:Y:S01]  /*1f80*/  SHF.L.U64.HI R90, R91, R90, c[0x0][0x23c] ;  /* 0x00008f005b5a7619 */ /* 0x000fe2000001025a */
[----:B------:R-:W-:Y:S01]  /*1f90*/  IMAD.IADD R147, R131, 0x1, R146 ;  /* 0x0000000183937824 */ /* 0x000fe200078e0292 */
[----:B------:R-:W-:Y:S01]  /*1fa0*/  IADD3 R10, R140, 0x40, RZ ;  /* 0x000000408c0a7810 */ /* 0x000fe20007ffe0ff */
[----:B------:R-:W-:Y:S01]  /*1fb0*/  IMAD.MOV.U32 R146, RZ, RZ, R130 ;  /* 0x000000ffff927224 */ /* 0x000fe200078e0082 */
[----:B------:R-:W-:Y:S01]  /*1fc0*/  SHF.R.S32.HI R139, RZ, 0x1f, R138 ;  /* 0x0000001fff8b7819 */ /* 0x000fe2000001148a */
[-C--:B------:R-:W-:Y:S01]  /*1fd0*/  IMAD R0, R4, R88.reuse, R0 ;  /* 0x0000005804007224 */ /* 0x080fe200078e0200 */
[----:B-----5:R-:W-:Y:S01]  /*1fe0*/  SHF.R.S32.HI R72, RZ, 0x1f, R60 ;  /* 0x0000001fff487819 */ /* 0x020fe2000001143c */
[----:B------:R-:W-:-:S04]  /*1ff0*/  IMAD.WIDE.U32 R4, R116, R88, R146 ;  /* 0x0000005874047225 */ /* 0x000fc800078e0092 */
[----:B------:R-:W-:Y:S01]  /*2000*/  IMAD.IADD R0, R5, 0x1, R0 ;  /* 0x0000000105007824 */ /* 0x000fe200078e0200 */
[----:B------:R-:W-:Y:S01]  /*2010*/  @P1 LEA R8, P0, R4, c[0x0][0x220], 0x1 ;  /* 0x0000880004081a11 */ /* 0x000fe200078008ff */
[----:B------:R-:W-:Y:S02]  /*2020*/  IMAD R2, R77, c[0x0][0x1e0], RZ ;  /* 0x000078004d027a24 */ /* 0x000fe400078e02ff */
[----:B------:R-:W-:Y:S01]  /*2030*/  IMAD.WIDE.U32 R6, R78, c[0x0][0x1e0], RZ ;  /* 0x000078004e067a25 */ /* 0x000fe200078e00ff */
[----:B------:R-:W-:Y:S02]  /*2040*/  @P1 LEA.HI.X R9, R4, c[0x0][0x224], R0, 0x1, P0 ;  /* 0x0000890004091a11 */ /* 0x000fe400000f0c00 */
[----:B------:R-:W-:Y:S01]  /*2050*/  ISETP.GT.AND P0, PT, R3, 0x20, PT ;  /* 0x000000200300780c */ /* 0x000fe20003f04270 */
[----:B------:R-:W-:Y:S02]  /*2060*/  IMAD R2, R78, c[0x0][0x1e4], R2 ;  /* 0x000079004e027a24 */ /* 0x000fe400078e0202 */
[----:B------:R-:W-:Y:S01]  /*2070*/  IMAD.SHL.U32 R91, R91, 0x20, RZ ;  /* 0x000000205b5b7824 */ /* 0x000fe200078e00ff */
[----:B------:R-:W-:Y:S01]  /*2080*/  @!PT LDS RZ, [RZ] ;  /* 0x00000000fffff984 */ /* 0x000fe20000000800 */
[----:B------:R-:W-:Y:S01]  /*2090*/  @!PT LDS RZ, [RZ] ;  /* 0x00000000fffff984 */ /* 0x000fe20000000800 */
[----:B------:R-:W-:Y:S01]  /*20a0*/  @!PT LDS RZ, [RZ] ;  /* 0x00000000fffff984 */ /* 0x000fe20000000800 */
[----:B------:R1:W-:Y:S01]  /*20b0*/  @P1 LDGSTS.E.BYPASS.LTC128B.128 [R217+0x6100], [R8.64], !P5 ;  /* 0x0610000008d91fae */ /* 0x0003e2000e901d46 */
[----:B------:R-:W-:-:S02]  /*20c0*/  IMAD.IADD R7, R7, 0x1, R2 ;  /* 0x0000000107077824 */ /* 0x000fc400078e0202 */
[----:B------:R-:W-:Y:S01]  /*20d0*/  IMAD R89, R118, c[0x0][0x1e0], RZ ;  /* 0x0000780076597a24 */ /* 0x000fe200078e02ff */
[----:B------:R1:W-:Y:S01]  /*20e0*/  @P1 LDGSTS.E.BYPASS.LTC128B.128 [R217+0x8100], [R8.64+0x80], !P4 ;  /* 0x0810008008d91fae */ /* 0x0003e2000e101d46 */
[----:B------:R-:W-:-:S03]  /*20f0*/  IMAD.WIDE.U32 R144, R241, c[0x0][0x1e8], R6 ;  /* 0x00007a00f1907a25 */ /* 0x000fc600078e0006 */
[----:B------:R1:W-:Y:S01]  /*2100*/  @P1 LDGSTS.E.BYPASS.LTC128B.128 [R217+0xa100], [R8.64+0x100], !P3 ;  /* 0x0a10010008d91fae */ /* 0x0003e2000d901d46 */
[----:B------:R-:W-:Y:S01]  /*2110*/  @P0 IADD3 R2, P1, R91, R4, RZ ;  /* 0x000000045b020210 */ /* 0x000fe20007f3e0ff */
[----:B------:R-:W-:Y:S02]  /*2120*/  IMAD R145, R241, c[0x0][0x1ec], R145 ;  /* 0x00007b00f1917a24 */ /* 0x000fe400078e0291 */
[C---:B------:R-:W-:Y:S01]  /*2130*/  IMAD.WIDE.U32 R148, R225.reuse, c[0x0][0x1e0], RZ ;  /* 0x00007800e1947a25 */ /* 0x040fe200078e00ff */
[----:B------:R-:W-:Y:S02]  /*2140*/  @P0 IADD3.X R0, R0, R90, RZ, P1, !PT ;  /* 0x0000005a00000210 */ /* 0x000fe40000ffe4ff */
[----:B------:R-:W-:Y:S01]  /*2150*/  @P0 LEA R4, P1, R2, c[0x0][0x220], 0x1 ;  /* 0x0000880002040a11 */ /* 0x000fe200078208ff */
[----:B------:R-:W-:-:S03]  /*2160*/  IMAD R89, R225, c[0x0][0x1e4], R89 ;  /* 0x00007900e1597a24 */ /* 0x000fc600078e0259 */
[----:B------:R-:W-:Y:S01]  /*2170*/  @P0 LEA.HI.X R5, R2, c[0x0][0x224], R0, 0x1, P1 ;  /* 0x0000890002050a11 */ /* 0x000fe200008f0c00 */
[----:B------:R-:W-:Y:S02]  /*2180*/  IMAD.SHL.U32 R0, R86, 0x2, RZ ;  /* 0x0000000256007824 */ /* 0x000fe400078e00ff */
[----:B------:R-:W-:Y:S02]  /*2190*/  IMAD.IADD R89, R149, 0x1, R89 ;  /* 0x0000000195597824 */ /* 0x000fe400078e0259 */
[----:B------:R3:W-:Y:S04]  /*21a0*/  @P0 LDGSTS.E.BYPASS.LTC128B.128 [R217+0x7100], [R4.64], !P5 ;  /* 0x0710000004d90fae */ /* 0x0007e8000e901d46 */
[----:B------:R3:W-:Y:S04]  /*21b0*/  @P0 LDGSTS.E.BYPASS.LTC128B.128 [R217+0x9100], [R4.64+0x80], !P4 ;  /* 0x0910008004d90fae */ /* 0x0007e8000e101d46 */
[----:B------:R3:W-:Y:S01]  /*21c0*/  @P0 LDGSTS.E.BYPASS.LTC128B.128 [R217+0xb100], [R4.64+0x100], !P3 ;  /* 0x0b10010004d90fae */ /* 0x0007e2000d901d46 */
[----:B------:R-:W-:-:S02]  /*21d0*/  ISETP.GE.AND P0, PT, R140, c[0x0][0x27c], PT ;  /* 0x00009f008c007a0c */ /* 0x000fc40003f06270 */
[----:B-1----:R-:W-:Y:S01]  /*21e0*/  IADD3 R9, R140, 0x20, RZ ;  /* 0x000000208c097810 */ /* 0x002fe20007ffe0ff */
[----:B------:R-:W0:Y:S01]  /*21f0*/  LDGDEPBAR ;  /* 0x00000000000079af */ /* 0x000e220000000000 */
[----:B------:R-:W-:Y:S02]  /*2200*/  WARPSYNC 0xffffffff ;  /* 0xffffffff00007948 */ /* 0x000fe40003800000 */
[----:B------:R-:W-:Y:S02]  /*2210*/  ISETP.GE.AND P1, PT, R9, c[0x0][0x27c], PT ;  /* 0x00009f0009007a0c */ /* 0x000fe40003f26270 */
[----:B--2---:R-:W-:Y:S01]  /*2220*/  @P2 SHF.R.S32.HI R76, RZ, 0x1f, R126 ;  /* 0x0000001fff4c2819 */ /* 0x004fe2000001147e */
[----:B------:R-:W-:Y:S01]  /*2230*/  @!P2 IMAD.MOV.U32 R76, RZ, RZ, R63 ;  /* 0x000000ffff4ca224 */ /* 0x000fe200078e003f */
[----:B------:R-:W-:Y:S02]  /*2240*/  @!P2 MOV R126, R240 ;  /* 0x000000f0007ea202 */ /* 0x000fe40000000f00 */
[----:B------:R-:W-:-:S02]  /*2250*/  ISETP.GE.AND P2, PT, R10, c[0x0][0x27c], PT ;  /* 0x00009f000a007a0c */ /* 0x000fc40003f46270 */
[----:B------:R-:W-:Y:S02]  /*2260*/  SEL R76, R76, RZ, !P6 ;  /* 0x000000ff4c4c7207 */ /* 0x000fe40007000000 */
[----:B------:R-:W-:-:S03]  /*2270*/  SEL R126, R126, RZ, !P6 ;  /* 0x000000ff7e7e7207 */ /* 0x000fc60007000000 */
[----:B------:R-:W-:Y:S02]  /*2280*/  IMAD R83, R76, c[0x0][0x1f0], RZ ;  /* 0x00007c004c537a24 */ /* 0x000fe400078e02ff */
[----:B------:R-:W-:-:S04]  /*2290*/  IMAD.WIDE.U32 R144, R126, c[0x0][0x1f0], R144 ;  /* 0x00007c007e907a25 */ /* 0x000fc800078e0090 */
[----:B------:R-:W-:-:S05]  /*22a0*/  IMAD R83, R126, c[0x0][0x1f4], R83 ;  /* 0x00007d007e537a24 */ /* 0x000fca00078e0253 */
[----:B------:R-:W-:Y:S02]  /*22b0*/  IADD3 R83, R145, R83, RZ ;  /* 0x0000005391537210 */ /* 0x000fe40007ffe0ff */
[C---:B---3--:R-:W-:Y:S01]  /*22c0*/  IADD3 R7, -R0.reuse, c[0x0][0x1d4], RZ ;  /* 0x0000750000077a10 */ /* 0x048fe20007ffe1ff */
[----:B------:R-:W-:Y:S01]  /*22d0*/  IMAD.WIDE.U32 R12, R241, c[0x0][0x260], R246 ;  /* 0x00009800f10c7a25 */ /* 0x000fe200078e00f6 */
[----:B------:R-:W-:Y:S01]  /*22e0*/  SEL R4, RZ, c[0x0][0x27c], !P0 ;  /* 0x00009f00ff047a07 */ /* 0x000fe20004000000 */
[----:B------:R-:W-:Y:S01]  /*22f0*/  BAR.SYNC.DEFER_BLOCKING 0x0 ;  /* 0x0000000000007b1d */ /* 0x000fe20000010000 */
[CC--:B------:R-:W-:Y:S01]  /*2300*/  SEL R2, R0.reuse, R7.reuse, !P0 ;  /* 0x0000000700027207 */ /* 0x0c0fe20004000000 */
[----:B------:R-:W-:Y:S01]  /*2310*/  IMAD R79, R79, c[0x0][0x268], RZ ;  /* 0x00009a004f4f7a24 */ /* 0x000fe200078e02ff */
[-C--:B------:R-:W-:Y:S01]  /*2320*/  SEL R11, R0, R7.reuse, !P1 ;  /* 0x00000007000b7207 */ /* 0x080fe20004800000 */
[----:B------:R-:W-:Y:S01]  /*2330*/  IMAD.IADD R4, R140, 0x1, R4 ;  /* 0x000000018c047824 */ /* 0x000fe200078e0204 */
[----:B------:R-:W-:Y:S01]  /*2340*/  SEL R7, R0, R7, !P2 ;  /* 0x0000000700077207 */ /* 0x000fe20005000000 */
[----:B------:R-:W-:Y:S01]  /*2350*/  IMAD R120, R118, c[0x0][0x280], RZ ;  /* 0x0000a00076787a24 */ /* 0x000fe200078e02ff */
[----:B------:R-:W-:Y:S01]  /*2360*/  SEL R0, RZ, c[0x0][0x27c], !P1 ;  /* 0x00009f00ff007a07 */ /* 0x000fe20004800000 */
[----:B------:R-:W-:Y:S01]  /*2370*/  IMAD R13, R241, c[0x0][0x264], R13 ;  /* 0x00009900f10d7a24 */ /* 0x000fe200078e020d */
[----:B------:R-:W-:Y:S01]  /*2380*/  SEL R8, RZ, c[0x0][0x27c], !P2 ;  /* 0x00009f00ff087a07 */ /* 0x000fe20005000000 */
[----:B------:R-:W-:Y:S01]  /*2390*/  IMAD R79, R128, c[0x0][0x26c], R79 ;  /* 0x00009b00804f7a24 */ /* 0x000fe200078e024f */
[----:B------:R-:W-:Y:S01]  /*23a0*/  SHF.R.S32.HI R3, RZ, 0x1f, R2 ;  /* 0x0000001fff037819 */ /* 0x000fe20000011402 */
[----:B------:R-:W-:Y:S01]  /*23b0*/  IMAD.IADD R0, R9, 0x1, R0 ;  /* 0x0000000109007824 */ /* 0x000fe200078e0200 */
[----:B------:R-:W-:Y:S01]  /*23c0*/  SHF.R.S32.HI R6, RZ, 0x1f, R4 ;  /* 0x0000001fff067819 */ /* 0x000fe20000011404 */
[----:B------:R-:W-:Y:S01]  /*23d0*/  IMAD.IADD R8, R10, 0x1, R8 ;  /* 0x000000010a087824 */ /* 0x000fe200078e0208 */
[----:B------:R-:W-:Y:S01]  /*23e0*/  LEA.HI R3, R3, R2, RZ, 0x4 ;  /* 0x0000000203037211 */ /* 0x000fe200078f20ff */
[----:B------:R-:W-:Y:S01]  /*23f0*/  IMAD.WIDE.U32 R128, R128, c[0x0][0x268], R12 ;  /* 0x00009a0080807a25 */ /* 0x000fe200078e000c */
[----:B------:R-:W-:Y:S01]  /*2400*/  SHF.R.S32.HI R5, RZ, 0x1f, R0 ;  /* 0x0000001fff057819 */ /* 0x000fe20000011400 */
[----:B------:R-:W-:Y:S01]  /*2410*/  ULDC.U8 UR4, c[0x0][0x298] ;  /* 0x0000a60000047ab9 */ /* 0x000fe20000000000 */
[----:B------:R-:W-:Y:S01]  /*2420*/  SHF.R.S32.HI R2, RZ, 0x1f, R11 ;  /* 0x0000001fff027819 */ /* 0x000fe2000001140b */
[----:B------:R-:W-:Y:S01]  /*2430*/  IMAD R120, R225, c[0x0][0x284], R120 ;  /* 0x0000a100e1787a24 */ /* 0x000fe200078e0278 */
[-C--:B------:R-:W-:Y:S01]  /*2440*/  LEA.HI R114, R5, R0.reuse, RZ, 0x3 ;  /* 0x0000000005727211 */ /* 0x080fe200078f18ff */
[----:B------:R-:W-:Y:S01]  /*2450*/  IMAD.WIDE.U32 R124, R225, c[0x0][0x280], R138 ;  /* 0x0000a000e17c7a25 */ /* 0x000fe200078e008a */
[----:B------:R-:W-:-:S02]  /*2460*/  LEA.HI R5, R5, R0, RZ, 0x6 ;  /* 0x0000000005057211 */ /* 0x000fc400078f30ff */
[----:B------:R-:W-:Y:S01]  /*2470*/  SHF.R.S32.HI R0, RZ, 0x1f, R7 ;  /* 0x0000001fff007819 */ /* 0x000fe20000011407 */
[----:B------:R-:W-:Y:S01]  /*2480*/  IMAD.WIDE.U32 R122, R225, c[0x0][0x290], R138 ;  /* 0x0000a400e17a7a25 */ /* 0x000fe200078e008a */
[CC--:B------:R-:W-:Y:S02]  /*2490*/  LEA.HI R115, R6.reuse, R4.reuse, RZ, 0x3 ;  /* 0x0000000406737211 */ /* 0x0c0fe400078f18ff */
[----:B------:R-:W-:Y:S01]  /*24a0*/  LEA.HI R6, R6, R4, RZ, 0x6 ;  /* 0x0000000406067211 */ /* 0x000fe200078f30ff */
[----:B------:R-:W-:Y:S01]  /*24b0*/  IMAD.SHL.U32 R5, R5, 0x40, RZ ;  /* 0x0000004005057824 */ /* 0x000fe200078e00ff */
[----:B------:R-:W-:Y:S01]  /*24c0*/  SHF.R.S32.HI R4, RZ, 0x1f, R8 ;  /* 0x0000001fff047819 */ /* 0x000fe20000011408 */
[C-C-:B------:R-:W-:Y:S01]  /*24d0*/  IMAD.WIDE.U32 R16, R225.reuse, c[0x0][0x280], R140.reuse ;  /* 0x0000a000e1107a25 */ /* 0x140fe200078e008c */
[----:B------:R-:W-:Y:S02]  /*24e0*/  LEA.HI R2, R2, R11, RZ, 0x4 ;  /* 0x0000000b02027211 */ /* 0x000fe400078f20ff */
[----:B------:R-:W-:Y:S01]  /*24f0*/  LEA.HI R0, R0, R7, RZ, 0x4 ;  /* 0x0000000700007211 */ /* 0x000fe200078f20ff */
[----:B------:R-:W-:Y:S01]  /*2500*/  IMAD.SHL.U32 R6, R6, 0x40, RZ ;  /* 0x0000004006067824 */ /* 0x000fe200078e00ff */
[----:B------:R-:W-:Y:S01]  /*2510*/  LEA.HI R113, R4, R8, RZ, 0x3 ;  /* 0x0000000804717211 */ /* 0x000fe200078f18ff */
[----:B------:R-:W-:Y:S01]  /*2520*/  IMAD.WIDE.U32 R14, R225, c[0x0][0x290], R140 ;  /* 0x0000a400e10e7a25 */ /* 0x000fe200078e008c */
[----:B------:R-:W-:-:S02]  /*2530*/  SHF.R.S32.HI R3, RZ, 0x4, R3 ;  /* 0x00000004ff037819 */ /* 0x000fc40000011403 */
[----:B------:R-:W-:Y:S01]  /*2540*/  SHF.R.S32.HI R2, RZ, 0x4, R2 ;  /* 0x00000004ff027819 */ /* 0x000fe20000011402 */
[----:B------:R-:W-:Y:S01]  /*2550*/  IMAD.WIDE.U32 R12, R241, c[0x0][0x210], R140 ;  /* 0x00008400f10c7a25 */ /* 0x000fe200078e008c */
[----:B------:R-:W-:Y:S02]  /*2560*/  SHF.R.S32.HI R0, RZ, 0x4, R0 ;  /* 0x00000004ff007819 */ /* 0x000fe40000011400 */
[----:B------:R-:W-:Y:S01]  /*2570*/  LEA.HI.SX32 R112, R115, R3, 0x1d ;  /* 0x0000000373707211 */ /* 0x000fe200078feaff */
[----:B------:R-:W-:Y:S01]  /*2580*/  IMAD R73, R72, c[0x0][0x280], RZ ;  /* 0x0000a00048497a24 */ /* 0x000fe200078e02ff */
[----:B------:R-:W-:Y:S01]  /*2590*/  LEA.HI.SX32 R111, R114, R2, 0x1d ;  /* 0x00000002726f7211 */ /* 0x000fe200078feaff */
[----:B------:R-:W-:Y:S01]  /*25a0*/  IMAD.IADD R125, R125, 0x1, R120 ;  /* 0x000000017d7d7824 */ /* 0x000fe200078e0278 */
[----:B------:R-:W-:Y:S01]  /*25b0*/  LEA.HI.SX32 R110, R113, R0, 0x1d ;  /* 0x00000000716e7211 */ /* 0x000fe200078feaff */
[----:B------:R-:W-:Y:S01]  /*25c0*/  IMAD.IADD R121, R120, 0x1, R17 ;  /* 0x0000000178797824 */ /* 0x000fe200078e0211 */
[----:B------:R-:W-:Y:S01]  /*25d0*/  IADD3 R78, P6, R225, R78, RZ ;  /* 0x0000004ee14e7210 */ /* 0x000fe20007fde0ff */
[----:B------:R-:W-:Y:S01]  /*25e0*/  IMAD R76, R76, c[0x0][0x218], RZ ;  /* 0x000086004c4c7a24 */ /* 0x000fe200078e02ff */
[----:B------:R-:W-:Y:S01]  /*25f0*/  SHF.R.S32.HI R3, RZ, 0x1f, R112 ;  /* 0x0000001fff037819 */ /* 0x000fe20000011470 */
[----:B------:R-:W-:Y:S01]  /*2600*/  IMAD R72, R72, c[0x0][0x290], RZ ;  /* 0x0000a40048487a24 */ /* 0x000fe200078e02ff */
[----:B------:R-:W-:Y:S01]  /*2610*/  SHF.R.S32.HI R2, RZ, 0x1f, R111 ;  /* 0x0000001fff027819 */ /* 0x000fe2000001146f */
[----:B------:R-:W-:Y:S01]  /*2620*/  IMAD.X R77, R77, 0x1, R118, P6 ;  /* 0x000000014d4d7824 */ /* 0x000fe200030e0676 */
[----:B------:R-:W-:Y:S01]  /*2630*/  SHF.R.S32.HI R0, RZ, 0x1f, R110 ;  /* 0x0000001fff007819 */ /* 0x000fe2000001146e */
[----:B------:R-:W-:Y:S01]  /*2640*/  IMAD R118, R118, c[0x0][0x290], RZ ;  /* 0x0000a40076767a24 */ /* 0x000fe200078e02ff */
[----:B------:R-:W-:Y:S01]  /*2650*/  LEA.HI R4, R4, R8, RZ, 0x6 ;  /* 0x0000000804047211 */ /* 0x000fe200078f30ff */
[----:B------:R-:W-:Y:S01]  /*2660*/  IMAD R13, R241, c[0x0][0x214], R13 ;  /* 0x00008500f10d7a24 */ /* 0x000fe200078e020d */
[----:B------:R-:W-:Y:S01]  /*2670*/  LEA.HI R3, R3, R112, RZ, 0x3 ;  /* 0x0000007003037211 */ /* 0x000fe200078f18ff */
[----:B------:R-:W-:Y:S01]  /*2680*/  IMAD.SHL.U32 R112, R112, 0x8, RZ ;  /* 0x0000000870707824 */ /* 0x000fe200078e00ff */
[----:B------:R-:W-:Y:S01]  /*2690*/  LEA.HI R2, R2, R111, RZ, 0x3 ;  /* 0x0000006f02027211 */ /* 0x000fe200078f18ff */
[----:B------:R-:W-:Y:S01]  /*26a0*/  IMAD.SHL.U32 R111, R111, 0x8, RZ ;  /* 0x000000086f6f7824 */ /* 0x000fe200078e00ff */
[----:B------:R-:W-:Y:S01]  /*26b0*/  LEA.HI R0, R0, R110, RZ, 0x3 ;  /* 0x0000006e00007211 */ /* 0x000fe200078f18ff */
[----:B------:R-:W-:Y:S01]  /*26c0*/  IMAD.SHL.U32 R110, R110, 0x8, RZ ;  /* 0x000000086e6e7824 */ /* 0x000fe200078e00ff */
[----:B------:R-:W-:Y:S01]  /*26d0*/  LOP3.LUT R109, R224, 0x38, R115, 0xf8, !PT ;  /* 0x00000038e06d7812 */ /* 0x000fe200078ef873 */
[----:B------:R-:W-:Y:S01]  /*26e0*/  IMAD.SHL.U32 R4, R4, 0x40, RZ ;  /* 0x0000004004047824 */ /* 0x000fe200078e00ff */
[C---:B------:R-:W-:Y:S01]  /*26f0*/  LOP3.LUT R107, R224.reuse, 0x38, R114, 0xf8, !PT ;  /* 0x00000038e06b7812 */ /* 0x040fe200078ef872 */
[----:B------:R-:W-:Y:S01]  /*2700*/  IMAD.SHL.U32 R3, R3, 0x200, RZ ;  /* 0x0000020003037824 */ /* 0x000fe200078e00ff */
[----:B------:R-:W-:Y:S01]  /*2710*/  LOP3.LUT R105, R224, 0x38, R113, 0xf8, !PT ;  /* 0x00000038e0697812 */ /* 0x000fe200078ef871 */
[----:B------:R-:W-:Y:S01]  /*2720*/  IMAD.SHL.U32 R2, R2, 0x200, RZ ;  /* 0x0000020002027824 */ /* 0x000fe200078e00ff */
[----:B------:R-:W-:Y:S01]  /*2730*/  LOP3.LUT R108, R224, 0x38, R112, 0xf8, !PT ;  /* 0x00000038e06c7812 */ /* 0x000fe200078ef870 */
[----:B------:R-:W-:Y:S01]  /*2740*/  IMAD.SHL.U32 R0, R0, 0x200, RZ ;  /* 0x0000020000007824 */ /* 0x000fe200078e00ff */
[C---:B------:R-:W-:Y:S01]  /*2750*/  LOP3.LUT R106, R224.reuse, 0x38, R111, 0xf8, !PT ;  /* 0x00000038e06a7812 */ /* 0x040fe200078ef86f */
[----:B------:R-:W-:Y:S01]  /*2760*/  IMAD R118, R225, c[0x0][0x294], R118 ;  /* 0x0000a500e1767a24 */ /* 0x000fe200078e0276 */
[----:B------:R-:W-:Y:S01]  /*2770*/  LOP3.LUT R104, R224, 0x38, R110, 0xf8, !PT ;  /* 0x00000038e0687812 */ /* 0x000fe200078ef86e */
[----:B------:R-:W-:Y:S01]  /*2780*/  IMAD.MOV.U32 R120, RZ, RZ, R16 ;  /* 0x000000ffff787224 */ /* 0x000fe200078e0010 */
[----:B------:R-:W-:Y:S01]  /*2790*/  LOP3.LUT R6, R6, 0x7ffff000, RZ, 0xc0, !PT ;  /* 0x7ffff00006067812 */ /* 0x000fe200078ec0ff */
[----:B------:R-:W-:Y:S01]  /*27a0*/  IMAD.IADD R123, R123, 0x1, R118 ;  /* 0x000000017b7b7824 */ /* 0x000fe200078e0276 */
[-C--:B------:R-:W-:Y:S01]  /*27b0*/  LOP3.LUT R109, R109, R222.reuse, RZ, 0x3c, !PT ;  /* 0x000000de6d6d7212 */ /* 0x080fe200078e3cff */
[----:B------:R-:W-:Y:S01]  /*27c0*/  IMAD.IADD R119, R118, 0x1, R15 ;  /* 0x0000000176777824 */ /* 0x000fe200078e020f */
[----:B------:R-:W-:Y:S01]  /*27d0*/  LOP3.LUT R5, R5, 0x7ffff000, RZ, 0xc0, !PT ;  /* 0x7ffff00005057812 */ /* 0x000fe200078ec0ff */
[----:B------:R-:W-:Y:S01]  /*27e0*/  IMAD.MOV.U32 R118, RZ, RZ, R14 ;  /* 0x000000ffff767224 */ /* 0x000fe200078e000e */
[-C--:B------:R-:W-:Y:S01]  /*27f0*/  LOP3.LUT R107, R107, R222.reuse, RZ, 0x3c, !PT ;  /* 0x000000de6b6b7212 */ /* 0x080fe200078e3cff */
[----:B------:R-:W-:Y:S01]  /*2800*/  IMAD.MOV.U32 R93, RZ, RZ, c[0x0][0x1e0] ;  /* 0x00007800ff5d7624 */ /* 0x000fe200078e00ff */
[----:B------:R-:W-:Y:S01]  /*2810*/  LOP3.LUT R4, R4, 0x7ffff000, RZ, 0xc0, !PT ;  /* 0x7ffff00004047812 */ /* 0x000fe200078ec0ff */
[----:B------:R-:W-:Y:S01]  /*2820*/  IMAD.MOV.U32 R95, RZ, RZ, c[0x0][0x280] ;  /* 0x0000a000ff5f7624 */ /* 0x000fe200078e00ff */
[-C--:B------:R-:W-:Y:S01]  /*2830*/  LOP3.LUT R105, R105, R222.reuse, RZ, 0x3c, !PT ;  /* 0x000000de69697212 */ /* 0x080fe200078e3cff */
[----:B------:R-:W-:Y:S01]  /*2840*/  IMAD.MOV.U32 R97, RZ, RZ, c[0x0][0x290] ;  /* 0x0000a400ff617624 */ /* 0x000fe200078e00ff */
[-C--:B------:R-:W-:Y:S01]  /*2850*/  LOP3.LUT R108, R108, R222.reuse, RZ, 0x3c, !PT ;  /* 0x000000de6c6c7212 */ /* 0x080fe200078e3cff */
[----:B------:R-:W-:Y:S01]  /*2860*/  IMAD R76, R126, c[0x0][0x21c], R76 ;  /* 0x000087007e4c7a24 */ /* 0x000fe200078e024c */
[-C--:B------:R-:W-:Y:S01]  /*2870*/  LOP3.LUT R106, R106, R222.reuse, RZ, 0x3c, !PT ;  /* 0x000000de6a6a7212 */ /* 0x080fe200078e3cff */
[----:B------:R-:W-:Y:S01]  /*2880*/  IMAD R73, R60, c[0x0][0x284], R73 ;  /* 0x0000a1003c497a24 */ /* 0x000fe200078e0249 */
[----:B------:R-:W-:Y:S01]  /*2890*/  LOP3.LUT R104, R104, R222, RZ, 0x3c, !PT ;  /* 0x000000de68687212 */ /* 0x000fe200078e3cff */
[C---:B------:R-:W-:Y:S01]  /*28a0*/  IMAD R72, R60.reuse, c[0x0][0x294], R72 ;  /* 0x0000a5003c487a24 */ /* 0x040fe200078e0248 */
[----:B------:R-:W-:Y:S01]  /*28b0*/  LOP3.LUT R3, R3, 0x7ffff000, RZ, 0xc0, !PT ;  /* 0x7ffff00003037812 */ /* 0x000fe200078ec0ff */
[----:B------:R-:W-:Y:S01]  /*28c0*/  IMAD.WIDE.U32 R124, R60, c[0x0][0x280], R124 ;  /* 0x0000a0003c7c7a25 */ /* 0x000fe200078e007c */
[----:B------:R-:W-:-:S02]  /*28d0*/  LOP3.LUT R2, R2, 0x7ffff000, RZ, 0xc0, !PT ;  /* 0x7ffff00002027812 */ /* 0x000fc400078ec0ff */
[----:B------:R-:W-:Y:S01]  /*28e0*/  LOP3.LUT R0, R0, 0x7ffff000, RZ, 0xc0, !PT ;  /* 0x7ffff00000007812 */ /* 0x000fe200078ec0ff */
[----:B------:R-:W-:Y:S01]  /*28f0*/  IMAD.WIDE.U32 R122, R60, c[0x0][0x290], R122 ;  /* 0x0000a4003c7a7a25 */ /* 0x000fe200078e007a */
[--C-:B------:R-:W-:Y:S02]  /*2900*/  IADD3 R109, R109, R6, R220.reuse ;  /* 0x000000066d6d7210 */ /* 0x100fe40007ffe0dc */
[----:B------:R-:W-:Y:S01]  /*2910*/  IADD3 R107, R107, R5, R220 ;  /* 0x000000056b6b7210 */ /* 0x000fe20007ffe0dc */
[----:B------:R-:W-:Y:S01]  /*2920*/  IMAD.WIDE.U32 R126, R126, c[0x0][0x218], R12 ;  /* 0x000086007e7e7a25 */ /* 0x000fe200078e000c */
[--C-:B------:R-:W-:Y:S02]  /*2930*/  IADD3 R105, R105, R4, R220.reuse ;  /* 0x0000000469697210 */ /* 0x100fe40007ffe0dc */
[----:B------:R-:W-:Y:S01]  /*2940*/  IADD3 R108, R108, R3, R220 ;  /* 0x000000036c6c7210 */ /* 0x000fe20007ffe0dc */
[----:B------:R-:W-:Y:S01]  /*2950*/  IMAD.WIDE.U32 R120, R60, c[0x0][0x280], R120 ;  /* 0x0000a0003c787a25 */ /* 0x000fe200078e0078 */
[----:B------:R-:W-:-:S02]  /*2960*/  IADD3 R106, R106, R2, R220 ;  /* 0x000000026a6a7210 */ /* 0x000fc40007ffe0dc */
[----:B------:R-:W-:Y:S01]  /*2970*/  IADD3 R104, R104, R0, R220 ;  /* 0x0000000068687210 */ /* 0x000fe20007ffe0dc */
[----:B------:R-:W-:Y:S01]  /*2980*/  IMAD.WIDE.U32 R118, R60, c[0x0][0x290], R118 ;  /* 0x0000a4003c767a25 */ /* 0x000fe200078e0076 */
[----:B------:R-:W-:Y:S02]  /*2990*/  IADD3 R71, P1, P0, R144, R148, R140 ;  /* 0x0000009490477210 */ /* 0x000fe4000783e08c */
[----:B------:R-:W-:Y:S01]  /*29a0*/  LOP3.LUT R115, R115, 0xfffffff8, RZ, 0xc0, !PT ;  /* 0xfffffff873737812 */ /* 0x000fe200078ec0ff */
[----:B------:R-:W-:Y:S01]  /*29b0*/  IMAD.IADD R75, R125, 0x1, R73 ;  /* 0x000000017d4b7824 */ /* 0x000fe200078e0249 */
[----:B------:R-:W-:Y:S01]  /*29c0*/  LOP3.LUT R114, R114, 0xfffffff8, RZ, 0xc0, !PT ;  /* 0xfffffff872727812 */ /* 0x000fe200078ec0ff */
[----:B------:R-:W-:Y:S01]  /*29d0*/  IMAD.IADD R74, R123, 0x1, R72 ;  /* 0x000000017b4a7824 */ /* 0x000fe200078e0248 */
[----:B------:R-:W-:Y:S01]  /*29e0*/  LOP3.LUT R113, R113, 0xfffffff8, RZ, 0xc0, !PT ;  /* 0xfffffff871717812 */ /* 0x000fe200078ec0ff */
[----:B------:R-:W-:Y:S01]  /*29f0*/  IMAD.IADD R79, R129, 0x1, R79 ;  /* 0x00000001814f7824 */ /* 0x000fe200078e024f */
[CC--:B------:R-:W-:Y:S01]  /*2a00*/  SHF.L.U64.HI R92, R93.reuse, R96.reuse, c[0x0][0x1e4] ;  /* 0x000079005d5c7619 */ /* 0x0c0fe20000010260 */
[----:B------:R-:W-:Y:S01]  /*2a10*/  IMAD.SHL.U32 R93, R93, 0x40, RZ ;  /* 0x000000405d5d7824 */ /* 0x000fe200078e00ff */
[CC--:B------:R-:W-:Y:S01]  /*2a20*/  SHF.L.U64.HI R94, R95.reuse, R96.reuse, c[0x0][0x284] ;  /* 0x0000a1005f5e7619 */ /* 0x0c0fe20000010260 */
[----:B------:R-:W-:Y:S01]  /*2a30*/  IMAD.SHL.U32 R95, R95, 0x40, RZ ;  /* 0x000000405f5f7824 */ /* 0x000fe200078e00ff */
[----:B------:R-:W-:Y:S01]  /*2a40*/  ISETP.GE.AND P6, PT, R86, 0x1, PT ;  /* 0x000000015600780c */ /* 0x000fe20003fc6270 */
[----:B------:R-:W-:Y:S01]  /*2a50*/  IMAD.IADD R76, R127, 0x1, R76 ;  /* 0x000000017f4c7824 */ /* 0x000fe200078e024c */
[C---:B------:R-:W-:Y:S01]  /*2a60*/  SHF.L.U64.HI R96, R97.reuse, R96, c[0x0][0x294] ;  /* 0x0000a50061607619 */ /* 0x040fe20000010260 */
[----:B------:R-:W-:Y:S01]  /*2a70*/  IMAD.SHL.U32 R97, R97, 0x40, RZ ;  /* 0x0000004061617824 */ /* 0x000fe200078e00ff */
[----:B------:R-:W-:Y:S01]  /*2a80*/  ISETP.NE.AND P6, PT, RZ, UR4, PT ;  /* 0x00000004ff007c0c */ /* 0x000fe2000bfc5270 */
[----:B------:R-:W-:Y:S01]  /*2a90*/  IMAD.IADD R73, R73, 0x1, R121 ;  /* 0x0000000149497824 */ /* 0x000fe200078e0279 */
[----:B------:R-:W-:Y:S01]  /*2aa0*/  IADD3.X R70, R83, R89, R141, P1, P0 ;  /* 0x0000005953467210 */ /* 0x000fe20000fe048d */
[----:B------:R-:W-:Y:S01]  /*2ab0*/  IMAD.IADD R72, R72, 0x1, R119 ;  /* 0x0000000148487824 */ /* 0x000fe200078e0277 */
[----:B------:R-:W-:Y:S01]  /*2ac0*/  SHF.R.S32.HI R103, RZ, 0x1f, R115 ;  /* 0x0000001fff677819 */ /* 0x000fe20000011473 */
[----:B------:R-:W-:Y:S01]  /*2ad0*/  IMAD.SHL.U32 R109, R109, 0x2, RZ ;  /* 0x000000026d6d7824 */ /* 0x000fe200078e00ff */
        /* <DEDUP_REMOVED lines=9> */
[----:B------:R-:W-:-:S02]  /*2b70*/  IMAD.SHL.U32 R104, R104, 0x2, RZ ;  /* 0x0000000268687824 */ /* 0x000fc400078e00ff */
.L_x_181:
[-C--:B------:R-:W-:Y:S01]  /*2b80*/  IMAD R117, R92, R116.reuse, RZ ;  /* 0x000000745c757224 */ /* 0x080fe200078e02ff */
[----:B------:R-:W-:Y:S01]  /*2b90*/  SHF.R.S32.HI R69, RZ, 0x1f, R116 ;  /* 0x0000001fff457819 */ /* 0x000fe20000011474 */
[----:B------:R-:W-:Y:S01]  /*2ba0*/  IMAD.WIDE.U32 R16, R93, R116, RZ ;  /* 0x000000745d107225 */ /* 0x000fe200078e00ff */
[----:B------:R-:W-:Y:S04]  /*2bb0*/  DEPBAR.LE SB0, 0x0 ;  /* 0x000080000000791a */ /* 0x000fe80000000000 */
[----:B------:R-:W-:Y:S01]  /*2bc0*/  WARPSYNC 0xffffffff ;  /* 0xffffffff00007948 */ /* 0x000fe20003800000 */
[----:B------:R-:W-:Y:S01]  /*2bd0*/  BAR.SYNC.DEFER_BLOCKING 0x0 ;  /* 0x0000000000007b1d */ /* 0x000fe20000010000 */
[----:B------:R-:W-:Y:S01]  /*2be0*/  ISETP.GE.AND P2, PT, R86, 0x1, PT ;  /* 0x000000015600780c */ /* 0x000fe20003f46270 */
[----:B------:R-:W-:Y:S01]  /*2bf0*/  IMAD R117, R69, R93, R117 ;  /* 0x0000005d45757224 */ /* 0x000fe200078e0275 */
[----:B-1----:R-:W-:Y:S03]  /*2c00*/  IADD3 R2, P1, R71, R16, RZ ;  /* 0x0000001047027210 */ /* 0x002fe60007f3e0ff */
[----:B------:R-:W-:Y:S01]  /*2c10*/  IMAD.IADD R117, R17, 0x1, R117 ;  /* 0x0000000111757824 */ /* 0x000fe200078e0275 */
[C---:B------:R-:W-:Y:S03]  /*2c20*/  LEA R50, P0, R2.reuse, c[0x0][0x1c8], 0x1 ;  /* 0x0000720002327a11 */ /* 0x040fe600078008ff */
[----:B------:R-:W-:Y:S05]  /*2c30*/  IMAD.X R0, R117, 0x1, R70, P1 ;  /* 0x0000000175007824 */ /* 0x000fea00008e0646 */
[----:B------:R-:W-:Y:S01]  /*2c40*/  LEA.HI.X R51, R2, c[0x0][0x1cc], R0, 0x1, P0 ;  /* 0x0000730002337a11 */ /* 0x000fe200000f0c00 */
[----:B------:R-:W-:Y:S01]  /*2c50*/  BSSY B1, `(.L_x_157) ;  /* 0x0000389000017945 */ /* 0x000fe20003800000 */
[----:B------:R-:W-:-:S05]  /*2c60*/  @!P2 BRA `(.L_x_158) ;  /* 0x000036d00000a947 */ /* 0x000fca0003800000 */
[-C--:B------:R-:W-:Y:S02]  /*2c70*/  IMAD R2, R94, R116.reuse, RZ ;  /* 0x000000745e027224 */ /* 0x080fe400078e02ff */
[-C--:B------:R-:W-:Y:S02]  /*2c80*/  IMAD R0, R96, R116.reuse, RZ ;  /* 0x0000007460007224 */ /* 0x080fe400078e02ff */
[----:B------:R-:W-:Y:S02]  /*2c90*/  IMAD R3, R116, -0x40, R66 ;  /* 0xffffffc074037824 */ /* 0x000fe400078e0242 */
[-C--:B------:R-:W-:Y:S03]  /*2ca0*/  IMAD.WIDE.U32 R34, R95, R116.reuse, RZ ;  /* 0x000000745f227225 */ /* 0x080fe600078e00ff */
[----:B------:R-:W-:Y:S01]  /*2cb0*/  IMNMX R3, R3, 0x40, PT ;  /* 0x0000004003037817 */ /* 0x000fe20003800200 */
[----:B------:R-:W-:Y:S04]  /*2cc0*/  IMAD.WIDE.U32 R26, R97, R116, RZ ;  /* 0x00000074611a7225 */ /* 0x000fe800078e00ff */
[C---:B------:R-:W-:Y:S02]  /*2cd0*/  IMAD R2, R69.reuse, R95, R2 ;  /* 0x0000005f45027224 */ /* 0x040fe400078e0202 */
[----:B------:R-:W-:Y:S03]  /*2ce0*/  IMAD R0, R69, R97, R0 ;  /* 0x0000006145007224 */ /* 0x000fe600078e0200 */
[----:B------:R-:W-:Y:S02]  /*2cf0*/  IADD3 R2, R35, R2, RZ ;  /* 0x0000000223027210 */ /* 0x000fe40007ffe0ff */
[----:B------:R-:W-:Y:S01]  /*2d00*/  IADD3 R0, R27, R0, RZ ;  /* 0x000000001b007210 */ /* 0x000fe20007ffe0ff */
[----:B------:R-:W-:-:S05]  /*2d10*/  @!P6 BRA `(.L_x_159) ;  /* 0x00001b500000e947 */ /* 0x000fca0003800000 */
[----:B------:R-:W-:Y:S01]  /*2d20*/  ISETP.GE.AND P1, PT, R225, R3, PT ;  /* 0x00000003e100720c */ /* 0x000fe20003f26270 */
[----:B------:R-:W-:Y:S01]  /*2d30*/  BSSY B0, `(.L_x_160) ;  /* 0x000003a000007945 */ /* 0x000fe20003800000 */
        /* <DEDUP_REMOVED lines=12> */
[----:B------:R-:W-:-:S05]  /*2e00*/  @P1 BRA `(.L_x_161) ;  /* 0x000002c000001947 */ /* 0x000fca0003800000 */
[----:B------:R-:W-:Y:S01]  /*2e10*/  IADD3 R34, P0, R124, R34, RZ ;  /* 0x000000227c227210 */ /* 0x000fe20007f1e0ff */
[----:B------:R-:W-:Y:S01]  /*2e20*/  CS2R R24, SRZ ;  /* 0x0000000000187805 */ /* 0x000fe2000001ff00 */
[----:B------:R-:W-:Y:S01]  /*2e30*/  CS2R R32, SRZ ;  /* 0x0000000000207805 */ /* 0x000fe2000001ff00 */
[----:B------:R-:W-:Y:S01]  /*2e40*/  CS2R R28, SRZ ;  /* 0x00000000001c7805 */ /* 0x000fe2000001ff00 */
[----:B------:R-:W-:Y:S01]  /*2e50*/  CS2R R48, SRZ ;  /* 0x0000000000307805 */ /* 0x000fe2000001ff00 */
[----:B------:R-:W-:Y:S01]  /*2e60*/  IMAD.X R2, R2, 0x1, R75, P0 ;  /* 0x0000000102027824 */ /* 0x000fe200000e064b */
[----:B------:R-:W-:Y:S01]  /*2e70*/  IADD3 R26, P0, R122, R26, RZ ;  /* 0x0000001a7a1a7210 */ /* 0x000fe20007f1e0ff */
[----:B------:R-:W-:Y:S01]  /*2e80*/  CS2R R22, SRZ ;  /* 0x0000000000167805 */ /* 0x000fe2000001ff00 */
[----:B------:R-:W-:Y:S01]  /*2e90*/  CS2R R46, SRZ ;  /* 0x00000000002e7805 */ /* 0x000fe2000001ff00 */
[----:B------:R-:W-:Y:S01]  /*2ea0*/  CS2R R20, SRZ ;  /* 0x0000000000147805 */ /* 0x000fe2000001ff00 */
[----:B------:R-:W-:Y:S01]  /*2eb0*/  CS2R R42, SRZ ;  /* 0x00000000002a7805 */ /* 0x000fe2000001ff00 */
[----:B------:R-:W-:Y:S01]  /*2ec0*/  IMAD.X R0, R0, 0x1, R74, P0 ;  /* 0x0000000100007824 */ /* 0x000fe200000e064a */
[C---:B------:R-:W-:Y:S01]  /*2ed0*/  LEA R4, P0, R34.reuse, c[0x0][0x270], 0x1 ;  /* 0x00009c0022047a11 */ /* 0x040fe200078008ff */
[----:B------:R-:W-:Y:S01]  /*2ee0*/  CS2R R18, SRZ ;  /* 0x0000000000127805 */ /* 0x000fe2000001ff00 */
[----:B------:R-:W-:Y:S01]  /*2ef0*/  CS2R R40, SRZ ;  /* 0x0000000000287805 */ /* 0x000fe2000001ff00 */
[----:B------:R-:W-:Y:S01]  /*2f00*/  CS2R R16, SRZ ;  /* 0x0000000000107805 */ /* 0x000fe2000001ff00 */
[----:B------:R-:W-:Y:S01]  /*2f10*/  LEA.HI.X R5, R34, c[0x0][0x274], R2, 0x1, P0 ;  /* 0x00009d0022057a11 */ /* 0x000fe200000f0c02 */
[----:B------:R-:W-:Y:S01]  /*2f20*/  CS2R R36, SRZ ;  /* 0x0000000000247805 */ /* 0x000fe2000001ff00 */
[C---:B------:R-:W-:Y:S04]  /*2f30*/  LEA R2, P0, R26.reuse, c[0x0][0x288], 0x1 ;  /* 0x0000a2001a027a11 */ /* 0x040fe800078008ff */
[----:B------:R-:W-:Y:S02]  /*2f40*/  LEA.HI.X R3, R26, c[0x0][0x28c], R0, 0x1, P0 ;  /* 0x0000a3001a037a11 */ /* 0x000fe400000f0c00 */
[----:B------:R-:W-:Y:S11]  /*2f50*/  ISETP.GE.AND P0, PT, R138, c[0x0][0x27c], PT ;  /* 0x00009f008a007a0c */ /* 0x000ff60003f06270 */
[----:B------:R-:W-:Y:S02]  /*2f60*/  @!UPT UIADD3 URZ, URZ, URZ, URZ ;  /* 0x0000003f3f3ff290 */ /* 0x000fe4000fffe03f */
[----:B------:R1:W5:Y:S04]  /*2f70*/  @!P0 LDG.E.64 R24, [R4.64] ;  /* 0x0000000604188981 */ /* 0x000368000c1e1b00 */
[----:B------:R1:W5:Y:S01]  /*2f80*/  @!P0 LDG.E.64 R32, [R2.64] ;  /* 0x0000000602208981 */ /* 0x000362000c1e1b00 */
[----:B------:R-:W-:Y:S11]  /*2f90*/  ISETP.GE.AND P0, PT, R134, c[0x0][0x27c], PT ;  /* 0x00009f0086007a0c */ /* 0x000ff60003f06270 */
[----:B------:R-:W-:Y:S02]  /*2fa0*/  @!UPT UIADD3 URZ, URZ, URZ, URZ ;  /* 0x0000003f3f3ff290 */ /* 0x000fe4000fffe03f */
[----:B------:R1:W5:Y:S04]  /*2fb0*/  @!P0 LDG.E.64 R28, [R4.64+0x20] ;  /* 0x00002006041c8981 */ /* 0x000368000c1e1b00 */
[----:B------:R1:W5:Y:S01]  /*2fc0*/  @!P0 LDG.E.64 R48, [R2.64+0x20] ;  /* 0x0000200602308981 */ /* 0x000362000c1e1b00 */
        /* <DEDUP_REMOVED lines=15> */
[----:B------:R1:W5:Y:S02]  /*30c0*/  @!P0 LDG.E.64 R36, [R2.64+0xa0] ;  /* 0x0000a00602248981 */ /* 0x000364000c1e1b00 */
.L_x_161:
[----:B------:R-:W-:Y:S05]  /*30d0*/  BSYNC B0 ;  /* 0x0000000000007941 */ /* 0x000fea0003800000 */
.L_x_160:
[----:B------:R-:W-:-:S05]  /*30e0*/  @P1 BRA `(.L_x_162) ;  /* 0x000033f000001947 */ /* 0x000fca0003800000 */
[----:B-----5:R-:W-:Y:S01]  /*30f0*/  MOV R0, R19 ;  /* 0x0000001300007202 */ /* 0x020fe20000000f00 */
[----:B-1----:R-:W-:Y:S01]  /*3100*/  IMAD.MOV.U32 R4, RZ, RZ, R16 ;  /* 0x000000ffff047224 */ /* 0x002fe200078e0010 */
[----:B------:R-:W-:Y:S01]  /*3110*/  ISETP.GE.AND P0, PT, R140, c[0x0][0x1d4], PT ;  /* 0x000075008c007a0c */ /* 0x000fe20003f06270 */
[----:B------:R-:W-:Y:S01]  /*3120*/  IMAD.MOV.U32 R3, RZ, RZ, R17 ;  /* 0x000000ffff037224 */ /* 0x000fe200078e0011 */
[----:B------:R-:W-:Y:S01]  /*3130*/  BSSY B0, `(.L_x_163) ;  /* 0x0000054000007945 */ /* 0x000fe20003800000 */
[----:B------:R-:W-:Y:S03]  /*3140*/  IMAD.MOV.U32 R2, RZ, RZ, R18 ;  /* 0x000000ffff027224 */ /* 0x000fe600078e0012 */
[----:B------:R-:W-:Y:S01]  /*3150*/  PRMT R5, R3, 0x5410, R4 ;  /* 0x0000541003057816 */ /* 0x000fe20000000004 */
[----:B------:R-:W-:Y:S01]  /*3160*/  IMAD.MOV.U32 R4, RZ, RZ, R20 ;  /* 0x000000ffff047224 */ /* 0x000fe200078e0014 */
[----:B------:R-:W-:Y:S01]  /*3170*/  PRMT R6, R0, 0x5410, R2 ;  /* 0x0000541000067816 */ /* 0x000fe20000000002 */
[----:B------:R-:W-:Y:S01]  /*3180*/  IMAD.MOV.U32 R3, RZ, RZ, R21 ;  /* 0x000000ffff037224 */ /* 0x000fe200078e0015 */
[----:B------:R-:W-:Y:S01]  /*3190*/  MOV R2, R22 ;  /* 0x0000001600027202 */ /* 0x000fe20000000f00 */
        /* <DEDUP_REMOVED lines=11> */
[----:B------:R-:W-:Y:S02]  /*3250*/  MOV R4, R40 ;  /* 0x0000002800047202 */ /* 0x000fe40000000f00 */
[----:B------:R-:W-:Y:S02]  /*3260*/  MOV R0, R43 ;  /* 0x0000002b00007202 */ /* 0x000fe40000000f00 */
[----:B------:R-:W-:Y:S01]  /*3270*/  PRMT R38, R3, 0x5410, R4 ;  /* 0x0000541003267816 */ /* 0x000fe20000000004 */
[----:B------:R-:W-:Y:S01]  /*3280*/  IMAD.MOV.U32 R4, RZ, RZ, R46 ;  /* 0x000000ffff047224 */ /* 0x000fe200078e002e */
[----:B------:R-:W-:Y:S01]  /*3290*/  PRMT R39, R0, 0x5410, R2 ;  /* 0x0000541000277816 */ /* 0x000fe20000000002 */
[----:B------:R-:W-:Y:S01]  /*32a0*/  IMAD.MOV.U32 R3, RZ, RZ, R47 ;  /* 0x000000ffff037224 */ /* 0x000fe200078e002f */
[----:B------:R-:W-:Y:S01]  /*32b0*/  MOV R2, R48 ;  /* 0x0000003000027202 */ /* 0x000fe20000000f00 */
[----:B------:R-:W-:Y:S03]  /*32c0*/  IMAD.MOV.U32 R0, RZ, RZ, R49 ;  /* 0x000000ffff007224 */ /* 0x000fe600078e0031 */
[----:B------:R-:W-:Y:S02]  /*32d0*/  PRMT R44, R3, 0x5410, R4 ;  /* 0x00005410032c7816 */ /* 0x000fe40000000004 */
[----:B------:R-:W-:Y:S01]  /*32e0*/  PRMT R45, R0, 0x5410, R2 ;  /* 0x00005410002d7816 */ /* 0x000fe20000000002 */
[----:B------:R-:W-:-:S05]  /*32f0*/  @P0 BRA `(.L_x_164) ;  /* 0x0000037000000947 */ /* 0x000fca0003800000 */
[----:B------:R-:W-:Y:S01]  /*3300*/  ISETP.GE.AND P0, PT, R138, c[0x0][0x27c], PT ;  /* 0x00009f008a007a0c */ /* 0x000fe20003f06270 */
[----:B------:R-:W1:Y:S01]  /*3310*/  LDS.128 R12, [R230+0x6000] ;  /* 0x00600000e60c7984 */ /* 0x000e620000000c00 */
[----:B------:R-:W-:Y:S01]  /*3320*/  MOV R2, R24 ;  /* 0x0000001800027202 */ /* 0x000fe20000000f00 */
[----:B------:R-:W-:Y:S02]  /*3330*/  IMAD.MOV.U32 R27, RZ, RZ, R32 ;  /* 0x000000ffff1b7224 */ /* 0x000fe400078e0020 */
[----:B------:R-:W-:Y:S02]  /*3340*/  IMAD.MOV.U32 R26, RZ, RZ, R33 ;  /* 0x000000ffff1a7224 */ /* 0x000fe400078e0021 */
[----:B------:R-:W-:Y:S06]  /*3350*/  IMAD.MOV.U32 R3, RZ, RZ, R25 ;  /* 0x000000ffff037224 */ /* 0x000fec00078e0019 */
[----:B------:R-:W-:Y:S02]  /*3360*/  @!P0 SHF.R.U64 R31, R32, 0x10, R33 ;  /* 0x00000010201f8819 */ /* 0x000fe40000001221 */
[--C-:B------:R-:W-:Y:S02]  /*3370*/  @!P0 SHF.R.U64 R4, R24, 0x10, R25.reuse ;  /* 0x0000001018048819 */ /* 0x100fe40000001219 */
[----:B------:R-:W-:Y:S02]  /*3380*/  @!P0 SHF.R.U32.HI R0, RZ, 0x10, R25 ;  /* 0x00000010ff008819 */ /* 0x000fe40000011619 */
[----:B------:R-:W-:Y:S02]  /*3390*/  @!P0 PRMT R27, R27, 0x5410, R31 ;  /* 0x000054101b1b8816 */ /* 0x000fe4000000001f */
[----:B------:R-:W-:Y:S02]  /*33a0*/  @!P0 PRMT R4, R2, 0x5410, R4 ;  /* 0x0000541002048816 */ /* 0x000fe40000000004 */
[----:B------:R-:W-:Y:S01]  /*33b0*/  @!P0 PRMT R3, R3, 0x5410, R0 ;  /* 0x0000541003038816 */ /* 0x000fe20000000000 */
[C---:B------:R-:W-:Y:S01]  /*33c0*/  @!P0 IMAD.U32 R25, R27.reuse, 0x10000, RZ ;  /* 0x000100001b198824 */ /* 0x040fe200078e00ff */
[----:B------:R-:W-:Y:S02]  /*33d0*/  @!P0 SHF.L.U32 R2, R4, 0x10, RZ ;  /* 0x0000001004028819 */ /* 0x000fe400000006ff */
[----:B------:R-:W-:Y:S02]  /*33e0*/  @!P0 SHF.R.U32.HI R30, RZ, 0x10, R33 ;  /* 0x00000010ff1e8819 */ /* 0x000fe40000011621 */
[----:B------:R-:W-:Y:S02]  /*33f0*/  @!P0 LOP3.LUT R27, R27, 0xffff0000, RZ, 0xc0, !PT ;  /* 0xffff00001b1b8812 */ /* 0x000fe400078ec0ff */
[----:B------:R-:W-:Y:S02]  /*3400*/  @!P0 PRMT R33, R26, 0x5410, R30 ;  /* 0x000054101a218816 */ /* 0x000fe4000000001e */
[----:B------:R-:W-:Y:S03]  /*3410*/  @!P0 LOP3.LUT R4, R4, 0xffff0000, RZ, 0xc0, !PT ;  /* 0xffff000004048812 */ /* 0x000fe600078ec0ff */
[C---:B------:R-:W-:Y:S01]  /*3420*/  @!P0 IMAD.U32 R31, R33.reuse, 0x10000, RZ ;  /* 0x00010000211f8824 */ /* 0x040fe200078e00ff */
[----:B------:R-:W-:Y:S01]  /*3430*/  @!P0 LOP3.LUT R33, R33, 0xffff0000, RZ, 0xc0, !PT ;  /* 0xffff000021218812 */ /* 0x000fe200078ec0ff */
[C---:B-1----:R-:W-:Y:S01]  /*3440*/  @!P0 IMAD.U32 R26, R12.reuse, 0x10000, RZ ;  /* 0x000100000c1a8824 */ /* 0x042fe200078e00ff */
[----:B------:R-:W-:Y:S02]  /*3450*/  @!P0 LOP3.LUT R0, R12, 0xffff0000, RZ, 0xc0, !PT ;  /* 0xffff00000c008812 */ /* 0x000fe400078ec0ff */
[C---:B------:R-:W-:Y:S02]  /*3460*/  @!P0 LOP3.LUT R24, R13.reuse, 0xffff0000, RZ, 0xc0, !PT ;  /* 0xffff00000d188812 */ /* 0x040fe400078ec0ff */
[----:B------:R-:W-:Y:S01]  /*3470*/  @!P0 SHF.L.U32 R30, R13, 0x10, RZ ;  /* 0x000000100d1e8819 */ /* 0x000fe200000006ff */
[----:B------:R-:W-:Y:S01]  /*3480*/  @!P0 FMUL.FTZ R52, R0, R25 ;  /* 0x0000001900348220 */ /* 0x000fe20000410000 */
[----:B------:R-:W-:Y:S01]  /*3490*/  @!P0 SHF.L.U32 R32, R14, 0x10, RZ ;  /* 0x000000100e208819 */ /* 0x000fe200000006ff */
[-C--:B------:R-:W-:Y:S01]  /*34a0*/  @!P0 FMUL.FTZ R0, R0, R2.reuse ;  /* 0x0000000200008220 */ /* 0x080fe20000410000 */
[----:B------:R-:W-:Y:S01]  /*34b0*/  @!P0 SHF.L.U32 R34, R15, 0x10, RZ ;  /* 0x000000100f228819 */ /* 0x000fe200000006ff */
[----:B------:R-:W-:Y:S02]  /*34c0*/  @!P0 FMUL.FTZ R53, R24, R27 ;  /* 0x0000001b18358220 */ /* 0x000fe40000410000 */
[----:B------:R-:W-:Y:S02]  /*34d0*/  @!P0 FFMA.FTZ R52, R26, R2, -R52 ;  /* 0x000000021a348223 */ /* 0x000fe40000010834 */
[----:B------:R-:W-:Y:S01]  /*34e0*/  @!P0 FFMA.FTZ R0, R25, R26, R0 ;  /* 0x0000001a19008223 */ /* 0x000fe20000010000 */
[----:B------:R-:W-:Y:S01]  /*34f0*/  @!P0 LOP3.LUT R26, R14, 0xffff0000, RZ, 0xc0, !PT ;  /* 0xffff00000e1a8812 */ /* 0x000fe200078ec0ff */
[-C--:B------:R-:W-:Y:S01]  /*3500*/  @!P0 FMUL.FTZ R2, R24, R4.reuse ;  /* 0x0000000418028220 */ /* 0x080fe20000410000 */
[----:B------:R-:W-:Y:S01]  /*3510*/  @!P0 LOP3.LUT R25, R15, 0xffff0000, RZ, 0xc0, !PT ;  /* 0xffff00000f198812 */ /* 0x000fe200078ec0ff */
[----:B------:R-:W-:Y:S01]  /*3520*/  @!P0 FFMA.FTZ R53, R30, R4, -R53 ;  /* 0x000000041e358223 */ /* 0x000fe20000010835 */
[----:B------:R-:W-:Y:S01]  /*3530*/  @!P0 F2FP.BF16.PACK_AB R0, R0, R52 ;  /* 0x000000340000823e */ /* 0x000fe200000010ff */
[C---:B------:R-:W-:Y:S01]  /*3540*/  @!P0 IMAD.U32 R4, R3.reuse, 0x10000, RZ ;  /* 0x0001000003048824 */ /* 0x040fe200078e00ff */
[----:B------:R-:W-:Y:S01]  /*3550*/  @!P0 LOP3.LUT R24, R3, 0xffff0000, RZ, 0xc0, !PT ;  /* 0xffff000003188812 */ /* 0x000fe200078ec0ff */
[C---:B------:R-:W-:Y:S02]  /*3560*/  @!P0 FMUL.FTZ R55, R26.reuse, R31 ;  /* 0x0000001f1a378220 */ /* 0x040fe40000410000 */
[-C--:B------:R-:W-:Y:S02]  /*3570*/  @!P0 FMUL.FTZ R3, R26, R4.reuse ;  /* 0x000000041a038220 */ /* 0x080fe40000410000 */
[C---:B------:R-:W-:Y:S02]  /*3580*/  @!P0 FMUL.FTZ R54, R25.reuse, R33 ;  /* 0x0000002119368220 */ /* 0x040fe40000410000 */
[----:B------:R-:W-:Y:S02]  /*3590*/  @!P0 FFMA.FTZ R26, R32, R4, -R55 ;  /* 0x00000004201a8223 */ /* 0x000fe40000010837 */
[----:B------:R-:W-:Y:S02]  /*35a0*/  @!P0 FMUL.FTZ R4, R25, R24 ;  /* 0x0000001819048220 */ /* 0x000fe40000410000 */
[----:B------:R-:W-:Y:S02]  /*35b0*/  @!P0 FFMA.FTZ R2, R27, R30, R2 ;  /* 0x0000001e1b028223 */ /* 0x000fe40000010002 */
[----:B------:R-:W-:Y:S02]  /*35c0*/  @!P0 FFMA.FTZ R3, R31, R32, R3 ;  /* 0x000000201f038223 */ /* 0x000fe40000010003 */
[----:B------:R-:W-:Y:S01]  /*35d0*/  @!P0 FFMA.FTZ R54, R34, R24, -R54 ;  /* 0x0000001822368223 */ /* 0x000fe20000010836 */
[----:B------:R-:W-:Y:S01]  /*35e0*/  @!P0 F2FP.BF16.PACK_AB R2, R2, R53 ;  /* 0x000000350202823e */ /* 0x000fe200000010ff */
[----:B------:R-:W-:Y:S01]  /*35f0*/  @!P0 FFMA.FTZ R4, R33, R34, R4 ;  /* 0x0000002221048223 */ /* 0x000fe20000010004 */
[----:B------:R-:W-:Y:S01]  /*3600*/  @!P0 F2FP.BF16.PACK_AB R3, R3, R26 ;  /* 0x0000001a0303823e */ /* 0x000fe200000010ff */
[----:B------:R-:W-:Y:S01]  /*3610*/  @!P0 IMAD.MOV.U32 R12, RZ, RZ, R0 ;  /* 0x000000ffff0c8224 */ /* 0x000fe200078e0000 */
[----:B------:R-:W-:Y:S02]  /*3620*/  @!P0 MOV R13, R2 ;  /* 0x00000002000d8202 */ /* 0x000fe40000000f00 */
[----:B------:R-:W-:Y:S01]  /*3630*/  @!P0 F2FP.BF16.PACK_AB R4, R4, R54 ;  /* 0x000000360404823e */ /* 0x000fe200000010ff */
[----:B------:R-:W-:Y:S03]  /*3640*/  @!P0 IMAD.MOV.U32 R14, RZ, RZ, R3 ;  /* 0x000000ffff0e8224 */ /* 0x000fe600078e0003 */
[----:B------:R-:W-:Y:S05]  /*3650*/  @!P0 MOV R15, R4 ;  /* 0x00000004000f8202 */ /* 0x000fea0000000f00 */
[----:B------:R1:W-:Y:S02]  /*3660*/  STG.E.128 [R50.64], R12 ;  /* 0x0000000c32007986 */ /* 0x0003e4000c101d06 */
.L_x_164:
[----:B------:R-:W-:Y:S05]  /*3670*/  BSYNC B0 ;  /* 0x0000000000007941 */ /* 0x000fea0003800000 */
.L_x_163:
[----:B------:R-:W-:Y:S01]  /*3680*/  ISETP.GE.AND P0, PT, R9, c[0x0][0x1d4], PT ;  /* 0x0000750009007a0c */ /* 0x000fe20003f06270 */
[----:B------:R-:W-:Y:S01]  /*3690*/  @!UPT UIADD3 URZ, URZ, URZ, URZ ;  /* 0x0000003f3f3ff290 */ /* 0x000fe2000fffe03f */
[----:B------:R-:W-:Y:S11]  /*36a0*/  BSSY B0, `(.L_x_165) ;  /* 0x0000036000007945 */ /* 0x000ff60003800000 */
[----:B------:R-:W-:-:S05]  /*36b0*/  @P0 BRA `(.L_x_166) ;  /* 0x0000034000000947 */ /* 0x000fca0003800000 */
[----:B------:R-:W-:Y:S01]  /*36c0*/  ISETP.GE.AND P0, PT, R134, c[0x0][0x27c], PT ;  /* 0x00009f0086007a0c */ /* 0x000fe20003f06270 */
[----:B-1----:R-:W1:Y:S11]  /*36d0*/  LDS.128 R12, [R229+0x6000] ;  /* 0x00600000e50c7984 */ /* 0x002e760000000c00 */
[----:B------:R-:W-:Y:S01]  /*36e0*/  @!UPT UIADD3 URZ, URZ, URZ, URZ ;  /* 0x0000003f3f3ff290 */ /* 0x000fe2000fffe03f */
[----:B------:R-:W-:Y:S02]  /*36f0*/  @!P0 SHF.R.U64 R0, R28, 0x10, R29 ;  /* 0x000000101c008819 */ /* 0x000fe4000000121d */
[--C-:B------:R-:W-:Y:S02]  /*3700*/  @!P0 SHF.R.U64 R2, R48, 0x10, R49.reuse ;  /* 0x0000001030028819 */ /* 0x100fe40000001231 */
[----:B------:R-:W-:Y:S02]  /*3710*/  @!P0 SHF.R.U32.HI R24, RZ, 0x10, R49 ;  /* 0x00000010ff188819 */ /* 0x000fe40000011631 */
[----:B------:R-:W-:Y:S02]  /*3720*/  @!P0 PRMT R0, R11, 0x5432, R0 ;  /* 0x000054320b008816 */ /* 0x000fe40000000000 */
[C---:B------:R-:W-:Y:S02]  /*3730*/  @!P0 PRMT R4, R45.reuse, 0x5432, R2 ;  /* 0x000054322d048816 */ /* 0x040fe40000000002 */
[----:B------:R-:W-:Y:S01]  /*3740*/  @!P0 SHF.R.U32.HI R3, RZ, 0x10, R29 ;  /* 0x00000010ff038819 */ /* 0x000fe2000001161d */
[----:B------:R-:W-:Y:S01]  /*3750*/  @!P0 IMAD.U32 R2, R0, 0x10000, RZ ;  /* 0x0001000000028824 */ /* 0x000fe200078e00ff */
[----:B------:R-:W-:Y:S01]  /*3760*/  @!P0 PRMT R30, R45, 0x5410, R24 ;  /* 0x000054102d1e8816 */ /* 0x000fe20000000018 */
[C---:B------:R-:W-:Y:S01]  /*3770*/  @!P0 IMAD.U32 R25, R4.reuse, 0x10000, RZ ;  /* 0x0001000004198824 */ /* 0x040fe200078e00ff */
[----:B------:R-:W-:Y:S02]  /*3780*/  @!P0 PRMT R3, R11, 0x5410, R3 ;  /* 0x000054100b038816 */ /* 0x000fe40000000003 */
[----:B------:R-:W-:Y:S02]  /*3790*/  @!P0 LOP3.LUT R27, R4, 0xffff0000, RZ, 0xc0, !PT ;  /* 0xffff0000041b8812 */ /* 0x000fe400078ec0ff */
[----:B------:R-:W-:Y:S01]  /*37a0*/  @!P0 LOP3.LUT R4, R0, 0xffff0000, RZ, 0xc0, !PT ;  /* 0xffff000000048812 */ /* 0x000fe200078ec0ff */
[C---:B-1----:R-:W-:Y:S01]  /*37b0*/  @!P0 IMAD.U32 R28, R13.reuse, 0x10000, RZ ;  /* 0x000100000d1c8824 */ /* 0x042fe200078e00ff */
[C---:B------:R-:W-:Y:S02]  /*37c0*/  @!P0 LOP3.LUT R24, R12.reuse, 0xffff0000, RZ, 0xc0, !PT ;  /* 0xffff00000c188812 */ /* 0x040fe400078ec0ff */
[----:B------:R-:W-:Y:S02]  /*37d0*/  @!P0 LOP3.LUT R11, R13, 0xffff0000, RZ, 0xc0, !PT ;  /* 0xffff00000d0b8812 */ /* 0x000fe400078ec0ff */
[----:B------:R-:W-:Y:S01]  /*37e0*/  @!P0 SHF.L.U32 R26, R12, 0x10, RZ ;  /* 0x000000100c1a8819 */ /* 0x000fe200000006ff */
[----:B------:R-:W-:Y:S01]  /*37f0*/  @!P0 FMUL.FTZ R0, R24, R2 ;  /* 0x0000000218008220 */ /* 0x000fe20000410000 */
[----:B------:R-:W-:Y:S01]  /*3800*/  @!P0 SHF.L.U32 R29, R14, 0x10, RZ ;  /* 0x000000100e1d8819 */ /* 0x000fe200000006ff */
[----:B------:R-:W-:Y:S01]  /*3810*/  @!P0 FMUL.FTZ R32, R24, R25 ;  /* 0x0000001918208220 */ /* 0x000fe20000410000 */
[----:B------:R-:W-:Y:S01]  /*3820*/  @!P0 LOP3.LUT R24, R15, 0xffff0000, RZ, 0xc0, !PT ;  /* 0xffff00000f188812 */ /* 0x000fe200078ec0ff */
[----:B------:R-:W-:Y:S01]  /*3830*/  @!P0 FMUL.FTZ R33, R11, R27 ;  /* 0x0000001b0b218220 */ /* 0x000fe20000410000 */
[----:B------:R-:W-:Y:S01]  /*3840*/  @!P0 SHF.L.U32 R31, R15, 0x10, RZ ;  /* 0x000000100f1f8819 */ /* 0x000fe200000006ff */
[----:B------:R-:W-:Y:S01]  /*3850*/  @!P0 FFMA.FTZ R0, R25, R26, R0 ;  /* 0x0000001a19008223 */ /* 0x000fe20000010000 */
[----:B------:R-:W-:Y:S01]  /*3860*/  @!P0 LOP3.LUT R25, R14, 0xffff0000, RZ, 0xc0, !PT ;  /* 0xffff00000e198812 */ /* 0x000fe200078ec0ff */
[----:B------:R-:W-:Y:S02]  /*3870*/  @!P0 FFMA.FTZ R32, R26, R2, -R32 ;  /* 0x000000021a208223 */ /* 0x000fe40000010820 */
[C---:B------:R-:W-:Y:S01]  /*3880*/  @!P0 IMAD.U32 R26, R30.reuse, 0x10000, RZ ;  /* 0x000100001e1a8824 */ /* 0x040fe200078e00ff */
[----:B------:R-:W-:Y:S01]  /*3890*/  @!P0 LOP3.LUT R30, R30, 0xffff0000, RZ, 0xc0, !PT ;  /* 0xffff00001e1e8812 */ /* 0x000fe200078ec0ff */
[----:B------:R-:W-:Y:S01]  /*38a0*/  @!P0 FMUL.FTZ R2, R11, R4 ;  /* 0x000000040b028220 */ /* 0x000fe20000410000 */
[----:B------:R-:W-:Y:S01]  /*38b0*/  @!P0 F2FP.BF16.PACK_AB R0, R0, R32 ;  /* 0x000000200000823e */ /* 0x000fe200000010ff */
[----:B------:R-:W-:Y:S01]  /*38c0*/  @!P0 FFMA.FTZ R33, R28, R4, -R33 ;  /* 0x000000041c218223 */ /* 0x000fe20000010821 */
[C---:B------:R-:W-:Y:S01]  /*38d0*/  @!P0 LOP3.LUT R11, R3.reuse, 0xffff0000, RZ, 0xc0, !PT ;  /* 0xffff0000030b8812 */ /* 0x040fe200078ec0ff */
[----:B------:R-:W-:Y:S02]  /*38e0*/  @!P0 IMAD.U32 R4, R3, 0x10000, RZ ;  /* 0x0001000003048824 */ /* 0x000fe400078e00ff */
[C---:B------:R-:W-:Y:S02]  /*38f0*/  @!P0 FMUL.FTZ R45, R25.reuse, R26 ;  /* 0x0000001a192d8220 */ /* 0x040fe40000410000 */
[----:B------:R-:W-:Y:S02]  /*3900*/  @!P0 FMUL.FTZ R3, R25, R4 ;  /* 0x0000000419038220 */ /* 0x000fe40000410000 */
        /* <DEDUP_REMOVED lines=14> */
[----:B------:R1:W-:Y:S02]  /*39f0*/  STG.E.128 [R50.64+0x40], R12 ;  /* 0x0000400c32007986 */ /* 0x0003e4000c101d06 */
.L_x_166:
[----:B------:R-:W-:Y:S05]  /*3a00*/  BSYNC B0 ;  /* 0x0000000000007941 */ /* 0x000fea0003800000 */
.L_x_165:
        /* <DEDUP_REMOVED lines=11> */
[----:B------:R-:W-:Y:S02]  /*3ac0*/  @!P0 PRMT R4, R44, 0x5432, R2 ;  /* 0x000054322c048816 */ /* 0x000fe40000000002 */
[----:B------:R-:W-:Y:S01]  /*3ad0*/  @!P0 SHF.R.U32.HI R3, RZ, 0x10, R23 ;  /* 0x00000010ff038819 */ /* 0x000fe20000011617 */
[----:B------:R-:W-:Y:S01]  /*3ae0*/  @!P0 IMAD.U32 R2, R0, 0x10000, RZ ;  /* 0x0001000000028824 */ /* 0x000fe200078e00ff */
[----:B------:R-:W-:Y:S01]  /*3af0*/  @!P0 PRMT R27, R44, 0x5410, R11 ;  /* 0x000054102c1b8816 */ /* 0x000fe2000000000b */
[----:B------:R-:W-:Y:S01]  /*3b00*/  @!P0 IMAD.U32 R22, R4, 0x10000, RZ ;  /* 0x0001000004168824 */ /* 0x000fe200078e00ff */
[----:B------:R-:W-:Y:S02]  /*3b10*/  @!P0 PRMT R3, R8, 0x5410, R3 ;  /* 0x0000541008038816 */ /* 0x000fe40000000003 */
[----:B------:R-:W-:Y:S02]  /*3b20*/  @!P0 LOP3.LUT R24, R4, 0xffff0000, RZ, 0xc0, !PT ;  /* 0xffff000004188812 */ /* 0x000fe400078ec0ff */
[----:B------:R-:W-:Y:S01]  /*3b30*/  @!P0 LOP3.LUT R4, R0, 0xffff0000, RZ, 0xc0, !PT ;  /* 0xffff000000048812 */ /* 0x000fe200078ec0ff */
[C---:B-1----:R-:W-:Y:S01]  /*3b40*/  @!P0 IMAD.U32 R25, R13.reuse, 0x10000, RZ ;  /* 0x000100000d198824 */ /* 0x042fe200078e00ff */
[C---:B------:R-:W-:Y:S02]  /*3b50*/  @!P0 LOP3.LUT R11, R12.reuse, 0xffff0000, RZ, 0xc0, !PT ;  /* 0xffff00000c0b8812 */ /* 0x040fe400078ec0ff */
[----:B------:R-:W-:Y:S02]  /*3b60*/  @!P0 LOP3.LUT R8, R13, 0xffff0000, RZ, 0xc0, !PT ;  /* 0xffff00000d088812 */ /* 0x000fe400078ec0ff */
[----:B------:R-:W-:Y:S01]  /*3b70*/  @!P0 SHF.L.U32 R23, R12, 0x10, RZ ;  /* 0x000000100c178819 */ /* 0x000fe200000006ff */
[C---:B------:R-:W-:Y:S01]  /*3b80*/  @!P0 FMUL.FTZ R0, R11.reuse, R2 ;  /* 0x000000020b008220 */ /* 0x040fe20000410000 */
[----:B------:R-:W-:Y:S01]  /*3b90*/  @!P0 SHF.L.U32 R26, R14, 0x10, RZ ;  /* 0x000000100e1a8819 */ /* 0x000fe200000006ff */
[----:B------:R-:W-:Y:S01]  /*3ba0*/  @!P0 FMUL.FTZ R29, R11, R22 ;  /* 0x000000160b1d8220 */ /* 0x000fe20000410000 */
[C---:B------:R-:W-:Y:S01]  /*3bb0*/  @!P0 LOP3.LUT R11, R15.reuse, 0xffff0000, RZ, 0xc0, !PT ;  /* 0xffff00000f0b8812 */ /* 0x040fe200078ec0ff */
[----:B------:R-:W-:Y:S01]  /*3bc0*/  @!P0 FMUL.FTZ R30, R8, R24 ;  /* 0x00000018081e8220 */ /* 0x000fe20000410000 */
[----:B------:R-:W-:Y:S01]  /*3bd0*/  @!P0 SHF.L.U32 R28, R15, 0x10, RZ ;  /* 0x000000100f1c8819 */ /* 0x000fe200000006ff */
[----:B------:R-:W-:Y:S01]  /*3be0*/  @!P0 FFMA.FTZ R0, R22, R23, R0 ;  /* 0x0000001716008223 */ /* 0x000fe20000010000 */
[----:B------:R-:W-:Y:S01]  /*3bf0*/  @!P0 LOP3.LUT R22, R14, 0xffff0000, RZ, 0xc0, !PT ;  /* 0xffff00000e168812 */ /* 0x000fe200078ec0ff */
[----:B------:R-:W-:Y:S02]  /*3c00*/  @!P0 FFMA.FTZ R29, R23, R2, -R29 ;  /* 0x00000002171d8223 */ /* 0x000fe4000001081d */
[C---:B------:R-:W-:Y:S01]  /*3c10*/  @!P0 IMAD.U32 R23, R27.reuse, 0x10000, RZ ;  /* 0x000100001b178824 */ /* 0x040fe200078e00ff */
[----:B------:R-:W-:Y:S01]  /*3c20*/  @!P0 LOP3.LUT R27, R27, 0xffff0000, RZ, 0xc0, !PT ;  /* 0xffff00001b1b8812 */ /* 0x000fe200078ec0ff */
[-C--:B------:R-:W-:Y:S01]  /*3c30*/  @!P0 FMUL.FTZ R2, R8, R4.reuse ;  /* 0x0000000408028220 */ /* 0x080fe20000410000 */
[----:B------:R-:W-:Y:S01]  /*3c40*/  @!P0 F2FP.BF16.PACK_AB R0, R0, R29 ;  /* 0x0000001d0000823e */ /* 0x000fe200000010ff */
[----:B------:R-:W-:Y:S01]  /*3c50*/  @!P0 FFMA.FTZ R30, R25, R4, -R30 ;  /* 0x00000004191e8223 */ /* 0x000fe2000001081e */
[C---:B------:R-:W-:Y:S01]  /*3c60*/  @!P0 LOP3.LUT R8, R3.reuse, 0xffff0000, RZ, 0xc0, !PT ;  /* 0xffff000003088812 */ /* 0x040fe200078ec0ff */
[----:B------:R-:W-:Y:S02]  /*3c70*/  @!P0 IMAD.U32 R4, R3, 0x10000, RZ ;  /* 0x0001000003048824 */ /* 0x000fe400078e00ff */
        /* <DEDUP_REMOVED lines=17> */
.L_x_168:
[----:B------:R-:W-:Y:S05]  /*3d90*/  BSYNC B0 ;  /* 0x0000000000007941 */ /* 0x000fea0003800000 */
.L_x_167:
[----:B------:R-:W-:Y:S01]  /*3da0*/  IADD3 R0, R140, 0x60, RZ ;  /* 0x000000608c007810 */ /* 0x000fe20007ffe0ff */
[----:B------:R-:W-:Y:S03]  /*3db0*/  BSSY B0, `(.L_x_169) ;  /* 0x0000038000007945 */ /* 0x000fe60003800000 */
[----:B------:R-:W-:Y:S11]  /*3dc0*/  ISETP.GE.AND P0, PT, R0, c[0x0][0x1d4], PT ;  /* 0x0000750000007a0c */ /* 0x000ff60003f06270 */
[----:B------:R-:W-:Y:S02]  /*3dd0*/  @!UPT UIADD3 URZ, URZ, URZ, URZ ;  /* 0x0000003f3f3ff290 */ /* 0x000fe4000fffe03f */
        /* <DEDUP_REMOVED lines=53> */
.L_x_170:
[----:B------:R-:W-:Y:S05]  /*4130*/  BSYNC B0 ;  /* 0x0000000000007941 */ /* 0x000fea0003800000 */
.L_x_169:
        /* <DEDUP_REMOVED lines=57> */
.L_x_172:
[----:B------:R-:W-:Y:S05]  /*44d0*/  BSYNC B0 ;  /* 0x0000000000007941 */ /* 0x000fea0003800000 */
.L_x_171:
[----:B------:R-:W-:Y:S04]  /*44e0*/  IADD3 R0, R140, 0xa0, RZ ;  /* 0x000000a08c007810 */ /* 0x000fe80007ffe0ff */
        /* <DEDUP_REMOVED lines=54> */
[----:B------:R1:W-:Y:S01]  /*4850*/  STG.E.128 [R50.64+0x140], R12 ;  /* 0x0001400c32007986 */ /* 0x0003e2000c101d06 */
[----:B------:R-:W-:-:S05]  /*4860*/  BRA `(.L_x_162) ;  /* 0x00001c7000007947 */ /* 0x000fca0003800000 */
.L_x_159:
        /* <DEDUP_REMOVED lines=37> */
[----:B------:R1:W5:Y:S04]  /*4ac0*/  @!P0 LDG.E.128 R4, [R18.64] ;  /* 0x0000000612048981 */ /* 0x000368000c1e1d00 */
[----:B------:R1:W5:Y:S01]  /*4ad0*/  @!P0 LDG.E.128 R28, [R2.64] ;  /* 0x00000006021c8981 */ /* 0x000362000c1e1d00 */
[----:B------:R-:W-:Y:S11]  /*4ae0*/  ISETP.GE.AND P0, PT, R9, c[0x0][0x27c], PT ;  /* 0x00009f0009007a0c */ /* 0x000ff60003f06270 */
[----:B------:R-:W-:Y:S02]  /*4af0*/  @!UPT UIADD3 URZ, URZ, URZ, URZ ;  /* 0x0000003f3f3ff290 */ /* 0x000fe4000fffe03f */
[----:B------:R1:W5:Y:S04]  /*4b00*/  @!P0 LDG.E.128 R20, [R18.64+0x40] ;  /* 0x0000400612148981 */ /* 0x000368000c1e1d00 */
[----:B------:R1:W5:Y:S01]  /*4b10*/  @!P0 LDG.E.128 R48, [R2.64+0x40] ;  /* 0x0000400602308981 */ /* 0x000362000c1e1d00 */
[----:B------:R-:W-:Y:S11]  /*4b20*/  ISETP.GE.AND P0, PT, R10, c[0x0][0x27c], PT ;  /* 0x00009f000a007a0c */ /* 0x000ff60003f06270 */
[----:B------:R-:W-:Y:S02]  /*4b30*/  @!UPT UIADD3 URZ, URZ, URZ, URZ ;  /* 0x0000003f3f3ff290 */ /* 0x000fe4000fffe03f */
[----:B------:R1:W5:Y:S04]  /*4b40*/  @!P0 LDG.E.128 R12, [R18.64+0x80] ;  /* 0x00008006120c8981 */ /* 0x000368000c1e1d00 */
[----:B------:R1:W5:Y:S02]  /*4b50*/  @!P0 LDG.E.128 R44, [R2.64+0x80] ;  /* 0x00008006022c8981 */ /* 0x000364000c1e1d00 */
.L_x_174:
[----:B------:R-:W-:Y:S05]  /*4b60*/  BSYNC B0 ;  /* 0x0000000000007941 */ /* 0x000fea0003800000 */
.L_x_173:
[----:B------:R-:W-:Y:S04]  /*4b70*/  IADD3 R137, P0, R148, R16, RZ ;  /* 0x0000001094897210 */ /* 0x000fe80007f1e0ff */
[----:B------:R-:W-:Y:S01]  /*4b80*/  IADD3.X R117, R117, R89, RZ, P0, !PT ;  /* 0x0000005975757210 */ /* 0x000fe200007fe4ff */
[----:B------:R-:W-:-:S05]  /*4b90*/  @P1 BRA `(.L_x_162) ;  /* 0x0000194000001947 */ /* 0x000fca0003800000 */
[----:B-----5:R-:W-:Y:S01]  /*4ba0*/  MOV R0, R13 ;  /* 0x0000000d00007202 */ /* 0x020fe20000000f00 */
[----:B------:R-:W-:Y:S01]  /*4bb0*/  IMAD.MOV.U32 R8, RZ, RZ, R14 ;  /* 0x000000ffff087224 */ /* 0x000fe200078e000e */
[----:B------:R-:W-:Y:S01]  /*4bc0*/  ISETP.GE.AND P0, PT, R140, c[0x0][0x1d4], PT ;  /* 0x000075008c007a0c */ /* 0x000fe20003f06270 */
[----:B-1----:R-:W-:Y:S01]  /*4bd0*/  IMAD.MOV.U32 R3, RZ, RZ, R15 ;  /* 0x000000ffff037224 */ /* 0x002fe200078e000f */
        /* <DEDUP_REMOVED lines=20> */
[----:B------:R-:W-:Y:S02]  /*4d20*/  PRMT R58, R8, 0x5410, R3 ;  /* 0x00005410083a7816 */ /* 0x000fe40000000003 */
[----:B------:R-:W-:Y:S01]  /*4d30*/  PRMT R59, R0, 0x5410, R2 ;  /* 0x00005410003b7816 */ /* 0x000fe20000000002 */
[----:B------:R-:W-:-:S05]  /*4d40*/  @P0 BRA `(.L_x_176) ;  /* 0x0000077000000947 */ /* 0x000fca0003800000 */
[----:B------:R-:W-:Y:S01]  /*4d50*/  ISETP.GE.AND P2, PT, R112, c[0x0][0x1d4], PT ;  /* 0x0000750070007a0c */ /* 0x000fe20003f46270 */
[----:B------:R-:W-:Y:S01]  /*4d60*/  LDS.128 R16, [R108+0x6100] ;  /* 0x006100006c107984 */ /* 0x000fe20000000c00 */
[C---:B------:R-:W-:Y:S01]  /*4d70*/  IADD3 R8, P1, P0, R144.reuse, R137, R115 ;  /* 0x0000008990087210 */ /* 0x040fe2000783e073 */
[----:B------:R-:W-:Y:S02]  /*4d80*/  IMAD.MOV.U32 R32, RZ, RZ, R28 ;  /* 0x000000ffff207224 */ /* 0x000fe400078e001c */
[----:B------:R-:W-:Y:S01]  /*4d90*/  IMAD.MOV.U32 R27, RZ, RZ, R29 ;  /* 0x000000ffff1b7224 */ /* 0x000fe200078e001d */
[C---:B------:R-:W-:Y:S03]  /*4da0*/  IADD3.X R3, R83.reuse, R117, R103, P1, P0 ;  /* 0x0000007553037210 */ /* 0x040fe60000fe0467 */
[----:B------:R-:W1:Y:S04]  /*4db0*/  LDS.128 R52, [R109+0x6100] ;  /* 0x006100006d347984 */ /* 0x000e680000000c00 */
[----:B------:R-:W-:Y:S04]  /*4dc0*/  @!P2 IADD3 R2, P1, P0, R144, R137, R112 ;  /* 0x000000899002a210 */ /* 0x000fe8000783e070 */
[----:B------:R-:W-:Y:S02]  /*4dd0*/  @!P2 IADD3.X R0, R83, R117, R100, P1, P0 ;  /* 0x000000755300a210 */ /* 0x000fe40000fe0464 */
[C---:B------:R-:W-:Y:S04]  /*4de0*/  LEA R152, P0, R8.reuse, c[0x0][0x1c8], 0x1 ;  /* 0x0000720008987a11 */ /* 0x040fe800078008ff */
[----:B------:R-:W-:Y:S02]  /*4df0*/  LEA.HI.X R153, R8, c[0x0][0x1cc], R3, 0x1, P0 ;  /* 0x0000730008997a11 */ /* 0x000fe400000f0c03 */
[C---:B------:R-:W-:Y:S04]  /*4e00*/  @!P2 LEA R150, P0, R2.reuse, c[0x0][0x1c8], 0x1 ;  /* 0x000072000296aa11 */ /* 0x040fe800078008ff */
[----:B------:R-:W-:Y:S01]  /*4e10*/  @!P2 LEA.HI.X R151, R2, c[0x0][0x1cc], R0, 0x1, P0 ;  /* 0x000073000297aa11 */ /* 0x000fe200000f0c00 */
[----:B------:R-:W-:Y:S01]  /*4e20*/  IMAD.MOV.U32 R2, RZ, RZ, R4 ;  /* 0x000000ffff027224 */ /* 0x000fe200078e0004 */
[----:B------:R-:W-:Y:S01]  /*4e30*/  ISETP.GE.AND P0, PT, R140, c[0x0][0x27c], PT ;  /* 0x00009f008c007a0c */ /* 0x000fe20003f06270 */
[----:B------:R-:W-:Y:S11]  /*4e40*/  IMAD.MOV.U32 R0, RZ, RZ, R5 ;  /* 0x000000ffff007224 */ /* 0x000ff600078e0005 */
[----:B------:R-:W-:Y:S01]  /*4e50*/  @!UPT UIADD3 URZ, URZ, URZ, URZ ;  /* 0x0000003f3f3ff290 */ /* 0x000fe2000fffe03f */
[----:B------:R-:W-:Y:S01]  /*4e60*/  @!P0 SHF.R.U64 R33, R28, 0x10, R29 ;  /* 0x000000101c218819 */ /* 0x000fe2000000121d */
[--C-:B------:R-:W-:Y:S01]  /*4e70*/  IMAD.MOV.U32 R28, RZ, RZ, R31.reuse ;  /* 0x000000ffff1c7224 */ /* 0x100fe200078e001f */
[----:B------:R-:W-:Y:S02]  /*4e80*/  @!P0 SHF.R.U64 R35, R30, 0x10, R31 ;  /* 0x000000101e238819 */ /* 0x000fe4000000121f */
[----:B------:R-:W-:Y:S02]  /*4e90*/  @!P0 SHF.R.U32.HI R34, RZ, 0x10, R29 ;  /* 0x00000010ff228819 */ /* 0x000fe4000001161d */
[C---:B-1----:R-:W-:Y:S02]  /*4ea0*/  @!P0 SHF.L.U32 R37, R54.reuse, 0x10, RZ ;  /* 0x0000001036258819 */ /* 0x042fe400000006ff */
[----:B------:R-:W-:Y:S02]  /*4eb0*/  @!P0 LOP3.LUT R39, R54, 0xffff0000, RZ, 0xc0, !PT ;  /* 0xffff000036278812 */ /* 0x000fe400078ec0ff */
[C---:B------:R-:W-:Y:S02]  /*4ec0*/  @!P0 SHF.L.U32 R41, R55.reuse, 0x10, RZ ;  /* 0x0000001037298819 */ /* 0x040fe400000006ff */
[----:B------:R-:W-:Y:S02]  /*4ed0*/  @!P0 LOP3.LUT R43, R55, 0xffff0000, RZ, 0xc0, !PT ;  /* 0xffff0000372b8812 */ /* 0x000fe400078ec0ff */
[----:B------:R-:W-:Y:S02]  /*4ee0*/  @!P0 SHF.R.U32.HI R8, RZ, 0x10, R5 ;  /* 0x00000010ff088819 */ /* 0x000fe40000011605 */
[----:B------:R-:W-:Y:S02]  /*4ef0*/  MOV R29, R30 ;  /* 0x0000001e001d7202 */ /* 0x000fe40000000f00 */
[----:B------:R-:W-:Y:S01]  /*4f00*/  @!P0 PRMT R30, R32, 0x5410, R33 ;  /* 0x00005410201e8816 */ /* 0x000fe20000000021 */
[----:B------:R-:W-:Y:S01]  /*4f10*/  @!P0 IMAD.U32 R33, R53, 0x10000, RZ ;  /* 0x0001000035218824 */ /* 0x000fe200078e00ff */
[----:B------:R-:W-:Y:S01]  /*4f20*/  @!P0 PRMT R8, R0, 0x5410, R8 ;  /* 0x0000541000088816 */ /* 0x000fe20000000008 */
[----:B------:R-:W-:Y:S01]  /*4f30*/  @!P0 IMAD.U32 R0, R16, 0x10000, RZ ;  /* 0x0001000010008824 */ /* 0x000fe200078e00ff */
[----:B------:R-:W-:Y:S02]  /*4f40*/  @!P0 PRMT R29, R29, 0x5410, R35 ;  /* 0x000054101d1d8816 */ /* 0x000fe40000000023 */
[----:B------:R-:W-:Y:S02]  /*4f50*/  @!P0 LOP3.LUT R35, R53, 0xffff0000, RZ, 0xc0, !PT ;  /* 0xffff000035238812 */ /* 0x000fe400078ec0ff */
[----:B------:R-:W-:Y:S02]  /*4f60*/  @!P0 LOP3.LUT R38, R29, 0xffff0000, RZ, 0xc0, !PT ;  /* 0xffff00001d268812 */ /* 0x000fe400078ec0ff */
[----:B------:R-:W-:Y:S02]  /*4f70*/  @!P0 SHF.R.U32.HI R36, RZ, 0x10, R31 ;  /* 0x00000010ff248819 */ /* 0x000fe4000001161f */
[----:B------:R-:W-:Y:S01]  /*4f80*/  @!P0 PRMT R31, R27, 0x5410, R34 ;  /* 0x000054101b1f8816 */ /* 0x000fe20000000022 */
[----:B------:R-:W-:Y:S01]  /*4f90*/  @!P0 IMAD.U32 R27, R30, 0x10000, RZ ;  /* 0x000100001e1b8824 */ /* 0x000fe200078e00ff */
[----:B------:R-:W-:Y:S01]  /*4fa0*/  @!P0 PRMT R42, R28, 0x5410, R36 ;  /* 0x000054101c2a8816 */ /* 0x000fe20000000024 */
[----:B------:R-:W-:Y:S01]  /*4fb0*/  @!P0 IMAD.U32 R36, R29, 0x10000, RZ ;  /* 0x000100001d248824 */ /* 0x000fe200078e00ff */
[----:B------:R-:W-:Y:S01]  /*4fc0*/  @!P0 SHF.L.U32 R28, R52, 0x10, RZ ;  /* 0x00000010341c8819 */ /* 0x000fe200000006ff */
[C---:B------:R-:W-:Y:S01]  /*4fd0*/  @!P0 IMAD.U32 R32, R31.reuse, 0x10000, RZ ;  /* 0x000100001f208824 */ /* 0x040fe200078e00ff */
[----:B------:R-:W-:Y:S01]  /*4fe0*/  @!P0 LOP3.LUT R34, R31, 0xffff0000, RZ, 0xc0, !PT ;  /* 0xffff00001f228812 */ /* 0x000fe200078ec0ff */
[----:B------:R-:W-:Y:S01]  /*4ff0*/  @!P0 FMUL.FTZ R142, R0, R27 ;  /* 0x0000001b008e8220 */ /* 0x000fe20000410000 */
[----:B------:R-:W-:Y:S01]  /*5000*/  @!P0 LOP3.LUT R31, R52, 0xffff0000, RZ, 0xc0, !PT ;  /* 0xffff0000341f8812 */ /* 0x000fe200078ec0ff */
[----:B------:R-:W-:Y:S01]  /*5010*/  @!P0 IMAD.U32 R40, R42, 0x10000, RZ ;  /* 0x000100002a288824 */ /* 0x000fe200078e00ff */
[----:B------:R-:W-:Y:S01]  /*5020*/  @!P0 LOP3.LUT R30, R30, 0xffff0000, RZ, 0xc0, !PT ;  /* 0xffff00001e1e8812 */ /* 0x000fe200078ec0ff */
[----:B------:R-:W-:Y:S01]  /*5030*/  @!P0 IMAD.U32 R29, R19, 0x10000, RZ ;  /* 0x00010000131d8824 */ /* 0x000fe200078e00ff */
[----:B------:R-:W-:Y:S02]  /*5040*/  @!P0 LOP3.LUT R42, R42, 0xffff0000, RZ, 0xc0, !PT ;  /* 0xffff00002a2a8812 */ /* 0x000fe400078ec0ff */
[----:B------:R-:W-:Y:S01]  /*5050*/  @!P0 SHF.R.U64 R3, R4, 0x10, R5 ;  /* 0x0000001004038819 */ /* 0x000fe20000001205 */
[----:B------:R-:W-:Y:S01]  /*5060*/  IMAD.MOV.U32 R5, RZ, RZ, R6 ;  /* 0x000000ffff057224 */ /* 0x000fe200078e0006 */
[--C-:B------:R-:W-:Y:S01]  /*5070*/  @!P0 SHF.R.U64 R6, R6, 0x10, R7.reuse ;  /* 0x0000001006068819 */ /* 0x100fe20000001207 */
[----:B------:R-:W-:Y:S01]  /*5080*/  IMAD.MOV.U32 R4, RZ, RZ, R7 ;  /* 0x000000ffff047224 */ /* 0x000fe200078e0007 */
[----:B------:R-:W-:Y:S01]  /*5090*/  @!P0 PRMT R2, R2, 0x5410, R3 ;  /* 0x0000541002028816 */ /* 0x000fe20000000003 */
[----:B------:R-:W-:Y:S01]  /*50a0*/  @!P0 FMUL.FTZ R160, R29, R40 ;  /* 0x000000281da08220 */ /* 0x000fe20000410000 */
[----:B------:R-:W-:Y:S02]  /*50b0*/  @!P0 PRMT R5, R5, 0x5410, R6 ;  /* 0x0000541005058816 */ /* 0x000fe40000000006 */
[----:B------:R-:W-:Y:S01]  /*50c0*/  @!P0 SHF.L.U32 R6, R17, 0x10, RZ ;  /* 0x0000001011068819 */ /* 0x000fe200000006ff */
[----:B------:R-:W-:Y:S01]  /*50d0*/  @!P0 IMAD.U32 R3, R2, 0x10000, RZ ;  /* 0x0001000002038824 */ /* 0x000fe200078e00ff */
[----:B------:R-:W-:Y:S03]  /*50e0*/  @!P0 SHF.R.U32.HI R7, RZ, 0x10, R7 ;  /* 0x00000010ff078819 */ /* 0x000fe60000011607 */
[----:B------:R-:W-:Y:S01]  /*50f0*/  @!P0 FMUL.FTZ R154, R6, R32 ;  /* 0x00000020069a8220 */ /* 0x000fe20000410000 */
[----:B------:R-:W-:Y:S01]  /*5100*/  @!P0 PRMT R7, R4, 0x5410, R7 ;  /* 0x0000541004078816 */ /* 0x000fe20000000007 */
[C---:B------:R-:W-:Y:S01]  /*5110*/  @!P0 IMAD.U32 R4, R8.reuse, 0x10000, RZ ;  /* 0x0001000008048824 */ /* 0x040fe200078e00ff */
[----:B------:R-:W-:Y:S01]  /*5120*/  @!P0 LOP3.LUT R8, R8, 0xffff0000, RZ, 0xc0, !PT ;  /* 0xffff000008088812 */ /* 0x000fe200078ec0ff */
[-C--:B------:R-:W-:Y:S02]  /*5130*/  @!P0 FMUL.FTZ R0, R0, R3.reuse ;  /* 0x0000000300008220 */ /* 0x080fe40000410000 */
[----:B------:R-:W-:Y:S02]  /*5140*/  @!P0 FFMA.FTZ R142, R28, R3, -R142 ;  /* 0x000000031c8e8223 */ /* 0x000fe4000001088e */
[-C--:B------:R-:W-:Y:S01]  /*5150*/  @!P0 FMUL.FTZ R3, R6, R4.reuse ;  /* 0x0000000406038220 */ /* 0x080fe20000410000 */
[----:B------:R-:W-:Y:S01]  /*5160*/  @!P0 LOP3.LUT R6, R16, 0xffff0000, RZ, 0xc0, !PT ;  /* 0xffff000010068812 */ /* 0x000fe200078ec0ff */
[----:B------:R-:W-:Y:S01]  /*5170*/  @!P0 FFMA.FTZ R154, R33, R4, -R154 ;  /* 0x00000004219a8223 */ /* 0x000fe2000001089a */
[----:B------:R-:W-:Y:S01]  /*5180*/  @!P0 LOP3.LUT R4, R17, 0xffff0000, RZ, 0xc0, !PT ;  /* 0xffff000011048812 */ /* 0x000fe200078ec0ff */
[----:B------:R-:W-:Y:S01]  /*5190*/  @!P0 FFMA.FTZ R0, R27, R28, R0 ;  /* 0x0000001c1b008223 */ /* 0x000fe20000010000 */
[----:B------:R-:W-:Y:S01]  /*51a0*/  @!P0 LOP3.LUT R27, R2, 0xffff0000, RZ, 0xc0, !PT ;  /* 0xffff0000021b8812 */ /* 0x000fe200078ec0ff */
[----:B------:R-:W-:Y:S02]  /*51b0*/  @!P0 FMUL.FTZ R156, R6, R30 ;  /* 0x0000001e069c8220 */ /* 0x000fe40000410000 */
[----:B------:R-:W-:Y:S02]  /*51c0*/  @!P0 FMUL.FTZ R155, R4, R34 ;  /* 0x00000022049b8220 */ /* 0x000fe40000410000 */
[-C--:B------:R-:W-:Y:S02]  /*51d0*/  @!P0 FMUL.FTZ R2, R6, R27.reuse ;  /* 0x0000001b06028220 */ /* 0x080fe40000410000 */
[----:B------:R-:W-:Y:S01]  /*51e0*/  @!P0 FFMA.FTZ R156, R31, R27, -R156 ;  /* 0x0000001b1f9c8223 */ /* 0x000fe2000001089c */
[C---:B------:R-:W-:Y:S01]  /*51f0*/  @!P0 LOP3.LUT R27, R18.reuse, 0xffff0000, RZ, 0xc0, !PT ;  /* 0xffff0000121b8812 */ /* 0x040fe200078ec0ff */
[----:B------:R-:W-:Y:S02]  /*5200*/  @!P0 IMAD.U32 R28, R18, 0x10000, RZ ;  /* 0x00010000121c8824 */ /* 0x000fe400078e00ff */
[----:B------:R-:W-:Y:S01]  /*5210*/  @!P0 IMAD.U32 R6, R5, 0x10000, RZ ;  /* 0x0001000005068824 */ /* 0x000fe200078e00ff */
[----:B------:R-:W-:Y:S01]  /*5220*/  @!P0 F2FP.BF16.PACK_AB R142, R156, R142 ;  /* 0x0000008e9c8e823e */ /* 0x000fe200000010ff */
[-C--:B------:R-:W-:Y:S02]  /*5230*/  @!P0 FMUL.FTZ R4, R4, R8.reuse ;  /* 0x0000000804048220 */ /* 0x080fe40000410000 */
[----:B------:R-:W-:Y:S01]  /*5240*/  @!P0 FFMA.FTZ R155, R35, R8, -R155 ;  /* 0x00000008239b8223 */ /* 0x000fe2000001089b */
[----:B------:R-:W-:Y:S01]  /*5250*/  @!P0 LOP3.LUT R8, R5, 0xffff0000, RZ, 0xc0, !PT ;  /* 0xffff000005088812 */ /* 0x000fe200078ec0ff */
[C---:B------:R-:W-:Y:S01]  /*5260*/  @!P0 FMUL.FTZ R157, R28.reuse, R36 ;  /* 0x000000241c9d8220 */ /* 0x040fe20000410000 */
[----:B------:R-:W-:Y:S01]  /*5270*/  @!P0 MOV R52, R142 ;  /* 0x0000008e00348202 */ /* 0x000fe20000000f00 */
[----:B------:R-:W-:Y:S01]  /*5280*/  @!P0 FMUL.FTZ R5, R28, R6 ;  /* 0x000000061c058220 */ /* 0x000fe20000410000 */
[----:B------:R-:W-:Y:S01]  /*5290*/  @!P0 LOP3.LUT R28, R19, 0xffff0000, RZ, 0xc0, !PT ;  /* 0xffff0000131c8812 */ /* 0x000fe200078ec0ff */
[----:B------:R-:W-:Y:S01]  /*52a0*/  @!P0 FMUL.FTZ R158, R27, R38 ;  /* 0x000000261b9e8220 */ /* 0x000fe20000410000 */
[----:B------:R-:W-:Y:S01]  /*52b0*/  @!P0 F2FP.BF16.PACK_AB R154, R155, R154 ;  /* 0x0000009a9b9a823e */ /* 0x000fe200000010ff */
[----:B------:R-:W-:Y:S02]  /*52c0*/  @!P0 FFMA.FTZ R157, R37, R6, -R157 ;  /* 0x00000006259d8223 */ /* 0x000fe4000001089d */
[-C--:B------:R-:W-:Y:S01]  /*52d0*/  @!P0 FMUL.FTZ R6, R27, R8.reuse ;  /* 0x000000081b068220 */ /* 0x080fe20000410000 */
[----:B------:R-:W-:Y:S01]  /*52e0*/  @!P0 LOP3.LUT R27, R7, 0xffff0000, RZ, 0xc0, !PT ;  /* 0xffff0000071b8812 */ /* 0x000fe200078ec0ff */
[----:B------:R-:W-:Y:S02]  /*52f0*/  @!P0 FFMA.FTZ R2, R30, R31, R2 ;  /* 0x0000001f1e028223 */ /* 0x000fe40000010002 */
[----:B------:R-:W-:Y:S02]  /*5300*/  @!P0 FFMA.FTZ R158, R39, R8, -R158 ;  /* 0x00000008279e8223 */ /* 0x000fe4000001089e */
[----:B------:R-:W-:Y:S01]  /*5310*/  @!P0 IMAD.U32 R8, R7, 0x10000, RZ ;  /* 0x0001000007088824 */ /* 0x000fe200078e00ff */
[----:B------:R-:W-:Y:S01]  /*5320*/  @!P0 F2FP.BF16.PACK_AB R0, R2, R0 ;  /* 0x000000000200823e */ /* 0x000fe200000010ff */
[----:B------:R-:W-:Y:S01]  /*5330*/  @!P0 FMUL.FTZ R159, R28, R42 ;  /* 0x0000002a1c9f8220 */ /* 0x000fe20000410000 */
[----:B------:R-:W-:Y:S01]  /*5340*/  @!P0 F2FP.BF16.PACK_AB R157, R158, R157 ;  /* 0x0000009d9e9d823e */ /* 0x000fe200000010ff */
[----:B------:R-:W-:Y:S02]  /*5350*/  @!P0 FFMA.FTZ R3, R32, R33, R3 ;  /* 0x0000002120038223 */ /* 0x000fe40000010003 */
[----:B------:R-:W-:Y:S02]  /*5360*/  @!P0 FFMA.FTZ R4, R34, R35, R4 ;  /* 0x0000002322048223 */ /* 0x000fe40000010004 */
[-C--:B------:R-:W-:Y:S02]  /*5370*/  @!P0 FMUL.FTZ R7, R29, R8.reuse ;  /* 0x000000081d078220 */ /* 0x080fe40000410000 */
[----:B------:R-:W-:Y:S01]  /*5380*/  @!P0 FFMA.FTZ R29, R41, R8, -R160 ;  /* 0x00000008291d8223 */ /* 0x000fe200000108a0 */
[----:B------:R-:W-:Y:S01]  /*5390*/  @!P0 F2FP.BF16.PACK_AB R3, R4, R3 ;  /* 0x000000030403823e */ /* 0x000fe200000010ff */
[----:B------:R-:W-:Y:S02]  /*53a0*/  @!P0 FFMA.FTZ R159, R43, R27, -R159 ;  /* 0x0000001b2b9f8223 */ /* 0x000fe4000001089f */
[----:B------:R-:W-:Y:S02]  /*53b0*/  @!P0 FFMA.FTZ R5, R36, R37, R5 ;  /* 0x0000002524058223 */ /* 0x000fe40000010005 */
[----:B------:R-:W-:Y:S01]  /*53c0*/  @!P0 FMUL.FTZ R8, R28, R27 ;  /* 0x0000001b1c088220 */ /* 0x000fe20000410000 */
[----:B------:R-:W-:Y:S01]  /*53d0*/  @!P0 F2FP.BF16.PACK_AB R29, R159, R29 ;  /* 0x0000001d9f1d823e */ /* 0x000fe200000010ff */
[----:B------:R-:W-:Y:S02]  /*53e0*/  @!P0 FFMA.FTZ R6, R38, R39, R6 ;  /* 0x0000002726068223 */ /* 0x000fe40000010006 */
[----:B------:R-:W-:Y:S01]  /*53f0*/  @!P0 FFMA.FTZ R7, R40, R41, R7 ;  /* 0x0000002928078223 */ /* 0x000fe20000010007 */
[----:B------:R-:W-:Y:S01]  /*5400*/  @!P0 MOV R55, R29 ;  /* 0x0000001d00378202 */ /* 0x000fe20000000f00 */
[----:B------:R-:W-:Y:S01]  /*5410*/  @!P0 FFMA.FTZ R8, R42, R43, R8 ;  /* 0x0000002b2a088223 */ /* 0x000fe20000010008 */
[----:B------:R-:W-:Y:S01]  /*5420*/  @!P0 F2FP.BF16.PACK_AB R5, R6, R5 ;  /* 0x000000050605823e */ /* 0x000fe200000010ff */
[----:B------:R-:W-:Y:S02]  /*5430*/  @!P0 IMAD.MOV.U32 R53, RZ, RZ, R154 ;  /* 0x000000ffff358224 */ /* 0x000fe400078e009a */
[----:B------:R-:W-:Y:S01]  /*5440*/  @!P0 IMAD.MOV.U32 R54, RZ, RZ, R157 ;  /* 0x000000ffff368224 */ /* 0x000fe200078e009d */
[----:B------:R-:W-:Y:S01]  /*5450*/  @!P0 F2FP.BF16.PACK_AB R7, R8, R7 ;  /* 0x000000070807823e */ /* 0x000fe200000010ff */
[----:B------:R-:W-:Y:S01]  /*5460*/  @!P0 IMAD.MOV.U32 R16, RZ, RZ, R0 ;  /* 0x000000ffff108224 */ /* 0x000fe200078e0000 */
[----:B------:R-:W-:Y:S01]  /*5470*/  @!P0 MOV R18, R5 ;  /* 0x0000000500128202 */ /* 0x000fe20000000f00 */
[----:B------:R-:W-:Y:S01]  /*5480*/  @!P0 IMAD.MOV.U32 R17, RZ, RZ, R3 ;  /* 0x000000ffff118224 */ /* 0x000fe200078e0003 */
[----:B------:R1:W-:Y:S01]  /*5490*/  STG.E.128 [R152.64], R52 ;  /* 0x0000003498007986 */ /* 0x0003e2000c101d06 */
[----:B------:R-:W-:Y:S07]  /*54a0*/  @!P0 IMAD.MOV.U32 R19, RZ, RZ, R7 ;  /* 0x000000ffff138224 */ /* 0x000fee00078e0007 */
[----:B------:R1:W-:Y:S02]  /*54b0*/  @!P2 STG.E.128 [R150.64], R16 ;  /* 0x000000109600a986 */ /* 0x0003e4000c101d06 */
.L_x_176:
[----:B------:R-:W-:Y:S05]  /*54c0*/  BSYNC B0 ;  /* 0x0000000000007941 */ /* 0x000fea0003800000 */
.L_x_175:
[----:B------:R-:W-:Y:S01]  /*54d0*/  ISETP.GE.AND P0, PT, R9, c[0x0][0x1d4], PT ;  /* 0x0000750009007a0c */ /* 0x000fe20003f06270 */
[----:B------:R-:W-:Y:S01]  /*54e0*/  @!UPT UIADD3 URZ, URZ, URZ, URZ ;  /* 0x0000003f3f3ff290 */ /* 0x000fe2000fffe03f */
[----:B------:R-:W-:Y:S11]  /*54f0*/  BSSY B0, `(.L_x_177) ;  /* 0x0000071000007945 */ /* 0x000ff60003800000 */
[----:B------:R-:W-:-:S05]  /*5500*/  @P0 BRA `(.L_x_178) ;  /* 0x000006f000000947 */ /* 0x000fca0003800000 */
[----:B------:R-:W-:Y:S01]  /*5510*/  ISETP.GE.AND P2, PT, R111, c[0x0][0x1d4], PT ;  /* 0x000075006f007a0c */ /* 0x000fe20003f46270 */
[----:B-1----:R-:W-:Y:S01]  /*5520*/  LDS.128 R16, [R106+0x6100] ;  /* 0x006100006a107984 */ /* 0x002fe20000000c00 */
[C---:B------:R-:W-:Y:S04]  /*5530*/  IADD3 R4, P1, P0, R144.reuse, R137, R114 ;  /* 0x0000008990047210 */ /* 0x040fe8000783e072 */
[C---:B------:R-:W-:Y:S03]  /*5540*/  IADD3.X R3, R83.reuse, R117, R102, P1, P0 ;  /* 0x0000007553037210 */ /* 0x040fe60000fe0466 */
[----:B------:R-:W1:Y:S04]  /*5550*/  LDS.128 R40, [R107+0x6100] ;  /* 0x006100006b287984 */ /* 0x000e680000000c00 */
[----:B------:R-:W-:Y:S04]  /*5560*/  @!P2 IADD3 R2, P1, P0, R144, R137, R111 ;  /* 0x000000899002a210 */ /* 0x000fe8000783e06f */
[----:B------:R-:W-:Y:S02]  /*5570*/  @!P2 IADD3.X R0, R83, R117, R99, P1, P0 ;  /* 0x000000755300a210 */ /* 0x000fe40000fe0463 */
[C---:B------:R-:W-:Y:S04]  /*5580*/  LEA R52, P0, R4.reuse, c[0x0][0x1c8], 0x1 ;  /* 0x0000720004347a11 */ /* 0x040fe800078008ff */
[----:B------:R-:W-:Y:S02]  /*5590*/  LEA.HI.X R53, R4, c[0x0][0x1cc], R3, 0x1, P0 ;  /* 0x0000730004357a11 */ /* 0x000fe400000f0c03 */
[C---:B------:R-:W-:Y:S04]  /*55a0*/  @!P2 LEA R38, P0, R2.reuse, c[0x0][0x1c8], 0x1 ;  /* 0x000072000226aa11 */ /* 0x040fe800078008ff */
[----:B------:R-:W-:Y:S02]  /*55b0*/  @!P2 LEA.HI.X R39, R2, c[0x0][0x1cc], R0, 0x1, P0 ;  /* 0x000073000227aa11 */ /* 0x000fe400000f0c00 */
[----:B------:R-:W-:Y:S11]  /*55c0*/  ISETP.GE.AND P0, PT, R9, c[0x0][0x27c], PT ;  /* 0x00009f0009007a0c */ /* 0x000ff60003f06270 */
[----:B------:R-:W-:Y:S02]  /*55d0*/  @!UPT UIADD3 URZ, URZ, URZ, URZ ;  /* 0x0000003f3f3ff290 */ /* 0x000fe4000fffe03f */
[----:B------:R-:W-:Y:S02]  /*55e0*/  @!P0 SHF.R.U64 R0, R20, 0x10, R21 ;  /* 0x0000001014008819 */ /* 0x000fe40000001215 */
[----:B------:R-:W-:Y:S02]  /*55f0*/  @!P0 SHF.R.U64 R4, R22, 0x10, R23 ;  /* 0x0000001016048819 */ /* 0x000fe40000001217 */
[----:B------:R-:W-:Y:S01]  /*5600*/  @!P0 SHF.R.U64 R8, R50, 0x10, R51 ;  /* 0x0000001032088819 */ /* 0x000fe20000001233 */
[C---:B-1----:R-:W-:Y:S01]  /*5610*/  @!P0 IMAD.U32 R27, R41.reuse, 0x10000, RZ ;  /* 0x00010000291b8824 */ /* 0x042fe200078e00ff */
[----:B------:R-:W-:Y:S01]  /*5620*/  @!P0 LOP3.LUT R29, R41, 0xffff0000, RZ, 0xc0, !PT ;  /* 0xffff0000291d8812 */ /* 0x000fe200078ec0ff */
[C---:B------:R-:W-:Y:S01]  /*5630*/  @!P0 IMAD.U32 R35, R43.reuse, 0x10000, RZ ;  /* 0x000100002b238824 */ /* 0x040fe200078e00ff */
[----:B------:R-:W-:Y:S01]  /*5640*/  @!P0 LOP3.LUT R37, R43, 0xffff0000, RZ, 0xc0, !PT ;  /* 0xffff00002b258812 */ /* 0x000fe200078ec0ff */
[C---:B------:R-:W-:Y:S01]  /*5650*/  @!P0 IMAD.U32 R31, R42.reuse, 0x10000, RZ ;  /* 0x000100002a1f8824 */ /* 0x040fe200078e00ff */
[----:B------:R-:W-:Y:S02]  /*5660*/  @!P0 LOP3.LUT R33, R42, 0xffff0000, RZ, 0xc0, !PT ;  /* 0xffff00002a218812 */ /* 0x000fe400078ec0ff */
[C---:B------:R-:W-:Y:S02]  /*5670*/  @!P0 PRMT R0, R25.reuse, 0x5432, R0 ;  /* 0x0000543219008816 */ /* 0x040fe40000000000 */
[----:B------:R-:W-:Y:S01]  /*5680*/  @!P0 SHF.R.U32.HI R2, RZ, 0x10, R21 ;  /* 0x00000010ff028819 */ /* 0x000fe20000011615 */
[----:B------:R-:W-:Y:S01]  /*5690*/  @!P0 IMAD.U32 R21, R40, 0x10000, RZ ;  /* 0x0001000028158824 */ /* 0x000fe200078e00ff */
[----:B------:R-:W-:Y:S01]  /*56a0*/  @!P0 PRMT R32, R58, 0x5410, R8 ;  /* 0x000054103a208816 */ /* 0x000fe20000000008 */
[----:B------:R-:W-:Y:S01]  /*56b0*/  @!P0 IMAD.U32 R8, R16, 0x10000, RZ ;  /* 0x0001000010088824 */ /* 0x000fe200078e00ff */
[----:B------:R-:W-:Y:S01]  /*56c0*/  @!P0 PRMT R7, R25, 0x5410, R2 ;  /* 0x0000541019078816 */ /* 0x000fe20000000002 */
[----:B------:R-:W-:Y:S01]  /*56d0*/  @!P0 IMAD.U32 R2, R0, 0x10000, RZ ;  /* 0x0001000000028824 */ /* 0x000fe200078e00ff */
[----:B------:R-:W-:Y:S01]  /*56e0*/  @!P0 LOP3.LUT R25, R40, 0xffff0000, RZ, 0xc0, !PT ;  /* 0xffff000028198812 */ /* 0x000fe200078ec0ff */
[----:B------:R-:W-:Y:S01]  /*56f0*/  @!P0 IMAD.U32 R30, R32, 0x10000, RZ ;  /* 0x00010000201e8824 */ /* 0x000fe200078e00ff */
[----:B------:R-:W-:Y:S02]  /*5700*/  @!P0 SHF.R.U64 R5, R48, 0x10, R49 ;  /* 0x0000001030058819 */ /* 0x000fe40000001231 */
[----:B------:R-:W-:Y:S02]  /*5710*/  @!P0 SHF.R.U32.HI R3, RZ, 0x10, R23 ;  /* 0x00000010ff038819 */ /* 0x000fe40000011617 */
[C---:B------:R-:W-:Y:S02]  /*5720*/  @!P0 PRMT R23, R59.reuse, 0x5432, R5 ;  /* 0x000054323b178816 */ /* 0x040fe40000000005 */
[----:B------:R-:W-:Y:S02]  /*5730*/  @!P0 SHF.R.U32.HI R6, RZ, 0x10, R49 ;  /* 0x00000010ff068819 */ /* 0x000fe40000011631 */
[----:B------:R-:W-:Y:S02]  /*5740*/  @!P0 SHF.R.U32.HI R20, RZ, 0x10, R51 ;  /* 0x00000010ff148819 */ /* 0x000fe40000011633 */
[----:B------:R-:W-:Y:S02]  /*5750*/  @!P0 PRMT R28, R59, 0x5410, R6 ;  /* 0x000054103b1c8816 */ /* 0x000fe40000000006 */
[----:B------:R-:W-:Y:S01]  /*5760*/  @!P0 PRMT R22, R58, 0x5432, R20 ;  /* 0x000054323a168816 */ /* 0x000fe20000000014 */
[----:B------:R-:W-:Y:S01]  /*5770*/  @!P0 IMAD.U32 R20, R23, 0x10000, RZ ;  /* 0x0001000017148824 */ /* 0x000fe200078e00ff */
[----:B------:R-:W-:Y:S02]  /*5780*/  @!P0 PRMT R6, R26, 0x5432, R4 ;  /* 0x000054321a068816 */ /* 0x000fe40000000004 */
[----:B------:R-:W-:Y:S01]  /*5790*/  @!P0 LOP3.LUT R4, R16, 0xffff0000, RZ, 0xc0, !PT ;  /* 0xffff000010048812 */ /* 0x000fe200078ec0ff */
[----:B------:R-:W-:Y:S01]  /*57a0*/  @!P0 FMUL.FTZ R48, R8, R20 ;  /* 0x0000001408308220 */ /* 0x000fe20000410000 */
[C---:B------:R-:W-:Y:S01]  /*57b0*/  @!P0 LOP3.LUT R36, R22.reuse, 0xffff0000, RZ, 0xc0, !PT ;  /* 0xffff000016248812 */ /* 0x040fe200078ec0ff */
[----:B------:R-:W-:Y:S01]  /*57c0*/  @!P0 IMAD.U32 R34, R22, 0x10000, RZ ;  /* 0x0001000016228824 */ /* 0x000fe200078e00ff */
[----:B------:R-:W-:Y:S01]  /*57d0*/  @!P0 LOP3.LUT R22, R18, 0xffff0000, RZ, 0xc0, !PT ;  /* 0xffff000012168812 */ /* 0x000fe200078ec0ff */
[-C--:B------:R-:W-:Y:S01]  /*57e0*/  @!P0 FFMA.FTZ R48, R21, R2.reuse, -R48 ;  /* 0x0000000215308223 */ /* 0x080fe20000010830 */
[----:B------:R-:W-:Y:S02]  /*57f0*/  @!P0 LOP3.LUT R23, R23, 0xffff0000, RZ, 0xc0, !PT ;  /* 0xffff000017178812 */ /* 0x000fe400078ec0ff */
[----:B------:R-:W-:Y:S02]  /*5800*/  @!P0 PRMT R5, R26, 0x5410, R3 ;  /* 0x000054101a058816 */ /* 0x000fe40000000003 */
[----:B------:R-:W-:Y:S01]  /*5810*/  @!P0 LOP3.LUT R3, R0, 0xffff0000, RZ, 0xc0, !PT ;  /* 0xffff000000038812 */ /* 0x000fe200078ec0ff */
[----:B------:R-:W-:Y:S01]  /*5820*/  @!P0 FMUL.FTZ R49, R4, R23 ;  /* 0x0000001704318220 */ /* 0x000fe20000410000 */
[----:B------:R-:W-:Y:S01]  /*5830*/  @!P0 SHF.L.U32 R26, R28, 0x10, RZ ;  /* 0x000000101c1a8819 */ /* 0x000fe200000006ff */
[----:B------:R-:W-:Y:S01]  /*5840*/  @!P0 FMUL.FTZ R0, R8, R2 ;  /* 0x0000000208008220 */ /* 0x000fe20000410000 */
[----:B------:R-:W-:Y:S01]  /*5850*/  @!P0 LOP3.LUT R8, R17, 0xffff0000, RZ, 0xc0, !PT ;  /* 0xffff000011088812 */ /* 0x000fe200078ec0ff */
[-C--:B------:R-:W-:Y:S01]  /*5860*/  @!P0 FMUL.FTZ R2, R4, R3.reuse ;  /* 0x0000000304028220 */ /* 0x080fe20000410000 */
[----:B------:R-:W-:Y:S01]  /*5870*/  @!P0 LOP3.LUT R28, R28, 0xffff0000, RZ, 0xc0, !PT ;  /* 0xffff00001c1c8812 */ /* 0x000fe200078ec0ff */
[----:B------:R-:W-:Y:S01]  /*5880*/  @!P0 FFMA.FTZ R49, R25, R3, -R49 ;  /* 0x0000000319318223 */ /* 0x000fe20000010831 */
[----:B------:R-:W-:Y:S01]  /*5890*/  @!P0 LOP3.LUT R32, R32, 0xffff0000, RZ, 0xc0, !PT ;  /* 0xffff000020208812 */ /* 0x000fe200078ec0ff */
[----:B------:R-:W-:Y:S02]  /*58a0*/  @!P0 IMAD.U32 R3, R17, 0x10000, RZ ;  /* 0x0001000011038824 */ /* 0x000fe400078e00ff */
[----:B------:R-:W-:Y:S01]  /*58b0*/  @!P0 IMAD.U32 R4, R7, 0x10000, RZ ;  /* 0x0001000007048824 */ /* 0x000fe200078e00ff */
[----:B------:R-:W-:Y:S01]  /*58c0*/  @!P0 F2FP.BF16.PACK_AB R48, R49, R48 ;  /* 0x000000303130823e */ /* 0x000fe200000010ff */
[----:B------:R-:W-:Y:S01]  /*58d0*/  @!P0 FMUL.FTZ R50, R3, R26 ;  /* 0x0000001a03328220 */ /* 0x000fe20000410000 */
[----:B------:R-:W-:Y:S01]  /*58e0*/  @!P0 LOP3.LUT R7, R7, 0xffff0000, RZ, 0xc0, !PT ;  /* 0xffff000007078812 */ /* 0x000fe200078ec0ff */
[----:B------:R-:W-:Y:S01]  /*58f0*/  @!P0 FMUL.FTZ R51, R8, R28 ;  /* 0x0000001c08338220 */ /* 0x000fe20000410000 */
[----:B------:R-:W-:Y:S01]  /*5900*/  @!P0 MOV R40, R48 ;  /* 0x0000003000288202 */ /* 0x000fe20000000f00 */
[----:B------:R-:W-:Y:S01]  /*5910*/  @!P0 FFMA.FTZ R0, R20, R21, R0 ;  /* 0x0000001514008223 */ /* 0x000fe20000010000 */
[----:B------:R-:W-:Y:S01]  /*5920*/  @!P0 LOP3.LUT R20, R19, 0xffff0000, RZ, 0xc0, !PT ;  /* 0xffff000013148812 */ /* 0x000fe200078ec0ff */
[-C--:B------:R-:W-:Y:S02]  /*5930*/  @!P0 FMUL.FTZ R3, R3, R4.reuse ;  /* 0x0000000403038220 */ /* 0x080fe40000410000 */
[----:B------:R-:W-:Y:S02]  /*5940*/  @!P0 FFMA.FTZ R50, R27, R4, -R50 ;  /* 0x000000041b328223 */ /* 0x000fe40000010832 */
[-C--:B------:R-:W-:Y:S01]  /*5950*/  @!P0 FMUL.FTZ R4, R8, R7.reuse ;  /* 0x0000000708048220 */ /* 0x080fe20000410000 */
[----:B------:R-:W-:Y:S01]  /*5960*/  @!P0 SHF.L.U32 R8, R5, 0x10, RZ ;  /* 0x0000001005088819 */ /* 0x000fe200000006ff */
[----:B------:R-:W-:Y:S01]  /*5970*/  @!P0 FFMA.FTZ R51, R29, R7, -R51 ;  /* 0x000000071d338223 */ /* 0x000fe20000010833 */
[----:B------:R-:W-:Y:S01]  /*5980*/  @!P0 LOP3.LUT R5, R5, 0xffff0000, RZ, 0xc0, !PT ;  /* 0xffff000005058812 */ /* 0x000fe200078ec0ff */
[----:B------:R-:W-:Y:S02]  /*5990*/  @!P0 IMAD.U32 R7, R19, 0x10000, RZ ;  /* 0x0001000013078824 */ /* 0x000fe400078e00ff */
[C---:B------:R-:W-:Y:S01]  /*59a0*/  @!P0 FMUL.FTZ R55, R20.reuse, R36 ;  /* 0x0000002414378220 */ /* 0x040fe20000410000 */
[----:B------:R-:W-:Y:S01]  /*59b0*/  @!P0 F2FP.BF16.PACK_AB R50, R51, R50 ;  /* 0x000000323332823e */ /* 0x000fe200000010ff */
[C---:B------:R-:W-:Y:S02]  /*59c0*/  @!P0 FMUL.FTZ R54, R7.reuse, R34 ;  /* 0x0000002207368220 */ /* 0x040fe40000410000 */
[-C--:B------:R-:W-:Y:S02]  /*59d0*/  @!P0 FMUL.FTZ R7, R7, R8.reuse ;  /* 0x0000000807078220 */ /* 0x080fe40000410000 */
[----:B------:R-:W-:Y:S02]  /*59e0*/  @!P0 FFMA.FTZ R54, R35, R8, -R54 ;  /* 0x0000000823368223 */ /* 0x000fe40000010836 */
[-C--:B------:R-:W-:Y:S01]  /*59f0*/  @!P0 FMUL.FTZ R8, R20, R5.reuse ;  /* 0x0000000514088220 */ /* 0x080fe20000410000 */
[----:B------:R-:W-:Y:S01]  /*5a00*/  @!P0 LOP3.LUT R20, R6, 0xffff0000, RZ, 0xc0, !PT ;  /* 0xffff000006148812 */ /* 0x000fe200078ec0ff */
[----:B------:R-:W-:Y:S02]  /*5a10*/  @!P0 FFMA.FTZ R55, R37, R5, -R55 ;  /* 0x0000000525378223 */ /* 0x000fe40000010837 */
[----:B------:R-:W-:Y:S02]  /*5a20*/  @!P0 IMAD.U32 R5, R18, 0x10000, RZ ;  /* 0x0001000012058824 */ /* 0x000fe400078e00ff */
[----:B------:R-:W-:Y:S01]  /*5a30*/  @!P0 IMAD.U32 R21, R6, 0x10000, RZ ;  /* 0x0001000006158824 */ /* 0x000fe200078e00ff */
[----:B------:R-:W-:Y:S01]  /*5a40*/  @!P0 F2FP.BF16.PACK_AB R54, R55, R54 ;  /* 0x000000363736823e */ /* 0x000fe200000010ff */
[----:B------:R-:W-:Y:S02]  /*5a50*/  @!P0 FMUL.FTZ R6, R5, R30 ;  /* 0x0000001e05068220 */ /* 0x000fe40000410000 */
[----:B------:R-:W-:Y:S02]  /*5a60*/  @!P0 FMUL.FTZ R58, R22, R32 ;  /* 0x00000020163a8220 */ /* 0x000fe40000410000 */
[----:B------:R-:W-:Y:S02]  /*5a70*/  @!P0 FFMA.FTZ R2, R23, R25, R2 ;  /* 0x0000001917028223 */ /* 0x000fe40000010002 */
[----:B------:R-:W-:Y:S02]  /*5a80*/  @!P0 FMUL.FTZ R5, R5, R21 ;  /* 0x0000001505058220 */ /* 0x000fe40000410000 */
[----:B------:R-:W-:Y:S01]  /*5a90*/  @!P0 FFMA.FTZ R3, R26, R27, R3 ;  /* 0x0000001b1a038223 */ /* 0x000fe20000010003 */
[----:B------:R-:W-:Y:S01]  /*5aa0*/  @!P0 F2FP.BF16.PACK_AB R0, R2, R0 ;  /* 0x000000000200823e */ /* 0x000fe200000010ff */
[----:B------:R-:W-:Y:S02]  /*5ab0*/  @!P0 FFMA.FTZ R21, R31, R21, -R6 ;  /* 0x000000151f158223 */ /* 0x000fe40000010806 */
[-C--:B------:R-:W-:Y:S02]  /*5ac0*/  @!P0 FMUL.FTZ R6, R22, R20.reuse ;  /* 0x0000001416068220 */ /* 0x080fe40000410000 */
[----:B------:R-:W-:Y:S02]  /*5ad0*/  @!P0 FFMA.FTZ R58, R33, R20, -R58 ;  /* 0x00000014213a8223 */ /* 0x000fe4000001083a */
[----:B------:R-:W-:Y:S02]  /*5ae0*/  @!P0 FFMA.FTZ R4, R28, R29, R4 ;  /* 0x0000001d1c048223 */ /* 0x000fe40000010004 */
[----:B------:R-:W-:Y:S01]  /*5af0*/  @!P0 FFMA.FTZ R5, R30, R31, R5 ;  /* 0x0000001f1e058223 */ /* 0x000fe20000010005 */
[----:B------:R-:W-:Y:S01]  /*5b00*/  @!P0 F2FP.BF16.PACK_AB R21, R58, R21 ;  /* 0x000000153a15823e */ /* 0x000fe200000010ff */
[----:B------:R-:W-:Y:S01]  /*5b10*/  @!P0 FFMA.FTZ R6, R32, R33, R6 ;  /* 0x0000002120068223 */ /* 0x000fe20000010006 */
[----:B------:R-:W-:Y:S01]  /*5b20*/  @!P0 F2FP.BF16.PACK_AB R3, R4, R3 ;  /* 0x000000030403823e */ /* 0x000fe200000010ff */
[----:B------:R-:W-:Y:S02]  /*5b30*/  @!P0 FFMA.FTZ R7, R34, R35, R7 ;  /* 0x0000002322078223 */ /* 0x000fe40000010007 */
[----:B------:R-:W-:Y:S01]  /*5b40*/  @!P0 FFMA.FTZ R8, R36, R37, R8 ;  /* 0x0000002524088223 */ /* 0x000fe20000010008 */
[----:B------:R-:W-:Y:S01]  /*5b50*/  @!P0 F2FP.BF16.PACK_AB R5, R6, R5 ;  /* 0x000000050605823e */ /* 0x000fe200000010ff */
[----:B------:R-:W-:Y:S01]  /*5b60*/  @!P0 IMAD.MOV.U32 R41, RZ, RZ, R50 ;  /* 0x000000ffff298224 */ /* 0x000fe200078e0032 */
[----:B------:R-:W-:Y:S01]  /*5b70*/  @!P0 MOV R17, R3 ;  /* 0x0000000300118202 */ /* 0x000fe20000000f00 */
[----:B------:R-:W-:Y:S01]  /*5b80*/  @!P0 IMAD.MOV.U32 R42, RZ, RZ, R21 ;  /* 0x000000ffff2a8224 */ /* 0x000fe200078e0015 */
[----:B------:R-:W-:Y:S01]  /*5b90*/  @!P0 F2FP.BF16.PACK_AB R7, R8, R7 ;  /* 0x000000070807823e */ /* 0x000fe200000010ff */
[----:B------:R-:W-:Y:S02]  /*5ba0*/  @!P0 IMAD.MOV.U32 R43, RZ, RZ, R54 ;  /* 0x000000ffff2b8224 */ /* 0x000fe400078e0036 */
[----:B------:R-:W-:Y:S02]  /*5bb0*/  @!P0 IMAD.MOV.U32 R16, RZ, RZ, R0 ;  /* 0x000000ffff108224 */ /* 0x000fe400078e0000 */
[----:B------:R-:W-:Y:S01]  /*5bc0*/  @!P0 IMAD.MOV.U32 R18, RZ, RZ, R5 ;  /* 0x000000ffff128224 */ /* 0x000fe200078e0005 */
[----:B------:R1:W-:Y:S01]  /*5bd0*/  STG.E.128 [R52.64], R40 ;  /* 0x0000002834007986 */ /* 0x0003e2000c101d06 */
[----:B------:R-:W-:Y:S07]  /*5be0*/  @!P0 IMAD.MOV.U32 R19, RZ, RZ, R7 ;  /* 0x000000ffff138224 */ /* 0x000fee00078e0007 */
[----:B------:R1:W-:Y:S02]  /*5bf0*/  @!P2 STG.E.128 [R38.64], R16 ;  /* 0x000000102600a986 */ /* 0x0003e4000c101d06 */
.L_x_178:
[----:B------:R-:W-:Y:S05]  /*5c00*/  BSYNC B0 ;  /* 0x0000000000007941 */ /* 0x000fea0003800000 */
.L_x_177:
[----:B------:R-:W-:Y:S11]  /*5c10*/  ISETP.GE.AND P0, PT, R10, c[0x0][0x1d4], PT ;  /* 0x000075000a007a0c */ /* 0x000ff60003f06270 */
[----:B------:R-:W-:Y:S02]  /*5c20*/  @!UPT UIADD3 URZ, URZ, URZ, URZ ;  /* 0x0000003f3f3ff290 */ /* 0x000fe4000fffe03f */
[----:B------:R-:W-:-:S05]  /*5c30*/  @P0 BRA `(.L_x_162) ;  /* 0x000008a000000947 */ /* 0x000fca0003800000 */
[----:B------:R-:W-:Y:S01]  /*5c40*/  IADD3 R20, P1, P0, R144, R137, R113 ;  /* 0x0000008990147210 */ /* 0x000fe2000783e071 */
[----:B-1----:R-:W1:Y:S03]  /*5c50*/  LDS.128 R16, [R104+0x6100] ;  /* 0x0061000068107984 */ /* 0x002e660000000c00 */
[----:B------:R-:W-:Y:S02]  /*5c60*/  IADD3.X R8, R83, R117, R101, P1, P0 ;  /* 0x0000007553087210 */ /* 0x000fe40000fe0465 */
[----:B------:R-:W-:Y:S02]  /*5c70*/  ISETP.GE.AND P0, PT, R10, c[0x0][0x27c], PT ;  /* 0x00009f000a007a0c */ /* 0x000fe40003f06270 */
[C---:B------:R-:W-:Y:S01]  /*5c80*/  LEA R40, P1, R20.reuse, c[0x0][0x1c8], 0x1 ;  /* 0x0000720014287a11 */ /* 0x040fe200078208ff */
[----:B------:R-:W2:Y:S03]  /*5c90*/  LDS.128 R36, [R105+0x6100] ;  /* 0x0061000069247984 */ /* 0x000ea60000000c00 */
[----:B------:R-:W-:Y:S02]  /*5ca0*/  LEA.HI.X R41, R20, c[0x0][0x1cc], R8, 0x1, P1 ;  /* 0x0000730014297a11 */ /* 0x000fe400008f0c08 */
[----:B------:R-:W-:Y:S05]  /*5cb0*/  ISETP.GE.AND P1, PT, R110, c[0x0][0x1d4], PT ;  /* 0x000075006e007a0c */ /* 0x000fea0003f26270 */
[----:B------:R-:W-:Y:S02]  /*5cc0*/  @!P0 SHF.R.U32.HI R4, RZ, 0x10, R45 ;  /* 0x00000010ff048819 */ /* 0x000fe4000001162d */
[----:B------:R-:W-:Y:S02]  /*5cd0*/  @!P0 SHF.R.U32.HI R0, RZ, 0x10, R13 ;  /* 0x00000010ff008819 */ /* 0x000fe4000001160d */
[----:B------:R-:W-:Y:S02]  /*5ce0*/  @!P0 SHF.R.U64 R7, R44, 0x10, R45 ;  /* 0x000000102c078819 */ /* 0x000fe4000000122d */
[----:B------:R-:W-:Y:S02]  /*5cf0*/  @!P0 SHF.R.U32.HI R5, RZ, 0x10, R47 ;  /* 0x00000010ff058819 */ /* 0x000fe4000001162f */
[C---:B------:R-:W-:Y:S02]  /*5d00*/  @!P0 PRMT R8, R57.reuse, 0x5410, R7 ;  /* 0x0000541039088816 */ /* 0x040fe40000000007 */
[----:B------:R-:W-:Y:S02]  /*5d10*/  @!P0 PRMT R28, R57, 0x5432, R4 ;  /* 0x00005432391c8816 */ /* 0x000fe40000000004 */
[----:B------:R-:W-:Y:S01]  /*5d20*/  @!P0 PRMT R4, R11, 0x5410, R0 ;  /* 0x000054100b048816 */ /* 0x000fe20000000000 */
[C---:B------:R-:W-:Y:S01]  /*5d30*/  @!P0 IMAD.U32 R20, R8.reuse, 0x10000, RZ ;  /* 0x0001000008148824 */ /* 0x040fe200078e00ff */
[----:B------:R-:W-:Y:S01]  /*5d40*/  @!P0 LOP3.LUT R22, R8, 0xffff0000, RZ, 0xc0, !PT ;  /* 0xffff000008168812 */ /* 0x000fe200078ec0ff */
[----:B------:R-:W-:Y:S01]  /*5d50*/  @!P0 IMAD.U32 R25, R28, 0x10000, RZ ;  /* 0x000100001c198824 */ /* 0x000fe200078e00ff */
[----:B------:R-:W-:Y:S01]  /*5d60*/  @!P0 SHF.R.U64 R2, R12, 0x10, R13 ;  /* 0x000000100c028819 */ /* 0x000fe2000000120d */
[C---:B------:R-:W-:Y:S01]  /*5d70*/  @!P0 IMAD.U32 R0, R4.reuse, 0x10000, RZ ;  /* 0x0001000004008824 */ /* 0x040fe200078e00ff */
[----:B------:R-:W-:Y:S02]  /*5d80*/  @!P0 LOP3.LUT R4, R4, 0xffff0000, RZ, 0xc0, !PT ;  /* 0xffff000004048812 */ /* 0x000fe400078ec0ff */
[----:B------:R-:W-:Y:S01]  /*5d90*/  @!P0 SHF.R.U64 R12, R46, 0x10, R47 ;  /* 0x000000102e0c8819 */ /* 0x000fe2000000122f */
[----:B-1----:R-:W-:Y:S01]  /*5da0*/  @!P0 IMAD.U32 R7, R17, 0x10000, RZ ;  /* 0x0001000011078824 */ /* 0x002fe200078e00ff */
[----:B------:R-:W-:Y:S02]  /*5db0*/  @!P0 PRMT R2, R11, 0x5432, R2 ;  /* 0x000054320b028816 */ /* 0x000fe40000000002 */
[----:B------:R-:W-:Y:S01]  /*5dc0*/  @!P0 LOP3.LUT R11, R16, 0xffff0000, RZ, 0xc0, !PT ;  /* 0xffff0000100b8812 */ /* 0x000fe200078ec0ff */
[----:B------:R-:W-:Y:S01]  /*5dd0*/  @!P0 FMUL.FTZ R42, R7, R25 ;  /* 0x00000019072a8220 */ /* 0x000fe20000410000 */
[----:B------:R-:W-:Y:S01]  /*5de0*/  @!P0 LOP3.LUT R13, R18, 0xffff0000, RZ, 0xc0, !PT ;  /* 0xffff0000120d8812 */ /* 0x000fe200078ec0ff */
[----:B------:R-:W-:Y:S01]  /*5df0*/  @!P0 IMAD.U32 R8, R2, 0x10000, RZ ;  /* 0x0001000002088824 */ /* 0x000fe200078e00ff */
[--C-:B------:R-:W-:Y:S01]  /*5e00*/  @!P0 SHF.R.U32.HI R3, RZ, 0x10, R15.reuse ;  /* 0x00000010ff038819 */ /* 0x100fe2000001160f */
[----:B--2---:R-:W-:Y:S01]  /*5e10*/  @!P0 IMAD.U32 R26, R37, 0x10000, RZ ;  /* 0x00010000251a8824 */ /* 0x004fe200078e00ff */
[C---:B------:R-:W-:Y:S01]  /*5e20*/  @!P0 SHF.L.U32 R21, R36.reuse, 0x10, RZ ;  /* 0x0000001024158819 */ /* 0x040fe200000006ff */
[----:B------:R-:W-:Y:S01]  /*5e30*/  @!P0 FMUL.FTZ R44, R11, R22 ;  /* 0x000000160b2c8220 */ /* 0x000fe20000410000 */
[----:B------:R-:W-:Y:S01]  /*5e40*/  @!P0 LOP3.LUT R23, R36, 0xffff0000, RZ, 0xc0, !PT ;  /* 0xffff000024178812 */ /* 0x000fe200078ec0ff */
[-C--:B------:R-:W-:Y:S01]  /*5e50*/  @!P0 FFMA.FTZ R42, R26, R0.reuse, -R42 ;  /* 0x000000001a2a8223 */ /* 0x080fe2000001082a */
[----:B------:R-:W-:Y:S01]  /*5e60*/  @!P0 LOP3.LUT R27, R37, 0xffff0000, RZ, 0xc0, !PT ;  /* 0xffff0000251b8812 */ /* 0x000fe200078ec0ff */
[C---:B------:R-:W-:Y:S01]  /*5e70*/  @!P0 IMAD.U32 R29, R38.reuse, 0x10000, RZ ;  /* 0x00010000261d8824 */ /* 0x040fe200078e00ff */
[----:B------:R-:W-:Y:S02]  /*5e80*/  @!P0 LOP3.LUT R31, R38, 0xffff0000, RZ, 0xc0, !PT ;  /* 0xffff0000261f8812 */ /* 0x000fe400078ec0ff */
[C---:B------:R-:W-:Y:S02]  /*5e90*/  @!P0 SHF.L.U32 R33, R39.reuse, 0x10, RZ ;  /* 0x0000001027218819 */ /* 0x040fe400000006ff */
[----:B------:R-:W-:Y:S02]  /*5ea0*/  @!P0 LOP3.LUT R35, R39, 0xffff0000, RZ, 0xc0, !PT ;  /* 0xffff000027238812 */ /* 0x000fe400078ec0ff */
[----:B------:R-:W-:Y:S01]  /*5eb0*/  @!P0 SHF.R.U64 R6, R14, 0x10, R15 ;  /* 0x000000100e068819 */ /* 0x000fe2000000120f */
[----:B------:R-:W-:Y:S01]  /*5ec0*/  @!P0 IMAD.U32 R14, R18, 0x10000, RZ ;  /* 0x00010000120e8824 */ /* 0x000fe200078e00ff */
[----:B------:R-:W-:Y:S02]  /*5ed0*/  @!P0 LOP3.LUT R15, R17, 0xffff0000, RZ, 0xc0, !PT ;  /* 0xffff0000110f8812 */ /* 0x000fe400078ec0ff */
[----:B------:R-:W-:Y:S02]  /*5ee0*/  @!P0 PRMT R6, R24, 0x5432, R6 ;  /* 0x0000543218068816 */ /* 0x000fe40000000006 */
[C---:B------:R-:W-:Y:S01]  /*5ef0*/  @!P0 PRMT R30, R56.reuse, 0x5432, R12 ;  /* 0x00005432381e8816 */ /* 0x040fe2000000000c */
[----:B------:R-:W-:Y:S01]  /*5f00*/  @!P0 IMAD.U32 R12, R19, 0x10000, RZ ;  /* 0x00010000130c8824 */ /* 0x000fe200078e00ff */
[----:B------:R-:W-:Y:S02]  /*5f10*/  @!P0 PRMT R34, R56, 0x5410, R5 ;  /* 0x0000541038228816 */ /* 0x000fe40000000005 */
[----:B------:R-:W-:Y:S01]  /*5f20*/  @!P0 PRMT R5, R24, 0x5410, R3 ;  /* 0x0000541018058816 */ /* 0x000fe20000000003 */
[----:B------:R-:W-:Y:S01]  /*5f30*/  @!P0 FMUL.FTZ R3, R7, R0 ;  /* 0x0000000007038220 */ /* 0x000fe20000410000 */
[----:B------:R-:W-:Y:S01]  /*5f40*/  @!P0 LOP3.LUT R7, R2, 0xffff0000, RZ, 0xc0, !PT ;  /* 0xffff000002078812 */ /* 0x000fe200078ec0ff */
[----:B------:R-:W-:Y:S01]  /*5f50*/  @!P0 IMAD.U32 R0, R16, 0x10000, RZ ;  /* 0x0001000010008824 */ /* 0x000fe200078e00ff */
[----:B------:R-:W-:Y:S01]  /*5f60*/  @!P0 LOP3.LUT R24, R28, 0xffff0000, RZ, 0xc0, !PT ;  /* 0xffff00001c188812 */ /* 0x000fe200078ec0ff */
[C---:B------:R-:W-:Y:S01]  /*5f70*/  @!P0 IMAD.U32 R28, R30.reuse, 0x10000, RZ ;  /* 0x000100001e1c8824 */ /* 0x040fe200078e00ff */
[----:B------:R-:W-:Y:S01]  /*5f80*/  @!P0 LOP3.LUT R30, R30, 0xffff0000, RZ, 0xc0, !PT ;  /* 0xffff00001e1e8812 */ /* 0x000fe200078ec0ff */
[----:B------:R-:W-:Y:S01]  /*5f90*/  @!P0 FMUL.FTZ R43, R0, R20 ;  /* 0x00000014002b8220 */ /* 0x000fe20000410000 */
[----:B------:R-:W-:Y:S01]  /*5fa0*/  @!P0 SHF.L.U32 R32, R34, 0x10, RZ ;  /* 0x0000001022208819 */ /* 0x000fe200000006ff */
[-C--:B------:R-:W-:Y:S01]  /*5fb0*/  @!P0 FMUL.FTZ R2, R11, R7.reuse ;  /* 0x000000070b028220 */ /* 0x080fe20000410000 */
[----:B------:R-:W-:Y:S01]  /*5fc0*/  @!P0 LOP3.LUT R11, R19, 0xffff0000, RZ, 0xc0, !PT ;  /* 0xffff0000130b8812 */ /* 0x000fe200078ec0ff */
[-C--:B------:R-:W-:Y:S01]  /*5fd0*/  @!P0 FMUL.FTZ R0, R0, R8.reuse ;  /* 0x0000000800008220 */ /* 0x080fe20000410000 */
[----:B------:R-:W-:Y:S01]  /*5fe0*/  @!P0 LOP3.LUT R34, R34, 0xffff0000, RZ, 0xc0, !PT ;  /* 0xffff000022228812 */ /* 0x000fe200078ec0ff */
[----:B------:R-:W-:Y:S01]  /*5ff0*/  @!P0 FFMA.FTZ R43, R21, R8, -R43 ;  /* 0x00000008152b8223 */ /* 0x000fe2000001082b */
[----:B------:R-:W-:Y:S01]  /*6000*/  @!P0 LOP3.LUT R8, R5, 0xffff0000, RZ, 0xc0, !PT ;  /* 0xffff000005088812 */ /* 0x000fe200078ec0ff */
[----:B------:R-:W-:Y:S02]  /*6010*/  @!P0 FFMA.FTZ R44, R23, R7, -R44 ;  /* 0x00000007172c8223 */ /* 0x000fe4000001082c */
[----:B------:R-:W-:Y:S02]  /*6020*/  @!P0 IMAD.U32 R7, R5, 0x10000, RZ ;  /* 0x0001000005078824 */ /* 0x000fe400078e00ff */
[----:B------:R-:W-:Y:S01]  /*6030*/  @!P0 IMAD.U32 R5, R6, 0x10000, RZ ;  /* 0x0001000006058824 */ /* 0x000fe200078e00ff */
[----:B------:R-:W-:Y:S01]  /*6040*/  @!P0 F2FP.BF16.PACK_AB R43, R44, R43 ;  /* 0x0000002b2c2b823e */ /* 0x000fe200000010ff */
[----:B------:R-:W-:Y:S01]  /*6050*/  @!P0 FMUL.FTZ R49, R15, R24 ;  /* 0x000000180f318220 */ /* 0x000fe20000410000 */
[----:B------:R-:W-:Y:S01]  /*6060*/  @!P0 LOP3.LUT R6, R6, 0xffff0000, RZ, 0xc0, !PT ;  /* 0xffff000006068812 */ /* 0x000fe200078ec0ff */
[----:B------:R-:W-:Y:S01]  /*6070*/  @!P0 FMUL.FTZ R48, R14, R28 ;  /* 0x0000001c0e308220 */ /* 0x000fe20000410000 */
[----:B------:R-:W-:Y:S01]  /*6080*/  @!P0 MOV R36, R43 ;  /* 0x0000002b00248202 */ /* 0x000fe20000000f00 */
[----:B------:R-:W-:Y:S02]  /*6090*/  @!P0 FMUL.FTZ R47, R13, R30 ;  /* 0x0000001e0d2f8220 */ /* 0x000fe40000410000 */
[----:B------:R-:W-:Y:S02]  /*60a0*/  @!P0 FMUL.FTZ R46, R12, R32 ;  /* 0x000000200c2e8220 */ /* 0x000fe40000410000 */
[----:B------:R-:W-:Y:S02]  /*60b0*/  @!P0 FMUL.FTZ R45, R11, R34 ;  /* 0x000000220b2d8220 */ /* 0x000fe40000410000 */
[----:B------:R-:W-:Y:S02]  /*60c0*/  @!P0 FFMA.FTZ R49, R27, R4, -R49 ;  /* 0x000000041b318223 */ /* 0x000fe40000010831 */
[----:B------:R-:W-:Y:S02]  /*60d0*/  @!P0 FFMA.FTZ R48, R29, R5, -R48 ;  /* 0x000000051d308223 */ /* 0x000fe40000010830 */
[----:B------:R-:W-:Y:S01]  /*60e0*/  @!P0 FFMA.FTZ R47, R31, R6, -R47 ;  /* 0x000000061f2f8223 */ /* 0x000fe2000001082f */
[----:B------:R-:W-:Y:S01]  /*60f0*/  @!P0 F2FP.BF16.PACK_AB R42, R49, R42 ;  /* 0x0000002a312a823e */ /* 0x000fe200000010ff */
[----:B------:R-:W-:Y:S02]  /*6100*/  @!P0 FFMA.FTZ R46, R33, R7, -R46 ;  /* 0x00000007212e8223 */ /* 0x000fe4000001082e */
[----:B------:R-:W-:Y:S01]  /*6110*/  @!P0 FFMA.FTZ R45, R35, R8, -R45 ;  /* 0x00000008232d8223 */ /* 0x000fe2000001082d */
[----:B------:R-:W-:Y:S01]  /*6120*/  @!P0 F2FP.BF16.PACK_AB R47, R47, R48 ;  /* 0x000000302f2f823e */ /* 0x000fe200000010ff */
[----:B------:R-:W-:Y:S02]  /*6130*/  @!P0 IMAD.MOV.U32 R37, RZ, RZ, R42 ;  /* 0x000000ffff258224 */ /* 0x000fe400078e002a */
[----:B------:R-:W-:Y:S01]  /*6140*/  @!P0 FFMA.FTZ R0, R20, R21, R0 ;  /* 0x0000001514008223 */ /* 0x000fe20000010000 */
[----:B------:R-:W-:Y:S01]  /*6150*/  @!P0 F2FP.BF16.PACK_AB R45, R45, R46 ;  /* 0x0000002e2d2d823e */ /* 0x000fe200000010ff */
[----:B------:R-:W-:Y:S02]  /*6160*/  @!P0 IMAD.MOV.U32 R38, RZ, RZ, R47 ;  /* 0x000000ffff268224 */ /* 0x000fe400078e002f */
[----:B------:R-:W-:Y:S01]  /*6170*/  @!P0 FMUL.FTZ R4, R15, R4 ;  /* 0x000000040f048220 */ /* 0x000fe20000410000 */
[----:B------:R-:W-:Y:S01]  /*6180*/  @!P0 MOV R39, R45 ;  /* 0x0000002d00278202 */ /* 0x000fe20000000f00 */
[----:B------:R-:W-:Y:S02]  /*6190*/  @!P0 FFMA.FTZ R2, R22, R23, R2 ;  /* 0x0000001716028223 */ /* 0x000fe40000010002 */
[----:B------:R-:W-:Y:S02]  /*61a0*/  @!P0 FMUL.FTZ R5, R14, R5 ;  /* 0x000000050e058220 */ /* 0x000fe40000410000 */
[----:B------:R-:W-:Y:S01]  /*61b0*/  @!P0 FFMA.FTZ R3, R25, R26, R3 ;  /* 0x0000001a19038223 */ /* 0x000fe20000010003 */
[----:B------:R1:W-:Y:S01]  /*61c0*/  STG.E.128 [R40.64], R36 ;  /* 0x0000002428007986 */ /* 0x0003e2000c101d06 */
[----:B------:R-:W-:Y:S01]  /*61d0*/  @!P0 FMUL.FTZ R6, R13, R6 ;  /* 0x000000060d068220 */ /* 0x000fe20000410000 */
[----:B------:R-:W-:Y:S01]  /*61e0*/  @!P0 F2FP.BF16.PACK_AB R0, R2, R0 ;  /* 0x000000000200823e */ /* 0x000fe200000010ff */
[----:B------:R-:W-:Y:S02]  /*61f0*/  @!P0 FFMA.FTZ R4, R24, R27, R4 ;  /* 0x0000001b18048223 */ /* 0x000fe40000010004 */
[----:B------:R-:W-:Y:S02]  /*6200*/  @!P0 FMUL.FTZ R7, R12, R7 ;  /* 0x000000070c078220 */ /* 0x000fe40000410000 */
[----:B------:R-:W-:Y:S01]  /*6210*/  @!P0 FFMA.FTZ R5, R28, R29, R5 ;  /* 0x0000001d1c058223 */ /* 0x000fe20000010005 */
[----:B------:R-:W-:Y:S01]  /*6220*/  @!P0 F2FP.BF16.PACK_AB R3, R4, R3 ;  /* 0x000000030403823e */ /* 0x000fe200000010ff */
[----:B------:R-:W-:Y:S02]  /*6230*/  @!P0 FMUL.FTZ R8, R11, R8 ;  /* 0x000000080b088220 */ /* 0x000fe40000410000 */
[----:B------:R-:W-:Y:S02]  /*6240*/  @!P0 FFMA.FTZ R6, R30, R31, R6 ;  /* 0x0000001f1e068223 */ /* 0x000fe40000010006 */
[----:B------:R-:W-:Y:S02]  /*6250*/  @!P0 FFMA.FTZ R7, R32, R33, R7 ;  /* 0x0000002120078223 */ /* 0x000fe40000010007 */
[----:B------:R-:W-:Y:S01]  /*6260*/  @!P0 FFMA.FTZ R8, R34, R35, R8 ;  /* 0x0000002322088223 */ /* 0x000fe20000010008 */
[----:B------:R-:W-:Y:S01]  /*6270*/  @!P0 F2FP.BF16.PACK_AB R5, R6, R5 ;  /* 0x000000050605823e */ /* 0x000fe200000010ff */
[----:B------:R-:W-:Y:S02]  /*6280*/  @!P0 IMAD.MOV.U32 R16, RZ, RZ, R0 ;  /* 0x000000ffff108224 */ /* 0x000fe400078e0000 */
[----:B------:R-:W-:Y:S01]  /*6290*/  @!P0 IMAD.MOV.U32 R17, RZ, RZ, R3 ;  /* 0x000000ffff118224 */ /* 0x000fe200078e0003 */
[----:B------:R-:W-:Y:S02]  /*62a0*/  @!P0 F2FP.BF16.PACK_AB R7, R8, R7 ;  /* 0x000000070807823e */ /* 0x000fe400000010ff */
[----:B------:R-:W-:Y:S03]  /*62b0*/  @!P0 MOV R18, R5 ;  /* 0x0000000500128202 */ /* 0x000fe60000000f00 */
[----:B------:R-:W-:Y:S01]  /*62c0*/  @!P0 IMAD.MOV.U32 R19, RZ, RZ, R7 ;  /* 0x000000ffff138224 */ /* 0x000fe200078e0007 */
[----:B------:R-:W-:-:S05]  /*62d0*/  @P1 BRA `(.L_x_162) ;  /* 0x0000020000001947 */ /* 0x000fca0003800000 */
[----:B------:R-:W-:Y:S04]  /*62e0*/  IADD3 R137, P1, P0, R144, R137, R110 ;  /* 0x0000008990897210 */ /* 0x000fe8000783e06e */
[----:B------:R-:W-:Y:S02]  /*62f0*/  IADD3.X R117, R83, R117, R98, P1, P0 ;  /* 0x0000007553757210 */ /* 0x000fe40000fe0462 */
[C---:B------:R-:W-:Y:S04]  /*6300*/  LEA R2, P0, R137.reuse, c[0x0][0x1c8], 0x1 ;  /* 0x0000720089027a11 */ /* 0x040fe800078008ff */
[----:B------:R-:W-:Y:S05]  /*6310*/  LEA.HI.X R3, R137, c[0x0][0x1cc], R117, 0x1, P0 ;  /* 0x0000730089037a11 */ /* 0x000fea00000f0c75 */
[----:B------:R2:W-:Y:S01]  /*6320*/  STG.E.128 [R2.64], R16 ;  /* 0x0000001002007986 */ /* 0x0005e2000c101d06 */
[----:B------:R-:W-:-:S05]  /*6330*/  BRA `(.L_x_162) ;  /* 0x000001a000007947 */ /* 0x000fca0003800000 */
.L_x_158:
[----:B------:R-:W-:Y:S05]  /*6340*/  IMAD R0, R116, -0x40, R66 ;  /* 0xffffffc074007824 */ /* 0x000fea00078e0242 */
[----:B------:R-:W-:Y:S04]  /*6350*/  IMNMX R0, R0, 0x40, PT ;  /* 0x0000004000007817 */ /* 0x000fe80003800200 */
[----:B------:R-:W-:Y:S11]  /*6360*/  ISETP.GE.AND P0, PT, R225, R0, PT ;  /* 0x00000000e100720c */ /* 0x000ff60003f06270 */
[----:B------:R-:W-:Y:S02]  /*6370*/  @!UPT UIADD3 URZ, URZ, URZ, URZ ;  /* 0x0000003f3f3ff290 */ /* 0x000fe4000fffe03f */
[----:B------:R-:W-:-:S05]  /*6380*/  @P0 BRA `(.L_x_162) ;  /* 0x0000015000000947 */ /* 0x000fca0003800000 */
[C---:B------:R-:W-:Y:S02]  /*6390*/  ISETP.GE.AND P0, PT, R140.reuse, c[0x0][0x1d4], PT ;  /* 0x000075008c007a0c */ /* 0x040fe40003f06270 */
[----:B------:R-:W-:Y:S02]  /*63a0*/  ISETP.GE.AND P1, PT, R9, c[0x0][0x1d4], PT ;  /* 0x0000750009007a0c */ /* 0x000fe40003f26270 */
[C---:B------:R-:W-:Y:S02]  /*63b0*/  IADD3 R0, R140.reuse, 0x60, RZ ;  /* 0x000000608c007810 */ /* 0x040fe40007ffe0ff */
[----:B------:R-:W-:Y:S02]  /*63c0*/  IADD3 R2, R140, 0x80, RZ ;  /* 0x000000808c027810 */ /* 0x000fe40007ffe0ff */
[----:B------:R-:W-:Y:S02]  /*63d0*/  ISETP.GE.AND P2, PT, R0, c[0x0][0x1d4], PT ;  /* 0x0000750000007a0c */ /* 0x000fe40003f46270 */
[----:B------:R-:W-:Y:S03]  /*63e0*/  IADD3 R0, R140, 0xa0, RZ ;  /* 0x000000a08c007810 */ /* 0x000fe60007ffe0ff */
[----:B------:R-:W1:Y:S04]  /*63f0*/  @!P0 LDS.128 R12, [R230+0x6000] ;  /* 0x00600000e60c8984 */ /* 0x000e680000000c00 */
[----:B------:R-:W2:Y:S04]  /*6400*/  @!P1 LDS.128 R4, [R229+0x6000] ;  /* 0x00600000e5049984 */ /* 0x000ea80000000c00 */
[----:B-1----:R-:W-:Y:S01]  /*6410*/  @!P0 STG.E.128 [R50.64], R12 ;  /* 0x0000000c32008986 */ /* 0x002fe2000c101d06 */
[----:B------:R-:W-:Y:S03]  /*6420*/  ISETP.GE.AND P0, PT, R10, c[0x0][0x1d4], PT ;  /* 0x000075000a007a0c */ /* 0x000fe60003f06270 */
[----:B--2---:R-:W-:Y:S01]  /*6430*/  @!P1 STG.E.128 [R50.64+0x40], R4 ;  /* 0x0000400432009986 */ /* 0x004fe2000c101d06 */
[----:B------:R-:W-:Y:S03]  /*6440*/  ISETP.GE.AND P1, PT, R2, c[0x0][0x1d4], PT ;  /* 0x0000750002007a0c */ /* 0x000fe60003f26270 */
[----:B------:R-:W1:Y:S06]  /*6450*/  @!P2 LDS.128 R4, [R229+0x8000] ;  /* 0x00800000e504a984 */ /* 0x000e6c0000000c00 */
[----:B------:R-:W2:Y:S04]  /*6460*/  @!P0 LDS.128 R12, [R230+0x8000] ;  /* 0x00800000e60c8984 */ /* 0x000ea80000000c00 */
[----:B-1----:R-:W-:Y:S04]  /*6470*/  @!P2 STG.E.128 [R50.64+0xc0], R4 ;  /* 0x0000c0043200a986 */ /* 0x002fe8000c101d06 */
[----:B--2---:R-:W-:Y:S01]  /*6480*/  @!P0 STG.E.128 [R50.64+0x80], R12 ;  /* 0x0000800c32008986 */ /* 0x004fe2000c101d06 */
[----:B------:R-:W-:Y:S03]  /*6490*/  ISETP.GE.AND P0, PT, R0, c[0x0][0x1d4], PT ;  /* 0x0000750000007a0c */ /* 0x000fe60003f06270 */
[----:B------:R-:W1:Y:S10]  /*64a0*/  @!P1 LDS.128 R12, [R230+0xa000] ;  /* 0x00a00000e60c9984 */ /* 0x000e740000000c00 */
[----:B------:R-:W2:Y:S04]  /*64b0*/  @!P0 LDS.128 R4, [R229+0xa000] ;  /* 0x00a00000e5048984 */ /* 0x000ea80000000c00 */
[----:B-1----:R1:W-:Y:S04]  /*64c0*/  @!P1 STG.E.128 [R50.64+0x100], R12 ;  /* 0x0001000c32009986 */ /* 0x0023e8000c101d06 */
[----:B--2---:R1:W-:Y:S02]  /*64d0*/  @!P0 STG.E.128 [R50.64+0x140], R4 ;  /* 0x0001400432008986 */ /* 0x0043e4000c101d06 */
.L_x_162:
[----:B------:R-:W-:Y:S05]  /*64e0*/  BSYNC B1 ;  /* 0x0000000000017941 */ /* 0x000fea0003800000 */
.L_x_157:
[C---:B-12---:R-:W-:Y:S01]  /*64f0*/  IMAD.SHL.U32 R2, R116.reuse, 0x40, RZ ;  /* 0x0000004074027824 */ /* 0x046fe200078e00ff */
[----:B------:R-:W-:Y:S01]  /*6500*/  SHF.L.U64.HI R69, R116, 0x6, R69 ;  /* 0x0000000674457819 */ /* 0x000fe20000010245 */
[----:B------:R-:W-:Y:S02]  /*6510*/  BSSY B0, `(.L_x_179) ;  /* 0x000004a000007945 */ /* 0x000fe40003800000 */
[----:B------:R-:W-:Y:S01]  /*6520*/  IMAD.IADD R0, R80, 0x1, -R2 ;  /* 0x0000000150007824 */ /* 0x000fe200078e0a02 */
[----:B-----5:R-:W-:Y:S04]  /*6530*/  IADD3 R4, P1, R2, R82, RZ ;  /* 0x0000005202047210 */ /* 0x020fe80007f3e0ff */
[----:B------:R-:W-:Y:S02]  /*6540*/  ISETP.GE.AND P0, PT, R0, 0x21, PT ;  /* 0x000000210000780c */ /* 0x000fe40003f06270 */
[----:B------:R-:W-:Y:S11]  /*6550*/  IADD3.X R3, R69, R81, RZ, P1, !PT ;  /* 0x0000005145037210 */ /* 0x000ff60000ffe4ff */
[----:B------:R-:W-:Y:S05]  /*6560*/  @P0 IADD3 R6, P1, R4, 0x20, RZ ;  /* 0x0000002004060810 */ /* 0x000fea0007f3e0ff */
[----:B------:R-:W-:Y:S01]  /*6570*/  @P0 IMAD.X R5, RZ, RZ, R3, P1 ;  /* 0x000000ffff050224 */ /* 0x000fe200008e0603 */
[----:B------:R-:W-:Y:S02]  /*6580*/  ISETP.GE.AND P1, PT, R0, 0x1, PT ;  /* 0x000000010000780c */ /* 0x000fe40003f26270 */
[----:B------:R-:W-:Y:S01]  /*6590*/  IADD3 R0, -R2, R66, RZ ;  /* 0x0000004202007210 */ /* 0x000fe20007ffe1ff */
[----:B------:R-:W-:Y:S03]  /*65a0*/  @P0 IMAD R5, R5, c[0x0][0x258], RZ ;  /* 0x0000960005050a24 */ /* 0x000fe600078e02ff */
[----:B------:R-:W-:Y:S01]  /*65b0*/  IMNMX R0, R0, 0x40, PT ;  /* 0x0000004000007817 */ /* 0x000fe20003800200 */
[----:B------:R-:W-:Y:S06]  /*65c0*/  @P0 IMAD R5, R6, c[0x0][0x25c], R5 ;  /* 0x0000970006050a24 */ /* 0x000fec00078e0205 */
[-C--:B------:R-:W-:Y:S01]  /*65d0*/  @P1 MOV R13, R79.reuse ;  /* 0x0000004f000d1202 */ /* 0x080fe20000000f00 */
[----:B------:R-:W-:Y:S02]  /*65e0*/  @P1 IMAD R3, R3, c[0x0][0x258], RZ ;  /* 0x0000960003031a24 */ /* 0x000fe400078e02ff */
[----:B------:R-:W-:Y:S02]  /*65f0*/  @P1 IMAD.MOV.U32 R12, RZ, RZ, R128 ;  /* 0x000000ffff0c1224 */ /* 0x000fe400078e0080 */
[C---:B------:R-:W-:Y:S02]  /*6600*/  @P1 IMAD R3, R4.reuse, c[0x0][0x25c], R3 ;  /* 0x0000970004031a24 */ /* 0x040fe400078e0203 */
[----:B------:R-:W-:Y:S04]  /*6610*/  @P1 IMAD.WIDE.U32 R12, R4, c[0x0][0x258], R12 ;  /* 0x00009600040c1a25 */ /* 0x000fe800078e000c */
[----:B------:R-:W-:Y:S01]  /*6620*/  @P1 IMAD.IADD R3, R13, 0x1, R3 ;  /* 0x000000010d031824 */ /* 0x000fe200078e0203 */
[C---:B------:R-:W-:Y:S02]  /*6630*/  @P1 LEA R14, P2, R12.reuse, c[0x0][0x250], 0x1 ;  /* 0x000094000c0e1a11 */ /* 0x040fe400078408ff */
[----:B------:R-:W-:Y:S02]  /*6640*/  @P0 MOV R13, R79 ;  /* 0x0000004f000d0202 */ /* 0x000fe40000000f00 */
[----:B------:R-:W-:Y:S01]  /*6650*/  @P1 LEA.HI.X R15, R12, c[0x0][0x254], R3, 0x1, P2 ;  /* 0x000095000c0f1a11 */ /* 0x000fe200010f0c03 */
[----:B------:R-:W-:Y:S04]  /*6660*/  @P0 IMAD.MOV.U32 R12, RZ, RZ, R128 ;  /* 0x000000ffff0c0224 */ /* 0x000fe800078e0080 */
[----:B------:R-:W-:Y:S01]  /*6670*/  @!PT LDS RZ, [RZ] ;  /* 0x00000000fffff984 */ /* 0x000fe20000000800 */
[----:B------:R-:W-:Y:S01]  /*6680*/  @!PT LDS RZ, [RZ] ;  /* 0x00000000fffff984 */ /* 0x000fe20000000800 */
[----:B------:R-:W-:Y:S01]  /*6690*/  @!PT LDS RZ, [RZ] ;  /* 0x00000000fffff984 */ /* 0x000fe20000000800 */
[----:B------:R1:W-:Y:S01]  /*66a0*/  @P1 LDGSTS.E.BYPASS.LTC128B.128 [R217+0x100], [R14.64], !P5 ;  /* 0x001000000ed91fae */ /* 0x0003e2000e901d46 */
[----:B------:R-:W-:Y:S03]  /*66b0*/  @P0 IMAD.WIDE.U32 R12, R6, c[0x0][0x258], R12 ;  /* 0x00009600060c0a25 */ /* 0x000fe600078e000c */
[----:B------:R1:W-:Y:S01]  /*66c0*/  @P1 LDGSTS.E.BYPASS.LTC128B.128 [R217+0x2100], [R14.64+0x80], !P4 ;  /* 0x021000800ed91fae */ /* 0x0003e2000e101d46 */
[----:B------:R-:W-:Y:S01]  /*66d0*/  @P0 IMAD.IADD R5, R13, 0x1, R5 ;  /* 0x000000010d050824 */ /* 0x000fe200078e0205 */
[C---:B------:R-:W-:Y:S02]  /*66e0*/  @P0 LEA R4, P2, R12.reuse, c[0x0][0x250], 0x1 ;  /* 0x000094000c040a11 */ /* 0x040fe400078408ff */
[----:B------:R1:W-:Y:S02]  /*66f0*/  @P1 LDGSTS.E.BYPASS.LTC128B.128 [R217+0x4100], [R14.64+0x100], !P3 ;  /* 0x041001000ed91fae */ /* 0x0003e4000d901d46 */
[----:B------:R-:W-:Y:S05]  /*6700*/  @P0 LEA.HI.X R5, R12, c[0x0][0x254], R5, 0x1, P2 ;  /* 0x000095000c050a11 */ /* 0x000fea00010f0c05 */
[----:B------:R1:W-:Y:S04]  /*6710*/  @P0 LDGSTS.E.BYPASS.LTC128B.128 [R217+0x1100], [R4.64], !P5 ;  /* 0x0110000004d90fae */ /* 0x0003e8000e901d46 */
[----:B------:R1:W-:Y:S04]  /*6720*/  @P0 LDGSTS.E.BYPASS.LTC128B.128 [R217+0x3100], [R4.64+0x80], !P4 ;  /* 0x0310008004d90fae */ /* 0x0003e8000e101d46 */
[----:B------:R1:W-:Y:S01]  /*6730*/  @P0 LDGSTS.E.BYPASS.LTC128B.128 [R217+0x5100], [R4.64+0x100], !P3 ;  /* 0x0510010004d90fae */ /* 0x0003e2000d901d46 */
[----:B------:R-:W-:Y:S03]  /*6740*/  ISETP.GE.AND P0, PT, R225, R0, PT ;  /* 0x00000000e100720c */ /* 0x000fe60003f06270 */
[----:B------:R-:W0:Y:S01]  /*6750*/  LDGDEPBAR ;  /* 0x00000000000079af */ /* 0x000e220000000000 */
[----:B------:R-:W-:Y:S04]  /*6760*/  DEPBAR.LE SB0, 0x0 ;  /* 0x000080000000791a */ /* 0x000fe80000000000 */
[----:B------:R-:W-:Y:S06]  /*6770*/  BAR.SYNC.DEFER_BLOCKING 0x0 ;  /* 0x0000000000007b1d */ /* 0x000fec0000010000 */
[----:B------:R-:W-:-:S05]  /*6780*/  @P0 BRA `(.L_x_180) ;  /* 0x0000022000000947 */ /* 0x000fca0003800000 */
[----:B-1----:R-:W-:Y:S01]  /*6790*/  IADD3 R2, P0, R2, R78, RZ ;  /* 0x0000004e02027210 */ /* 0x002fe20007f1e0ff */
[----:B------:R-:W-:Y:S01]  /*67a0*/  IMAD.MOV.U32 R4, RZ, RZ, R126 ;  /* 0x000000ffff047224 */ /* 0x000fe200078e007e */
[----:B------:R-:W-:Y:S01]  /*67b0*/  ISETP.GE.AND P1, PT, R140, c[0x0][0x1d4], PT ;  /* 0x000075008c007a0c */ /* 0x000fe20003f26270 */
[----:B------:R-:W-:Y:S02]  /*67c0*/  IMAD.MOV.U32 R5, RZ, RZ, R76 ;  /* 0x000000ffff057224 */ /* 0x000fe400078e004c */
[----:B------:R-:W-:Y:S02]  /*67d0*/  IMAD.X R0, R69, 0x1, R77, P0 ;  /* 0x0000000145007824 */ /* 0x000fe400000e064d */
[----:B------:R-:W-:Y:S04]  /*67e0*/  IMAD.WIDE.U32 R4, R2, c[0x0][0x208], R4 ;  /* 0x0000820002047a25 */ /* 0x000fe800078e0004 */
[----:B------:R-:W-:Y:S01]  /*67f0*/  IMAD R0, R0, c[0x0][0x208], RZ ;  /* 0x0000820000007a24 */ /* 0x000fe200078e02ff */
[----:B------:R-:W-:Y:S03]  /*6800*/  LEA R16, P0, R4, c[0x0][0x1f8], 0x1 ;  /* 0x00007e0004107a11 */ /* 0x000fe600078008ff */
[----:B------:R-:W1:Y:S01]  /*6810*/  @!P1 LDS.128 R12, [R230] ;  /* 0x00000000e60c9984 */ /* 0x000e620000000c00 */
[----:B------:R-:W-:Y:S01]  /*6820*/  IMAD R0, R2, c[0x0][0x20c], R0 ;  /* 0x0000830002007a24 */ /* 0x000fe200078e0200 */
[----:B------:R-:W-:Y:S03]  /*6830*/  IADD3 R2, R140, 0x80, RZ ;  /* 0x000000808c027810 */ /* 0x000fe60007ffe0ff */
[----:B------:R-:W-:Y:S05]  /*6840*/  IMAD.IADD R0, R5, 0x1, R0 ;  /* 0x0000000105007824 */ /* 0x000fea00078e0200 */
[----:B------:R-:W-:Y:S02]  /*6850*/  LEA.HI.X R17, R4, c[0x0][0x1fc], R0, 0x1, P0 ;  /* 0x00007f0004117a11 */ /* 0x000fe400000f0c00 */
[----:B------:R-:W-:Y:S02]  /*6860*/  ISETP.GE.AND P0, PT, R9, c[0x0][0x1d4], PT ;  /* 0x0000750009007a0c */ /* 0x000fe40003f06270 */
[----:B------:R-:W-:Y:S11]  /*6870*/  IADD3 R0, R140, 0x60, RZ ;  /* 0x000000608c007810 */ /* 0x000ff60007ffe0ff */
[----:B------:R-:W2:Y:S04]  /*6880*/  @!P0 LDS.128 R4, [R229] ;  /* 0x00000000e5048984 */ /* 0x000ea80000000c00 */
[----:B-1----:R-:W-:Y:S01]  /*6890*/  @!P1 STG.E.128 [R16.64], R12 ;  /* 0x0000000c10009986 */ /* 0x002fe2000c101d06 */
[----:B------:R-:W-:Y:S11]  /*68a0*/  ISETP.GE.AND P1, PT, R10, c[0x0][0x1d4], PT ;  /* 0x000075000a007a0c */ /* 0x000ff60003f26270 */
[----:B------:R-:W-:Y:S02]  /*68b0*/  @!UPT UIADD3 URZ, URZ, URZ, URZ ;  /* 0x0000003f3f3ff290 */ /* 0x000fe4000fffe03f */
[----:B------:R-:W1:Y:S04]  /*68c0*/  @!P1 LDS.128 R12, [R230+0x2000] ;  /* 0x00200000e60c9984 */ /* 0x000e680000000c00 */
[----:B--2---:R-:W-:Y:S01]  /*68d0*/  @!P0 STG.E.128 [R16.64+0x40], R4 ;  /* 0x0000400410008986 */ /* 0x004fe2000c101d06 */
[----:B------:R-:W-:Y:S02]  /*68e0*/  ISETP.GE.AND P0, PT, R0, c[0x0][0x1d4], PT ;  /* 0x0000750000007a0c */ /* 0x000fe40003f06270 */
[----:B------:R-:W-:Y:S11]  /*68f0*/  IADD3 R0, R140, 0xa0, RZ ;  /* 0x000000a08c007810 */ /* 0x000ff60007ffe0ff */
[----:B------:R-:W2:Y:S04]  /*6900*/  @!P0 LDS.128 R4, [R229+0x2000] ;  /* 0x00200000e5048984 */ /* 0x000ea80000000c00 */
[----:B-1----:R-:W-:Y:S01]  /*6910*/  @!P1 STG.E.128 [R16.64+0x80], R12 ;  /* 0x0000800c10009986 */ /* 0x002fe2000c101d06 */
[----:B------:R-:W-:Y:S11]  /*6920*/  ISETP.GE.AND P1, PT, R2, c[0x0][0x1d4], PT ;  /* 0x0000750002007a0c */ /* 0x000ff60003f26270 */
[----:B------:R-:W-:Y:S02]  /*6930*/  @!UPT UIADD3 URZ, URZ, URZ, URZ ;  /* 0x0000003f3f3ff290 */ /* 0x000fe4000fffe03f */
[----:B------:R-:W1:Y:S04]  /*6940*/  @!P1 LDS.128 R12, [R230+0x4000] ;  /* 0x00400000e60c9984 */ /* 0x000e680000000c00 */
[----:B--2---:R-:W-:Y:S01]  /*6950*/  @!P0 STG.E.128 [R16.64+0xc0], R4 ;  /* 0x0000c00410008986 */ /* 0x004fe2000c101d06 */
[----:B------:R-:W-:Y:S11]  /*6960*/  ISETP.GE.AND P0, PT, R0, c[0x0][0x1d4], PT ;  /* 0x0000750000007a0c */ /* 0x000ff60003f06270 */
[----:B------:R-:W-:Y:S02]  /*6970*/  @!UPT UIADD3 URZ, URZ, URZ, URZ ;  /* 0x0000003f3f3ff290 */ /* 0x000fe4000fffe03f */
[----:B------:R-:W2:Y:S04]  /*6980*/  @!P0 LDS.128 R4, [R229+0x4000] ;  /* 0x00400000e5048984 */ /* 0x000ea80000000c00 */
[----:B-1----:R1:W-:Y:S04]  /*6990*/  @!P1 STG.E.128 [R16.64+0x100], R12 ;  /* 0x0001000c10009986 */ /* 0x0023e8000c101d06 */
[----:B--2---:R1:W-:Y:S02]  /*69a0*/  @!P0 STG.E.128 [R16.64+0x140], R4 ;  /* 0x0001400410008986 */ /* 0x0043e4000c101d06 */
.L_x_180:
[----:B-1----:R-:W-:Y:S05]  /*69b0*/  BSYNC B0 ;  /* 0x0000000000007941 */ /* 0x002fea0003800000 */
.L_x_179:
[C---:B------:R-:W-:Y:S02]  /*69c0*/  ISETP.GT.AND P0, PT, R116.reuse, R84, PT ;  /* 0x000000547400720c */ /* 0x040fe40003f04270 */
[----:B------:R-:W-:Y:S11]  /*69d0*/  IADD3 R116, R116, -0x1, RZ ;  /* 0xffffffff74747810 */ /* 0x000ff60007ffe0ff */
[----:B------:R-:W-:Y:S01]  /*69e0*/  @P0 SHF.R.S32.HI R2, RZ, 0x1f, R116 ;  /* 0x0000001fff020819 */ /* 0x000fe20000011474 */
[----:B------:R-:W-:Y:S02]  /*69f0*/  @P0 IMAD R0, R87, R116, RZ ;  /* 0x0000007457000224 */ /* 0x000fe400078e02ff */
[----:B------:R-:W-:Y:S02]  /*6a00*/  @P0 IMAD.MOV.U32 R4, RZ, RZ, R130 ;  /* 0x000000ffff040224 */ /* 0x000fe400078e0082 */
[----:B------:R-:W-:Y:S02]  /*6a10*/  @P0 IMAD.MOV.U32 R5, RZ, RZ, R147 ;  /* 0x000000ffff050224 */ /* 0x000fe400078e0093 */
[-C--:B------:R-:W-:Y:S02]  /*6a20*/  @P0 IMAD R0, R2, R88.reuse, R0 ;  /* 0x0000005802000224 */ /* 0x080fe400078e0200 */
[----:B------:R-:W-:Y:S04]  /*6a30*/  @P0 IMAD.WIDE.U32 R4, R116, R88, R4 ;  /* 0x0000005874040225 */ /* 0x000fe800078e0004 */
[----:B------:R-:W-:Y:S01]  /*6a40*/  @P0 IMAD.IADD R0, R5, 0x1, R0 ;  /* 0x0000000105000824 */ /* 0x000fe200078e0200 */
[C---:B------:R-:W-:Y:S04]  /*6a50*/  @P0 LEA R2, P1, R4.reuse, c[0x0][0x220], 0x1 ;  /* 0x0000880004020a11 */ /* 0x040fe800078208ff */
[----:B------:R-:W-:Y:S02]  /*6a60*/  @P0 LEA.HI.X R3, R4, c[0x0][0x224], R0, 0x1, P1 ;  /* 0x0000890004030a11 */ /* 0x000fe400008f0c00 */
[C---:B------:R-:W-:Y:S03]  /*6a70*/  @P0 LEA R4, P1, R91.reuse, R2, 0x1 ;  /* 0x000000025b040211 */ /* 0x040fe600078208ff */
[----:B------:R-:W-:Y:S01]  /*6a80*/  @!PT LDS RZ, [RZ] ;  /* 0x00000000fffff984 */ /* 0x000fe20000000800 */
[----:B------:R-:W-:Y:S01]  /*6a90*/  @!PT LDS RZ, [RZ] ;  /* 0x00000000fffff984 */ /* 0x000fe20000000800 */
[----:B------:R-:W-:Y:S01]  /*6aa0*/  @!PT LDS RZ, [RZ] ;  /* 0x00000000fffff984 */ /* 0x000fe20000000800 */
[----:B------:R1:W-:Y:S01]  /*6ab0*/  @P0 LDGSTS.E.BYPASS.LTC128B.128 [R217+0x6100], [R2.64], !P5 ;  /* 0x0610000002d90fae */ /* 0x0003e2000e901d46 */
[----:B------:R-:W-:Y:S03]  /*6ac0*/  @P0 LEA.HI.X R5, R91, R3, R90, 0x1, P1 ;  /* 0x000000035b050211 */ /* 0x000fe600008f0c5a */
[----:B------:R1:W-:Y:S04]  /*6ad0*/  @P0 LDGSTS.E.BYPASS.LTC128B.128 [R217+0x8100], [R2.64+0x80], !P4 ;  /* 0x0810008002d90fae */ /* 0x0003e8000e101d46 */
[----:B------:R1:W-:Y:S04]  /*6ae0*/  @P0 LDGSTS.E.BYPASS.LTC128B.128 [R217+0xa100], [R2.64+0x100], !P3 ;  /* 0x0a10010002d90fae */ /* 0x0003e8000d901d46 */
[----:B------:R1:W-:Y:S04]  /*6af0*/  @P0 LDGSTS.E.BYPASS.LTC128B.128 [R217+0x7100], [R4.64], !P5 ;  /* 0x0710000004d90fae */ /* 0x0003e8000e901d46 */
[----:B------:R1:W-:Y:S04]  /*6b00*/  @P0 LDGSTS.E.BYPASS.LTC128B.128 [R217+0x9100], [R4.64+0x80], !P4 ;  /* 0x0910008004d90fae */ /* 0x0003e8000e101d46 */
[----:B------:R1:W-:Y:S04]  /*6b10*/  @P0 LDGSTS.E.BYPASS.LTC128B.128 [R217+0xb100], [R4.64+0x100], !P3 ;  /* 0x0b10010004d90fae */ /* 0x0003e8000d901d46 */
[----:B------:R-:W0:Y:S01]  /*6b20*/  LDGDEPBAR ;  /* 0x00000000000079af */ /* 0x000e220000000000 */
[----:B------:R-:W-:-:S05]  /*6b30*/  @P0 BRA `(.L_x_181) ;  /* 0xffffc04000000947 */ /* 0x000fca000383ffff */
[----:B------:R-:W-:Y:S01]  /*6b40*/  WARPSYNC 0xffffffff ;  /* 0xffffffff00007948 */ /* 0x000fe20003800000 */
[----:B------:R-:W-:Y:S06]  /*6b50*/  BAR.SYNC.DEFER_BLOCKING 0x0 ;  /* 0x0000000000007b1d */ /* 0x000fec0000010000 */
.L_x_156:
[----:B------:R-:W-:Y:S01]  /*6b60*/  ISETP.GE.AND P0, PT, R62, 0x1, PT ;  /* 0x000000013e00780c */ /* 0x000fe20003f06270 */
[----:B------:R-:W-:Y:S01]  /*6b70*/  BSSY B0, `(.L_x_182) ;  /* 0x000001e000007945 */ /* 0x000fe20003800000 */
[----:B-1----:R-:W-:Y:S01]  /*6b80*/  IMAD.IADD R3, R67, 0x1, R68 ;  /* 0x0000000143037824 */ /* 0x002fe200078e0244 */
[----:B------:R-:W-:-:S10]  /*6b90*/  MOV R0, RZ ;  /* 0x000000ff00007202 */ /* 0x000fd40000000f00 */
[----:B------:R-:W-:Y:S05]  /*6ba0*/  @!P0 BRA `(.L_x_183) ;  /* 0x000001a000008947 */ /* 0x000fea0003800000 */
[-C--:B------:R-:W-:Y:S02]  /*6bb0*/  IABS R5, R85.reuse ;  /* 0x0000005500057213 */ /* 0x080fe40000000000 */
        /* <DEDUP_REMOVED lines=25> */
.L_x_183:
[----:B------:R-:W-:Y:S05]  /*6d50*/  BSYNC B0 ;  /* 0x0000000000007941 */ /* 0x000fea0003800000 */
.L_x_182:
[----:B------:R-:W-:Y:S01]  /*6d60*/  IMAD R249, R244, R0, RZ ;  /* 0x00000000f4f97224 */ /* 0x000fe200078e02ff */
[----:B------:R-:W-:Y:S01]  /*6d70*/  PRMT R10, RZ, 0x7610, R10 ;  /* 0x00007610ff0a7816 */ /* 0x000fe2000000000a */
[----:B------:R-:W-:Y:S01]  /*6d80*/  IMAD.MOV.U32 R2, RZ, RZ, RZ ;  /* 0x000000ffff027224 */ /* 0x000fe200078e00ff */
[----:B------:R-:W-:Y:S01]  /*6d90*/  MOV R11, RZ ;  /* 0x000000ff000b7202 */ /* 0x000fe20000000f00 */
[----:B------:R-:W-:Y:S01]  /*6da0*/  IMAD.IADD R0, R249, 0x1, R0 ;  /* 0x00000001f9007824 */ /* 0x000fe200078e0200 */
[----:B------:R-:W-:Y:S01]  /*6db0*/  CS2R R114, SRZ ;  /* 0x0000000000727805 */ /* 0x000fe2000001ff00 */
[----:B------:R-:W-:Y:S01]  /*6dc0*/  CS2R R112, SRZ ;  /* 0x0000000000707805 */ /* 0x000fe2000001ff00 */
[----:B------:R-:W-:Y:S01]  /*6dd0*/  CS2R R118, SRZ ;  /* 0x0000000000767805 */ /* 0x000fe2000001ff00 */
[----:B------:R-:W-:Y:S01]  /*6de0*/  CS2R R116, SRZ ;  /* 0x0000000000747805 */ /* 0x000fe2000001ff00 */
[----:B------:R-:W-:Y:S01]  /*6df0*/  IMNMX R0, R65, R0, PT ;  /* 0x0000000041007217 */ /* 0x000fe20003800200 */
[----:B------:R-:W-:Y:S01]  /*6e00*/  CS2R R110, SRZ ;  /* 0x00000000006e7805 */ /* 0x000fe2000001ff00 */
        /* <DEDUP_REMOVED lines=47> */
[----:B------:R-:W-:-:S04]  /*7100*/  @P1 IMAD.MOV.U32 R2, RZ, RZ, 0x4 ;  /* 0x00000004ff021424 */ /* 0x000fc800078e00ff */
[----:B------:R-:W-:-:S05]  /*7110*/  @P1 IMAD.WIDE R4, R240, R2, c[0x0][0x340] ;  /* 0x0000d000f0041625 */ /* 0x000fca00078e0202 */
[----:B------:R1:W2:Y:S01]  /*7120*/  @P1 LDG.E R2, [R4.64] ;  /* 0x0000000604021981 */ /* 0x0002a2000c1e1900 */
[----:B------:R-:W-:Y:S01]  /*7130*/  IMAD.WIDE.U32 R8, R64, c[0x0][0x178], RZ ;  /* 0x00005e0040087a25 */ /* 0x000fe200078e00ff */
[----:B------:R-:W-:Y:S02]  /*7140*/  IADD3 R7, P0, R226, R3, RZ ;  /* 0x00000003e2077210 */ /* 0x000fe40007f1e0ff */
[--C-:B------:R-:W-:Y:S01]  /*7150*/  SHF.R.S32.HI R15, RZ, 0x1f, R246.reuse ;  /* 0x0000001fff0f7819 */ /* 0x100fe200000114f6 */
[----:B------:R-:W-:Y:S01]  /*7160*/  IMAD.MOV.U32 R14, RZ, RZ, R246 ;  /* 0x000000ffff0e7224 */ /* 0x000fe200078e00f6 */
[----:B------:R-:W-:Y:S02]  /*7170*/  ISETP.GE.AND P4, PT, R212, c[0x0][0x1d4], PT ;  /* 0x00007500d4007a0c */ /* 0x000fe40003f86270 */
[----:B------:R-:W-:Y:S01]  /*7180*/  ISETP.GE.AND P3, PT, R246, c[0x0][0x1d4], PT ;  /* 0x00007500f6007a0c */ /* 0x000fe20003f66270 */
[----:B------:R-:W-:Y:S01]  /*7190*/  IMAD.WIDE.U32 R18, R7, c[0x0][0x1e0], R14 ;  /* 0x0000780007127a25 */ /* 0x000fe200078e000e */
[----:B------:R-:W-:-:S02]  /*71a0*/  ISETP.GE.AND P6, PT, R211, c[0x0][0x1d4], PT ;  /* 0x00007500d3007a0c */ /* 0x000fc40003fc6270 */
[----:B------:R-:W-:Y:S01]  /*71b0*/  SEL R11, RZ, 0x1, P3 ;  /* 0x00000001ff0b7807 */ /* 0x000fe20001800000 */
[----:B------:R-:W-:Y:S01]  /*71c0*/  IMAD.WIDE.U32 R16, R7, c[0x0][0x208], R14 ;  /* 0x0000820007107a25 */ /* 0x000fe200078e000e */
[----:B------:R-:W-:Y:S02]  /*71d0*/  LOP3.LUT R243, R243, 0xfffffffe, RZ, 0xc0, !PT ;  /* 0xfffffffef3f37812 */ /* 0x000fe400078ec0ff */
[----:B------:R-:W-:-:S03]  /*71e0*/  ISETP.GE.AND P5, PT, R212, c[0x0][0x198], PT ;  /* 0x00006600d4007a0c */ /* 0x000fc60003fa6270 */
[----:B------:R-:W-:-:S04]  /*71f0*/  @P4 LOP3.LUT R243, R243, 0x1, RZ, 0xfc, !PT ;  /* 0x00000001f3f34812 */ /* 0x000fc800078efcff */
[----:B------:R-:W-:Y:S02]  /*7200*/  LOP3.LUT R243, R243, 0xfffffffd, RZ, 0xc0, !PT ;  /* 0xfffffffdf3f37812 */ /* 0x000fe400078ec0ff */
[----:B-1----:R-:W-:Y:S01]  /*7210*/  SHF.R.S32.HI R4, RZ, 0x1f, R64 ;  /* 0x0000001fff047819 */ /* 0x002fe20000011440 */
[----:B------:R-:W-:Y:S01]  /*7220*/  IMAD.MOV.U32 R5, RZ, RZ, c[0x0][0x2c4] ;  /* 0x0000b100ff057624 */ /* 0x000fe200078e00ff */
[----:B------:R-:W-:-:S03]  /*7230*/  @P3 LOP3.LUT R243, R243, 0x2, RZ, 0xfc, !PT ;  /* 0x00000002f3f33812 */ /* 0x000fc600078efcff */
[----:B------:R-:W-:Y:S01]  /*7240*/  IMAD R4, R4, c[0x0][0x178], RZ ;  /* 0x00005e0004047a24 */ /* 0x000fe200078e02ff */
[----:B------:R-:W-:-:S03]  /*7250*/  ISETP.NE.AND P2, PT, R5, 0x1, PT ;  /* 0x000000010500780c */ /* 0x000fc60003f45270 */
[----:B------:R-:W-:Y:S01]  /*7260*/  IMAD R64, R64, c[0x0][0x17c], R4 ;  /* 0x00005f0040407a24 */ /* 0x000fe200078e0204 */
[----:B------:R-:W-:-:S04]  /*7270*/  SHF.R.S32.HI R4, RZ, 0x1f, R226 ;  /* 0x0000001fff047819 */ /* 0x000fc800000114e2 */
[----:B------:R-:W-:Y:S02]  /*7280*/  IADD3 R9, R9, R64, RZ ;  /* 0x0000004009097210 */ /* 0x000fe40007ffe0ff */
[----:B------:R-:W-:Y:S01]  /*7290*/  LEA.HI.X.SX32 R3, R3, R4, 0x1, P0 ;  /* 0x0000000403037211 */ /* 0x000fe200000f0eff */
[----:B------:R-:W-:Y:S01]  /*72a0*/  IMAD R4, R205, 0x80, R221 ;  /* 0x00000080cd047824 */ /* 0x000fe200078e02dd */
[----:B------:R-:W-:Y:S01]  /*72b0*/  ISETP.NE.U32.AND P0, PT, RZ, c[0x0][0x348], PT ;  /* 0x0000d200ff007a0c */ /* 0x000fe20003f05070 */
[----:B------:R-:W-:-:S03]  /*72c0*/  IMAD.WIDE.U32 R12, R241, c[0x0][0x1b8], R8 ;  /* 0x00006e00f10c7a25 */ /* 0x000fc600078e0008 */
[----:B------:R-:W-:Y:S01]  /*72d0*/  ISETP.NE.AND.EX P0, PT, RZ, c[0x0][0x34c], PT, P0 ;  /* 0x0000d300ff007a0c */ /* 0x000fe20003f05300 */
[C---:B------:R-:W-:Y:S01]  /*72e0*/  IMAD R8, R3.reuse, c[0x0][0x1e0], RZ ;  /* 0x0000780003087a24 */ /* 0x040fe200078e02ff */
[----:B------:R-:W-:Y:S01]  /*72f0*/  MOV R10, R4 ;  /* 0x00000004000a7202 */ /* 0x000fe20000000f00 */
[----:B------:R-:W-:Y:S01]  /*7300*/  IMAD R3, R3, c[0x0][0x208], RZ ;  /* 0x0000820003037a24 */ /* 0x000fe200078e02ff */
[----:B------:R-:W-:Y:S01]  /*7310*/  SEL R6, R63, RZ, !P0 ;  /* 0x000000ff3f067207 */ /* 0x000fe20004000000 */
[C---:B------:R-:W-:Y:S01]  /*7320*/  IMAD R8, R7.reuse, c[0x0][0x1e4], R8 ;  /* 0x0000790007087a24 */ /* 0x040fe200078e0208 */
[----:B------:R-:W-:Y:S01]  /*7330*/  SEL R5, R240, RZ, !P0 ;  /* 0x000000fff0057207 */ /* 0x000fe20004000000 */
[----:B------:R-:W-:Y:S01]  /*7340*/  IMAD R7, R7, c[0x0][0x20c], R3 ;  /* 0x0000830007077a24 */ /* 0x000fe200078e0203 */
[----:B------:R-:W-:Y:S01]  /*7350*/  SEL R3, RZ, 0xffffffff, P4 ;  /* 0xffffffffff037807 */ /* 0x000fe20002000000 */
[----:B------:R-:W-:Y:S01]  /*7360*/  @P2 IMAD.HI.U32 R9, R4, c[0x0][0x2c8], RZ ;  /* 0x0000b20004092a27 */ /* 0x000fe200078e00ff */
[----:B------:R-:W-:-:S02]  /*7370*/  ISETP.NE.U32.AND P0, PT, RZ, c[0x0][0x350], PT ;  /* 0x0000d400ff007a0c */ /* 0x000fc40003f05070 */
[----:B------:R-:W-:Y:S01]  /*7380*/  ISETP.GE.AND P4, PT, R211, c[0x0][0x198], PT ;  /* 0x00006600d3007a0c */ /* 0x000fe20003f86270 */
[----:B------:R-:W-:Y:S01]  /*7390*/  IMAD.SHL.U32 R3, R3, 0x2, RZ ;  /* 0x0000000203037824 */ /* 0x000fe200078e00ff */
[----:B------:R-:W-:Y:S01]  /*73a0*/  @P2 SHF.R.U32.HI R10, RZ, c[0x0][0x2cc], R9 ;  /* 0x0000b300ff0a2a19 */ /* 0x000fe20000011609 */
[----:B------:R-:W-:Y:S01]  /*73b0*/  IMAD R13, R241, c[0x0][0x1bc], R13 ;  /* 0x00006f00f10d7a24 */ /* 0x000fe200078e020d */
[----:B------:R-:W-:Y:S01]  /*73c0*/  ISETP.NE.AND.EX P0, PT, RZ, c[0x0][0x354], PT, P0 ;  /* 0x0000d500ff007a0c */ /* 0x000fe20003f05300 */
[----:B------:R-:W-:Y:S01]  /*73d0*/  IMAD R6, R6, c[0x0][0x1c0], RZ ;  /* 0x0000700006067a24 */ /* 0x000fe200078e02ff */
[----:B------:R-:W-:Y:S01]  /*73e0*/  LOP3.LUT R3, R3, 0x2, R11, 0xe2, !PT ;  /* 0x0000000203037812 */ /* 0x000fe200078ee20b */
[----:B------:R-:W-:Y:S01]  /*73f0*/  IMAD.IADD R9, R19, 0x1, R8 ;  /* 0x0000000113097824 */ /* 0x000fe200078e0208 */
[----:B------:R-:W-:Y:S01]  /*7400*/  MOV R8, R18 ;  /* 0x0000001200087202 */ /* 0x000fe20000000f00 */
[----:B------:R-:W-:Y:S01]  /*7410*/  IMAD.MOV.U32 R18, RZ, RZ, R16 ;  /* 0x000000ffff127224 */ /* 0x000fe200078e0010 */
[----:B------:R-:W-:Y:S01]  /*7420*/  SEL R16, RZ, 0x4, P6 ;  /* 0x00000004ff107807 */ /* 0x000fe20003000000 */
[----:B------:R-:W-:Y:S01]  /*7430*/  IMAD R6, R5, c[0x0][0x1c4], R6 ;  /* 0x0000710005067a24 */ /* 0x000fe200078e0206 */
[----:B------:R-:W-:Y:S01]  /*7440*/  IADD3 R19, R17, R7, RZ ;  /* 0x0000000711137210 */ /* 0x000fe20007ffe0ff */
[----:B------:R-:W-:Y:S01]  /*7450*/  IMAD.WIDE.U32 R12, R5, c[0x0][0x1c0], R12 ;  /* 0x00007000050c7a25 */ /* 0x000fe200078e000c */
[----:B------:R-:W-:-:S02]  /*7460*/  SHF.R.S32.HI R5, RZ, 0x1f, R10 ;  /* 0x0000001fff057819 */ /* 0x000fc4000001140a */
[----:B------:R-:W-:Y:S01]  /*7470*/  LOP3.LUT R16, R3, R16, RZ, 0xfc, !PT ;  /* 0x0000001003107212 */ /* 0x000fe200078efcff */
[----:B------:R-:W-:Y:S01]  /*7480*/  IMAD.IADD R13, R13, 0x1, R6 ;  /* 0x000000010d0d7824 */ /* 0x000fe200078e0206 */
[----:B------:R-:W-:Y:S01]  /*7490*/  IADD3 R6, -R10, RZ, RZ ;  /* 0x000000ff0a067210 */ /* 0x000fe20007ffe1ff */
[----:B------:R-:W-:Y:S02]  /*74a0*/  IMAD R5, R5, c[0x0][0x1b0], RZ ;  /* 0x00006c0005057a24 */ /* 0x000fe400078e02ff */
[----:B------:R-:W-:-:S04]  /*74b0*/  IMAD.WIDE.U32 R18, R241, c[0x0][0x210], R18 ;  /* 0x00008400f1127a25 */ /* 0x000fc800078e0012 */
[----:B------:R-:W-:-:S04]  /*74c0*/  IMAD.WIDE.U32 R8, R241, c[0x0][0x1e8], R8 ;  /* 0x00007a00f1087a25 */ /* 0x000fc800078e0008 */
[C---:B------:R-:W-:Y:S02]  /*74d0*/  IMAD R5, R10.reuse, c[0x0][0x1b4], R5 ;  /* 0x00006d000a057a24 */ /* 0x040fe400078e0205 */
[----:B------:R-:W-:Y:S01]  /*74e0*/  IMAD.WIDE.U32 R12, R10, c[0x0][0x1b0], R12 ;  /* 0x00006c000a0c7a25 */ /* 0x000fe200078e000c */
[----:B------:R-:W-:-:S03]  /*74f0*/  MOV R10, R18 ;  /* 0x00000012000a7202 */ /* 0x000fc60000000f00 */
[C---:B------:R-:W-:Y:S02]  /*7500*/  IMAD R9, R241.reuse, c[0x0][0x1ec], R9 ;  /* 0x00007b00f1097a24 */ /* 0x040fe400078e0209 */
[----:B------:R-:W-:Y:S02]  /*7510*/  IMAD R11, R241, c[0x0][0x214], R19 ;  /* 0x00008500f10b7a24 */ /* 0x000fe400078e0213 */
[----:B------:R-:W-:Y:S01]  /*7520*/  IMAD R4, R6, c[0x0][0x2c4], R4 ;  /* 0x0000b10006047a24 */ /* 0x000fe200078e0204 */
[----:B------:R-:W-:Y:S01]  /*7530*/  LEA R6, R205, R226, 0x7 ;  /* 0x000000e2cd067211 */ /* 0x000fe200078e38ff */
[----:B------:R-:W-:-:S03]  /*7540*/  IMAD.IADD R13, R13, 0x1, R5 ;  /* 0x000000010d0d7824 */ /* 0x000fc600078e0205 */
[----:B------:R-:W-:-:S05]  /*7550*/  SHF.R.S32.HI R5, RZ, 0x1f, R4 ;  /* 0x0000001fff057819 */ /* 0x000fca0000011404 */
[----:B------:R-:W-:-:S04]  /*7560*/  IMAD R5, R5, c[0x0][0x1a8], RZ ;  /* 0x00006a0005057a24 */ /* 0x000fc800078e02ff */
[C---:B------:R-:W-:Y:S02]  /*7570*/  IMAD R7, R4.reuse, c[0x0][0x1ac], R5 ;  /* 0x00006b0004077a24 */ /* 0x040fe400078e0205 */
[----:B------:R-:W-:-:S04]  /*7580*/  IMAD.WIDE.U32 R4, R4, c[0x0][0x1a8], R12 ;  /* 0x00006a0004047a25 */ /* 0x000fc800078e000c */
[----:B------:R-:W-:Y:S01]  /*7590*/  IMAD.IADD R7, R5, 0x1, R7 ;  /* 0x0000000105077824 */ /* 0x000fe200078e0207 */
[----:B--2---:R-:W-:Y:S01]  /*75a0*/  @P1 SHF.R.S32.HI R3, RZ, 0x1f, R2 ;  /* 0x0000001fff031819 */ /* 0x004fe20000011402 */
[----:B------:R-:W-:Y:S01]  /*75b0*/  @!P1 IMAD.MOV.U32 R3, RZ, RZ, R63 ;  /* 0x000000ffff039224 */ /* 0x000fe200078e003f */
[----:B------:R-:W-:Y:S02]  /*75c0*/  @!P1 MOV R2, R240 ;  /* 0x000000f000029202 */ /* 0x000fe40000000f00 */
[----:B------:R-:W-:Y:S02]  /*75d0*/  ISETP.GE.AND P1, PT, R246, c[0x0][0x198], PT ;  /* 0x00006600f6007a0c */ /* 0x000fe40003f26270 */
[----:B------:R-:W-:Y:S02]  /*75e0*/  SEL R2, R2, RZ, !P0 ;  /* 0x000000ff02027207 */ /* 0x000fe40004000000 */
[----:B------:R-:W-:-:S03]  /*75f0*/  SEL R3, R3, RZ, !P0 ;  /* 0x000000ff03037207 */ /* 0x000fc60004000000 */
[----:B------:R-:W-:Y:S01]  /*7600*/  IMAD.WIDE.U32 R22, R2, c[0x0][0x1f0], R8 ;  /* 0x00007c0002167a25 */ /* 0x000fe200078e0008 */
[----:B------:R-:W-:-:S03]  /*7610*/  LEA R8, P0, R4, c[0x0][0x160], 0x1 ;  /* 0x0000580004087a11 */ /* 0x000fc600078008ff */
[----:B------:R-:W-:Y:S01]  /*7620*/  IMAD.WIDE.U32 R20, R2, c[0x0][0x218], R10 ;  /* 0x0000860002147a25 */ /* 0x000fe200078e000a */
[----:B------:R1:W-:Y:S01]  /*7630*/  STL.64 [R1+0x8], R22 ;  /* 0x0000081601007387 */ /* 0x0003e20000100a00 */
[----:B------:R-:W-:Y:S02]  /*7640*/  LEA.HI.X R7, R4, c[0x0][0x164], R7, 0x1, P0 ;  /* 0x0000590004077a11 */ /* 0x000fe400000f0c07 */
[C---:B------:R-:W-:Y:S01]  /*7650*/  IMAD R245, R3.reuse, c[0x0][0x218], RZ ;  /* 0x0000860003f57a24 */ /* 0x040fe200078e02ff */
[----:B------:R1:W-:Y:S01]  /*7660*/  STL.64 [R1], R20 ;  /* 0x0000001401007387 */ /* 0x0003e20000100a00 */
[----:B------:R-:W-:Y:S02]  /*7670*/  IMAD R248, R3, c[0x0][0x1f0], RZ ;  /* 0x00007c0003f87a24 */ /* 0x000fe400078e02ff */
[C---:B------:R-:W-:Y:S02]  /*7680*/  IMAD R245, R2.reuse, c[0x0][0x21c], R245 ;  /* 0x0000870002f57a24 */ /* 0x040fe400078e02f5 */
[----:B------:R-:W-:Y:S01]  /*7690*/  IMAD R248, R2, c[0x0][0x1f4], R248 ;  /* 0x00007d0002f87a24 */ /* 0x000fe200078e02f8 */
[----:B------:R-:W-:-:S02]  /*76a0*/  IADD3 R2, R0, -0x1, RZ ;  /* 0xffffffff00027810 */ /* 0x000fc40007ffe0ff */
[----:B------:R-:W-:Y:S01]  /*76b0*/  IADD3 R245, R21, R245, RZ ;  /* 0x000000f515f57210 */ /* 0x000fe20007ffe0ff */
[----:B------:R-:W-:Y:S01]  /*76c0*/  IMAD.IADD R248, R23, 0x1, R248 ;  /* 0x0000000117f87824 */ /* 0x000fe200078e02f8 */
[----:B------:R-:W-:Y:S05]  /*76d0*/  BRA.DIV ~URZ, `(.L_x_185) ;  /* 0x0000f6d27f007947 */ /* 0x000fea000b800000 */
[----:B------:R2:W3:Y:S02]  /*76e0*/  SHFL.IDX PT, R9, R7, RZ, 0x181f ;  /* 0x00181fff07097589 */ /* 0x0004e400000e0000 */
.L_x_304:
[----:B------:R-:W-:Y:S05]  /*76f0*/  BRA.DIV ~URZ, `(.L_x_186) ;  /* 0x0000f7227f007947 */ /* 0x000fea000b800000 */
[----:B------:R4:W1:Y:S02]  /*7700*/  SHFL.IDX PT, R3, R8, RZ, 0x181f ;  /* 0x00181fff08037589 */ /* 0x00086400000e0000 */
.L_x_305:
[----:B------:R-:W-:Y:S01]  /*7710*/  IMAD R61, R61, c[0x0][0x2c4], RZ ;  /* 0x0000b1003d3d7a24 */ /* 0x000fe200078e02ff */
[----:B------:R-:W-:Y:S01]  /*7720*/  BSSY B0, `(.L_x_187) ;  /* 0x0000011000007945 */ /* 0x000fe20003800000 */
[----:B------:R-:W-:Y:S02]  /*7730*/  SHF.R.S32.HI R5, RZ, 0x1f, R211 ;  /* 0x0000001fff057819 */ /* 0x000fe400000114d3 */
[----:B------:R-:W-:Y:S02]  /*7740*/  SHF.R.S32.HI R4, RZ, 0x1f, R212 ;  /* 0x0000001fff047819 */ /* 0x000fe400000114d4 */
[----:B------:R-:W-:-:S13]  /*7750*/  ISETP.GE.AND P0, PT, R6, R61, PT ;  /* 0x0000003d0600720c */ /* 0x000fda0003f06270 */
[----:B------:R-:W-:Y:S05]  /*7760*/  @P0 BRA `(.L_x_188) ;  /* 0x000000c000000947 */ /* 0x000fea0003800000 */
[----:B-1----:R-:W-:-:S04]  /*7770*/  LEA R12, P0, R246, R3, 0x1 ;  /* 0x00000003f60c7211 */ /* 0x002fc800078008ff */
[----:B---3--:R-:W-:Y:S02]  /*7780*/  LEA.HI.X R13, R246, R9, R15, 0x1, P0 ;  /* 0x00000009f60d7211 */ /* 0x008fe400000f0c0f */
        /* <DEDUP_REMOVED lines=10> */
.L_x_188:
[----:B------:R-:W-:Y:S05]  /*7830*/  BSYNC B0 ;  /* 0x0000000000007941 */ /* 0x000fea0003800000 */
.L_x_187:
[----:B------:R-:W-:Y:S05]  /*7840*/  BRA.DIV ~URZ, `(.L_x_189) ;  /* 0x0000f6427f007947 */ /* 0x000fea000b800000 */
[----:B---3--:R3:W2:Y:S04]  /*7850*/  SHFL.IDX PT, R9, R7, 0x1, 0x181f ;  /* 0x00381f0007097f89 */ /* 0x0086a800000e0000 */
[----:B-1----:R3:W1:Y:S02]  /*7860*/  SHFL.IDX PT, R10, R8, 0x1, 0x181f ;  /* 0x00381f00080a7f89 */ /* 0x00266400000e0000 */
.L_x_306:
[----:B------:R-:W-:Y:S01]  /*7870*/  IADD3 R3, R6, 0x20, RZ ;  /* 0x0000002006037810 */ /* 0x000fe20007ffe0ff */
[----:B------:R-:W-:Y:S03]  /*7880*/  BSSY B0, `(.L_x_190) ;  /* 0x000000f000007945 */ /* 0x000fe60003800000 */
[----:B------:R-:W-:-:S13]  /*7890*/  ISETP.GE.AND P0, PT, R3, R61, PT ;  /* 0x0000003d0300720c */ /* 0x000fda0003f06270 */
[----:B------:R-:W-:Y:S05]  /*78a0*/  @P0 BRA `(.L_x_191) ;  /* 0x000000c000000947 */ /* 0x000fea0003800000 */
[----:B-1----:R-:W-:-:S04]  /*78b0*/  LEA R18, P0, R246, R10, 0x1 ;  /* 0x0000000af6127211 */ /* 0x002fc800078008ff */
        /* <DEDUP_REMOVED lines=11> */
.L_x_191:
[----:B------:R-:W-:Y:S05]  /*7970*/  BSYNC B0 ;  /* 0x0000000000007941 */ /* 0x000fea0003800000 */
.L_x_190:
[----:B------:R-:W-:Y:S05]  /*7980*/  BRA.DIV ~URZ, `(.L_x_192) ;  /* 0x0000f5c27f007947 */ /* 0x000fea000b800000 */
[----:B--2---:R2:W3:Y:S02]  /*7990*/  SHFL.IDX PT, R9, R7, 0x2, 0x181f ;  /* 0x00581f0007097f89 */ /* 0x0044e400000e0000 */
.L_x_307:
[----:B------:R-:W-:Y:S05]  /*79a0*/  BRA.DIV ~URZ, `(.L_x_193) ;  /* 0x0000f6127f007947 */ /* 0x000fea000b800000 */
[----:B-1----:R1:W2:Y:S02]  /*79b0*/  SHFL.IDX PT, R10, R8, 0x2, 0x181f ;  /* 0x00581f00080a7f89 */ /* 0x0022a400000e0000 */
.L_x_308:
[----:B------:R-:W-:Y:S01]  /*79c0*/  IADD3 R3, R6, 0x40, RZ ;  /* 0x0000004006037810 */ /* 0x000fe20007ffe0ff */
[----:B------:R-:W-:Y:S03]  /*79d0*/  BSSY B0, `(.L_x_194) ;  /* 0x000000f000007945 */ /* 0x000fe60003800000 */
[----:B------:R-:W-:-:S13]  /*79e0*/  ISETP.GE.AND P0, PT, R3, R61, PT ;  /* 0x0000003d0300720c */ /* 0x000fda0003f06270 */
[----:B------:R-:W-:Y:S05]  /*79f0*/  @P0 BRA `(.L_x_195) ;  /* 0x000000c000000947 */ /* 0x000fea0003800000 */
[----:B--2---:R-:W-:-:S04]  /*7a00*/  LEA R18, P0, R246, R10, 0x1 ;  /* 0x0000000af6127211 */ /* 0x004fc800078008ff */
        /* <DEDUP_REMOVED lines=11> */
.L_x_195:
[----:B------:R-:W-:Y:S05]  /*7ac0*/  BSYNC B0 ;  /* 0x0000000000007941 */ /* 0x000fea0003800000 */
.L_x_194:
[----:B------:R-:W-:Y:S05]  /*7ad0*/  BRA.DIV ~URZ, `(.L_x_196) ;  /* 0x0000f5427f007947 */ /* 0x000fea000b800000 */
[----:B--23--:R-:W2:Y:S04]  /*7ae0*/  SHFL.IDX PT, R7, R7, 0x3, 0x181f ;  /* 0x00781f0007077f89 */ /* 0x00cea800000e0000 */
[----:B-1--4-:R-:W1:Y:S02]  /*7af0*/  SHFL.IDX PT, R8, R8, 0x3, 0x181f ;  /* 0x00781f0008087f89 */ /* 0x012e6400000e0000 */
.L_x_309:
[----:B------:R-:W3:Y:S01]  /*7b00*/  LDL.64 R76, [R1+0x8] ;  /* 0x00000800014c7983 */ /* 0x000ee20000100a00 */
[----:B------:R-:W-:Y:S01]  /*7b10*/  IADD3 R6, R6, 0x60, RZ ;  /* 0x0000006006067810 */ /* 0x000fe20007ffe0ff */
[----:B------:R-:W-:Y:S01]  /*7b20*/  IMAD.IADD R9, R62, 0x1, -R226 ;  /* 0x000000013e097824 */ /* 0x000fe200078e0ae2 */
[----:B------:R-:W-:Y:S02]  /*7b30*/  SHF.R.S32.HI R3, RZ, 0x1f, R2 ;  /* 0x0000001fff037819 */ /* 0x000fe40000011402 */
[----:B------:R-:W-:Y:S01]  /*7b40*/  ISETP.GE.AND P2, PT, R6, R61, PT ;  /* 0x0000003d0600720c */ /* 0x000fe20003f46270 */
[----:B------:R-:W-:-:S02]  /*7b50*/  IMAD R9, R2, -0x40, R9 ;  /* 0xffffffc002097824 */ /* 0x000fc400078e0209 */
[----:B------:R-:W-:-:S04]  /*7b60*/  IMAD R6, R3, c[0x0][0x1e0], RZ ;  /* 0x0000780003067a24 */ /* 0x000fc800078e02ff */
[----:B------:R-:W-:-:S06]  /*7b70*/  IMAD R6, R2, c[0x0][0x1e4], R6 ;  /* 0x0000790002067a24 */ /* 0x000fcc00078e0206 */
[----:B-1----:R-:W-:-:S04]  /*7b80*/  @!P2 LEA R10, P0, R246, R8, 0x1 ;  /* 0x00000008f60aa211 */ /* 0x002fc800078008ff */
[----:B--2---:R-:W-:Y:S01]  /*7b90*/  @!P2 LEA.HI.X R11, R246, R7, R15, 0x1, P0 ;  /* 0x00000007f60ba211 */ /* 0x004fe200000f0c0f */
[----:B------:R-:W-:-:S04]  /*7ba0*/  IMAD.WIDE.U32 R14, R2, c[0x0][0x1e0], RZ ;  /* 0x00007800020e7a25 */ /* 0x000fc800078e00ff */
[----:B------:R-:W-:Y:S01]  /*7bb0*/  @!PT LDS RZ, [RZ] ;  /* 0x00000000fffff984 */ /* 0x000fe20000000800 */
[----:B------:R-:W-:Y:S01]  /*7bc0*/  @!PT LDS RZ, [RZ] ;  /* 0x00000000fffff984 */ /* 0x000fe20000000800 */
[----:B------:R-:W-:Y:S01]  /*7bd0*/  @!PT LDS RZ, [RZ] ;  /* 0x00000000fffff984 */ /* 0x000fe20000000800 */
[----:B------:R1:W-:Y:S02]  /*7be0*/  @!P2 LDGSTS.E.BYPASS.LTC128B.128 [R217+0xf100], [R10.64], !P1 ;  /* 0x0f1000000ad9afae */ /* 0x0003e4000c901d46 */
[----:B-1----:R-:W-:-:S04]  /*7bf0*/  @!P2 LEA R10, P0, R212, R8, 0x1 ;  /* 0x00000008d40aa211 */ /* 0x002fc800078008ff */
[----:B------:R-:W-:Y:S02]  /*7c00*/  @!P2 LEA.HI.X R11, R212, R7, R4, 0x1, P0 ;  /* 0x00000007d40ba211 */ /* 0x000fe400000f0c04 */
[----:B------:R-:W-:-:S03]  /*7c10*/  @!P2 LEA R12, P0, R211, R8, 0x1 ;  /* 0x00000008d30ca211 */ /* 0x000fc600078008ff */
[----:B------:R1:W-:Y:S01]  /*7c20*/  @!P2 LDGSTS.E.BYPASS.LTC128B.128 [R217+0x13100], [R10.64], !P5 ;  /* 0x131000000ad9afae */ /* 0x0003e2000e901d46 */
[----:B------:R-:W-:Y:S01]  /*7c30*/  @!P2 LEA.HI.X R13, R211, R7, R5, 0x1, P0 ;  /* 0x00000007d30da211 */ /* 0x000fe200000f0c05 */
[----:B------:R-:W-:Y:S01]  /*7c40*/  IMAD.IADD R5, R15, 0x1, R6 ;  /* 0x000000010f057824 */ /* 0x000fe200078e0206 */
[----:B------:R-:W-:Y:S01]  /*7c50*/  LOP3.LUT P5, RZ, R243, 0x1, RZ, 0xc0, !PT ;  /* 0x00000001f3ff7812 */ /* 0x000fe200078ac0ff */
[----:B------:R-:W-:Y:S02]  /*7c60*/  IMAD.MOV.U32 R6, RZ, RZ, 0x20 ;  /* 0x00000020ff067424 */ /* 0x000fe400078e00ff */
[----:B------:R1:W-:Y:S04]  /*7c70*/  @!P2 LDGSTS.E.BYPASS.LTC128B.128 [R217+0x17100], [R12.64], !P4 ;  /* 0x171000000cd9afae */ /* 0x0003e8000e101d46 */
[----:B------:R-:W0:Y:S01]  /*7c80*/  LDGDEPBAR ;  /* 0x00000000000079af */ /* 0x000e220000000000 */
[----:B------:R-:W-:Y:S03]  /*7c90*/  WARPSYNC 0xffffffff ;  /* 0xffffffff00007948 */ /* 0x000fe60003800000 */
[----:B------:R-:W-:Y:S01]  /*7ca0*/  BAR.SYNC.DEFER_BLOCKING 0x0 ;  /* 0x0000000000007b1d */ /* 0x000fe20000010000 */
[----:B---3--:R-:W-:-:S04]  /*7cb0*/  LEA R4, P0, R14, R76, 0x6 ;  /* 0x0000004c0e047211 */ /* 0x008fc800078030ff */
[----:B------:R-:W-:Y:S01]  /*7cc0*/  LEA.HI.X R5, R14, R248, R5, 0x6, P0 ;  /* 0x000000f80e057211 */ /* 0x000fe200000f3405 */
[----:B------:R-:W-:Y:S01]  /*7cd0*/  IMAD.WIDE.U32 R14, R6, c[0x0][0x1e0], RZ ;  /* 0x00007800060e7a25 */ /* 0x000fe200078e00ff */
[----:B------:R-:W-:-:S03]  /*7ce0*/  ISETP.GE.AND P0, PT, R9, 0x21, PT ;  /* 0x000000210900780c */ /* 0x000fc60003f06270 */
[----:B------:R-:W-:-:S10]  /*7cf0*/  IMAD R6, R6, c[0x0][0x1e4], RZ ;  /* 0x0000790006067a24 */ /* 0x000fd400078e02ff */
[----:B------:R-:W-:-:S04]  /*7d00*/  @P0 IADD3 R7, P1, R4, R14, RZ ;  /* 0x0000000e04070210 */ /* 0x000fc80007f3e0ff */
[----:B------:R-:W-:Y:S02]  /*7d10*/  @P0 IADD3.X R6, R5, R15, R6, P1, !PT ;  /* 0x0000000f05060210 */ /* 0x000fe40000ffe406 */
[----:B------:R-:W-:-:S13]  /*7d20*/  ISETP.GE.AND P1, PT, R9, 0x1, PT ;  /* 0x000000010900780c */ /* 0x000fda0003f26270 */
[----:B------:R-:W-:-:S04]  /*7d30*/  @P1 LEA R8, P3, R4, c[0x0][0x1c8], 0x1 ;  /* 0x0000720004081a11 */ /* 0x000fc800078608ff */
[----:B------:R-:W-:Y:S02]  /*7d40*/  @P1 LEA.HI.X R9, R4, c[0x0][0x1cc], R5, 0x1, P3 ;  /* 0x0000730004091a11 */ /* 0x000fe400018f0c05 */
[----:B------:R-:W-:-:S04]  /*7d50*/  @P0 LEA R4, P3, R7, c[0x0][0x1c8], 0x1 ;  /* 0x0000720007040a11 */ /* 0x000fc800078608ff */
[----:B------:R-:W-:Y:S02]  /*7d60*/  @P0 LEA.HI.X R5, R7, c[0x0][0x1cc], R6, 0x1, P3 ;  /* 0x0000730007050a11 */ /* 0x000fe400018f0c06 */
[----:B------:R-:W-:-:S13]  /*7d70*/  LOP3.LUT P3, RZ, R243, 0x2, RZ, 0xc0, !PT ;  /* 0x00000002f3ff7812 */ /* 0x000fda000786c0ff */
[----:B------:R-:W-:Y:S01]  /*7d80*/  @!PT LDS RZ, [RZ] ;  /* 0x00000000fffff984 */ /* 0x000fe20000000800 */
[----:B------:R-:W-:Y:S01]  /*7d90*/  @!PT LDS RZ, [RZ] ;  /* 0x00000000fffff984 */ /* 0x000fe20000000800 */
[----:B------:R-:W-:Y:S01]  /*7da0*/  @!PT LDS RZ, [RZ] ;  /* 0x00000000fffff984 */ /* 0x000fe20000000800 */
[----:B------:R1:W-:Y:S04]  /*7db0*/  @P1 LDGSTS.E.BYPASS.LTC128B.128 [R217+0x6100], [R8.64], !P3 ;  /* 0x0610000008d91fae */ /* 0x0003e8000d901d46 */
[----:B------:R1:W-:Y:S04]  /*7dc0*/  @P1 LDGSTS.E.BYPASS.LTC128B.128 [R217+0x8100], [R8.64+0x80], !P5 ;  /* 0x0810008008d91fae */ /* 0x0003e8000e901d46 */
[----:B------:R1:W-:Y:S04]  /*7dd0*/  @P1 LDGSTS.E.BYPASS.LTC128B.128 [R217+0xa100], [R8.64+0x100], !P6 ;  /* 0x0a10010008d91fae */ /* 0x0003e8000f101d46 */
[----:B------:R1:W-:Y:S04]  /*7de0*/  @P0 LDGSTS.E.BYPASS.LTC128B.128 [R217+0x7100], [R4.64], !P3 ;  /* 0x0710000004d90fae */ /* 0x0003e8000d901d46 */
[----:B------:R1:W-:Y:S04]  /*7df0*/  @P0 LDGSTS.E.BYPASS.LTC128B.128 [R217+0x9100], [R4.64+0x80], !P5 ;  /* 0x0910008004d90fae */ /* 0x0003e8000e901d46 */
[----:B------:R1:W-:Y:S01]  /*7e00*/  @P0 LDGSTS.E.BYPASS.LTC128B.128 [R217+0xb100], [R4.64+0x100], !P6 ;  /* 0x0b10010004d90fae */ /* 0x0003e2000f101d46 */
[----:B------:R-:W-:-:S03]  /*7e10*/  ISETP.LT.AND P0, PT, RZ, c[0x0][0x27c], PT ;  /* 0x00009f00ff007a0c */ /* 0x000fc60003f01270 */
[----:B------:R-:W0:Y:S10]  /*7e20*/  LDGDEPBAR ;  /* 0x00000000000079af */ /* 0x000e340000000000 */
[----:B------:R-:W-:Y:S05]  /*7e30*/  @P0 BRA `(.L_x_197) ;  /* 0x0000002000000947 */ /* 0x000fea0003800000 */
[----:B------:R-:W-:-:S04]  /*7e40*/  DEPBAR.LE SB0, 0x1 ;  /* 0x000080400000791a */ /* 0x000fc80000000000 */
[----:B------:R-:W-:Y:S05]  /*7e50*/  BRA `(.L_x_198) ;  /* 0x000056a000007947 */ /* 0x000fea0003800000 */
.L_x_197:
[----:B-1---5:R-:W-:Y:S01]  /*7e60*/  SHF.R.S32.HI R5, RZ, 0x1f, R60 ;  /* 0x0000001fff057819 */ /* 0x022fe2000001143c */
[----:B------:R-:W-:Y:S01]  /*7e70*/  ULDC.U8 UR4, c[0x0][0x298] ;  /* 0x0000a60000047ab9 */ /* 0x000fe20000000000 */
[----:B------:R-:W-:Y:S01]  /*7e80*/  IMAD.WIDE.U32 R22, R60, c[0x0][0x280], RZ ;  /* 0x0000a0003c167a25 */ /* 0x000fe200078e00ff */
[----:B------:R-:W-:Y:S01]  /*7e90*/  ISETP.NE.AND P2, PT, RZ, UR4, PT ;  /* 0x00000004ff007c0c */ /* 0x000fe2000bf45270 */
[----:B------:R-:W-:Y:S02]  /*7ea0*/  BSSY B2, `(.L_x_198) ;  /* 0x0000565000027945 */ /* 0x000fe40003800000 */
[C---:B------:R-:W-:Y:S01]  /*7eb0*/  IMAD R4, R5.reuse, c[0x0][0x280], RZ ;  /* 0x0000a00005047a24 */ /* 0x040fe200078e02ff */
[----:B------:R-:W-:Y:S01]  /*7ec0*/  LEA R8, P1, R22, c[0x0][0x270], 0x1 ;  /* 0x00009c0016087a11 */ /* 0x000fe200078208ff */
[----:B------:R-:W-:Y:S02]  /*7ed0*/  IMAD R5, R5, c[0x0][0x290], RZ ;  /* 0x0000a40005057a24 */ /* 0x000fe400078e02ff */
[----:B------:R-:W-:-:S04]  /*7ee0*/  IMAD.WIDE.U32 R6, R60, c[0x0][0x290], RZ ;  /* 0x0000a4003c067a25 */ /* 0x000fc800078e00ff */
[C---:B------:R-:W-:Y:S02]  /*7ef0*/  IMAD R4, R60.reuse, c[0x0][0x284], R4 ;  /* 0x0000a1003c047a24 */ /* 0x040fe400078e0204 */
[----:B------:R-:W-:Y:S01]  /*7f00*/  IMAD R60, R60, c[0x0][0x294], R5 ;  /* 0x0000a5003c3c7a24 */ /* 0x000fe200078e0205 */
[----:B------:R-:W-:Y:S02]  /*7f10*/  LEA R5, P0, R6, c[0x0][0x288], 0x1 ;  /* 0x0000a20006057a11 */ /* 0x000fe400078008ff */
[----:B------:R-:W-:Y:S02]  /*7f20*/  IADD3 R4, R4, R23, RZ ;  /* 0x0000001704047210 */ /* 0x000fe40007ffe0ff */
[----:B------:R-:W-:Y:S02]  /*7f30*/  IADD3 R20, R60, R7, RZ ;  /* 0x000000073c147210 */ /* 0x000fe40007ffe0ff */
[----:B------:R-:W-:Y:S02]  /*7f40*/  LEA.HI.X R22, R22, c[0x0][0x274], R4, 0x1, P1 ;  /* 0x00009d0016167a11 */ /* 0x000fe400008f0c04 */
[----:B------:R-:W-:-:S02]  /*7f50*/  LEA.HI.X R20, R6, c[0x0][0x28c], R20, 0x1, P0 ;  /* 0x0000a30006147a11 */ /* 0x000fc400000f0c14 */
[----:B------:R-:W-:Y:S01]  /*7f60*/  LEA R4, R205, R225, 0x7 ;  /* 0x000000e1cd047211 */ /* 0x000fe200078e38ff */
[----:B------:R-:W-:Y:S05]  /*7f70*/  @!P2 BRA `(.L_x_199) ;  /* 0x000029e00000a947 */ /* 0x000fea0003800000 */
[----:B------:R-:W-:Y:S01]  /*7f80*/  ISETP.GE.AND P0, PT, R4, R61, PT ;  /* 0x0000003d0400720c */ /* 0x000fe20003f06270 */
[----:B------:R-:W1:Y:S01]  /*7f90*/  SHFL.IDX PT, R23, R22, RZ, 0x1c1f ;  /* 0x001c1fff16177589 */ /* 0x000e6200000e0000 */
[----:B------:R-:W-:Y:S01]  /*7fa0*/  BSSY B0, `(.L_x_200) ;  /* 0x0000054000007945 */ /* 0x000fe20003800000 */
[----:B------:R-:W-:Y:S01]  /*7fb0*/  CS2R R36, SRZ ;  /* 0x0000000000247805 */ /* 0x000fe2000001ff00 */
[----:B------:R-:W-:Y:S01]  /*7fc0*/  CS2R R10, SRZ ;  /* 0x00000000000a7805 */ /* 0x000fe2000001ff00 */
[----:B------:R-:W2:Y:S01]  /*7fd0*/  SHFL.IDX PT, R21, R20, RZ, 0x1c1f ;  /* 0x001c1fff14157589 */ /* 0x000ea200000e0000 */
[----:B------:R-:W-:Y:S01]  /*7fe0*/  CS2R R14, SRZ ;  /* 0x00000000000e7805 */ /* 0x000fe2000001ff00 */
[----:B------:R-:W-:Y:S01]  /*7ff0*/  CS2R R18, SRZ ;  /* 0x0000000000127805 */ /* 0x000fe2000001ff00 */
[----:B------:R-:W-:Y:S01]  /*8000*/  CS2R R24, SRZ ;  /* 0x0000000000187805 */ /* 0x000fe2000001ff00 */
[----:B------:R3:W4:Y:S01]  /*8010*/  SHFL.IDX PT, R22, R8, RZ, 0x1c1f ;  /* 0x001c1fff08167589 */ /* 0x00072200000e0000 */
[----:B------:R-:W-:Y:S01]  /*8020*/  CS2R R26, SRZ ;  /* 0x00000000001a7805 */ /* 0x000fe2000001ff00 */
[----:B------:R-:W-:Y:S01]  /*8030*/  CS2R R54, SRZ ;  /* 0x0000000000367805 */ /* 0x000fe2000001ff00 */
[----:B------:R-:W-:Y:S01]  /*8040*/  CS2R R6, SRZ ;  /* 0x0000000000067805 */ /* 0x000fe2000001ff00 */
[----:B------:R5:W1:Y:S01]  /*8050*/  SHFL.IDX PT, R20, R5, RZ, 0x1c1f ;  /* 0x001c1fff05147589 */ /* 0x000a6200000e0000 */
[----:B------:R-:W-:Y:S01]  /*8060*/  CS2R R12, SRZ ;  /* 0x00000000000c7805 */ /* 0x000fe2000001ff00 */
[----:B------:R-:W-:Y:S01]  /*8070*/  CS2R R34, SRZ ;  /* 0x0000000000227805 */ /* 0x000fe2000001ff00 */
[----:B---3--:R-:W-:Y:S01]  /*8080*/  CS2R R8, SRZ ;  /* 0x0000000000087805 */ /* 0x008fe2000001ff00 */
[----:B-----5:R-:W-:Y:S01]  /*8090*/  CS2R R4, SRZ ;  /* 0x0000000000047805 */ /* 0x020fe2000001ff00 */
[----:B------:R-:W-:Y:S05]  /*80a0*/  @P0 BRA `(.L_x_201) ;  /* 0x0000043000000947 */ /* 0x000fea0003800000 */
[C---:B-12-4-:R-:W-:Y:S01]  /*80b0*/  ISETP.GE.AND P1, PT, R136.reuse, c[0x0][0x27c], PT ;  /* 0x00009f0088007a0c */ /* 0x056fe20003f26270 */
[----:B------:R-:W-:Y:S01]  /*80c0*/  IMAD.SHL.U32 R7, R136, 0x2, RZ ;  /* 0x0000000288077824 */ /* 0x000fe200078e00ff */
[C---:B------:R-:W-:Y:S01]  /*80d0*/  ISETP.GE.AND P0, PT, R133.reuse, c[0x0][0x27c], PT ;  /* 0x00009f0085007a0c */ /* 0x040fe20003f06270 */
[----:B------:R-:W-:Y:S01]  /*80e0*/  IMAD.SHL.U32 R5, R133, 0x2, RZ ;  /* 0x0000000285057824 */ /* 0x000fe200078e00ff */
[----:B------:R-:W-:Y:S01]  /*80f0*/  SHF.R.S32.HI R6, RZ, 0x1f, R136 ;  /* 0x0000001fff067819 */ /* 0x000fe20000011488 */
[----:B------:R-:W-:Y:S01]  /*8100*/  CS2R R18, SRZ ;  /* 0x0000000000127805 */ /* 0x000fe2000001ff00 */
[----:B------:R-:W-:Y:S01]  /*8110*/  CS2R R8, SRZ ;  /* 0x0000000000087805 */ /* 0x000fe2000001ff00 */
[----:B------:R-:W-:-:S02]  /*8120*/  SHF.R.S32.HI R4, RZ, 0x1f, R133 ;  /* 0x0000001fff047819 */ /* 0x000fc40000011485 */
[----:B------:R-:W-:Y:S02]  /*8130*/  SHF.L.U64.HI R6, R136, 0x1, R6 ;  /* 0x0000000188067819 */ /* 0x000fe40000010206 */
[----:B------:R-:W-:Y:S02]  /*8140*/  SHF.L.U64.HI R4, R133, 0x1, R4 ;  /* 0x0000000185047819 */ /* 0x000fe40000010204 */
[-C--:B------:R-:W-:Y:S02]  /*8150*/  @!P1 IADD3 R10, P2, R22, R7.reuse, RZ ;  /* 0x00000007160a9210 */ /* 0x080fe40007f5e0ff */
[----:B------:R-:W-:-:S03]  /*8160*/  @!P1 IADD3 R14, P3, R20, R7, RZ ;  /* 0x00000007140e9210 */ /* 0x000fc60007f7e0ff */
[--C-:B------:R-:W-:Y:S01]  /*8170*/  @!P1 IMAD.X R11, R23, 0x1, R6.reuse, P2 ;  /* 0x00000001170b9824 */ /* 0x100fe200010e0606 */
[----:B------:R-:W-:Y:S01]  /*8180*/  @!P0 IADD3 R12, P2, R22, R5, RZ ;  /* 0x00000005160c8210 */ /* 0x000fe20007f5e0ff */
[----:B------:R-:W-:Y:S01]  /*8190*/  @!P1 IMAD.X R15, R21, 0x1, R6, P3 ;  /* 0x00000001150f9824 */ /* 0x000fe200018e0606 */
[----:B------:R-:W-:Y:S02]  /*81a0*/  ISETP.GE.AND P3, PT, R135, c[0x0][0x27c], PT ;  /* 0x00009f0087007a0c */ /* 0x000fe40003f66270 */
[----:B------:R1:W5:Y:S01]  /*81b0*/  @!P1 LD.E.64 R18, [R10.64] ;  /* 0x000000060a129980 */ /* 0x000362000c101b00 */
[----:B------:R-:W-:-:S03]  /*81c0*/  @!P0 IMAD.X R13, R23, 0x1, R4, P2 ;  /* 0x00000001170d8824 */ /* 0x000fc600010e0604 */
[----:B------:R2:W5:Y:S01]  /*81d0*/  @!P1 LD.E.64 R8, [R14.64] ;  /* 0x000000060e089980 */ /* 0x000562000c101b00 */
[----:B------:R-:W-:Y:S01]  /*81e0*/  CS2R R6, SRZ ;  /* 0x0000000000067805 */ /* 0x000fe2000001ff00 */
[----:B------:R-:W-:Y:S02]  /*81f0*/  ISETP.GE.AND P2, PT, R134, c[0x0][0x27c], PT ;  /* 0x00009f0086007a0c */ /* 0x000fe40003f46270 */
[----:B-1----:R-:W-:Y:S01]  /*8200*/  @!P0 IADD3 R10, P1, R20, R5, RZ ;  /* 0x00000005140a8210 */ /* 0x002fe20007f3e0ff */
[----:B--2---:R-:W-:-:S04]  /*8210*/  CS2R R14, SRZ ;  /* 0x00000000000e7805 */ /* 0x004fc8000001ff00 */
[----:B------:R-:W-:Y:S01]  /*8220*/  @!P0 IMAD.X R11, R21, 0x1, R4, P1 ;  /* 0x00000001150b8824 */ /* 0x000fe200008e0604 */
[----:B------:R-:W-:Y:S01]  /*8230*/  SHF.R.S32.HI R5, RZ, 0x1f, R135 ;  /* 0x0000001fff057819 */ /* 0x000fe20000011487 */
[C---:B------:R-:W-:Y:S01]  /*8240*/  IMAD.SHL.U32 R4, R135.reuse, 0x2, RZ ;  /* 0x0000000287047824 */ /* 0x040fe200078e00ff */
[----:B------:R1:W5:Y:S02]  /*8250*/  @!P0 LD.E.64 R14, [R12.64] ;  /* 0x000000060c0e8980 */ /* 0x000364000c101b00 */
[----:B------:R-:W-:Y:S02]  /*8260*/  SHF.L.U64.HI R5, R135, 0x1, R5 ;  /* 0x0000000187057819 */ /* 0x000fe40000010205 */
[----:B------:R2:W5:Y:S01]  /*8270*/  @!P0 LD.E.64 R6, [R10.64] ;  /* 0x000000060a068980 */ /* 0x000562000c101b00 */
[----:B------:R-:W-:Y:S01]  /*8280*/  @!P3 IADD3 R24, P1, R22, R4, RZ ;  /* 0x000000041618b210 */ /* 0x000fe20007f3e0ff */
[----:B------:R-:W-:Y:S01]  /*8290*/  CS2R R26, SRZ ;  /* 0x00000000001a7805 */ /* 0x000fe2000001ff00 */
[----:B------:R-:W-:-:S03]  /*82a0*/  CS2R R34, SRZ ;  /* 0x0000000000227805 */ /* 0x000fc6000001ff00 */
[----:B------:R-:W-:Y:S01]  /*82b0*/  @!P3 IMAD.X R25, R23, 0x1, R5, P1 ;  /* 0x000000011719b824 */ /* 0x000fe200008e0605 */
[----:B------:R-:W-:-:S13]  /*82c0*/  ISETP.GE.AND P1, PT, R138, c[0x0][0x27c], PT ;  /* 0x00009f008a007a0c */ /* 0x000fda0003f26270 */
[----:B------:R-:W-:Y:S01]  /*82d0*/  @!P1 IMAD.WIDE R32, R138, 0x2, R22 ;  /* 0x000000028a209825 */ /* 0x000fe200078e0216 */
[----:B-1----:R-:W-:Y:S02]  /*82e0*/  @!P3 IADD3 R12, P0, R20, R4, RZ ;  /* 0x00000004140cb210 */ /* 0x002fe40007f1e0ff */
[----:B------:R-:W-:Y:S01]  /*82f0*/  SHF.R.S32.HI R4, RZ, 0x1f, R132 ;  /* 0x0000001fff047819 */ /* 0x000fe20000011484 */
[----:B--2---:R-:W-:Y:S01]  /*8300*/  IMAD.SHL.U32 R11, R134, 0x2, RZ ;  /* 0x00000002860b7824 */ /* 0x004fe200078e00ff */
[----:B------:R-:W-:Y:S01]  /*8310*/  SHF.R.S32.HI R10, RZ, 0x1f, R134 ;  /* 0x0000001fff0a7819 */ /* 0x000fe20000011486 */
[----:B------:R-:W-:Y:S01]  /*8320*/  @!P3 IMAD.X R13, R21, 0x1, R5, P0 ;  /* 0x00000001150db824 */ /* 0x000fe200000e0605 */
[----:B------:R1:W5:Y:S01]  /*8330*/  @!P1 LD.E.64 R26, [R32.64] ;  /* 0x00000006201a9980 */ /* 0x000362000c101b00 */
[----:B------:R-:W-:Y:S01]  /*8340*/  IMAD.SHL.U32 R5, R132, 0x2, RZ ;  /* 0x0000000284057824 */ /* 0x000fe200078e00ff */
[----:B------:R-:W-:Y:S02]  /*8350*/  SHF.L.U64.HI R10, R134, 0x1, R10 ;  /* 0x00000001860a7819 */ /* 0x000fe4000001020a */
[----:B------:R-:W-:-:S05]  /*8360*/  @!P2 IADD3 R30, P0, R22, R11, RZ ;  /* 0x0000000b161ea210 */ /* 0x000fca0007f1e0ff */
[----:B------:R-:W-:Y:S01]  /*8370*/  @!P2 IMAD.X R31, R23, 0x1, R10, P0 ;  /* 0x00000001171fa824 */ /* 0x000fe200000e060a */
[----:B------:R-:W-:-:S05]  /*8380*/  @!P2 IADD3 R28, P0, R20, R11, RZ ;  /* 0x0000000b141ca210 */ /* 0x000fca0007f1e0ff */
[----:B------:R-:W-:Y:S01]  /*8390*/  @!P2 IMAD.X R29, R21, 0x1, R10, P0 ;  /* 0x00000001151da824 */ /* 0x000fe200000e060a */
[----:B------:R-:W-:Y:S01]  /*83a0*/  ISETP.GE.AND P0, PT, R132, c[0x0][0x27c], PT ;  /* 0x00009f0084007a0c */ /* 0x000fe20003f06270 */
[----:B------:R-:W-:Y:S01]  /*83b0*/  @!P1 IMAD.WIDE R10, R138, 0x2, R20 ;  /* 0x000000028a0a9825 */ /* 0x000fe200078e0214 */
[----:B------:R-:W-:-:S04]  /*83c0*/  SHF.L.U64.HI R4, R132, 0x1, R4 ;  /* 0x0000000184047819 */ /* 0x000fc80000010204 */
[----:B------:R2:W5:Y:S07]  /*83d0*/  @!P1 LD.E.64 R34, [R10.64] ;  /* 0x000000060a229980 */ /* 0x00056e000c101b00 */
[----:B------:R-:W-:-:S05]  /*83e0*/  @!P0 IADD3 R22, P1, R22, R5, RZ ;  /* 0x0000000516168210 */ /* 0x000fca0007f3e0ff */
[----:B------:R-:W-:Y:S01]  /*83f0*/  @!P0 IMAD.X R23, R23, 0x1, R4, P1 ;  /* 0x0000000117178824 */ /* 0x000fe200008e0604 */
[----:B------:R-:W-:-:S05]  /*8400*/  @!P0 IADD3 R20, P1, R20, R5, RZ ;  /* 0x0000000514148210 */ /* 0x000fca0007f3e0ff */
[----:B------:R-:W-:Y:S02]  /*8410*/  @!P0 IMAD.X R21, R21, 0x1, R4, P1 ;  /* 0x0000000115158824 */ /* 0x000fe400008e0604 */
[----:B------:R-:W-:Y:S01]  /*8420*/  CS2R R4, SRZ ;  /* 0x0000000000047805 */ /* 0x000fe2000001ff00 */
[----:B--2---:R-:W-:-:S05]  /*8430*/  CS2R R10, SRZ ;  /* 0x00000000000a7805 */ /* 0x004fca000001ff00 */
[----:B------:R2:W5:Y:S01]  /*8440*/  @!P3 LD.E.64 R4, [R12.64] ;  /* 0x000000060c04b980 */ /* 0x000562000c101b00 */
[----:B------:R-:W-:Y:S01]  /*8450*/  CS2R R36, SRZ ;  /* 0x0000000000247805 */ /* 0x000fe2000001ff00 */
[----:B------:R-:W-:Y:S02]  /*8460*/  CS2R R54, SRZ ;  /* 0x0000000000367805 */ /* 0x000fe4000001ff00 */
[----:B------:R3:W5:Y:S04]  /*8470*/  @!P3 LD.E.64 R10, [R24.64] ;  /* 0x00000006180ab980 */ /* 0x000768000c101b00 */
[----:B------:R1:W5:Y:S04]  /*8480*/  @!P0 LD.E.64 R36, [R22.64] ;  /* 0x0000000616248980 */ /* 0x000368000c101b00 */
[----:B------:R1:W5:Y:S01]  /*8490*/  @!P0 LD.E.64 R54, [R20.64] ;  /* 0x0000000614368980 */ /* 0x000362000c101b00 */
[----:B--2---:R-:W-:Y:S01]  /*84a0*/  CS2R R12, SRZ ;  /* 0x00000000000c7805 */ /* 0x004fe2000001ff00 */
[----:B---3--:R-:W-:-:S05]  /*84b0*/  CS2R R24, SRZ ;  /* 0x0000000000187805 */ /* 0x008fca000001ff00 */
[----:B------:R1:W5:Y:S04]  /*84c0*/  @!P2 LD.E.64 R12, [R28.64] ;  /* 0x000000061c0ca980 */ /* 0x000368000c101b00 */
[----:B------:R1:W5:Y:S02]  /*84d0*/  @!P2 LD.E.64 R24, [R30.64] ;  /* 0x000000061e18a980 */ /* 0x000364000c101b00 */
.L_x_201:
[----:B-12-4-:R-:W-:Y:S05]  /*84e0*/  BSYNC B0 ;  /* 0x0000000000007941 */ /* 0x016fea0003800000 */
.L_x_200:
[----:B-----5:R-:W-:Y:S01]  /*84f0*/  IMAD.MOV.U32 R33, RZ, RZ, R34 ;  /* 0x000000ffff217224 */ /* 0x020fe200078e0022 */
[----:B------:R-:W-:Y:S01]  /*8500*/  SHF.R.U64 R30, R34, 0x10, R35 ;  /* 0x00000010221e7819 */ /* 0x000fe20000001223 */
[----:B------:R-:W-:Y:S01]  /*8510*/  IMAD R61, R205, -0x80, R61 ;  /* 0xffffff80cd3d7824 */ /* 0x000fe200078e023d */
[----:B------:R-:W-:Y:S01]  /*8520*/  SHF.R.U64 R28, R24, 0x10, R25 ;  /* 0x00000010181c7819 */ /* 0x000fe20000001219 */
[----:B------:R-:W-:Y:S01]  /*8530*/  IMAD.MOV.U32 R50, RZ, RZ, R24 ;  /* 0x000000ffff327224 */ /* 0x000fe200078e0018 */
[----:B------:R-:W-:Y:S01]  /*8540*/  PRMT R30, R33, 0x5410, R30 ;  /* 0x00005410211e7816 */ /* 0x000fe2000000001e */
[----:B------:R-:W-:Y:S01]  /*8550*/  IMAD.MOV.U32 R51, RZ, RZ, R27 ;  /* 0x000000ffff337224 */ /* 0x000fe200078e001b */
[----:B------:R-:W-:Y:S01]  /*8560*/  IMNMX R33, R61, 0x80, PT ;  /* 0x000000803d217817 */ /* 0x000fe20003800200 */
[----:B------:R-:W-:Y:S01]  /*8570*/  IMAD.MOV.U32 R47, RZ, RZ, R19 ;  /* 0x000000ffff2f7224 */ /* 0x000fe200078e0013 */
[----:B------:R-:W-:Y:S01]  /*8580*/  SHF.R.U64 R32, R26, 0x10, R27 ;  /* 0x000000101a207819 */ /* 0x000fe2000000121b */
[----:B------:R-:W-:Y:S01]  /*8590*/  IMAD.MOV.U32 R52, RZ, RZ, R26 ;  /* 0x000000ffff347224 */ /* 0x000fe200078e001a */
[----:B------:R-:W-:Y:S01]  /*85a0*/  ISETP.GE.AND P0, PT, R225, R33, PT ;  /* 0x00000021e100720c */ /* 0x000fe20003f06270 */
[----:B------:R-:W-:Y:S01]  /*85b0*/  IMAD.MOV.U32 R49, RZ, RZ, R25 ;  /* 0x000000ffff317224 */ /* 0x000fe200078e0019 */
[----:B------:R-:W-:Y:S01]  /*85c0*/  SHF.R.U32.HI R31, RZ, 0x10, R27 ;  /* 0x00000010ff1f7819 */ /* 0x000fe2000001161b */
[----:B------:R-:W-:Y:S01]  /*85d0*/  IMAD.MOV.U32 R48, RZ, RZ, R18 ;  /* 0x000000ffff307224 */ /* 0x000fe200078e0012 */
[--C-:B------:R-:W-:Y:S01]  /*85e0*/  SHF.R.U64 R24, R18, 0x10, R19.reuse ;  /* 0x0000001012187819 */ /* 0x100fe20000001213 */
[----:B------:R-:W-:Y:S01]  /*85f0*/  IMAD.MOV.U32 R46, RZ, RZ, R14 ;  /* 0x000000ffff2e7224 */ /* 0x000fe200078e000e */
[----:B------:R-:W-:Y:S01]  /*8600*/  SHF.R.U32.HI R23, RZ, 0x10, R19 ;  /* 0x00000010ff177819 */ /* 0x000fe20000011613 */
        /* <DEDUP_REMOVED lines=9> */
[----:B------:R-:W-:Y:S01]  /*86a0*/  SHF.R.U64 R15, R10, 0x10, R11 ;  /* 0x000000100a0f7819 */ /* 0x000fe2000000120b */
        /* <DEDUP_REMOVED lines=22> */
[----:B------:R-:W-:-:S04]  /*8810*/  DEPBAR.LE SB0, 0x1 ;  /* 0x000080400000791a */ /* 0x000fc80000000000 */
[--C-:B------:R-:W-:Y:S01]  /*8820*/  SHF.R.U64 R9, R54, 0x10, R55.reuse ;  /* 0x0000001036097819 */ /* 0x100fe20000001237 */
[----:B------:R-:W-:Y:S01]  /*8830*/  BSSY B1, `(.L_x_202) ;  /* 0x0000115000017945 */ /* 0x000fe20003800000 */
[----:B------:R-:W-:Y:S02]  /*8840*/  SHF.R.U32.HI R8, RZ, 0x10, R55 ;  /* 0x00000010ff087819 */ /* 0x000fe40000011637 */
[----:B------:R-:W-:Y:S02]  /*8850*/  PRMT R32, R52, 0x5410, R32 ;  /* 0x0000541034207816 */ /* 0x000fe40000000020 */
[----:B------:R-:W-:Y:S02]  /*8860*/  PRMT R31, R51, 0x5410, R31 ;  /* 0x00005410331f7816 */ /* 0x000fe4000000001f */
[----:B------:R-:W-:Y:S02]  /*8870*/  PRMT R28, R50, 0x5410, R28 ;  /* 0x00005410321c7816 */ /* 0x000fe4000000001c */
[----:B------:R-:W-:-:S02]  /*8880*/  PRMT R27, R49, 0x5410, R27 ;  /* 0x00005410311b7816 */ /* 0x000fc4000000001b */
[----:B------:R-:W-:Y:S02]  /*8890*/  PRMT R24, R48, 0x5410, R24 ;  /* 0x0000541030187816 */ /* 0x000fe40000000018 */
[----:B------:R-:W-:Y:S02]  /*88a0*/  PRMT R23, R47, 0x5410, R23 ;  /* 0x000054102f177816 */ /* 0x000fe40000000017 */
        /* <DEDUP_REMOVED lines=16> */
[----:B------:R-:W-:Y:S01]  /*89b0*/  PRMT R8, R4, 0x5410, R8 ;  /* 0x0000541004087816 */ /* 0x000fe20000000008 */
[----:B------:R-:W-:Y:S06]  /*89c0*/  BAR.SYNC.DEFER_BLOCKING 0x0 ;  /* 0x0000000000007b1d */ /* 0x000fec0000010000 */
[----:B------:R-:W-:Y:S05]  /*89d0*/  @P0 BRA `(.L_x_203) ;  /* 0x00000fa000000947 */ /* 0x000fea0003800000 */
[----:B------:R-:W-:Y:S01]  /*89e0*/  ISETP.GE.AND P0, PT, R138, c[0x0][0x27c], PT ;  /* 0x00009f008a007a0c */ /* 0x000fe20003f06270 */
[----:B------:R-:W-:-:S12]  /*89f0*/  BSSY B0, `(.L_x_204) ;  /* 0x0000028000007945 */ /* 0x000fd80003800000 */
[----:B------:R-:W-:Y:S05]  /*8a00*/  @P0 BRA `(.L_x_205) ;  /* 0x0000026000000947 */ /* 0x000fea0003800000 */
[----:B------:R-:W1:Y:S01]  /*8a10*/  LDS.128 R4, [R230+0xc000] ;  /* 0x00c00000e6047984 */ /* 0x000e620000000c00 */
[----:B------:R-:W-:Y:S01]  /*8a20*/  SHF.L.U32 R39, R32, 0x10, RZ ;  /* 0x0000001020277819 */ /* 0x000fe200000006ff */
[C---:B------:R-:W-:Y:S01]  /*8a30*/  IMAD.U32 R37, R30.reuse, 0x10000, RZ ;  /* 0x000100001e257824 */ /* 0x040fe200078e00ff */
[----:B------:R-:W-:Y:S02]  /*8a40*/  LOP3.LUT R36, R30, 0xffff0000, RZ, 0xc0, !PT ;  /* 0xffff00001e247812 */ /* 0x000fe400078ec0ff */
[----:B------:R-:W-:Y:S02]  /*8a50*/  LOP3.LUT R38, R32, 0xffff0000, RZ, 0xc0, !PT ;  /* 0xffff000020267812 */ /* 0x000fe400078ec0ff */
[C---:B-1----:R-:W-:Y:S02]  /*8a60*/  LOP3.LUT R34, R4.reuse, 0xffff0000, RZ, 0xc0, !PT ;  /* 0xffff000004227812 */ /* 0x042fe400078ec0ff */
[----:B------:R-:W-:Y:S02]  /*8a70*/  LOP3.LUT R42, R5, 0xffff0000, RZ, 0xc0, !PT ;  /* 0xffff0000052a7812 */ /* 0x000fe400078ec0ff */
[----:B------:R-:W-:-:S02]  /*8a80*/  SHF.L.U32 R35, R4, 0x10, RZ ;  /* 0x0000001004237819 */ /* 0x000fc400000006ff */
[----:B------:R-:W-:Y:S01]  /*8a90*/  SHF.L.U32 R4, R5, 0x10, RZ ;  /* 0x0000001005047819 */ /* 0x000fe200000006ff */
[----:B------:R-:W-:Y:S01]  /*8aa0*/  FMUL.FTZ R5, R34, R37 ;  /* 0x0000002522057220 */ /* 0x000fe20000410000 */
[----:B------:R-:W-:Y:S01]  /*8ab0*/  SHF.L.U32 R41, R6, 0x10, RZ ;  /* 0x0000001006297819 */ /* 0x000fe200000006ff */
[-C--:B------:R-:W-:Y:S01]  /*8ac0*/  FMUL.FTZ R34, R34, R39.reuse ;  /* 0x0000002722227220 */ /* 0x080fe20000410000 */
[----:B------:R-:W-:Y:S01]  /*8ad0*/  LOP3.LUT R40, R6, 0xffff0000, RZ, 0xc0, !PT ;  /* 0xffff000006287812 */ /* 0x000fe200078ec0ff */
[C---:B------:R-:W-:Y:S01]  /*8ae0*/  IMAD.U32 R6, R7.reuse, 0x10000, RZ ;  /* 0x0001000007067824 */ /* 0x040fe200078e00ff */
[----:B------:R-:W-:Y:S01]  /*8af0*/  LOP3.LUT R43, R7, 0xffff0000, RZ, 0xc0, !PT ;  /* 0xffff0000072b7812 */ /* 0x000fe200078ec0ff */
[C---:B------:R-:W-:Y:S02]  /*8b00*/  FMUL.FTZ R7, R42.reuse, R36 ;  /* 0x000000242a077220 */ /* 0x040fe40000410000 */
[----:B------:R-:W-:Y:S01]  /*8b10*/  FFMA.FTZ R5, R35, R39, -R5 ;  /* 0x0000002723057223 */ /* 0x000fe20000010805 */
[----:B------:R-:W-:Y:S01]  /*8b20*/  SHF.L.U32 R39, R31, 0x10, RZ ;  /* 0x000000101f277819 */ /* 0x000fe200000006ff */
[----:B------:R-:W-:Y:S01]  /*8b30*/  FFMA.FTZ R34, R35, R37, R34 ;  /* 0x0000002523227223 */ /* 0x000fe20000010022 */
[C---:B------:R-:W-:Y:S01]  /*8b40*/  SHF.L.U32 R37, R29.reuse, 0x10, RZ ;  /* 0x000000101d257819 */ /* 0x040fe200000006ff */
[-C--:B------:R-:W-:Y:S01]  /*8b50*/  FMUL.FTZ R42, R42, R38.reuse ;  /* 0x000000262a2a7220 */ /* 0x080fe20000410000 */
[----:B------:R-:W-:Y:S01]  /*8b60*/  LOP3.LUT R35, R29, 0xffff0000, RZ, 0xc0, !PT ;  /* 0xffff00001d237812 */ /* 0x000fe200078ec0ff */
[C---:B------:R-:W-:Y:S01]  /*8b70*/  FFMA.FTZ R7, R4.reuse, R38, -R7 ;  /* 0x0000002604077223 */ /* 0x040fe20000010807 */
[----:B------:R-:W-:Y:S01]  /*8b80*/  LOP3.LUT R38, R31, 0xffff0000, RZ, 0xc0, !PT ;  /* 0xffff00001f267812 */ /* 0x000fe200078ec0ff */
[----:B------:R-:W-:-:S02]  /*8b90*/  FFMA.FTZ R42, R4, R36, R42 ;  /* 0x00000024042a7223 */ /* 0x000fc4000001002a */
[C---:B------:R-:W-:Y:S02]  /*8ba0*/  FMUL.FTZ R4, R40.reuse, R37 ;  /* 0x0000002528047220 */ /* 0x040fe40000410000 */
[C---:B------:R-:W-:Y:S02]  /*8bb0*/  FMUL.FTZ R36, R43.reuse, R35 ;  /* 0x000000232b247220 */ /* 0x040fe40000410000 */
[-C--:B------:R-:W-:Y:S02]  /*8bc0*/  FMUL.FTZ R40, R40, R39.reuse ;  /* 0x0000002728287220 */ /* 0x080fe40000410000 */
[-C--:B------:R-:W-:Y:S02]  /*8bd0*/  FMUL.FTZ R43, R43, R38.reuse ;  /* 0x000000262b2b7220 */ /* 0x080fe40000410000 */
[C---:B------:R-:W-:Y:S01]  /*8be0*/  FFMA.FTZ R39, R41.reuse, R39, -R4 ;  /* 0x0000002729277223 */ /* 0x040fe20000010804 */
[----:B------:R-:W-:Y:S01]  /*8bf0*/  F2FP.BF16.PACK_AB R4, R34, R5 ;  /* 0x000000052204723e */ /* 0x000fe200000010ff */
[----:B------:R-:W-:Y:S01]  /*8c00*/  FFMA.FTZ R40, R41, R37, R40 ;  /* 0x0000002529287223 */ /* 0x000fe20000010028 */
[----:B------:R-:W-:Y:S01]  /*8c10*/  F2FP.BF16.PACK_AB R5, R42, R7 ;  /* 0x000000072a05723e */ /* 0x000fe200000010ff */
[----:B------:R-:W-:-:S02]  /*8c20*/  FFMA.FTZ R36, R6, R38, -R36 ;  /* 0x0000002606247223 */ /* 0x000fc40000010824 */
[----:B------:R-:W-:Y:S01]  /*8c30*/  FFMA.FTZ R43, R6, R35, R43 ;  /* 0x00000023062b7223 */ /* 0x000fe2000001002b */
[----:B------:R-:W-:-:S04]  /*8c40*/  F2FP.BF16.PACK_AB R6, R40, R39 ;  /* 0x000000272806723e */ /* 0x000fc800000010ff */
[----:B------:R-:W-:-:S05]  /*8c50*/  F2FP.BF16.PACK_AB R7, R43, R36 ;  /* 0x000000242b07723e */ /* 0x000fca00000010ff */
[----:B------:R1:W-:Y:S02]  /*8c60*/  STS.128 [R230+0xc000], R4 ;  /* 0x00c00004e6007388 */ /* 0x0003e40000000c00 */
.L_x_205:
[----:B------:R-:W-:Y:S05]  /*8c70*/  BSYNC B0 ;  /* 0x0000000000007941 */ /* 0x000fea0003800000 */
.L_x_204:
[----:B------:R-:W-:Y:S01]  /*8c80*/  ISETP.GE.AND P0, PT, R134, c[0x0][0x27c], PT ;  /* 0x00009f0086007a0c */ /* 0x000fe20003f06270 */
[----:B------:R-:W-:-:S12]  /*8c90*/  BSSY B0, `(.L_x_206) ;  /* 0x0000028000007945 */ /* 0x000fd80003800000 */
[----:B------:R-:W-:Y:S05]  /*8ca0*/  @P0 BRA `(.L_x_207) ;  /* 0x0000026000000947 */ /* 0x000fea0003800000 */
[----:B-1----:R-:W1:Y:S01]  /*8cb0*/  LDS.128 R4, [R229+0xc000] ;  /* 0x00c00000e5047984 */ /* 0x002e620000000c00 */
        /* <DEDUP_REMOVED lines=37> */
.L_x_207:
[----:B------:R-:W-:Y:S05]  /*8f10*/  BSYNC B0 ;  /* 0x0000000000007941 */ /* 0x000fea0003800000 */
.L_x_206:
        /* <DEDUP_REMOVED lines=41> */
.L_x_209:
[----:B------:R-:W-:Y:S05]  /*91b0*/  BSYNC B0 ;  /* 0x0000000000007941 */ /* 0x000fea0003800000 */
.L_x_208:
        /* <DEDUP_REMOVED lines=41> */
.L_x_211:
[----:B------:R-:W-:Y:S05]  /*9450*/  BSYNC B0 ;  /* 0x0000000000007941 */ /* 0x000fea0003800000 */
.L_x_210:
        /* <DEDUP_REMOVED lines=18> */
[----:B------:R-:W-:Y:S02]  /*9580*/  FMUL.FTZ R7, R42, R36 ;  /* 0x000000242a077220 */ /* 0x000fe40000410000 */
[C---:B------:R-:W-:Y:S01]  /*9590*/  FFMA.FTZ R5, R35.reuse, R39, -R5 ;  /* 0x0000002723057223 */ /* 0x040fe20000010805 */
[----:B------:R-:W-:Y:S01]  /*95a0*/  SHF.L.U32 R39, R14, 0x10, RZ ;  /* 0x000000100e277819 */ /* 0x000fe200000006ff */
[----:B------:R-:W-:Y:S01]  /*95b0*/  FFMA.FTZ R34, R35, R37, R34 ;  /* 0x0000002523227223 */ /* 0x000fe20000010022 */
[----:B------:R-:W-:Y:S01]  /*95c0*/  SHF.L.U32 R37, R12, 0x10, RZ ;  /* 0x000000100c257819 */ /* 0x000fe200000006ff */
[-C--:B------:R-:W-:Y:S01]  /*95d0*/  FMUL.FTZ R42, R42, R38.reuse ;  /* 0x000000262a2a7220 */ /* 0x080fe20000410000 */
[----:B------:R-:W-:Y:S01]  /*95e0*/  LOP3.LUT R35, R12, 0xffff0000, RZ, 0xc0, !PT ;  /* 0xffff00000c237812 */ /* 0x000fe200078ec0ff */
[----:B------:R-:W-:Y:S01]  /*95f0*/  FFMA.FTZ R7, R4, R38, -R7 ;  /* 0x0000002604077223 */ /* 0x000fe20000010807 */
        /* <DEDUP_REMOVED lines=15> */
.L_x_213:
[----:B------:R-:W-:Y:S05]  /*96f0*/  BSYNC B0 ;  /* 0x0000000000007941 */ /* 0x000fea0003800000 */
.L_x_212:
[----:B------:R-:W-:-:S13]  /*9700*/  ISETP.GE.AND P0, PT, R132, c[0x0][0x27c], PT ;  /* 0x00009f0084007a0c */ /* 0x000fda0003f06270 */
        /* <DEDUP_REMOVED lines=39> */
.L_x_203:
[----:B------:R-:W-:Y:S05]  /*9980*/  BSYNC B1 ;  /* 0x0000000000017941 */ /* 0x000fea0003800000 */
.L_x_202:
[----:B------:R-:W-:-:S13]  /*9990*/  ISETP.GE.AND P0, PT, R216, R33, PT ;  /* 0x00000021d800720c */ /* 0x000fda0003f06270 */
[----:B------:R-:W-:Y:S05]  /*99a0*/  @P0 BRA `(.L_x_214) ;  /* 0x00003b4000000947 */ /* 0x000fea0003800000 */
[----:B------:R-:W-:Y:S01]  /*99b0*/  ISETP.GE.AND P0, PT, R138, c[0x0][0x27c], PT ;  /* 0x00009f008a007a0c */ /* 0x000fe20003f06270 */
[----:B------:R-:W-:-:S12]  /*99c0*/  BSSY B0, `(.L_x_215) ;  /* 0x0000028000007945 */ /* 0x000fd80003800000 */
[----:B------:R-:W-:Y:S05]  /*99d0*/  @P0 BRA `(.L_x_216) ;  /* 0x0000026000000947 */ /* 0x000fea0003800000 */
[----:B-1----:R-:W1:Y:S01]  /*99e0*/  LDS.128 R4, [R230+0xe000] ;  /* 0x00e00000e6047984 */ /* 0x002e620000000c00 */
[----:B------:R-:W-:Y:S02]  /*99f0*/  LOP3.LUT R36, R32, 0xffff0000, RZ, 0xc0, !PT ;  /* 0xffff000020247812 */ /* 0x000fe400078ec0ff */
[C---:B-1----:R-:W-:Y:S01]  /*9a00*/  SHF.L.U32 R34, R4.reuse, 0x10, RZ ;  /* 0x0000001004227819 */ /* 0x042fe200000006ff */
[----:B------:R-:W-:Y:S01]  /*9a10*/  IMAD.U32 R37, R7, 0x10000, RZ ;  /* 0x0001000007257824 */ /* 0x000fe200078e00ff */
[----:B------:R-:W-:Y:S02]  /*9a20*/  LOP3.LUT R33, R4, 0xffff0000, RZ, 0xc0, !PT ;  /* 0xffff000004217812 */ /* 0x000fe400078ec0ff */
[C---:B------:R-:W-:Y:S02]  /*9a30*/  SHF.L.U32 R4, R5.reuse, 0x10, RZ ;  /* 0x0000001005047819 */ /* 0x040fe400000006ff */
[----:B------:R-:W-:Y:S02]  /*9a40*/  LOP3.LUT R35, R5, 0xffff0000, RZ, 0xc0, !PT ;  /* 0xffff000005237812 */ /* 0x000fe400078ec0ff */
[----:B------:R-:W-:Y:S01]  /*9a50*/  SHF.L.U32 R5, R32, 0x10, RZ ;  /* 0x0000001020057819 */ /* 0x000fe200000006ff */
[C---:B------:R-:W-:Y:S01]  /*9a60*/  IMAD.U32 R32, R30.reuse, 0x10000, RZ ;  /* 0x000100001e207824 */ /* 0x040fe200078e00ff */
[----:B------:R-:W-:-:S02]  /*9a70*/  LOP3.LUT R30, R30, 0xffff0000, RZ, 0xc0, !PT ;  /* 0xffff00001e1e7812 */ /* 0x000fc400078ec0ff */
[C---:B------:R-:W-:Y:S02]  /*9a80*/  SHF.L.U32 R39, R6.reuse, 0x10, RZ ;  /* 0x0000001006277819 */ /* 0x040fe400000006ff */
[----:B------:R-:W-:Y:S01]  /*9a90*/  LOP3.LUT R38, R6, 0xffff0000, RZ, 0xc0, !PT ;  /* 0xffff000006267812 */ /* 0x000fe200078ec0ff */
[----:B------:R-:W-:Y:S01]  /*9aa0*/  FMUL.FTZ R6, R32, R33 ;  /* 0x0000002120067220 */ /* 0x000fe20000410000 */
[----:B------:R-:W-:Y:S01]  /*9ab0*/  LOP3.LUT R40, R7, 0xffff0000, RZ, 0xc0, !PT ;  /* 0xffff000007287812 */ /* 0x000fe200078ec0ff */
[----:B------:R-:W-:Y:S02]  /*9ac0*/  FMUL.FTZ R7, R30, R35 ;  /* 0x000000231e077220 */ /* 0x000fe40000410000 */
[C---:B------:R-:W-:Y:S02]  /*9ad0*/  FMUL.FTZ R33, R5.reuse, R33 ;  /* 0x0000002105217220 */ /* 0x040fe40000410000 */
[----:B------:R-:W-:Y:S02]  /*9ae0*/  FFMA.FTZ R6, R5, R34, -R6 ;  /* 0x0000002205067223 */ /* 0x000fe40000010806 */
[----:B------:R-:W-:Y:S01]  /*9af0*/  FFMA.FTZ R5, R36, R4, -R7 ;  /* 0x0000000424057223 */ /* 0x000fe20000010807 */
[----:B------:R-:W-:Y:S01]  /*9b00*/  SHF.L.U32 R7, R29, 0x10, RZ ;  /* 0x000000101d077819 */ /* 0x000fe200000006ff */
[----:B------:R-:W-:Y:S01]  /*9b10*/  FFMA.FTZ R33, R32, R34, R33 ;  /* 0x0000002220217223 */ /* 0x000fe20000010021 */
[----:B------:R-:W-:Y:S01]  /*9b20*/  SHF.L.U32 R32, R31, 0x10, RZ ;  /* 0x000000101f207819 */ /* 0x000fe200000006ff */
[----:B------:R-:W-:Y:S01]  /*9b30*/  FMUL.FTZ R35, R36, R35 ;  /* 0x0000002324237220 */ /* 0x000fe20000410000 */
[----:B------:R-:W-:-:S02]  /*9b40*/  LOP3.LUT R29, R29, 0xffff0000, RZ, 0xc0, !PT ;  /* 0xffff00001d1d7812 */ /* 0x000fc400078ec0ff */
[----:B------:R-:W-:Y:S01]  /*9b50*/  LOP3.LUT R31, R31, 0xffff0000, RZ, 0xc0, !PT ;  /* 0xffff00001f1f7812 */ /* 0x000fe200078ec0ff */
[----:B------:R-:W-:Y:S02]  /*9b60*/  FFMA.FTZ R35, R30, R4, R35 ;  /* 0x000000041e237223 */ /* 0x000fe40000010023 */
[-C--:B------:R-:W-:Y:S02]  /*9b70*/  FMUL.FTZ R4, R7, R38.reuse ;  /* 0x0000002607047220 */ /* 0x080fe40000410000 */
[----:B------:R-:W-:Y:S01]  /*9b80*/  FMUL.FTZ R38, R32, R38 ;  /* 0x0000002620267220 */ /* 0x000fe20000410000 */
[----:B------:R-:W-:Y:S01]  /*9b90*/  F2FP.BF16.PACK_AB R5, R35, R5 ;  /* 0x000000052305723e */ /* 0x000fe200000010ff */
[-C--:B------:R-:W-:Y:S02]  /*9ba0*/  FMUL.FTZ R30, R29, R40.reuse ;  /* 0x000000281d1e7220 */ /* 0x080fe40000410000 */
[----:B------:R-:W-:Y:S02]  /*9bb0*/  FMUL.FTZ R40, R31, R40 ;  /* 0x000000281f287220 */ /* 0x000fe40000410000 */
[----:B------:R-:W-:-:S02]  /*9bc0*/  FFMA.FTZ R38, R7, R39, R38 ;  /* 0x0000002707267223 */ /* 0x000fc40000010026 */
[----:B------:R-:W-:Y:S01]  /*9bd0*/  FFMA.FTZ R32, R32, R39, -R4 ;  /* 0x0000002720207223 */ /* 0x000fe20000010804 */
[----:B------:R-:W-:Y:S01]  /*9be0*/  F2FP.BF16.PACK_AB R4, R33, R6 ;  /* 0x000000062104723e */ /* 0x000fe200000010ff */
[-C--:B------:R-:W-:Y:S02]  /*9bf0*/  FFMA.FTZ R7, R31, R37.reuse, -R30 ;  /* 0x000000251f077223 */ /* 0x080fe4000001081e */
[----:B------:R-:W-:Y:S01]  /*9c00*/  FFMA.FTZ R40, R29, R37, R40 ;  /* 0x000000251d287223 */ /* 0x000fe20000010028 */
[----:B------:R-:W-:-:S04]  /*9c10*/  F2FP.BF16.PACK_AB R6, R38, R32 ;  /* 0x000000202606723e */ /* 0x000fc800000010ff */
[----:B------:R-:W-:-:S05]  /*9c20*/  F2FP.BF16.PACK_AB R7, R40, R7 ;  /* 0x000000072807723e */ /* 0x000fca00000010ff */
[----:B------:R1:W-:Y:S02]  /*9c30*/  STS.128 [R230+0xe000], R4 ;  /* 0x00e00004e6007388 */ /* 0x0003e40000000c00 */
.L_x_216:
[----:B------:R-:W-:Y:S05]  /*9c40*/  BSYNC B0 ;  /* 0x0000000000007941 */ /* 0x000fea0003800000 */
.L_x_215:
        /* <DEDUP_REMOVED lines=41> */
.L_x_218:
[----:B------:R-:W-:Y:S05]  /*9ee0*/  BSYNC B0 ;  /* 0x0000000000007941 */ /* 0x000fea0003800000 */
.L_x_217:
        /* <DEDUP_REMOVED lines=41> */
.L_x_220:
[----:B------:R-:W-:Y:S05]  /*a180*/  BSYNC B0 ;  /* 0x0000000000007941 */ /* 0x000fea0003800000 */
.L_x_219:
        /* <DEDUP_REMOVED lines=41> */
.L_x_222:
[----:B------:R-:W-:Y:S05]  /*a420*/  BSYNC B0 ;  /* 0x0000000000007941 */ /* 0x000fea0003800000 */
.L_x_221:
        /* <DEDUP_REMOVED lines=41> */
.L_x_224:
[----:B------:R-:W-:Y:S05]  /*a6c0*/  BSYNC B0 ;  /* 0x0000000000007941 */ /* 0x000fea0003800000 */
.L_x_223:
[----:B------:R-:W-:-:S13]  /*a6d0*/  ISETP.GE.AND P0, PT, R132, c[0x0][0x27c], PT ;  /* 0x00009f0084007a0c */ /* 0x000fda0003f06270 */
        /* <DEDUP_REMOVED lines=17> */
[-C--:B------:R-:W-:Y:S02]  /*a7f0*/  FFMA.FTZ R6, R5, R13.reuse, -R6 ;  /* 0x0000000d05067223 */ /* 0x080fe40000010806 */
        /* <DEDUP_REMOVED lines=20> */
[----:B------:R1:W-:Y:S01]  /*a940*/  STS.128 [R229+0x16000], R4 ;  /* 0x01600004e5007388 */ /* 0x0003e20000000c00 */
[----:B------:R-:W-:Y:S05]  /*a950*/  BRA `(.L_x_214) ;  /* 0x00002b9000007947 */ /* 0x000fea0003800000 */
.L_x_199:
[----:B------:R-:W-:Y:S01]  /*a960*/  ISETP.GE.AND P0, PT, R4, R61, PT ;  /* 0x0000003d0400720c */ /* 0x000fe20003f06270 */
[C---:B------:R-:W-:Y:S01]  /*a970*/  IMAD.IADD R7, R138.reuse, 0x1, R136 ;  /* 0x000000018a077824 */ /* 0x040fe200078e0288 */
[----:B------:R1:W2:Y:S01]  /*a980*/  SHFL.IDX PT, R35, R22, RZ, 0x1c1f ;  /* 0x001c1fff16237589 */ /* 0x0002a200000e0000 */
[----:B------:R-:W-:Y:S01]  /*a990*/  IMAD.IADD R6, R138, 0x1, R135 ;  /* 0x000000018a067824 */ /* 0x000fe200078e0287 */
[----:B------:R-:W-:Y:S01]  /*a9a0*/  BSSY B0, `(.L_x_225) ;  /* 0x000003a000007945 */ /* 0x000fe20003800000 */
[----:B------:R-:W-:Y:S01]  /*a9b0*/  CS2R R30, SRZ ;  /* 0x00000000001e7805 */ /* 0x000fe2000001ff00 */
[----:B------:R-:W-:Y:S01]  /*a9c0*/  SHF.R.S32.HI R18, RZ, 0x1f, R7 ;  /* 0x0000001fff127819 */ /* 0x000fe20000011407 */
[----:B------:R3:W4:Y:S01]  /*a9d0*/  SHFL.IDX PT, R34, R8, RZ, 0x1c1f ;  /* 0x001c1fff08227589 */ /* 0x00072200000e0000 */
[----:B------:R-:W-:Y:S01]  /*a9e0*/  SHF.R.S32.HI R17, RZ, 0x1f, R6 ;  /* 0x0000001fff117819 */ /* 0x000fe20000011406 */
[----:B------:R-:W-:Y:S01]  /*a9f0*/  CS2R R28, SRZ ;  /* 0x00000000001c7805 */ /* 0x000fe2000001ff00 */
[----:B------:R-:W-:Y:S01]  /*aa00*/  LEA.HI R18, R18, R7, RZ, 0x3 ;  /* 0x0000000712127211 */ /* 0x000fe200078f18ff */
[----:B------:R5:W2:Y:S01]  /*aa10*/  SHFL.IDX PT, R33, R20, RZ, 0x1c1f ;  /* 0x001c1fff14217589 */ /* 0x000aa200000e0000 */
[----:B------:R-:W-:Y:S01]  /*aa20*/  LEA.HI R17, R17, R6, RZ, 0x3 ;  /* 0x0000000611117211 */ /* 0x000fe200078f18ff */
[----:B------:R-:W-:Y:S01]  /*aa30*/  CS2R R26, SRZ ;  /* 0x00000000001a7805 */ /* 0x000fe2000001ff00 */
[----:B------:R-:W-:Y:S01]  /*aa40*/  CS2R R24, SRZ ;  /* 0x0000000000187805 */ /* 0x000fe2000001ff00 */
[----:B------:R2:W4:Y:S01]  /*aa50*/  SHFL.IDX PT, R32, R5, RZ, 0x1c1f ;  /* 0x001c1fff05207589 */ /* 0x00052200000e0000 */
[----:B------:R-:W-:Y:S01]  /*aa60*/  CS2R R14, SRZ ;  /* 0x00000000000e7805 */ /* 0x000fe2000001ff00 */
[----:B------:R-:W-:Y:S01]  /*aa70*/  CS2R R12, SRZ ;  /* 0x00000000000c7805 */ /* 0x000fe2000001ff00 */
[----:B------:R-:W-:Y:S01]  /*aa80*/  CS2R R10, SRZ ;  /* 0x00000000000a7805 */ /* 0x000fe2000001ff00 */
[----:B------:R-:W-:Y:S01]  /*aa90*/  CS2R R6, SRZ ;  /* 0x0000000000067805 */ /* 0x000fe2000001ff00 */
[----:B------:R-:W-:-:S02]  /*aaa0*/  SHF.R.S32.HI R18, RZ, 0x3, R18 ;  /* 0x00000003ff127819 */ /* 0x000fc40000011412 */
[----:B------:R-:W-:Y:S01]  /*aab0*/  SHF.R.S32.HI R17, RZ, 0x3, R17 ;  /* 0x00000003ff117819 */ /* 0x000fe20000011411 */
[----:B-1----:R-:W-:Y:S01]  /*aac0*/  CS2R R22, SRZ ;  /* 0x0000000000167805 */ /* 0x002fe2000001ff00 */
[----:B---3--:R-:W-:Y:S01]  /*aad0*/  CS2R R8, SRZ ;  /* 0x0000000000087805 */ /* 0x008fe2000001ff00 */
[----:B-----5:R-:W-:Y:S01]  /*aae0*/  CS2R R20, SRZ ;  /* 0x0000000000147805 */ /* 0x020fe2000001ff00 */
[----:B--2---:R-:W-:Y:S01]  /*aaf0*/  CS2R R4, SRZ ;  /* 0x0000000000047805 */ /* 0x004fe2000001ff00 */
[----:B------:R-:W-:Y:S05]  /*ab00*/  @P0 BRA `(.L_x_226) ;  /* 0x0000023000000947 */ /* 0x000fea0003800000 */
[C---:B----4-:R-:W-:Y:S01]  /*ab10*/  ISETP.GE.AND P0, PT, R140.reuse, c[0x0][0x27c], PT ;  /* 0x00009f008c007a0c */ /* 0x050fe20003f06270 */
[----:B------:R-:W-:Y:S01]  /*ab20*/  CS2R R26, SRZ ;  /* 0x00000000001a7805 */ /* 0x000fe2000001ff00 */
[C---:B------:R-:W-:Y:S01]  /*ab30*/  IADD3 R5, R140.reuse, 0x20, RZ ;  /* 0x000000208c057810 */ /* 0x040fe20007ffe0ff */
[----:B------:R-:W-:Y:S01]  /*ab40*/  CS2R R24, SRZ ;  /* 0x0000000000187805 */ /* 0x000fe2000001ff00 */
[----:B------:R-:W-:Y:S01]  /*ab50*/  IADD3 R4, R140, 0x40, RZ ;  /* 0x000000408c047810 */ /* 0x000fe20007ffe0ff */
[----:B------:R-:W-:Y:S01]  /*ab60*/  CS2R R10, SRZ ;  /* 0x00000000000a7805 */ /* 0x000fe2000001ff00 */
[----:B------:R-:W-:Y:S01]  /*ab70*/  ISETP.GE.AND P2, PT, R5, c[0x0][0x27c], PT ;  /* 0x00009f0005007a0c */ /* 0x000fe20003f46270 */
[----:B------:R-:W-:Y:S01]  /*ab80*/  CS2R R8, SRZ ;  /* 0x0000000000087805 */ /* 0x000fe2000001ff00 */
[----:B------:R-:W-:Y:S01]  /*ab90*/  ISETP.GE.AND P1, PT, R4, c[0x0][0x27c], PT ;  /* 0x00009f0004007a0c */ /* 0x000fe20003f26270 */
[----:B------:R-:W-:Y:S01]  /*aba0*/  CS2R R30, SRZ ;  /* 0x00000000001e7805 */ /* 0x000fe2000001ff00 */
[----:B------:R-:W-:-:S03]  /*abb0*/  CS2R R28, SRZ ;  /* 0x00000000001c7805 */ /* 0x000fc6000001ff00 */
[C---:B------:R-:W-:Y:S01]  /*abc0*/  @!P0 IMAD.SHL.U32 R36, R140.reuse, 0x2, RZ ;  /* 0x000000028c248824 */ /* 0x040fe200078e00ff */
[----:B------:R-:W-:-:S04]  /*abd0*/  @!P0 SHF.L.U64.HI R4, R140, 0x1, R141 ;  /* 0x000000018c048819 */ /* 0x000fc8000001028d */
[-C--:B------:R-:W-:Y:S02]  /*abe0*/  @!P0 IADD3 R38, P3, R34, R36.reuse, RZ ;  /* 0x0000002422268210 */ /* 0x080fe40007f7e0ff */
[----:B------:R-:W-:Y:S01]  /*abf0*/  @!P2 SHF.L.U32 R6, R18, 0x3, RZ ;  /* 0x000000031206a819 */ /* 0x000fe200000006ff */
[----:B------:R-:W-:Y:S02]  /*ac00*/  @!P1 IMAD.SHL.U32 R5, R17, 0x8, RZ ;  /* 0x0000000811059824 */ /* 0x000fe400078e00ff */
[----:B------:R-:W-:Y:S01]  /*ac10*/  @!P0 IMAD.X R39, R35, 0x1, R4, P3 ;  /* 0x0000000123278824 */ /* 0x000fe200018e0604 */
[----:B------:R-:W-:Y:S01]  /*ac20*/  @!P0 IADD3 R36, P3, R32, R36, RZ ;  /* 0x0000002420248210 */ /* 0x000fe20007f7e0ff */
[C---:B------:R-:W-:Y:S01]  /*ac30*/  @!P2 IMAD.WIDE R12, R6.reuse, 0x2, R34 ;  /* 0x00000002060ca825 */ /* 0x040fe200078e0222 */
[----:B------:R-:W-:Y:S02]  /*ac40*/  CS2R R14, SRZ ;  /* 0x00000000000e7805 */ /* 0x000fe4000001ff00 */
[----:B------:R-:W-:Y:S01]  /*ac50*/  @!P0 IADD3.X R37, R33, R4, RZ, P3, !PT ;  /* 0x0000000421258210 */ /* 0x000fe20001ffe4ff */
[----:B------:R-:W-:Y:S01]  /*ac60*/  @!P2 IMAD.WIDE R6, R6, 0x2, R32 ;  /* 0x000000020606a825 */ /* 0x000fe200078e0220 */
[----:B------:R1:W5:Y:S01]  /*ac70*/  @!P2 LD.E.128 R24, [R12.64] ;  /* 0x000000060c18a980 */ /* 0x000362000c101d00 */
[----:B------:R-:W-:Y:S01]  /*ac80*/  CS2R R22, SRZ ;  /* 0x0000000000167805 */ /* 0x000fe2000001ff00 */
[----:B------:R-:W-:Y:S01]  /*ac90*/  CS2R R20, SRZ ;  /* 0x0000000000147805 */ /* 0x000fe2000001ff00 */
[C---:B------:R-:W-:Y:S01]  /*aca0*/  @!P1 IMAD.WIDE R34, R5.reuse, 0x2, R34 ;  /* 0x0000000205229825 */ /* 0x040fe200078e0222 */
[----:B------:R2:W5:Y:S03]  /*acb0*/  @!P2 LD.E.128 R8, [R6.64] ;  /* 0x000000060608a980 */ /* 0x000566000c101d00 */
[----:B------:R-:W-:Y:S01]  /*acc0*/  @!P1 IMAD.WIDE R32, R5, 0x2, R32 ;  /* 0x0000000205209825 */ /* 0x000fe200078e0220 */
[----:B------:R3:W5:Y:S01]  /*acd0*/  @!P1 LD.E.128 R28, [R34.64] ;  /* 0x00000006221c9980 */ /* 0x000762000c101d00 */
[----:B------:R-:W-:-:S03]  /*ace0*/  CS2R R4, SRZ ;  /* 0x0000000000047805 */ /* 0x000fc6000001ff00 */
[----:B------:R3:W5:Y:S01]  /*acf0*/  @!P0 LD.E.128 R20, [R38.64] ;  /* 0x0000000626148980 */ /* 0x000762000c101d00 */
[----:B-1----:R-:W-:Y:S01]  /*ad00*/  CS2R R12, SRZ ;  /* 0x00000000000c7805 */ /* 0x002fe2000001ff00 */
[----:B--2---:R-:W-:-:S05]  /*ad10*/  CS2R R6, SRZ ;  /* 0x0000000000067805 */ /* 0x004fca000001ff00 */
[----:B------:R3:W5:Y:S04]  /*ad20*/  @!P1 LD.E.128 R12, [R32.64] ;  /* 0x00000006200c9980 */ /* 0x000768000c101d00 */
[----:B------:R3:W5:Y:S02]  /*ad30*/  @!P0 LD.E.128 R4, [R36.64] ;  /* 0x0000000624048980 */ /* 0x000764000c101d00 */
.L_x_226:
[----:B----4-:R-:W-:Y:S05]  /*ad40*/  BSYNC B0 ;  /* 0x0000000000007941 */ /* 0x010fea0003800000 */
.L_x_225:
[----:B-----5:R-:W-:Y:S01]  /*ad50*/  IMAD.MOV.U32 R52, RZ, RZ, R26 ;  /* 0x000000ffff347224 */ /* 0x020fe200078e001a */
[----:B---3--:R-:W-:Y:S01]  /*ad60*/  SHF.R.U64 R39, R26, 0x10, R27 ;  /* 0x000000101a277819 */ /* 0x008fe2000000121b */
[----:B------:R-:W-:Y:S01]  /*ad70*/  IMAD.MOV.U32 R53, RZ, RZ, R28 ;  /* 0x000000ffff357224 */ /* 0x000fe200078e001c */
[----:B------:R-:W-:Y:S01]  /*ad80*/  SHF.R.U64 R41, R28, 0x10, R29 ;  /* 0x000000101c297819 */ /* 0x000fe2000000121d */
[----:B------:R-:W-:Y:S01]  /*ad90*/  IMAD.MOV.U32 R50, RZ, RZ, R22 ;  /* 0x000000ffff327224 */ /* 0x000fe200078e0016 */
[----:B------:R-:W-:Y:S01]  /*ada0*/  PRMT R28, R52, 0x5410, R39 ;  /* 0x00005410341c7816 */ /* 0x000fe20000000027 */
[----:B------:R-:W-:Y:S01]  /*adb0*/  IMAD R39, R205, -0x80, R61 ;  /* 0xffffff80cd277824 */ /* 0x000fe200078e023d */
[----:B------:R-:W-:Y:S01]  /*adc0*/  SHF.R.U64 R36, R22, 0x10, R23 ;  /* 0x0000001016247819 */ /* 0x000fe20000001217 */
[--C-:B------:R-:W-:Y:S01]  /*add0*/  IMAD.MOV.U32 R34, RZ, RZ, R31.reuse ;  /* 0x000000ffff227224 */ /* 0x100fe200078e001f */
[--C-:B------:R-:W-:Y:S01]  /*ade0*/  SHF.R.U64 R42, R30, 0x10, R31.reuse ;  /* 0x000000101e2a7819 */ /* 0x100fe2000000121f */
[----:B------:R-:W-:Y:S01]  /*adf0*/  IMAD.MOV.U32 R51, RZ, RZ, R24 ;  /* 0x000000ffff337224 */ /* 0x000fe200078e0018 */
[----:B------:R-:W-:Y:S01]  /*ae00*/  IMNMX R39, R39, 0x80, PT ;  /* 0x0000008027277817 */ /* 0x000fe20003800200 */
[----:B------:R-:W-:Y:S01]  /*ae10*/  IMAD.MOV.U32 R40, RZ, RZ, R6 ;  /* 0x000000ffff287224 */ /* 0x000fe200078e0006 */
[----:B------:R-:W-:Y:S01]  /*ae20*/  SHF.R.U32.HI R59, RZ, 0x10, R31 ;  /* 0x00000010ff3b7819 */ /* 0x000fe2000001161f */
[----:B------:R-:W-:Y:S01]  /*ae30*/  IMAD.MOV.U32 R31, RZ, RZ, R7 ;  /* 0x000000ffff1f7224 */ /* 0x000fe200078e0007 */
[----:B------:R-:W-:Y:S01]  /*ae40*/  ISETP.GE.AND P0, PT, R225, R39, PT ;  /* 0x00000027e100720c */ /* 0x000fe20003f06270 */
[----:B------:R-:W-:Y:S01]  /*ae50*/  IMAD.MOV.U32 R49, RZ, RZ, R20 ;  /* 0x000000ffff317224 */ /* 0x000fe200078e0014 */
[----:B------:R-:W-:Y:S01]  /*ae60*/  SHF.R.U64 R22, R24, 0x10, R25 ;  /* 0x0000001018167819 */ /* 0x000fe20000001219 */
        /* <DEDUP_REMOVED lines=15> */
[--C-:B------:R-:W-:Y:S01]  /*af60*/  SHF.R.U64 R26, R8, 0x10, R9.reuse ;  /* 0x00000010081a7819 */ /* 0x100fe20000001209 */
[----:B------:R-:W-:Y:S01]  /*af70*/  IMAD.MOV.U32 R25, RZ, RZ, R9 ;  /* 0x000000ffff197224 */ /* 0x000fe200078e0009 */
[--C-:B------:R-:W-:Y:S01]  /*af80*/  SHF.R.U64 R24, R10, 0x10, R11.reuse ;  /* 0x000000100a187819 */ /* 0x100fe2000000120b */
[----:B------:R-:W-:Y:S01]  /*af90*/  IMAD.MOV.U32 R23, RZ, RZ, R11 ;  /* 0x000000ffff177224 */ /* 0x000fe200078e000b */
[----:B------:R-:W-:Y:S01]  /*afa0*/  SHF.R.U32.HI R55, RZ, 0x10, R21 ;  /* 0x00000010ff377819 */ /* 0x000fe20000011615 */
        /* <DEDUP_REMOVED lines=44> */
[----:B------:R-:W-:Y:S01]  /*b270*/  IMAD.MOV.U32 R6, RZ, RZ, c[0x0][0x27c] ;  /* 0x00009f00ff067624 */ /* 0x000fe200078e00ff */
[----:B------:R-:W-:Y:S01]  /*b280*/  LOP3.LUT R40, R224, 0x38, R140, 0xf8, !PT ;  /* 0x00000038e0287812 */ /* 0x000fe200078ef88c */
[----:B------:R-:W-:Y:S01]  /*b290*/  IMAD.U32 R47, R38, 0x10000, RZ ;  /* 0x00010000262f7824 */ /* 0x000fe200078e00ff */
[----:B------:R-:W-:Y:S02]  /*b2a0*/  SHF.L.U32 R50, R34, 0x10, RZ ;  /* 0x0000001022327819 */ /* 0x000fe400000006ff */
[----:B------:R-:W-:Y:S02]  /*b2b0*/  LEA.HI R6, R6, R223, RZ, 0x1d ;  /* 0x000000df06067211 */ /* 0x000fe400078fe8ff */
[----:B------:R-:W-:Y:S02]  /*b2c0*/  LOP3.LUT R40, R220, R40, R222, 0xf6, !PT ;  /* 0x00000028dc287212 */ /* 0x000fe400078ef6de */
[----:B------:R-:W-:Y:S01]  /*b2d0*/  SHF.R.S32.HI R4, RZ, 0x1f, R6 ;  /* 0x0000001fff047819 */ /* 0x000fe20000011406 */
[----:B------:R-:W-:Y:S01]  /*b2e0*/  IMAD.SHL.U32 R5, R6, 0x8, RZ ;  /* 0x0000000806057824 */ /* 0x000fe200078e00ff */
[----:B------:R-:W-:-:S02]  /*b2f0*/  LEA R40, R40, 0xc100, 0x1 ;  /* 0x0000c10028287811 */ /* 0x000fc400078e08ff */
[----:B------:R-:W-:Y:S02]  /*b300*/  LEA.HI R4, R4, R6, RZ, 0x3 ;  /* 0x0000000604047211 */ /* 0x000fe400078f18ff */
[----:B------:R-:W-:Y:S01]  /*b310*/  LOP3.LUT R5, R224, 0x38, R5, 0xf8, !PT ;  /* 0x00000038e0057812 */ /* 0x000fe200078ef805 */
[----:B------:R-:W1:Y:S01]  /*b320*/  LDS.128 R8, [R40] ;  /* 0x0000000028087984 */ /* 0x000e620000000c00 */
[----:B------:R-:W-:Y:S02]  /*b330*/  SHF.L.U32 R4, R4, 0xa, RZ ;  /* 0x0000000a04047819 */ /* 0x000fe400000006ff */
[----:B------:R-:W-:Y:S02]  /*b340*/  LOP3.LUT R5, R5, R222, RZ, 0x3c, !PT ;  /* 0x000000de05057212 */ /* 0x000fe400078e3cff */
[----:B------:R-:W-:Y:S02]  /*b350*/  LOP3.LUT R4, R4, 0x7fffe000, RZ, 0xc0, !PT ;  /* 0x7fffe00004047812 */ /* 0x000fe400078ec0ff */
[----:B------:R-:W-:-:S02]  /*b360*/  LOP3.LUT R49, R34, 0xffff0000, RZ, 0xc0, !PT ;  /* 0xffff000022317812 */ /* 0x000fc400078ec0ff */
[----:B------:R-:W-:Y:S02]  /*b370*/  IADD3 R41, R5, R4, R220 ;  /* 0x0000000405297210 */ /* 0x000fe40007ffe0dc */
[----:B------:R-:W-:Y:S02]  /*b380*/  LOP3.LUT R53, R38, 0xffff0000, RZ, 0xc0, !PT ;  /* 0xffff000026357812 */ /* 0x000fe400078ec0ff */
[----:B------:R-:W-:Y:S01]  /*b390*/  SHF.L.U32 R56, R32, 0x10, RZ ;  /* 0x0000001020387819 */ /* 0x000fe200000006ff */
[----:B------:R-:W-:-:S05]  /*b3a0*/  IMAD.SHL.U32 R41, R41, 0x2, RZ ;  /* 0x0000000229297824 */ /* 0x000fca00078e00ff */
[----:B------:R-:W2:Y:S01]  /*b3b0*/  LDS.128 R4, [R41+0xc100] ;  /* 0x00c1000029047984 */ /* 0x000ea20000000c00 */
[C---:B-1----:R-:W-:Y:S01]  /*b3c0*/  SHF.L.U32 R45, R8.reuse, 0x10, RZ ;  /* 0x00000010082d7819 */ /* 0x042fe200000006ff */
[C---:B------:R-:W-:Y:S01]  /*b3d0*/  IMAD.U32 R43, R9.reuse, 0x10000, RZ ;  /* 0x00010000092b7824 */ /* 0x040fe200078e00ff */
[----:B------:R-:W-:Y:S02]  /*b3e0*/  LOP3.LUT R44, R8, 0xffff0000, RZ, 0xc0, !PT ;  /* 0xffff0000082c7812 */ /* 0x000fe400078ec0ff */
[----:B------:R-:W-:Y:S01]  /*b3f0*/  LOP3.LUT R8, R9, 0xffff0000, RZ, 0xc0, !PT ;  /* 0xffff000009087812 */ /* 0x000fe200078ec0ff */
[C---:B------:R-:W-:Y:S01]  /*b400*/  IMAD.U32 R9, R11.reuse, 0x10000, RZ ;  /* 0x000100000b097824 */ /* 0x040fe200078e00ff */
[C---:B------:R-:W-:Y:S02]  /*b410*/  SHF.L.U32 R46, R10.reuse, 0x10, RZ ;  /* 0x000000100a2e7819 */ /* 0x040fe400000006ff */
[----:B------:R-:W-:Y:S02]  /*b420*/  LOP3.LUT R42, R10, 0xffff0000, RZ, 0xc0, !PT ;  /* 0xffff00000a2a7812 */ /* 0x000fe400078ec0ff */
[----:B------:R-:W-:-:S02]  /*b430*/  LOP3.LUT R10, R11, 0xffff0000, RZ, 0xc0, !PT ;  /* 0xffff00000b0a7812 */ /* 0x000fc400078ec0ff */
[C---:B--2---:R-:W-:Y:S02]  /*b440*/  SHF.L.U32 R55, R4.reuse, 0x10, RZ ;  /* 0x0000001004377819 */ /* 0x044fe400000006ff */
[----:B------:R-:W-:Y:S01]  /*b450*/  LOP3.LUT R11, R4, 0xffff0000, RZ, 0xc0, !PT ;  /* 0xffff0000040b7812 */ /* 0x000fe200078ec0ff */
[C---:B------:R-:W-:Y:S01]  /*b460*/  IMAD.U32 R4, R5.reuse, 0x10000, RZ ;  /* 0x0001000005047824 */ /* 0x040fe200078e00ff */
[----:B------:R-:W-:Y:S01]  /*b470*/  LOP3.LUT R54, R5, 0xffff0000, RZ, 0xc0, !PT ;  /* 0xffff000005367812 */ /* 0x000fe200078ec0ff */
[----:B------:R-:W-:Y:S01]  /*b480*/  FMUL.FTZ R48, R55, R50 ;  /* 0x0000003237307220 */ /* 0x000fe20000410000 */
[----:B------:R-:W-:Y:S01]  /*b490*/  LOP3.LUT R52, R7, 0xffff0000, RZ, 0xc0, !PT ;  /* 0xffff000007347812 */ /* 0x000fe200078ec0ff */
[-C--:B------:R-:W-:Y:S01]  /*b4a0*/  FMUL.FTZ R55, R55, R47.reuse ;  /* 0x0000002f37377220 */ /* 0x080fe20000410000 */
[C---:B------:R-:W-:Y:S01]  /*b4b0*/  SHF.L.U32 R51, R6.reuse, 0x10, RZ ;  /* 0x0000001006337819 */ /* 0x040fe200000006ff */
[----:B------:R-:W-:Y:S01]  /*b4c0*/  IMAD.U32 R5, R7, 0x10000, RZ ;  /* 0x0001000007057824 */ /* 0x000fe200078e00ff */
[----:B------:R-:W-:Y:S01]  /*b4d0*/  SHF.L.U32 R7, R33, 0x10, RZ ;  /* 0x0000001021077819 */ /* 0x000fe200000006ff */
[----:B------:R-:W-:Y:S01]  /*b4e0*/  FFMA.FTZ R48, R45, R47, -R48 ;  /* 0x0000002f2d307223 */ /* 0x000fe20000010830 */
[----:B------:R-:W-:Y:S01]  /*b4f0*/  LOP3.LUT R6, R6, 0xffff0000, RZ, 0xc0, !PT ;  /* 0xffff000006067812 */ /* 0x000fe200078ec0ff */
[----:B------:R-:W-:-:S02]  /*b500*/  FMUL.FTZ R47, R11, R49 ;  /* 0x000000310b2f7220 */ /* 0x000fc40000410000 */
[----:B------:R-:W-:Y:S02]  /*b510*/  FFMA.FTZ R45, R45, R50, R55 ;  /* 0x000000322d2d7223 */ /* 0x000fe40000010037 */
[----:B------:R-:W-:Y:S02]  /*b520*/  IMAD.U32 R50, R37, 0x10000, RZ ;  /* 0x0001000025327824 */ /* 0x000fe400078e00ff */
[-C--:B------:R-:W-:Y:S02]  /*b530*/  FMUL.FTZ R55, R11, R53.reuse ;  /* 0x000000350b377220 */ /* 0x080fe40000410000 */
[----:B------:R-:W-:Y:S02]  /*b540*/  FFMA.FTZ R47, R44, R53, -R47 ;  /* 0x000000352c2f7223 */ /* 0x000fe4000001082f */
[C---:B------:R-:W-:Y:S02]  /*b550*/  FMUL.FTZ R53, R4.reuse, R7 ;  /* 0x0000000704357220 */ /* 0x040fe40000410000 */
[----:B------:R-:W-:-:S02]  /*b560*/  FMUL.FTZ R11, R4, R50 ;  /* 0x00000032040b7220 */ /* 0x000fc40000410000 */
[----:B------:R-:W-:Y:S01]  /*b570*/  FFMA.FTZ R4, R44, R49, R55 ;  /* 0x000000312c047223 */ /* 0x000fe20000010037 */
[C---:B------:R-:W-:Y:S01]  /*b580*/  LOP3.LUT R55, R36.reuse, 0xffff0000, RZ, 0xc0, !PT ;  /* 0xffff000024377812 */ /* 0x040fe200078ec0ff */
[----:B------:R-:W-:Y:S01]  /*b590*/  FFMA.FTZ R44, R43, R50, -R53 ;  /* 0x000000322b2c7223 */ /* 0x000fe20000010835 */
[----:B------:R-:W-:Y:S01]  /*b5a0*/  SHF.L.U32 R53, R31, 0x10, RZ ;  /* 0x000000101f357819 */ /* 0x000fe200000006ff */
[----:B------:R-:W-:Y:S01]  /*b5b0*/  IMAD.U32 R50, R36, 0x10000, RZ ;  /* 0x0001000024327824 */ /* 0x000fe200078e00ff */
[----:B------:R-:W-:Y:S01]  /*b5c0*/  F2FP.BF16.PACK_AB R4, R4, R45 ;  /* 0x0000002d0404723e */ /* 0x000fe200000010ff */
[----:B------:R-:W-:Y:S01]  /*b5d0*/  FFMA.FTZ R43, R43, R7, R11 ;  /* 0x000000072b2b7223 */ /* 0x000fe2000001000b */
[----:B------:R-:W-:Y:S01]  /*b5e0*/  LOP3.LUT R7, R32, 0xffff0000, RZ, 0xc0, !PT ;  /* 0xffff000020077812 */ /* 0x000fe200078ec0ff */
[C---:B------:R-:W-:Y:S02]  /*b5f0*/  FMUL.FTZ R11, R51.reuse, R56 ;  /* 0x00000038330b7220 */ /* 0x040fe40000410000 */
[----:B------:R-:W-:-:S02]  /*b600*/  FMUL.FTZ R51, R51, R50 ;  /* 0x0000003233337220 */ /* 0x000fc40000410000 */
[----:B------:R-:W-:Y:S02]  /*b610*/  FFMA.FTZ R50, R46, R50, -R11 ;  /* 0x000000322e327223 */ /* 0x000fe4000001080b */
[C---:B------:R-:W-:Y:S02]  /*b620*/  FMUL.FTZ R49, R6.reuse, R7 ;  /* 0x0000000706317220 */ /* 0x040fe40000410000 */
[----:B------:R-:W-:Y:S02]  /*b630*/  FMUL.FTZ R6, R6, R55 ;  /* 0x0000003706067220 */ /* 0x000fe40000410000 */
[----:B------:R-:W-:Y:S02]  /*b640*/  FFMA.FTZ R46, R46, R56, R51 ;  /* 0x000000382e2e7223 */ /* 0x000fe40000010033 */
[----:B------:R-:W-:Y:S02]  /*b650*/  IMAD.U32 R11, R35, 0x10000, RZ ;  /* 0x00010000230b7824 */ /* 0x000fe400078e00ff */
[----:B------:R-:W-:-:S02]  /*b660*/  FMUL.FTZ R51, R5, R53 ;  /* 0x0000003505337220 */ /* 0x000fc40000410000 */
[C---:B------:R-:W-:Y:S01]  /*b670*/  FFMA.FTZ R49, R42.reuse, R55, -R49 ;  /* 0x000000372a317223 */ /* 0x040fe20000010831 */
[----:B------:R-:W-:Y:S01]  /*b680*/  LOP3.LUT R55, R37, 0xffff0000, RZ, 0xc0, !PT ;  /* 0xffff000025377812 */ /* 0x000fe200078ec0ff */
[----:B------:R-:W-:Y:S02]  /*b690*/  FFMA.FTZ R6, R42, R7, R6 ;  /* 0x000000072a067223 */ /* 0x000fe40000010006 */
[-C--:B------:R-:W-:Y:S01]  /*b6a0*/  FMUL.FTZ R7, R5, R11.reuse ;  /* 0x0000000b05077220 */ /* 0x080fe20000410000 */
[----:B------:R-:W-:Y:S01]  /*b6b0*/  LOP3.LUT R5, R33, 0xffff0000, RZ, 0xc0, !PT ;  /* 0xffff000021057812 */ /* 0x000fe200078ec0ff */
[----:B------:R-:W-:Y:S01]  /*b6c0*/  FFMA.FTZ R42, R9, R11, -R51 ;  /* 0x0000000b092a7223 */ /* 0x000fe20000010833 */
[----:B------:R-:W-:Y:S01]  /*b6d0*/  LOP3.LUT R51, R31, 0xffff0000, RZ, 0xc0, !PT ;  /* 0xffff00001f337812 */ /* 0x000fe200078ec0ff */
[----:B------:R-:W-:Y:S01]  /*b6e0*/  FFMA.FTZ R7, R9, R53, R7 ;  /* 0x0000003509077223 */ /* 0x000fe20000010007 */
[----:B------:R-:W-:Y:S01]  /*b6f0*/  LOP3.LUT R11, R35, 0xffff0000, RZ, 0xc0, !PT ;  /* 0xffff0000230b7812 */ /* 0x000fe200078ec0ff */
[----:B------:R-:W-:Y:S01]  /*b700*/  FMUL.FTZ R9, R54, R5 ;  /* 0x0000000536097220 */ /* 0x000fe20000410000 */
[----:B------:R-:W-:Y:S01]  /*b710*/  F2FP.BF16.PACK_AB R6, R6, R46 ;  /* 0x0000002e0606723e */ /* 0x000fe200000010ff */
[----:B------:R-:W-:-:S02]  /*b720*/  FMUL.FTZ R53, R52, R51 ;  /* 0x0000003334357220 */ /* 0x000fc40000410000 */
[----:B------:R-:W-:Y:S02]  /*b730*/  FMUL.FTZ R54, R54, R55 ;  /* 0x0000003736367220 */ /* 0x000fe40000410000 */
[----:B------:R-:W-:Y:S02]  /*b740*/  FMUL.FTZ R52, R52, R11 ;  /* 0x0000000b34347220 */ /* 0x000fe40000410000 */
[----:B------:R-:W-:Y:S02]  /*b750*/  FFMA.FTZ R9, R8, R55, -R9 ;  /* 0x0000003708097223 */ /* 0x000fe40000010809 */
[----:B------:R-:W-:Y:S02]  /*b760*/  FFMA.FTZ R11, R10, R11, -R53 ;  /* 0x0000000b0a0b7223 */ /* 0x000fe40000010835 */
[----:B------:R-:W-:Y:S01]  /*b770*/  FFMA.FTZ R5, R8, R5, R54 ;  /* 0x0000000508057223 */ /* 0x000fe20000010036 */
[----:B------:R-:W-:Y:S01]  /*b780*/  F2FP.BF16.PACK_AB R8, R47, R48 ;  /* 0x000000302f08723e */ /* 0x000fe200000010ff */
[----:B------:R-:W-:Y:S01]  /*b790*/  FFMA.FTZ R52, R10, R51, R52 ;  /* 0x000000330a347223 */ /* 0x000fe20000010034 */
[----:B------:R-:W-:-:S02]  /*b7a0*/  F2FP.BF16.PACK_AB R10, R49, R50 ;  /* 0x00000032310a723e */ /* 0x000fc400000010ff */
[----:B------:R-:W-:Y:S02]  /*b7b0*/  F2FP.BF16.PACK_AB R9, R9, R44 ;  /* 0x0000002c0909723e */ /* 0x000fe400000010ff */
[----:B------:R-:W-:Y:S02]  /*b7c0*/  F2FP.BF16.PACK_AB R11, R11, R42 ;  /* 0x0000002a0b0b723e */ /* 0x000fe400000010ff */
[----:B------:R-:W-:Y:S02]  /*b7d0*/  F2FP.BF16.PACK_AB R5, R5, R43 ;  /* 0x0000002b0505723e */ /* 0x000fe400000010ff */
[----:B------:R-:W-:Y:S01]  /*b7e0*/  F2FP.BF16.PACK_AB R7, R52, R7 ;  /* 0x000000073407723e */ /* 0x000fe200000010ff */
[----:B------:R1:W-:Y:S04]  /*b7f0*/  STS.128 [R40], R8 ;  /* 0x0000000828007388 */ /* 0x0003e80000000c00 */
[----:B------:R1:W-:Y:S02]  /*b800*/  STS.128 [R41+0xc100], R4 ;  /* 0x00c1000429007388 */ /* 0x0003e40000000c00 */
.L_x_230:
[----:B------:R-:W-:Y:S05]  /*b810*/  BSYNC B0 ;  /* 0x0000000000007941 */ /* 0x000fea0003800000 */
.L_x_229:
[----:B-1----:R-:W-:Y:S01]  /*b820*/  IADD3 R4, R140, 0x20, RZ ;  /* 0x000000208c047810 */ /* 0x002fe20007ffe0ff */
[----:B------:R-:W-:Y:S03]  /*b830*/  BSSY B0, `(.L_x_231) ;  /* 0x000005a000007945 */ /* 0x000fe60003800000 */
[----:B------:R-:W-:-:S13]  /*b840*/  ISETP.GE.AND P0, PT, R4, c[0x0][0x27c], PT ;  /* 0x00009f0004007a0c */ /* 0x000fda0003f06270 */
[----:B------:R-:W-:Y:S05]  /*b850*/  @P0 BRA `(.L_x_232) ;  /* 0x0000057000000947 */ /* 0x000fea0003800000 */
[----:B------:R-:W-:Y:S01]  /*b860*/  MOV R6, c[0x0][0x27c] ;  /* 0x00009f0000067a02 */ /* 0x000fe20000000f00 */
[----:B------:R-:W1:Y:S01]  /*b870*/  LDS.128 R8, [R234] ;  /* 0x00000000ea087984 */ /* 0x000e620000000c00 */
[----:B------:R-:W-:Y:S01]  /*b880*/  SHF.L.U32 R49, R26, 0x10, RZ ;  /* 0x000000101a317819 */ /* 0x000fe200000006ff */
[----:B------:R-:W-:Y:S01]  /*b890*/  IMAD.U32 R46, R30, 0x10000, RZ ;  /* 0x000100001e2e7824 */ /* 0x000fe200078e00ff */
[----:B------:R-:W-:Y:S02]  /*b8a0*/  LEA.HI R6, R6, R18, RZ, 0x1d ;  /* 0x0000001206067211 */ /* 0x000fe400078fe8ff */
[----:B------:R-:W-:Y:S02]  /*b8b0*/  LOP3.LUT R48, R26, 0xffff0000, RZ, 0xc0, !PT ;  /* 0xffff00001a307812 */ /* 0x000fe400078ec0ff */
[----:B------:R-:W-:Y:S01]  /*b8c0*/  SHF.R.S32.HI R4, RZ, 0x1f, R6 ;  /* 0x0000001fff047819 */ /* 0x000fe20000011406 */
[----:B------:R-:W-:Y:S01]  /*b8d0*/  IMAD.SHL.U32 R5, R6, 0x8, RZ ;  /* 0x0000000806057824 */ /* 0x000fe200078e00ff */
[----:B------:R-:W-:-:S02]  /*b8e0*/  LOP3.LUT R52, R30, 0xffff0000, RZ, 0xc0, !PT ;  /* 0xffff00001e347812 */ /* 0x000fc400078ec0ff */
[----:B------:R-:W-:Y:S02]  /*b8f0*/  LEA.HI R4, R4, R6, RZ, 0x3 ;  /* 0x0000000604047211 */ /* 0x000fe400078f18ff */
[----:B------:R-:W-:Y:S02]  /*b900*/  LOP3.LUT R5, R224, 0x38, R5, 0xf8, !PT ;  /* 0x00000038e0057812 */ /* 0x000fe400078ef805 */
[----:B------:R-:W-:Y:S02]  /*b910*/  SHF.L.U32 R4, R4, 0xa, RZ ;  /* 0x0000000a04047819 */ /* 0x000fe400000006ff */
[----:B------:R-:W-:Y:S02]  /*b920*/  LOP3.LUT R5, R5, R222, RZ, 0x3c, !PT ;  /* 0x000000de05057212 */ /* 0x000fe400078e3cff */
[----:B------:R-:W-:Y:S02]  /*b930*/  LOP3.LUT R4, R4, 0x7fffe000, RZ, 0xc0, !PT ;  /* 0x7fffe00004047812 */ /* 0x000fe400078ec0ff */
[----:B------:R-:W-:-:S02]  /*b940*/  SHF.L.U32 R55, R24, 0x10, RZ ;  /* 0x0000001018377819 */ /* 0x000fc400000006ff */
[----:B------:R-:W-:-:S05]  /*b950*/  IADD3 R40, R5, R4, R220 ;  /* 0x0000000405287210 */ /* 0x000fca0007ffe0dc */
        /* <DEDUP_REMOVED lines=14> */
[C---:B------:R-:W-:Y:S01]  /*ba40*/  FMUL.FTZ R47, R54.reuse, R49 ;  /* 0x00000031362f7220 */ /* 0x040fe20000410000 */
[C---:B------:R-:W-:Y:S01]  /*ba50*/  LOP3.LUT R51, R7.reuse, 0xffff0000, RZ, 0xc0, !PT ;  /* 0xffff000007337812 */ /* 0x040fe200078ec0ff */
[-C--:B------:R-:W-:Y:S01]  /*ba60*/  FMUL.FTZ R54, R54, R46.reuse ;  /* 0x0000002e36367220 */ /* 0x080fe20000410000 */
[----:B------:R-:W-:Y:S01]  /*ba70*/  SHF.L.U32 R50, R6, 0x10, RZ ;  /* 0x0000001006327819 */ /* 0x000fe200000006ff */
        /* <DEDUP_REMOVED lines=12> */
[----:B------:R-:W-:Y:S01]  /*bb40*/  LOP3.LUT R54, R28, 0xffff0000, RZ, 0xc0, !PT ;  /* 0xffff00001c367812 */ /* 0x000fe200078ec0ff */
        /* <DEDUP_REMOVED lines=8> */
[----:B------:R-:W-:Y:S01]  /*bbd0*/  FFMA.FTZ R49, R45, R49, -R11 ;  /* 0x000000312d317223 */ /* 0x000fe2000001080b */
[----:B------:R-:W-:Y:S01]  /*bbe0*/  SHF.L.U32 R11, R27, 0x10, RZ ;  /* 0x000000101b0b7819 */ /* 0x000fe200000006ff */
[C---:B------:R-:W-:Y:S02]  /*bbf0*/  FMUL.FTZ R48, R6.reuse, R7 ;  /* 0x0000000706307220 */ /* 0x040fe40000410000 */
[----:B------:R-:W-:Y:S02]  /*bc00*/  FMUL.FTZ R6, R6, R54 ;  /* 0x0000003606067220 */ /* 0x000fe40000410000 */
[----:B------:R-:W-:Y:S02]  /*bc10*/  FFMA.FTZ R45, R45, R55, R50 ;  /* 0x000000372d2d7223 */ /* 0x000fe40000010032 */
[----:B------:R-:W-:Y:S02]  /*bc20*/  FMUL.FTZ R50, R5, R52 ;  /* 0x0000003405327220 */ /* 0x000fe40000410000 */
[----:B------:R-:W-:Y:S01]  /*bc30*/  FFMA.FTZ R48, R41, R54, -R48 ;  /* 0x0000003629307223 */ /* 0x000fe20000010830 */
[----:B------:R-:W-:Y:S01]  /*bc40*/  LOP3.LUT R54, R29, 0xffff0000, RZ, 0xc0, !PT ;  /* 0xffff00001d367812 */ /* 0x000fe200078ec0ff */
[----:B------:R-:W-:-:S02]  /*bc50*/  FFMA.FTZ R6, R41, R7, R6 ;  /* 0x0000000729067223 */ /* 0x000fc40000010006 */
        /* <DEDUP_REMOVED lines=8> */
[----:B------:R-:W-:Y:S02]  /*bce0*/  FMUL.FTZ R52, R51, R50 ;  /* 0x0000003233347220 */ /* 0x000fe40000410000 */
[----:B------:R-:W-:-:S02]  /*bcf0*/  FMUL.FTZ R53, R53, R54 ;  /* 0x0000003635357220 */ /* 0x000fc40000410000 */
[-C--:B------:R-:W-:Y:S02]  /*bd00*/  FMUL.FTZ R51, R51, R11.reuse ;  /* 0x0000000b33337220 */ /* 0x080fe40000410000 */
[----:B------:R-:W-:Y:S02]  /*bd10*/  FFMA.FTZ R9, R8, R54, -R9 ;  /* 0x0000003608097223 */ /* 0x000fe40000010809 */
[----:B------:R-:W-:Y:S02]  /*bd20*/  FFMA.FTZ R11, R10, R11, -R52 ;  /* 0x0000000b0a0b7223 */ /* 0x000fe40000010834 */
[----:B------:R-:W-:Y:S01]  /*bd30*/  FFMA.FTZ R5, R8, R5, R53 ;  /* 0x0000000508057223 */ /* 0x000fe20000010035 */
[----:B------:R-:W-:Y:S01]  /*bd40*/  F2FP.BF16.PACK_AB R8, R46, R47 ;  /* 0x0000002f2e08723e */ /* 0x000fe200000010ff */
[----:B------:R-:W-:Y:S01]  /*bd50*/  FFMA.FTZ R51, R10, R50, R51 ;  /* 0x000000320a337223 */ /* 0x000fe20000010033 */
[----:B------:R-:W-:Y:S02]  /*bd60*/  F2FP.BF16.PACK_AB R10, R48, R49 ;  /* 0x00000031300a723e */ /* 0x000fe400000010ff */
[----:B------:R-:W-:-:S02]  /*bd70*/  F2FP.BF16.PACK_AB R9, R9, R43 ;  /* 0x0000002b0909723e */ /* 0x000fc400000010ff */
[----:B------:R-:W-:Y:S02]  /*bd80*/  F2FP.BF16.PACK_AB R11, R11, R41 ;  /* 0x000000290b0b723e */ /* 0x000fe400000010ff */
[----:B------:R-:W-:Y:S02]  /*bd90*/  F2FP.BF16.PACK_AB R5, R5, R42 ;  /* 0x0000002a0505723e */ /* 0x000fe400000010ff */
[----:B------:R-:W-:Y:S01]  /*bda0*/  F2FP.BF16.PACK_AB R7, R51, R7 ;  /* 0x000000073307723e */ /* 0x000fe200000010ff */
[----:B------:R1:W-:Y:S04]  /*bdb0*/  STS.128 [R234], R8 ;  /* 0x00000008ea007388 */ /* 0x0003e80000000c00 */
[----:B------:R1:W-:Y:S02]  /*bdc0*/  STS.128 [R40+0xc100], R4 ;  /* 0x00c1000428007388 */ /* 0x0003e40000000c00 */
.L_x_232:
[----:B------:R-:W-:Y:S05]  /*bdd0*/  BSYNC B0 ;  /* 0x0000000000007941 */ /* 0x000fea0003800000 */
.L_x_231:
[----:B-1----:R-:W-:-:S04]  /*bde0*/  IADD3 R4, R140, 0x40, RZ ;  /* 0x000000408c047810 */ /* 0x002fc80007ffe0ff */
[----:B------:R-:W-:-:S13]  /*bdf0*/  ISETP.GE.AND P0, PT, R4, c[0x0][0x27c], PT ;  /* 0x00009f0004007a0c */ /* 0x000fda0003f06270 */
[----:B------:R-:W-:Y:S05]  /*be00*/  @P0 BRA `(.L_x_228) ;  /* 0x0000057000000947 */ /* 0x000fea0003800000 */
[----:B------:R-:W-:Y:S01]  /*be10*/  MOV R6, c[0x0][0x27c] ;  /* 0x00009f0000067a02 */ /* 0x000fe20000000f00 */
[----:B------:R-:W1:Y:S01]  /*be20*/  LDS.128 R8, [R233] ;  /* 0x00000000e9087984 */ /* 0x000e620000000c00 */
[C---:B------:R-:W-:Y:S01]  /*be30*/  SHF.L.U32 R49, R15.reuse, 0x10, RZ ;  /* 0x000000100f317819 */ /* 0x040fe200000006ff */
        /* <DEDUP_REMOVED lines=63> */
[C---:B------:R-:W-:Y:S01]  /*c230*/  FFMA.FTZ R41, R9.reuse, R11, -R50 ;  /* 0x0000000b09297223 */ /* 0x040fe20000010832 */
        /* <DEDUP_REMOVED lines=20> */
.L_x_228:
[----:B------:R-:W-:Y:S05]  /*c380*/  BSYNC B1 ;  /* 0x0000000000017941 */ /* 0x000fea0003800000 */
.L_x_227:
[----:B------:R-:W-:-:S13]  /*c390*/  ISETP.GE.AND P0, PT, R216, R39, PT ;  /* 0x00000027d800720c */ /* 0x000fda0003f06270 */
[----:B------:R-:W-:Y:S05]  /*c3a0*/  @P0 BRA `(.L_x_214) ;  /* 0x0000114000000947 */ /* 0x000fea0003800000 */
[----:B------:R-:W-:Y:S01]  /*c3b0*/  ISETP.GE.AND P0, PT, R140, c[0x0][0x27c], PT ;  /* 0x00009f008c007a0c */ /* 0x000fe20003f06270 */
[----:B------:R-:W-:-:S12]  /*c3c0*/  BSSY B0, `(.L_x_233) ;  /* 0x000005c000007945 */ /* 0x000fd80003800000 */
[----:B------:R-:W-:Y:S05]  /*c3d0*/  @P0 BRA `(.L_x_234) ;  /* 0x000005a000000947 */ /* 0x000fea0003800000 */
[----:B-1----:R-:W-:Y:S01]  /*c3e0*/  IMAD.MOV.U32 R6, RZ, RZ, c[0x0][0x27c] ;  /* 0x00009f00ff067624 */ /* 0x002fe200078e00ff */
[----:B------:R-:W-:Y:S01]  /*c3f0*/  LOP3.LUT R39, R215, 0x38, R140, 0xf8, !PT ;  /* 0x00000038d7277812 */ /* 0x000fe200078ef88c */
[----:B------:R-:W-:-:S03]  /*c400*/  IMAD.U32 R47, R38, 0x10000, RZ ;  /* 0x00010000262f7824 */ /* 0x000fc600078e00ff */
[----:B------:R-:W-:Y:S02]  /*c410*/  LEA.HI R6, R6, R223, RZ, 0x1d ;  /* 0x000000df06067211 */ /* 0x000fe400078fe8ff */
[----:B------:R-:W-:Y:S02]  /*c420*/  LOP3.LUT R39, R214, R39, R213, 0xf6, !PT ;  /* 0x00000027d6277212 */ /* 0x000fe400078ef6d5 */
[----:B------:R-:W-:Y:S01]  /*c430*/  SHF.R.S32.HI R4, RZ, 0x1f, R6 ;  /* 0x0000001fff047819 */ /* 0x000fe20000011406 */
[----:B------:R-:W-:Y:S01]  /*c440*/  IMAD.SHL.U32 R5, R6, 0x8, RZ ;  /* 0x0000000806057824 */ /* 0x000fe200078e00ff */
[----:B------:R-:W-:Y:S02]  /*c450*/  LEA R39, R39, 0xc100, 0x1 ;  /* 0x0000c10027277811 */ /* 0x000fe400078e08ff */
[----:B------:R-:W-:Y:S02]  /*c460*/  LEA.HI R4, R4, R6, RZ, 0x3 ;  /* 0x0000000604047211 */ /* 0x000fe400078f18ff */
[----:B------:R-:W-:Y:S01]  /*c470*/  LOP3.LUT R5, R215, 0x38, R5, 0xf8, !PT ;  /* 0x00000038d7057812 */ /* 0x000fe200078ef805 */
[----:B------:R-:W1:Y:S01]  /*c480*/  LDS.128 R8, [R39] ;  /* 0x0000000027087984 */ /* 0x000e620000000c00 */
[----:B------:R-:W-:-:S02]  /*c490*/  SHF.L.U32 R4, R4, 0xa, RZ ;  /* 0x0000000a04047819 */ /* 0x000fc400000006ff */
[----:B------:R-:W-:Y:S02]  /*c4a0*/  LOP3.LUT R5, R5, R213, RZ, 0x3c, !PT ;  /* 0x000000d505057212 */ /* 0x000fe400078e3cff */
[----:B------:R-:W-:-:S04]  /*c4b0*/  LOP3.LUT R4, R4, 0x7fffe000, RZ, 0xc0, !PT ;  /* 0x7fffe00004047812 */ /* 0x000fc800078ec0ff */
[----:B------:R-:W-:-:S05]  /*c4c0*/  IADD3 R40, R5, R4, R214 ;  /* 0x0000000405287210 */ /* 0x000fca0007ffe0d6 */
[----:B------:R-:W-:-:S05]  /*c4d0*/  IMAD.SHL.U32 R40, R40, 0x2, RZ ;  /* 0x0000000228287824 */ /* 0x000fca00078e00ff */
[----:B------:R-:W2:Y:S01]  /*c4e0*/  LDS.128 R4, [R40+0xc100] ;  /* 0x00c1000028047984 */ /* 0x000ea20000000c00 */
[C---:B-1----:R-:W-:Y:S02]  /*c4f0*/  SHF.L.U32 R42, R8.reuse, 0x10, RZ ;  /* 0x00000010082a7819 */ /* 0x042fe400000006ff */
[----:B------:R-:W-:Y:S01]  /*c500*/  LOP3.LUT R41, R8, 0xffff0000, RZ, 0xc0, !PT ;  /* 0xffff000008297812 */ /* 0x000fe200078ec0ff */
[C---:B------:R-:W-:Y:S01]  /*c510*/  IMAD.U32 R8, R9.reuse, 0x10000, RZ ;  /* 0x0001000009087824 */ /* 0x040fe200078e00ff */
[----:B------:R-:W-:Y:S01]  /*c520*/  LOP3.LUT R44, R9, 0xffff0000, RZ, 0xc0, !PT ;  /* 0xffff0000092c7812 */ /* 0x000fe200078ec0ff */
[C---:B------:R-:W-:Y:S01]  /*c530*/  IMAD.U32 R9, R11.reuse, 0x10000, RZ ;  /* 0x000100000b097824 */ /* 0x040fe200078e00ff */
[----:B------:R-:W-:Y:S02]  /*c540*/  LOP3.LUT R46, R11, 0xffff0000, RZ, 0xc0, !PT ;  /* 0xffff00000b2e7812 */ /* 0x000fe400078ec0ff */
[C---:B------:R-:W-:Y:S02]  /*c550*/  SHF.L.U32 R43, R10.reuse, 0x10, RZ ;  /* 0x000000100a2b7819 */ /* 0x040fe400000006ff */
[----:B------:R-:W-:-:S02]  /*c560*/  LOP3.LUT R10, R10, 0xffff0000, RZ, 0xc0, !PT ;  /* 0xffff00000a0a7812 */ /* 0x000fc400078ec0ff */
[C---:B--2---:R-:W-:Y:S01]  /*c570*/  SHF.L.U32 R45, R4.reuse, 0x10, RZ ;  /* 0x00000010042d7819 */ /* 0x044fe200000006ff */
[----:B------:R-:W-:Y:S01]  /*c580*/  IMAD.U32 R48, R7, 0x10000, RZ ;  /* 0x0001000007307824 */ /* 0x000fe200078e00ff */
[----:B------:R-:W-:Y:S01]  /*c590*/  LOP3.LUT R11, R4, 0xffff0000, RZ, 0xc0, !PT ;  /* 0xffff0000040b7812 */ /* 0x000fe200078ec0ff */
[C---:B------:R-:W-:Y:S01]  /*c5a0*/  IMAD.U32 R4, R5.reuse, 0x10000, RZ ;  /* 0x0001000005047824 */ /* 0x040fe200078e00ff */
[----:B------:R-:W-:Y:S02]  /*c5b0*/  LOP3.LUT R51, R5, 0xffff0000, RZ, 0xc0, !PT ;  /* 0xffff000005337812 */ /* 0x000fe400078ec0ff */
[----:B------:R-:W-:Y:S02]  /*c5c0*/  SHF.L.U32 R5, R34, 0x10, RZ ;  /* 0x0000001022057819 */ /* 0x000fe400000006ff */
[C---:B------:R-:W-:Y:S02]  /*c5d0*/  SHF.L.U32 R50, R6.reuse, 0x10, RZ ;  /* 0x0000001006327819 */ /* 0x040fe400000006ff */
[----:B------:R-:W-:Y:S01]  /*c5e0*/  LOP3.LUT R49, R6, 0xffff0000, RZ, 0xc0, !PT ;  /* 0xffff000006317812 */ /* 0x000fe200078ec0ff */
[-C--:B------:R-:W-:Y:S01]  /*c5f0*/  FMUL.FTZ R6, R5, R45.reuse ;  /* 0x0000002d05067220 */ /* 0x080fe20000410000 */
[----:B------:R-:W-:Y:S01]  /*c600*/  LOP3.LUT R34, R34, 0xffff0000, RZ, 0xc0, !PT ;  /* 0xffff000022227812 */ /* 0x000fe200078ec0ff */
[----:B------:R-:W-:Y:S01]  /*c610*/  FMUL.FTZ R45, R47, R45 ;  /* 0x0000002d2f2d7220 */ /* 0x000fe20000410000 */
[----:B------:R-:W-:Y:S01]  /*c620*/  LOP3.LUT R7, R7, 0xffff0000, RZ, 0xc0, !PT ;  /* 0xffff000007077812 */ /* 0x000fe200078ec0ff */
[-C--:B------:R-:W-:Y:S01]  /*c630*/  FFMA.FTZ R6, R47, R42.reuse, -R6 ;  /* 0x0000002a2f067223 */ /* 0x080fe20000010806 */
[----:B------:R-:W-:Y:S01]  /*c640*/  LOP3.LUT R47, R38, 0xffff0000, RZ, 0xc0, !PT ;  /* 0xffff0000262f7812 */ /* 0x000fe200078ec0ff */
[-C--:B------:R-:W-:Y:S01]  /*c650*/  FMUL.FTZ R52, R34, R11.reuse ;  /* 0x0000000b22347220 */ /* 0x080fe20000410000 */
[----:B------:R-:W-:Y:S01]  /*c660*/  SHF.L.U32 R38, R33, 0x10, RZ ;  /* 0x0000001021267819 */ /* 0x000fe200000006ff */
[----:B------:R-:W-:Y:S01]  /*c670*/  FFMA.FTZ R45, R5, R42, R45 ;  /* 0x0000002a052d7223 */ /* 0x000fe2000001002d */
[C---:B------:R-:W-:Y:S01]  /*c680*/  SHF.L.U32 R42, R32.reuse, 0x10, RZ ;  /* 0x00000010202a7819 */ /* 0x040fe200000006ff */
[----:B------:R-:W-:Y:S01]  /*c690*/  IMAD.U32 R5, R37, 0x10000, RZ ;  /* 0x0001000025057824 */ /* 0x000fe200078e00ff */
[----:B------:R-:W-:Y:S01]  /*c6a0*/  LOP3.LUT R32, R32, 0xffff0000, RZ, 0xc0, !PT ;  /* 0xffff000020207812 */ /* 0x000fe200078ec0ff */
[----:B------:R-:W-:Y:S01]  /*c6b0*/  FMUL.FTZ R11, R47, R11 ;  /* 0x0000000b2f0b7220 */ /* 0x000fe20000410000 */
[----:B------:R-:W-:Y:S01]  /*c6c0*/  LOP3.LUT R33, R33, 0xffff0000, RZ, 0xc0, !PT ;  /* 0xffff000021217812 */ /* 0x000fe200078ec0ff */
[----:B------:R-:W-:Y:S01]  /*c6d0*/  FFMA.FTZ R52, R47, R41, -R52 ;  /* 0x000000292f347223 */ /* 0x000fe20000010834 */
[----:B------:R-:W-:Y:S01]  /*c6e0*/  LOP3.LUT R37, R37, 0xffff0000, RZ, 0xc0, !PT ;  /* 0xffff000025257812 */ /* 0x000fe200078ec0ff */
[----:B------:R-:W-:-:S02]  /*c6f0*/  FMUL.FTZ R47, R38, R4 ;  /* 0x00000004262f7220 */ /* 0x000fc40000410000 */
[C---:B------:R-:W-:Y:S02]  /*c700*/  FMUL.FTZ R4, R5.reuse, R4 ;  /* 0x0000000405047220 */ /* 0x040fe40000410000 */
[-C--:B------:R-:W-:Y:S02]  /*c710*/  FFMA.FTZ R47, R5, R8.reuse, -R47 ;  /* 0x00000008052f7223 */ /* 0x080fe4000001082f */
[----:B------:R-:W-:Y:S02]  /*c720*/  FFMA.FTZ R11, R34, R41, R11 ;  /* 0x00000029220b7223 */ /* 0x000fe4000001000b */
[----:B------:R-:W-:Y:S02]  /*c730*/  FFMA.FTZ R5, R38, R8, R4 ;  /* 0x0000000826057223 */ /* 0x000fe40000010004 */
[C---:B------:R-:W-:Y:S01]  /*c740*/  IMAD.U32 R34, R36.reuse, 0x10000, RZ ;  /* 0x0001000024227824 */ /* 0x040fe200078e00ff */
[----:B------:R-:W-:Y:S01]  /*c750*/  LOP3.LUT R36, R36, 0xffff0000, RZ, 0xc0, !PT ;  /* 0xffff000024247812 */ /* 0x000fe200078ec0ff */
[----:B------:R-:W-:-:S02]  /*c760*/  FMUL.FTZ R4, R42, R50 ;  /* 0x000000322a047220 */ /* 0x000fc40000410000 */
[C---:B------:R-:W-:Y:S01]  /*c770*/  IMAD.U32 R8, R35.reuse, 0x10000, RZ ;  /* 0x0001000023087824 */ /* 0x040fe200078e00ff */
[----:B------:R-:W-:Y:S01]  /*c780*/  LOP3.LUT R35, R35, 0xffff0000, RZ, 0xc0, !PT ;  /* 0xffff000023237812 */ /* 0x000fe200078ec0ff */
[C---:B------:R-:W-:Y:S01]  /*c790*/  FFMA.FTZ R38, R34.reuse, R43, -R4 ;  /* 0x0000002b22267223 */ /* 0x040fe20000010804 */
[C---:B------:R-:W-:Y:S01]  /*c7a0*/  SHF.L.U32 R4, R31.reuse, 0x10, RZ ;  /* 0x000000101f047819 */ /* 0x040fe200000006ff */
[----:B------:R-:W-:Y:S01]  /*c7b0*/  FMUL.FTZ R50, R34, R50 ;  /* 0x0000003222327220 */ /* 0x000fe20000410000 */
[----:B------:R-:W-:Y:S01]  /*c7c0*/  LOP3.LUT R31, R31, 0xffff0000, RZ, 0xc0, !PT ;  /* 0xffff00001f1f7812 */ /* 0x000fe200078ec0ff */
[----:B------:R-:W-:Y:S02]  /*c7d0*/  FMUL.FTZ R34, R32, R49 ;  /* 0x0000003120227220 */ /* 0x000fe40000410000 */
[-C--:B------:R-:W-:Y:S02]  /*c7e0*/  FMUL.FTZ R41, R4, R48.reuse ;  /* 0x0000003004297220 */ /* 0x080fe40000410000 */
[----:B------:R-:W-:-:S02]  /*c7f0*/  FMUL.FTZ R48, R8, R48 ;  /* 0x0000003008307220 */ /* 0x000fc40000410000 */
[-C--:B------:R-:W-:Y:S01]  /*c800*/  FFMA.FTZ R41, R8, R9.reuse, -R41 ;  /* 0x0000000908297223 */ /* 0x080fe20000010829 */
[----:B------:R-:W-:Y:S01]  /*c810*/  F2FP.BF16.PACK_AB R8, R52, R6 ;  /* 0x000000063408723e */ /* 0x000fe200000010ff */
[----:B------:R-:W-:Y:S02]  /*c820*/  FFMA.FTZ R48, R4, R9, R48 ;  /* 0x0000000904307223 */ /* 0x000fe40000010030 */
[----:B------:R-:W-:Y:S02]  /*c830*/  FMUL.FTZ R9, R33, R51 ;  /* 0x0000003321097220 */ /* 0x000fe40000410000 */
[----:B------:R-:W-:Y:S02]  /*c840*/  FMUL.FTZ R4, R31, R7 ;  /* 0x000000071f047220 */ /* 0x000fe40000410000 */
[----:B------:R-:W-:Y:S02]  /*c850*/  FMUL.FTZ R49, R36, R49 ;  /* 0x0000003124317220 */ /* 0x000fe40000410000 */
[----:B------:R-:W-:-:S02]  /*c860*/  FMUL.FTZ R51, R37, R51 ;  /* 0x0000003325337220 */ /* 0x000fc40000410000 */
[----:B------:R-:W-:Y:S02]  /*c870*/  FMUL.FTZ R7, R35, R7 ;  /* 0x0000000723077220 */ /* 0x000fe40000410000 */
[----:B------:R-:W-:Y:S02]  /*c880*/  FFMA.FTZ R34, R36, R10, -R34 ;  /* 0x0000000a24227223 */ /* 0x000fe40000010822 */
[----:B------:R-:W-:Y:S02]  /*c890*/  FFMA.FTZ R9, R37, R44, -R9 ;  /* 0x0000002c25097223 */ /* 0x000fe40000010809 */
[----:B------:R-:W-:Y:S01]  /*c8a0*/  FFMA.FTZ R35, R35, R46, -R4 ;  /* 0x0000002e23237223 */ /* 0x000fe20000010804 */
[----:B------:R-:W-:Y:S01]  /*c8b0*/  F2FP.BF16.PACK_AB R4, R11, R45 ;  /* 0x0000002d0b04723e */ /* 0x000fe200000010ff */
[----:B------:R-:W-:Y:S01]  /*c8c0*/  FFMA.FTZ R50, R42, R43, R50 ;  /* 0x0000002b2a327223 */ /* 0x000fe20000010032 */
[----:B------:R-:W-:Y:S01]  /*c8d0*/  F2FP.BF16.PACK_AB R9, R9, R47 ;  /* 0x0000002f0909723e */ /* 0x000fe200000010ff */
[----:B------:R-:W-:Y:S01]  /*c8e0*/  FFMA.FTZ R49, R32, R10, R49 ;  /* 0x0000000a20317223 */ /* 0x000fe20000010031 */
[----:B------:R-:W-:Y:S01]  /*c8f0*/  F2FP.BF16.PACK_AB R10, R34, R38 ;  /* 0x00000026220a723e */ /* 0x000fe200000010ff */
[----:B------:R-:W-:Y:S01]  /*c900*/  FFMA.FTZ R33, R33, R44, R51 ;  /* 0x0000002c21217223 */ /* 0x000fe20000010033 */
[----:B------:R-:W-:Y:S01]  /*c910*/  F2FP.BF16.PACK_AB R11, R35, R41 ;  /* 0x00000029230b723e */ /* 0x000fe200000010ff */
[----:B------:R-:W-:Y:S01]  /*c920*/  FFMA.FTZ R7, R31, R46, R7 ;  /* 0x0000002e1f077223 */ /* 0x000fe20000010007 */
[----:B------:R-:W-:-:S02]  /*c930*/  F2FP.BF16.PACK_AB R6, R49, R50 ;  /* 0x000000323106723e */ /* 0x000fc400000010ff */
[----:B------:R-:W-:Y:S01]  /*c940*/  F2FP.BF16.PACK_AB R5, R33, R5 ;  /* 0x000000052105723e */ /* 0x000fe200000010ff */
[----:B------:R1:W-:Y:S01]  /*c950*/  STS.128 [R39], R8 ;  /* 0x0000000827007388 */ /* 0x0003e20000000c00 */
[----:B------:R-:W-:-:S05]  /*c960*/  F2FP.BF16.PACK_AB R7, R7, R48 ;  /* 0x000000300707723e */ /* 0x000fca00000010ff */
[----:B------:R1:W-:Y:S02]  /*c970*/  STS.128 [R40+0xc100], R4 ;  /* 0x00c1000428007388 */ /* 0x0003e40000000c00 */
.L_x_234:
[----:B------:R-:W-:Y:S05]  /*c980*/  BSYNC B0 ;  /* 0x0000000000007941 */ /* 0x000fea0003800000 */
.L_x_233:
[----:B-1----:R-:W-:Y:S01]  /*c990*/  IADD3 R4, R140, 0x20, RZ ;  /* 0x000000208c047810 */ /* 0x002fe20007ffe0ff */
[----:B------:R-:W-:Y:S03]  /*c9a0*/  BSSY B0, `(.L_x_235) ;  /* 0x000005a000007945 */ /* 0x000fe60003800000 */
[----:B------:R-:W-:-:S13]  /*c9b0*/  ISETP.GE.AND P0, PT, R4, c[0x0][0x27c], PT ;  /* 0x00009f0004007a0c */ /* 0x000fda0003f06270 */
[----:B------:R-:W-:Y:S05]  /*c9c0*/  @P0 BRA `(.L_x_236) ;  /* 0x0000057000000947 */ /* 0x000fea0003800000 */
[----:B------:R-:W-:Y:S01]  /*c9d0*/  MOV R4, c[0x0][0x27c] ;  /* 0x00009f0000047a02 */ /* 0x000fe20000000f00 */
[----:B------:R-:W1:Y:S01]  /*c9e0*/  LDS.128 R8, [R232] ;  /* 0x00000000e8087984 */ /* 0x000e620000000c00 */
[----:B------:R-:W-:Y:S02]  /*c9f0*/  IMAD.U32 R37, R30, 0x10000, RZ ;  /* 0x000100001e257824 */ /* 0x000fe400078e00ff */
[----:B------:R-:W-:-:S04]  /*ca00*/  LEA.HI R18, R4, R18, RZ, 0x1d ;  /* 0x0000001204127211 */ /* 0x000fc800078fe8ff */
[----:B------:R-:W-:Y:S01]  /*ca10*/  SHF.R.S32.HI R4, RZ, 0x1f, R18 ;  /* 0x0000001fff047819 */ /* 0x000fe20000011412 */
[----:B------:R-:W-:-:S03]  /*ca20*/  IMAD.SHL.U32 R5, R18, 0x8, RZ ;  /* 0x0000000812057824 */ /* 0x000fc600078e00ff */
[----:B------:R-:W-:Y:S02]  /*ca30*/  LEA.HI R4, R4, R18, RZ, 0x3 ;  /* 0x0000001204047211 */ /* 0x000fe400078f18ff */
[----:B------:R-:W-:Y:S02]  /*ca40*/  LOP3.LUT R5, R215, 0x38, R5, 0xf8, !PT ;  /* 0x00000038d7057812 */ /* 0x000fe400078ef805 */
[----:B------:R-:W-:Y:S02]  /*ca50*/  SHF.L.U32 R4, R4, 0xa, RZ ;  /* 0x0000000a04047819 */ /* 0x000fe400000006ff */
        /* <DEDUP_REMOVED lines=41> */
[----:B------:R-:W-:Y:S01]  /*ccf0*/  FFMA.FTZ R5, R30, R8, R4 ;  /* 0x000000081e057223 */ /* 0x000fe20000010004 */
[C---:B------:R-:W-:Y:S01]  /*cd00*/  SHF.L.U32 R8, R27.reuse, 0x10, RZ ;  /* 0x000000101b087819 */ /* 0x040fe200000006ff */
[C---:B------:R-:W-:Y:S01]  /*cd10*/  IMAD.U32 R26, R28.reuse, 0x10000, RZ ;  /* 0x000100001c1a7824 */ /* 0x040fe200078e00ff */
[----:B------:R-:W-:Y:S01]  /*cd20*/  LOP3.LUT R28, R28, 0xffff0000, RZ, 0xc0, !PT ;  /* 0xffff00001c1c7812 */ /* 0x000fe200078ec0ff */
[-C--:B------:R-:W-:Y:S01]  /*cd30*/  FMUL.FTZ R4, R32, R40.reuse ;  /* 0x0000002820047220 */ /* 0x080fe20000410000 */
[----:B------:R-:W-:Y:S01]  /*cd40*/  LOP3.LUT R27, R27, 0xffff0000, RZ, 0xc0, !PT ;  /* 0xffff00001b1b7812 */ /* 0x000fe200078ec0ff */
[----:B------:R-:W-:-:S02]  /*cd50*/  FMUL.FTZ R40, R26, R40 ;  /* 0x000000281a287220 */ /* 0x000fc40000410000 */
[----:B------:R-:W-:Y:S01]  /*cd60*/  FFMA.FTZ R30, R26, R33, -R4 ;  /* 0x000000211a1e7223 */ /* 0x000fe20000010804 */
[C---:B------:R-:W-:Y:S01]  /*cd70*/  SHF.L.U32 R4, R23.reuse, 0x10, RZ ;  /* 0x0000001017047819 */ /* 0x040fe200000006ff */
[-C--:B------:R-:W-:Y:S01]  /*cd80*/  FMUL.FTZ R26, R24, R39.reuse ;  /* 0x00000027181a7220 */ /* 0x080fe20000410000 */
[----:B------:R-:W-:Y:S01]  /*cd90*/  LOP3.LUT R23, R23, 0xffff0000, RZ, 0xc0, !PT ;  /* 0xffff000017177812 */ /* 0x000fe200078ec0ff */
[----:B------:R-:W-:Y:S02]  /*cda0*/  FMUL.FTZ R39, R28, R39 ;  /* 0x000000271c277220 */ /* 0x000fe40000410000 */
[-C--:B------:R-:W-:Y:S02]  /*cdb0*/  FMUL.FTZ R31, R4, R38.reuse ;  /* 0x00000026041f7220 */ /* 0x080fe40000410000 */
[C---:B------:R-:W-:Y:S02]  /*cdc0*/  FMUL.FTZ R38, R8.reuse, R38 ;  /* 0x0000002608267220 */ /* 0x040fe40000410000 */
[-C--:B------:R-:W-:Y:S01]  /*cdd0*/  FFMA.FTZ R31, R8, R9.reuse, -R31 ;  /* 0x00000009081f7223 */ /* 0x080fe2000001081f */
[----:B------:R-:W-:Y:S01]  /*cde0*/  F2FP.BF16.PACK_AB R8, R42, R6 ;  /* 0x000000062a08723e */ /* 0x000fe200000010ff */
[----:B------:R-:W-:-:S02]  /*cdf0*/  FFMA.FTZ R38, R4, R9, R38 ;  /* 0x0000000904267223 */ /* 0x000fc40000010026 */
[----:B------:R-:W-:Y:S02]  /*ce00*/  FMUL.FTZ R9, R25, R41 ;  /* 0x0000002919097220 */ /* 0x000fe40000410000 */
[----:B------:R-:W-:Y:S02]  /*ce10*/  FMUL.FTZ R4, R23, R7 ;  /* 0x0000000717047220 */ /* 0x000fe40000410000 */
[----:B------:R-:W-:Y:S02]  /*ce20*/  FMUL.FTZ R41, R29, R41 ;  /* 0x000000291d297220 */ /* 0x000fe40000410000 */
[----:B------:R-:W-:Y:S02]  /*ce30*/  FMUL.FTZ R7, R27, R7 ;  /* 0x000000071b077220 */ /* 0x000fe40000410000 */
[----:B------:R-:W-:Y:S02]  /*ce40*/  FFMA.FTZ R26, R28, R10, -R26 ;  /* 0x0000000a1c1a7223 */ /* 0x000fe4000001081a */
[----:B------:R-:W-:-:S02]  /*ce50*/  FFMA.FTZ R9, R29, R34, -R9 ;  /* 0x000000221d097223 */ /* 0x000fc40000010809 */
        /* <DEDUP_REMOVED lines=9> */
[----:B------:R-:W-:Y:S02]  /*cef0*/  F2FP.BF16.PACK_AB R6, R39, R40 ;  /* 0x000000282706723e */ /* 0x000fe400000010ff */
[----:B------:R-:W-:Y:S01]  /*cf00*/  F2FP.BF16.PACK_AB R5, R25, R5 ;  /* 0x000000051905723e */ /* 0x000fe200000010ff */
[----:B------:R1:W-:Y:S01]  /*cf10*/  STS.128 [R232], R8 ;  /* 0x00000008e8007388 */ /* 0x0003e20000000c00 */
[----:B------:R-:W-:-:S05]  /*cf20*/  F2FP.BF16.PACK_AB R7, R7, R38 ;  /* 0x000000260707723e */ /* 0x000fca00000010ff */
[----:B------:R1:W-:Y:S02]  /*cf30*/  STS.128 [R18+0xc100], R4 ;  /* 0x00c1000412007388 */ /* 0x0003e40000000c00 */
.L_x_236:
[----:B------:R-:W-:Y:S05]  /*cf40*/  BSYNC B0 ;  /* 0x0000000000007941 */ /* 0x000fea0003800000 */
.L_x_235:
[----:B-1----:R-:W-:-:S04]  /*cf50*/  IADD3 R4, R140, 0x40, RZ ;  /* 0x000000408c047810 */ /* 0x002fc80007ffe0ff */
        /* <DEDUP_REMOVED lines=34> */
[C---:B------:R-:W-:Y:S01]  /*d180*/  FMUL.FTZ R26, R28.reuse, R26 ;  /* 0x0000001a1c1a7220 */ /* 0x040fe20000410000 */
[----:B------:R-:W-:Y:S01]  /*d190*/  LOP3.LUT R7, R7, 0xffff0000, RZ, 0xc0, !PT ;  /* 0xffff000007077812 */ /* 0x000fe200078ec0ff */
[----:B------:R-:W-:Y:S01]  /*d1a0*/  FFMA.FTZ R6, R28, R23, -R6 ;  /* 0x000000171c067223 */ /* 0x000fe20000010806 */
[----:B------:R-:W-:Y:S01]  /*d1b0*/  LOP3.LUT R28, R22, 0xffff0000, RZ, 0xc0, !PT ;  /* 0xffff0000161c7812 */ /* 0x000fe200078ec0ff */
[----:B------:R-:W-:Y:S01]  /*d1c0*/  FMUL.FTZ R33, R15, R11 ;  /* 0x0000000b0f217220 */ /* 0x000fe20000410000 */
[----:B------:R-:W-:Y:S01]  /*d1d0*/  SHF.L.U32 R22, R14, 0x10, RZ ;  /* 0x000000100e167819 */ /* 0x000fe200000006ff */
[----:B------:R-:W-:Y:S01]  /*d1e0*/  FFMA.FTZ R26, R5, R23, R26 ;  /* 0x00000017051a7223 */ /* 0x000fe2000001001a */
[----:B------:R-:W-:Y:S01]  /*d1f0*/  SHF.L.U32 R23, R13, 0x10, RZ ;  /* 0x000000100d177819 */ /* 0x000fe200000006ff */
        /* <DEDUP_REMOVED lines=8> */
[----:B------:R-:W-:Y:S02]  /*d280*/  FFMA.FTZ R28, R5, R8, -R28 ;  /* 0x00000008051c7223 */ /* 0x000fe4000001081c */
[----:B------:R-:W-:Y:S02]  /*d290*/  FFMA.FTZ R11, R15, R18, R11 ;  /* 0x000000120f0b7223 */ /* 0x000fe4000001000b */
[----:B------:R-:W-:Y:S01]  /*d2a0*/  FFMA.FTZ R5, R22, R8, R4 ;  /* 0x0000000816057223 */ /* 0x000fe20000010004 */
[----:B------:R-:W-:Y:S01]  /*d2b0*/  SHF.L.U32 R8, R19, 0x10, RZ ;  /* 0x0000001013087819 */ /* 0x000fe200000006ff */
        /* <DEDUP_REMOVED lines=15> */
[-C--:B------:R-:W-:Y:S02]  /*d3b0*/  FMUL.FTZ R9, R14, R32.reuse ;  /* 0x000000200e097220 */ /* 0x080fe40000410000 */
[-C--:B------:R-:W-:Y:S02]  /*d3c0*/  FMUL.FTZ R4, R12, R7.reuse ;  /* 0x000000070c047220 */ /* 0x080fe40000410000 */
        /* <DEDUP_REMOVED lines=18> */
.L_x_214:
[----:B------:R-:W-:Y:S05]  /*d4f0*/  BSYNC B2 ;  /* 0x0000000000027941 */ /* 0x000fea0003800000 */
.L_x_198:
[----:B------:R-:W2:Y:S01]  /*d500*/  LDL.64 R14, [R1] ;  /* 0x00000000010e7983 */ /* 0x000ea20000100a00 */
[----:B------:R-:W-:-:S04]  /*d510*/  DEPBAR.LE SB0, 0x0 ;  /* 0x000080000000791a */ /* 0x000fc80000000000 */
[----:B------:R-:W-:Y:S01]  /*d520*/  BAR.SYNC.DEFER_BLOCKING 0x0 ;  /* 0x0000000000007b1d */ /* 0x000fe20000010000 */
[----:B------:R-:W-:Y:S01]  /*d530*/  IMAD R3, R3, c[0x0][0x208], RZ ;  /* 0x0000820003037a24 */ /* 0x000fe200078e02ff */
[----:B------:R-:W-:Y:S01]  /*d540*/  LOP3.LUT R20, R16, 0x1, RZ, 0xc0, !PT ;  /* 0x0000000110147812 */ /* 0x000fe200078ec0ff */
[----:B-1----:R-:W-:Y:S01]  /*d550*/  IMAD.WIDE.U32 R12, R2, c[0x0][0x208], RZ ;  /* 0x00008200020c7a25 */ /* 0x002fe200078e00ff */
[----:B------:R-:W-:Y:S02]  /*d560*/  LOP3.LUT P1, RZ, R16, 0x2, RZ, 0xc0, !PT ;  /* 0x0000000210ff7812 */ /* 0x000fe4000782c0ff */
[----:B------:R-:W-:Y:S01]  /*d570*/  ISETP.NE.U32.AND P3, PT, R20, 0x1, PT ;  /* 0x000000011400780c */ /* 0x000fe20003f65070 */
[----:B------:R-:W-:Y:S01]  /*d580*/  IMAD R3, R2, c[0x0][0x20c], R3 ;  /* 0x0000830002037a24 */ /* 0x000fe200078e0203 */
[----:B------:R-:W-:Y:S01]  /*d590*/  BSSY B0, `(.L_x_237) ;  /* 0x00000d6000007945 */ /* 0x000fe20003800000 */
[----:B------:R-:W-:Y:S02]  /*d5a0*/  IMAD.MOV.U32 R21, RZ, RZ, c[0x0][0x208] ;  /* 0x00008200ff157624 */ /* 0x000fe400078e00ff */
[----:B------:R-:W-:-:S02]  /*d5b0*/  IMAD.IADD R3, R13, 0x1, R3 ;  /* 0x000000010d037824 */ /* 0x000fc400078e0203 */
[----:B------:R-:W-:Y:S01]  /*d5c0*/  IMAD.MOV.U32 R22, RZ, RZ, c[0x0][0x20c] ;  /* 0x00008300ff167624 */ /* 0x000fe200078e00ff */
[----:B------:R-:W-:Y:S04]  /*d5d0*/  LDSM.16.M88.4 R32, [R201] ;  /* 0x00000000c920783b */ /* 0x000fe80000000200 */
[----:B------:R-:W1:Y:S04]  /*d5e0*/  LDSM.16.M88.4 R4, [R200] ;  /* 0x00000000c804783b */ /* 0x000e680000000200 */
[----:B------:R-:W3:Y:S04]  /*d5f0*/  LDSM.16.M88.4 R48, [R200+0x800] ;  /* 0x00080000c830783b */ /* 0x000ee80000000200 */
[----:B------:R-:W4:Y:S04]  /*d600*/  LDSM.16.M88.4 R40, [R200+0x1000] ;  /* 0x00100000c828783b */ /* 0x000f280000000200 */
[----:B------:R-:W-:Y:S04]  /*d610*/  LDSM.16.M88.4 R72, [R199] ;  /* 0x00000000c748783b */ /* 0x000fe80000000200 */
[----:B------:R-:W4:Y:S04]  /*d620*/  LDSM.16.M88.4 R68, [R198] ;  /* 0x00000000c644783b */ /* 0x000f280000000200 */
[----:B------:R-:W4:Y:S04]  /*d630*/  LDSM.16.M88.4 R64, [R190] ;  /* 0x00000000be40783b */ /* 0x000f280000000200 */
[----:B------:R-:W-:Y:S01]  /*d640*/  LDSM.16.M88.4 R56, [R188] ;  /* 0x00000000bc38783b */ /* 0x000fe20000000200 */
[C---:B-1----:R-:W-:Y:S08]  /*d650*/  HMMA.16816.F32.BF16 R8, R32.reuse, R4, RZ ;  /* 0x000000042008723c */ /* 0x042ff000000418ff */
[C---:B---3--:R-:W-:Y:S08]  /*d660*/  HMMA.16816.F32.BF16 R52, R32.reuse, R48, RZ ;  /* 0x000000302034723c */ /* 0x048ff000000418ff */
[C---:B----4-:R-:W-:Y:S08]  /*d670*/  HMMA.16816.F32.BF16 R44, R32.reuse, R40, RZ ;  /* 0x00000028202c723c */ /* 0x050ff000000418ff */
[C---:B------:R-:W-:Y:S08]  /*d680*/  HMMA.16816.F32.BF16 R4, R32.reuse, R6, RZ ;  /* 0x000000062004723c */ /* 0x040ff000000418ff */
[C---:B------:R-:W-:Y:S08]  /*d690*/  HMMA.16816.F32.BF16 R48, R32.reuse, R50, RZ ;  /* 0x000000322030723c */ /* 0x040ff000000418ff */
[----:B------:R-:W-:Y:S08]  /*d6a0*/  HMMA.16816.F32.BF16 R40, R32, R42, RZ ;  /* 0x0000002a2028723c */ /* 0x000ff000000418ff */
[C---:B------:R-:W-:Y:S08]  /*d6b0*/  HMMA.16816.F32.BF16 R8, R72.reuse, R68, R8 ;  /* 0x000000444808723c */ /* 0x040ff00000041808 */
[C---:B------:R-:W-:Y:S08]  /*d6c0*/  HMMA.16816.F32.BF16 R4, R72.reuse, R70, R4 ;  /* 0x000000464804723c */ /* 0x040ff00000041804 */
[C---:B------:R-:W-:Y:S08]  /*d6d0*/  HMMA.16816.F32.BF16 R52, R72.reuse, R64, R52 ;  /* 0x000000404834723c */ /* 0x040ff00000041834 */
[----:B------:R-:W-:Y:S01]  /*d6e0*/  HMMA.16816.F32.BF16 R48, R72, R66, R48 ;  /* 0x000000424830723c */ /* 0x000fe20000041830 */
[----:B--2---:R-:W-:-:S04]  /*d6f0*/  LEA R19, P0, R12, R14, 0x6 ;  /* 0x0000000e0c137211 */ /* 0x004fc800078030ff */
[----:B------:R-:W-:Y:S01]  /*d700*/  LEA.HI.X R17, R12, R245, R3, 0x6, P0 ;  /* 0x000000f50c117211 */ /* 0x000fe200000f3403 */
[----:B------:R-:W-:Y:S01]  /*d710*/  IMAD R3, R2, -0x40, R62 ;  /* 0xffffffc002037824 */ /* 0x000fe200078e023e */
[----:B------:R-:W1:Y:S01]  /*d720*/  LDSM.16.M88.4 R12, [R200+0x1800] ;  /* 0x00180000c80c783b */ /* 0x000e620000000200 */
[----:B------:R-:W-:-:S03]  /*d730*/  LEA R18, P0, R19, c[0x0][0x1f8], 0x1 ;  /* 0x00007e0013127a11 */ /* 0x000fc600078008ff */
[----:B-----5:R-:W2:Y:S01]  /*d740*/  LDSM.16.M88.4 R60, [R189] ;  /* 0x00000000bd3c783b */ /* 0x020ea20000000200 */
[----:B------:R-:W-:Y:S01]  /*d750*/  LEA.HI.X R19, R19, c[0x0][0x1fc], R17, 0x1, P0 ;  /* 0x00007f0013137a11 */ /* 0x000fe200000f0c11 */
[----:B------:R-:W-:Y:S01]  /*d760*/  IMAD.IADD R17, R3, 0x1, -R226 ;  /* 0x0000000103117824 */ /* 0x000fe200078e0ae2 */
[----:B------:R-:W-:-:S04]  /*d770*/  LEA R20, P0, R21, R18, 0x6 ;  /* 0x0000001215147211 */ /* 0x000fc800078030ff */
[C---:B------:R-:W-:Y:S02]  /*d780*/  ISETP.LT.OR P4, PT, R17.reuse, 0x1, P3 ;  /* 0x000000011100780c */ /* 0x040fe40001f81670 */
[----:B------:R-:W-:Y:S02]  /*d790*/  ISETP.LT.OR P2, PT, R17, 0x1, !P1 ;  /* 0x000000011100780c */ /* 0x000fe40004f41670 */
[----:B------:R-:W-:Y:S02]  /*d7a0*/  LEA.HI.X R21, R21, R19, R22, 0x6, P0 ;  /* 0x0000001315157211 */ /* 0x000fe400000f3416 */
[----:B------:R-:W-:Y:S02]  /*d7b0*/  LOP3.LUT P0, RZ, R16, 0x4, RZ, 0xc0, !PT ;  /* 0x0000000410ff7812 */ /* 0x000fe4000780c0ff */
[C---:B------:R-:W-:Y:S02]  /*d7c0*/  ISETP.LT.OR P3, PT, R17.reuse, 0x21, P3 ;  /* 0x000000211100780c */ /* 0x040fe40001f61670 */
[----:B------:R-:W-:-:S03]  /*d7d0*/  ISETP.LT.OR P1, PT, R17, 0x21, !P1 ;  /* 0x000000211100780c */ /* 0x000fc60004f21670 */
[----:B------:R-:W-:Y:S01]  /*d7e0*/  @!PT LDS RZ, [RZ] ;  /* 0x00000000fffff984 */ /* 0x000fe20000000800 */
[----:B------:R-:W-:Y:S01]  /*d7f0*/  @!PT LDS RZ, [RZ] ;  /* 0x00000000fffff984 */ /* 0x000fe20000000800 */
[----:B------:R-:W-:Y:S01]  /*d800*/  @!PT LDS RZ, [RZ] ;  /* 0x00000000fffff984 */ /* 0x000fe20000000800 */
[----:B------:R3:W-:Y:S04]  /*d810*/  LDGSTS.E.BYPASS.LTC128B.128 [R217+0x100], [R18.64], !P4 ;  /* 0x0010000012d97fae */ /* 0x0007e8000e101d46 */
[----:B------:R3:W-:Y:S01]  /*d820*/  LDGSTS.E.BYPASS.LTC128B.128 [R217+0x2100], [R18.64+0x80], !P2 ;  /* 0x0210008012d97fae */ /* 0x0007e2000d101d46 */
[C---:B------:R-:W-:Y:S02]  /*d830*/  ISETP.LT.OR P2, PT, R17.reuse, 0x1, !P0 ;  /* 0x000000011100780c */ /* 0x040fe40004741670 */
[----:B------:R-:W-:Y:S01]  /*d840*/  ISETP.LT.OR P0, PT, R17, 0x21, !P0 ;  /* 0x000000211100780c */ /* 0x000fe20004701670 */
[C---:B-1----:R-:W-:Y:S10]  /*d850*/  HMMA.16816.F32.BF16 R36, R32.reuse, R12, RZ ;  /* 0x0000000c2024723c */ /* 0x042ff400000418ff */
[----:B------:R3:W-:Y:S04]  /*d860*/  LDGSTS.E.BYPASS.LTC128B.128 [R217+0x4100], [R18.64+0x100], !P2 ;  /* 0x0410010012d97fae */ /* 0x0007e8000d101d46 */
[----:B------:R1:W-:Y:S01]  /*d870*/  LDGSTS.E.BYPASS.LTC128B.128 [R217+0x1100], [R20.64], !P3 ;  /* 0x0110000014d97fae */ /* 0x0003e2000d901d46 */
[----:B------:R-:W-:Y:S03]  /*d880*/  HMMA.16816.F32.BF16 R32, R32, R14, RZ ;  /* 0x0000000e2020723c */ /* 0x000fe600000418ff */
[----:B------:R1:W-:Y:S04]  /*d890*/  LDGSTS.E.BYPASS.LTC128B.128 [R217+0x3100], [R20.64+0x80], !P1 ;  /* 0x0310008014d97fae */ /* 0x0003e8000c901d46 */
[----:B------:R1:W-:Y:S01]  /*d8a0*/  LDGSTS.E.BYPASS.LTC128B.128 [R217+0x5100], [R20.64+0x100], !P0 ;  /* 0x0510010014d97fae */ /* 0x0003e2000c101d46 */
[----:B------:R-:W-:Y:S01]  /*d8b0*/  ISETP.GT.AND P0, PT, R2, R249, PT ;  /* 0x000000f90200720c */ /* 0x000fe20003f04270 */
[C---:B--2---:R-:W-:Y:S02]  /*d8c0*/  HMMA.16816.F32.BF16 R44, R72.reuse, R60, R44 ;  /* 0x0000003c482c723c */ /* 0x044fe4000004182c */
[----:B------:R-:W-:Y:S04]  /*d8d0*/  LDSM.16.M88.4 R28, [R197] ;  /* 0x00000000c51c783b */ /* 0x000fe80000000200 */
[----:B------:R-:W2:Y:S02]  /*d8e0*/  LDSM.16.M88.4 R24, [R196] ;  /* 0x00000000c418783b */ /* 0x000ea40000000200 */
[C---:B------:R-:W-:Y:S02]  /*d8f0*/  HMMA.16816.F32.BF16 R40, R72.reuse, R62, R40 ;  /* 0x0000003e4828723c */ /* 0x040fe40000041828 */
[----:B------:R-:W-:Y:S04]  /*d900*/  LDSM.16.M88.4 R12, [R196+0x1800] ;  /* 0x00180000c40c783b */ /* 0x000fe80000000200 */
[----:B---3--:R-:W3:Y:S02]  /*d910*/  LDSM.16.M88.4 R16, [R196+0x1000] ;  /* 0x00100000c410783b */ /* 0x008ee40000000200 */
[C---:B------:R-:W-:Y:S02]  /*d920*/  HMMA.16816.F32.BF16 R36, R72.reuse, R56, R36 ;  /* 0x000000384824723c */ /* 0x040fe40000041824 */
[----:B------:R-:W-:Y:S04]  /*d930*/  LDSM.16.M88.4 R68, [R195] ;  /* 0x00000000c344783b */ /* 0x000fe80000000200 */
[----:B------:R-:W-:Y:S02]  /*d940*/  LDSM.16.M88.4 R64, [R187] ;  /* 0x00000000bb40783b */ /* 0x000fe40000000200 */
[----:B------:R-:W-:Y:S02]  /*d950*/  HMMA.16816.F32.BF16 R72, R72, R58, R32 ;  /* 0x0000003a4848723c */ /* 0x000fe40000041820 */
[----:B-1----:R-:W1:Y:S04]  /*d960*/  LDSM.16.M88.4 R20, [R196+0x800] ;  /* 0x00080000c414783b */ /* 0x002e680000000200 */
[----:B------:R-:W4:Y:S04]  /*d970*/  LDSM.16.M88.4 R60, [R187+0x800] ;  /* 0x00080000bb3c783b */ /* 0x000f280000000200 */
[----:B------:R-:W4:Y:S04]  /*d980*/  LDSM.16.M88.4 R56, [R187+0x1000] ;  /* 0x00100000bb38783b */ /* 0x000f280000000200 */
[----:B------:R-:W4:Y:S04]  /*d990*/  LDSM.16.M88.4 R32, [R187+0x1800] ;  /* 0x00180000bb20783b */ /* 0x000f280000000200 */
[----:B------:R-:W0:Y:S01]  /*d9a0*/  LDGDEPBAR ;  /* 0x00000000000079af */ /* 0x000e220000000000 */
[C---:B--2---:R-:W-:Y:S08]  /*d9b0*/  HMMA.16816.F32.BF16 R8, R28.reuse, R24, R8 ;  /* 0x000000181c08723c */ /* 0x044ff00000041808 */
[C---:B------:R-:W-:Y:S01]  /*d9c0*/  HMMA.16816.F32.BF16 R4, R28.reuse, R26, R4 ;  /* 0x0000001a1c04723c */ /* 0x040fe20000041804 */
[----:B------:R-:W-:Y:S07]  /*d9d0*/  LDSM.16.M88.4 R24, [R200+0x2000] ;  /* 0x00200000c818783b */ /* 0x000fee0000000200 */
[C---:B---3--:R-:W-:Y:S08]  /*d9e0*/  HMMA.16816.F32.BF16 R44, R28.reuse, R16, R44 ;  /* 0x000000101c2c723c */ /* 0x048ff0000004182c */
[C---:B-1----:R-:W-:Y:S08]  /*d9f0*/  HMMA.16816.F32.BF16 R52, R28.reuse, R20, R52 ;  /* 0x000000141c34723c */ /* 0x042ff00000041834 */
[C---:B------:R-:W-:Y:S01]  /*da00*/  HMMA.16816.F32.BF16 R48, R28.reuse, R22, R48 ;  /* 0x000000161c30723c */ /* 0x040fe20000041830 */
[----:B------:R-:W-:Y:S07]  /*da10*/  LDSM.16.M88.4 R20, [R200+0x2800] ;  /* 0x00280000c814783b */ /* 0x000fee0000000200 */
[C---:B------:R-:W-:Y:S01]  /*da20*/  HMMA.16816.F32.BF16 R40, R28.reuse, R18, R40 ;  /* 0x000000121c28723c */ /* 0x040fe20000041828 */
[----:B------:R-:W-:Y:S07]  /*da30*/  LDSM.16.M88.4 R16, [R200+0x3000] ;  /* 0x00300000c810783b */ /* 0x000fee0000000200 */
[C---:B------:R-:W-:Y:S08]  /*da40*/  HMMA.16816.F32.BF16 R36, R28.reuse, R12, R36 ;  /* 0x0000000c1c24723c */ /* 0x040ff00000041824 */
[----:B------:R-:W-:Y:S01]  /*da50*/  HMMA.16816.F32.BF16 R72, R28, R14, R72 ;  /* 0x0000000e1c48723c */ /* 0x000fe20000041848 */
[----:B------:R-:W1:Y:S04]  /*da60*/  LDSM.16.M88.4 R28, [R201+0x4000] ;  /* 0x00400000c91c783b */ /* 0x000e680000000200 */
[----:B------:R-:W2:Y:S03]  /*da70*/  LDSM.16.M88.4 R12, [R200+0x3800] ;  /* 0x00380000c80c783b */ /* 0x000ea60000000200 */
[C---:B------:R-:W-:Y:S08]  /*da80*/  HMMA.16816.F32.BF16 R8, R68.reuse, R64, R8 ;  /* 0x000000404408723c */ /* 0x040ff00000041808 */
[C---:B------:R-:W-:Y:S01]  /*da90*/  HMMA.16816.F32.BF16 R4, R68.reuse, R66, R4 ;  /* 0x000000424404723c */ /* 0x040fe20000041804 */
[----:B------:R-:W-:Y:S07]  /*daa0*/  LDSM.16.M88.4 R64, [R186] ;  /* 0x00000000ba40783b */ /* 0x000fee0000000200 */
[C---:B----4-:R-:W-:Y:S08]  /*dab0*/  HMMA.16816.F32.BF16 R52, R68.reuse, R60, R52 ;  /* 0x0000003c4434723c */ /* 0x050ff00000041834 */
[C---:B------:R-:W-:Y:S01]  /*dac0*/  HMMA.16816.F32.BF16 R48, R68.reuse, R62, R48 ;  /* 0x0000003e4430723c */ /* 0x040fe20000041830 */
[----:B------:R-:W-:Y:S07]  /*dad0*/  LDSM.16.M88.4 R60, [R185] ;  /* 0x00000000b93c783b */ /* 0x000fee0000000200 */
[C---:B------:R-:W-:Y:S08]  /*dae0*/  HMMA.16816.F32.BF16 R44, R68.reuse, R56, R44 ;  /* 0x00000038442c723c */ /* 0x040ff0000004182c */
[C---:B------:R-:W-:Y:S01]  /*daf0*/  HMMA.16816.F32.BF16 R40, R68.reuse, R58, R40 ;  /* 0x0000003a4428723c */ /* 0x040fe20000041828 */
[----:B------:R-:W-:Y:S07]  /*db00*/  LDSM.16.M88.4 R56, [R184] ;  /* 0x00000000b838783b */ /* 0x000fee0000000200 */
[C---:B------:R-:W-:Y:S08]  /*db10*/  HMMA.16816.F32.BF16 R36, R68.reuse, R32, R36 ;  /* 0x000000204424723c */ /* 0x040ff00000041824 */
[----:B------:R-:W-:Y:S01]  /*db20*/  HMMA.16816.F32.BF16 R72, R68, R34, R72 ;  /* 0x000000224448723c */ /* 0x000fe20000041848 */
[----:B------:R-:W3:Y:S04]  /*db30*/  LDSM.16.M88.4 R68, [R199+0x4000] ;  /* 0x00400000c744783b */ /* 0x000ee80000000200 */
[----:B------:R-:W4:Y:S03]  /*db40*/  LDSM.16.M88.4 R32, [R183] ;  /* 0x00000000b720783b */ /* 0x000f260000000200 */
        /* <DEDUP_REMOVED lines=9> */
[C---:B--2---:R-:W-:Y:S08]  /*dbe0*/  HMMA.16816.F32.BF16 R36, R28.reuse, R12, R36 ;  /* 0x0000000c1c24723c */ /* 0x044ff00000041824 */
[----:B------:R-:W-:Y:S01]  /*dbf0*/  HMMA.16816.F32.BF16 R72, R28, R14, R72 ;  /* 0x0000000e1c48723c */ /* 0x000fe20000041848 */
[----:B------:R-:W1:Y:S04]  /*dc00*/  LDSM.16.M88.4 R28, [R197+0x4000] ;  /* 0x00400000c51c783b */ /* 0x000e680000000200 */
[----:B------:R-:W2:Y:S03]  /*dc10*/  LDSM.16.M88.4 R12, [R196+0x3800] ;  /* 0x00380000c40c783b */ /* 0x000ea60000000200 */
[C---:B---3--:R-:W-:Y:S08]  /*dc20*/  HMMA.16816.F32.BF16 R8, R68.reuse, R64, R8 ;  /* 0x000000404408723c */ /* 0x048ff00000041808 */
        /* <DEDUP_REMOVED lines=10> */
[----:B------:R-:W3:Y:S04]  /*dcd0*/  LDSM.16.M88.4 R68, [R195+0x4000] ;  /* 0x00400000c344783b */ /* 0x000ee80000000200 */
[----:B------:R-:W4:Y:S03]  /*dce0*/  LDSM.16.M88.4 R32, [R187+0x3800] ;  /* 0x00380000bb20783b */ /* 0x000f260000000200 */
        /* <DEDUP_REMOVED lines=22> */
[C---:B----4-:R-:W-:Y:S08]  /*de50*/  HMMA.16816.F32.BF16 R36, R68.reuse, R32, R36 ;  /* 0x000000204424723c */ /* 0x050ff00000041824 */
        /* <DEDUP_REMOVED lines=28> */
[----:B------:R-:W4:Y:S01]  /*e020*/  LDSM.16.M88.4 R32, [R187+0x5800] ;  /* 0x00580000bb20783b */ /* 0x000f220000000200 */
[----:B------:R-:W-:-:S04]  /*e030*/  DEPBAR.LE SB0, 0x0 ;  /* 0x000080000000791a */ /* 0x000fc80000000000 */
[C---:B-1----:R-:W-:Y:S08]  /*e040*/  HMMA.16816.F32.BF16 R8, R28.reuse, R24, R8 ;  /* 0x000000181c08723c */ /* 0x042ff00000041808 */
[C---:B------:R-:W-:Y:S08]  /*e050*/  HMMA.16816.F32.BF16 R4, R28.reuse, R26, R4 ;  /* 0x0000001a1c04723c */ /* 0x040ff00000041804 */
[C---:B------:R-:W-:Y:S08]  /*e060*/  HMMA.16816.F32.BF16 R52, R28.reuse, R20, R52 ;  /* 0x000000141c34723c */ /* 0x040ff00000041834 */
[C---:B------:R-:W-:Y:S08]  /*e070*/  HMMA.16816.F32.BF16 R48, R28.reuse, R22, R48 ;  /* 0x000000161c30723c */ /* 0x040ff00000041830 */
[C---:B------:R-:W-:Y:S08]  /*e080*/  HMMA.16816.F32.BF16 R44, R28.reuse, R16, R44 ;  /* 0x000000101c2c723c */ /* 0x040ff0000004182c */
[C---:B------:R-:W-:Y:S08]  /*e090*/  HMMA.16816.F32.BF16 R40, R28.reuse, R18, R40 ;  /* 0x000000121c28723c */ /* 0x040ff00000041828 */
[C---:B--2---:R-:W-:Y:S08]  /*e0a0*/  HMMA.16816.F32.BF16 R36, R28.reuse, R12, R36 ;  /* 0x0000000c1c24723c */ /* 0x044ff00000041824 */
[----:B------:R-:W-:Y:S08]  /*e0b0*/  HMMA.16816.F32.BF16 R72, R28, R14, R72 ;  /* 0x0000000e1c48723c */ /* 0x000ff00000041848 */
[C---:B---3--:R-:W-:Y:S08]  /*e0c0*/  HMMA.16816.F32.BF16 R8, R68.reuse, R64, R8 ;  /* 0x000000404408723c */ /* 0x048ff00000041808 */
[C---:B------:R-:W-:Y:S08]  /*e0d0*/  HMMA.16816.F32.BF16 R4, R68.reuse, R66, R4 ;  /* 0x000000424404723c */ /* 0x040ff00000041804 */
[C---:B------:R-:W-:Y:S08]  /*e0e0*/  HMMA.16816.F32.BF16 R52, R68.reuse, R60, R52 ;  /* 0x0000003c4434723c */ /* 0x040ff00000041834 */
[C---:B------:R-:W-:Y:S08]  /*e0f0*/  HMMA.16816.F32.BF16 R48, R68.reuse, R62, R48 ;  /* 0x0000003e4430723c */ /* 0x040ff00000041830 */
[C---:B------:R-:W-:Y:S08]  /*e100*/  HMMA.16816.F32.BF16 R44, R68.reuse, R56, R44 ;  /* 0x00000038442c723c */ /* 0x040ff0000004182c */
[C---:B------:R-:W-:Y:S08]  /*e110*/  HMMA.16816.F32.BF16 R40, R68.reuse, R58, R40 ;  /* 0x0000003a4428723c */ /* 0x040ff00000041828 */
[C---:B----4-:R-:W-:Y:S08]  /*e120*/  HMMA.16816.F32.BF16 R36, R68.reuse, R32, R36 ;  /* 0x000000204424723c */ /* 0x050ff00000041824 */
[----:B------:R-:W-:Y:S01]  /*e130*/  HMMA.16816.F32.BF16 R72, R68, R34, R72 ;  /* 0x000000224448723c */ /* 0x000fe20000041848 */
[----:B------:R-:W-:Y:S06]  /*e140*/  BAR.SYNC.DEFER_BLOCKING 0x0 ;  /* 0x0000000000007b1d */ /* 0x000fec0000010000 */
[----:B------:R-:W-:Y:S01]  /*e150*/  @!UPT UIADD3 URZ, URZ, URZ, URZ ;  /* 0x0000003f3f3ff290 */ /* 0x000fe2000fffe03f */
[----:B------:R-:W-:Y:S11]  /*e160*/  @!P0 BRA `(.L_x_238) ;  /* 0x0000018000008947 */ /* 0x000ff60003800000 */
[----:B------:R-:W-:Y:S01]  /*e170*/  IADD3 R2, R0, -0x2, RZ ;  /* 0xfffffffe00027810 */ /* 0x000fe20007ffe0ff */
[----:B------:R-:W-:Y:S01]  /*e180*/  IMAD.MOV.U32 R12, RZ, RZ, c[0x0][0x1e4] ;  /* 0x00007900ff0c7624 */ /* 0x000fe200078e00ff */
[----:B------:R-:W-:-:S02]  /*e190*/  LOP3.LUT P4, RZ, R243, 0x2, RZ, 0xc0, !PT ;  /* 0x00000002f3ff7812 */ /* 0x000fc4000788c0ff */
        /* <DEDUP_REMOVED lines=21> */
.L_x_238:
[----:B------:R-:W-:Y:S05]  /*e2f0*/  BSYNC B0 ;  /* 0x0000000000007941 */ /* 0x000fea0003800000 */
.L_x_237:
[----:B-1----:R-:W-:Y:S01]  /*e300*/  SHF.R.S32.HI R18, RZ, 0x1f, R219 ;  /* 0x0000001fff127819 */ /* 0x002fe200000114db */
[----:B------:R-:W-:Y:S01]  /*e310*/  LDSM.16.MT88.4 R124, [R194] ;  /* 0x00000000c27c783b */ /* 0x000fe20000004200 */
[----:B------:R-:W-:-:S02]  /*e320*/  IADD3 R0, R0, -0x2, RZ ;  /* 0xfffffffe00007810 */ /* 0x000fc40007ffe0ff */
[----:B------:R-:W-:Y:S01]  /*e330*/  LEA.HI R18, R18, R219, RZ, 0x2 ;  /* 0x000000db12127211 */ /* 0x000fe200078f10ff */
[----:B------:R-:W-:Y:S03]  /*e340*/  LDSM.16.MT88.4 R56, [R191] ;  /* 0x00000000bf38783b */ /* 0x000fe60000004200 */
[----:B------:R-:W-:Y:S01]  /*e350*/  LOP3.LUT R18, R18, 0x7ffffffc, RZ, 0xc0, !PT ;  /* 0x7ffffffc12127812 */ /* 0x000fe200078ec0ff */
[----:B------:R-:W-:Y:S04]  /*e360*/  LDSM.16.MT88.4 R64, [R194+0x2000] ;  /* 0x00200000c240783b */ /* 0x000fe80000004200 */
[----:B------:R-:W-:Y:S01]  /*e370*/  IMAD.IADD R18, R219, 0x1, -R18 ;  /* 0x00000001db127824 */ /* 0x000fe200078e0a12 */
[----:B------:R-:W-:Y:S03]  /*e380*/  LDSM.16.MT88.4 R80, [R192+0x2000] ;  /* 0x00200000c050783b */ /* 0x000fe60000004200 */
[----:B------:R-:W-:Y:S01]  /*e390*/  IMAD.SHL.U32 R18, R18, 0x2, RZ ;  /* 0x0000000212127824 */ /* 0x000fe200078e00ff */
[----:B------:R-:W-:Y:S03]  /*e3a0*/  LDSM.16.MT88.4 R88, [R191+0x2000] ;  /* 0x00200000bf58783b */ /* 0x000fe60000004200 */
[----:B------:R-:W-:Y:S01]  /*e3b0*/  IMAD.IADD R18, R3, 0x1, -R18 ;  /* 0x0000000103127824 */ /* 0x000fe200078e0a12 */
[----:B------:R-:W-:Y:S04]  /*e3c0*/  LDSM.16.MT88.4 R96, [R194+0x4000] ;  /* 0x00400000c260783b */ /* 0x000fe80000004200 */
[C---:B------:R-:W-:Y:S01]  /*e3d0*/  ISETP.GT.AND P3, PT, R18.reuse, RZ, PT ;  /* 0x000000ff1200720c */ /* 0x040fe20003f64270 */
[----:B------:R-:W-:Y:S01]  /*e3e0*/  LDSM.16.MT88.4 R100, [R193+0x4000] ;  /* 0x00400000c164783b */ /* 0x000fe20000004200 */
[----:B------:R-:W-:-:S02]  /*e3f0*/  ISETP.GT.AND P2, PT, R18, 0x1, PT ;  /* 0x000000011200780c */ /* 0x000fc40003f44270 */
[----:B------:R-:W-:Y:S01]  /*e400*/  ISETP.GT.AND P1, PT, R18, 0x8, PT ;  /* 0x000000081200780c */ /* 0x000fe20003f24270 */
[----:B------:R-:W-:Y:S01]  /*e410*/  LDSM.16.MT88.4 R108, [R192+0x4000] ;  /* 0x00400000c06c783b */ /* 0x000fe20000004200 */
[----:B------:R-:W-:Y:S02]  /*e420*/  FSEL R3, R8, -INF , P3 ;  /* 0xff80000008037808 */ /* 0x000fe40001800000 */
[----:B------:R-:W-:Y:S01]  /*e430*/  FSEL R15, R9, -INF , P2 ;  /* 0xff800000090f7808 */ /* 0x000fe20001000000 */
[----:B------:R-:W0:Y:S01]  /*e440*/  LDGDEPBAR ;  /* 0x00000000000079af */ /* 0x000e220000000000 */
[----:B------:R-:W-:Y:S02]  /*e450*/  ISETP.GT.AND P0, PT, R18, 0x9, PT ;  /* 0x000000091200780c */ /* 0x000fe40003f04270 */
[----:B------:R-:W-:Y:S02]  /*e460*/  FSEL R17, R4, -INF , P1 ;  /* 0xff80000004117808 */ /* 0x000fe40000800000 */
[----:B------:R-:W-:-:S02]  /*e470*/  FMNMX.FTZ R8, R3, R15, !PT ;  /* 0x0000000f03087209 */ /* 0x000fc40007810000 */
[----:B------:R-:W-:Y:S02]  /*e480*/  FSEL R6, R6, -INF , P1 ;  /* 0xff80000006067808 */ /* 0x000fe40000800000 */
[----:B------:R-:W-:Y:S02]  /*e490*/  FSEL R16, R5, -INF , P0 ;  /* 0xff80000005107808 */ /* 0x000fe40000000000 */
[C---:B------:R-:W-:Y:S02]  /*e4a0*/  ISETP.GT.AND P1, PT, R18.reuse, 0x10, PT ;  /* 0x000000101200780c */ /* 0x040fe40003f24270 */
[----:B------:R-:W-:Y:S02]  /*e4b0*/  FMNMX.FTZ R8, R17, R8, !PT ;  /* 0x0000000811087209 */ /* 0x000fe40007810000 */
[----:B------:R-:W-:Y:S02]  /*e4c0*/  FSEL R7, R7, -INF , P0 ;  /* 0xff80000007077808 */ /* 0x000fe40000000000 */
[----:B------:R-:W-:-:S02]  /*e4d0*/  ISETP.GT.AND P0, PT, R18, 0x11, PT ;  /* 0x000000111200780c */ /* 0x000fc40003f04270 */
[----:B------:R-:W-:Y:S02]  /*e4e0*/  FSEL R5, R52, -INF , P1 ;  /* 0xff80000034057808 */ /* 0x000fe40000800000 */
[----:B------:R-:W-:Y:S02]  /*e4f0*/  FMNMX.FTZ R8, R16, R8, !PT ;  /* 0x0000000810087209 */ /* 0x000fe40007810000 */
[----:B------:R-:W-:Y:S02]  /*e500*/  FSEL R2, R11, -INF , P2 ;  /* 0xff8000000b027808 */ /* 0x000fe40001000000 */
[----:B------:R-:W-:Y:S02]  /*e510*/  FSEL R14, R10, -INF , P3 ;  /* 0xff8000000a0e7808 */ /* 0x000fe40001800000 */
[----:B------:R-:W-:Y:S02]  /*e520*/  ISETP.GT.AND P2, PT, R18, 0x18, PT ;  /* 0x000000181200780c */ /* 0x000fe40003f44270 */
[----:B------:R-:W-:-:S02]  /*e530*/  FSEL R4, R53, -INF , P0 ;  /* 0xff80000035047808 */ /* 0x000fc40000000000 */
        /* <DEDUP_REMOVED lines=8> */
[----:B------:R-:W-:Y:S02]  /*e5c0*/  ISETP.GT.AND P0, PT, R18, 0x20, PT ;  /* 0x000000201200780c */ /* 0x000fe40003f04270 */
[----:B------:R-:W-:Y:S02]  /*e5d0*/  FMNMX.FTZ R19, R13, R19, !PT ;  /* 0x000000130d137209 */ /* 0x000fe40007810000 */
[----:B------:R-:W-:Y:S02]  /*e5e0*/  FMNMX.FTZ R20, R6, R20, !PT ;  /* 0x0000001406147209 */ /* 0x000fe40007810000 */
[----:B------:R-:W-:-:S02]  /*e5f0*/  FSEL R11, R54, -INF , P1 ;  /* 0xff800000360b7808 */ /* 0x000fc40000800000 */
[----:B------:R-:W-:Y:S02]  /*e600*/  ISETP.GT.AND P6, PT, R18, 0x21, PT ;  /* 0x000000211200780c */ /* 0x000fe40003fc4270 */
[----:B------:R-:W-:Y:S02]  /*e610*/  FSEL R153, R44, -INF , P0 ;  /* 0xff8000002c997808 */ /* 0x000fe40000000000 */
[----:B------:R-:W-:Y:S02]  /*e620*/  FMNMX.FTZ R19, R12, R19, !PT ;  /* 0x000000130c137209 */ /* 0x000fe40007810000 */
[----:B------:R-:W-:Y:S02]  /*e630*/  FMNMX.FTZ R20, R7, R20, !PT ;  /* 0x0000001407147209 */ /* 0x000fe40007810000 */
[----:B------:R-:W-:Y:S02]  /*e640*/  ISETP.GT.AND P5, PT, R18, 0x28, PT ;  /* 0x000000281200780c */ /* 0x000fe40003fa4270 */
[----:B------:R-:W-:-:S02]  /*e650*/  FSEL R154, R45, -INF , P6 ;  /* 0xff8000002d9a7808 */ /* 0x000fc40003000000 */
[----:B------:R-:W-:Y:S02]  /*e660*/  FMNMX.FTZ R19, R153, R19, !PT ;  /* 0x0000001399137209 */ /* 0x000fe40007810000 */
[----:B------:R-:W-:Y:S02]  /*e670*/  FMNMX.FTZ R20, R11, R20, !PT ;  /* 0x000000140b147209 */ /* 0x000fe40007810000 */
[----:B------:R-:W-:Y:S02]  /*e680*/  FSEL R9, R50, -INF , P2 ;  /* 0xff80000032097808 */ /* 0x000fe40001000000 */
[----:B------:R-:W-:Y:S01]  /*e690*/  ISETP.GT.AND P4, PT, R18, 0x29, PT ;  /* 0x000000291200780c */ /* 0x000fe20003f84270 */
[----:B------:R-:W-:Y:S01]  /*e6a0*/  LDSM.16.MT88.4 R48, [R192] ;  /* 0x00000000c030783b */ /* 0x000fe20000004200 */
[----:B------:R-:W-:Y:S02]  /*e6b0*/  FSEL R156, R40, -INF , P5 ;  /* 0xff800000289c7808 */ /* 0x000fe40002800000 */
[----:B------:R-:W-:-:S02]  /*e6c0*/  FMNMX.FTZ R19, R154, R19, !PT ;  /* 0x000000139a137209 */ /* 0x000fc40007810000 */
[----:B------:R-:W-:Y:S02]  /*e6d0*/  FMNMX.FTZ R20, R10, R20, !PT ;  /* 0x000000140a147209 */ /* 0x000fe40007810000 */
[----:B------:R-:W-:Y:S02]  /*e6e0*/  ISETP.GT.AND P3, PT, R18, 0x30, PT ;  /* 0x000000301200780c */ /* 0x000fe40003f64270 */
[----:B------:R-:W-:Y:S02]  /*e6f0*/  FSEL R158, R41, -INF , P4 ;  /* 0xff800000299e7808 */ /* 0x000fe40002000000 */
[----:B------:R-:W-:Y:S02]  /*e700*/  FMNMX.FTZ R19, R156, R19, !PT ;  /* 0x000000139c137209 */ /* 0x000fe40007810000 */
[----:B------:R-:W-:Y:S02]  /*e710*/  FMNMX.FTZ R20, R9, R20, !PT ;  /* 0x0000001409147209 */ /* 0x000fe40007810000 */
[----:B------:R-:W-:-:S02]  /*e720*/  ISETP.GT.AND P2, PT, R18, 0x31, PT ;  /* 0x000000311200780c */ /* 0x000fc40003f44270 */
[----:B------:R-:W-:Y:S02]  /*e730*/  FSEL R27, R46, -INF , P0 ;  /* 0xff8000002e1b7808 */ /* 0x000fe40000000000 */
[----:B------:R-:W-:Y:S02]  /*e740*/  FSEL R165, R36, -INF , P3 ;  /* 0xff80000024a57808 */ /* 0x000fe40001800000 */
[----:B------:R-:W-:Y:S02]  /*e750*/  FMNMX.FTZ R19, R158, R19, !PT ;  /* 0x000000139e137209 */ /* 0x000fe40007810000 */
[----:B------:R-:W-:Y:S02]  /*e760*/  FMNMX.FTZ R20, R8, R20, !PT ;  /* 0x0000001408147209 */ /* 0x000fe40007810000 */
        /* <DEDUP_REMOVED lines=13> */
[----:B------:R-:W-:Y:S01]  /*e840*/  FMNMX.FTZ R20, R26, R20, !PT ;  /* 0x000000141a147209 */ /* 0x000fe20007810000 */
[----:B------:R-:W-:Y:S01]  /*e850*/  LDSM.16.MT88.4 R40, [R193] ;  /* 0x00000000c128783b */ /* 0x000fe20000004200 */
[----:B------:R-:W-:-:S02]  /*e860*/  FMNMX.FTZ R18, R160, R18, !PT ;  /* 0x00000012a0127209 */ /* 0x000fc40007810000 */
[----:B------:R-:W-:Y:S02]  /*e870*/  FSEL R157, R38, -INF , P3 ;  /* 0xff800000269d7808 */ /* 0x000fe40001800000 */
[----:B------:R-:W-:Y:S01]  /*e880*/  FMNMX.FTZ R20, R24, R20, !PT ;  /* 0x0000001418147209 */ /* 0x000fe20007810000 */
[----:B------:R-:W1:Y:S01]  /*e890*/  SHFL.BFLY PT, R19, R18, 0x2, 0x1f ;  /* 0x0c401f0012137f89 */ /* 0x000e6200000e0000 */
[----:B------:R-:W-:Y:S02]  /*e8a0*/  FSEL R155, R39, -INF , P2 ;  /* 0xff800000279b7808 */ /* 0x000fe40001000000 */
[----:B------:R-:W-:Y:S02]  /*e8b0*/  FMNMX.FTZ R20, R157, R20, !PT ;  /* 0x000000149d147209 */ /* 0x000fe40007810000 */
[----:B------:R-:W-:Y:S02]  /*e8c0*/  FSEL R152, R74, -INF , P1 ;  /* 0xff8000004a987808 */ /* 0x000fe40000800000 */
[----:B------:R-:W-:-:S02]  /*e8d0*/  FMNMX.FTZ R20, R155, R20, !PT ;  /* 0x000000149b147209 */ /* 0x000fc40007810000 */
[----:B------:R-:W-:Y:S02]  /*e8e0*/  FSEL R151, R75, -INF , P0 ;  /* 0xff8000004b977808 */ /* 0x000fe40000000000 */
[----:B------:R-:W-:Y:S01]  /*e8f0*/  FMNMX.FTZ R20, R152, R20, !PT ;  /* 0x0000001498147209 */ /* 0x000fe20007810000 */
[----:B------:R-:W-:Y:S03]  /*e900*/  LDSM.16.MT88.4 R72, [R193+0x2000] ;  /* 0x00200000c148783b */ /* 0x000fe60000004200 */
[----:B------:R-:W-:-:S05]  /*e910*/  FMNMX.FTZ R22, R151, R20, !PT ;  /* 0x0000001497167209 */ /* 0x000fca0007810000 */
[----:B------:R-:W2:Y:S01]  /*e920*/  SHFL.BFLY PT, R20, R22, 0x2, 0x1f ;  /* 0x0c401f0016147f89 */ /* 0x000ea200000e0000 */
[----:B-1----:R-:W-:-:S05]  /*e930*/  FMNMX.FTZ R21, R18, R19, !PT ;  /* 0x0000001312157209 */ /* 0x002fca0007810000 */
[----:B------:R-:W1:Y:S01]  /*e940*/  SHFL.BFLY PT, R137, R21, 0x1, 0x1f ;  /* 0x0c201f0015897f89 */ /* 0x000e6200000e0000 */
[----:B--2---:R-:W-:-:S05]  /*e950*/  FMNMX.FTZ R19, R22, R20, !PT ;  /* 0x0000001416137209 */ /* 0x004fca0007810000 */
[----:B------:R-:W2:Y:S01]  /*e960*/  SHFL.BFLY PT, R18, R19, 0x1, 0x1f ;  /* 0x0c201f0013127f89 */ /* 0x000ea200000e0000 */
[----:B-1----:R-:W-:-:S03]  /*e970*/  FMNMX.FTZ R137, R21, R137, !PT ;  /* 0x0000008915897209 */ /* 0x002fc60007810000 */
[----:B------:R-:W-:Y:S01]  /*e980*/  LDSM.16.MT88.4 R20, [R191+0x800] ;  /* 0x00080000bf14783b */ /* 0x000fe20000004200 */
[C---:B------:R-:W-:Y:S01]  /*e990*/  FSETP.NEU.FTZ.AND P0, PT, R137.reuse, -INF , PT ;  /* 0xff8000008900780b */ /* 0x040fe20003f1d000 */
[----:B------:R-:W-:-:S05]  /*e9a0*/  FMUL.FTZ R159, R137, c[0x0][0x2d0] ;  /* 0x0000b400899f7a20 */ /* 0x000fca0000410000 */
[----:B------:R-:W-:-:S05]  /*e9b0*/  FSEL R159, R159, RZ, P0 ;  /* 0x000000ff9f9f7208 */ /* 0x000fca0000000000 */
[--C-:B------:R-:W-:Y:S02]  /*e9c0*/  FFMA.FTZ R142, R3, c[0x0][0x2d0], -R159.reuse ;  /* 0x0000b400038e7a23 */ /* 0x100fe4000001089f */
[--C-:B------:R-:W-:Y:S02]  /*e9d0*/  FFMA.FTZ R35, R15, c[0x0][0x2d0], -R159.reuse ;  /* 0x0000b4000f237a23 */ /* 0x100fe4000001089f */
[--C-:B------:R-:W-:Y:S01]  /*e9e0*/  FFMA.FTZ R34, R17, c[0x0][0x2d0], -R159.reuse ;  /* 0x0000b40011227a23 */ /* 0x100fe2000001089f */
[----:B--2---:R-:W-:Y:S01]  /*e9f0*/  FMNMX.FTZ R3, R19, R18, !PT ;  /* 0x0000001213037209 */ /* 0x004fe20007810000 */
[--C-:B------:R-:W-:Y:S01]  /*ea00*/  FFMA.FTZ R28, R16, c[0x0][0x2d0], -R159.reuse ;  /* 0x0000b400101c7a23 */ /* 0x100fe2000001089f */
[----:B------:R-:W-:Y:S01]  /*ea10*/  MUFU.EX2 R142, R142 ;  /* 0x0000008e008e7308 */ /* 0x000fe20000000800 */
[--C-:B------:R-:W-:Y:S01]  /*ea20*/  FFMA.FTZ R145, R5, c[0x0][0x2d0], -R159.reuse ;  /* 0x0000b40005917a23 */ /* 0x100fe2000001089f */
[C---:B------:R-:W-:Y:S01]  /*ea30*/  FSETP.NEU.FTZ.AND P0, PT, R3.reuse, -INF , PT ;  /* 0xff8000000300780b */ /* 0x040fe20003f1d000 */
[----:B------:R-:W-:Y:S01]  /*ea40*/  FMUL.FTZ R150, R3, c[0x0][0x2d0] ;  /* 0x0000b40003967a20 */ /* 0x000fe20000410000 */
[----:B------:R-:W-:Y:S01]  /*ea50*/  LDSM.16.MT88.4 R16, [R194+0x800] ;  /* 0x00080000c210783b */ /* 0x000fe20000004200 */
[----:B------:R-:W-:-:S02]  /*ea60*/  FFMA.FTZ R33, R4, c[0x0][0x2d0], -R159 ;  /* 0x0000b40004217a23 */ /* 0x000fc4000001089f */
[--C-:B------:R-:W-:Y:S01]  /*ea70*/  FFMA.FTZ R144, R13, c[0x0][0x2d0], -R159.reuse ;  /* 0x0000b4000d907a23 */ /* 0x100fe2000001089f */
[----:B------:R-:W-:Y:S01]  /*ea80*/  FSEL R150, R150, RZ, P0 ;  /* 0x000000ff96967208 */ /* 0x000fe20000000000 */
[----:B------:R-:W1:Y:S01]  /*ea90*/  MUFU.EX2 R35, R35 ;  /* 0x0000002300237308 */ /* 0x000e620000000800 */
[--C-:B------:R-:W-:Y:S01]  /*eaa0*/  FFMA.FTZ R32, R12, c[0x0][0x2d0], -R159.reuse ;  /* 0x0000b4000c207a23 */ /* 0x100fe2000001089f */
[----:B------:R-:W-:Y:S01]  /*eab0*/  ISETP.GE.AND P0, PT, R0, R249, PT ;  /* 0x000000f90000720c */ /* 0x000fe20003f06270 */
[----:B------:R-:W-:Y:S02]  /*eac0*/  FFMA.FTZ R153, R153, c[0x0][0x2d0], -R159 ;  /* 0x0000b40099997a23 */ /* 0x000fe4000001089f */
[--C-:B------:R-:W-:Y:S02]  /*ead0*/  FFMA.FTZ R30, R2, c[0x0][0x2d0], -R150.reuse ;  /* 0x0000b400021e7a23 */ /* 0x100fe40000010896 */
[--C-:B------:R-:W-:Y:S01]  /*eae0*/  FFMA.FTZ R31, R14, c[0x0][0x2d0], -R150.reuse ;  /* 0x0000b4000e1f7a23 */ /* 0x100fe20000010896 */
[----:B------:R-:W-:Y:S01]  /*eaf0*/  MUFU.EX2 R34, R34 ;  /* 0x0000002200227308 */ /* 0x000fe20000000800 */
[--C-:B------:R-:W-:Y:S01]  /*eb00*/  FFMA.FTZ R29, R6, c[0x0][0x2d0], -R150.reuse ;  /* 0x0000b400061d7a23 */ /* 0x100fe20000010896 */
[----:B------:R-:W-:Y:S01]  /*eb10*/  LDSM.16.MT88.4 R12, [R193+0x800] ;  /* 0x00080000c10c783b */ /* 0x000fe20000004200 */
[----:B------:R-:W-:-:S02]  /*eb20*/  FFMA.FTZ R2, R7, c[0x0][0x2d0], -R150 ;  /* 0x0000b40007027a23 */ /* 0x000fc40000010896 */
[--C-:B------:R-:W-:Y:S01]  /*eb30*/  FFMA.FTZ R149, R11, c[0x0][0x2d0], -R150.reuse ;  /* 0x0000b4000b957a23 */ /* 0x100fe20000010896 */
[----:B------:R-:W2:Y:S01]  /*eb40*/  LDSM.16.MT88.4 R4, [R191+0x4000] ;  /* 0x00400000bf04783b */ /* 0x000ea20000004200 */
[--C-:B------:R-:W-:Y:S01]  /*eb50*/  FFMA.FTZ R147, R10, c[0x0][0x2d0], -R150.reuse ;  /* 0x0000b4000a937a23 */ /* 0x100fe20000010896 */
[----:B------:R-:W3:Y:S01]  /*eb60*/  MUFU.EX2 R28, R28 ;  /* 0x0000001c001c7308 */ /* 0x000ee20000000800 */
[--C-:B------:R-:W-:Y:S01]  /*eb70*/  FFMA.FTZ R148, R9, c[0x0][0x2d0], -R150.reuse ;  /* 0x0000b40009947a23 */ /* 0x100fe20000010896 */
[----:B-1----:R-:W-:Y:S01]  /*eb80*/  F2FP.BF16.PACK_AB R112, R35, R142 ;  /* 0x0000008e2370723e */ /* 0x002fe200000010ff */
[----:B------:R-:W-:Y:S02]  /*eb90*/  FFMA.FTZ R146, R8, c[0x0][0x2d0], -R150 ;  /* 0x0000b40008927a23 */ /* 0x000fe40000010896 */
[----:B------:R-:W1:Y:S01]  /*eba0*/  LDSM.16.MT88.4 R8, [R192+0x800] ;  /* 0x00080000c008783b */ /* 0x000e620000004200 */
[--C-:B------:R-:W-:Y:S02]  /*ebb0*/  FFMA.FTZ R154, R154, c[0x0][0x2d0], -R159.reuse ;  /* 0x0000b4009a9a7a23 */ /* 0x100fe4000001089f */
[----:B------:R-:W-:Y:S01]  /*ebc0*/  MUFU.EX2 R31, R31 ;  /* 0x0000001f001f7308 */ /* 0x000fe20000000800 */
[----:B------:R-:W-:-:S02]  /*ebd0*/  FFMA.FTZ R156, R156, c[0x0][0x2d0], -R159 ;  /* 0x0000b4009c9c7a23 */ /* 0x000fc4000001089f */
[--C-:B------:R-:W-:Y:S02]  /*ebe0*/  FFMA.FTZ R158, R158, c[0x0][0x2d0], -R159.reuse ;  /* 0x0000b4009e9e7a23 */ /* 0x100fe4000001089f */
[--C-:B------:R-:W-:Y:S02]  /*ebf0*/  FFMA.FTZ R163, R27, c[0x0][0x2d0], -R150.reuse ;  /* 0x0000b4001ba37a23 */ /* 0x100fe40000010896 */
[--C-:B------:R-:W-:Y:S01]  /*ec00*/  FFMA.FTZ R164, R25, c[0x0][0x2d0], -R150.reuse ;  /* 0x0000b40019a47a23 */ /* 0x100fe20000010896 */
[----:B------:R-:W4:Y:S01]  /*ec10*/  MUFU.EX2 R30, R30 ;  /* 0x0000001e001e7308 */ /* 0x000f220000000800 */
[----:B---3--:R-:W-:Y:S01]  /*ec20*/  F2FP.BF16.PACK_AB R114, R28, R34 ;  /* 0x000000221c72723e */ /* 0x008fe200000010ff */
[--C-:B------:R-:W-:Y:S02]  /*ec30*/  FFMA.FTZ R166, R26, c[0x0][0x2d0], -R150.reuse ;  /* 0x0000b4001aa67a23 */ /* 0x100fe40000010896 */
[----:B------:R-:W-:Y:S02]  /*ec40*/  FFMA.FTZ R167, R24, c[0x0][0x2d0], -R150 ;  /* 0x0000b40018a77a23 */ /* 0x000fe40000010896 */
[----:B------:R-:W-:Y:S01]  /*ec50*/  LDSM.16.MT88.4 R24, [R191+0x1000] ;  /* 0x00100000bf18783b */ /* 0x000fe20000004200 */
[--C-:B------:R-:W-:Y:S01]  /*ec60*/  FFMA.FTZ R165, R165, c[0x0][0x2d0], -R159.reuse ;  /* 0x0000b400a5a57a23 */ /* 0x100fe2000001089f */
[----:B------:R-:W-:Y:S01]  /*ec70*/  MUFU.EX2 R29, R29 ;  /* 0x0000001d001d7308 */ /* 0x000fe20000000800 */
[----:B------:R-:W-:-:S02]  /*ec80*/  FFMA.FTZ R162, R162, c[0x0][0x2d0], -R159 ;  /* 0x0000b400a2a27a23 */ /* 0x000fc4000001089f */
[--C-:B------:R-:W-:Y:S02]  /*ec90*/  FFMA.FTZ R161, R161, c[0x0][0x2d0], -R159.reuse ;  /* 0x0000b400a1a17a23 */ /* 0x100fe4000001089f */
[----:B------:R-:W-:Y:S02]  /*eca0*/  FFMA.FTZ R252, R160, c[0x0][0x2d0], -R159 ;  /* 0x0000b400a0fc7a23 */ /* 0x000fe4000001089f */
[--C-:B------:R-:W-:Y:S01]  /*ecb0*/  FFMA.FTZ R157, R157, c[0x0][0x2d0], -R150.reuse ;  /* 0x0000b4009d9d7a23 */ /* 0x100fe20000010896 */
[----:B------:R-:W3:Y:S01]  /*ecc0*/  MUFU.EX2 R2, R2 ;  /* 0x0000000200027308 */ /* 0x000ee20000000800 */
[----:B----4-:R-:W-:Y:S01]  /*ecd0*/  F2FP.BF16.PACK_AB R113, R30, R31 ;  /* 0x0000001f1e71723e */ /* 0x010fe200000010ff */
[--C-:B------:R-:W-:Y:S02]  /*ece0*/  FFMA.FTZ R155, R155, c[0x0][0x2d0], -R150.reuse ;  /* 0x0000b4009b9b7a23 */ /* 0x100fe40000010896 */
[--C-:B------:R-:W-:Y:S02]  /*ecf0*/  FFMA.FTZ R152, R152, c[0x0][0x2d0], -R150.reuse ;  /* 0x0000b40098987a23 */ /* 0x100fe40000010896 */
[----:B------:R-:W-:-:S02]  /*ed00*/  FFMA.FTZ R251, R151, c[0x0][0x2d0], -R150 ;  /* 0x0000b40097fb7a23 */ /* 0x000fc40000010896 */
[----:B------:R-:W-:Y:S01]  /*ed10*/  MUFU.EX2 R145, R145 ;  /* 0x0000009100917308 */ /* 0x000fe20000000800 */
[----:B------:R-:W-:Y:S02]  /*ed20*/  FADD.FTZ R35, R142, R35 ;  /* 0x000000238e237221 */ /* 0x000fe40000010000 */
[----:B------:R-:W-:Y:S02]  /*ed30*/  FADD.FTZ R30, R31, R30 ;  /* 0x0000001e1f1e7221 */ /* 0x000fe40000010000 */
[----:B------:R-:W-:Y:S01]  /*ed40*/  FADD.FTZ R34, R34, R35 ;  /* 0x0000002322227221 */ /* 0x000fe20000010000 */
[----:B---3--:R-:W-:Y:S02]  /*ed50*/  F2FP.BF16.PACK_AB R115, R2, R29 ;  /* 0x0000001d0273723e */ /* 0x008fe400000010ff */
[----:B------:R-:W3:Y:S01]  /*ed60*/  MUFU.EX2 R33, R33 ;  /* 0x0000002100217308 */ /* 0x000ee20000000800 */
[----:B------:R-:W-:Y:S02]  /*ed70*/  FADD.FTZ R29, R29, R30 ;  /* 0x0000001e1d1d7221 */ /* 0x000fe40000010000 */
[----:B------:R-:W-:-:S02]  /*ed80*/  FADD.FTZ R34, R28, R34 ;  /* 0x000000221c227221 */ /* 0x000fc40000010000 */
[----:B------:R-:W-:Y:S01]  /*ed90*/  FADD.FTZ R29, R2, R29 ;  /* 0x0000001d021d7221 */ /* 0x000fe20000010000 */
[C---:B------:R-:W-:Y:S02]  /*eda0*/  HMMA.16816.F32.BF16 R36, R112.reuse, R40, RZ ;  /* 0x000000287024723c */ /* 0x040fe400000418ff */
[----:B------:R-:W-:Y:S06]  /*edb0*/  MUFU.EX2 R144, R144 ;  /* 0x0000009000907308 */ /* 0x000fec0000000800 */
[C---:B------:R-:W-:Y:S02]  /*edc0*/  HMMA.16816.F32.BF16 R44, R112.reuse, R48, RZ ;  /* 0x00000030702c723c */ /* 0x040fe400000418ff */
[----:B------:R-:W-:Y:S06]  /*edd0*/  MUFU.EX2 R32, R32 ;  /* 0x0000002000207308 */ /* 0x000fec0000000800 */
[C---:B------:R-:W-:Y:S02]  /*ede0*/  HMMA.16816.F32.BF16 R40, R112.reuse, R42, RZ ;  /* 0x0000002a7028723c */ /* 0x040fe400000418ff */
[----:B------:R-:W-:Y:S06]  /*edf0*/  MUFU.EX2 R149, R149 ;  /* 0x0000009500957308 */ /* 0x000fec0000000800 */
[C---:B------:R-:W-:Y:S02]  /*ee00*/  HMMA.16816.F32.BF16 R48, R112.reuse, R50, RZ ;  /* 0x000000327030723c */ /* 0x040fe400000418ff */
[----:B------:R-:W4:Y:S06]  /*ee10*/  MUFU.EX2 R147, R147 ;  /* 0x0000009300937308 */ /* 0x000f2c0000000800 */
        /* <DEDUP_REMOVED lines=35> */
[----:B------:R-:W1:Y:S06]  /*f050*/  MUFU.EX2 R251, R251 ;  /* 0x000000fb00fb7308 */ /* 0x000e6c0000000800 */
[C---:B--2---:R-:W-:Y:S07]  /*f060*/  HMMA.16816.F32.BF16 R116, R112.reuse, R4, RZ ;  /* 0x000000047074723c */ /* 0x044fee00000418ff */
[----:B---3--:R-:W-:Y:S01]  /*f070*/  F2FP.BF16.PACK_AB R4, R33, R145 ;  /* 0x000000912104723e */ /* 0x008fe200000010ff */
[----:B------:R-:W-:Y:S01]  /*f080*/  HMMA.16816.F32.BF16 R112, R112, R6, RZ ;  /* 0x000000067070723c */ /* 0x000fe200000418ff */
[----:B----4-:R-:W-:Y:S01]  /*f090*/  F2FP.BF16.PACK_AB R5, R147, R149 ;  /* 0x000000959305723e */ /* 0x010fe200000010ff */
        /* <DEDUP_REMOVED lines=9> */
[----:B------:R-:W-:Y:S01]  /*f130*/  HMMA.16816.F32.BF16 R36, R4, R12, R36 ;  /* 0x0000000c0424723c */ /* 0x000fe20000041824 */
[----:B------:R-:W-:-:S07]  /*f140*/  FADD.FTZ R148, R146, R148 ;  /* 0x0000009492947221 */ /* 0x000fce0000010000 */
[C---:B------:R-:W-:Y:S01]  /*f150*/  HMMA.16816.F32.BF16 R40, R4.reuse, R14, R40 ;  /* 0x0000000e0428723c */ /* 0x040fe20000041828 */
[----:B------:R-:W2:Y:S07]  /*f160*/  LDSM.16.MT88.4 R12, [R193+0x2800] ;  /* 0x00280000c10c783b */ /* 0x000eae0000004200 */
[C---:B-1----:R-:W-:Y:S08]  /*f170*/  HMMA.16816.F32.BF16 R44, R4.reuse, R8, R44 ;  /* 0x00000008042c723c */ /* 0x042ff0000004182c */
[C---:B------:R-:W-:Y:S01]  /*f180*/  HMMA.16816.F32.BF16 R48, R4.reuse, R10, R48 ;  /* 0x0000000a0430723c */ /* 0x040fe20000041830 */
[----:B------:R-:W1:Y:S07]  /*f190*/  LDSM.16.MT88.4 R8, [R192+0x2800] ;  /* 0x00280000c008783b */ /* 0x000e6e0000004200 */
[C---:B------:R-:W-:Y:S08]  /*f1a0*/  HMMA.16816.F32.BF16 R128, R4.reuse, R16, R128 ;  /* 0x000000100480723c */ /* 0x040ff00000041880 */
[C---:B------:R-:W-:Y:S01]  /*f1b0*/  HMMA.16816.F32.BF16 R124, R4.reuse, R18, R124 ;  /* 0x00000012047c723c */ /* 0x040fe2000004187c */
[----:B------:R-:W3:Y:S07]  /*f1c0*/  LDSM.16.MT88.4 R16, [R194+0x2800] ;  /* 0x00280000c210783b */ /* 0x000eee0000004200 */
[C---:B------:R-:W-:Y:S08]  /*f1d0*/  HMMA.16816.F32.BF16 R52, R4.reuse, R20, R52 ;  /* 0x000000140434723c */ /* 0x040ff00000041834 */
[C---:B------:R-:W-:Y:S01]  /*f1e0*/  HMMA.16816.F32.BF16 R56, R4.reuse, R22, R56 ;  /* 0x000000160438723c */ /* 0x040fe20000041838 */
[----:B------:R-:W4:Y:S07]  /*f1f0*/  LDSM.16.MT88.4 R20, [R191+0x2800] ;  /* 0x00280000bf14783b */ /* 0x000f2e0000004200 */
[C---:B--2---:R-:W-:Y:S08]  /*f200*/  HMMA.16816.F32.BF16 R68, R4.reuse, R12, R68 ;  /* 0x0000000c0444723c */ /* 0x044ff00000041844 */
[C---:B------:R-:W-:Y:S01]  /*f210*/  HMMA.16816.F32.BF16 R72, R4.reuse, R14, R72 ;  /* 0x0000000e0448723c */ /* 0x040fe20000041848 */
[----:B------:R-:W2:Y:S07]  /*f220*/  LDSM.16.MT88.4 R12, [R193+0x4800] ;  /* 0x00480000c10c783b */ /* 0x000eae0000004200 */
[C---:B-1----:R-:W-:Y:S08]  /*f230*/  HMMA.16816.F32.BF16 R76, R4.reuse, R8, R76 ;  /* 0x00000008044c723c */ /* 0x042ff0000004184c */
[C---:B------:R-:W-:Y:S01]  /*f240*/  HMMA.16816.F32.BF16 R80, R4.reuse, R10, R80 ;  /* 0x0000000a0450723c */ /* 0x040fe20000041850 */
[----:B------:R-:W1:Y:S07]  /*f250*/  LDSM.16.MT88.4 R8, [R192+0x4800] ;  /* 0x00480000c008783b */ /* 0x000e6e0000004200 */
[C---:B---3--:R-:W-:Y:S08]  /*f260*/  HMMA.16816.F32.BF16 R60, R4.reuse, R16, R60 ;  /* 0x00000010043c723c */ /* 0x048ff0000004183c */
[C---:B------:R-:W-:Y:S01]  /*f270*/  HMMA.16816.F32.BF16 R64, R4.reuse, R18, R64 ;  /* 0x000000120440723c */ /* 0x040fe20000041840 */
[----:B------:R-:W3:Y:S07]  /*f280*/  LDSM.16.MT88.4 R16, [R194+0x4800] ;  /* 0x00480000c210783b */ /* 0x000eee0000004200 */
[C---:B----4-:R-:W-:Y:S08]  /*f290*/  HMMA.16816.F32.BF16 R84, R4.reuse, R20, R84 ;  /* 0x000000140454723c */ /* 0x050ff00000041854 */
        /* <DEDUP_REMOVED lines=12> */
[----:B------:R-:W-:Y:S01]  /*f360*/  HMMA.16816.F32.BF16 R112, R4, R22, R112 ;  /* 0x000000160470723c */ /* 0x000fe20000041870 */
[----:B------:R-:W4:Y:S06]  /*f370*/  LDSM.16.MT88.4 R20, [R194+0x3000] ;  /* 0x00300000c214783b */ /* 0x000f2c0000004200 */
        /* <DEDUP_REMOVED lines=9> */
[----:B--2---:R-:W-:Y:S01]  /*f410*/  HMMA.16816.F32.BF16 R36, R4, R12, R36 ;  /* 0x0000000c0424723c */ /* 0x004fe20000041824 */
[----:B------:R-:W-:-:S02]  /*f420*/  FADD.FTZ R166, R166, R163 ;  /* 0x000000a3a6a67221 */ /* 0x000fc40000010000 */
[----:B------:R-:W-:Y:S02]  /*f430*/  FADD.FTZ R156, R158, R156 ;  /* 0x0000009c9e9c7221 */ /* 0x000fe40000010000 */
[----:B------:R-:W-:Y:S02]  /*f440*/  FADD.FTZ R166, R167, R166 ;  /* 0x000000a6a7a67221 */ /* 0x000fe40000010000 */
[----:B------:R-:W-:Y:S01]  /*f450*/  FADD.FTZ R156, R165, R156 ;  /* 0x0000009ca59c7221 */ /* 0x000fe20000010000 */
[----:B------:R-:W-:Y:S01]  /*f460*/  HMMA.16816.F32.BF16 R40, R4, R14, R40 ;  /* 0x0000000e0428723c */ /* 0x000fe20000041828 */
[----:B------:R-:W2:Y:S01]  /*f470*/  LDSM.16.MT88.4 R12, [R193+0x3000] ;  /* 0x00300000c10c783b */ /* 0x000ea20000004200 */
[----:B------:R-:W-:Y:S02]  /*f480*/  FADD.FTZ R166, R157, R166 ;  /* 0x000000a69da67221 */ /* 0x000fe40000010000 */
[----:B------:R-:W-:Y:S02]  /*f490*/  FADD.FTZ R156, R162, R156 ;  /* 0x0000009ca29c7221 */ /* 0x000fe40000010000 */
[----:B------:R-:W-:-:S02]  /*f4a0*/  FADD.FTZ R166, R155, R166 ;  /* 0x000000a69ba67221 */ /* 0x000fc40000010000 */
[----:B-1----:R-:W-:Y:S01]  /*f4b0*/  HMMA.16816.F32.BF16 R44, R4, R8, R44 ;  /* 0x00000008042c723c */ /* 0x002fe2000004182c */
[----:B------:R-:W-:Y:S02]  /*f4c0*/  FADD.FTZ R156, R161, R156 ;  /* 0x0000009ca19c7221 */ /* 0x000fe40000010000 */
[----:B------:R-:W-:-:S05]  /*f4d0*/  FADD.FTZ R166, R152, R166 ;  /* 0x000000a698a67221 */ /* 0x000fca0000010000 */
[C---:B------:R-:W-:Y:S01]  /*f4e0*/  HMMA.16816.F32.BF16 R48, R4.reuse, R10, R48 ;  /* 0x0000000a0430723c */ /* 0x040fe20000041830 */
[----:B------:R-:W1:Y:S07]  /*f4f0*/  LDSM.16.MT88.4 R8, [R192+0x3000] ;  /* 0x00300000c008783b */ /* 0x000e6e0000004200 */
[C---:B---3--:R-:W-:Y:S08]  /*f500*/  HMMA.16816.F32.BF16 R128, R4.reuse, R16, R128 ;  /* 0x000000100480723c */ /* 0x048ff00000041880 */
[C---:B------:R-:W-:Y:S01]  /*f510*/  HMMA.16816.F32.BF16 R124, R4.reuse, R18, R124 ;  /* 0x00000012047c723c */ /* 0x040fe2000004187c */
[----:B------:R-:W3:Y:S07]  /*f520*/  LDSM.16.MT88.4 R16, [R191+0x3000] ;  /* 0x00300000bf10783b */ /* 0x000eee0000004200 */
[C---:B----4-:R-:W-:Y:S08]  /*f530*/  HMMA.16816.F32.BF16 R60, R4.reuse, R20, R60 ;  /* 0x00000014043c723c */ /* 0x050ff0000004183c */
[C---:B--2---:R-:W-:Y:S08]  /*f540*/  HMMA.16816.F32.BF16 R68, R4.reuse, R12, R68 ;  /* 0x0000000c0444723c */ /* 0x044ff00000041844 */
[C---:B------:R-:W-:Y:S01]  /*f550*/  HMMA.16816.F32.BF16 R72, R4.reuse, R14, R72 ;  /* 0x0000000e0448723c */ /* 0x040fe20000041848 */
[----:B------:R-:W2:Y:S07]  /*f560*/  LDSM.16.MT88.4 R12, [R193+0x5000] ;  /* 0x00500000c10c783b */ /* 0x000eae0000004200 */
[C---:B-1----:R-:W-:Y:S08]  /*f570*/  HMMA.16816.F32.BF16 R76, R4.reuse, R8, R76 ;  /* 0x00000008044c723c */ /* 0x042ff0000004184c */
[C---:B------:R-:W-:Y:S01]  /*f580*/  HMMA.16816.F32.BF16 R80, R4.reuse, R10, R80 ;  /* 0x0000000a0450723c */ /* 0x040fe20000041850 */
[----:B------:R-:W1:Y:S07]  /*f590*/  LDSM.16.MT88.4 R8, [R192+0x5000] ;  /* 0x00500000c008783b */ /* 0x000e6e0000004200 */
[C---:B------:R-:W-:Y:S01]  /*f5a0*/  HMMA.16816.F32.BF16 R64, R4.reuse, R22, R64 ;  /* 0x000000160440723c */ /* 0x040fe20000041840 */
[----:B------:R-:W4:Y:S07]  /*f5b0*/  LDSM.16.MT88.4 R20, [R194+0x5000] ;  /* 0x00500000c214783b */ /* 0x000f2e0000004200 */
[C---:B---3--:R-:W-:Y:S08]  /*f5c0*/  HMMA.16816.F32.BF16 R84, R4.reuse, R16, R84 ;  /* 0x000000100454723c */ /* 0x048ff00000041854 */
[C---:B------:R-:W-:Y:S01]  /*f5d0*/  HMMA.16816.F32.BF16 R88, R4.reuse, R18, R88 ;  /* 0x000000120458723c */ /* 0x040fe20000041858 */
[----:B------:R-:W3:Y:S07]  /*f5e0*/  LDSM.16.MT88.4 R16, [R191+0x5000] ;  /* 0x00500000bf10783b */ /* 0x000eee0000004200 */
[C---:B--2---:R-:W-:Y:S08]  /*f5f0*/  HMMA.16816.F32.BF16 R120, R4.reuse, R12, R120 ;  /* 0x0000000c0478723c */ /* 0x044ff00000041878 */
[C---:B------:R-:W-:Y:S01]  /*f600*/  HMMA.16816.F32.BF16 R100, R4.reuse, R14, R100 ;  /* 0x0000000e0464723c */ /* 0x040fe20000041864 */
[----:B------:R-:W2:Y:S07]  /*f610*/  LDSM.16.MT88.4 R12, [R193+0x1800] ;  /* 0x00180000c10c783b */ /* 0x000eae0000004200 */
[C---:B-1----:R-:W-:Y:S08]  /*f620*/  HMMA.16816.F32.BF16 R104, R4.reuse, R8, R104 ;  /* 0x000000080468723c */ /* 0x042ff00000041868 */
[C---:B------:R-:W-:Y:S01]  /*f630*/  HMMA.16816.F32.BF16 R108, R4.reuse, R10, R108 ;  /* 0x0000000a046c723c */ /* 0x040fe2000004186c */
[----:B------:R-:W1:Y:S07]  /*f640*/  LDSM.16.MT88.4 R8, [R191+0x1800] ;  /* 0x00180000bf08783b */ /* 0x000e6e0000004200 */
[C---:B------:R-:W-:Y:S08]  /*f650*/  HMMA.16816.F32.BF16 R52, R4.reuse, R24, R52 ;  /* 0x000000180434723c */ /* 0x040ff00000041834 */
[C---:B------:R-:W-:Y:S01]  /*f660*/  HMMA.16816.F32.BF16 R56, R4.reuse, R26, R56 ;  /* 0x0000001a0438723c */ /* 0x040fe20000041838 */
[----:B------:R-:W5:Y:S07]  /*f670*/  LDSM.16.MT88.4 R24, [R194+0x1800] ;  /* 0x00180000c218783b */ /* 0x000f6e0000004200 */
[C---:B----4-:R-:W-:Y:S08]  /*f680*/  HMMA.16816.F32.BF16 R92, R4.reuse, R20, R92 ;  /* 0x00000014045c723c */ /* 0x050ff0000004185c */
[C---:B------:R-:W-:Y:S01]  /*f690*/  HMMA.16816.F32.BF16 R96, R4.reuse, R22, R96 ;  /* 0x000000160460723c */ /* 0x040fe20000041860 */
[----:B------:R-:W4:Y:S07]  /*f6a0*/  LDSM.16.MT88.4 R20, [R192+0x1800] ;  /* 0x00180000c014783b */ /* 0x000f2e0000004200 */
[C---:B---3--:R-:W-:Y:S08]  /*f6b0*/  HMMA.16816.F32.BF16 R116, R4.reuse, R16, R116 ;  /* 0x000000100474723c */ /* 0x048ff00000041874 */
[----:B------:R-:W-:Y:S01]  /*f6c0*/  HMMA.16816.F32.BF16 R112, R4, R18, R112 ;  /* 0x000000120470723c */ /* 0x000fe20000041870 */
[----:B------:R-:W3:Y:S06]  /*f6d0*/  LDSM.16.MT88.4 R16, [R194+0x3800] ;  /* 0x00380000c210783b */ /* 0x000eec0000004200 */
[----:B------:R-:W-:-:S02]  /*f6e0*/  F2FP.BF16.PACK_AB R4, R162, R165 ;  /* 0x000000a5a204723e */ /* 0x000fc400000010ff */
[C---:B------:R-:W-:Y:S01]  /*f6f0*/  F2FP.BF16.PACK_AB R6, R252.reuse, R161 ;  /* 0x000000a1fc06723e */ /* 0x040fe200000010ff */
[----:B------:R-:W-:Y:S01]  /*f700*/  FADD.FTZ R252, R252, R156 ;  /* 0x0000009cfcfc7221 */ /* 0x000fe20000010000 */
[----:B------:R-:W-:Y:S02]  /*f710*/  F2FP.BF16.PACK_AB R5, R155, R157 ;  /* 0x0000009d9b05723e */ /* 0x000fe400000010ff */
[C---:B------:R-:W-:Y:S01]  /*f720*/  F2FP.BF16.PACK_AB R7, R251.reuse, R152 ;  /* 0x00000098fb07723e */ /* 0x040fe200000010ff */
[----:B------:R-:W-:-:S06]  /*f730*/  FADD.FTZ R251, R251, R166 ;  /* 0x000000a6fbfb7221 */ /* 0x000fcc0000010000 */
[C---:B--2---:R-:W-:Y:S08]  /*f740*/  HMMA.16816.F32.BF16 R36, R4.reuse, R12, R36 ;  /* 0x0000000c0424723c */ /* 0x044ff00000041824 */
[C---:B------:R-:W-:Y:S01]  /*f750*/  HMMA.16816.F32.BF16 R40, R4.reuse, R14, R40 ;  /* 0x0000000e0428723c */ /* 0x040fe20000041828 */
[----:B------:R-:W2:Y:S07]  /*f760*/  LDSM.16.MT88.4 R12, [R193+0x3800] ;  /* 0x00380000c10c783b */ /* 0x000eae0000004200 */
[C---:B-1----:R-:W-:Y:S08]  /*f770*/  HMMA.16816.F32.BF16 R52, R4.reuse, R8, R52 ;  /* 0x000000080434723c */ /* 0x042ff00000041834 */
[C---:B------:R-:W-:Y:S01]  /*f780*/  HMMA.16816.F32.BF16 R56, R4.reuse, R10, R56 ;  /* 0x0000000a0438723c */ /* 0x040fe20000041838 */
[----:B------:R-:W1:Y:S07]  /*f790*/  LDSM.16.MT88.4 R8, [R194+0x5800] ;  /* 0x00580000c208783b */ /* 0x000e6e0000004200 */
[C---:B-----5:R-:W-:Y:S08]  /*f7a0*/  HMMA.16816.F32.BF16 R128, R4.reuse, R24, R128 ;  /* 0x000000180480723c */ /* 0x060ff00000041880 */
        /* <DEDUP_REMOVED lines=14> */
[C---:B-----5:R-:W-:Y:S08]  /*f890*/  HMMA.16816.F32.BF16 R76, R4.reuse, R24, R76 ;  /* 0x00000018044c723c */ /* 0x060ff0000004184c */
[C---:B------:R-:W-:Y:S08]  /*f8a0*/  HMMA.16816.F32.BF16 R80, R4.reuse, R26, R80 ;  /* 0x0000001a0450723c */ /* 0x040ff00000041850 */
[C---:B----4-:R-:W-:Y:S08]  /*f8b0*/  HMMA.16816.F32.BF16 R84, R4.reuse, R20, R84 ;  /* 0x000000140454723c */ /* 0x050ff00000041854 */
[C---:B------:R-:W-:Y:S08]  /*f8c0*/  HMMA.16816.F32.BF16 R88, R4.reuse, R22, R88 ;  /* 0x000000160458723c */ /* 0x040ff00000041858 */
[C---:B---3--:R-:W-:Y:S08]  /*f8d0*/  HMMA.16816.F32.BF16 R120, R4.reuse, R16, R120 ;  /* 0x000000100478723c */ /* 0x048ff00000041878 */
[C---:B------:R-:W-:Y:S08]  /*f8e0*/  HMMA.16816.F32.BF16 R100, R4.reuse, R18, R100 ;  /* 0x000000120464723c */ /* 0x040ff00000041864 */
[C---:B--2---:R-:W-:Y:S08]  /*f8f0*/  HMMA.16816.F32.BF16 R104, R4.reuse, R12, R104 ;  /* 0x0000000c0468723c */ /* 0x044ff00000041868 */
[C---:B------:R-:W-:Y:S08]  /*f900*/  HMMA.16816.F32.BF16 R108, R4.reuse, R14, R108 ;  /* 0x0000000e046c723c */ /* 0x040ff0000004186c */
[C---:B-1----:R-:W-:Y:S08]  /*f910*/  HMMA.16816.F32.BF16 R116, R4.reuse, R8, R116 ;  /* 0x000000080474723c */ /* 0x042ff00000041874 */
[----:B------:R-:W-:Y:S01]  /*f920*/  HMMA.16816.F32.BF16 R112, R4, R10, R112 ;  /* 0x0000000a0470723c */ /* 0x000fe20000041870 */
[----:B------:R-:W-:Y:S07]  /*f930*/  @!UPT UIADD3 URZ, URZ, URZ, URZ ;  /* 0x0000003f3f3ff290 */ /* 0x000fee000fffe03f */
[----:B------:R-:W-:Y:S11]  /*f940*/  @!P0 BRA `(.L_x_239) ;  /* 0x00002a1000008947 */ /* 0x000ff60003800000 */
[----:B------:R-:W-:Y:S02]  /*f950*/  MOV R250, R0 ;  /* 0x0000000000fa7202 */ /* 0x000fe40000000f00 */
[----:B------:R-:W-:-:S02]  /*f960*/  MOV R0, R3 ;  /* 0x0000000300007202 */ /* 0x000fc40000000f00 */
[----:B------:R-:W-:Y:S02]  /*f970*/  MOV R2, R137 ;  /* 0x0000008900027202 */ /* 0x000fe40000000f00 */
.L_x_240:
[----:B------:R-:W2:Y:S01]  /*f980*/  LDL.64 R156, [R1] ;  /* 0x00000000019c7983 */ /* 0x000ea20000100a00 */
[----:B------:R-:W-:Y:S04]  /*f990*/  DEPBAR.LE SB0, 0x0 ;  /* 0x000080000000791a */ /* 0x000fe80000000000 */
[----:B------:R-:W-:Y:S01]  /*f9a0*/  WARPSYNC 0xffffffff ;  /* 0xffffffff00007948 */ /* 0x000fe20003800000 */
[----:B------:R-:W-:Y:S01]  /*f9b0*/  BAR.SYNC.DEFER_BLOCKING 0x0 ;  /* 0x0000000000007b1d */ /* 0x000fe20000010000 */
[----:B------:R-:W-:Y:S01]  /*f9c0*/  SHF.R.S32.HI R3, RZ, 0x1f, R250 ;  /* 0x0000001fff037819 */ /* 0x000fe200000114fa */
[----:B------:R-:W-:Y:S01]  /*f9d0*/  IMAD.WIDE.U32 R28, R250, c[0x0][0x208], RZ ;  /* 0x00008200fa1c7a25 */ /* 0x000fe200078e00ff */
[----:B------:R-:W-:Y:S02]  /*f9e0*/  MOV R142, c[0x0][0x208] ;  /* 0x00008200008e7a02 */ /* 0x000fe40000000f00 */
[----:B------:R-:W-:Y:S01]  /*f9f0*/  MOV R21, c[0x0][0x20c] ;  /* 0x0000830000157a02 */ /* 0x000fe20000000f00 */
[----:B------:R-:W-:Y:S01]  /*fa00*/  IMAD R3, R3, c[0x0][0x208], RZ ;  /* 0x0000820003037a24 */ /* 0x000fe200078e02ff */
[----:B------:R-:W-:Y:S02]  /*fa10*/  SHF.L.U32 R167, R28, 0x6, RZ ;  /* 0x000000061ca77819 */ /* 0x000fe400000006ff */
[----:B------:R-:W-:Y:S01]  /*fa20*/  ISETP.GE.AND P6, PT, R212, c[0x0][0x1d4], PT ;  /* 0x00007500d4007a0c */ /* 0x000fe20003fc6270 */
[----:B------:R-:W-:Y:S05]  /*fa30*/  IMAD R3, R250, c[0x0][0x20c], R3 ;  /* 0x00008300fa037a24 */ /* 0x000fea00078e0203 */
[----:B------:R-:W-:Y:S04]  /*fa40*/  IADD3 R3, R29, R3, RZ ;  /* 0x000000031d037210 */ /* 0x000fe80007ffe0ff */
[----:B------:R-:W-:Y:S01]  /*fa50*/  SHF.L.U64.HI R28, R28, 0x6, R3 ;  /* 0x000000061c1c7819 */ /* 0x000fe20000010203 */
[----:B------:R-:W-:Y:S08]  /*fa60*/  LDSM.16.M88.4 R32, [R201] ;  /* 0x00000000c920783b */ /* 0x000ff00000000200 */
[----:B------:R-:W1:Y:S08]  /*fa70*/  LDSM.16.M88.4 R8, [R200] ;  /* 0x00000000c808783b */ /* 0x000e700000000200 */
[----:B------:R-:W3:Y:S08]  /*fa80*/  LDSM.16.M88.4 R16, [R200+0x800] ;  /* 0x00080000c810783b */ /* 0x000ef00000000200 */
[----:B------:R-:W4:Y:S08]  /*fa90*/  LDSM.16.M88.4 R24, [R200+0x1000] ;  /* 0x00100000c818783b */ /* 0x000f300000000200 */
[----:B------:R-:W5:Y:S08]  /*faa0*/  LDSM.16.M88.4 R144, [R200+0x1800] ;  /* 0x00180000c890783b */ /* 0x000f700000000200 */
[----:B------:R-:W-:Y:S01]  /*fab0*/  LDSM.16.M88.4 R148, [R199] ;  /* 0x00000000c794783b */ /* 0x000fe20000000200 */
[C---:B-1----:R-:W-:Y:S07]  /*fac0*/  HMMA.16816.F32.BF16 R4, R32.reuse, R8, RZ ;  /* 0x000000082004723c */ /* 0x042fee00000418ff */
[----:B------:R-:W1:Y:S01]  /*fad0*/  LDSM.16.M88.4 R152, [R198] ;  /* 0x00000000c698783b */ /* 0x000e620000000200 */
[C---:B------:R-:W-:Y:S07]  /*fae0*/  HMMA.16816.F32.BF16 R8, R32.reuse, R10, RZ ;  /* 0x0000000a2008723c */ /* 0x040fee00000418ff */
[----:B------:R-:W-:Y:S01]  /*faf0*/  LDSM.16.M88.4 R160, [R189] ;  /* 0x00000000bda0783b */ /* 0x000fe20000000200 */
[C---:B---3--:R-:W-:Y:S08]  /*fb00*/  HMMA.16816.F32.BF16 R12, R32.reuse, R16, RZ ;  /* 0x00000010200c723c */ /* 0x048ff000000418ff */
[C---:B------:R-:W-:Y:S01]  /*fb10*/  HMMA.16816.F32.BF16 R16, R32.reuse, R18, RZ ;  /* 0x000000122010723c */ /* 0x040fe200000418ff */
[----:B--2---:R-:W-:Y:S03]  /*fb20*/  IADD3 R173, P0, R156, 0x40, RZ ;  /* 0x000000409cad7810 */ /* 0x004fe60007f1e0ff */
[----:B------:R-:W-:Y:S02]  /*fb30*/  IADD3 R3, P3, R167, R156, RZ ;  /* 0x0000009ca7037210 */ /* 0x000fe40007f7e0ff */
[----:B------:R-:W-:Y:S02]  /*fb40*/  IADD3.X R29, RZ, R245, RZ, P0, !PT ;  /* 0x000000f5ff1d7210 */ /* 0x000fe400007fe4ff */
[C---:B------:R-:W-:Y:S04]  /*fb50*/  LEA R164, P2, R3.reuse, c[0x0][0x1f8], 0x1 ;  /* 0x00007e0003a47a11 */ /* 0x040fe800078408ff */
[----:B------:R-:W-:Y:S02]  /*fb60*/  LEA R172, P0, R142, R167, 0x5 ;  /* 0x000000a78eac7211 */ /* 0x000fe400078028ff */
[----:B------:R-:W-:Y:S02]  /*fb70*/  IADD3.X R20, R28, R245, RZ, P3, !PT ;  /* 0x000000f51c147210 */ /* 0x000fe40001ffe4ff */
[----:B------:R-:W-:Y:S02]  /*fb80*/  LEA.HI.X R142, R142, R28, R21, 0x5, P0 ;  /* 0x0000001c8e8e7211 */ /* 0x000fe400000f2c15 */
[----:B------:R-:W-:Y:S02]  /*fb90*/  LEA.HI.X R165, R3, c[0x0][0x1fc], R20, 0x1, P2 ;  /* 0x00007f0003a57a11 */ /* 0x000fe400010f0c14 */
[C---:B----4-:R-:W-:Y:S01]  /*fba0*/  HMMA.16816.F32.BF16 R20, R32.reuse, R24, RZ ;  /* 0x000000182014723c */ /* 0x050fe200000418ff */
[C---:B------:R-:W-:Y:S04]  /*fbb0*/  IADD3 R30, P1, R167.reuse, R173, RZ ;  /* 0x000000ada71e7210 */ /* 0x040fe80007f3e0ff */
[----:B------:R-:W-:Y:S02]  /*fbc0*/  IADD3.X R31, R28, R29, RZ, P1, !PT ;  /* 0x0000001d1c1f7210 */ /* 0x000fe40000ffe4ff */
[----:B------:R-:W-:Y:S01]  /*fbd0*/  IADD3 R3, P1, R156, 0x80, RZ ;  /* 0x000000809c037810 */ /* 0x000fe20007f3e0ff */
[C---:B------:R-:W-:Y:S01]  /*fbe0*/  HMMA.16816.F32.BF16 R24, R32.reuse, R26, RZ ;  /* 0x0000001a2018723c */ /* 0x040fe200000418ff */
[----:B------:R-:W-:Y:S03]  /*fbf0*/  LEA R170, P0, R30, c[0x0][0x1f8], 0x1 ;  /* 0x00007e001eaa7a11 */ /* 0x000fe600078008ff */
[----:B------:R-:W-:Y:S02]  /*fc00*/  IADD3 R167, P3, R167, R3, RZ ;  /* 0x00000003a7a77210 */ /* 0x000fe40007f7e0ff */
[----:B------:R-:W-:Y:S02]  /*fc10*/  IADD3.X R137, RZ, R245, RZ, P1, !PT ;  /* 0x000000f5ff897210 */ /* 0x000fe40000ffe4ff */
[----:B------:R-:W-:Y:S04]  /*fc20*/  IADD3 R173, P1, R172, R173, RZ ;  /* 0x000000adacad7210 */ /* 0x000fe80007f3e0ff */
[----:B------:R-:W-:Y:S02]  /*fc30*/  IADD3.X R174, R142, R29, RZ, P1, !PT ;  /* 0x0000001d8eae7210 */ /* 0x000fe40000ffe4ff */
[----:B------:R-:W-:Y:S02]  /*fc40*/  LEA.HI.X R171, R30, c[0x0][0x1fc], R31, 0x1, P0 ;  /* 0x00007f001eab7a11 */ /* 0x000fe400000f0c1f */
[----:B------:R-:W-:Y:S02]  /*fc50*/  IADD3.X R169, R28, R137, RZ, P3, !PT ;  /* 0x000000891ca97210 */ /* 0x000fe40001ffe4ff */
[C---:B-----5:R-:W-:Y:S01]  /*fc60*/  HMMA.16816.F32.BF16 R28, R32.reuse, R144, RZ ;  /* 0x00000090201c723c */ /* 0x060fe200000418ff */
[----:B------:R-:W-:Y:S02]  /*fc70*/  ISETP.GE.AND P3, PT, R246, c[0x0][0x1d4], PT ;  /* 0x00007500f6007a0c */ /* 0x000fe40003f66270 */
[C---:B------:R-:W-:Y:S02]  /*fc80*/  IADD3 R3, P0, R172.reuse, R3, RZ ;  /* 0x00000003ac037210 */ /* 0x040fe40007f1e0ff */
[----:B------:R-:W-:Y:S02]  /*fc90*/  IADD3 R172, P2, R172, R156, RZ ;  /* 0x0000009cacac7210 */ /* 0x000fe40007f5e0ff */
[----:B------:R-:W2:Y:S01]  /*fca0*/  LDSM.16.M88.4 R156, [R190] ;  /* 0x00000000be9c783b */ /* 0x000ea20000000200 */
[----:B------:R-:W-:Y:S01]  /*fcb0*/  HMMA.16816.F32.BF16 R32, R32, R146, RZ ;  /* 0x000000922020723c */ /* 0x000fe200000418ff */
[C---:B------:R-:W-:Y:S03]  /*fcc0*/  LEA R168, P5, R167.reuse, c[0x0][0x1f8], 0x1 ;  /* 0x00007e00a7a87a11 */ /* 0x040fe600078a08ff */
[----:B------:R-:W-:Y:S02]  /*fcd0*/  LEA R166, P4, R172, c[0x0][0x1f8], 0x1 ;  /* 0x00007e00aca67a11 */ /* 0x000fe400078808ff */
[----:B------:R-:W-:Y:S01]  /*fce0*/  LEA.HI.X R169, R167, c[0x0][0x1fc], R169, 0x1, P5 ;  /* 0x00007f00a7a97a11 */ /* 0x000fe200028f0ca9 */
[----:B------:R-:W3:Y:S01]  /*fcf0*/  LDSM.16.M88.4 R144, [R188] ;  /* 0x00000000bc90783b */ /* 0x000ee20000000200 */
[C---:B-1----:R-:W-:Y:S05]  /*fd00*/  HMMA.16816.F32.BF16 R4, R148.reuse, R152, R4 ;  /* 0x000000989404723c */ /* 0x042fea0000041804 */
[----:B------:R-:W-:Y:S02]  /*fd10*/  ISETP.GE.AND P5, PT, R211, c[0x0][0x1d4], PT ;  /* 0x00007500d3007a0c */ /* 0x000fe40003fa6270 */
[----:B------:R-:W-:Y:S01]  /*fd20*/  @!PT LDS RZ, [RZ] ;  /* 0x00000000fffff984 */ /* 0x000fe20000000800 */
[----:B------:R-:W-:Y:S01]  /*fd30*/  @!PT LDS RZ, [RZ] ;  /* 0x00000000fffff984 */ /* 0x000fe20000000800 */
[----:B------:R-:W-:Y:S01]  /*fd40*/  @!PT LDS RZ, [RZ] ;  /* 0x00000000fffff984 */ /* 0x000fe20000000800 */
[----:B------:R1:W-:Y:S01]  /*fd50*/  LDGSTS.E.BYPASS.LTC128B.128 [R217+0x100], [R164.64], !P3 ;  /* 0x00100000a4d97fae */ /* 0x0003e2000d901d46 */
[C---:B------:R-:W-:Y:S04]  /*fd60*/  HMMA.16816.F32.BF16 R8, R148.reuse, R154, R8 ;  /* 0x0000009a9408723c */ /* 0x040fe80000041808 */
[C---:B------:R-:W-:Y:S02]  /*fd70*/  IADD3.X R137, R142.reuse, R137, RZ, P0, !PT ;  /* 0x000000898e897210 */ /* 0x040fe400007fe4ff */
[----:B------:R-:W-:Y:S01]  /*fd80*/  IADD3.X R142, R142, R245, RZ, P2, !PT ;  /* 0x000000f58e8e7210 */ /* 0x000fe200017fe4ff */
[----:B------:R4:W-:Y:S01]  /*fd90*/  LDGSTS.E.BYPASS.LTC128B.128 [R217+0x2100], [R170.64], !P6 ;  /* 0x02100000aad97fae */ /* 0x0009e2000f101d46 */
[C---:B------:R-:W-:Y:S04]  /*fda0*/  LEA R176, P0, R173.reuse, c[0x0][0x1f8], 0x1 ;  /* 0x00007e00adb07a11 */ /* 0x040fe800078008ff */
[----:B------:R-:W-:Y:S02]  /*fdb0*/  LEA.HI.X R167, R172, c[0x0][0x1fc], R142, 0x1, P4 ;  /* 0x00007f00aca77a11 */ /* 0x000fe400020f0c8e */
[----:B------:R-:W-:Y:S01]  /*fdc0*/  LEA.HI.X R177, R173, c[0x0][0x1fc], R174, 0x1, P0 ;  /* 0x00007f00adb17a11 */ /* 0x000fe200000f0cae */
[----:B------:R4:W-:Y:S01]  /*fdd0*/  LDGSTS.E.BYPASS.LTC128B.128 [R217+0x4100], [R168.64], !P5 ;  /* 0x04100000a8d97fae */ /* 0x0009e2000e901d46 */
[C---:B------:R-:W-:Y:S04]  /*fde0*/  LEA R172, P0, R3.reuse, c[0x0][0x1f8], 0x1 ;  /* 0x00007e0003ac7a11 */ /* 0x040fe800078008ff */
[----:B------:R-:W-:Y:S02]  /*fdf0*/  LEA.HI.X R173, R3, c[0x0][0x1fc], R137, 0x1, P0 ;  /* 0x00007f0003ad7a11 */ /* 0x000fe400000f0c89 */
[C---:B------:R-:W-:Y:S01]  /*fe00*/  ISETP.GT.AND P0, PT, R250.reuse, R249, PT ;  /* 0x000000f9fa00720c */ /* 0x040fe20003f04270 */
[C---:B--2---:R-:W-:Y:S01]  /*fe10*/  HMMA.16816.F32.BF16 R12, R148.reuse, R156, R12 ;  /* 0x0000009c940c723c */ /* 0x044fe2000004180c */
[----:B------:R1:W-:Y:S02]  /*fe20*/  LDGSTS.E.BYPASS.LTC128B.128 [R217+0x1100], [R166.64], !P3 ;  /* 0x01100000a6d97fae */ /* 0x0003e4000d901d46 */
[----:B------:R-:W-:Y:S05]  /*fe30*/  IADD3 R250, R250, -0x1, RZ ;  /* 0xfffffffffafa7810 */ /* 0x000fea0007ffe0ff */
[C---:B------:R-:W-:Y:S01]  /*fe40*/  HMMA.16816.F32.BF16 R16, R148.reuse, R158, R16 ;  /* 0x0000009e9410723c */ /* 0x040fe20000041810 */
[----:B------:R2:W-:Y:S07]  /*fe50*/  LDGSTS.E.BYPASS.LTC128B.128 [R217+0x3100], [R176.64], !P6 ;  /* 0x03100000b0d97fae */ /* 0x0005ee000f101d46 */
[C---:B------:R-:W-:Y:S01]  /*fe60*/  HMMA.16816.F32.BF16 R20, R148.reuse, R160, R20 ;  /* 0x000000a09414723c */ /* 0x040fe20000041814 */
[----:B------:R5:W-:Y:S07]  /*fe70*/  LDGSTS.E.BYPASS.LTC128B.128 [R217+0x5100], [R172.64], !P5 ;  /* 0x05100000acd97fae */ /* 0x000bee000e901d46 */
[C---:B------:R-:W-:Y:S01]  /*fe80*/  HMMA.16816.F32.BF16 R24, R148.reuse, R162, R24 ;  /* 0x000000a29418723c */ /* 0x040fe20000041818 */
[----:B------:R-:W-:Y:S07]  /*fe90*/  LDSM.16.M88.4 R152, [R197] ;  /* 0x00000000c598783b */ /* 0x000fee0000000200 */
[C---:B---3--:R-:W-:Y:S01]  /*fea0*/  HMMA.16816.F32.BF16 R28, R148.reuse, R144, R28 ;  /* 0x00000090941c723c */ /* 0x048fe2000004181c */
[----:B-1----:R-:W1:Y:S07]  /*feb0*/  LDSM.16.M88.4 R164, [R196] ;  /* 0x00000000c4a4783b */ /* 0x002e6e0000000200 */
[----:B------:R-:W-:Y:S01]  /*fec0*/  HMMA.16816.F32.BF16 R32, R148, R146, R32 ;  /* 0x000000929420723c */ /* 0x000fe20000041820 */
[----:B------:R-:W3:Y:S08]  /*fed0*/  LDSM.16.M88.4 R156, [R196+0x800] ;  /* 0x00080000c49c783b */ /* 0x000ef00000000200 */
[----:B----4-:R-:W4:Y:S08]  /*fee0*/  LDSM.16.M88.4 R168, [R196+0x1000] ;  /* 0x00100000c4a8783b */ /* 0x010f300000000200 */
[----:B------:R-:W0:Y:S08]  /*fef0*/  LDGDEPBAR ;  /* 0x00000000000079af */ /* 0x000e300000000000 */
[----:B------:R-:W4:Y:S01]  /*ff00*/  LDSM.16.M88.4 R160, [R196+0x1800] ;  /* 0x00180000c4a0783b */ /* 0x000f220000000200 */
[C---:B-1----:R-:W-:Y:S07]  /*ff10*/  HMMA.16816.F32.BF16 R4, R152.reuse, R164, R4 ;  /* 0x000000a49804723c */ /* 0x042fee0000041804 */
[----:B-----5:R-:W-:Y:S01]  /*ff20*/  LDSM.16.M88.4 R172, [R195] ;  /* 0x00000000c3ac783b */ /* 0x020fe20000000200 */
[C---:B------:R-:W-:Y:S07]  /*ff30*/  HMMA.16816.F32.BF16 R8, R152.reuse, R166, R8 ;  /* 0x000000a69808723c */ /* 0x040fee0000041808 */
[----:B--2---:R-:W1:Y:S01]  /*ff40*/  LDSM.16.M88.4 R176, [R187] ;  /* 0x00000000bbb0783b */ /* 0x004e620000000200 */
[C---:B---3--:R-:W-:Y:S07]  /*ff50*/  HMMA.16816.F32.BF16 R12, R152.reuse, R156, R12 ;  /* 0x0000009c980c723c */ /* 0x048fee000004180c */
[----:B------:R-:W2:Y:S01]  /*ff60*/  LDSM.16.M88.4 R144, [R187+0x800] ;  /* 0x00080000bb90783b */ /* 0x000ea20000000200 */
[C---:B------:R-:W-:Y:S07]  /*ff70*/  HMMA.16816.F32.BF16 R16, R152.reuse, R158, R16 ;  /* 0x0000009e9810723c */ /* 0x040fee0000041810 */
[----:B------:R-:W3:Y:S01]  /*ff80*/  LDSM.16.M88.4 R148, [R187+0x1000] ;  /* 0x00100000bb94783b */ /* 0x000ee20000000200 */
[C---:B----4-:R-:W-:Y:S07]  /*ff90*/  HMMA.16816.F32.BF16 R20, R152.reuse, R168, R20 ;  /* 0x000000a89814723c */ /* 0x050fee0000041814 */
[----:B------:R-:W4:Y:S01]  /*ffa0*/  LDSM.16.M88.4 R156, [R187+0x1800] ;  /* 0x00180000bb9c783b */ /* 0x000f220000000200 */
[C---:B------:R-:W-:Y:S07]  /*ffb0*/  HMMA.16816.F32.BF16 R24, R152.reuse, R170, R24 ;  /* 0x000000aa9818723c */ /* 0x040fee0000041818 */
[----:B------:R-:W-:Y:S01]  /*ffc0*/  LDSM.16.M88.4 R164, [R200+0x3800] ;  /* 0x00380000c8a4783b */ /* 0x000fe20000000200 */
[C---:B------:R-:W-:Y:S07]  /*ffd0*/  HMMA.16816.F32.BF16 R28, R152.reuse, R160, R28 ;  /* 0x000000a0981c723c */ /* 0x040fee000004181c */
[----:B------:R-:W-:Y:S01]  /*ffe0*/  LDSM.16.M88.4 R168, [R199+0x4000] ;  /* 0x00400000c7a8783b */ /* 0x000fe20000000200 */
[----:B------:R-:W-:Y:S07]  /*fff0*/  HMMA.16816.F32.BF16 R32, R152, R162, R32 ;  /* 0x000000a29820723c */ /* 0x000fee0000041820 */
[----:B------:R-:W-:Y:S01]  /*10000*/  LDSM.16.M88.4 R152, [R201+0x4000] ;  /* 0x00400000c998783b */ /* 0x000fe20000000200 */
[C---:B-1----:R-:W-:Y:S07]  /*10010*/  HMMA.16816.F32.BF16 R4, R172.reuse, R176, R4 ;  /* 0x000000b0ac04723c */ /* 0x042fee0000041804 */
[----:B------:R-:W1:Y:S01]  /*10020*/  LDSM.16.M88.4 R160, [R200+0x2000] ;  /* 0x00200000c8a0783b */ /* 0x000e620000000200 */
[C---:B------:R-:W-:Y:S07]  /*10030*/  HMMA.16816.F32.BF16 R8, R172.reuse, R178, R8 ;  /* 0x000000b2ac08723c */ /* 0x040fee0000041808 */
[----:B------:R-:W-:Y:S01]  /*10040*/  LDSM.16.M88.4 R176, [R186] ;  /* 0x00000000bab0783b */ /* 0x000fe20000000200 */
[C---:B--2---:R-:W-:Y:S08]  /*10050*/  HMMA.16816.F32.BF16 R12, R172.reuse, R144, R12 ;  /* 0x00000090ac0c723c */ /* 0x044ff0000004180c */
[C---:B------:R-:W-:Y:S01]  /*10060*/  HMMA.16816.F32.BF16 R16, R172.reuse, R146, R16 ;  /* 0x00000092ac10723c */ /* 0x040fe20000041810 */
[----:B------:R-:W2:Y:S07]  /*10070*/  LDSM.16.M88.4 R144, [R200+0x2800] ;  /* 0x00280000c890783b */ /* 0x000eae0000000200 */
[C---:B---3--:R-:W-:Y:S08]  /*10080*/  HMMA.16816.F32.BF16 R20, R172.reuse, R148, R20 ;  /* 0x00000094ac14723c */ /* 0x048ff00000041814 */
[C---:B------:R-:W-:Y:S01]  /*10090*/  HMMA.16816.F32.BF16 R24, R172.reuse, R150, R24 ;  /* 0x00000096ac18723c */ /* 0x040fe20000041818 */
[----:B------:R-:W3:Y:S07]  /*100a0*/  LDSM.16.M88.4 R148, [R200+0x3000] ;  /* 0x00300000c894783b */ /* 0x000eee0000000200 */
[C---:B----4-:R-:W-:Y:S08]  /*100b0*/  HMMA.16816.F32.BF16 R28, R172.reuse, R156, R28 ;  /* 0x0000009cac1c723c */ /* 0x050ff0000004181c */
[----:B------:R-:W-:Y:S01]  /*100c0*/  HMMA.16816.F32.BF16 R32, R172, R158, R32 ;  /* 0x0000009eac20723c */ /* 0x000fe20000041820 */
[----:B------:R-:W4:Y:S07]  /*100d0*/  LDSM.16.M88.4 R156, [R185] ;  /* 0x00000000b99c783b */ /* 0x000f2e0000000200 */
[C---:B-1----:R-:W-:Y:S01]  /*100e0*/  HMMA.16816.F32.BF16 R4, R152.reuse, R160, R4 ;  /* 0x000000a09804723c */ /* 0x042fe20000041804 */
[----:B------:R-:W-:Y:S07]  /*100f0*/  LDSM.16.M88.4 R172, [R195+0x4000] ;  /* 0x00400000c3ac783b */ /* 0x000fee0000000200 */
[C---:B------:R-:W-:Y:S01]  /*10100*/  HMMA.16816.F32.BF16 R8, R152.reuse, R162, R8 ;  /* 0x000000a29808723c */ /* 0x040fe20000041808 */
[----:B------:R-:W1:Y:S07]  /*10110*/  LDSM.16.M88.4 R160, [R184] ;  /* 0x00000000b8a0783b */ /* 0x000e6e0000000200 */
[C---:B--2---:R-:W-:Y:S08]  /*10120*/  HMMA.16816.F32.BF16 R12, R152.reuse, R144, R12 ;  /* 0x00000090980c723c */ /* 0x044ff0000004180c */
[C---:B------:R-:W-:Y:S01]  /*10130*/  HMMA.16816.F32.BF16 R16, R152.reuse, R146, R16 ;  /* 0x000000929810723c */ /* 0x040fe20000041810 */
[----:B------:R-:W2:Y:S07]  /*10140*/  LDSM.16.M88.4 R144, [R183] ;  /* 0x00000000b790783b */ /* 0x000eae0000000200 */
[C---:B---3--:R-:W-:Y:S08]  /*10150*/  HMMA.16816.F32.BF16 R20, R152.reuse, R148, R20 ;  /* 0x000000949814723c */ /* 0x048ff00000041814 */
[C---:B------:R-:W-:Y:S01]  /*10160*/  HMMA.16816.F32.BF16 R24, R152.reuse, R150, R24 ;  /* 0x000000969818723c */ /* 0x040fe20000041818 */
[----:B------:R-:W-:Y:S07]  /*10170*/  LDSM.16.M88.4 R148, [R197+0x4000] ;  /* 0x00400000c594783b */ /* 0x000fee0000000200 */
[C---:B------:R-:W-:Y:S08]  /*10180*/  HMMA.16816.F32.BF16 R28, R152.reuse, R164, R28 ;  /* 0x000000a4981c723c */ /* 0x040ff0000004181c */
[----:B------:R-:W-:Y:S01]  /*10190*/  HMMA.16816.F32.BF16 R32, R152, R166, R32 ;  /* 0x000000a69820723c */ /* 0x000fe20000041820 */
[----:B------:R-:W3:Y:S07]  /*101a0*/  LDSM.16.M88.4 R152, [R196+0x2000] ;  /* 0x00200000c498783b */ /* 0x000eee0000000200 */
[C---:B------:R-:W-:Y:S01]  /*101b0*/  HMMA.16816.F32.BF16 R4, R168.reuse, R176, R4 ;  /* 0x000000b0a804723c */ /* 0x040fe20000041804 */
[----:B------:R-:W-:Y:S07]  /*101c0*/  LDSM.16.M88.4 R164, [R196+0x3000] ;  /* 0x00300000c4a4783b */ /* 0x000fee0000000200 */
[C---:B------:R-:W-:Y:S01]  /*101d0*/  HMMA.16816.F32.BF16 R8, R168.reuse, R178, R8 ;  /* 0x000000b2a808723c */ /* 0x040fe20000041808 */
[----:B------:R-:W-:Y:S07]  /*101e0*/  LDSM.16.M88.4 R176, [R187+0x2000] ;  /* 0x00200000bbb0783b */ /* 0x000fee0000000200 */
[C---:B----4-:R-:W-:Y:S08]  /*101f0*/  HMMA.16816.F32.BF16 R12, R168.reuse, R156, R12 ;  /* 0x0000009ca80c723c */ /* 0x050ff0000004180c */
        /* <DEDUP_REMOVED lines=8> */
[C---:B---3--:R-:W-:Y:S01]  /*10280*/  HMMA.16816.F32.BF16 R4, R148.reuse, R152, R4 ;  /* 0x000000989404723c */ /* 0x048fe20000041804 */
[----:B------:R-:W3:Y:S07]  /*10290*/  LDSM.16.M88.4 R168, [R187+0x3000] ;  /* 0x00300000bba8783b */ /* 0x000eee0000000200 */
[C---:B------:R-:W-:Y:S01]  /*102a0*/  HMMA.16816.F32.BF16 R8, R148.reuse, R154, R8 ;  /* 0x0000009a9408723c */ /* 0x040fe20000041808 */
[----:B------:R-:W5:Y:S07]  /*102b0*/  LDSM.16.M88.4 R152, [R187+0x3800] ;  /* 0x00380000bb98783b */ /* 0x000f6e0000000200 */
[C---:B----4-:R-:W-:Y:S08]  /*102c0*/  HMMA.16816.F32.BF16 R12, R148.reuse, R156, R12 ;  /* 0x0000009c940c723c */ /* 0x050ff0000004180c */
[C---:B------:R-:W-:Y:S01]  /*102d0*/  HMMA.16816.F32.BF16 R16, R148.reuse, R158, R16 ;  /* 0x0000009e9410723c */ /* 0x040fe20000041810 */
[----:B------:R-:W-:Y:S07]  /*102e0*/  LDSM.16.M88.4 R156, [R200+0x4000] ;  /* 0x00400000c89c783b */ /* 0x000fee0000000200 */
[C---:B------:R-:W-:Y:S08]  /*102f0*/  HMMA.16816.F32.BF16 R20, R148.reuse, R164, R20 ;  /* 0x000000a49414723c */ /* 0x040ff00000041814 */
[C---:B------:R-:W-:Y:S01]  /*10300*/  HMMA.16816.F32.BF16 R24, R148.reuse, R166, R24 ;  /* 0x000000a69418723c */ /* 0x040fe20000041818 */
[----:B------:R-:W-:Y:S07]  /*10310*/  LDSM.16.M88.4 R164, [R200+0x5800] ;  /* 0x00580000c8a4783b */ /* 0x000fee0000000200 */
[C---:B-1----:R-:W-:Y:S08]  /*10320*/  HMMA.16816.F32.BF16 R28, R148.reuse, R160, R28 ;  /* 0x000000a0941c723c */ /* 0x042ff0000004181c */
[----:B------:R-:W-:Y:S01]  /*10330*/  HMMA.16816.F32.BF16 R32, R148, R162, R32 ;  /* 0x000000a29420723c */ /* 0x000fe20000041820 */
[----:B------:R-:W1:Y:S07]  /*10340*/  LDSM.16.M88.4 R148, [R201+0x8000] ;  /* 0x00800000c994783b */ /* 0x000e6e0000000200 */
[C---:B------:R-:W-:Y:S01]  /*10350*/  HMMA.16816.F32.BF16 R4, R172.reuse, R176, R4 ;  /* 0x000000b0ac04723c */ /* 0x040fe20000041804 */
[----:B------:R-:W-:Y:S07]  /*10360*/  LDSM.16.M88.4 R160, [R200+0x5000] ;  /* 0x00500000c8a0783b */ /* 0x000fee0000000200 */
[C---:B------:R-:W-:Y:S01]  /*10370*/  HMMA.16816.F32.BF16 R8, R172.reuse, R178, R8 ;  /* 0x000000b2ac08723c */ /* 0x040fe20000041808 */
[----:B------:R-:W-:Y:S07]  /*10380*/  LDSM.16.M88.4 R176, [R182] ;  /* 0x00000000b6b0783b */ /* 0x000fee0000000200 */
[C---:B--2---:R-:W-:Y:S08]  /*10390*/  HMMA.16816.F32.BF16 R12, R172.reuse, R144, R12 ;  /* 0x00000090ac0c723c */ /* 0x044ff0000004180c */
[C---:B------:R-:W-:Y:S01]  /*103a0*/  HMMA.16816.F32.BF16 R16, R172.reuse, R146, R16 ;  /* 0x00000092ac10723c */ /* 0x040fe20000041810 */
[----:B------:R-:W2:Y:S07]  /*103b0*/  LDSM.16.M88.4 R144, [R200+0x4800] ;  /* 0x00480000c890783b */ /* 0x000eae0000000200 */
[C---:B---3--:R-:W-:Y:S08]  /*103c0*/  HMMA.16816.F32.BF16 R20, R172.reuse, R168, R20 ;  /* 0x000000a8ac14723c */ /* 0x048ff00000041814 */
[C---:B------:R-:W-:Y:S01]  /*103d0*/  HMMA.16816.F32.BF16 R24, R172.reuse, R170, R24 ;  /* 0x000000aaac18723c */ /* 0x040fe20000041818 */
[----:B------:R-:W3:Y:S07]  /*103e0*/  LDSM.16.M88.4 R168, [R199+0x8000] ;  /* 0x00800000c7a8783b */ /* 0x000eee0000000200 */
[C---:B-----5:R-:W-:Y:S08]  /*103f0*/  HMMA.16816.F32.BF16 R28, R172.reuse, R152, R28 ;  /* 0x00000098ac1c723c */ /* 0x060ff0000004181c */
        /* <DEDUP_REMOVED lines=9> */
[C---:B------:R-:W-:Y:S08]  /*10490*/  HMMA.16816.F32.BF16 R20, R148.reuse, R160, R20 ;  /* 0x000000a09414723c */ /* 0x040ff00000041814 */
[C---:B------:R-:W-:Y:S01]  /*104a0*/  HMMA.16816.F32.BF16 R24, R148.reuse, R162, R24 ;  /* 0x000000a29418723c */ /* 0x040fe20000041818 */
[----:B------:R-:W-:Y:S07]  /*104b0*/  LDSM.16.M88.4 R160, [R196+0x4000] ;  /* 0x00400000c4a0783b */ /* 0x000fee0000000200 */
[C---:B------:R-:W-:Y:S08]  /*104c0*/  HMMA.16816.F32.BF16 R28, R148.reuse, R164, R28 ;  /* 0x000000a4941c723c */ /* 0x040ff0000004181c */
[----:B------:R-:W-:Y:S01]  /*104d0*/  HMMA.16816.F32.BF16 R32, R148, R166, R32 ;  /* 0x000000a69420723c */ /* 0x000fe20000041820 */
[----:B------:R-:W5:Y:S07]  /*104e0*/  LDSM.16.M88.4 R148, [R197+0x8000] ;  /* 0x00800000c594783b */ /* 0x000f6e0000000200 */
[C---:B---3--:R-:W-:Y:S01]  /*104f0*/  HMMA.16816.F32.BF16 R4, R168.reuse, R176, R4 ;  /* 0x000000b0a804723c */ /* 0x048fe20000041804 */
[----:B------:R-:W-:Y:S07]  /*10500*/  LDSM.16.M88.4 R164, [R196+0x5000] ;  /* 0x00500000c4a4783b */ /* 0x000fee0000000200 */
[C---:B------:R-:W-:Y:S01]  /*10510*/  HMMA.16816.F32.BF16 R8, R168.reuse, R178, R8 ;  /* 0x000000b2a808723c */ /* 0x040fe20000041808 */
[----:B------:R-:W-:Y:S07]  /*10520*/  LDSM.16.M88.4 R176, [R187+0x4000] ;  /* 0x00400000bbb0783b */ /* 0x000fee0000000200 */
[C---:B----4-:R-:W-:Y:S08]  /*10530*/  HMMA.16816.F32.BF16 R12, R168.reuse, R152, R12 ;  /* 0x00000098a80c723c */ /* 0x050ff0000004180c */
[C---:B------:R-:W-:Y:S01]  /*10540*/  HMMA.16816.F32.BF16 R16, R168.reuse, R154, R16 ;  /* 0x0000009aa810723c */ /* 0x040fe20000041810 */
[----:B------:R-:W3:Y:S07]  /*10550*/  LDSM.16.M88.4 R152, [R196+0x4800] ;  /* 0x00480000c498783b */ /* 0x000eee0000000200 */
[C---:B-1----:R-:W-:Y:S08]  /*10560*/  HMMA.16816.F32.BF16 R20, R168.reuse, R156, R20 ;  /* 0x0000009ca814723c */ /* 0x042ff00000041814 */
[C---:B------:R-:W-:Y:S01]  /*10570*/  HMMA.16816.F32.BF16 R24, R168.reuse, R158, R24 ;  /* 0x0000009ea818723c */ /* 0x040fe20000041818 */
[----:B------:R-:W1:Y:S07]  /*10580*/  LDSM.16.M88.4 R156, [R196+0x5800] ;  /* 0x00580000c49c783b */ /* 0x000e6e0000000200 */
[C---:B--2---:R-:W-:Y:S08]  /*10590*/  HMMA.16816.F32.BF16 R28, R168.reuse, R144, R28 ;  /* 0x00000090a81c723c */ /* 0x044ff0000004181c */
[----:B------:R-:W-:Y:S01]  /*105a0*/  HMMA.16816.F32.BF16 R32, R168, R146, R32 ;  /* 0x00000092a820723c */ /* 0x000fe20000041820 */
[----:B------:R-:W2:Y:S06]  /*105b0*/  LDL.64 R170, [R1+0x8] ;  /* 0x0000080001aa7983 */ /* 0x000eac0000100a00 */
[----:B------:R-:W4:Y:S01]  /*105c0*/  LDSM.16.M88.4 R144, [R187+0x4800] ;  /* 0x00480000bb90783b */ /* 0x000f220000000200 */
[C---:B-----5:R-:W-:Y:S08]  /*105d0*/  HMMA.16816.F32.BF16 R4, R148.reuse, R160, R4 ;  /* 0x000000a09404723c */ /* 0x060ff00000041804 */
[C---:B------:R-:W-:Y:S08]  /*105e0*/  HMMA.16816.F32.BF16 R8, R148.reuse, R162, R8 ;  /* 0x000000a29408723c */ /* 0x040ff00000041808 */
[C---:B---3--:R-:W-:Y:S08]  /*105f0*/  HMMA.16816.F32.BF16 R12, R148.reuse, R152, R12 ;  /* 0x00000098940c723c */ /* 0x048ff0000004180c */
[C---:B------:R-:W-:Y:S01]  /*10600*/  HMMA.16816.F32.BF16 R16, R148.reuse, R154, R16 ;  /* 0x0000009a9410723c */ /* 0x040fe20000041810 */
[----:B------:R-:W3:Y:S07]  /*10610*/  LDSM.16.M88.4 R152, [R187+0x5000] ;  /* 0x00500000bb98783b */ /* 0x000eee0000000200 */
[C---:B------:R-:W-:Y:S08]  /*10620*/  HMMA.16816.F32.BF16 R20, R148.reuse, R164, R20 ;  /* 0x000000a49414723c */ /* 0x040ff00000041814 */
[C---:B------:R-:W-:Y:S08]  /*10630*/  HMMA.16816.F32.BF16 R24, R148.reuse, R166, R24 ;  /* 0x000000a69418723c */ /* 0x040ff00000041818 */
[C---:B-1----:R-:W-:Y:S08]  /*10640*/  HMMA.16816.F32.BF16 R28, R148.reuse, R156, R28 ;  /* 0x0000009c941c723c */ /* 0x042ff0000004181c */
[----:B------:R-:W-:Y:S01]  /*10650*/  HMMA.16816.F32.BF16 R32, R148, R158, R32 ;  /* 0x0000009e9420723c */ /* 0x000fe20000041820 */
[----:B------:R-:W1:Y:S01]  /*10660*/  LDSM.16.M88.4 R148, [R187+0x5800] ;  /* 0x00580000bb94783b */ /* 0x000e620000000200 */
[----:B------:R-:W-:Y:S06]  /*10670*/  DEPBAR.LE SB0, 0x0 ;  /* 0x000080000000791a */ /* 0x000fec0000000000 */
[C---:B------:R-:W-:Y:S01]  /*10680*/  HMMA.16816.F32.BF16 R4, R172.reuse, R176, R4 ;  /* 0x000000b0ac04723c */ /* 0x040fe20000041804 */
[----:B------:R-:W-:Y:S07]  /*10690*/  BAR.SYNC.DEFER_BLOCKING 0x0 ;  /* 0x0000000000007b1d */ /* 0x000fee0000010000 */
[C---:B------:R-:W-:Y:S08]  /*106a0*/  HMMA.16816.F32.BF16 R8, R172.reuse, R178, R8 ;  /* 0x000000b2ac08723c */ /* 0x040ff00000041808 */
[C---:B----4-:R-:W-:Y:S08]  /*106b0*/  HMMA.16816.F32.BF16 R12, R172.reuse, R144, R12 ;  /* 0x00000090ac0c723c */ /* 0x050ff0000004180c */
[C---:B------:R-:W-:Y:S04]  /*106c0*/  HMMA.16816.F32.BF16 R16, R172.reuse, R146, R16 ;  /* 0x00000092ac10723c */ /* 0x040fe80000041810 */
[----:B------:R-:W-:Y:S02]  /*106d0*/  FMNMX.FTZ R3, R4, R2, !PT ;  /* 0x0000000204037209 */ /* 0x000fe40007810000 */
[----:B------:R-:W-:Y:S01]  /*106e0*/  FMNMX.FTZ R137, R6, R0, !PT ;  /* 0x0000000006897209 */ /* 0x000fe20007810000 */
[----:B------:R-:W-:Y:S01]  /*106f0*/  @P0 IMAD.WIDE.U32 R146, R250, c[0x0][0x1e0], RZ ;  /* 0x00007800fa920a25 */ /* 0x000fe200078e00ff */
[C---:B---3--:R-:W-:Y:S04]  /*10700*/  HMMA.16816.F32.BF16 R20, R172.reuse, R152, R20 ;  /* 0x00000098ac14723c */ /* 0x048fe80000041814 */
[----:B------:R-:W-:Y:S02]  /*10710*/  FMNMX.FTZ R3, R5, R3, !PT ;  /* 0x0000000305037209 */ /* 0x000fe40007810000 */
[----:B------:R-:W-:Y:S02]  /*10720*/  FMNMX.FTZ R137, R7, R137, !PT ;  /* 0x0000008907897209 */ /* 0x000fe40007810000 */
        /* <DEDUP_REMOVED lines=30> */
[----:B------:R-:W-:Y:S01]  /*10910*/  @P0 SHF.L.U32 R149, R146, 0x6, RZ ;  /* 0x0000000692950819 */ /* 0x000fe200000006ff */
[----:B------:R-:W1:Y:S01]  /*10920*/  SHFL.BFLY PT, R142, R145, 0x2, 0x1f ;  /* 0x0c401f00918e7f89 */ /* 0x000e6200000e0000 */
[----:B------:R-:W-:Y:S07]  /*10930*/  FMNMX.FTZ R137, R35, R3, !PT ;  /* 0x0000000323897209 */ /* 0x000fee0007810000 */
[----:B------:R-:W3:Y:S01]  /*10940*/  SHFL.BFLY PT, R3, R137, 0x2, 0x1f ;  /* 0x0c401f0089037f89 */ /* 0x000ee200000e0000 */
[----:B-1----:R-:W-:Y:S07]  /*10950*/  FMNMX.FTZ R145, R145, R142, !PT ;  /* 0x0000008e91917209 */ /* 0x002fee0007810000 */
[----:B------:R-:W1:Y:S01]  /*10960*/  SHFL.BFLY PT, R144, R145, 0x1, 0x1f ;  /* 0x0c201f0091907f89 */ /* 0x000e6200000e0000 */
[----:B---3--:R-:W-:Y:S07]  /*10970*/  FMNMX.FTZ R142, R137, R3, !PT ;  /* 0x00000003898e7209 */ /* 0x008fee0007810000 */
[----:B------:R-:W3:Y:S01]  /*10980*/  SHFL.BFLY PT, R3, R142, 0x1, 0x1f ;  /* 0x0c201f008e037f89 */ /* 0x000ee200000e0000 */
[----:B-1----:R-:W-:Y:S02]  /*10990*/  FMNMX.FTZ R137, R145, R144, !PT ;  /* 0x0000009091897209 */ /* 0x002fe40007810000 */
[----:B------:R-:W-:Y:S03]  /*109a0*/  @P0 SHF.R.S32.HI R144, RZ, 0x1f, R250 ;  /* 0x0000001fff900819 */ /* 0x000fe600000114fa */
[----:B------:R-:W-:Y:S02]  /*109b0*/  FMUL.FTZ R173, R137, c[0x0][0x2d0] ;  /* 0x0000b40089ad7a20 */ /* 0x000fe40000410000 */
[----:B------:R-:W-:Y:S01]  /*109c0*/  @P0 IMAD R144, R144, c[0x0][0x1e0], RZ ;  /* 0x0000780090900a24 */ /* 0x000fe200078e02ff */
[----:B---3--:R-:W-:Y:S01]  /*109d0*/  FMNMX.FTZ R3, R142, R3, !PT ;  /* 0x000000038e037209 */ /* 0x008fe20007810000 */
[--C-:B------:R-:W-:Y:S01]  /*109e0*/  FFMA.FTZ R142, R4, c[0x0][0x2d0], -R173.reuse ;  /* 0x0000b400048e7a23 */ /* 0x100fe200000108ad */
[----:B------:R-:W-:Y:S01]  /*109f0*/  @P0 MOV R4, c[0x0][0x1e4] ;  /* 0x0000790000040a02 */ /* 0x000fe20000000f00 */
[----:B------:R-:W-:Y:S02]  /*10a00*/  @P0 IMAD R144, R250, c[0x0][0x1e4], R144 ;  /* 0x00007900fa900a24 */ /* 0x000fe400078e0290 */
[--C-:B------:R-:W-:Y:S02]  /*10a10*/  FFMA.FTZ R164, R5, c[0x0][0x2d0], -R173.reuse ;  /* 0x0000b40005a47a23 */ /* 0x100fe400000108ad */
[----:B------:R-:W-:Y:S01]  /*10a20*/  FFMA.FTZ R165, R8, c[0x0][0x2d0], -R173 ;  /* 0x0000b40008a57a23 */ /* 0x000fe200000108ad */
[----:B------:R-:W-:Y:S01]  /*10a30*/  @P0 IADD3 R145, R147, R144, RZ ;  /* 0x0000009093910210 */ /* 0x000fe20007ffe0ff */
[----:B------:R-:W-:Y:S01]  /*10a40*/  FADD.FTZ R2, -R137, R2 ;  /* 0x0000000289027221 */ /* 0x000fe20000010100 */
[----:B------:R-:W-:Y:S01]  /*10a50*/  @P0 MOV R144, c[0x0][0x1e0] ;  /* 0x0000780000900a02 */ /* 0x000fe20000000f00 */
[----:B------:R-:W-:Y:S01]  /*10a60*/  FADD.FTZ R0, -R3, R0 ;  /* 0x0000000003007221 */ /* 0x000fe20000010100 */
[----:B------:R-:W-:Y:S01]  /*10a70*/  @P0 SHF.L.U64.HI R145, R146, 0x6, R145 ;  /* 0x0000000692910819 */ /* 0x000fe20000010291 */
[--C-:B------:R-:W-:Y:S01]  /*10a80*/  FFMA.FTZ R166, R9, c[0x0][0x2d0], -R173.reuse ;  /* 0x0000b40009a67a23 */ /* 0x100fe200000108ad */
[----:B------:R-:W-:Y:S01]  /*10a90*/  @P0 LEA R146, P1, R144, R149, 0x5 ;  /* 0x0000009590920211 */ /* 0x000fe200078228ff */
[----:B------:R-:W-:Y:S01]  /*10aa0*/  FMUL.FTZ R2, R2, c[0x0][0x2d0] ;  /* 0x0000b40002027a20 */ /* 0x000fe20000410000 */
[----:B------:R-:W-:Y:S01]  /*10ab0*/  MUFU.EX2 R142, R142 ;  /* 0x0000008e008e7308 */ /* 0x000fe20000000800 */
[----:B------:R-:W-:Y:S01]  /*10ac0*/  FMUL.FTZ R0, R0, c[0x0][0x2d0] ;  /* 0x0000b40000007a20 */ /* 0x000fe20000410000 */
[----:B------:R-:W-:Y:S01]  /*10ad0*/  @P0 LEA.HI.X R4, R144, R145, R4, 0x5, P1 ;  /* 0x0000009190040211 */ /* 0x000fe200008f2c04 */
[--C-:B------:R-:W-:Y:S02]  /*10ae0*/  FFMA.FTZ R172, R12, c[0x0][0x2d0], -R173.reuse ;  /* 0x0000b4000cac7a23 */ /* 0x100fe400000108ad */
[--C-:B------:R-:W-:Y:S02]  /*10af0*/  FFMA.FTZ R174, R13, c[0x0][0x2d0], -R173.reuse ;  /* 0x0000b4000dae7a23 */ /* 0x100fe400000108ad */
[--C-:B------:R-:W-:Y:S02]  /*10b00*/  FFMA.FTZ R177, R16, c[0x0][0x2d0], -R173.reuse ;  /* 0x0000b40010b17a23 */ /* 0x100fe400000108ad */
[----:B------:R-:W-:Y:S01]  /*10b10*/  FFMA.FTZ R178, R17, c[0x0][0x2d0], -R173 ;  /* 0x0000b40011b27a23 */ /* 0x000fe200000108ad */
[----:B------:R-:W1:Y:S10]  /*10b20*/  MUFU.EX2 R2, R2 ;  /* 0x0000000200027308 */ /* 0x000e740000000800 */
[----:B------:R-:W3:Y:S10]  /*10b30*/  MUFU.EX2 R0, R0 ;  /* 0x0000000000007308 */ /* 0x000ef40000000800 */
[----:B------:R-:W4:Y:S01]  /*10b40*/  MUFU.EX2 R164, R164 ;  /* 0x000000a400a47308 */ /* 0x000f220000000800 */
[C---:B-1----:R-:W-:Y:S02]  /*10b50*/  FMUL.FTZ R9, R2.reuse, R125 ;  /* 0x0000007d02097220 */ /* 0x042fe40000410000 */
[C---:B------:R-:W-:Y:S02]  /*10b60*/  FMUL.FTZ R36, R2.reuse, R36 ;  /* 0x0000002402247220 */ /* 0x040fe40000410000 */
[C---:B------:R-:W-:Y:S05]  /*10b70*/  FMUL.FTZ R37, R2.reuse, R37 ;  /* 0x0000002502257220 */ /* 0x040fea0000410000 */
[----:B------:R-:W-:Y:S01]  /*10b80*/  MUFU.EX2 R165, R165 ;  /* 0x000000a500a57308 */ /* 0x000fe20000000800 */
[----:B------:R-:W-:Y:S01]  /*10b90*/  FMUL.FTZ R40, R2, R40 ;  /* 0x0000002802287220 */ /* 0x000fe20000410000 */
[----:B--2---:R-:W-:Y:S01]  /*10ba0*/  @P0 IADD3 R148, P2, R149, R170, RZ ;  /* 0x000000aa95940210 */ /* 0x004fe20007f5e0ff */
[----:B------:R-:W-:Y:S01]  /*10bb0*/  FMUL.FTZ R171, R3, c[0x0][0x2d0] ;  /* 0x0000b40003ab7a20 */ /* 0x000fe20000410000 */
[----:B------:R-:W-:Y:S01]  /*10bc0*/  @P0 IADD3 R144, P1, R170, 0x40, RZ ;  /* 0x00000040aa900810 */ /* 0x000fe20007f3e0ff */
[----:B---3--:R-:W-:Y:S01]  /*10bd0*/  FMUL.FTZ R38, R0, R38 ;  /* 0x0000002600267220 */ /* 0x008fe20000410000 */
[----:B------:R-:W-:Y:S01]  /*10be0*/  @P0 LEA R152, P3, R148, c[0x0][0x1c8], 0x1 ;  /* 0x0000720094980a11 */ /* 0x000fe200078608ff */
[--C-:B------:R-:W-:Y:S01]  /*10bf0*/  FFMA.FTZ R168, R6, c[0x0][0x2d0], -R171.reuse ;  /* 0x0000b40006a87a23 */ /* 0x100fe200000108ab */
[----:B------:R-:W-:Y:S01]  /*10c00*/  @P0 IADD3.X R147, R145, R248, RZ, P2, !PT ;  /* 0x000000f891930210 */ /* 0x000fe200017fe4ff */
[--C-:B------:R-:W-:Y:S01]  /*10c10*/  FFMA.FTZ R167, R7, c[0x0][0x2d0], -R171.reuse ;  /* 0x0000b40007a77a23 */ /* 0x100fe200000108ab */
[C---:B------:R-:W-:Y:S01]  /*10c20*/  @P0 IADD3 R151, P4, R149.reuse, R144, RZ ;  /* 0x0000009095970210 */ /* 0x040fe20007f9e0ff */
[----:B------:R-:W-:Y:S01]  /*10c30*/  FFMA.FTZ R169, R10, c[0x0][0x2d0], -R171 ;  /* 0x0000b4000aa97a23 */ /* 0x000fe200000108ab */
[----:B------:R-:W-:Y:S01]  /*10c40*/  @P0 LEA.HI.X R153, R148, c[0x0][0x1cc], R147, 0x1, P3 ;  /* 0x0000730094990a11 */ /* 0x000fe200018f0c93 */
[----:B------:R-:W1:Y:S01]  /*10c50*/  MUFU.EX2 R166, R166 ;  /* 0x000000a600a67308 */ /* 0x000e620000000800 */
[----:B------:R-:W-:Y:S01]  /*10c60*/  @P0 IADD3 R147, P2, R170, 0x80, RZ ;  /* 0x00000080aa930810 */ /* 0x000fe20007f5e0ff */
[C---:B------:R-:W-:Y:S01]  /*10c70*/  FMUL.FTZ R6, R0.reuse, R130 ;  /* 0x0000008200067220 */ /* 0x040fe20000410000 */
[-C--:B------:R-:W-:Y:S01]  /*10c80*/  @P0 IADD3.X R148, RZ, R248.reuse, RZ, P1, !PT ;  /* 0x000000f8ff940210 */ /* 0x080fe20000ffe4ff */
[C---:B------:R-:W-:Y:S01]  /*10c90*/  FMUL.FTZ R7, R0.reuse, R131 ;  /* 0x0000008300077220 */ /* 0x040fe20000410000 */
[----:B------:R-:W-:Y:S01]  /*10ca0*/  @P0 IADD3.X R5, RZ, R248, RZ, P2, !PT ;  /* 0x000000f8ff050210 */ /* 0x000fe200017fe4ff */
[C---:B------:R-:W-:Y:S01]  /*10cb0*/  FMUL.FTZ R10, R0.reuse, R126 ;  /* 0x0000007e000a7220 */ /* 0x040fe20000410000 */
[----:B------:R-:W-:Y:S01]  /*10cc0*/  @P0 IADD3 R149, P2, R149, R147, RZ ;  /* 0x0000009395950210 */ /* 0x000fe20007f5e0ff */
[----:B------:R-:W-:Y:S01]  /*10cd0*/  FMUL.FTZ R39, R0, R39 ;  /* 0x0000002700277220 */ /* 0x000fe20000410000 */
[----:B------:R-:W-:Y:S01]  /*10ce0*/  @P0 LEA R156, P3, R151, c[0x0][0x1c8], 0x1 ;  /* 0x00007200979c0a11 */ /* 0x000fe200078608ff */
[----:B------:R-:W-:Y:S01]  /*10cf0*/  MUFU.EX2 R168, R168 ;  /* 0x000000a800a87308 */ /* 0x000fe20000000800 */
[----:B------:R-:W-:Y:S01]  /*10d00*/  @P0 LEA R154, P1, R149, c[0x0][0x1c8], 0x1 ;  /* 0x00007200959a0a11 */ /* 0x000fe200078208ff */
[----:B------:R-:W-:Y:S01]  /*10d10*/  FMUL.FTZ R41, R2, R41 ;  /* 0x0000002902297220 */ /* 0x000fe20000410000 */
[C---:B------:R-:W-:Y:S01]  /*10d20*/  @P0 IADD3.X R150, R145.reuse, R148, RZ, P4, !PT ;  /* 0x0000009491960210 */ /* 0x040fe200027fe4ff */
[C---:B------:R-:W-:Y:S01]  /*10d30*/  FMUL.FTZ R42, R0.reuse, R42 ;  /* 0x0000002a002a7220 */ /* 0x040fe20000410000 */
[----:B------:R-:W-:Y:S01]  /*10d40*/  @P0 IADD3.X R145, R145, R5, RZ, P2, !PT ;  /* 0x0000000591910210 */ /* 0x000fe200017fe4ff */
[----:B------:R-:W-:Y:S01]  /*10d50*/  FMUL.FTZ R43, R0, R43 ;  /* 0x0000002b002b7220 */ /* 0x000fe20000410000 */
[----:B------:R-:W-:Y:S01]  /*10d60*/  @P0 LEA.HI.X R157, R151, c[0x0][0x1cc], R150, 0x1, P3 ;  /* 0x00007300979d0a11 */ /* 0x000fe200018f0c96 */
[----:B------:R-:W-:Y:S01]  /*10d70*/  FMUL.FTZ R44, R2, R44 ;  /* 0x0000002c022c7220 */ /* 0x000fe20000410000 */
[----:B------:R-:W-:Y:S01]  /*10d80*/  @P0 IADD3 R144, P2, R146, R144, RZ ;  /* 0x0000009092900210 */ /* 0x000fe20007f5e0ff */
[----:B------:R-:W2:Y:S01]  /*10d90*/  MUFU.EX2 R167, R167 ;  /* 0x000000a700a77308 */ /* 0x000ea20000000800 */
[----:B------:R-:W-:Y:S01]  /*10da0*/  @P0 LEA.HI.X R155, R149, c[0x0][0x1cc], R145, 0x1, P1 ;  /* 0x00007300959b0a11 */ /* 0x000fe200008f0c91 */
[----:B------:R-:W-:Y:S01]  /*10db0*/  FMUL.FTZ R45, R2, R45 ;  /* 0x0000002d022d7220 */ /* 0x000fe20000410000 */
[C---:B------:R-:W-:Y:S01]  /*10dc0*/  @P0 IADD3 R8, P3, R146.reuse, R170, RZ ;  /* 0x000000aa92080210 */ /* 0x040fe20007f7e0ff */
[----:B------:R-:W-:Y:S01]  /*10dd0*/  FFMA.FTZ R170, R11, c[0x0][0x2d0], -R171 ;  /* 0x0000b4000baa7a23 */ /* 0x000fe200000108ab */
[----:B------:R-:W-:Y:S01]  /*10de0*/  @P0 IADD3 R146, P1, R146, R147, RZ ;  /* 0x0000009392920210 */ /* 0x000fe20007f3e0ff */
[----:B------:R-:W-:Y:S01]  /*10df0*/  FMUL.FTZ R11, R0, R127 ;  /* 0x0000007f000b7220 */ /* 0x000fe20000410000 */
[----:B------:R-:W-:Y:S01]  /*10e00*/  @P0 IADD3.X R148, R4, R148, RZ, P2, !PT ;  /* 0x0000009404940210 */ /* 0x000fe200017fe4ff */
[----:B------:R-:W-:Y:S01]  /*10e10*/  FMUL.FTZ R46, R0, R46 ;  /* 0x0000002e002e7220 */ /* 0x000fe20000410000 */
[C---:B------:R-:W-:Y:S01]  /*10e20*/  @P0 IADD3.X R5, R4.reuse, R5, RZ, P1, !PT ;  /* 0x0000000504050210 */ /* 0x040fe20000ffe4ff */
[----:B------:R-:W-:Y:S01]  /*10e30*/  MUFU.EX2 R169, R169 ;  /* 0x000000a900a97308 */ /* 0x000fe20000000800 */
[----:B------:R-:W-:Y:S01]  /*10e40*/  @P0 IADD3.X R4, R4, R248, RZ, P3, !PT ;  /* 0x000000f804040210 */ /* 0x000fe20001ffe4ff */
[----:B------:R-:W-:Y:S01]  /*10e50*/  FMUL.FTZ R47, R0, R47 ;  /* 0x0000002f002f7220 */ /* 0x000fe20000410000 */
[----:B------:R-:W-:Y:S01]  /*10e60*/  ISETP.GE.AND P3, PT, R246, c[0x0][0x1d4], PT ;  /* 0x00007500f6007a0c */ /* 0x000fe20003f66270 */
[----:B------:R-:W-:Y:S01]  /*10e70*/  FMUL.FTZ R12, R2, R120 ;  /* 0x00000078020c7220 */ /* 0x000fe20000410000 */
[----:B------:R-:W-:Y:S01]  /*10e80*/  @P0 LEA R150, P4, R8, c[0x0][0x1c8], 0x1 ;  /* 0x0000720008960a11 */ /* 0x000fe200078808ff */
[----:B------:R-:W-:Y:S01]  /*10e90*/  FMUL.FTZ R13, R2, R121 ;  /* 0x00000079020d7220 */ /* 0x000fe20000410000 */
[----:B------:R-:W-:Y:S01]  /*10ea0*/  @P0 LEA R160, P2, R144, c[0x0][0x1c8], 0x1 ;  /* 0x0000720090a00a11 */ /* 0x000fe200078408ff */
[----:B------:R-:W-:Y:S01]  /*10eb0*/  FMUL.FTZ R48, R2, R48 ;  /* 0x0000003002307220 */ /* 0x000fe20000410000 */
[----:B------:R-:W-:Y:S01]  /*10ec0*/  @P0 LEA.HI.X R151, R8, c[0x0][0x1cc], R4, 0x1, P4 ;  /* 0x0000730008970a11 */ /* 0x000fe200020f0c04 */
[----:B------:R-:W3:Y:S01]  /*10ed0*/  MUFU.EX2 R170, R170 ;  /* 0x000000aa00aa7308 */ /* 0x000ee20000000800 */
[----:B------:R-:W-:Y:S01]  /*10ee0*/  @P0 LEA.HI.X R161, R144, c[0x0][0x1cc], R148, 0x1, P2 ;  /* 0x0000730090a10a11 */ /* 0x000fe200010f0c94 */
[----:B------:R-:W-:Y:S01]  /*10ef0*/  FMUL.FTZ R4, R2, R128 ;  /* 0x0000008002047220 */ /* 0x000fe20000410000 */
[----:B------:R-:W-:Y:S01]  /*10f00*/  @P0 LEA R158, P1, R146, c[0x0][0x1c8], 0x1 ;  /* 0x00007200929e0a11 */ /* 0x000fe200078208ff */
[----:B------:R-:W-:Y:S01]  /*10f10*/  FMUL.FTZ R8, R2, R124 ;  /* 0x0000007c02087220 */ /* 0x000fe20000410000 */
[----:B----4-:R-:W-:Y:S01]  /*10f20*/  F2FP.BF16.PACK_AB R128, R164, R142 ;  /* 0x0000008ea480723e */ /* 0x010fe200000010ff */
[----:B------:R4:W-:Y:S01]  /*10f30*/  @P0 LDGSTS.E.BYPASS.LTC128B.128 [R217+0x6100], [R152.64], !P3 ;  /* 0x0610000098d90fae */ /* 0x0009e2000d901d46 */
[----:B------:R-:W-:Y:S01]  /*10f40*/  @P0 LEA.HI.X R159, R146, c[0x0][0x1cc], R5, 0x1, P1 ;  /* 0x00007300929f0a11 */ /* 0x000fe200008f0c05 */
[----:B------:R-:W-:Y:S01]  /*10f50*/  FMUL.FTZ R5, R2, R129 ;  /* 0x0000008102057220 */ /* 0x000fe20000410000 */
[----:B-1----:R-:W-:Y:S01]  /*10f60*/  F2FP.BF16.PACK_AB R130, R166, R165 ;  /* 0x000000a5a682723e */ /* 0x002fe200000010ff */
[----:B------:R-:W-:Y:S01]  /*10f70*/  FMUL.FTZ R49, R2, R49 ;  /* 0x0000003102317220 */ /* 0x000fe20000410000 */
[----:B--2---:R-:W-:Y:S01]  /*10f80*/  F2FP.BF16.PACK_AB R129, R167, R168 ;  /* 0x000000a8a781723e */ /* 0x004fe200000010ff */
[C---:B------:R-:W-:Y:S01]  /*10f90*/  FMUL.FTZ R50, R0.reuse, R50 ;  /* 0x0000003200327220 */ /* 0x040fe20000410000 */
[----:B------:R-:W-:Y:S01]  /*10fa0*/  MUFU.EX2 R172, R172 ;  /* 0x000000ac00ac7308 */ /* 0x000fe20000000800 */
[----:B------:R1:W-:Y:S01]  /*10fb0*/  @P0 LDGSTS.E.BYPASS.LTC128B.128 [R217+0x8100], [R156.64], !P6 ;  /* 0x081000009cd90fae */ /* 0x0003e2000f101d46 */
[----:B------:R-:W-:Y:S02]  /*10fc0*/  FMUL.FTZ R51, R0, R51 ;  /* 0x0000003300337220 */ /* 0x000fe40000410000 */
[C---:B------:R-:W-:Y:S02]  /*10fd0*/  FMUL.FTZ R52, R2.reuse, R52 ;  /* 0x0000003402347220 */ /* 0x040fe40000410000 */
[----:B------:R-:W-:Y:S02]  /*10fe0*/  FMUL.FTZ R53, R2, R53 ;  /* 0x0000003502357220 */ /* 0x000fe40000410000 */
[C---:B------:R-:W-:Y:S01]  /*10ff0*/  FMUL.FTZ R54, R0.reuse, R54 ;  /* 0x0000003600367220 */ /* 0x040fe20000410000 */
[----:B------:R4:W-:Y:S01]  /*11000*/  @P0 LDGSTS.E.BYPASS.LTC128B.128 [R217+0xa100], [R154.64], !P5 ;  /* 0x0a1000009ad90fae */ /* 0x0009e2000e901d46 */
[----:B------:R-:W-:Y:S01]  /*11010*/  FMUL.FTZ R55, R0, R55 ;  /* 0x0000003700377220 */ /* 0x000fe20000410000 */
[----:B---3--:R-:W-:Y:S01]  /*11020*/  F2FP.BF16.PACK_AB R131, R170, R169 ;  /* 0x000000a9aa83723e */ /* 0x008fe200000010ff */
[C---:B------:R-:W-:Y:S01]  /*11030*/  FMUL.FTZ R56, R2.reuse, R56 ;  /* 0x0000003802387220 */ /* 0x040fe20000410000 */
[----:B------:R-:W-:Y:S01]  /*11040*/  MUFU.EX2 R174, R174 ;  /* 0x000000ae00ae7308 */ /* 0x000fe20000000800 */
[----:B------:R-:W-:Y:S02]  /*11050*/  FMUL.FTZ R57, R2, R57 ;  /* 0x0000003902397220 */ /* 0x000fe40000410000 */
[C---:B------:R-:W-:Y:S01]  /*11060*/  FMUL.FTZ R58, R0.reuse, R58 ;  /* 0x0000003a003a7220 */ /* 0x040fe20000410000 */
[----:B------:R2:W-:Y:S01]  /*11070*/  @P0 LDGSTS.E.BYPASS.LTC128B.128 [R217+0x7100], [R150.64], !P3 ;  /* 0x0710000096d90fae */ /* 0x0005e2000d901d46 */
[----:B------:R-:W-:Y:S02]  /*11080*/  FMUL.FTZ R59, R0, R59 ;  /* 0x0000003b003b7220 */ /* 0x000fe40000410000 */
[C---:B------:R-:W-:Y:S02]  /*11090*/  FMUL.FTZ R60, R2.reuse, R60 ;  /* 0x0000003c023c7220 */ /* 0x040fe40000410000 */
[----:B------:R-:W-:Y:S01]  /*110a0*/  FMUL.FTZ R61, R2, R61 ;  /* 0x0000003d023d7220 */ /* 0x000fe20000410000 */
[----:B------:R-:W-:Y:S01]  /*110b0*/  MUFU.EX2 R177, R177 ;  /* 0x000000b100b17308 */ /* 0x000fe20000000800 */
[C---:B------:R-:W-:Y:S01]  /*110c0*/  FMUL.FTZ R62, R0.reuse, R62 ;  /* 0x0000003e003e7220 */ /* 0x040fe20000410000 */
[----:B------:R3:W-:Y:S01]  /*110d0*/  @P0 LDGSTS.E.BYPASS.LTC128B.128 [R217+0x9100], [R160.64], !P6 ;  /* 0x09100000a0d90fae */ /* 0x0007e2000f101d46 */
[----:B------:R-:W-:Y:S02]  /*110e0*/  FMUL.FTZ R63, R0, R63 ;  /* 0x0000003f003f7220 */ /* 0x000fe40000410000 */
[C---:B------:R-:W-:Y:S02]  /*110f0*/  FMUL.FTZ R64, R2.reuse, R64 ;  /* 0x0000004002407220 */ /* 0x040fe40000410000 */
        /* <DEDUP_REMOVED lines=8> */
[----:B------:R-:W5:Y:S01]  /*11180*/  LDSM.16.MT88.4 R144, [R194] ;  /* 0x00000000c290783b */ /* 0x000f620000004200 */
[----:B------:R-:W-:Y:S02]  /*11190*/  FMUL.FTZ R71, R0, R71 ;  /* 0x0000004700477220 */ /* 0x000fe40000410000 */
[C---:B------:R-:W-:Y:S02]  /*111a0*/  FMUL.FTZ R72, R2.reuse, R72 ;  /* 0x0000004802487220 */ /* 0x040fe40000410000 */
[----:B------:R-:W-:Y:S02]  /*111b0*/  FMUL.FTZ R73, R2, R73 ;  /* 0x0000004902497220 */ /* 0x000fe40000410000 */
[C---:B------:R-:W-:Y:S01]  /*111c0*/  FMUL.FTZ R74, R0.reuse, R74 ;  /* 0x0000004a004a7220 */ /* 0x040fe20000410000 */
[----:B--2---:R-:W2:Y:S01]  /*111d0*/  LDSM.16.MT88.4 R148, [R193] ;  /* 0x00000000c194783b */ /* 0x004ea20000004200 */
[----:B------:R-:W-:Y:S02]  /*111e0*/  FMUL.FTZ R75, R0, R75 ;  /* 0x0000004b004b7220 */ /* 0x000fe40000410000 */
[C---:B------:R-:W-:Y:S02]  /*111f0*/  FMUL.FTZ R76, R2.reuse, R76 ;  /* 0x0000004c024c7220 */ /* 0x040fe40000410000 */
[----:B------:R-:W-:Y:S02]  /*11200*/  FMUL.FTZ R77, R2, R77 ;  /* 0x0000004d024d7220 */ /* 0x000fe40000410000 */
[C---:B------:R-:W-:Y:S01]  /*11210*/  FMUL.FTZ R78, R0.reuse, R78 ;  /* 0x0000004e004e7220 */ /* 0x040fe20000410000 */
[----:B----4-:R-:W4:Y:S01]  /*11220*/  LDSM.16.MT88.4 R152, [R192] ;  /* 0x00000000c098783b */ /* 0x010f220000004200 */
[----:B------:R-:W-:Y:S02]  /*11230*/  FMUL.FTZ R79, R0, R79 ;  /* 0x0000004f004f7220 */ /* 0x000fe40000410000 */
[C---:B------:R-:W-:Y:S02]  /*11240*/  FMUL.FTZ R80, R2.reuse, R80 ;  /* 0x0000005002507220 */ /* 0x040fe40000410000 */
[----:B------:R-:W-:Y:S02]  /*11250*/  FMUL.FTZ R81, R2, R81 ;  /* 0x0000005102517220 */ /* 0x000fe40000410000 */
[C---:B------:R-:W-:Y:S01]  /*11260*/  FMUL.FTZ R82, R0.reuse, R82 ;  /* 0x0000005200527220 */ /* 0x040fe20000410000 */
[----:B------:R-:W3:Y:S01]  /*11270*/  LDSM.16.MT88.4 R124, [R191] ;  /* 0x00000000bf7c783b */ /* 0x000ee20000004200 */
[----:B------:R-:W-:Y:S02]  /*11280*/  FMUL.FTZ R83, R0, R83 ;  /* 0x0000005300537220 */ /* 0x000fe40000410000 */
[C---:B------:R-:W-:Y:S02]  /*11290*/  FMUL.FTZ R84, R2.reuse, R84 ;  /* 0x0000005402547220 */ /* 0x040fe40000410000 */
[----:B------:R-:W-:Y:S02]  /*112a0*/  FMUL.FTZ R85, R2, R85 ;  /* 0x0000005502557220 */ /* 0x000fe40000410000 */
[C---:B------:R-:W-:Y:S01]  /*112b0*/  FMUL.FTZ R86, R0.reuse, R86 ;  /* 0x0000005600567220 */ /* 0x040fe20000410000 */
[----:B-1----:R-:W-:Y:S01]  /*112c0*/  LDSM.16.MT88.4 R156, [R194+0x2800] ;  /* 0x00280000c29c783b */ /* 0x002fe20000004200 */
[----:B------:R-:W-:Y:S02]  /*112d0*/  FMUL.FTZ R87, R0, R87 ;  /* 0x0000005700577220 */ /* 0x000fe40000410000 */
[C---:B------:R-:W-:Y:S02]  /*112e0*/  FMUL.FTZ R88, R2.reuse, R88 ;  /* 0x0000005802587220 */ /* 0x040fe40000410000 */
[----:B------:R-:W-:Y:S02]  /*112f0*/  FMUL.FTZ R89, R2, R89 ;  /* 0x0000005902597220 */ /* 0x000fe40000410000 */
[C---:B------:R-:W-:Y:S01]  /*11300*/  FMUL.FTZ R90, R0.reuse, R90 ;  /* 0x0000005a005a7220 */ /* 0x040fe20000410000 */
[C---:B-----5:R-:W-:Y:S01]  /*11310*/  HMMA.16816.F32.BF16 R4, R128.reuse, R144, R4 ;  /* 0x000000908004723c */ /* 0x060fe20000041804 */
[----:B------:R-:W0:Y:S04]  /*11320*/  LDGDEPBAR ;  /* 0x00000000000079af */ /* 0x000e280000000000 */
[----:B------:R-:W-:Y:S02]  /*11330*/  FMUL.FTZ R91, R0, R91 ;  /* 0x0000005b005b7220 */ /* 0x000fe40000410000 */
[C---:B------:R-:W-:Y:S01]  /*11340*/  FMUL.FTZ R92, R2.reuse, R92 ;  /* 0x0000005c025c7220 */ /* 0x040fe20000410000 */
        /* <DEDUP_REMOVED lines=11> */
[C---:B----4-:R-:W-:Y:S04]  /*11400*/  HMMA.16816.F32.BF16 R44, R128.reuse, R152, R44 ;  /* 0x00000098802c723c */ /* 0x050fe8000004182c */
[----:B------:R-:W-:Y:S02]  /*11410*/  FMUL.FTZ R99, R0, R99 ;  /* 0x0000006300637220 */ /* 0x000fe40000410000 */
[--C-:B------:R-:W-:Y:S02]  /*11420*/  FFMA.FTZ R175, R14, c[0x0][0x2d0], -R171.reuse ;  /* 0x0000b4000eaf7a23 */ /* 0x100fe400000108ab */
[C---:B------:R-:W-:Y:S01]  /*11430*/  HMMA.16816.F32.BF16 R48, R128.reuse, R154, R48 ;  /* 0x0000009a8030723c */ /* 0x040fe20000041830 */
[----:B------:R-:W-:Y:S03]  /*11440*/  LDSM.16.MT88.4 R152, [R191+0x800] ;  /* 0x00080000bf98783b */ /* 0x000fe60000004200 */
[C---:B------:R-:W-:Y:S01]  /*11450*/  FMUL.FTZ R14, R0.reuse, R122 ;  /* 0x0000007a000e7220 */ /* 0x040fe20000410000 */
[----:B------:R-:W-:Y:S01]  /*11460*/  MUFU.EX2 R175, R175 ;  /* 0x000000af00af7308 */ /* 0x000fe20000000800 */
[--C-:B------:R-:W-:Y:S02]  /*11470*/  FFMA.FTZ R176, R15, c[0x0][0x2d0], -R171.reuse ;  /* 0x0000b4000fb07a23 */ /* 0x100fe400000108ab */
[C---:B---3--:R-:W-:Y:S04]  /*11480*/  HMMA.16816.F32.BF16 R52, R128.reuse, R124, R52 ;  /* 0x0000007c8034723c */ /* 0x048fe80000041834 */
[----:B------:R-:W-:Y:S02]  /*11490*/  FMUL.FTZ R15, R0, R123 ;  /* 0x0000007b000f7220 */ /* 0x000fe40000410000 */
[----:B------:R-:W-:Y:S01]  /*114a0*/  LDSM.16.MT88.4 R120, [R191+0x4000] ;  /* 0x00400000bf78783b */ /* 0x000fe20000004200 */
[--C-:B------:R-:W-:Y:S01]  /*114b0*/  FFMA.FTZ R19, R19, c[0x0][0x2d0], -R171.reuse ;  /* 0x0000b40013137a23 */ /* 0x100fe200000108ab */
[C---:B------:R-:W-:Y:S01]  /*114c0*/  HMMA.16816.F32.BF16 R56, R128.reuse, R126, R56 ;  /* 0x0000007e8038723c */ /* 0x040fe20000041838 */
[----:B------:R-:W-:Y:S03]  /*114d0*/  MUFU.EX2 R176, R176 ;  /* 0x000000b000b07308 */ /* 0x000fe60000000800 */
[C---:B------:R-:W-:Y:S02]  /*114e0*/  FMUL.FTZ R100, R2.reuse, R100 ;  /* 0x0000006402647220 */ /* 0x040fe40000410000 */
[----:B------:R-:W3:Y:S01]  /*114f0*/  LDSM.16.MT88.4 R124, [R192+0x2000] ;  /* 0x00200000c07c783b */ /* 0x000ee20000004200 */
[----:B------:R-:W-:Y:S01]  /*11500*/  FMUL.FTZ R101, R2, R101 ;  /* 0x0000006502657220 */ /* 0x000fe20000410000 */
[C---:B-1----:R-:W-:Y:S03]  /*11510*/  HMMA.16816.F32.BF16 R60, R128.reuse, R144, R60 ;  /* 0x00000090803c723c */ /* 0x042fe6000004183c */
[----:B------:R-:W1:Y:S01]  /*11520*/  MUFU.EX2 R162, R19 ;  /* 0x0000001300a27308 */ /* 0x000e620000000800 */
[C---:B------:R-:W-:Y:S02]  /*11530*/  FMUL.FTZ R102, R0.reuse, R102 ;  /* 0x0000006600667220 */ /* 0x040fe40000410000 */
[----:B------:R-:W-:Y:S02]  /*11540*/  FMUL.FTZ R103, R0, R103 ;  /* 0x0000006700677220 */ /* 0x000fe40000410000 */
[C---:B------:R-:W-:Y:S01]  /*11550*/  HMMA.16816.F32.BF16 R64, R128.reuse, R146, R64 ;  /* 0x000000928040723c */ /* 0x040fe20000041840 */
[----:B------:R-:W4:Y:S03]  /*11560*/  LDSM.16.MT88.4 R144, [R191+0x2000] ;  /* 0x00200000bf90783b */ /* 0x000f260000004200 */
[C---:B------:R-:W-:Y:S02]  /*11570*/  FMUL.FTZ R104, R2.reuse, R104 ;  /* 0x0000006802687220 */ /* 0x040fe40000410000 */
[----:B------:R-:W-:Y:S02]  /*11580*/  FMUL.FTZ R105, R2, R105 ;  /* 0x0000006902697220 */ /* 0x000fe40000410000 */
[C---:B--2---:R-:W-:Y:S04]  /*11590*/  HMMA.16816.F32.BF16 R68, R128.reuse, R148, R68 ;  /* 0x000000948044723c */ /* 0x044fe80000041844 */
[C---:B------:R-:W-:Y:S02]  /*115a0*/  FMUL.FTZ R106, R0.reuse, R106 ;  /* 0x0000006a006a7220 */ /* 0x040fe40000410000 */
[----:B------:R-:W-:Y:S02]  /*115b0*/  FMUL.FTZ R107, R0, R107 ;  /* 0x0000006b006b7220 */ /* 0x000fe40000410000 */
[C---:B------:R-:W-:Y:S01]  /*115c0*/  HMMA.16816.F32.BF16 R72, R128.reuse, R150, R72 ;  /* 0x000000968048723c */ /* 0x040fe20000041848 */
[----:B------:R-:W2:Y:S03]  /*115d0*/  LDSM.16.MT88.4 R148, [R194+0x4000] ;  /* 0x00400000c294783b */ /* 0x000ea60000004200 */
[C---:B------:R-:W-:Y:S02]  /*115e0*/  FMUL.FTZ R108, R2.reuse, R108 ;  /* 0x0000006c026c7220 */ /* 0x040fe40000410000 */
[----:B------:R-:W-:Y:S02]  /*115f0*/  FMUL.FTZ R109, R2, R109 ;  /* 0x0000006d026d7220 */ /* 0x000fe40000410000 */
[C---:B------:R-:W-:Y:S04]  /*11600*/  FMUL.FTZ R110, R0.reuse, R110 ;  /* 0x0000006e006e7220 */ /* 0x040fe80000410000 */
[----:B------:R-:W-:Y:S01]  /*11610*/  FMUL.FTZ R111, R0, R111 ;  /* 0x0000006f006f7220 */ /* 0x000fe20000410000 */
[C---:B---3--:R-:W-:Y:S03]  /*11620*/  HMMA.16816.F32.BF16 R76, R128.reuse, R124, R76 ;  /* 0x0000007c804c723c */ /* 0x048fe6000004184c */
[----:B------:R-:W-:Y:S02]  /*11630*/  FFMA.FTZ R179, R18, c[0x0][0x2d0], -R171 ;  /* 0x0000b40012b37a23 */ /* 0x000fe400000108ab */
[C---:B------:R-:W-:Y:S01]  /*11640*/  FMUL.FTZ R16, R2.reuse, R116 ;  /* 0x0000007402107220 */ /* 0x040fe20000410000 */
[----:B-1----:R-:W-:Y:S01]  /*11650*/  MOV R116, R162 ;  /* 0x000000a200747202 */ /* 0x002fe20000000f00 */
[----:B------:R-:W-:Y:S01]  /*11660*/  FMUL.FTZ R17, R2, R117 ;  /* 0x0000007502117220 */ /* 0x000fe20000410000 */
[C---:B------:R-:W-:Y:S01]  /*11670*/  HMMA.16816.F32.BF16 R80, R128.reuse, R126, R80 ;  /* 0x0000007e8050723c */ /* 0x040fe20000041850 */
[----:B------:R-:W1:Y:S01]  /*11680*/  LDSM.16.MT88.4 R124, [R193+0x4000] ;  /* 0x00400000c17c783b */ /* 0x000e620000004200 */
[----:B------:R-:W3:Y:S02]  /*11690*/  MUFU.EX2 R179, R179 ;  /* 0x000000b300b37308 */ /* 0x000ee40000000800 */
[----:B------:R-:W-:Y:S01]  /*116a0*/  F2FP.BF16.PACK_AB R117, R176, R175 ;  /* 0x000000afb075723e */ /* 0x000fe200000010ff */
[----:B------:R-:W-:Y:S01]  /*116b0*/  FMUL.FTZ R18, R0, R118 ;  /* 0x0000007600127220 */ /* 0x000fe20000410000 */
[----:B------:R-:W-:Y:S01]  /*116c0*/  F2FP.BF16.PACK_AB R118, R178, R177 ;  /* 0x000000b1b276723e */ /* 0x000fe200000010ff */
[----:B------:R-:W-:Y:S01]  /*116d0*/  FMUL.FTZ R19, R0, R119 ;  /* 0x0000007700137220 */ /* 0x000fe20000410000 */
[C---:B----4-:R-:W-:Y:S01]  /*116e0*/  HMMA.16816.F32.BF16 R84, R128.reuse, R144, R84 ;  /* 0x000000908054723c */ /* 0x050fe20000041854 */
[----:B------:R-:W-:Y:S03]  /*116f0*/  LDSM.16.MT88.4 R160, [R193+0x2800] ;  /* 0x00280000c1a0783b */ /* 0x000fe60000004200 */
[C---:B------:R-:W-:Y:S02]  /*11700*/  FMUL.FTZ R112, R2.reuse, R112 ;  /* 0x0000007002707220 */ /* 0x040fe40000410000 */
[----:B------:R-:W-:Y:S02]  /*11710*/  FMUL.FTZ R113, R2, R113 ;  /* 0x0000007102717220 */ /* 0x000fe40000410000 */
[C---:B------:R-:W-:Y:S01]  /*11720*/  HMMA.16816.F32.BF16 R88, R128.reuse, R146, R88 ;  /* 0x000000928058723c */ /* 0x040fe20000041858 */
[----:B------:R-:W4:Y:S03]  /*11730*/  LDSM.16.MT88.4 R144, [R192+0x4000] ;  /* 0x00400000c090783b */ /* 0x000f260000004200 */
[C---:B------:R-:W-:Y:S02]  /*11740*/  FMUL.FTZ R114, R0.reuse, R114 ;  /* 0x0000007200727220 */ /* 0x040fe40000410000 */
[----:B------:R-:W-:Y:S02]  /*11750*/  FMUL.FTZ R115, R0, R115 ;  /* 0x0000007300737220 */ /* 0x000fe40000410000 */
[C---:B--2---:R-:W-:Y:S04]  /*11760*/  HMMA.16816.F32.BF16 R92, R128.reuse, R148, R92 ;  /* 0x00000094805c723c */ /* 0x044fe8000004185c */
[----:B------:R-:W-:Y:S01]  /*11770*/  FFMA.FTZ R142, R2, R252, R142 ;  /* 0x000000fc028e7223 */ /* 0x000fe2000001008e */
[----:B------:R-:W-:Y:S01]  /*11780*/  MOV R2, R137 ;  /* 0x0000008900027202 */ /* 0x000fe20000000f00 */
[----:B------:R-:W-:Y:S02]  /*11790*/  FFMA.FTZ R168, R0, R251, R168 ;  /* 0x000000fb00a87223 */ /* 0x000fe400000100a8 */
[C---:B------:R-:W-:Y:S01]  /*117a0*/  HMMA.16816.F32.BF16 R96, R128.reuse, R150, R96 ;  /* 0x000000968060723c */ /* 0x040fe20000041860 */
[----:B------:R-:W-:Y:S03]  /*117b0*/  LDSM.16.MT88.4 R148, [R192+0x800] ;  /* 0x00080000c094783b */ /* 0x000fe60000004200 */
[----:B------:R-:W-:Y:S02]  /*117c0*/  FADD.FTZ R142, R164, R142 ;  /* 0x0000008ea48e7221 */ /* 0x000fe40000010000 */
[----:B------:R-:W-:Y:S02]  /*117d0*/  FADD.FTZ R168, R167, R168 ;  /* 0x000000a8a7a87221 */ /* 0x000fe40000010000 */
[----:B------:R-:W-:Y:S01]  /*117e0*/  FADD.FTZ R142, R165, R142 ;  /* 0x0000008ea58e7221 */ /* 0x000fe20000010000 */
[C---:B-1----:R-:W-:Y:S03]  /*117f0*/  HMMA.16816.F32.BF16 R12, R128.reuse, R124, R12 ;  /* 0x0000007c800c723c */ /* 0x042fe6000004180c */
[----:B------:R-:W-:Y:S02]  /*11800*/  FADD.FTZ R168, R169, R168 ;  /* 0x000000a8a9a87221 */ /* 0x000fe40000010000 */
[----:B------:R-:W-:Y:S02]  /*11810*/  FADD.FTZ R166, R166, R142 ;  /* 0x0000008ea6a67221 */ /* 0x000fe40000010000 */
[----:B------:R-:W-:Y:S01]  /*11820*/  FADD.FTZ R170, R170, R168 ;  /* 0x000000a8aaaa7221 */ /* 0x000fe20000010000 */
[C---:B------:R-:W-:Y:S01]  /*11830*/  HMMA.16816.F32.BF16 R100, R128.reuse, R126, R100 ;  /* 0x0000007e8064723c */ /* 0x040fe20000041864 */
[----:B------:R-:W1:Y:S03]  /*11840*/  LDSM.16.MT88.4 R124, [R194+0x800] ;  /* 0x00080000c27c783b */ /* 0x000e660000004200 */
[----:B------:R-:W-:Y:S02]  /*11850*/  FADD.FTZ R166, R172, R166 ;  /* 0x000000a6aca67221 */ /* 0x000fe40000010000 */
[----:B------:R-:W-:Y:S02]  /*11860*/  FADD.FTZ R170, R175, R170 ;  /* 0x000000aaafaa7221 */ /* 0x000fe40000010000 */
[C---:B----4-:R-:W-:Y:S04]  /*11870*/  HMMA.16816.F32.BF16 R104, R128.reuse, R144, R104 ;  /* 0x000000908068723c */ /* 0x050fe80000041868 */
[----:B------:R-:W-:Y:S04]  /*11880*/  FADD.FTZ R176, R176, R170 ;  /* 0x000000aab0b07221 */ /* 0x000fe80000010000 */
[C---:B------:R-:W-:Y:S01]  /*11890*/  HMMA.16816.F32.BF16 R108, R128.reuse, R146, R108 ;  /* 0x00000092806c723c */ /* 0x040fe2000004186c */
[----:B------:R-:W2:Y:S03]  /*118a0*/  LDSM.16.MT88.4 R144, [R193+0x800] ;  /* 0x00080000c190783b */ /* 0x000ea60000004200 */
[----:B---3--:R-:W-:Y:S04]  /*118b0*/  FADD.FTZ R0, R179, R176 ;  /* 0x000000b0b3007221 */ /* 0x008fe80000010000 */
[C---:B------:R-:W-:Y:S08]  /*118c0*/  HMMA.16816.F32.BF16 R16, R128.reuse, R120, R16 ;  /* 0x000000788010723c */ /* 0x040ff00000041810 */
[----:B------:R-:W-:Y:S01]  /*118d0*/  HMMA.16816.F32.BF16 R112, R128, R122, R112 ;  /* 0x0000007a8070723c */ /* 0x000fe20000041870 */
[----:B------:R-:W3:Y:S06]  /*118e0*/  LDSM.16.MT88.4 R120, [R192+0x2800] ;  /* 0x00280000c078783b */ /* 0x000eec0000004200 */
[----:B------:R-:W-:Y:S02]  /*118f0*/  MOV R131, R116 ;  /* 0x0000007400837202 */ /* 0x000fe40000000f00 */
[C---:B------:R-:W-:Y:S03]  /*11900*/  F2FP.BF16.PACK_AB R116, R174.reuse, R172 ;  /* 0x000000acae74723e */ /* 0x040fe600000010ff */
[----:B------:R-:W-:Y:S01]  /*11910*/  F2FP.BF16.PACK_AB R119, R131, R179 ;  /* 0x000000b38377723e */ /* 0x000fe200000010ff */
[----:B------:R-:W-:Y:S04]  /*11920*/  FADD.FTZ R174, R174, R166 ;  /* 0x000000a6aeae7221 */ /* 0x000fe80000010000 */
[----:B------:R-:W-:Y:S02]  /*11930*/  FADD.FTZ R174, R177, R174 ;  /* 0x000000aeb1ae7221 */ /* 0x000fe40000010000 */
[C---:B-1----:R-:W-:Y:S05]  /*11940*/  HMMA.16816.F32.BF16 R4, R116.reuse, R124, R4 ;  /* 0x0000007c7404723c */ /* 0x042fea0000041804 */
[----:B------:R-:W-:Y:S03]  /*11950*/  FADD.FTZ R178, R178, R174 ;  /* 0x000000aeb2b27221 */ /* 0x000fe60000010000 */
[C---:B------:R-:W-:Y:S01]  /*11960*/  HMMA.16816.F32.BF16 R8, R116.reuse, R126, R8 ;  /* 0x0000007e7408723c */ /* 0x040fe20000041808 */
[----:B------:R-:W1:Y:S07]  /*11970*/  LDSM.16.MT88.4 R124, [R191+0x2800] ;  /* 0x00280000bf7c783b */ /* 0x000e6e0000004200 */
[C---:B--2---:R-:W-:Y:S08]  /*11980*/  HMMA.16816.F32.BF16 R36, R116.reuse, R144, R36 ;  /* 0x000000907424723c */ /* 0x044ff00000041824 */
[C---:B------:R-:W-:Y:S01]  /*11990*/  HMMA.16816.F32.BF16 R40, R116.reuse, R146, R40 ;  /* 0x000000927428723c */ /* 0x040fe20000041828 */
[----:B------:R-:W-:Y:S07]  /*119a0*/  LDSM.16.MT88.4 R144, [R193+0x4800] ;  /* 0x00480000c190783b */ /* 0x000fee0000004200 */
[C---:B------:R-:W-:Y:S08]  /*119b0*/  HMMA.16816.F32.BF16 R44, R116.reuse, R148, R44 ;  /* 0x00000094742c723c */ /* 0x040ff0000004182c */
[C---:B------:R-:W-:Y:S01]  /*119c0*/  HMMA.16816.F32.BF16 R48, R116.reuse, R150, R48 ;  /* 0x000000967430723c */ /* 0x040fe20000041830 */
[----:B------:R-:W-:Y:S07]  /*119d0*/  LDSM.16.MT88.4 R148, [R192+0x1000] ;  /* 0x00100000c094783b */ /* 0x000fee0000004200 */
[C---:B------:R-:W-:Y:S07]  /*119e0*/  HMMA.16816.F32.BF16 R52, R116.reuse, R152, R52 ;  /* 0x000000987434723c */ /* 0x040fee0000041834 */
[--C-:B------:R-:W-:Y:S01]  /*119f0*/  FFMA.FTZ R152, R20, c[0x0][0x2d0], -R173.reuse ;  /* 0x0000b40014987a23 */ /* 0x100fe200000108ad */
[C---:B------:R-:W-:Y:S04]  /*11a00*/  HMMA.16816.F32.BF16 R56, R116.reuse, R154, R56 ;  /* 0x0000009a7438723c */ /* 0x040fe80000041838 */
[----:B------:R-:W-:Y:S01]  /*11a10*/  FFMA.FTZ R153, R21, c[0x0][0x2d0], -R173 ;  /* 0x0000b40015997a23 */ /* 0x000fe200000108ad */
[----:B------:R-:W2:Y:S02]  /*11a20*/  MUFU.EX2 R152, R152 ;  /* 0x0000009800987308 */ /* 0x000ea40000000800 */
[--C-:B------:R-:W-:Y:S01]  /*11a30*/  FFMA.FTZ R154, R22, c[0x0][0x2d0], -R171.reuse ;  /* 0x0000b400169a7a23 */ /* 0x100fe200000108ab */
[C---:B------:R-:W-:Y:S04]  /*11a40*/  HMMA.16816.F32.BF16 R60, R116.reuse, R156, R60 ;  /* 0x0000009c743c723c */ /* 0x040fe8000004183c */
[----:B------:R-:W-:Y:S02]  /*11a50*/  FFMA.FTZ R155, R23, c[0x0][0x2d0], -R171 ;  /* 0x0000b400179b7a23 */ /* 0x000fe400000108ab */
[----:B------:R-:W-:Y:S01]  /*11a60*/  LDSM.16.MT88.4 R20, [R192+0x4800] ;  /* 0x00480000c014783b */ /* 0x000fe20000004200 */
[--C-:B------:R-:W-:Y:S01]  /*11a70*/  FFMA.FTZ R156, R24, c[0x0][0x2d0], -R173.reuse ;  /* 0x0000b400189c7a23 */ /* 0x100fe200000108ad */
[C---:B------:R-:W-:Y:S01]  /*11a80*/  HMMA.16816.F32.BF16 R64, R116.reuse, R158, R64 ;  /* 0x0000009e7440723c */ /* 0x040fe20000041840 */
[----:B------:R-:W-:Y:S03]  /*11a90*/  MUFU.EX2 R153, R153 ;  /* 0x0000009900997308 */ /* 0x000fe60000000800 */
[----:B------:R-:W-:Y:S03]  /*11aa0*/  FFMA.FTZ R157, R25, c[0x0][0x2d0], -R173 ;  /* 0x0000b400199d7a23 */ /* 0x000fe600000108ad */
[--C-:B------:R-:W-:Y:S01]  /*11ab0*/  FFMA.FTZ R158, R26, c[0x0][0x2d0], -R171.reuse ;  /* 0x0000b4001a9e7a23 */ /* 0x100fe200000108ab */
[C---:B------:R-:W-:Y:S03]  /*11ac0*/  HMMA.16816.F32.BF16 R68, R116.reuse, R160, R68 ;  /* 0x000000a07444723c */ /* 0x040fe60000041844 */
[----:B------:R-:W4:Y:S01]  /*11ad0*/  MUFU.EX2 R154, R154 ;  /* 0x0000009a009a7308 */ /* 0x000f220000000800 */
[----:B------:R-:W-:Y:S02]  /*11ae0*/  FFMA.FTZ R159, R27, c[0x0][0x2d0], -R171 ;  /* 0x0000b4001b9f7a23 */ /* 0x000fe400000108ab */
[----:B------:R-:W-:Y:S01]  /*11af0*/  LDSM.16.MT88.4 R24, [R191+0x1000] ;  /* 0x00100000bf18783b */ /* 0x000fe20000004200 */
[----:B------:R-:W-:Y:S01]  /*11b00*/  MOV R161, R131 ;  /* 0x0000008300a17202 */ /* 0x000fe20000000f00 */
[C---:B------:R-:W-:Y:S04]  /*11b10*/  HMMA.16816.F32.BF16 R72, R116.reuse, R162, R72 ;  /* 0x000000a27448723c */ /* 0x040fe80000041848 */
[----:B------:R-:W-:Y:S01]  /*11b20*/  FADD.FTZ R0, R161, R0 ;  /* 0x00000000a1007221 */ /* 0x000fe20000010000 */
[----:B------:R-:W5:Y:S01]  /*11b30*/  MUFU.EX2 R155, R155 ;  /* 0x0000009b009b7308 */ /* 0x000f620000000800 */
[----:B------:R-:W5:Y:S01]  /*11b40*/  LDSM.16.MT88.4 R128, [R194+0x4800] ;  /* 0x00480000c280783b */ /* 0x000f620000004200 */
[----:B--2---:R-:W-:Y:S01]  /*11b50*/  FADD.FTZ R178, R152, R178 ;  /* 0x000000b298b27221 */ /* 0x004fe20000010000 */
[C---:B---3--:R-:W-:Y:S07]  /*11b60*/  HMMA.16816.F32.BF16 R76, R116.reuse, R120, R76 ;  /* 0x00000078744c723c */ /* 0x048fee000004184c */
[----:B------:R-:W-:Y:S01]  /*11b70*/  MUFU.EX2 R156, R156 ;  /* 0x0000009c009c7308 */ /* 0x000fe20000000800 */
[C---:B------:R-:W-:Y:S01]  /*11b80*/  HMMA.16816.F32.BF16 R80, R116.reuse, R122, R80 ;  /* 0x0000007a7450723c */ /* 0x040fe20000041850 */
[----:B------:R-:W2:Y:S03]  /*11b90*/  LDSM.16.MT88.4 R120, [R191+0x4800] ;  /* 0x00480000bf78783b */ /* 0x000ea60000004200 */
[----:B----4-:R-:W-:Y:S04]  /*11ba0*/  FADD.FTZ R0, R154, R0 ;  /* 0x000000009a007221 */ /* 0x010fe80000010000 */
[C---:B-1----:R-:W-:Y:S01]  /*11bb0*/  HMMA.16816.F32.BF16 R84, R116.reuse, R124, R84 ;  /* 0x0000007c7454723c */ /* 0x042fe20000041854 */
[----:B------:R-:W1:Y:S07]  /*11bc0*/  MUFU.EX2 R157, R157 ;  /* 0x0000009d009d7308 */ /* 0x000e6e0000000800 */
[C---:B------:R-:W-:Y:S01]  /*11bd0*/  HMMA.16816.F32.BF16 R88, R116.reuse, R126, R88 ;  /* 0x0000007e7458723c */ /* 0x040fe20000041858 */
[----:B------:R-:W3:Y:S02]  /*11be0*/  LDSM.16.MT88.4 R124, [R194+0x1000] ;  /* 0x00100000c27c783b */ /* 0x000ee40000004200 */
[----:B------:R-:W-:Y:S10]  /*11bf0*/  MUFU.EX2 R158, R158 ;  /* 0x0000009e009e7308 */ /* 0x000ff40000000800 */
[----:B------:R-:W4:Y:S01]  /*11c00*/  MUFU.EX2 R159, R159 ;  /* 0x0000009f009f7308 */ /* 0x000f220000000800 */
[C---:B-----5:R-:W-:Y:S08]  /*11c10*/  HMMA.16816.F32.BF16 R92, R116.reuse, R128, R92 ;  /* 0x00000080745c723c */ /* 0x060ff0000004185c */
[C---:B------:R-:W-:Y:S01]  /*11c20*/  HMMA.16816.F32.BF16 R96, R116.reuse, R130, R96 ;  /* 0x000000827460723c */ /* 0x040fe20000041860 */
[----:B------:R-:W5:Y:S07]  /*11c30*/  LDSM.16.MT88.4 R128, [R193+0x1000] ;  /* 0x00100000c180783b */ /* 0x000f6e0000004200 */
[C---:B------:R-:W-:Y:S08]  /*11c40*/  HMMA.16816.F32.BF16 R12, R116.reuse, R144, R12 ;  /* 0x00000090740c723c */ /* 0x040ff0000004180c */
[C---:B------:R-:W-:Y:S01]  /*11c50*/  HMMA.16816.F32.BF16 R100, R116.reuse, R146, R100 ;  /* 0x000000927464723c */ /* 0x040fe20000041864 */
[----:B------:R-:W5:Y:S07]  /*11c60*/  LDSM.16.MT88.4 R144, [R194+0x3000] ;  /* 0x00300000c290783b */ /* 0x000f6e0000004200 */
[C---:B------:R-:W-:Y:S07]  /*11c70*/  HMMA.16816.F32.BF16 R104, R116.reuse, R20, R104 ;  /* 0x000000147468723c */ /* 0x040fee0000041868 */
[----:B------:R-:W-:Y:S01]  /*11c80*/  F2FP.BF16.PACK_AB R20, R153, R152 ;  /* 0x000000989914723e */ /* 0x000fe200000010ff */
[C---:B------:R-:W-:Y:S04]  /*11c90*/  HMMA.16816.F32.BF16 R108, R116.reuse, R22, R108 ;  /* 0x00000016746c723c */ /* 0x040fe8000004186c */
[----:B------:R-:W-:Y:S01]  /*11ca0*/  F2FP.BF16.PACK_AB R21, R155, R154 ;  /* 0x0000009a9b15723e */ /* 0x000fe200000010ff */
[----:B------:R-:W-:Y:S02]  /*11cb0*/  FADD.FTZ R153, R153, R178 ;  /* 0x000000b299997221 */ /* 0x000fe40000010000 */
[----:B-1----:R-:W-:Y:S01]  /*11cc0*/  F2FP.BF16.PACK_AB R22, R157, R156 ;  /* 0x0000009c9d16723e */ /* 0x002fe200000010ff */
[C---:B--2---:R-:W-:Y:S04]  /*11cd0*/  HMMA.16816.F32.BF16 R16, R116.reuse, R120, R16 ;  /* 0x000000787410723c */ /* 0x044fe80000041810 */
[----:B----4-:R-:W-:Y:S01]  /*11ce0*/  F2FP.BF16.PACK_AB R23, R159, R158 ;  /* 0x0000009e9f17723e */ /* 0x010fe200000010ff */
[----:B------:R-:W-:Y:S01]  /*11cf0*/  FADD.FTZ R155, R155, R0 ;  /* 0x000000009b9b7221 */ /* 0x000fe20000010000 */
[----:B------:R-:W-:Y:S01]  /*11d00*/  MOV R0, R3 ;  /* 0x0000000300007202 */ /* 0x000fe20000000f00 */
[----:B------:R-:W-:Y:S01]  /*11d10*/  FADD.FTZ R153, R156, R153 ;  /* 0x000000999c997221 */ /* 0x000fe20000010000 */
[----:B------:R-:W-:Y:S01]  /*11d20*/  HMMA.16816.F32.BF16 R112, R116, R122, R112 ;  /* 0x0000007a7470723c */ /* 0x000fe20000041870 */
[----:B------:R-:W1:Y:S03]  /*11d30*/  LDSM.16.MT88.4 R116, [R193+0x3000] ;  /* 0x00300000c174783b */ /* 0x000e660000004200 */
[----:B------:R-:W-:Y:S02]  /*11d40*/  FADD.FTZ R155, R158, R155 ;  /* 0x0000009b9e9b7221 */ /* 0x000fe40000010000 */
[----:B------:R-:W-:Y:S02]  /*11d50*/  FADD.FTZ R157, R157, R153 ;  /* 0x000000999d9d7221 */ /* 0x000fe40000010000 */
[C---:B---3--:R-:W-:Y:S01]  /*11d60*/  HMMA.16816.F32.BF16 R4, R20.reuse, R124, R4 ;  /* 0x0000007c1404723c */ /* 0x048fe20000041804 */
[----:B------:R-:W2:Y:S04]  /*11d70*/  LDSM.16.MT88.4 R120, [R192+0x3000] ;  /* 0x00300000c078783b */ /* 0x000ea80000004200 */
[----:B------:R-:W-:Y:S03]  /*11d80*/  FADD.FTZ R159, R159, R155 ;  /* 0x0000009b9f9f7221 */ /* 0x000fe60000010000 */
[C---:B------:R-:W-:Y:S01]  /*11d90*/  HMMA.16816.F32.BF16 R8, R20.reuse, R126, R8 ;  /* 0x0000007e1408723c */ /* 0x040fe20000041808 */
[----:B------:R-:W-:Y:S07]  /*11da0*/  LDSM.16.MT88.4 R124, [R192+0x5000] ;  /* 0x00500000c07c783b */ /* 0x000fee0000004200 */
[C---:B-----5:R-:W-:Y:S08]  /*11db0*/  HMMA.16816.F32.BF16 R36, R20.reuse, R128, R36 ;  /* 0x000000801424723c */ /* 0x060ff00000041824 */
[C---:B------:R-:W-:Y:S01]  /*11dc0*/  HMMA.16816.F32.BF16 R40, R20.reuse, R130, R40 ;  /* 0x000000821428723c */ /* 0x040fe20000041828 */
[----:B------:R-:W-:Y:S07]  /*11dd0*/  LDSM.16.MT88.4 R128, [R191+0x5000] ;  /* 0x00500000bf80783b */ /* 0x000fee0000004200 */
[C---:B------:R-:W-:Y:S07]  /*11de0*/  HMMA.16816.F32.BF16 R44, R20.reuse, R148, R44 ;  /* 0x00000094142c723c */ /* 0x040fee000004182c */
[----:B------:R-:W-:Y:S01]  /*11df0*/  FFMA.FTZ R148, R28, c[0x0][0x2d0], -R173 ;  /* 0x0000b4001c947a23 */ /* 0x000fe200000108ad */
[C---:B------:R-:W-:Y:S04]  /*11e00*/  HMMA.16816.F32.BF16 R48, R20.reuse, R150, R48 ;  /* 0x000000961430723c */ /* 0x040fe80000041830 */
[----:B------:R-:W-:Y:S01]  /*11e10*/  FFMA.FTZ R149, R34, c[0x0][0x2d0], -R171 ;  /* 0x0000b40022957a23 */ /* 0x000fe200000108ab */
[----:B------:R-:W3:Y:S03]  /*11e20*/  MUFU.EX2 R148, R148 ;  /* 0x0000009400947308 */ /* 0x000ee60000000800 */
[C---:B------:R-:W-:Y:S07]  /*11e30*/  HMMA.16816.F32.BF16 R52, R20.reuse, R24, R52 ;  /* 0x000000181434723c */ /* 0x040fee0000041834 */
[----:B------:R-:W-:Y:S01]  /*11e40*/  MUFU.EX2 R149, R149 ;  /* 0x0000009500957308 */ /* 0x000fe20000000800 */
[C---:B------:R-:W-:Y:S01]  /*11e50*/  HMMA.16816.F32.BF16 R56, R20.reuse, R26, R56 ;  /* 0x0000001a1438723c */ /* 0x040fe20000041838 */
[----:B------:R-:W4:Y:S07]  /*11e60*/  LDSM.16.MT88.4 R24, [R191+0x3000] ;  /* 0x00300000bf18783b */ /* 0x000f2e0000004200 */
[C---:B------:R-:W-:Y:S04]  /*11e70*/  HMMA.16816.F32.BF16 R60, R20.reuse, R144, R60 ;  /* 0x00000090143c723c */ /* 0x040fe8000004183c */
[----:B---3--:R-:W-:Y:S03]  /*11e80*/  FADD.FTZ R157, R148, R157 ;  /* 0x0000009d949d7221 */ /* 0x008fe60000010000 */
[----:B------:R-:W-:Y:S01]  /*11e90*/  FFMA.FTZ R144, R29, c[0x0][0x2d0], -R173 ;  /* 0x0000b4001d907a23 */ /* 0x000fe200000108ad */
[C---:B------:R-:W-:Y:S04]  /*11ea0*/  HMMA.16816.F32.BF16 R64, R20.reuse, R146, R64 ;  /* 0x000000921440723c */ /* 0x040fe80000041840 */
[--C-:B------:R-:W-:Y:S01]  /*11eb0*/  FFMA.FTZ R145, R30, c[0x0][0x2d0], -R171.reuse ;  /* 0x0000b4001e917a23 */ /* 0x100fe200000108ab */
[----:B------:R-:W3:Y:S02]  /*11ec0*/  MUFU.EX2 R144, R144 ;  /* 0x0000009000907308 */ /* 0x000ee40000000800 */
[----:B------:R-:W-:Y:S01]  /*11ed0*/  FFMA.FTZ R146, R31, c[0x0][0x2d0], -R171 ;  /* 0x0000b4001f927a23 */ /* 0x000fe200000108ab */
[C---:B-1----:R-:W-:Y:S01]  /*11ee0*/  HMMA.16816.F32.BF16 R68, R20.reuse, R116, R68 ;  /* 0x000000741444723c */ /* 0x042fe20000041844 */
[----:B------:R-:W1:Y:S03]  /*11ef0*/  LDSM.16.MT88.4 R28, [R194+0x5000] ;  /* 0x00500000c21c783b */ /* 0x000e660000004200 */
[--C-:B------:R-:W-:Y:S02]  /*11f00*/  FFMA.FTZ R147, R32, c[0x0][0x2d0], -R173.reuse ;  /* 0x0000b40020937a23 */ /* 0x100fe400000108ad */
[----:B------:R-:W-:Y:S01]  /*11f10*/  FFMA.FTZ R173, R33, c[0x0][0x2d0], -R173 ;  /* 0x0000b40021ad7a23 */ /* 0x000fe200000108ad */
[----:B------:R-:W5:Y:S01]  /*11f20*/  MUFU.EX2 R145, R145 ;  /* 0x0000009100917308 */ /* 0x000f620000000800 */
[C---:B------:R-:W-:Y:S01]  /*11f30*/  HMMA.16816.F32.BF16 R72, R20.reuse, R118, R72 ;  /* 0x000000761448723c */ /* 0x040fe20000041848 */
[----:B------:R-:W1:Y:S03]  /*11f40*/  LDSM.16.MT88.4 R116, [R193+0x5000] ;  /* 0x00500000c174783b */ /* 0x000e660000004200 */
[----:B------:R-:W-:Y:S04]  /*11f50*/  FFMA.FTZ R171, R35, c[0x0][0x2d0], -R171 ;  /* 0x0000b40023ab7a23 */ /* 0x000fe800000108ab */
[C---:B--2---:R-:W-:Y:S01]  /*11f60*/  HMMA.16816.F32.BF16 R76, R20.reuse, R120, R76 ;  /* 0x00000078144c723c */ /* 0x044fe2000004184c */
[----:B------:R-:W-:Y:S01]  /*11f70*/  LDSM.16.MT88.4 R32, [R191+0x1800] ;  /* 0x00180000bf20783b */ /* 0x000fe20000004200 */
[----:B------:R-:W2:Y:S02]  /*11f80*/  MUFU.EX2 R146, R146 ;  /* 0x0000009200927308 */ /* 0x000ea40000000800 */
[----:B---3--:R-:W-:Y:S04]  /*11f90*/  FADD.FTZ R157, R144, R157 ;  /* 0x0000009d909d7221 */ /* 0x008fe80000010000 */
[C---:B------:R-:W-:Y:S01]  /*11fa0*/  HMMA.16816.F32.BF16 R80, R20.reuse, R122, R80 ;  /* 0x0000007a1450723c */ /* 0x040fe20000041850 */
[----:B------:R-:W3:Y:S03]  /*11fb0*/  LDSM.16.MT88.4 R120, [R194+0x1800] ;  /* 0x00180000c278783b */ /* 0x000ee60000004200 */
[----:B------:R-:W1:Y:S01]  /*11fc0*/  MUFU.EX2 R147, R147 ;  /* 0x0000009300937308 */ /* 0x000e620000000800 */
[----:B-----5:R-:W-:Y:S03]  /*11fd0*/  FADD.FTZ R159, R145, R159 ;  /* 0x0000009f919f7221 */ /* 0x020fe60000010000 */
[C---:B----4-:R-:W-:Y:S06]  /*11fe0*/  HMMA.16816.F32.BF16 R84, R20.reuse, R24, R84 ;  /* 0x000000181454723c */ /* 0x050fec0000041854 */
[----:B------:R-:W4:Y:S02]  /*11ff0*/  MUFU.EX2 R173, R173 ;  /* 0x000000ad00ad7308 */ /* 0x000f240000000800 */
[C---:B------:R-:W-:Y:S01]  /*12000*/  HMMA.16816.F32.BF16 R88, R20.reuse, R26, R88 ;  /* 0x0000001a1458723c */ /* 0x040fe20000041858 */
[----:B------:R-:W5:Y:S03]  /*12010*/  LDSM.16.MT88.4 R24, [R193+0x1800] ;  /* 0x00180000c118783b */ /* 0x000f660000004200 */
[----:B--2---:R-:W-:Y:S04]  /*12020*/  FADD.FTZ R159, R146, R159 ;  /* 0x0000009f929f7221 */ /* 0x004fe80000010000 */
[C---:B-1----:R-:W-:Y:S01]  /*12030*/  HMMA.16816.F32.BF16 R92, R20.reuse, R28, R92 ;  /* 0x0000001c145c723c */ /* 0x042fe2000004185c */
[----:B------:R-:W1:Y:S03]  /*12040*/  MUFU.EX2 R171, R171 ;  /* 0x000000ab00ab7308 */ /* 0x000e660000000800 */
[----:B------:R-:W-:Y:S02]  /*12050*/  FADD.FTZ R157, R147, R157 ;  /* 0x0000009d939d7221 */ /* 0x000fe40000010000 */
[----:B------:R-:W-:Y:S02]  /*12060*/  FADD.FTZ R159, R149, R159 ;  /* 0x0000009f959f7221 */ /* 0x000fe40000010000 */
[C---:B------:R-:W-:Y:S01]  /*12070*/  HMMA.16816.F32.BF16 R96, R20.reuse, R30, R96 ;  /* 0x0000001e1460723c */ /* 0x040fe20000041860 */
[----:B------:R-:W2:Y:S03]  /*12080*/  LDSM.16.MT88.4 R28, [R192+0x1800] ;  /* 0x00180000c01c783b */ /* 0x000ea60000004200 */
[----:B----4-:R-:W-:Y:S04]  /*12090*/  FADD.FTZ R252, R173, R157 ;  /* 0x0000009dadfc7221 */ /* 0x010fe80000010000 */
[C---:B------:R-:W-:Y:S08]  /*120a0*/  HMMA.16816.F32.BF16 R12, R20.reuse, R116, R12 ;  /* 0x00000074140c723c */ /* 0x040ff0000004180c */
[C---:B------:R-:W-:Y:S01]  /*120b0*/  HMMA.16816.F32.BF16 R100, R20.reuse, R118, R100 ;  /* 0x000000761464723c */ /* 0x040fe20000041864 */
[----:B------:R-:W-:Y:S03]  /*120c0*/  LDSM.16.MT88.4 R116, [R192+0x3800] ;  /* 0x00380000c074783b */ /* 0x000fe60000004200 */
[----:B-1----:R-:W-:Y:S04]  /*120d0*/  FADD.FTZ R251, R171, R159 ;  /* 0x0000009fabfb7221 */ /* 0x002fe80000010000 */
[C---:B------:R-:W-:Y:S08]  /*120e0*/  HMMA.16816.F32.BF16 R104, R20.reuse, R124, R104 ;  /* 0x0000007c1468723c */ /* 0x040ff00000041868 */
[C---:B------:R-:W-:Y:S08]  /*120f0*/  HMMA.16816.F32.BF16 R108, R20.reuse, R126, R108 ;  /* 0x0000007e146c723c */ /* 0x040ff0000004186c */
[C---:B------:R-:W-:Y:S08]  /*12100*/  HMMA.16816.F32.BF16 R16, R20.reuse, R128, R16 ;  /* 0x000000801410723c */ /* 0x040ff00000041810 */
[----:B------:R-:W-:Y:S07]  /*12110*/  HMMA.16816.F32.BF16 R112, R20, R130, R112 ;  /* 0x000000821470723c */ /* 0x000fee0000041870 */
[----:B------:R-:W-:Y:S02]  /*12120*/  F2FP.BF16.PACK_AB R20, R144, R148 ;  /* 0x000000949014723e */ /* 0x000fe400000010ff */
[----:B------:R-:W-:Y:S03]  /*12130*/  F2FP.BF16.PACK_AB R21, R146, R145 ;  /* 0x000000919215723e */ /* 0x000fe600000010ff */
[----:B------:R-:W-:Y:S02]  /*12140*/  F2FP.BF16.PACK_AB R22, R173, R147 ;  /* 0x00000093ad16723e */ /* 0x000fe400000010ff */
[----:B------:R-:W-:Y:S07]  /*12150*/  F2FP.BF16.PACK_AB R23, R171, R149 ;  /* 0x00000095ab17723e */ /* 0x000fee00000010ff */
[C---:B---3--:R-:W-:Y:S01]  /*12160*/  HMMA.16816.F32.BF16 R128, R20.reuse, R120, R4 ;  /* 0x000000781480723c */ /* 0x048fe20000041804 */
[----:B------:R-:W1:Y:S07]  /*12170*/  LDSM.16.MT88.4 R4, [R194+0x3800] ;  /* 0x00380000c204783b */ /* 0x000e6e0000004200 */
[C---:B------:R-:W-:Y:S01]  /*12180*/  HMMA.16816.F32.BF16 R124, R20.reuse, R122, R8 ;  /* 0x0000007a147c723c */ /* 0x040fe20000041808 */
[----:B------:R-:W3:Y:S07]  /*12190*/  LDSM.16.MT88.4 R8, [R193+0x3800] ;  /* 0x00380000c108783b */ /* 0x000eee0000004200 */
[C---:B-----5:R-:W-:Y:S01]  /*121a0*/  HMMA.16816.F32.BF16 R36, R20.reuse, R24, R36 ;  /* 0x000000181424723c */ /* 0x060fe20000041824 */
[----:B------:R-:W4:Y:S07]  /*121b0*/  LDSM.16.MT88.4 R120, [R191+0x3800] ;  /* 0x00380000bf78783b */ /* 0x000f2e0000004200 */
[C---:B------:R-:W-:Y:S01]  /*121c0*/  HMMA.16816.F32.BF16 R40, R20.reuse, R26, R40 ;  /* 0x0000001a1428723c */ /* 0x040fe20000041828 */
[----:B------:R-:W5:Y:S07]  /*121d0*/  LDSM.16.MT88.4 R24, [R194+0x5800] ;  /* 0x00580000c218783b */ /* 0x000f6e0000004200 */
[C---:B--2---:R-:W-:Y:S08]  /*121e0*/  HMMA.16816.F32.BF16 R44, R20.reuse, R28, R44 ;  /* 0x0000001c142c723c */ /* 0x044ff0000004182c */
[C---:B------:R-:W-:Y:S01]  /*121f0*/  HMMA.16816.F32.BF16 R48, R20.reuse, R30, R48 ;  /* 0x0000001e1430723c */ /* 0x040fe20000041830 */
[----:B------:R-:W2:Y:S07]  /*12200*/  LDSM.16.MT88.4 R28, [R193+0x5800] ;  /* 0x00580000c11c783b */ /* 0x000eae0000004200 */
[C---:B------:R-:W-:Y:S08]  /*12210*/  HMMA.16816.F32.BF16 R52, R20.reuse, R32, R52 ;  /* 0x000000201434723c */ /* 0x040ff00000041834 */
[C---:B------:R-:W-:Y:S08]  /*12220*/  HMMA.16816.F32.BF16 R56, R20.reuse, R34, R56 ;  /* 0x000000221438723c */ /* 0x040ff00000041838 */
[C---:B-1----:R-:W-:Y:S08]  /*12230*/  HMMA.16816.F32.BF16 R60, R20.reuse, R4, R60 ;  /* 0x00000004143c723c */ /* 0x042ff0000004183c */
[C---:B------:R-:W-:Y:S01]  /*12240*/  HMMA.16816.F32.BF16 R64, R20.reuse, R6, R64 ;  /* 0x000000061440723c */ /* 0x040fe20000041840 */
[----:B------:R-:W1:Y:S07]  /*12250*/  LDSM.16.MT88.4 R4, [R192+0x5800] ;  /* 0x00580000c004783b */ /* 0x000e6e0000004200 */
[C---:B---3--:R-:W-:Y:S08]  /*12260*/  HMMA.16816.F32.BF16 R68, R20.reuse, R8, R68 ;  /* 0x000000081444723c */ /* 0x048ff00000041844 */
[C---:B------:R-:W-:Y:S01]  /*12270*/  HMMA.16816.F32.BF16 R72, R20.reuse, R10, R72 ;  /* 0x0000000a1448723c */ /* 0x040fe20000041848 */
[----:B------:R-:W3:Y:S07]  /*12280*/  LDSM.16.MT88.4 R8, [R191+0x5800] ;  /* 0x00580000bf08783b */ /* 0x000eee0000004200 */
[C---:B------:R-:W-:Y:S08]  /*12290*/  HMMA.16816.F32.BF16 R76, R20.reuse, R116, R76 ;  /* 0x00000074144c723c */ /* 0x040ff0000004184c */
[C---:B------:R-:W-:Y:S08]  /*122a0*/  HMMA.16816.F32.BF16 R80, R20.reuse, R118, R80 ;  /* 0x000000761450723c */ /* 0x040ff00000041850 */
[C---:B----4-:R-:W-:Y:S08]  /*122b0*/  HMMA.16816.F32.BF16 R84, R20.reuse, R120, R84 ;  /* 0x000000781454723c */ /* 0x050ff00000041854 */
[C---:B------:R-:W-:Y:S08]  /*122c0*/  HMMA.16816.F32.BF16 R88, R20.reuse, R122, R88 ;  /* 0x0000007a1458723c */ /* 0x040ff00000041858 */
[C---:B-----5:R-:W-:Y:S08]  /*122d0*/  HMMA.16816.F32.BF16 R92, R20.reuse, R24, R92 ;  /* 0x00000018145c723c */ /* 0x060ff0000004185c */
[C---:B------:R-:W-:Y:S08]  /*122e0*/  HMMA.16816.F32.BF16 R96, R20.reuse, R26, R96 ;  /* 0x0000001a1460723c */ /* 0x040ff00000041860 */
[C---:B--2---:R-:W-:Y:S08]  /*122f0*/  HMMA.16816.F32.BF16 R120, R20.reuse, R28, R12 ;  /* 0x0000001c1478723c */ /* 0x044ff0000004180c */
[C---:B------:R-:W-:Y:S08]  /*12300*/  HMMA.16816.F32.BF16 R100, R20.reuse, R30, R100 ;  /* 0x0000001e1464723c */ /* 0x040ff00000041864 */
[C---:B-1----:R-:W-:Y:S08]  /*12310*/  HMMA.16816.F32.BF16 R104, R20.reuse, R4, R104 ;  /* 0x000000041468723c */ /* 0x042ff00000041868 */
[C---:B------:R-:W-:Y:S08]  /*12320*/  HMMA.16816.F32.BF16 R108, R20.reuse, R6, R108 ;  /* 0x00000006146c723c */ /* 0x040ff0000004186c */
[C---:B---3--:R-:W-:Y:S08]  /*12330*/  HMMA.16816.F32.BF16 R116, R20.reuse, R8, R16 ;  /* 0x000000081474723c */ /* 0x048ff00000041810 */
[----:B------:R-:W-:Y:S01]  /*12340*/  HMMA.16816.F32.BF16 R112, R20, R10, R112 ;  /* 0x0000000a1470723c */ /* 0x000fe20000041870 */
[----:B------:R-:W-:-:S07]  /*12350*/  @P0 BRA `(.L_x_240) ;  /* 0xffffd62000000947 */ /* 0x000fce000383ffff */
.L_x_239:
        /* <DEDUP_REMOVED lines=9> */
.L_x_310:
        /* <DEDUP_REMOVED lines=8> */
[----:B------:R-:W-:Y:S01]  /*12470*/  @P0 MOV R12, 0x3f317218 ;  /* 0x3f317218000c0802 */ /* 0x000fe20000000f00 */
[----:B------:R-:W-:Y:S01]  /*12480*/  @P1 FMUL.FTZ R5, R5, c[0x0][0x2d0] ;  /* 0x0000b40005051a20 */ /* 0x000fe20000410000 */
[----:B------:R3:W4:Y:S03]  /*12490*/  @P1 MUFU.RCP R8, R0 ;  /* 0x0000000000081308 */ /* 0x0007260000001000 */
[----:B------:R-:W-:Y:S02]  /*124a0*/  @P0 FMUL.FTZ R12, R12, c[0x0][0x2d0] ;  /* 0x0000b4000c0c0a20 */ /* 0x000fe40000410000 */
[----:B-1----:R-:W-:-:S04]  /*124b0*/  @P1 FMUL.FTZ R4, R4, 0.69314718246459960938 ;  /* 0x3f31721804041820 */ /* 0x002fc80000410000 */
[----:B------:R-:W-:Y:S01]  /*124c0*/  @P1 FFMA.FTZ R2, R5, R137, R4 ;  /* 0x0000008905021223 */ /* 0x000fe20000010004 */
[----:B---3--:R-:W-:Y:S01]  /*124d0*/  MOV R0, RZ ;  /* 0x000000ff00007202 */ /* 0x008fe20000000f00 */
[C---:B----4-:R-:W-:Y:S02]  /*124e0*/  FMUL.FTZ R128, R8.reuse, R128 ;  /* 0x0000008008807220 */ /* 0x050fe40000410000 */
[C---:B------:R-:W-:Y:S02]  /*124f0*/  FMUL.FTZ R129, R8.reuse, R129 ;  /* 0x0000008108817220 */ /* 0x040fe40000410000 */
[C---:B------:R-:W-:Y:S01]  /*12500*/  FMUL.FTZ R124, R8.reuse, R124 ;  /* 0x0000007c087c7220 */ /* 0x040fe20000410000 */
[----:B------:R-:W-:Y:S01]  /*12510*/  @P0 MUFU.RCP R0, R10 ;  /* 0x0000000a00000308 */ /* 0x000fe20000001000 */
[C---:B------:R-:W-:Y:S02]  /*12520*/  FMUL.FTZ R125, R8.reuse, R125 ;  /* 0x0000007d087d7220 */ /* 0x040fe40000410000 */
[----:B------:R-:W-:-:S02]  /*12530*/  FMUL.FTZ R36, R8, R36 ;  /* 0x0000002408247220 */ /* 0x000fc40000410000 */
[C---:B------:R-:W-:Y:S02]  /*12540*/  FMUL.FTZ R37, R8.reuse, R37 ;  /* 0x0000002508257220 */ /* 0x040fe40000410000 */
[C---:B------:R-:W-:Y:S01]  /*12550*/  FMUL.FTZ R40, R8.reuse, R40 ;  /* 0x0000002808287220 */ /* 0x040fe20000410000 */
[----:B------:R-:W1:Y:S01]  /*12560*/  @P0 MUFU.LG2 R10, R10 ;  /* 0x0000000a000a0308 */ /* 0x000e620000000c00 */
        /* <DEDUP_REMOVED lines=8> */
[----:B-1----:R-:W-:Y:S01]  /*125f0*/  @P0 FMUL.FTZ R13, R10, 0.69314718246459960938 ;  /* 0x3f3172180a0d0820 */ /* 0x002fe20000410000 */
[----:B------:R-:W-:Y:S01]  /*12600*/  MOV R10, 0x1 ;  /* 0x00000001000a7802 */ /* 0x000fe20000000f00 */
        /* <DEDUP_REMOVED lines=82> */
.L_x_184:
[----:B------:R-:W-:Y:S01]  /*12b30*/  LOP3.LUT P0, RZ, R210, 0xff, RZ, 0xc0, !PT ;  /* 0x000000ffd2ff7812 */ /* 0x000fe2000780c0ff */
[----:B------:R-:W-:-:S12]  /*12b40*/  BSSY B0, `(.L_x_242) ;  /* 0x000000f000007945 */ /* 0x000fd80003800000 */
[----:B------:R-:W-:Y:S05]  /*12b50*/  @P0 BRA `(.L_x_243) ;  /* 0x000000d000000947 */ /* 0x000fea0003800000 */
[----:B------:R-:W1:Y:S01]  /*12b60*/  S2R R0, SR_LANEID ;  /* 0x0000000000007919 */ /* 0x000e620000000000 */
[----:B------:R-:W-:Y:S01]  /*12b70*/  VOTEU.ANY UR4, UPT, PT ;  /* 0x0000000000047886 */ /* 0x000fe200038e0100 */
[----:B------:R-:W-:Y:S01]  /*12b80*/  IMAD.MOV.U32 R14, RZ, RZ, c[0x0][0x560] ;  /* 0x00015800ff0e7624 */ /* 0x000fe200078e00ff */
[----:B------:R-:W1:Y:S01]  /*12b90*/  FLO.U32 R12, UR4 ;  /* 0x00000004000c7d00 */ /* 0x000e6200080e0000 */
[----:B------:R-:W-:-:S07]  /*12ba0*/  IMAD.MOV.U32 R15, RZ, RZ, c[0x0][0x564] ;  /* 0x00015900ff0f7624 */ /* 0x000fce00078e00ff */
[----:B------:R-:W3:Y:S01]  /*12bb0*/  POPC R3, UR4 ;  /* 0x0000000400037d09 */ /* 0x000ee20008000000 */
[----:B-1----:R-:W-:-:S13]  /*12bc0*/  ISETP.EQ.U32.AND P0, PT, R12, R0, PT ;  /* 0x000000000c00720c */ /* 0x002fda0003f02070 */
[----:B---3--:R-:W3:Y:S04]  /*12bd0*/  @P0 ATOMG.E.ADD.STRONG.GPU PT, R3, [R14.64], R3 ;  /* 0x000000030e0309a8 */ /* 0x008ee800081ee1c6 */
[----:B------:R-:W1:Y:S02]  /*12be0*/  S2R R0, SR_LTMASK ;  /* 0x0000000000007919 */ /* 0x000e640000003900 */
[----:B-1----:R-:W-:-:S04]  /*12bf0*/  LOP3.LUT R0, R0, UR4, RZ, 0xc0, !PT ;  /* 0x0000000400007c12 */ /* 0x002fc8000f8ec0ff */
[----:B------:R-:W1:Y:S01]  /*12c00*/  POPC R204, R0 ;  /* 0x0000000000cc7309 */ /* 0x000e620000000000 */
[----:B---3--:R-:W1:Y:S02]  /*12c10*/  SHFL.IDX PT, R3, R3, R12, 0x1f ;  /* 0x00001f0c03037589 */ /* 0x008e6400000e0000 */
[----:B-1----:R-:W-:-:S05]  /*12c20*/  IADD3 R204, R3, c[0x0][0xc], R204 ;  /* 0x0000030003cc7a10 */ /* 0x002fca0007ffe0cc */
.L_x_243:
[----:B------:R-:W-:Y:S05]  /*12c30*/  BSYNC B0 ;  /* 0x0000000000007941 */ /* 0x000fea0003800000 */
.L_x_242:
[----:B------:R-:W-:Y:S01]  /*12c40*/  PRMT R10, R10, 0x9910, RZ ;  /* 0x000099100a0a7816 */ /* 0x000fe200000000ff */
[----:B------:R-:W-:Y:S01]  /*12c50*/  BSSY B1, `(.L_x_244) ;  /* 0x0000327000017945 */ /* 0x000fe20003800000 */
[----:B------:R-:W-:Y:S02]  /*12c60*/  IMAD.MOV.U32 R0, RZ, RZ, R204 ;  /* 0x000000ffff007224 */ /* 0x000fe400078e00cc */
[----:B------:R-:W-:-:S13]  /*12c70*/  ISETP.NE.AND P0, PT, R10, RZ, PT ;  /* 0x000000ff0a00720c */ /* 0x000fda0003f05270 */
[----:B------:R-:W-:Y:S05]  /*12c80*/  @!P0 BRA `(.L_x_245) ;  /* 0x0000264000008947 */ /* 0x000fea0003800000 */
[----:B------:R-:W-:Y:S01]  /*12c90*/  SHF.R.S32.HI R3, RZ, 0x1f, R210 ;  /* 0x0000001fff037819 */ /* 0x000fe200000114d2 */
[----:B------:R-:W-:Y:S01]  /*12ca0*/  WARPSYNC 0xffffffff ;  /* 0xffffffff00007948 */ /* 0x000fe20003800000 */
[----:B------:R-:W-:Y:S01]  /*12cb0*/  BAR.SYNC.DEFER_BLOCKING 0x1, 0x100 ;  /* 0x0044000000007b1d */ /* 0x000fe20000010000 */
[----:B------:R-:W-:Y:S01]  /*12cc0*/  LOP3.LUT R12, R222, R224, RZ, 0xfc, !PT ;  /* 0x000000e0de0c7212 */ /* 0x000fe200078efcff */
[----:B------:R-:W-:Y:S01]  /*12cd0*/  IMAD.MOV.U32 R14, RZ, RZ, c[0x0][0x388] ;  /* 0x0000e200ff0e7624 */ /* 0x000fe200078e00ff */
[----:B------:R-:W-:Y:S02]  /*12ce0*/  LEA.HI R3, R3, R210, RZ, 0x5 ;  /* 0x000000d203037211 */ /* 0x000fe400078f28ff */
[----:B------:R-:W-:Y:S02]  /*12cf0*/  F2FP.BF16.PACK_AB R13, R129, R128 ;  /* 0x00000080810d723e */ /* 0x000fe400000010ff */
[----:B------:R-:W-:Y:S02]  /*12d00*/  SHF.R.S32.HI R3, RZ, 0x5, R3 ;  /* 0x00000005ff037819 */ /* 0x000fe40000011403 */
[----:B------:R-:W-:-:S02]  /*12d10*/  F2FP.BF16.PACK_AB R10, R125, R124 ;  /* 0x0000007c7d0a723e */ /* 0x000fc400000010ff */
[----:B------:R-:W-:Y:S01]  /*12d20*/  ISETP.NE.U32.AND P0, PT, RZ, c[0x0][0x508], PT ;  /* 0x00014200ff007a0c */ /* 0x000fe20003f05070 */
[----:B------:R-:W-:Y:S01]  /*12d30*/  IMAD.SHL.U32 R3, R3, 0x400, RZ ;  /* 0x0000040003037824 */ /* 0x000fe200078e00ff */
[----:B------:R-:W-:Y:S02]  /*12d40*/  ISETP.NE.U32.AND P2, PT, RZ, c[0x0][0x500], PT ;  /* 0x00014000ff007a0c */ /* 0x000fe40003f45070 */
[----:B------:R-:W-:Y:S01]  /*12d50*/  ISETP.NE.AND.EX P1, PT, RZ, c[0x0][0x50c], PT, P0 ;  /* 0x00014300ff007a0c */ /* 0x000fe20003f25300 */
[----:B------:R-:W-:Y:S01]  /*12d60*/  IMAD R3, R223, 0x2, R3 ;  /* 0x00000002df037824 */ /* 0x000fe200078e0203 */
[----:B------:R-:W-:-:S03]  /*12d70*/  ISETP.NE.AND.EX P2, PT, RZ, c[0x0][0x504], PT, P2 ;  /* 0x00014100ff007a0c */ /* 0x000fc60003f45320 */
[----:B------:R-:W-:Y:S01]  /*12d80*/  IMAD.IADD R12, R3, 0x1, R12 ;  /* 0x00000001030c7824 */ /* 0x000fe200078e020c */
[----:B------:R-:W-:-:S04]  /*12d90*/  F2FP.BF16.PACK_AB R3, R131, R130 ;  /* 0x000000828303723e */ /* 0x000fc800000010ff */
[----:B------:R-:W-:-:S03]  /*12da0*/  LEA R12, R12, 0x80, 0x1 ;  /* 0x000000800c0c7811 */ /* 0x000fc600078e08ff */
[----:B------:R-:W-:Y:S02]  /*12db0*/  @P1 LEA R18, P0, R240, c[0x0][0x508], 0x2 ;  /* 0x00014200f0121a11 */ /* 0x000fe400078010ff */
[----:B------:R1:W-:Y:S04]  /*12dc0*/  STS [R12], R13 ;  /* 0x0000000d0c007388 */ /* 0x0003e80000000800 */
[----:B------:R3:W-:Y:S04]  /*12dd0*/  STS [R12+0x400], R3 ;  /* 0x000400030c007388 */ /* 0x0007e80000000800 */
[----:B------:R4:W-:Y:S01]  /*12de0*/  STS [R228], R10 ;  /* 0x0000000ae4007388 */ /* 0x0009e20000000800 */
[----:B-1----:R-:W-:-:S02]  /*12df0*/  F2FP.BF16.PACK_AB R13, R127, R126 ;  /* 0x0000007e7f0d723e */ /* 0x002fc400000010ff */
        /* <DEDUP_REMOVED lines=66> */
[----:B------:R-:W-:Y:S02]  /*13220*/  F2FP.BF16.PACK_AB R12, R101, R100 ;  /* 0x00000064650c723e */ /* 0x000fe400000010ff */
[----:B---3--:R-:W-:Y:S01]  /*13230*/  F2FP.BF16.PACK_AB R3, R123, R122 ;  /* 0x0000007a7b03723e */ /* 0x008fe200000010ff */
[----:B------:R1:W-:Y:S01]  /*13240*/  STS [R236+0x8000], R13 ;  /* 0x0080000dec007388 */ /* 0x0003e20000000800 */
[----:B----4-:R-:W-:-:S03]  /*13250*/  F2FP.BF16.PACK_AB R10, R103, R102 ;  /* 0x00000066670a723e */ /* 0x010fc600000010ff */
[----:B------:R3:W-:Y:S04]  /*13260*/  STS [R236+0x8400], R3 ;  /* 0x00840003ec007388 */ /* 0x0007e80000000800 */
[----:B------:R4:W-:Y:S04]  /*13270*/  STS [R239+0x8000], R12 ;  /* 0x0080000cef007388 */ /* 0x0009e80000000800 */
[----:B------:R2:W-:Y:S01]  /*13280*/  STS [R239+0x8400], R10 ;  /* 0x0084000aef007388 */ /* 0x0005e20000000800 */
[----:B-1----:R-:W-:Y:S02]  /*13290*/  F2FP.BF16.PACK_AB R13, R107, R106 ;  /* 0x0000006a6b0d723e */ /* 0x002fe400000010ff */
[----:B---3--:R-:W-:-:S03]  /*132a0*/  F2FP.BF16.PACK_AB R3, R105, R104 ;  /* 0x000000686903723e */ /* 0x008fc600000010ff */
[----:B------:R1:W-:Y:S01]  /*132b0*/  STS [R235+0x8400], R13 ;  /* 0x0084000deb007388 */ /* 0x0003e20000000800 */
[----:B----4-:R-:W-:-:S03]  /*132c0*/  F2FP.BF16.PACK_AB R12, R111, R110 ;  /* 0x0000006e6f0c723e */ /* 0x010fc600000010ff */
[----:B------:R3:W-:Y:S01]  /*132d0*/  STS [R235+0x8000], R3 ;  /* 0x00800003eb007388 */ /* 0x0007e20000000800 */
[----:B--2---:R-:W-:-:S03]  /*132e0*/  F2FP.BF16.PACK_AB R10, R109, R108 ;  /* 0x0000006c6d0a723e */ /* 0x004fc600000010ff */
[----:B------:R2:W-:Y:S04]  /*132f0*/  STS [R238+0x8400], R12 ;  /* 0x0084000cee007388 */ /* 0x0005e80000000800 */
[----:B------:R4:W-:Y:S01]  /*13300*/  STS [R238+0x8000], R10 ;  /* 0x0080000aee007388 */ /* 0x0009e20000000800 */
[----:B-1----:R-:W-:Y:S02]  /*13310*/  F2FP.BF16.PACK_AB R13, R115, R114 ;  /* 0x00000072730d723e */ /* 0x002fe400000010ff */
[----:B---3--:R-:W-:Y:S01]  /*13320*/  F2FP.BF16.PACK_AB R3, R117, R116 ;  /* 0x000000747503723e */ /* 0x008fe200000010ff */
[----:B--2---:R-:W-:-:S04]  /*13330*/  IMAD.MOV.U32 R12, RZ, RZ, 0x4 ;  /* 0x00000004ff0c7424 */ /* 0x004fc800078e00ff */
[----:B------:R1:W-:Y:S01]  /*13340*/  STS [R237+0x8000], R3 ;  /* 0x00800003ed007388 */ /* 0x0003e20000000800 */
[----:B----4-:R-:W-:Y:S01]  /*13350*/  F2FP.BF16.PACK_AB R10, R119, R118 ;  /* 0x00000076770a723e */ /* 0x010fe200000010ff */
[----:B------:R-:W-:-:S04]  /*13360*/  IMAD.WIDE R16, R240, R12, c[0x0][0x500] ;  /* 0x00014000f0107625 */ /* 0x000fc800078e020c */
[----:B------:R2:W-:Y:S04]  /*13370*/  STS [R237+0x8400], R10 ;  /* 0x0084000aed007388 */ /* 0x0005e80000000800 */
[----:B------:R-:W-:Y:S01]  /*13380*/  STS [R242+0x8400], R13 ;  /* 0x0084000df2007388 */ /* 0x000fe20000000800 */
[----:B-1----:R-:W-:-:S05]  /*13390*/  F2FP.BF16.PACK_AB R3, R113, R112 ;  /* 0x000000707103723e */ /* 0x002fca00000010ff */
[----:B------:R1:W-:Y:S01]  /*133a0*/  STS [R242+0x8000], R3 ;  /* 0x00800003f2007388 */ /* 0x0003e20000000800 */
[----:B--2---:R-:W-:-:S04]  /*133b0*/  SHF.R.S32.HI R10, RZ, 0x1f, R240 ;  /* 0x0000001fff0a7819 */ /* 0x004fc800000114f0 */
[----:B------:R-:W-:Y:S01]  /*133c0*/  @P1 LEA.HI.X R19, R240, c[0x0][0x50c], R10, 0x2, P0 ;  /* 0x00014300f0131a11 */ /* 0x000fe200000f140a */
[----:B------:R-:W-:Y:S01]  /*133d0*/  BAR.SYNC.DEFER_BLOCKING 0x1, 0x100 ;  /* 0x0044000000007b1d */ /* 0x000fe20000010000 */
[----:B-1----:R-:W-:-:S05]  /*133e0*/  IMAD.MOV.U32 R3, RZ, RZ, RZ ;  /* 0x000000ffff037224 */ /* 0x002fca00078e00ff */
[----:B------:R1:W5:Y:S04]  /*133f0*/  @P1 LDG.E R14, [R18.64] ;  /* 0x00000006120e1981 */ /* 0x000368000c1e1900 */
[----:B------:R1:W5:Y:S01]  /*13400*/  @P2 LDG.E R3, [R16.64] ;  /* 0x0000000610032981 */ /* 0x000362000c1e1900 */
[----:B------:R-:W-:-:S04]  /*13410*/  ISETP.NE.AND P0, PT, R206, RZ, PT ;  /* 0x000000ffce00720c */ /* 0x000fc80003f05270 */
[----:B------:R-:W-:Y:S01]  /*13420*/  SEL R206, R206, c[0x0][0x3d4], P0 ;  /* 0x0000f500cece7a07 */ /* 0x000fe20000000000 */
[----:B------:R-:W-:Y:S05]  /*13430*/  @P1 BRA `(.L_x_246) ;  /* 0x0000004000001947 */ /* 0x000fea0003800000 */
[----:B------:R-:W-:Y:S05]  /*13440*/  @!P2 BRA `(.L_x_246) ;  /* 0x000000300000a947 */ /* 0x000fea0003800000 */
[----:B-----5:R2:W3:Y:S04]  /*13450*/  LDG.E R14, [R16.64] ;  /* 0x00000006100e7981 */ /* 0x0204e8000c1e1900 */
[----:B-12---:R-:W3:Y:S02]  /*13460*/  LDG.E R16, [R16.64+0x4] ;  /* 0x0000040610107981 */ /* 0x006ee4000c1e1900 */
[----:B---3--:R-:W-:Y:S02]  /*13470*/  IADD3 R14, -R14, R16, RZ ;  /* 0x000000100e0e7210 */ /* 0x008fe40007ffe1ff */
.L_x_246:
[----:B------:R-:W-:Y:S01]  /*13480*/  IMAD.MOV.U32 R28, RZ, RZ, 0x368 ;  /* 0x00000368ff1c7424 */ /* 0x000fe200078e00ff */
[----:B------:R-:W-:Y:S01]  /*13490*/  ISETP.GT.AND P2, PT, R206, 0x1, PT ;  /* 0x00000001ce00780c */ /* 0x000fe20003f44270 */
[----:B------:R-:W-:Y:S01]  /*134a0*/  IMAD.MOV.U32 R13, RZ, RZ, c[0x0][0x4e8] ;  /* 0x00013a00ff0d7624 */ /* 0x000fe200078e00ff */
[----:B------:R-:W-:Y:S01]  /*134b0*/  LEA.HI R12, R223, R223, RZ, 0x1 ;  /* 0x000000dfdf0c7211 */ /* 0x000fe200078f08ff */
[----:B-----5:R-:W-:Y:S01]  /*134c0*/  IMAD R14, R14, c[0x0][0x4e8], RZ ;  /* 0x00013a000e0e7a24 */ /* 0x020fe200078e02ff */
[----:B------:R-:W-:-:S02]  /*134d0*/  SEL R28, R28, 0x328, P2 ;  /* 0x000003281c1c7807 */ /* 0x000fc40001000000 */
[----:B------:R-:W-:Y:S02]  /*134e0*/  ISETP.NE.U32.AND P0, PT, RZ, c[0x0][0x500], PT ;  /* 0x00014000ff007a0c */ /* 0x000fe40003f05070 */
[----:B-1----:R-:W1:Y:S01]  /*134f0*/  LDC.64 R16, c[0x0][R28+0x170] ;  /* 0x00005c001c107b82 */ /* 0x002e620000000a00 */
[----:B------:R-:W-:Y:S02]  /*13500*/  LOP3.LUT R12, R12, 0x1ffffffe, RZ, 0xc0, !PT ;  /* 0x1ffffffe0c0c7812 */ /* 0x000fe400078ec0ff */
[----:B------:R-:W-:Y:S02]  /*13510*/  ISETP.NE.AND.EX P0, PT, RZ, c[0x0][0x504], PT, P0 ;  /* 0x00014100ff007a0c */ /* 0x000fe40003f05300 */
[----:B------:R-:W-:Y:S01]  /*13520*/  ISETP.NE.AND P3, PT, R13, 0x1, PT ;  /* 0x000000010d00780c */ /* 0x000fe20003f65270 */
[----:B------:R-:W-:Y:S01]  /*13530*/  IMAD.IADD R12, R223, 0x1, -R12 ;  /* 0x00000001df0c7824 */ /* 0x000fe200078e0a0c */
[----:B------:R-:W-:Y:S01]  /*13540*/  SEL R240, R240, RZ, !P0 ;  /* 0x000000fff0f07207 */ /* 0x000fe20004000000 */
[----:B------:R-:W2:Y:S01]  /*13550*/  LDC.64 R24, c[0x0][R28+0x168] ;  /* 0x00005a001c187b82 */ /* 0x000ea20000000a00 */
[----:B------:R-:W-:Y:S01]  /*13560*/  SEL R15, R10, RZ, !P0 ;  /* 0x000000ff0a0f7207 */ /* 0x000fe20004000000 */
[----:B------:R-:W-:Y:S01]  /*13570*/  IMAD R12, R12, 0x8, R218 ;  /* 0x000000080c0c7824 */ /* 0x000fe200078e02da */
[----:B------:R-:W-:-:S03]  /*13580*/  SEL R19, R244, RZ, P2 ;  /* 0x000000fff4137207 */ /* 0x000fc60001000000 */
[----:B------:R-:W-:Y:S02]  /*13590*/  IMAD R10, R205, 0x80, R12 ;  /* 0x00000080cd0a7824 */ /* 0x000fe400078e020c */
[----:B------:R-:W3:Y:S02]  /*135a0*/  LDC.64 R22, c[0x0][R28+0x178] ;  /* 0x00005e001c167b82 */ /* 0x000ee40000000a00 */
[----:B------:R-:W-:-:S04]  /*135b0*/  @P3 IMAD.HI.U32 R12, R10, c[0x0][0x4ec], RZ ;  /* 0x00013b000a0c3a27 */ /* 0x000fc800078e00ff */
[----:B------:R-:W-:Y:S01]  /*135c0*/  IMAD.MOV.U32 R18, RZ, RZ, R10 ;  /* 0x000000ffff127224 */ /* 0x000fe200078e000a */
[----:B------:R-:W-:Y:S01]  /*135d0*/  @P3 SHF.R.U32.HI R18, RZ, c[0x0][0x4f0], R12 ;  /* 0x00013c00ff123a19 */ /* 0x000fe2000001160c */
[----:B------:R-:W4:Y:S01]  /*135e0*/  LDC.64 R20, c[0x0][R28+0x160] ;  /* 0x000058001c147b82 */ /* 0x000f220000000a00 */
[----:B------:R-:W-:Y:S01]  /*135f0*/  SHF.R.S32.HI R12, RZ, 0x1f, R3 ;  /* 0x0000001fff0c7819 */ /* 0x000fe20000011403 */
[----:B-1----:R-:W-:-:S04]  /*13600*/  IMAD R13, R17, R240, RZ ;  /* 0x000000f0110d7224 */ /* 0x002fc800078e02ff */
[C---:B------:R-:W-:Y:S02]  /*13610*/  IMAD R13, R16.reuse, R15, R13 ;  /* 0x0000000f100d7224 */ /* 0x040fe400078e020d */
[----:B------:R-:W-:-:S04]  /*13620*/  IMAD.WIDE.U32 R16, R16, R240, RZ ;  /* 0x000000f010107225 */ /* 0x000fc800078e00ff */
[----:B--2---:R-:W-:-:S04]  /*13630*/  IMAD.WIDE.U32 R26, R24, R241, RZ ;  /* 0x000000f1181a7225 */ /* 0x004fc800078e00ff */
[----:B------:R-:W-:Y:S02]  /*13640*/  IMAD R15, R25, R241, RZ ;  /* 0x000000f1190f7224 */ /* 0x000fe400078e02ff */
[----:B------:R-:W-:Y:S01]  /*13650*/  IMAD.IADD R13, R17, 0x1, R13 ;  /* 0x00000001110d7824 */ /* 0x000fe200078e020d */
[----:B------:R-:W-:Y:S01]  /*13660*/  IADD3 R17, P1, P0, R16, R26, R3 ;  /* 0x0000001a10117210 */ /* 0x000fe2000783e003 */
[----:B------:R-:W-:Y:S02]  /*13670*/  IMAD.IADD R15, R27, 0x1, R15 ;  /* 0x000000011b0f7824 */ /* 0x000fe400078e020f */
[-C--:B---3--:R-:W-:Y:S02]  /*13680*/  IMAD R16, R23, R19.reuse, RZ ;  /* 0x0000001317107224 */ /* 0x088fe400078e02ff */
        /* <DEDUP_REMOVED lines=8> */
[----:B----4-:R-:W-:Y:S01]  /*13710*/  IMAD R15, R21, R13, RZ ;  /* 0x0000000d150f7224 */ /* 0x010fe200078e02ff */
[----:B------:R-:W-:-:S03]  /*13720*/  SHF.R.S32.HI R16, RZ, 0x1f, R13 ;  /* 0x0000001fff107819 */ /* 0x000fc6000001140d */
[----:B------:R-:W-:-:S04]  /*13730*/  IMAD.WIDE.U32 R22, R20, R13, R22 ;  /* 0x0000000d14167225 */ /* 0x000fc800078e0016 */
[----:B------:R-:W-:Y:S02]  /*13740*/  IMAD.MOV.U32 R13, RZ, RZ, c[0x0][0x4a8] ;  /* 0x00012a00ff0d7624 */ /* 0x000fe400078e00ff */
[----:B------:R-:W-:Y:S02]  /*13750*/  IMAD R16, R20, R16, R15 ;  /* 0x0000001014107224 */ /* 0x000fe400078e020f */
[----:B------:R-:W-:Y:S01]  /*13760*/  IMAD.MOV.U32 R15, RZ, RZ, c[0x0][0x4ac] ;  /* 0x00012b00ff0f7624 */ /* 0x000fe200078e00ff */
[----:B------:R-:W-:Y:S01]  /*13770*/  SEL R13, R13, c[0x0][0x450], P2 ;  /* 0x000114000d0d7a07 */ /* 0x000fe20001000000 */
[----:B------:R-:W-:-:S03]  /*13780*/  IMAD.IADD R16, R23, 0x1, R16 ;  /* 0x0000000117107824 */ /* 0x000fc600078e0210 */
[----:B------:R-:W-:Y:S02]  /*13790*/  SEL R15, R15, c[0x0][0x454], P2 ;  /* 0x000115000f0f7a07 */ /* 0x000fe40001000000 */
[----:B------:R-:W-:-:S04]  /*137a0*/  LEA R13, P0, R22, R13, 0x2 ;  /* 0x0000000d160d7211 */ /* 0x000fc800078010ff */
[----:B------:R-:W-:Y:S01]  /*137b0*/  LEA.HI.X R15, R22, R15, R16, 0x2, P0 ;  /* 0x0000000f160f7211 */ /* 0x000fe200000f1410 */
[----:B------:R-:W-:Y:S01]  /*137c0*/  SHFL.IDX PT, R18, R13, 0x1, 0x1c1f ;  /* 0x003c1f000d127f89 */ /* 0x000fe200000e0000 */
[----:B------:R-:W-:-:S03]  /*137d0*/  LOP3.LUT P0, RZ, R219, 0x3, RZ, 0xc0, !PT ;  /* 0x00000003dbff7812 */ /* 0x000fc6000780c0ff */
[----:B------:R1:W-:Y:S04]  /*137e0*/  SHFL.IDX PT, R16, R13, RZ, 0x1c1f ;  /* 0x001c1fff0d107589 */ /* 0x0003e800000e0000 */
[----:B------:R-:W2:Y:S04]  /*137f0*/  SHFL.IDX PT, R17, R15, RZ, 0x1c1f ;  /* 0x001c1fff0f117589 */ /* 0x000ea800000e0000 */
[----:B------:R3:W4:Y:S01]  /*13800*/  SHFL.IDX PT, R19, R15, 0x1, 0x1c1f ;  /* 0x003c1f000f137f89 */ /* 0x00072200000e0000 */
[----:B-1----:R-:W-:-:S05]  /*13810*/  IMAD R13, R205, 0x80, R218 ;  /* 0x00000080cd0d7824 */ /* 0x002fca00078e02da */
[C---:B------:R-:W-:Y:S02]  /*13820*/  ISETP.GE.OR P1, PT, R13.reuse, R14, P0 ;  /* 0x0000000e0d00720c */ /* 0x040fe40000726670 */
[----:B---3--:R-:W-:-:S04]  /*13830*/  IADD3 R15, R13, 0x8, RZ ;  /* 0x000000080d0f7810 */ /* 0x008fc80007ffe0ff */
[----:B------:R-:W-:-:S07]  /*13840*/  ISETP.GE.OR P0, PT, R15, R14, P0 ;  /* 0x0000000e0f00720c */ /* 0x000fce0000706670 */
[----:B--2---:R1:W-:Y:S01]  /*13850*/  @!P1 ST.E [R16.64], R2 ;  /* 0x0000000210009985 */ /* 0x0043e2000c101906 */
[----:B------:R-:W-:-:S05]  /*13860*/  ISETP.GE.AND P1, PT, R15, R14, PT ;  /* 0x0000000e0f00720c */ /* 0x000fca0003f26270 */
[----:B----4-:R2:W-:Y:S01]  /*13870*/  @!P0 ST.E [R18.64], R11 ;  /* 0x0000000b12008985 */ /* 0x0105e2000c101906 */
[----:B------:R-:W-:Y:S02]  /*13880*/  ISETP.GE.AND P0, PT, R13, R14, PT ;  /* 0x0000000e0d00720c */ /* 0x000fe40003f06270 */
[----:B-1----:R-:W-:Y:S01]  /*13890*/  P2R R2, PR, RZ, 0x2 ;  /* 0x00000002ff027803 */ /* 0x002fe20000000000 */
[----:B------:R-:W-:Y:S05]  /*138a0*/  @P2 BRA `(.L_x_247) ;  /* 0x000007f000002947 */ /* 0x000fea0003800000 */
[----:B------:R-:W-:Y:S01]  /*138b0*/  IMAD R12, R12, c[0x0][0x3a0], RZ ;  /* 0x0000e8000c0c7a24 */ /* 0x000fe200078e02ff */
[----:B------:R-:W-:Y:S01]  /*138c0*/  LEA R2, R205, R221, 0x7 ;  /* 0x000000ddcd027211 */ /* 0x000fe200078e38ff */
[----:B------:R-:W-:Y:S01]  /*138d0*/  IMAD.WIDE.U32 R4, R3, c[0x0][0x3a0], RZ ;  /* 0x0000e80003047a25 */ /* 0x000fe200078e00ff */
[----:B------:R-:W-:Y:S01]  /*138e0*/  SHF.R.S32.HI R8, RZ, 0x1f, R240 ;  /* 0x0000001fff087819 */ /* 0x000fe200000114f0 */
[----:B------:R1:W3:Y:S01]  /*138f0*/  LDS.128 R56, [R217+0x80] ;  /* 0x00008000d9387984 */ /* 0x0002e20000000c00 */
[----:B------:R-:W-:Y:S01]  /*13900*/  LEA R205, R205, R226, 0x7 ;  /* 0x000000e2cdcd7211 */ /* 0x000fe200078e38ff */
[----:B------:R-:W-:Y:S01]  /*13910*/  IMAD R12, R3, c[0x0][0x3a4], R12 ;  /* 0x0000e900030c7a24 */ /* 0x000fe200078e020c */
[----:B------:R-:W-:Y:S01]  /*13920*/  MOV R3, R2 ;  /* 0x0000000200037202 */ /* 0x000fe20000000f00 */
[----:B------:R1:W4:Y:S01]  /*13930*/  LDS.128 R52, [R217+0x1080] ;  /* 0x00108000d9347984 */ /* 0x0003220000000c00 */
[----:B------:R-:W-:-:S02]  /*13940*/  IMAD R8, R8, c[0x0][0x3f0], RZ ;  /* 0x0000fc0008087a24 */ /* 0x000fc400078e02ff */
[----:B------:R-:W-:Y:S01]  /*13950*/  IADD3 R5, R5, R12, RZ ;  /* 0x0000000c05057210 */ /* 0x000fe20007ffe0ff */
[----:B------:R1:W2:Y:S01]  /*13960*/  LDS.128 R48, [R217+0x2080] ;  /* 0x00208000d9307984 */ /* 0x0002a20000000c00 */
[----:B------:R-:W-:-:S03]  /*13970*/  IMAD R8, R240, c[0x0][0x3f4], R8 ;  /* 0x0000fd00f0087a24 */ /* 0x000fc600078e0208 */
[C---:B------:R-:W-:Y:S01]  /*13980*/  IMAD.WIDE.U32 R6, R241.reuse, c[0x0][0x3e8], R4 ;  /* 0x0000fa00f1067a25 */ /* 0x040fe200078e0004 */
[----:B------:R1:W1:Y:S03]  /*13990*/  LDS.128 R44, [R217+0x3080] ;  /* 0x00308000d92c7984 */ /* 0x0002660000000c00 */
[----:B------:R-:W-:Y:S01]  /*139a0*/  @P3 IMAD.HI.U32 R4, R2, c[0x0][0x4ec], RZ ;  /* 0x00013b0002043a27 */ /* 0x000fe200078e00ff */
[----:B------:R1:W1:Y:S03]  /*139b0*/  LDS.128 R40, [R217+0x4080] ;  /* 0x00408000d9287984 */ /* 0x0002660000000c00 */
[----:B------:R-:W-:Y:S01]  /*139c0*/  IMAD R7, R241, c[0x0][0x3ec], R7 ;  /* 0x0000fb00f1077a24 */ /* 0x000fe200078e0207 */
[----:B------:R-:W-:Y:S01]  /*139d0*/  @P3 SHF.R.U32.HI R3, RZ, c[0x0][0x4f0], R4 ;  /* 0x00013c00ff033a19 */ /* 0x000fe20000011604 */
[----:B------:R1:W1:Y:S02]  /*139e0*/  LDS.128 R36, [R217+0x5080] ;  /* 0x00508000d9247984 */ /* 0x0002640000000c00 */
[----:B------:R-:W-:Y:S01]  /*139f0*/  IMAD.WIDE.U32 R12, R240, c[0x0][0x3f0], R6 ;  /* 0x0000fc00f00c7a25 */ /* 0x000fe200078e0006 */
[----:B------:R-:W-:Y:S01]  /*13a00*/  SHF.R.S32.HI R10, RZ, 0x1f, R3 ;  /* 0x0000001fff0a7819 */ /* 0x000fe20000011403 */
[----:B------:R1:W1:Y:S01]  /*13a10*/  LDS.128 R32, [R217+0x6080] ;  /* 0x00608000d9207984 */ /* 0x0002620000000c00 */
[----:B------:R-:W-:-:S02]  /*13a20*/  IADD3 R9, -R3, RZ, RZ ;  /* 0x000000ff03097210 */ /* 0x000fc40007ffe1ff */
[----:B------:R-:W-:Y:S01]  /*13a30*/  IADD3 R13, R13, R8, RZ ;  /* 0x000000080d0d7210 */ /* 0x000fe20007ffe0ff */
[----:B------:R1:W1:Y:S01]  /*13a40*/  LDS.128 R28, [R217+0x7080] ;  /* 0x00708000d91c7984 */ /* 0x0002620000000c00 */
[----:B------:R-:W-:Y:S02]  /*13a50*/  IMAD R10, R10, c[0x0][0x3e0], RZ ;  /* 0x0000f8000a0a7a24 */ /* 0x000fe400078e02ff */
[----:B------:R-:W-:Y:S01]  /*13a60*/  IMAD R9, R9, c[0x0][0x4e8], R2 ;  /* 0x00013a0009097a24 */ /* 0x000fe200078e0202 */
[----:B------:R1:W1:Y:S01]  /*13a70*/  LDS.128 R24, [R217+0x8080] ;  /* 0x00808000d9187984 */ /* 0x0002620000000c00 */
[C---:B------:R-:W-:Y:S02]  /*13a80*/  IMAD R10, R3.reuse, c[0x0][0x3e4], R10 ;  /* 0x0000f900030a7a24 */ /* 0x040fe400078e020a */
[----:B------:R-:W-:Y:S01]  /*13a90*/  IMAD.WIDE.U32 R12, R3, c[0x0][0x3e0], R12 ;  /* 0x0000f800030c7a25 */ /* 0x000fe200078e000c */
[----:B------:R1:W1:Y:S01]  /*13aa0*/  LDS.128 R20, [R217+0x9080] ;  /* 0x00908000d9147984 */ /* 0x0002620000000c00 */
[----:B------:R-:W-:-:S03]  /*13ab0*/  SHF.R.S32.HI R2, RZ, 0x1f, R9 ;  /* 0x0000001fff027819 */ /* 0x000fc60000011409 */
[----:B--2---:R2:W1:Y:S01]  /*13ac0*/  LDS.128 R16, [R217+0xa080] ;  /* 0x00a08000d9107984 */ /* 0x0044620000000c00 */
[----:B------:R-:W-:Y:S01]  /*13ad0*/  IADD3 R11, R13, R10, RZ ;  /* 0x0000000a0d0b7210 */ /* 0x000fe20007ffe0ff */
[----:B------:R-:W-:Y:S01]  /*13ae0*/  IMAD R2, R2, c[0x0][0x3d8], RZ ;  /* 0x0000f60002027a24 */ /* 0x000fe200078e02ff */
[----:B------:R-:W-:Y:S01]  /*13af0*/  MOV R10, R12 ;  /* 0x0000000c000a7202 */ /* 0x000fe20000000f00 */
[----:B------:R2:W1:Y:S04]  /*13b00*/  LDS.128 R4, [R217+0xb080] ;  /* 0x00b08000d9047984 */ /* 0x0004680000000c00 */
[----:B------:R-:W-:-:S04]  /*13b10*/  IMAD.WIDE.U32 R10, R9, c[0x0][0x3d8], R10 ;  /* 0x0000f600090a7a25 */ /* 0x000fc800078e000a */
[----:B------:R-:W-:Y:S01]  /*13b20*/  IMAD R9, R9, c[0x0][0x3dc], R2 ;  /* 0x0000f70009097a24 */ /* 0x000fe200078e0202 */
[----:B------:R-:W-:-:S04]  /*13b30*/  LEA R8, P0, R10, c[0x0][0x380], 0x1 ;  /* 0x0000e0000a087a11 */ /* 0x000fc800078008ff */
[----:B------:R-:W-:-:S04]  /*13b40*/  IADD3 R2, R11, R9, RZ ;  /* 0x000000090b027210 */ /* 0x000fc80007ffe0ff */
[----:B------:R-:W-:Y:S01]  /*13b50*/  LEA.HI.X R2, R10, c[0x0][0x384], R2, 0x1, P0 ;  /* 0x0000e1000a027a11 */ /* 0x000fe200000f0c02 */
[----:B------:R-:W-:Y:S05]  /*13b60*/  BRA.DIV ~URZ, `(.L_x_248) ;  /* 0x000036f27f007947 */ /* 0x000fea000b800000 */
[----:B---34-:R3:W4:Y:S02]  /*13b70*/  SHFL.IDX PT, R61, R2, RZ, 0x181f ;  /* 0x00181fff023d7589 */ /* 0x01872400000e0000 */
.L_x_311:
[----:B------:R-:W-:Y:S05]  /*13b80*/  BRA.DIV ~URZ, `(.L_x_249) ;  /* 0x000037427f007947 */ /* 0x000fea000b800000 */
[----:B------:R2:W3:Y:S02]  /*13b90*/  SHFL.IDX PT, R3, R8, RZ, 0x181f ;  /* 0x00181fff08037589 */ /* 0x0004e400000e0000 */
.L_x_312:
[----:B------:R-:W-:Y:S01]  /*13ba0*/  ISETP.GE.AND P0, PT, R205, R14, PT ;  /* 0x0000000ecd00720c */ /* 0x000fe20003f06270 */
[----:B------:R-:W-:Y:S01]  /*13bb0*/  BSSY B0, `(.L_x_250) ;  /* 0x0000011000007945 */ /* 0x000fe20003800000 */
[----:B------:R-:W-:Y:S02]  /*13bc0*/  SHF.R.S32.HI R60, RZ, 0x1f, R211 ;  /* 0x0000001fff3c7819 */ /* 0x000fe400000114d3 */
[----:B------:R-:W-:Y:S02]  /*13bd0*/  SHF.R.S32.HI R15, RZ, 0x1f, R212 ;  /* 0x0000001fff0f7819 */ /* 0x000fe400000114d4 */
[----:B------:R-:W-:-:S07]  /*13be0*/  SHF.R.S32.HI R9, RZ, 0x1f, R246 ;  /* 0x0000001fff097819 */ /* 0x000fce00000114f6 */
[----:B------:R-:W-:Y:S05]  /*13bf0*/  @P0 BRA `(.L_x_251) ;  /* 0x000000c000000947 */ /* 0x000fea0003800000 */
[----:B------:R-:W-:Y:S02]  /*13c00*/  ISETP.GE.AND P2, PT, R246, c[0x0][0x3c8], PT ;  /* 0x0000f200f6007a0c */ /* 0x000fe40003f46270 */
[----:B------:R-:W-:Y:S02]  /*13c10*/  ISETP.GE.AND P1, PT, R212, c[0x0][0x3c8], PT ;  /* 0x0000f200d4007a0c */ /* 0x000fe40003f26270 */
[----:B------:R-:W-:-:S09]  /*13c20*/  ISETP.GE.AND P0, PT, R211, c[0x0][0x3c8], PT ;  /* 0x0000f200d3007a0c */ /* 0x000fd20003f06270 */
[-C--:B---3--:R-:W-:Y:S02]  /*13c30*/  @!P2 LEA R12, P5, R246, R3.reuse, 0x1 ;  /* 0x00000003f60ca211 */ /* 0x088fe400078a08ff */
[-C--:B------:R-:W-:Y:S02]  /*13c40*/  @!P1 LEA R10, P4, R212, R3.reuse, 0x1 ;  /* 0x00000003d40a9211 */ /* 0x080fe400078808ff */
[C---:B------:R-:W-:Y:S02]  /*13c50*/  @!P0 LEA R62, P3, R211.reuse, R3, 0x1 ;  /* 0x00000003d33e8211 */ /* 0x040fe400078608ff */
[-C--:B----4-:R-:W-:Y:S02]  /*13c60*/  @!P2 LEA.HI.X R13, R246, R61.reuse, R9, 0x1, P5 ;  /* 0x0000003df60da211 */ /* 0x090fe400028f0c09 */
[-C--:B------:R-:W-:Y:S02]  /*13c70*/  @!P1 LEA.HI.X R11, R212, R61.reuse, R15, 0x1, P4 ;  /* 0x0000003dd40b9211 */ /* 0x080fe400020f0c0f */
[----:B------:R-:W-:Y:S01]  /*13c80*/  @!P0 LEA.HI.X R63, R211, R61, R60, 0x1, P3 ;  /* 0x0000003dd33f8211 */ /* 0x000fe200018f0c3c */
[----:B------:R3:W-:Y:S04]  /*13c90*/  @!P2 ST.E.128 [R12.64], R56 ;  /* 0x000000380c00a985 */ /* 0x0007e8000c101d06 */
[----:B-1----:R3:W-:Y:S04]  /*13ca0*/  @!P1 ST.E.128 [R10.64], R40 ;  /* 0x000000280a009985 */ /* 0x0027e8000c101d06 */
[----:B------:R3:W-:Y:S02]  /*13cb0*/  @!P0 ST.E.128 [R62.64], R24 ;  /* 0x000000183e008985 */ /* 0x0007e4000c101d06 */
.L_x_251:
[----:B------:R-:W-:Y:S05]  /*13cc0*/  BSYNC B0 ;  /* 0x0000000000007941 */ /* 0x000fea0003800000 */
.L_x_250:
[----:B------:R-:W-:Y:S05]  /*13cd0*/  BRA.DIV ~URZ, `(.L_x_252) ;  /* 0x000036627f007947 */ /* 0x000fea000b800000 */
[----:B-1-3--:R1:W3:Y:S04]  /*13ce0*/  SHFL.IDX PT, R24, R2, 0x1, 0x181f ;  /* 0x00381f0002187f89 */ /* 0x00a2e800000e0000 */
[----:B------:R1:W2:Y:S02]  /*13cf0*/  SHFL.IDX PT, R10, R8, 0x1, 0x181f ;  /* 0x00381f00080a7f89 */ /* 0x0002a400000e0000 */
.L_x_313:
        /* <DEDUP_REMOVED lines=8> */
[-C--:B------:R-:W-:Y:S02]  /*13d80*/  @!P1 LEA R12, P4, R212, R10.reuse, 0x1 ;  /* 0x0000000ad40c9211 */ /* 0x080fe400078808ff */
[C---:B------:R-:W-:Y:S02]  /*13d90*/  @!P0 LEA R10, P3, R211.reuse, R10, 0x1 ;  /* 0x0000000ad30a8211 */ /* 0x040fe400078608ff */
[-C--:B---3--:R-:W-:Y:S02]  /*13da0*/  @!P2 LEA.HI.X R27, R246, R24.reuse, R9, 0x1, P5 ;  /* 0x00000018f61ba211 */ /* 0x088fe400028f0c09 */
[-C--:B------:R-:W-:Y:S02]  /*13db0*/  @!P1 LEA.HI.X R13, R212, R24.reuse, R15, 0x1, P4 ;  /* 0x00000018d40d9211 */ /* 0x080fe400020f0c0f */
[----:B------:R-:W-:Y:S01]  /*13dc0*/  @!P0 LEA.HI.X R11, R211, R24, R60, 0x1, P3 ;  /* 0x00000018d30b8211 */ /* 0x000fe200018f0c3c */
[----:B------:R2:W-:Y:S04]  /*13dd0*/  @!P2 ST.E.128 [R26.64], R52 ;  /* 0x000000341a00a985 */ /* 0x0005e8000c101d06 */
[----:B------:R2:W-:Y:S04]  /*13de0*/  @!P1 ST.E.128 [R12.64], R36 ;  /* 0x000000240c009985 */ /* 0x0005e8000c101d06 */
[----:B------:R2:W-:Y:S02]  /*13df0*/  @!P0 ST.E.128 [R10.64], R20 ;  /* 0x000000140a008985 */ /* 0x0005e4000c101d06 */
.L_x_254:
[----:B------:R-:W-:Y:S05]  /*13e00*/  BSYNC B0 ;  /* 0x0000000000007941 */ /* 0x000fea0003800000 */
.L_x_253:
[----:B------:R-:W-:Y:S05]  /*13e10*/  BRA.DIV ~URZ, `(.L_x_255) ;  /* 0x000035e27f007947 */ /* 0x000fea000b800000 */
[----:B--2---:R2:W1:Y:S02]  /*13e20*/  SHFL.IDX PT, R20, R2, 0x2, 0x181f ;  /* 0x00581f0002147f89 */ /* 0x00446400000e0000 */
.L_x_314:
[----:B------:R-:W-:Y:S05]  /*13e30*/  BRA.DIV ~URZ, `(.L_x_256) ;  /* 0x000036327f007947 */ /* 0x000fea000b800000 */
[----:B------:R2:W4:Y:S02]  /*13e40*/  SHFL.IDX PT, R10, R8, 0x2, 0x181f ;  /* 0x00581f00080a7f89 */ /* 0x00052400000e0000 */
.L_x_315:
        /* <DEDUP_REMOVED lines=8> */
[-C--:B------:R-:W-:Y:S02]  /*13ed0*/  @!P1 LEA R12, P4, R212, R10.reuse, 0x1 ;  /* 0x0000000ad40c9211 */ /* 0x080fe400078808ff */
[C---:B------:R-:W-:Y:S02]  /*13ee0*/  @!P0 LEA R10, P3, R211.reuse, R10, 0x1 ;  /* 0x0000000ad30a8211 */ /* 0x040fe400078608ff */
[-C--:B-1----:R-:W-:Y:S02]  /*13ef0*/  @!P2 LEA.HI.X R23, R246, R20.reuse, R9, 0x1, P5 ;  /* 0x00000014f617a211 */ /* 0x082fe400028f0c09 */
[-C--:B------:R-:W-:Y:S02]  /*13f00*/  @!P1 LEA.HI.X R13, R212, R20.reuse, R15, 0x1, P4 ;  /* 0x00000014d40d9211 */ /* 0x080fe400020f0c0f */
[----:B------:R-:W-:Y:S01]  /*13f10*/  @!P0 LEA.HI.X R11, R211, R20, R60, 0x1, P3 ;  /* 0x00000014d30b8211 */ /* 0x000fe200018f0c3c */
[----:B------:R1:W-:Y:S04]  /*13f20*/  @!P2 ST.E.128 [R22.64], R48 ;  /* 0x000000301600a985 */ /* 0x0003e8000c101d06 */
[----:B------:R1:W-:Y:S04]  /*13f30*/  @!P1 ST.E.128 [R12.64], R32 ;  /* 0x000000200c009985 */ /* 0x0003e8000c101d06 */
[----:B------:R1:W-:Y:S02]  /*13f40*/  @!P0 ST.E.128 [R10.64], R16 ;  /* 0x000000100a008985 */ /* 0x0003e4000c101d06 */
.L_x_258:
[----:B------:R-:W-:Y:S05]  /*13f50*/  BSYNC B0 ;  /* 0x0000000000007941 */ /* 0x000fea0003800000 */
.L_x_257:
[----:B------:R-:W-:Y:S05]  /*13f60*/  BRA.DIV ~URZ, `(.L_x_259) ;  /* 0x000035627f007947 */ /* 0x000fea000b800000 */
[----:B-12---:R-:W1:Y:S04]  /*13f70*/  SHFL.IDX PT, R2, R2, 0x3, 0x181f ;  /* 0x00781f0002027f89 */ /* 0x006e6800000e0000 */
[----:B------:R-:W2:Y:S02]  /*13f80*/  SHFL.IDX PT, R8, R8, 0x3, 0x181f ;  /* 0x00781f0008087f89 */ /* 0x000ea400000e0000 */
.L_x_316:
[----:B------:R-:W-:-:S04]  /*13f90*/  IADD3 R205, R205, 0x60, RZ ;  /* 0x00000060cdcd7810 */ /* 0x000fc80007ffe0ff */
[----:B------:R-:W-:-:S13]  /*13fa0*/  ISETP.GE.AND P0, PT, R205, R14, PT ;  /* 0x0000000ecd00720c */ /* 0x000fda0003f06270 */
[----:B------:R-:W-:Y:S05]  /*13fb0*/  @P0 BRA `(.L_x_260) ;  /* 0x00001f0000000947 */ /* 0x000fea0003800000 */
[----:B------:R-:W-:Y:S02]  /*13fc0*/  ISETP.GE.AND P1, PT, R246, c[0x0][0x3c8], PT ;  /* 0x0000f200f6007a0c */ /* 0x000fe40003f26270 */
[----:B------:R-:W-:-:S11]  /*13fd0*/  ISETP.GE.AND P0, PT, R212, c[0x0][0x3c8], PT ;  /* 0x0000f200d4007a0c */ /* 0x000fd60003f06270 */
[-C--:B--2---:R-:W-:Y:S02]  /*13fe0*/  @!P1 LEA R12, P3, R246, R8.reuse, 0x1 ;  /* 0x00000008f60c9211 */ /* 0x084fe400078608ff */
[----:B----4-:R-:W-:Y:S02]  /*13ff0*/  @!P0 LEA R10, P2, R212, R8, 0x1 ;  /* 0x00000008d40a8211 */ /* 0x010fe400078408ff */
[-C--:B-1----:R-:W-:Y:S02]  /*14000*/  @!P1 LEA.HI.X R13, R246, R2.reuse, R9, 0x1, P3 ;  /* 0x00000002f60d9211 */ /* 0x082fe400018f0c09 */
[----:B------:R-:W-:-:S03]  /*14010*/  @!P0 LEA.HI.X R11, R212, R2, R15, 0x1, P2 ;  /* 0x00000002d40b8211 */ /* 0x000fc600010f0c0f */
[----:B------:R1:W-:Y:S04]  /*14020*/  @!P1 ST.E.128 [R12.64], R44 ;  /* 0x0000002c0c009985 */ /* 0x0003e8000c101d06 */
[----:B------:R1:W-:Y:S01]  /*14030*/  @!P0 ST.E.128 [R10.64], R28 ;  /* 0x0000001c0a008985 */ /* 0x0003e2000c101d06 */
[----:B------:R-:W-:-:S13]  /*14040*/  ISETP.GE.AND P0, PT, R211, c[0x0][0x3c8], PT ;  /* 0x0000f200d3007a0c */ /* 0x000fda0003f06270 */
[----:B------:R-:W-:Y:S05]  /*14050*/  @P0 BRA `(.L_x_260) ;  /* 0x00001e6000000947 */ /* 0x000fea0003800000 */
[----:B------:R-:W-:-:S04]  /*14060*/  LEA R8, P0, R211, R8, 0x1 ;  /* 0x00000008d3087211 */ /* 0x000fc800078008ff */
[----:B------:R-:W-:-:S05]  /*14070*/  LEA.HI.X R9, R211, R2, R60, 0x1, P0 ;  /* 0x00000002d3097211 */ /* 0x000fca00000f0c3c */
[----:B------:R2:W-:Y:S01]  /*14080*/  ST.E.128 [R8.64], R4 ;  /* 0x0000000408007985 */ /* 0x0005e2000c101d06 */
[----:B------:R-:W-:Y:S05]  /*14090*/  BRA `(.L_x_260) ;  /* 0x00001e2000007947 */ /* 0x000fea0003800000 */
.L_x_247:
[----:B------:R-:W-:Y:S02]  /*140a0*/  IMAD R12, R12, c[0x0][0x408], RZ ;  /* 0x000102000c0c7a24 */ /* 0x000fe400078e02ff */
[----:B------:R-:W-:-:S04]  /*140b0*/  IMAD.WIDE.U32 R14, R3, c[0x0][0x408], RZ ;  /* 0x00010200030e7a25 */ /* 0x000fc800078e00ff */
[----:B------:R-:W-:Y:S01]  /*140c0*/  IMAD R12, R3, c[0x0][0x40c], R12 ;  /* 0x00010300030c7a24 */ /* 0x000fe200078e020c */
[----:B------:R-:W-:Y:S01]  /*140d0*/  SHF.R.S32.HI R3, RZ, 0x1f, R240 ;  /* 0x0000001fff037819 */ /* 0x000fe200000114f0 */
[----:B--2---:R-:W-:-:S03]  /*140e0*/  @P3 IMAD.HI.U32 R11, R10, c[0x0][0x4ec], RZ ;  /* 0x00013b000a0b3a27 */ /* 0x004fc600078e00ff */
[----:B------:R-:W-:Y:S01]  /*140f0*/  IADD3 R13, R15, R12, RZ ;  /* 0x0000000c0f0d7210 */ /* 0x000fe20007ffe0ff */
[----:B------:R-:W-:Y:S01]  /*14100*/  IMAD R3, R3, c[0x0][0x440], RZ ;  /* 0x0001100003037a24 */ /* 0x000fe200078e02ff */
[----:B------:R-:W-:-:S03]  /*14110*/  MOV R12, R14 ;  /* 0x0000000e000c7202 */ /* 0x000fc60000000f00 */
        /* <DEDUP_REMOVED lines=25> */
[----:B------:R1:W2:Y:S02]  /*142b0*/  SHFL.IDX PT, R163, R161, RZ, 0x1c1f ;  /* 0x001c1fffa1a37589 */ /* 0x0002a400000e0000 */
.L_x_317:
[----:B------:R-:W-:Y:S05]  /*142c0*/  BRA.DIV ~URZ, `(.L_x_262) ;  /* 0x000033427f007947 */ /* 0x000fea000b800000 */
[----:B------:R3:W4:Y:S02]  /*142d0*/  SHFL.IDX PT, R3, R162, RZ, 0x1c1f ;  /* 0x001c1fffa2037589 */ /* 0x00072400000e0000 */
.L_x_318:
[----:B------:R-:W-:Y:S01]  /*142e0*/  SHF.R.S32.HI R160, RZ, 0x1f, R219 ;  /* 0x0000001fffa07819 */ /* 0x000fe200000114db */
[----:B------:R-:W-:Y:S03]  /*142f0*/  BSSY B0, `(.L_x_263) ;  /* 0x0000095000007945 */ /* 0x000fe60003800000 */
[----:B------:R-:W-:-:S04]  /*14300*/  LEA.HI R160, R160, R219, RZ, 0x2 ;  /* 0x000000dba0a07211 */ /* 0x000fc800078f10ff */
[----:B------:R-:W-:-:S05]  /*14310*/  LOP3.LUT R160, R160, 0x7ffffffc, RZ, 0xc0, !PT ;  /* 0x7ffffffca0a07812 */ /* 0x000fca00078ec0ff */
[----:B------:R-:W-:-:S04]  /*14320*/  IMAD.IADD R160, R219, 0x1, -R160 ;  /* 0x00000001dba07824 */ /* 0x000fc800078e0aa0 */
[----:B------:R-:W-:-:S05]  /*14330*/  IMAD.SHL.U32 R160, R160, 0x2, RZ ;  /* 0x00000002a0a07824 */ /* 0x000fca00078e00ff */
        /* <DEDUP_REMOVED lines=45> */
[----:B------:R-:W-:Y:S01]  /*14610*/  SHF.R.S32.HI R14, RZ, 0x1f, R64 ;  /* 0x0000001fff0e7819 */ /* 0x000fe20000011440 */
[----:B------:R-:W-:Y:S05]  /*14620*/  @P0 BRA `(.L_x_264) ;  /* 0x0000061000000947 */ /* 0x000fea0003800000 */
[----:B------:R-:W-:Y:S02]  /*14630*/  ISETP.GE.AND P1, PT, R160, c[0x0][0x3c8], PT ;  /* 0x0000f200a0007a0c */ /* 0x000fe40003f26270 */
[----:B------:R-:W-:Y:S02]  /*14640*/  ISETP.GE.AND P0, PT, R64, c[0x0][0x3c8], PT ;  /* 0x0000f20040007a0c */ /* 0x000fe40003f06270 */
[----:B------:R-:W-:-:S02]  /*14650*/  ISETP.GE.AND P3, PT, R63, c[0x0][0x3c8], PT ;  /* 0x0000f2003f007a0c */ /* 0x000fc40003f66270 */
[----:B------:R-:W-:Y:S02]  /*14660*/  ISETP.GE.AND P4, PT, R61, c[0x0][0x3c8], PT ;  /* 0x0000f2003d007a0c */ /* 0x000fe40003f86270 */
[----:B------:R-:W-:-:S05]  /*14670*/  ISETP.GE.AND P6, PT, R152, c[0x0][0x3c8], PT ;  /* 0x0000f20098007a0c */ /* 0x000fca0003fc6270 */
[----:B----4-:R-:W-:Y:S02]  /*14680*/  @!P1 IMAD.MOV.U32 R12, RZ, RZ, R3 ;  /* 0x000000ffff0c9224 */ /* 0x010fe400078e0003 */
[----:B--2---:R-:W-:Y:S01]  /*14690*/  @!P1 IMAD.MOV.U32 R13, RZ, RZ, R163 ;  /* 0x000000ffff0d9224 */ /* 0x004fe200078e00a3 */
[----:B------:R-:W-:-:S03]  /*146a0*/  @!P0 LEA R10, P2, R64, R3, 0x2 ;  /* 0x00000003400a8211 */ /* 0x000fc600078410ff */
[----:B------:R-:W-:Y:S01]  /*146b0*/  @!P1 IMAD.WIDE R12, R160, 0x4, R12 ;  /* 0x00000004a00c9825 */ /* 0x000fe200078e020c */
[----:B------:R-:W-:Y:S02]  /*146c0*/  @!P0 LEA.HI.X R11, R64, R163, R14, 0x2, P2 ;  /* 0x000000a3400b8211 */ /* 0x000fe400010f140e */
[----:B------:R-:W-:Y:S02]  /*146d0*/  ISETP.GE.AND P2, PT, R35, c[0x0][0x3c8], PT ;  /* 0x0000f20023007a0c */ /* 0x000fe40003f46270 */
[----:B------:R2:W-:Y:S01]  /*146e0*/  @!P1 ST.E.64 [R12.64], R128 ;  /* 0x000000800c009985 */ /* 0x0005e2000c101b06 */
[----:B------:R-:W-:-:S03]  /*146f0*/  ISETP.GE.AND P1, PT, R33, c[0x0][0x3c8], PT ;  /* 0x0000f20021007a0c */ /* 0x000fc60003f26270 */
[----:B------:R4:W-:Y:S01]  /*14700*/  @!P0 ST.E.64 [R10.64], R124 ;  /* 0x0000007c0a008985 */ /* 0x0009e2000c101b06 */
        /* <DEDUP_REMOVED lines=24> */
[CC--:B--2---:R-:W-:Y:S02]  /*14890*/  @!P2 LEA R12, P5, R27.reuse, R3.reuse, 0x2 ;  /* 0x000000031b0ca211 */ /* 0x0c4fe400078a10ff */
[C---:B----4-:R-:W-:Y:S02]  /*148a0*/  @!P1 LEA R10, P0, R24.reuse, R3, 0x2 ;  /* 0x00000003180a9211 */ /* 0x050fe400078010ff */
        /* <DEDUP_REMOVED lines=22> */
[----:B--2---:R-:W-:-:S04]  /*14a10*/  @!P3 LEA R4, P5, R159, R3, 0x2 ;  /* 0x000000039f04b211 */ /* 0x004fc800078a10ff */
[----:B------:R-:W-:Y:S02]  /*14a20*/  @!P3 LEA.HI.X R5, R159, R163, R20, 0x2, P5 ;  /* 0x000000a39f05b211 */ /* 0x000fe400028f1414 */
[----:B----4-:R-:W-:Y:S02]  /*14a30*/  @!P4 LEA R6, P0, R158, R3, 0x2 ;  /* 0x000000039e06c211 */ /* 0x010fe400078010ff */
[----:B------:R-:W-:Y:S01]  /*14a40*/  ISETP.GE.AND P5, PT, R150, c[0x0][0x3c8], PT ;  /* 0x0000f20096007a0c */ /* 0x000fe20003fa6270 */
[----:B------:R2:W-:Y:S01]  /*14a50*/  @!P3 ST.E.64 [R4.64], R84 ;  /* 0x000000540400b985 */ /* 0x0005e2000c101b06 */
[----:B------:R-:W-:Y:S02]  /*14a60*/  @!P4 LEA.HI.X R7, R158, R163, R157, 0x2, P0 ;  /* 0x000000a39e07c211 */ /* 0x000fe400000f149d */
[----:B------:R-:W-:-:S03]  /*14a70*/  @!P1 LEA R10, P3, R154, R3, 0x2 ;  /* 0x000000039a0a9211 */ /* 0x000fc600078610ff */
[----:B------:R4:W-:Y:S01]  /*14a80*/  @!P4 ST.E.64 [R6.64], R88 ;  /* 0x000000580600c985 */ /* 0x0009e2000c101b06 */
        /* <DEDUP_REMOVED lines=8> */
[----:B------:R4:W-:Y:S01]  /*14b10*/  @!P1 ST.E.64 [R10.64], R96 ;  /* 0x000000600a009985 */ /* 0x0009e2000c101b06 */
[----:B------:R-:W-:Y:S02]  /*14b20*/  ISETP.GE.AND P1, PT, R144, c[0x0][0x3c8], PT ;  /* 0x0000f20090007a0c */ /* 0x000fe40003f26270 */
[----:B------:R-:W-:Y:S01]  /*14b30*/  ISETP.GE.AND P0, PT, R137, c[0x0][0x3c8], PT ;  /* 0x0000f20089007a0c */ /* 0x000fe20003f06270 */
[----:B------:R5:W-:Y:S01]  /*14b40*/  @!P6 ST.E.64 [R6.64], R120 ;  /* 0x000000780600e985 */ /* 0x000be2000c101b06 */
[----:B--2---:R-:W-:-:S04]  /*14b50*/  @!P5 LEA R4, P3, R150, R3, 0x2 ;  /* 0x000000039604d211 */ /* 0x004fc800078610ff */
[----:B------:R-:W-:Y:S02]  /*14b60*/  @!P5 LEA.HI.X R5, R150, R163, R149, 0x2, P3 ;  /* 0x000000a39605d211 */ /* 0x000fe400018f1495 */
[-C--:B----4-:R-:W-:Y:S02]  /*14b70*/  @!P2 LEA R10, P3, R146, R3.reuse, 0x2 ;  /* 0x00000003920aa211 */ /* 0x090fe400078610ff */
[----:B-----5:R-:W-:Y:S01]  /*14b80*/  @!P4 LEA R6, P6, R148, R3, 0x2 ;  /* 0x000000039406c211 */ /* 0x020fe200078c10ff */
[----:B------:R2:W-:Y:S01]  /*14b90*/  @!P5 ST.E.64 [R4.64], R100 ;  /* 0x000000640400d985 */ /* 0x0005e2000c101b06 */
[----:B------:R-:W-:Y:S02]  /*14ba0*/  @!P2 LEA.HI.X R11, R146, R163, R145, 0x2, P3 ;  /* 0x000000a3920ba211 */ /* 0x000fe400018f1491 */
[----:B------:R-:W-:Y:S02]  /*14bb0*/  @!P0 LEA R12, P3, R137, R3, 0x2 ;  /* 0x00000003890c8211 */ /* 0x000fe400078610ff */
[----:B------:R-:W-:-:S02]  /*14bc0*/  @!P4 LEA.HI.X R7, R148, R163, R147, 0x2, P6 ;  /* 0x000000a39407c211 */ /* 0x000fc400030f1493 */
[----:B------:R-:W-:-:S03]  /*14bd0*/  @!P0 LEA.HI.X R13, R137, R163, R65, 0x2, P3 ;  /* 0x000000a3890d8211 */ /* 0x000fc600018f1441 */
[----:B------:R4:W-:Y:S04]  /*14be0*/  @!P4 ST.E.64 [R6.64], R104 ;  /* 0x000000680600c985 */ /* 0x0009e8000c101b06 */
[----:B------:R4:W-:Y:S01]  /*14bf0*/  @!P2 ST.E.64 [R10.64], R108 ;  /* 0x0000006c0a00a985 */ /* 0x0009e2000c101b06 */
[----:B--2---:R-:W-:-:S04]  /*14c00*/  @!P1 LEA R4, P5, R144, R3, 0x2 ;  /* 0x0000000390049211 */ /* 0x004fc800078a10ff */
[----:B------:R-:W-:-:S05]  /*14c10*/  @!P1 LEA.HI.X R5, R144, R163, R142, 0x2, P5 ;  /* 0x000000a390059211 */ /* 0x000fca00028f148e */
[----:B------:R4:W-:Y:S04]  /*14c20*/  @!P1 ST.E.64 [R4.64], R116 ;  /* 0x0000007404009985 */ /* 0x0009e8000c101b06 */
[----:B------:R4:W-:Y:S02]  /*14c30*/  @!P0 ST.E.64 [R12.64], R112 ;  /* 0x000000700c008985 */ /* 0x0009e4000c101b06 */
.L_x_264:
[----:B------:R-:W-:Y:S05]  /*14c40*/  BSYNC B0 ;  /* 0x0000000000007941 */ /* 0x000fea0003800000 */
.L_x_263:
[----:B------:R-:W-:Y:S05]  /*14c50*/  BRA.DIV ~URZ, `(.L_x_265) ;  /* 0x00002a227f007947 */ /* 0x000fea000b800000 */
[----:B-1----:R-:W1:Y:S04]  /*14c60*/  SHFL.IDX PT, R161, R161, 0x1, 0x1c1f ;  /* 0x003c1f00a1a17f89 */ /* 0x002e6800000e0000 */
[----:B---3--:R-:W3:Y:S02]  /*14c70*/  SHFL.IDX PT, R162, R162, 0x1, 0x1c1f ;  /* 0x003c1f00a2a27f89 */ /* 0x008ee400000e0000 */
.L_x_319:
[----:B------:R-:W-:-:S13]  /*14c80*/  ISETP.NE.AND P0, PT, R2, RZ, PT ;  /* 0x000000ff0200720c */ /* 0x000fda0003f05270 */
[----:B------:R-:W-:Y:S05]  /*14c90*/  @P0 BRA `(.L_x_260) ;  /* 0x0000122000000947 */ /* 0x000fea0003800000 */
[----:B------:R-:W-:Y:S02]  /*14ca0*/  ISETP.GE.AND P3, PT, R64, c[0x0][0x3c8], PT ;  /* 0x0000f20040007a0c */ /* 0x000fe40003f66270 */
[----:B------:R-:W-:Y:S02]  /*14cb0*/  ISETP.GE.AND P2, PT, R63, c[0x0][0x3c8], PT ;  /* 0x0000f2003f007a0c */ /* 0x000fe40003f46270 */
[----:B------:R-:W-:Y:S02]  /*14cc0*/  ISETP.GE.AND P1, PT, R61, c[0x0][0x3c8], PT ;  /* 0x0000f2003d007a0c */ /* 0x000fe40003f26270 */
[----:B------:R-:W-:Y:S02]  /*14cd0*/  ISETP.GE.AND P4, PT, R160, c[0x0][0x3c8], PT ;  /* 0x0000f200a0007a0c */ /* 0x000fe40003f86270 */
[----:B------:R-:W-:-:S05]  /*14ce0*/  ISETP.GE.AND P0, PT, R35, c[0x0][0x3c8], PT ;  /* 0x0000f20023007a0c */ /* 0x000fca0003f06270 */
[CC--:B---34-:R-:W-:Y:S02]  /*14cf0*/  @!P3 LEA R4, P6, R64.reuse, R162.reuse, 0x2 ;  /* 0x000000a24004b211 */ /* 0x0d8fe400078c10ff */
[-C--:B------:R-:W-:Y:S02]  /*14d00*/  @!P2 LEA R2, P5, R63, R162.reuse, 0x2 ;  /* 0x000000a23f02a211 */ /* 0x080fe400078a10ff */
[-C--:B-1----:R-:W-:Y:S02]  /*14d10*/  @!P3 LEA.HI.X R5, R64, R161.reuse, R14, 0x2, P6 ;  /* 0x000000a14005b211 */ /* 0x082fe400030f140e */
[-C--:B------:R-:W-:Y:S01]  /*14d20*/  @!P1 LEA R10, P6, R61, R162.reuse, 0x2 ;  /* 0x000000a23d0a9211 */ /* 0x080fe200078c10ff */
[----:B------:R-:W-:Y:S01]  /*14d30*/  @!P4 IMAD.MOV.U32 R12, RZ, RZ, R162 ;  /* 0x000000ffff0cc224 */ /* 0x000fe200078e00a2 */
[----:B------:R-:W-:Y:S01]  /*14d40*/  @!P2 LEA.HI.X R3, R63, R161, R62, 0x2, P5 ;  /* 0x000000a13f03a211 */ /* 0x000fe200028f143e */
[----:B------:R-:W-:Y:S01]  /*14d50*/  @!P4 IMAD.MOV.U32 R13, RZ, RZ, R161 ;  /* 0x000000ffff0dc224 */ /* 0x000fe200078e00a1 */
[----:B------:R-:W-:-:S02]  /*14d60*/  @!P0 LEA R6, P5, R35, R162, 0x2 ;  /* 0x000000a223068211 */ /* 0x000fc400078a10ff */
[-C--:B------:R-:W-:Y:S01]  /*14d70*/  @!P1 LEA.HI.X R11, R61, R161.reuse, R60, 0x2, P6 ;  /* 0x000000a13d0b9211 */ /* 0x080fe200030f143c */
[----:B------:R-:W-:Y:S01]  /*14d80*/  @!P4 IMAD.WIDE R12, R160, 0x4, R12 ;  /* 0x00000004a00cc825 */ /* 0x000fe200078e020c */
[----:B------:R-:W-:Y:S02]  /*14d90*/  ISETP.GE.AND P6, PT, R33, c[0x0][0x3c8], PT ;  /* 0x0000f20021007a0c */ /* 0x000fe40003fc6270 */
[----:B------:R-:W-:Y:S02]  /*14da0*/  @!P0 LEA.HI.X R7, R35, R161, R34, 0x2, P5 ;  /* 0x000000a123078211 */ /* 0x000fe400028f1422 */
[----:B------:R-:W-:Y:S01]  /*14db0*/  ISETP.GE.AND P5, PT, R31, c[0x0][0x3c8], PT ;  /* 0x0000f2001f007a0c */ /* 0x000fe20003fa6270 */
[----:B------:R-:W-:Y:S01]  /*14dc0*/  @!P4 ST.E.64 [R12.64], R130 ;  /* 0x000000820c00c985 */ /* 0x000fe2000c101b06 */
[----:B------:R-:W-:-:S03]  /*14dd0*/  ISETP.GE.AND P4, PT, R29, c[0x0][0x3c8], PT ;  /* 0x0000f2001d007a0c */ /* 0x000fc60003f86270 */
[----:B------:R1:W-:Y:S01]  /*14de0*/  @!P3 ST.E.64 [R4.64], R126 ;  /* 0x0000007e0400b985 */ /* 0x0003e2000c101b06 */
[----:B------:R-:W-:-:S03]  /*14df0*/  ISETP.GE.AND P3, PT, R27, c[0x0][0x3c8], PT ;  /* 0x0000f2001b007a0c */ /* 0x000fc60003f66270 */
[----:B------:R3:W-:Y:S01]  /*14e00*/  @!P2 ST.E.64 [R2.64], R38 ;  /* 0x000000260200a985 */ /* 0x0007e2000c101b06 */
[----:B------:R-:W-:-:S03]  /*14e10*/  ISETP.GE.AND P2, PT, R24, c[0x0][0x3c8], PT ;  /* 0x0000f20018007a0c */ /* 0x000fc60003f46270 */
[----:B------:R-:W-:Y:S04]  /*14e20*/  @!P1 ST.E.64 [R10.64], R42 ;  /* 0x0000002a0a009985 */ /* 0x000fe8000c101b06 */
[----:B------:R4:W-:Y:S01]  /*14e30*/  @!P0 ST.E.64 [R6.64], R46 ;  /* 0x0000002e06008985 */ /* 0x0009e2000c101b06 */
[-C--:B-1----:R-:W-:Y:S02]  /*14e40*/  @!P6 LEA R4, P0, R33, R162.reuse, 0x2 ;  /* 0x000000a22104e211 */ /* 0x082fe400078010ff */
[----:B---3--:R-:W-:Y:S02]  /*14e50*/  @!P5 LEA R2, P1, R31, R162, 0x2 ;  /* 0x000000a21f02d211 */ /* 0x008fe400078210ff */
[-C--:B------:R-:W-:Y:S02]  /*14e60*/  @!P6 LEA.HI.X R5, R33, R161.reuse, R32, 0x2, P0 ;  /* 0x000000a12105e211 */ /* 0x080fe400000f1420 */
[----:B------:R-:W-:-:S02]  /*14e70*/  @!P5 LEA.HI.X R3, R31, R161, R30, 0x2, P1 ;  /* 0x000000a11f03d211 */ /* 0x000fc400008f141e */
[----:B------:R-:W-:Y:S01]  /*14e80*/  ISETP.GE.AND P1, PT, R19, c[0x0][0x3c8], PT ;  /* 0x0000f20013007a0c */ /* 0x000fe20003f26270 */
[----:B------:R1:W-:Y:S01]  /*14e90*/  @!P6 ST.E.64 [R4.64], R50 ;  /* 0x000000320400e985 */ /* 0x0003e2000c101b06 */
[CC--:B----4-:R-:W-:Y:S02]  /*14ea0*/  @!P4 LEA R6, P0, R29.reuse, R162.reuse, 0x2 ;  /* 0x000000a21d06c211 */ /* 0x0d0fe400078010ff */
[----:B------:R-:W-:Y:S01]  /*14eb0*/  ISETP.GE.AND P6, PT, R16, c[0x0][0x3c8], PT ;  /* 0x0000f20010007a0c */ /* 0x000fe20003fc6270 */
[----:B------:R3:W-:Y:S01]  /*14ec0*/  @!P5 ST.E.64 [R2.64], R54 ;  /* 0x000000360200d985 */ /* 0x0007e2000c101b06 */
[-C--:B------:R-:W-:Y:S02]  /*14ed0*/  @!P4 LEA.HI.X R7, R29, R161.reuse, R28, 0x2, P0 ;  /* 0x000000a11d07c211 */ /* 0x080fe400000f141c */
[----:B------:R-:W-:Y:S02]  /*14ee0*/  @!P3 LEA R10, P0, R27, R162, 0x2 ;  /* 0x000000a21b0ab211 */ /* 0x000fe400078010ff */
[----:B------:R-:W-:Y:S01]  /*14ef0*/  ISETP.GE.AND P5, PT, R25, c[0x0][0x3c8], PT ;  /* 0x0000f20019007a0c */ /* 0x000fe20003fa6270 */
[----:B------:R4:W-:Y:S01]  /*14f00*/  @!P4 ST.E.64 [R6.64], R58 ;  /* 0x0000003a0600c985 */ /* 0x0009e2000c101b06 */
[----:B------:R-:W-:-:S02]  /*14f10*/  @!P3 LEA.HI.X R11, R27, R161, R26, 0x2, P0 ;  /* 0x000000a11b0bb211 */ /* 0x000fc400000f141a */
[-C--:B------:R-:W-:Y:S02]  /*14f20*/  @!P2 LEA R12, P0, R24, R162.reuse, 0x2 ;  /* 0x000000a2180ca211 */ /* 0x080fe400078010ff */
[----:B------:R-:W-:Y:S01]  /*14f30*/  ISETP.GE.AND P4, PT, R22, c[0x0][0x3c8], PT ;  /* 0x0000f20016007a0c */ /* 0x000fe20003f86270 */
[----:B------:R5:W-:Y:S01]  /*14f40*/  @!P3 ST.E.64 [R10.64], R8 ;  /* 0x000000080a00b985 */ /* 0x000be2000c101b06 */
[-C--:B------:R-:W-:Y:S02]  /*14f50*/  @!P2 LEA.HI.X R13, R24, R161.reuse, R23, 0x2, P0 ;  /* 0x000000a1180da211 */ /* 0x080fe400000f1417 */
[----:B------:R-:W-:Y:S02]  /*14f60*/  @!P1 LEA R26, P0, R19, R162, 0x2 ;  /* 0x000000a2131a9211 */ /* 0x000fe400078010ff */
[----:B------:R-:W-:Y:S01]  /*14f70*/  ISETP.GE.AND P3, PT, R159, c[0x0][0x3c8], PT ;  /* 0x0000f2009f007a0c */ /* 0x000fe20003f66270 */
[----:B------:R2:W-:Y:S01]  /*14f80*/  @!P2 ST.E.64 [R12.64], R66 ;  /* 0x000000420c00a985 */ /* 0x0005e2000c101b06 */
[----:B------:R-:W-:-:S02]  /*14f90*/  @!P1 LEA.HI.X R27, R19, R161, R18, 0x2, P0 ;  /* 0x000000a1131b9211 */ /* 0x000fc400000f1412 */
[----:B------:R-:W-:-:S03]  /*14fa0*/  ISETP.GE.AND P2, PT, R158, c[0x0][0x3c8], PT ;  /* 0x0000f2009e007a0c */ /* 0x000fc60003f46270 */
[----:B------:R-:W-:Y:S01]  /*14fb0*/  @!P1 ST.E.64 [R26.64], R70 ;  /* 0x000000461a009985 */ /* 0x000fe2000c101b06 */
[CC--:B-1----:R-:W-:Y:S02]  /*14fc0*/  @!P6 LEA R4, P0, R16.reuse, R162.reuse, 0x2 ;  /* 0x000000a21004e211 */ /* 0x0c2fe400078010ff */
[CC--:B---3--:R-:W-:Y:S02]  /*14fd0*/  @!P5 LEA R2, P1, R25.reuse, R162.reuse, 0x2 ;  /* 0x000000a21902d211 */ /* 0x0c8fe400078210ff */
[-C--:B------:R-:W-:Y:S02]  /*14fe0*/  @!P6 LEA.HI.X R5, R16, R161.reuse, R15, 0x2, P0 ;  /* 0x000000a11005e211 */ /* 0x080fe400000f140f */
[----:B------:R-:W-:Y:S02]  /*14ff0*/  @!P5 LEA.HI.X R3, R25, R161, R17, 0x2, P1 ;  /* 0x000000a11903d211 */ /* 0x000fe400008f1411 */
[----:B----4-:R-:W-:Y:S01]  /*15000*/  @!P4 LEA R6, P0, R22, R162, 0x2 ;  /* 0x000000a21606c211 */ /* 0x010fe200078010ff */
[----:B------:R1:W-:Y:S01]  /*15010*/  @!P6 ST.E.64 [R4.64], R74 ;  /* 0x0000004a0400e985 */ /* 0x0003e2000c101b06 */
[----:B------:R-:W-:-:S02]  /*15020*/  ISETP.GE.AND P1, PT, R156, c[0x0][0x3c8], PT ;  /* 0x0000f2009c007a0c */ /* 0x000fc40003f26270 */
[-C--:B------:R-:W-:Y:S01]  /*15030*/  @!P4 LEA.HI.X R7, R22, R161.reuse, R21, 0x2, P0 ;  /* 0x000000a11607c211 */ /* 0x080fe200000f1415 */
[----:B------:R3:W-:Y:S01]  /*15040*/  @!P5 ST.E.64 [R2.64], R78 ;  /* 0x0000004e0200d985 */ /* 0x0007e2000c101b06 */
[CC--:B-----5:R-:W-:Y:S02]  /*15050*/  @!P3 LEA R8, P0, R159.reuse, R162.reuse, 0x2 ;  /* 0x000000a29f08b211 */ /* 0x0e0fe400078010ff */
[----:B------:R-:W-:Y:S01]  /*15060*/  ISETP.GE.AND P6, PT, R154, c[0x0][0x3c8], PT ;  /* 0x0000f2009a007a0c */ /* 0x000fe20003fc6270 */
[----:B------:R4:W-:Y:S01]  /*15070*/  @!P4 ST.E.64 [R6.64], R82 ;  /* 0x000000520600c985 */ /* 0x0009e2000c101b06 */
[-C--:B------:R-:W-:Y:S02]  /*15080*/  @!P3 LEA.HI.X R9, R159, R161.reuse, R20, 0x2, P0 ;  /* 0x000000a19f09b211 */ /* 0x080fe400000f1414 */
[----:B------:R-:W-:Y:S02]  /*15090*/  @!P2 LEA R10, P0, R158, R162, 0x2 ;  /* 0x000000a29e0aa211 */ /* 0x000fe400078010ff */
[----:B------:R-:W-:Y:S01]  /*150a0*/  ISETP.GE.AND P5, PT, R152, c[0x0][0x3c8], PT ;  /* 0x0000f20098007a0c */ /* 0x000fe20003fa6270 */
[----:B------:R5:W-:Y:S01]  /*150b0*/  @!P3 ST.E.64 [R8.64], R86 ;  /* 0x000000560800b985 */ /* 0x000be2000c101b06 */
[----:B------:R-:W-:-:S02]  /*150c0*/  @!P2 LEA.HI.X R11, R158, R161, R157, 0x2, P0 ;  /* 0x000000a19e0ba211 */ /* 0x000fc400000f149d */
[-C--:B--2---:R-:W-:Y:S02]  /*150d0*/  @!P1 LEA R12, P0, R156, R162.reuse, 0x2 ;  /* 0x000000a29c0c9211 */ /* 0x084fe400078010ff */
[----:B------:R-:W-:Y:S01]  /*150e0*/  ISETP.GE.AND P4, PT, R150, c[0x0][0x3c8], PT ;  /* 0x0000f20096007a0c */ /* 0x000fe20003f86270 */
[----:B------:R2:W-:Y:S01]  /*150f0*/  @!P2 ST.E.64 [R10.64], R90 ;  /* 0x0000005a0a00a985 */ /* 0x0005e2000c101b06 */
[----:B------:R-:W-:Y:S02]  /*15100*/  @!P1 LEA.HI.X R13, R156, R161, R155, 0x2, P0 ;  /* 0x000000a19c0d9211 */ /* 0x000fe400000f149b */
[----:B------:R-:W-:Y:S02]  /*15110*/  ISETP.GE.AND P3, PT, R148, c[0x0][0x3c8], PT ;  /* 0x0000f20094007a0c */ /* 0x000fe40003f66270 */
[----:B------:R-:W-:Y:S01]  /*15120*/  ISETP.GE.AND P2, PT, R146, c[0x0][0x3c8], PT ;  /* 0x0000f20092007a0c */ /* 0x000fe20003f46270 */
[----:B------:R2:W-:Y:S01]  /*15130*/  @!P1 ST.E.64 [R12.64], R94 ;  /* 0x0000005e0c009985 */ /* 0x0005e2000c101b06 */
[----:B-1----:R-:W-:-:S02]  /*15140*/  @!P6 LEA R4, P0, R154, R162, 0x2 ;  /* 0x000000a29a04e211 */ /* 0x002fc400078010ff */
[-C--:B---3--:R-:W-:Y:S02]  /*15150*/  @!P5 LEA R2, P1, R152, R162.reuse, 0x2 ;  /* 0x000000a29802d211 */ /* 0x088fe400078210ff */
[-C--:B------:R-:W-:Y:S02]  /*15160*/  @!P6 LEA.HI.X R5, R154, R161.reuse, R153, 0x2, P0 ;  /* 0x000000a19a05e211 */ /* 0x080fe400000f1499 */
[-C--:B----4-:R-:W-:Y:S02]  /*15170*/  @!P4 LEA R6, P0, R150, R162.reuse, 0x2 ;  /* 0x000000a29606c211 */ /* 0x090fe400078010ff */
[-C--:B------:R-:W-:Y:S01]  /*15180*/  @!P5 LEA.HI.X R3, R152, R161.reuse, R151, 0x2, P1 ;  /* 0x000000a19803d211 */ /* 0x080fe200008f1497 */
[----:B------:R1:W-:Y:S01]  /*15190*/  @!P6 ST.E.64 [R4.64], R98 ;  /* 0x000000620400e985 */ /* 0x0003e2000c101b06 */
[----:B------:R-:W-:Y:S02]  /*151a0*/  ISETP.GE.AND P1, PT, R144, c[0x0][0x3c8], PT ;  /* 0x0000f20090007a0c */ /* 0x000fe40003f26270 */
[----:B------:R-:W-:Y:S01]  /*151b0*/  @!P4 LEA.HI.X R7, R150, R161, R149, 0x2, P0 ;  /* 0x000000a19607c211 */ /* 0x000fe200000f1495 */
[----:B------:R1:W-:Y:S01]  /*151c0*/  @!P5 ST.E.64 [R2.64], R122 ;  /* 0x0000007a0200d985 */ /* 0x0003e2000c101b06 */
[----:B-----5:R-:W-:-:S03]  /*151d0*/  @!P3 LEA R8, P0, R148, R162, 0x2 ;  /* 0x000000a29408b211 */ /* 0x020fc600078010ff */
[----:B------:R1:W-:Y:S01]  /*151e0*/  @!P4 ST.E.64 [R6.64], R102 ;  /* 0x000000660600c985 */ /* 0x0003e2000c101b06 */
[----:B------:R-:W-:Y:S02]  /*151f0*/  @!P3 LEA.HI.X R9, R148, R161, R147, 0x2, P0 ;  /* 0x000000a19409b211 */ /* 0x000fe400000f1493 */
[----:B--2---:R-:W-:-:S03]  /*15200*/  @!P2 LEA R10, P0, R146, R162, 0x2 ;  /* 0x000000a2920aa211 */ /* 0x004fc600078010ff */
[----:B------:R1:W-:Y:S01]  /*15210*/  @!P3 ST.E.64 [R8.64], R106 ;  /* 0x0000006a0800b985 */ /* 0x0003e2000c101b06 */
[----:B------:R-:W-:Y:S02]  /*15220*/  @!P2 LEA.HI.X R11, R146, R161, R145, 0x2, P0 ;  /* 0x000000a1920ba211 */ /* 0x000fe400000f1491 */
[----:B------:R-:W-:-:S03]  /*15230*/  @!P1 LEA R12, P0, R144, R162, 0x2 ;  /* 0x000000a2900c9211 */ /* 0x000fc600078010ff */
[----:B------:R1:W-:Y:S01]  /*15240*/  @!P2 ST.E.64 [R10.64], R110 ;  /* 0x0000006e0a00a985 */ /* 0x0003e2000c101b06 */
[----:B------:R-:W-:Y:S02]  /*15250*/  @!P1 LEA.HI.X R13, R144, R161, R142, 0x2, P0 ;  /* 0x000000a1900d9211 */ /* 0x000fe400000f148e */
[----:B------:R-:W-:-:S03]  /*15260*/  ISETP.GE.AND P0, PT, R137, c[0x0][0x3c8], PT ;  /* 0x0000f20089007a0c */ /* 0x000fc60003f06270 */
[----:B------:R1:W-:Y:S10]  /*15270*/  @!P1 ST.E.64 [R12.64], R118 ;  /* 0x000000760c009985 */ /* 0x0003f4000c101b06 */
[----:B------:R-:W-:Y:S05]  /*15280*/  @P0 BRA `(.L_x_260) ;  /* 0x00000c3000000947 */ /* 0x000fea0003800000 */
[----:B------:R-:W-:-:S04]  /*15290*/  LEA R162, P0, R137, R162, 0x2 ;  /* 0x000000a289a27211 */ /* 0x000fc800078010ff */
[----:B------:R-:W-:-:S05]  /*152a0*/  LEA.HI.X R163, R137, R161, R65, 0x2, P0 ;  /* 0x000000a189a37211 */ /* 0x000fca00000f1441 */
[----:B------:R2:W-:Y:S01]  /*152b0*/  ST.E.64 [R162.64], R114 ;  /* 0x00000072a2007985 */ /* 0x0005e2000c101b06 */
[----:B------:R-:W-:Y:S05]  /*152c0*/  BRA `(.L_x_260) ;  /* 0x00000bf000007947 */ /* 0x000fea0003800000 */
.L_x_245:
[----:B------:R-:W-:Y:S01]  /*152d0*/  ISETP.NE.U32.AND P0, PT, RZ, c[0x0][0x508], PT ;  /* 0x00014200ff007a0c */ /* 0x000fe20003f05070 */
[----:B------:R-:W-:Y:S01]  /*152e0*/  IMAD.MOV.U32 R6, RZ, RZ, 0x4 ;  /* 0x00000004ff067424 */ /* 0x000fe200078e00ff */
[----:B------:R-:W-:Y:S01]  /*152f0*/  ISETP.NE.U32.AND P2, PT, RZ, c[0x0][0x500], PT ;  /* 0x00014000ff007a0c */ /* 0x000fe20003f45070 */
[----:B------:R-:W-:Y:S01]  /*15300*/  IMAD.MOV.U32 R3, RZ, RZ, RZ ;  /* 0x000000ffff037224 */ /* 0x000fe200078e00ff */
[----:B------:R-:W-:Y:S01]  /*15310*/  ISETP.NE.AND.EX P1, PT, RZ, c[0x0][0x50c], PT, P0 ;  /* 0x00014300ff007a0c */ /* 0x000fe20003f25300 */
[----:B------:R-:W-:Y:S01]  /*15320*/  IMAD.MOV.U32 R2, RZ, RZ, c[0x0][0x388] ;  /* 0x0000e200ff027624 */ /* 0x000fe200078e00ff */
[----:B------:R-:W-:Y:S01]  /*15330*/  ISETP.NE.AND.EX P2, PT, RZ, c[0x0][0x504], PT, P2 ;  /* 0x00014100ff007a0c */ /* 0x000fe20003f45320 */
[----:B------:R-:W-:Y:S01]  /*15340*/  IMAD.WIDE R6, R240, R6, c[0x0][0x500] ;  /* 0x00014000f0067625 */ /* 0x000fe200078e0206 */
[----:B------:R-:W-:-:S09]  /*15350*/  SHF.R.S32.HI R5, RZ, 0x1f, R240 ;  /* 0x0000001fff057819 */ /* 0x000fd200000114f0 */
        /* <DEDUP_REMOVED lines=8> */
[----:B-----5:R-:W3:Y:S04]  /*153e0*/  LDG.E R2, [R6.64] ;  /* 0x0000000606027981 */ /* 0x020ee8000c1e1900 */
[----:B------:R-:W3:Y:S02]  /*153f0*/  LDG.E R4, [R6.64+0x4] ;  /* 0x0000040606047981 */ /* 0x000ee4000c1e1900 */
[----:B---3--:R-:W-:Y:S02]  /*15400*/  IADD3 R2, -R2, R4, RZ ;  /* 0x0000000402027210 */ /* 0x008fe40007ffe1ff */
.L_x_266:
[----:B------:R-:W-:Y:S01]  /*15410*/  ISETP.GT.AND P0, PT, R210, 0x7f, PT ;  /* 0x0000007fd200780c */ /* 0x000fe20003f04270 */
[----:B------:R-:W-:Y:S01]  /*15420*/  BSSY B0, `(.L_x_267) ;  /* 0x0000034000007945 */ /* 0x000fe20003800000 */
[----:B------:R-:W-:Y:S02]  /*15430*/  SEL R240, R240, RZ, !P2 ;  /* 0x000000fff0f07207 */ /* 0x000fe40005000000 */
[----:B------:R-:W-:-:S02]  /*15440*/  SEL R5, R5, RZ, !P2 ;  /* 0x000000ff05057207 */ /* 0x000fc40005000000 */
[----:B-1---5:R-:W-:-:S07]  /*15450*/  SHF.R.S32.HI R6, RZ, 0x1f, R3 ;  /* 0x0000001fff067819 */ /* 0x022fce0000011403 */
[----:B------:R-:W-:Y:S05]  /*15460*/  @P0 BRA `(.L_x_268) ;  /* 0x000002f000000947 */ /* 0x000fea0003800000 */
[----:B------:R-:W-:Y:S01]  /*15470*/  IMAD R7, R2, c[0x0][0x4e8], RZ ;  /* 0x00013a0002077a24 */ /* 0x000fe200078e02ff */
[----:B------:R-:W-:-:S04]  /*15480*/  LEA R4, R205, R210, 0x7 ;  /* 0x000000d2cd047211 */ /* 0x000fc800078e38ff */
[----:B------:R-:W-:-:S13]  /*15490*/  ISETP.GE.AND P0, PT, R4, R7, PT ;  /* 0x000000070400720c */ /* 0x000fda0003f06270 */
[----:B------:R-:W-:Y:S05]  /*154a0*/  @P0 BRA `(.L_x_268) ;  /* 0x000002b000000947 */ /* 0x000fea0003800000 */
[----:B------:R-:W-:Y:S01]  /*154b0*/  IMAD.MOV.U32 R22, RZ, RZ, 0x368 ;  /* 0x00000368ff167424 */ /* 0x000fe200078e00ff */
[----:B------:R-:W-:Y:S01]  /*154c0*/  ISETP.GT.AND P2, PT, R206, 0x1, PT ;  /* 0x00000001ce00780c */ /* 0x000fe20003f44270 */
[----:B------:R-:W-:-:S03]  /*154d0*/  IMAD.MOV.U32 R7, RZ, RZ, c[0x0][0x4e8] ;  /* 0x00013a00ff077624 */ /* 0x000fc600078e00ff */
[----:B------:R-:W-:Y:S02]  /*154e0*/  SEL R22, R22, 0x328, P2 ;  /* 0x0000032816167807 */ /* 0x000fe40001000000 */
[----:B------:R-:W-:Y:S02]  /*154f0*/  ISETP.NE.AND P0, PT, R7, 0x1, PT ;  /* 0x000000010700780c */ /* 0x000fe40003f05270 */
[----:B------:R-:W1:Y:S01]  /*15500*/  LDC.64 R20, c[0x0][R22+0x170] ;  /* 0x00005c0016147b82 */ /* 0x000e620000000a00 */
[----:B------:R-:W-:Y:S02]  /*15510*/  SEL R244, R244, RZ, P2 ;  /* 0x000000fff4f47207 */ /* 0x000fe40001000000 */
[----:B------:R-:W-:-:S05]  /*15520*/  MOV R7, R4 ;  /* 0x0000000400077202 */ /* 0x000fca0000000f00 */
[----:B------:R-:W3:Y:S03]  /*15530*/  LDC.64 R18, c[0x0][R22+0x168] ;  /* 0x00005a0016127b82 */ /* 0x000ee60000000a00 */
[----:B------:R-:W-:-:S05]  /*15540*/  @P0 IMAD.HI.U32 R10, R4, c[0x0][0x4ec], RZ ;  /* 0x00013b00040a0a27 */ /* 0x000fca00078e00ff */
[----:B------:R-:W4:Y:S01]  /*15550*/  LDC.64 R16, c[0x0][R22+0x178] ;  /* 0x00005e0016107b82 */ /* 0x000f220000000a00 */
[----:B------:R-:W-:-:S05]  /*15560*/  @P0 SHF.R.U32.HI R7, RZ, c[0x0][0x4f0], R10 ;  /* 0x00013c00ff070a19 */ /* 0x000fca000001160a */
[----:B------:R-:W-:Y:S02]  /*15570*/  IMAD.MOV R10, RZ, RZ, -R7 ;  /* 0x000000ffff0a7224 */ /* 0x000fe400078e0a07 */
[----:B------:R-:W5:Y:S02]  /*15580*/  LDC.64 R14, c[0x0][R22+0x160] ;  /* 0x00005800160e7b82 */ /* 0x000f640000000a00 */
[----:B------:R-:W-:Y:S02]  /*15590*/  IMAD R10, R10, c[0x0][0x4e8], R4 ;  /* 0x00013a000a0a7a24 */ /* 0x000fe400078e0204 */
[-C--:B-1----:R-:W-:Y:S02]  /*155a0*/  IMAD R8, R21, R240.reuse, RZ ;  /* 0x000000f015087224 */ /* 0x082fe400078e02ff */
[----:B------:R-:W-:-:S04]  /*155b0*/  IMAD.WIDE.U32 R12, R20, R240, RZ ;  /* 0x000000f0140c7225 */ /* 0x000fc800078e00ff */
[----:B------:R-:W-:Y:S02]  /*155c0*/  IMAD R8, R20, R5, R8 ;  /* 0x0000000514087224 */ /* 0x000fe400078e0208 */
[-C--:B---3--:R-:W-:Y:S02]  /*155d0*/  IMAD R9, R19, R241.reuse, RZ ;  /* 0x000000f113097224 */ /* 0x088fe400078e02ff */
[----:B------:R-:W-:Y:S01]  /*155e0*/  IMAD.WIDE.U32 R18, R18, R241, RZ ;  /* 0x000000f112127225 */ /* 0x000fe200078e00ff */
[----:B------:R-:W-:-:S03]  /*155f0*/  IADD3 R8, R13, R8, RZ ;  /* 0x000000080d087210 */ /* 0x000fc60007ffe0ff */
[----:B------:R-:W-:Y:S01]  /*15600*/  IMAD.IADD R9, R19, 0x1, R9 ;  /* 0x0000000113097824 */ /* 0x000fe200078e0209 */
[----:B------:R-:W-:Y:S01]  /*15610*/  IADD3 R12, P1, P0, R12, R18, R3 ;  /* 0x000000120c0c7210 */ /* 0x000fe2000783e003 */
[-C--:B----4-:R-:W-:Y:S02]  /*15620*/  IMAD R11, R17, R244.reuse, RZ ;  /* 0x000000f4110b7224 */ /* 0x090fe400078e02ff */
[----:B------:R-:W-:Y:S01]  /*15630*/  IMAD.WIDE.U32 R16, R16, R244, RZ ;  /* 0x000000f410107225 */ /* 0x000fe200078e00ff */
[----:B------:R-:W-:Y:S02]  /*15640*/  IADD3.X R8, R8, R9, R6, P1, P0 ;  /* 0x0000000908087210 */ /* 0x000fe40000fe0406 */
[----:B------:R-:W-:Y:S02]  /*15650*/  SHF.R.S32.HI R9, RZ, 0x1f, R10 ;  /* 0x0000001fff097819 */ /* 0x000fe4000001140a */
[----:B------:R-:W-:Y:S01]  /*15660*/  IADD3 R12, P1, P0, R7, R12, R16 ;  /* 0x0000000c070c7210 */ /* 0x000fe2000783e010 */
[----:B-----5:R-:W-:Y:S01]  /*15670*/  IMAD R4, R15, R10, RZ ;  /* 0x0000000a0f047224 */ /* 0x020fe200078e02ff */
[----:B------:R-:W-:-:S02]  /*15680*/  IADD3 R11, R17, R11, RZ ;  /* 0x0000000b110b7210 */ /* 0x000fc40007ffe0ff */
[----:B------:R-:W-:Y:S01]  /*15690*/  SHF.R.S32.HI R7, RZ, 0x1f, R7 ;  /* 0x0000001fff077819 */ /* 0x000fe20000011407 */
[----:B------:R-:W-:-:S03]  /*156a0*/  IMAD R4, R14, R9, R4 ;  /* 0x000000090e047224 */ /* 0x000fc600078e0204 */
[----:B------:R-:W-:Y:S01]  /*156b0*/  IADD3.X R13, R7, R8, R11, P1, P0 ;  /* 0x00000008070d7210 */ /* 0x000fe20000fe040b */
[----:B------:R-:W-:Y:S01]  /*156c0*/  IMAD.MOV.U32 R7, RZ, RZ, c[0x0][0x4a8] ;  /* 0x00012a00ff077624 */ /* 0x000fe200078e00ff */
[----:B------:R-:W-:-:S03]  /*156d0*/  MOV R8, c[0x0][0x4ac] ;  /* 0x00012b0000087a02 */ /* 0x000fc60000000f00 */
[----:B------:R-:W-:Y:S01]  /*156e0*/  IMAD.WIDE.U32 R12, R14, R10, R12 ;  /* 0x0000000a0e0c7225 */ /* 0x000fe200078e000c */
[----:B------:R-:W-:Y:S02]  /*156f0*/  SEL R7, R7, c[0x0][0x450], P2 ;  /* 0x0001140007077a07 */ /* 0x000fe40001000000 */
[----:B------:R-:W-:Y:S01]  /*15700*/  SEL R8, R8, c[0x0][0x454], P2 ;  /* 0x0001150008087a07 */ /* 0x000fe20001000000 */
[----:B------:R-:W-:Y:S01]  /*15710*/  IMAD.IADD R4, R13, 0x1, R4 ;  /* 0x000000010d047824 */ /* 0x000fe200078e0204 */
[----:B------:R-:W-:-:S04]  /*15720*/  LEA R10, P0, R12, R7, 0x2 ;  /* 0x000000070c0a7211 */ /* 0x000fc800078010ff */
[----:B------:R-:W-:Y:S02]  /*15730*/  LEA.HI.X R11, R12, R8, R4, 0x2, P0 ;  /* 0x000000080c0b7211 */ /* 0x000fe400000f1404 */
[----:B------:R-:W-:-:S05]  /*15740*/  MOV R4, 0xff800000 ;  /* 0xff80000000047802 */ /* 0x000fca0000000f00 */
[----:B------:R1:W-:Y:S02]  /*15750*/  STG.E [R10.64], R4 ;  /* 0x000000040a007986 */ /* 0x0003e4000c101906 */
.L_x_268:
[----:B------:R-:W-:Y:S05]  /*15760*/  BSYNC B0 ;  /* 0x0000000000007941 */ /* 0x000fea0003800000 */
.L_x_267:
        /* <DEDUP_REMOVED lines=17> */
[----:B------:R-:W-:Y:S02]  /*15880*/  SHF.R.S32.HI R4, RZ, 0x1f, R6 ;  /* 0x0000001fff047819 */ /* 0x000fe40000011406 */
[----:B------:R-:W-:Y:S01]  /*15890*/  IADD3 R7, -R6, RZ, RZ ;  /* 0x000000ff06077210 */ /* 0x000fe20007ffe1ff */
[----:B------:R-:W-:-:S04]  /*158a0*/  IMAD.WIDE.U32 R240, R240, c[0x0][0x3f0], R8 ;  /* 0x0000fc00f0f07a25 */ /* 0x000fc800078e0008 */
        /* <DEDUP_REMOVED lines=16> */
.L_x_320:
[----:B------:R-:W-:Y:S05]  /*159b0*/  BRA.DIV ~URZ, `(.L_x_270) ;  /* 0x00001e027f007947 */ /* 0x000fea000b800000 */
[----:B------:R4:W1:Y:S02]  /*159c0*/  SHFL.IDX PT, R3, R4, RZ, 0x181f ;  /* 0x00181fff04037589 */ /* 0x00086400000e0000 */
.L_x_321:
[----:B------:R-:W-:Y:S01]  /*159d0*/  IMAD R9, R2, c[0x0][0x4e8], RZ ;  /* 0x00013a0002097a24 */ /* 0x000fe200078e02ff */
[----:B------:R-:W-:Y:S01]  /*159e0*/  BSSY B0, `(.L_x_271) ;  /* 0x0000012000007945 */ /* 0x000fe20003800000 */
[----:B------:R-:W-:Y:S02]  /*159f0*/  SHF.R.S32.HI R8, RZ, 0x1f, R212 ;  /* 0x0000001fff087819 */ /* 0x000fe400000114d4 */
[----:B------:R-:W-:Y:S02]  /*15a00*/  SHF.R.S32.HI R7, RZ, 0x1f, R211 ;  /* 0x0000001fff077819 */ /* 0x000fe400000114d3 */
[----:B------:R-:W-:Y:S02]  /*15a10*/  ISETP.GE.AND P0, PT, R205, R9, PT ;  /* 0x00000009cd00720c */ /* 0x000fe40003f06270 */
[----:B------:R-:W-:-:S11]  /*15a20*/  SHF.R.S32.HI R2, RZ, 0x1f, R246 ;  /* 0x0000001fff027819 */ /* 0x000fd600000114f6 */
[----:B------:R-:W-:Y:S05]  /*15a30*/  @P0 BRA `(.L_x_272) ;  /* 0x000000c000000947 */ /* 0x000fea0003800000 */
[----:B------:R-:W-:Y:S02]  /*15a40*/  ISETP.GE.AND P2, PT, R246, c[0x0][0x3c8], PT ;  /* 0x0000f200f6007a0c */ /* 0x000fe40003f46270 */
[----:B------:R-:W-:Y:S02]  /*15a50*/  ISETP.GE.AND P1, PT, R212, c[0x0][0x3c8], PT ;  /* 0x0000f200d4007a0c */ /* 0x000fe40003f26270 */
[----:B------:R-:W-:-:S09]  /*15a60*/  ISETP.GE.AND P0, PT, R211, c[0x0][0x3c8], PT ;  /* 0x0000f200d3007a0c */ /* 0x000fd20003f06270 */
[-C--:B-1----:R-:W-:Y:S02]  /*15a70*/  @!P2 LEA R12, P5, R246, R3.reuse, 0x1 ;  /* 0x00000003f60ca211 */ /* 0x082fe400078a08ff */
[-C--:B------:R-:W-:Y:S02]  /*15a80*/  @!P1 LEA R10, P4, R212, R3.reuse, 0x1 ;  /* 0x00000003d40a9211 */ /* 0x080fe400078808ff */
[C---:B------:R-:W-:Y:S02]  /*15a90*/  @!P0 LEA R14, P3, R211.reuse, R3, 0x1 ;  /* 0x00000003d30e8211 */ /* 0x040fe400078608ff */
[-C--:B---3--:R-:W-:Y:S02]  /*15aa0*/  @!P2 LEA.HI.X R13, R246, R6.reuse, R2, 0x1, P5 ;  /* 0x00000006f60da211 */ /* 0x088fe400028f0c02 */
[-C--:B------:R-:W-:Y:S02]  /*15ab0*/  @!P1 LEA.HI.X R11, R212, R6.reuse, R8, 0x1, P4 ;  /* 0x00000006d40b9211 */ /* 0x080fe400020f0c08 */
[----:B------:R-:W-:Y:S01]  /*15ac0*/  @!P0 LEA.HI.X R15, R211, R6, R7, 0x1, P3 ;  /* 0x00000006d30f8211 */ /* 0x000fe200018f0c07 */
[----:B------:R1:W-:Y:S04]  /*15ad0*/  @!P2 ST.E.128 [R12.64], RZ ;  /* 0x000000ff0c00a985 */ /* 0x0003e8000c101d06 */
[----:B------:R1:W-:Y:S04]  /*15ae0*/  @!P1 ST.E.128 [R10.64], RZ ;  /* 0x000000ff0a009985 */ /* 0x0003e8000c101d06 */
[----:B------:R1:W-:Y:S02]  /*15af0*/  @!P0 ST.E.128 [R14.64], RZ ;  /* 0x000000ff0e008985 */ /* 0x0003e4000c101d06 */
.L_x_272:
[----:B------:R-:W-:Y:S05]  /*15b00*/  BSYNC B0 ;  /* 0x0000000000007941 */ /* 0x000fea0003800000 */
.L_x_271:
[----:B------:R-:W-:Y:S05]  /*15b10*/  BRA.DIV ~URZ, `(.L_x_273) ;  /* 0x00001d127f007947 */ /* 0x000fea000b800000 */
[----:B---3--:R3:W2:Y:S04]  /*15b20*/  SHFL.IDX PT, R6, R5, 0x1, 0x181f ;  /* 0x00381f0005067f89 */ /* 0x0086a800000e0000 */
[----:B-1----:R3:W1:Y:S02]  /*15b30*/  SHFL.IDX PT, R10, R4, 0x1, 0x181f ;  /* 0x00381f00040a7f89 */ /* 0x00266400000e0000 */
.L_x_322:
        /* <DEDUP_REMOVED lines=8> */
[-C--:B------:R-:W-:Y:S02]  /*15bc0*/  @!P1 LEA R12, P4, R212, R10.reuse, 0x1 ;  /* 0x0000000ad40c9211 */ /* 0x080fe400078808ff */
[C---:B------:R-:W-:Y:S02]  /*15bd0*/  @!P0 LEA R10, P3, R211.reuse, R10, 0x1 ;  /* 0x0000000ad30a8211 */ /* 0x040fe400078608ff */
[-C--:B--2---:R-:W-:Y:S02]  /*15be0*/  @!P2 LEA.HI.X R15, R246, R6.reuse, R2, 0x1, P5 ;  /* 0x00000006f60fa211 */ /* 0x084fe400028f0c02 */
[-C--:B------:R-:W-:Y:S02]  /*15bf0*/  @!P1 LEA.HI.X R13, R212, R6.reuse, R8, 0x1, P4 ;  /* 0x00000006d40d9211 */ /* 0x080fe400020f0c08 */
[----:B------:R-:W-:Y:S01]  /*15c00*/  @!P0 LEA.HI.X R11, R211, R6, R7, 0x1, P3 ;  /* 0x00000006d30b8211 */ /* 0x000fe200018f0c07 */
[----:B------:R1:W-:Y:S04]  /*15c10*/  @!P2 ST.E.128 [R14.64], RZ ;  /* 0x000000ff0e00a985 */ /* 0x0003e8000c101d06 */
[----:B------:R1:W-:Y:S04]  /*15c20*/  @!P1 ST.E.128 [R12.64], RZ ;  /* 0x000000ff0c009985 */ /* 0x0003e8000c101d06 */
[----:B------:R1:W-:Y:S02]  /*15c30*/  @!P0 ST.E.128 [R10.64], RZ ;  /* 0x000000ff0a008985 */ /* 0x0003e4000c101d06 */
.L_x_275:
[----:B------:R-:W-:Y:S05]  /*15c40*/  BSYNC B0 ;  /* 0x0000000000007941 */ /* 0x000fea0003800000 */
.L_x_274:
[----:B------:R-:W-:Y:S05]  /*15c50*/  BRA.DIV ~URZ, `(.L_x_276) ;  /* 0x00001c927f007947 */ /* 0x000fea000b800000 */
[----:B--2---:R2:W3:Y:S02]  /*15c60*/  SHFL.IDX PT, R6, R5, 0x2, 0x181f ;  /* 0x00581f0005067f89 */ /* 0x0044e400000e0000 */
.L_x_323:
[----:B------:R-:W-:Y:S05]  /*15c70*/  BRA.DIV ~URZ, `(.L_x_277) ;  /* 0x00001ce27f007947 */ /* 0x000fea000b800000 */
[----:B-1----:R1:W2:Y:S02]  /*15c80*/  SHFL.IDX PT, R10, R4, 0x2, 0x181f ;  /* 0x00581f00040a7f89 */ /* 0x0022a400000e0000 */
.L_x_324:
        /* <DEDUP_REMOVED lines=16> */
.L_x_279:
[----:B------:R-:W-:Y:S05]  /*15d90*/  BSYNC B0 ;  /* 0x0000000000007941 */ /* 0x000fea0003800000 */
.L_x_278:
[----:B------:R-:W-:Y:S05]  /*15da0*/  BRA.DIV ~URZ, `(.L_x_280) ;  /* 0x00001c127f007947 */ /* 0x000fea000b800000 */
[----:B--23--:R-:W2:Y:S04]  /*15db0*/  SHFL.IDX PT, R5, R5, 0x3, 0x181f ;  /* 0x00781f0005057f89 */ /* 0x00cea800000e0000 */
[----:B-1--4-:R-:W1:Y:S02]  /*15dc0*/  SHFL.IDX PT, R4, R4, 0x3, 0x181f ;  /* 0x00781f0004047f89 */ /* 0x012e6400000e0000 */
.L_x_325:
[----:B------:R-:W-:-:S04]  /*15dd0*/  IADD3 R205, R205, 0x60, RZ ;  /* 0x00000060cdcd7810 */ /* 0x000fc80007ffe0ff */
        /* <DEDUP_REMOVED lines=14> */
.L_x_260:
[----:B------:R-:W-:Y:S05]  /*15ec0*/  BSYNC B1 ;  /* 0x0000000000017941 */ /* 0x000fea0003800000 */
.L_x_244:
[----:B------:R-:W-:-:S13]  /*15ed0*/  ISETP.NE.AND P0, PT, R227, RZ, PT ;  /* 0x000000ffe300720c */ /* 0x000fda0003f05270 */
[----:B------:R-:W-:Y:S01]  /*15ee0*/  @P0 WARPSYNC 0xffffffff ;  /* 0xffffffff00000948 */ /* 0x000fe20003800000 */
[----:B------:R-:W-:Y:S06]  /*15ef0*/  @P0 BAR.SYNC.DEFER_BLOCKING 0x5, 0x100 ;  /* 0x0144000000000b1d */ /* 0x000fec0000010000 */
[----:B------:R-:W4:Y:S04]  /*15f00*/  @P0 LDS.128 R204, [0x18100] ;  /* 0x01810000ffcc0984 */ /* 0x000f280000000c00 */
[----:B------:R-:W-:Y:S06]  /*15f10*/  @P0 BAR.ARV 0x4, 0x100 ;  /* 0x0104000000000b1d */ /* 0x000fec0000002000 */
[----:B------:R-:W-:Y:S05]  /*15f20*/  @P0 BRA `(.L_x_281) ;  /* 0x00000a7000000947 */ /* 0x000fea0003800000 */
[----:B-1----:R-:W-:Y:S01]  /*15f30*/  LOP3.LUT R2, R210, 0x1f, RZ, 0xc0, !PT ;  /* 0x0000001fd2027812 */ /* 0x002fe200078ec0ff */
[----:B--2-4-:R-:W-:-:S03]  /*15f40*/  IMAD.MOV.U32 R5, RZ, RZ, RZ ;  /* 0x000000ffff057224 */ /* 0x014fc600078e00ff */
[----:B------:R-:W-:Y:S01]  /*15f50*/  ISETP.NE.AND P6, PT, R2, 0x1f, PT ;  /* 0x0000001f0200780c */ /* 0x000fe20003fc5270 */
[----:B------:R-:W-:Y:S10]  /*15f60*/  BRA.DIV ~URZ, `(.L_x_282) ;  /* 0x00001b227f007947 */ /* 0x000ff4000b800000 */
[----:B------:R1:W2:Y:S02]  /*15f70*/  SHFL.IDX PT, R4, R0, RZ, 0x1f ;  /* 0x00001fff00047589 */ /* 0x0002a400000e0000 */
.L_x_326:
[----:B------:R-:W-:Y:S05]  /*15f80*/  BRA.DIV ~URZ, `(.L_x_283) ;  /* 0x00001b727f007947 */ /* 0x000fea000b800000 */
[----:B-1----:R-:W1:Y:S02]  /*15f90*/  SHFL.IDX PT, R0, R0, 0x1, 0x1f ;  /* 0x00201f0000007f89 */ /* 0x002e6400000e0000 */
.L_x_327:
[----:B------:R-:W-:Y:S02]  /*15fa0*/  IMAD.IADD R8, R207, 0x1, R2 ;  /* 0x00000001cf087824 */ /* 0x000fe400078e0202 */
[----:B------:R-:W-:-:S03]  /*15fb0*/  IMAD.MOV.U32 R6, RZ, RZ, RZ ;  /* 0x000000ffff067224 */ /* 0x000fc600078e00ff */
[----:B------:R-:W-:-:S13]  /*15fc0*/  ISETP.GE.OR P0, PT, R8, c[0x0][0x53c], !P6 ;  /* 0x00014f0008007a0c */ /* 0x000fda0007706670 */
[----:B------:R-:W-:Y:S01]  /*15fd0*/  @!P0 IMAD.MOV.U32 R7, RZ, RZ, 0x4 ;  /* 0x00000004ff078424 */ /* 0x000fe200078e00ff */
[----:B------:R-:W-:-:S03]  /*15fe0*/  @!P0 MOV R3, 0x4 ;  /* 0x0000000400038802 */ /* 0x000fc60000000f00 */
[----:B------:R-:W-:-:S04]  /*15ff0*/  @!P0 IMAD.WIDE R10, R8, R7, c[0x0][0x580] ;  /* 0x00016000080a8625 */ /* 0x000fc800078e0207 */
[----:B------:R-:W-:Y:S01]  /*16000*/  @!P0 IMAD.WIDE R8, R8, R3, c[0x0][0x578] ;  /* 0x00015e0008088625 */ /* 0x000fe200078e0203 */
[----:B------:R-:W4:Y:S04]  /*16010*/  @!P0 LDG.E R6, [R10.64] ;  /* 0x000000060a068981 */ /* 0x000f28000c1e1900 */
[----:B------:R5:W4:Y:S01]  /*16020*/  @!P0 LDG.E R5, [R8.64] ;  /* 0x0000000608058981 */ /* 0x000b22000c1e1900 */
[C---:B------:R-:W-:Y:S02]  /*16030*/  ISETP.GE.U32.AND P4, PT, R2.reuse, 0x10, PT ;  /* 0x000000100200780c */ /* 0x040fe40003f86070 */
[C---:B------:R-:W-:Y:S02]  /*16040*/  ISETP.GE.U32.AND P3, PT, R2.reuse, 0x8, PT ;  /* 0x000000080200780c */ /* 0x040fe40003f66070 */
[----:B------:R-:W-:-:S02]  /*16050*/  ISETP.GE.U32.AND P2, PT, R2, 0x4, PT ;  /* 0x000000040200780c */ /* 0x000fc40003f46070 */
[C---:B------:R-:W-:Y:S02]  /*16060*/  ISETP.GE.U32.AND P1, PT, R2.reuse, 0x2, PT ;  /* 0x000000020200780c */ /* 0x040fe40003f26070 */
[----:B------:R-:W-:Y:S02]  /*16070*/  ISETP.NE.AND P5, PT, R2, RZ, PT ;  /* 0x000000ff0200720c */ /* 0x000fe40003fa5270 */
[----:B-----5:R-:W-:Y:S01]  /*16080*/  MOV R9, RZ ;  /* 0x000000ff00097202 */ /* 0x020fe20000000f00 */
[----:B----4-:R-:W-:Y:S01]  /*16090*/  IMAD R8, R5, R6, RZ ;  /* 0x0000000605087224 */ /* 0x010fe200078e02ff */
[----:B------:R-:W-:Y:S07]  /*160a0*/  BRA.DIV ~URZ, `(.L_x_284) ;  /* 0x00001ac27f007947 */ /* 0x000fee000b800000 */
[----:B------:R4:W3:Y:S02]  /*160b0*/  SHFL.UP PT, R3, R8, 0x1, RZ ;  /* 0x0420000008037989 */ /* 0x0008e400000e00ff */
.L_x_328:
[----:B---3--:R-:W-:-:S04]  /*160c0*/  SEL R3, R3, RZ, P5 ;  /* 0x000000ff03037207 */ /* 0x008fc80002800000 */
[----:B----4-:R-:W-:Y:S01]  /*160d0*/  IADD3 R8, R8, R3, RZ ;  /* 0x0000000308087210 */ /* 0x010fe20007ffe0ff */
        /* <DEDUP_REMOVED lines=14> */
.L_x_329:
[----:B----4-:R-:W-:Y:S01]  /*161c0*/  IMAD R3, R3, c[0x0][0x538], RZ ;  /* 0x00014e0003037a24 */ /* 0x010fe200078e02ff */
[----:B------:R-:W-:Y:S04]  /*161d0*/  BSSY B1, `(.L_x_286) ;  /* 0x0000077000017945 */ /* 0x000fe80003800000 */
[----:B-1----:R-:W-:-:S04]  /*161e0*/  IADD3 R204, R3, R0, RZ ;  /* 0x0000000003cc7210 */ /* 0x002fc80007ffe0ff */
[----:B--2---:R-:W-:-:S13]  /*161f0*/  ISETP.GT.AND P0, PT, R204, R4, PT ;  /* 0x00000004cc00720c */ /* 0x004fda0003f04270 */
[----:B------:R-:W-:Y:S05]  /*16200*/  @P0 BRA `(.L_x_287) ;  /* 0x0000024000000947 */ /* 0x000fea0003800000 */
.L_x_291:
        /* <DEDUP_REMOVED lines=16> */
.L_x_330:
        /* <DEDUP_REMOVED lines=12> */
[----:B---3--:R-:W1:Y:S02]  /*163d0*/  SHFL.UP PT, R8, R0, 0x10, RZ ;  /* 0x0600000000087989 */ /* 0x008e6400000e00ff */
[----:B-1----:R-:W-:-:S05]  /*163e0*/  SEL R8, R8, RZ, P4 ;  /* 0x000000ff08087207 */ /* 0x002fca0002000000 */
[----:B------:R-:W-:-:S05]  /*163f0*/  IMAD.IADD R8, R0, 0x1, R8 ;  /* 0x0000000100087824 */ /* 0x000fca00078e0208 */
[----:B------:R1:W2:Y:S02]  /*16400*/  SHFL.IDX PT, R3, R8, 0x1f, 0x1f ;  /* 0x03e01f0008037f89 */ /* 0x0002a400000e0000 */
.L_x_331:
[----:B--2---:R-:W-:-:S05]  /*16410*/  IMAD R3, R3, c[0x0][0x538], RZ ;  /* 0x00014e0003037a24 */ /* 0x004fca00078e02ff */
[----:B------:R-:W-:-:S04]  /*16420*/  IADD3 R204, R3, R204, RZ ;  /* 0x000000cc03cc7210 */ /* 0x000fc80007ffe0ff */
[----:B------:R-:W-:-:S13]  /*16430*/  ISETP.GT.AND P0, PT, R204, R4, PT ;  /* 0x00000004cc00720c */ /* 0x000fda0003f04270 */
[----:B-1----:R-:W-:Y:S05]  /*16440*/  @!P0 BRA `(.L_x_291) ;  /* 0xfffffdc000008947 */ /* 0x002fea000383ffff */
.L_x_287:
[----:B------:R-:W-:-:S05]  /*16450*/  IADD3 R204, -R3, R204, RZ ;  /* 0x000000cc03cc7210 */ /* 0x000fca0007ffe1ff */
[----:B------:R-:W-:-:S05]  /*16460*/  IMAD R0, R8, c[0x0][0x538], R204 ;  /* 0x00014e0008007a24 */ /* 0x000fca00078e02cc */
[----:B------:R-:W-:Y:S01]  /*16470*/  ISETP.GT.AND P0, PT, R0, R4, PT ;  /* 0x000000040000720c */ /* 0x000fe20003f04270 */
[----:B------:R-:W-:-:S12]  /*16480*/  BRA.DIV ~URZ, `(.L_x_292) ;  /* 0x00001b027f007947 */ /* 0x000fd8000b800000 */
[----:B------:R-:W-:-:S04]  /*16490*/  VOTE.ANY R7, PT, !P0 ;  /* 0x0000000000077806 */ /* 0x000fc800040e0100 */
.L_x_332:
[----:B------:R1:W2:Y:S01]  /*164a0*/  POPC R0, R7 ;  /* 0x0000000700007309 */ /* 0x0002a20000000000 */
[----:B------:R-:W-:Y:S05]  /*164b0*/  BRA.DIV ~URZ, `(.L_x_293) ;  /* 0x00001b127f007947 */ /* 0x000fea000b800000 */
[----:B--2---:R2:W4:Y:S04]  /*164c0*/  SHFL.IDX PT, R6, R6, R0, 0x1f ;  /* 0x00001f0006067589 */ /* 0x00452800000e0000 */
[----:B------:R2:W1:Y:S02]  /*164d0*/  SHFL.IDX PT, R5, R5, R0, 0x1f ;  /* 0x00001f0005057589 */ /* 0x00046400000e0000 */
.L_x_333:
[----:B------:R-:W-:Y:S01]  /*164e0*/  ISETP.NE.AND P0, PT, R7, RZ, PT ;  /* 0x000000ff0700720c */ /* 0x000fe20003f05270 */
[----:B------:R-:W-:-:S12]  /*164f0*/  BSSY B0, `(.L_x_294) ;  /* 0x0000005000007945 */ /* 0x000fd80003800000 */
[----:B------:R-:W-:Y:S05]  /*16500*/  @!P0 BRA `(.L_x_295) ;  /* 0x0000003000008947 */ /* 0x000fea0003800000 */
[----:B------:R-:W-:Y:S01]  /*16510*/  IADD3 R9, R0, -0x1, RZ ;  /* 0xffffffff00097810 */ /* 0x000fe20007ffe0ff */
[----:B------:R-:W-:Y:S05]  /*16520*/  BRA.DIV ~URZ, `(.L_x_296) ;  /* 0x00001b727f007947 */ /* 0x000fea000b800000 */
[----:B------:R2:W3:Y:S02]  /*16530*/  SHFL.IDX PT, R9, R8, R9, 0x1f ;  /* 0x00001f0908097589 */ /* 0x0004e400000e0000 */
.L_x_295:
[----:B------:R-:W-:Y:S05]  /*16540*/  BSYNC B0 ;  /* 0x0000000000007941 */ /* 0x000fea0003800000 */
.L_x_294:
[-C--:B----4-:R-:W-:Y:S01]  /*16550*/  IABS R3, R6.reuse ;  /* 0x0000000600037213 */ /* 0x090fe20000000000 */
[----:B---3--:R-:W-:Y:S01]  /*16560*/  IMAD R204, R9, c[0x0][0x538], R204 ;  /* 0x00014e0009cc7a24 */ /* 0x008fe200078e02cc */
[----:B-12---:R-:W-:Y:S02]  /*16570*/  IABS R8, R5 ;  /* 0x0000000500087213 */ /* 0x006fe40000000000 */
[----:B------:R-:W1:Y:S01]  /*16580*/  I2F.RP R12, R3 ;  /* 0x00000003000c7306 */ /* 0x000e620000209400 */
[----:B------:R-:W-:Y:S01]  /*16590*/  IMAD.IADD R205, R4, 0x1, -R204 ;  /* 0x0000000104cd7824 */ /* 0x000fe200078e0acc */
[----:B------:R-:W-:Y:S02]  /*165a0*/  IABS R4, R6 ;  /* 0x0000000600047213 */ /* 0x000fe40000000000 */
[----:B------:R-:W-:-:S03]  /*165b0*/  IADD3 R207, R0, R207, RZ ;  /* 0x000000cf00cf7210 */ /* 0x000fc60007ffe0ff */
        /* <DEDUP_REMOVED lines=12> */
[----:B------:R-:W-:Y:S02]  /*16680*/  IMAD R9, R9, R3, RZ ;  /* 0x0000000309097224 */ /* 0x000fe400078e02ff */
[----:B--2---:R-:W-:Y:S02]  /*16690*/  IMAD.MOV.U32 R10, RZ, RZ, RZ ;  /* 0x000000ffff0a7224 */ /* 0x004fe400078e00ff */
[----:B------:R-:W-:-:S06]  /*166a0*/  IMAD.HI.U32 R9, R13, R9, R12 ;  /* 0x000000090d097227 */ /* 0x000fcc00078e000c */
[----:B------:R-:W-:-:S04]  /*166b0*/  IMAD.HI.U32 R9, R9, R7, RZ ;  /* 0x0000000709097227 */ /* 0x000fc800078e00ff */
[----:B------:R-:W-:Y:S02]  /*166c0*/  IMAD R4, R9, R4, R7 ;  /* 0x0000000409047224 */ /* 0x000fe400078e0207 */
[----:B---3--:R-:W-:-:S03]  /*166d0*/  IMAD.MOV R7, RZ, RZ, -R11 ;  /* 0x000000ffff077224 */ /* 0x008fc600078e0a0b */
[----:B------:R-:W-:Y:S01]  /*166e0*/  ISETP.GT.U32.AND P0, PT, R3, R4, PT ;  /* 0x000000040300720c */ /* 0x000fe20003f04070 */
[----:B------:R-:W-:-:S04]  /*166f0*/  IMAD R7, R7, R8, RZ ;  /* 0x0000000807077224 */ /* 0x000fc800078e02ff */
[----:B------:R-:W-:-:S08]  /*16700*/  IMAD.HI.U32 R7, R11, R7, R10 ;  /* 0x000000070b077227 */ /* 0x000fd000078e000a */
[-C--:B------:R-:W-:Y:S02]  /*16710*/  @!P0 IADD3 R4, R4, -R3.reuse, RZ ;  /* 0x8000000304048210 */ /* 0x080fe40007ffe0ff */
[----:B------:R-:W-:Y:S02]  /*16720*/  @!P0 IADD3 R9, R9, 0x1, RZ ;  /* 0x0000000109098810 */ /* 0x000fe40007ffe0ff */
[----:B------:R-:W-:Y:S02]  /*16730*/  ISETP.GE.U32.AND P2, PT, R4, R3, PT ;  /* 0x000000030400720c */ /* 0x000fe40003f46070 */
[----:B------:R-:W-:Y:S02]  /*16740*/  LOP3.LUT R3, R205, R6, RZ, 0x3c, !PT ;  /* 0x00000006cd037212 */ /* 0x000fe400078e3cff */
[----:B------:R-:W-:Y:S02]  /*16750*/  ISETP.NE.AND P0, PT, R6, RZ, PT ;  /* 0x000000ff0600720c */ /* 0x000fe40003f05270 */
[----:B------:R-:W-:-:S02]  /*16760*/  ISETP.GE.AND P1, PT, R3, RZ, PT ;  /* 0x000000ff0300720c */ /* 0x000fc40003f26270 */
        /* <DEDUP_REMOVED lines=25> */
.L_x_288:
[----:B------:R-:W-:Y:S01]  /*16900*/  IMAD.MOV.U32 R204, RZ, RZ, R4 ;  /* 0x000000ffffcc7224 */ /* 0x000fe200078e0004 */
[----:B------:R-:W-:Y:S01]  /*16910*/  MOV R206, RZ ;  /* 0x000000ff00ce7202 */ /* 0x000fe20000000f00 */
[----:B------:R-:W-:Y:S01]  /*16920*/  IMAD.MOV.U32 R205, RZ, RZ, RZ ;  /* 0x000000ffffcd7224 */ /* 0x000fe200078e00ff */
[----:B------:R-:W-:Y:S02]  /*16930*/  MOV R207, c[0x0][0x53c] ;  /* 0x00014f0000cf7a02 */ /* 0x000fe40000000f00 */
.L_x_297:
[----:B------:R-:W-:Y:S05]  /*16940*/  BSYNC B1 ;  /* 0x0000000000017941 */ /* 0x000fea0003800000 */
.L_x_286:
[----:B------:R-:W-:Y:S01]  /*16950*/  WARPSYNC 0xffffffff ;  /* 0xffffffff00007948 */ /* 0x000fe20003800000 */
[----:B------:R-:W-:Y:S01]  /*16960*/  BAR.SYNC.DEFER_BLOCKING 0x4, 0x100 ;  /* 0x0104000000007b1d */ /* 0x000fe20000010000 */
[----:B------:R-:W-:-:S13]  /*16970*/  ISETP.NE.AND P0, PT, R2, RZ, PT ;  /* 0x000000ff0200720c */ /* 0x000fda0003f05270 */
[----:B------:R1:W-:Y:S04]  /*16980*/  @!P0 STS.128 [0x18100], R204 ;  /* 0x018100ccff008388 */ /* 0x0003e80000000c00 */
[----:B------:R-:W-:Y:S06]  /*16990*/  BAR.ARV 0x5, 0x100 ;  /* 0x0144000000007b1d */ /* 0x000fec0000002000 */
.L_x_281:
[----:B----4-:R-:W-:-:S13]  /*169a0*/  ISETP.GE.AND P0, PT, R207, c[0x0][0x53c], PT ;  /* 0x00014f00cf007a0c */ /* 0x010fda0003f06270 */
[----:B-123--:R-:W-:Y:S01]  /*169b0*/  @P0 CALL.REL.NOINC `(.L_x_298) ;  /* 0x0000001000000944 */ /* 0x00efe20003c00000 */
[----:B------:R-:W-:Y:S05]  /*169c0*/  BRA `(.L_x_299) ;  /* 0xfffeaba000007947 */ /* 0x000fea000383ffff */
.L_x_298:
[----:B------:R-:W-:Y:S05]  /*169d0*/  EXIT ;  /* 0x000000000000794d */ /* 0x000fea0003800000 */
.L_x_142:
[----:B------:R-:W-:Y:S01]  /*169e0*/  IMAD.MOV.U32 R8, RZ, RZ, R6 ;  /* 0x000000ffff087224 */ /* 0x000fe200078e0006 */
[----:B------:R-:W-:Y:S02]  /*169f0*/  MOV R7, 0x1 ;  /* 0x0000000100077802 */ /* 0x000fe40000000f00 */
[----:B------:R-:W-:Y:S02]  /*16a00*/  MOV R3, 0x16a20 ;  /* 0x00016a2000037802 */ /* 0x000fe40000000f00 */
[----:B------:R-:W-:Y:S05]  /*16a10*/  CALL.REL.NOINC `($__internal_6_$__cuda_sm70_shflsync_up_p) ;  /* 0x0000179000007944 */ /* 0x000fea0003c00000 */
[----:B--2---:R-:W-:Y:S01]  /*16a20*/  MOV R3, R7 ;  /* 0x0000000700037202 */ /* 0x004fe20000000f00 */
[----:B-1----:R-:W-:Y:S05]  /*16a30*/  BRA `(.L_x_300) ;  /* 0xfffe9a2000007947 */ /* 0x002fea000383ffff */
.L_x_143:
[----:B------:R-:W-:Y:S01]  /*16a40*/  IMAD.MOV.U32 R8, RZ, RZ, R6 ;  /* 0x000000ffff087224 */ /* 0x000fe200078e0006 */
[----:B------:R-:W-:Y:S02]  /*16a50*/  MOV R7, 0x2 ;  /* 0x0000000200077802 */ /* 0x000fe40000000f00 */
[----:B------:R-:W-:Y:S02]  /*16a60*/  MOV R3, 0x16a80 ;  /* 0x00016a8000037802 */ /* 0x000fe40000000f00 */
[----:B------:R-:W-:Y:S05]  /*16a70*/  CALL.REL.NOINC `($__internal_6_$__cuda_sm70_shflsync_up_p) ;  /* 0x0000173000007944 */ /* 0x000fea0003c00000 */
[----:B--2---:R-:W-:Y:S02]  /*16a80*/  SEL R7, R7, RZ, P4 ;  /* 0x000000ff07077207 */ /* 0x004fe40002000000 */
[----:B------:R-:W-:-:S03]  /*16a90*/  MOV R3, 0x16ae0 ;  /* 0x00016ae000037802 */ /* 0x000fc60000000f00 */
[----:B------:R-:W-:Y:S01]  /*16aa0*/  IMAD.IADD R6, R6, 0x1, R7 ;  /* 0x0000000106067824 */ /* 0x000fe200078e0207 */
[----:B------:R-:W-:-:S03]  /*16ab0*/  MOV R7, 0x4 ;  /* 0x0000000400077802 */ /* 0x000fc60000000f00 */
[----:B-1----:R-:W-:Y:S02]  /*16ac0*/  IMAD.MOV.U32 R8, RZ, RZ, R6 ;  /* 0x000000ffff087224 */ /* 0x002fe400078e0006 */
        /* <DEDUP_REMOVED lines=13> */
[----:B--2---:R-:W-:Y:S01]  /*16ba0*/  SEL R7, R7, RZ, P1 ;  /* 0x000000ff07077207 */ /* 0x004fe20000800000 */
[----:B------:R-:W-:Y:S01]  /*16bb0*/  IMAD.MOV.U32 R11, RZ, RZ, 0x1f ;  /* 0x0000001fff0b7424 */ /* 0x000fe200078e00ff */
[----:B------:R-:W-:Y:S02]  /*16bc0*/  MOV R10, 0x1f ;  /* 0x0000001f000a7802 */ /* 0x000fe40000000f00 */
[----:B------:R-:W-:Y:S01]  /*16bd0*/  MOV R3, 0x16c10 ;  /* 0x00016c1000037802 */ /* 0x000fe20000000f00 */
[----:B------:R-:W-:-:S04]  /*16be0*/  IMAD.IADD R6, R6, 0x1, R7 ;  /* 0x0000000106067824 */ /* 0x000fc800078e0207 */
[----:B------:R-:W-:Y:S02]  /*16bf0*/  IMAD.MOV.U32 R12, RZ, RZ, R6 ;  /* 0x000000ffff0c7224 */ /* 0x000fe400078e0006 */
[----:B-1----:R-:W-:Y:S05]  /*16c00*/  CALL.REL.NOINC `($__internal_5_$__cuda_sm70_shflsync_idx_p) ;  /* 0x0000155000007944 */ /* 0x002fea0003c00000 */
[----:B------:R-:W-:Y:S05]  /*16c10*/  BRA `(.L_x_301) ;  /* 0xfffe994000007947 */ /* 0x000fea000383ffff */
.L_x_145:
[----:B------:R-:W-:Y:S02]  /*16c20*/  SEL R3, RZ, 0x1, P0 ;  /* 0x00000001ff037807 */ /* 0x000fe40000000000 */
[----:B------:R-:W-:Y:S02]  /*16c30*/  MOV R0, 0x16c50 ;  /* 0x00016c5000007802 */ /* 0x000fe40000000f00 */
[----:B------:R-:W-:Y:S05]  /*16c40*/  CALL.REL.NOINC `($__internal_7_$__cuda_sm70_votesync_ballot) ;  /* 0x000015b000007944 */ /* 0x000fea0003c00000 */
[----:B------:R-:W-:Y:S05]  /*16c50*/  BRA `(.L_x_302) ;  /* 0xfffe999000007947 */ /* 0x000fea000383ffff */
.L_x_146:
[----:B------:R-:W-:Y:S01]  /*16c60*/  IMAD.MOV.U32 R12, RZ, RZ, R5 ;  /* 0x000000ffff0c7224 */ /* 0x000fe200078e0005 */
[----:B--2---:R-:W-:Y:S01]  /*16c70*/  MOV R11, R0 ;  /* 0x00000000000b7202 */ /* 0x004fe20000000f00 */
[----:B------:R-:W-:Y:S01]  /*16c80*/  IMAD.MOV.U32 R10, RZ, RZ, 0x1f ;  /* 0x0000001fff0a7424 */ /* 0x000fe200078e00ff */
[----:B------:R-:W-:Y:S02]  /*16c90*/  MOV R3, 0x16cb0 ;  /* 0x00016cb000037802 */ /* 0x000fe40000000f00 */
[----:B-1----:R-:W-:Y:S05]  /*16ca0*/  CALL.REL.NOINC `($__internal_5_$__cuda_sm70_shflsync_idx_p) ;  /* 0x000014b000007944 */ /* 0x002fea0003c00000 */
[----:B------:R-:W-:Y:S01]  /*16cb0*/  IMAD.MOV.U32 R5, RZ, RZ, R10 ;  /* 0x000000ffff057224 */ /* 0x000fe200078e000a */
[----:B------:R-:W-:Y:S01]  /*16cc0*/  MOV R12, R4 ;  /* 0x00000004000c7202 */ /* 0x000fe20000000f00 */
[----:B------:R-:W-:Y:S01]  /*16cd0*/  IMAD.MOV.U32 R8, RZ, RZ, RZ ;  /* 0x000000ffff087224 */ /* 0x000fe200078e00ff */
[----:B------:R-:W-:Y:S01]  /*16ce0*/  MOV R11, R0 ;  /* 0x00000000000b7202 */ /* 0x000fe20000000f00 */
[----:B------:R-:W-:Y:S01]  /*16cf0*/  IMAD.MOV.U32 R10, RZ, RZ, 0x1f ;  /* 0x0000001fff0a7424 */ /* 0x000fe200078e00ff */
[----:B------:R-:W-:-:S02]  /*16d00*/  MOV R3, 0x16d20 ;  /* 0x00016d2000037802 */ /* 0x000fc40000000f00 */
[----:B------:R-:W-:Y:S05]  /*16d10*/  CALL.REL.NOINC `($__internal_5_$__cuda_sm70_shflsync_idx_p) ;  /* 0x0000144000007944 */ /* 0x000fea0003c00000 */
[----:B------:R-:W-:Y:S01]  /*16d20*/  MOV R4, R10 ;  /* 0x0000000a00047202 */ /* 0x000fe20000000f00 */
[----:B------:R-:W-:Y:S05]  /*16d30*/  BRA `(.L_x_303) ;  /* 0xfffe990000007947 */ /* 0x000fea000383ffff */
.L_x_149:
[----:B------:R-:W-:Y:S01]  /*16d40*/  IMAD.MOV.U32 R12, RZ, RZ, R6 ;  /* 0x000000ffff0c7224 */ /* 0x000fe200078e0006 */
[----:B------:R-:W-:Y:S01]  /*16d50*/  MOV R11, R8 ;  /* 0x00000008000b7202 */ /* 0x000fe20000000f00 */
[----:B------:R-:W-:Y:S01]  /*16d60*/  IMAD.MOV.U32 R10, RZ, RZ, 0x1f ;  /* 0x0000001fff0a7424 */ /* 0x000fe200078e00ff */
[----:B------:R-:W-:-:S02]  /*16d70*/  MOV R3, 0x16d90 ;  /* 0x00016d9000037802 */ /* 0x000fc40000000f00 */
[----:B-1234-:R-:W-:Y:S05]  /*16d80*/  CALL.REL.NOINC `($__internal_5_$__cuda_sm70_shflsync_idx_p) ;  /* 0x000013d000007944 */ /* 0x01efea0003c00000 */
[----:B------:R-:W-:Y:S01]  /*16d90*/  MOV R8, R10 ;  /* 0x0000000a00087202 */ /* 0x000fe20000000f00 */
[----:B------:R-:W-:Y:S05]  /*16da0*/  BRA `(.L_x_148) ;  /* 0xfffe98f000007947 */ /* 0x000fea000383ffff */
.L_x_185:
[----:B------:R-:W-:Y:S01]  /*16db0*/  IMAD.MOV.U32 R12, RZ, RZ, R7 ;  /* 0x000000ffff0c7224 */ /* 0x000fe200078e0007 */
[----:B------:R-:W-:Y:S01]  /*16dc0*/  MOV R11, RZ ;  /* 0x000000ff000b7202 */ /* 0x000fe20000000f00 */
[----:B------:R-:W-:Y:S01]  /*16dd0*/  IMAD.MOV.U32 R10, RZ, RZ, 0x181f ;  /* 0x0000181fff0a7424 */ /* 0x000fe200078e00ff */
[----:B------:R-:W-:-:S02]  /*16de0*/  MOV R3, 0x16e00 ;  /* 0x00016e0000037802 */ /* 0x000fc40000000f00 */
[----:B-1---5:R-:W-:Y:S05]  /*16df0*/  CALL.REL.NOINC `($__internal_5_$__cuda_sm70_shflsync_idx_p) ;  /* 0x0000136000007944 */ /* 0x022fea0003c00000 */
[----:B------:R-:W-:Y:S01]  /*16e00*/  MOV R9, R10 ;  /* 0x0000000a00097202 */ /* 0x000fe20000000f00 */
[----:B------:R-:W-:Y:S05]  /*16e10*/  BRA `(.L_x_304) ;  /* 0xffff08d000007947 */ /* 0x000fea000383ffff */
.L_x_186:
[----:B------:R-:W-:Y:S01]  /*16e20*/  IMAD.MOV.U32 R12, RZ, RZ, R8 ;  /* 0x000000ffff0c7224 */ /* 0x000fe200078e0008 */
[----:B------:R-:W-:Y:S01]  /*16e30*/  MOV R11, RZ ;  /* 0x000000ff000b7202 */ /* 0x000fe20000000f00 */
[----:B------:R-:W-:Y:S01]  /*16e40*/  IMAD.MOV.U32 R10, RZ, RZ, 0x181f ;  /* 0x0000181fff0a7424 */ /* 0x000fe200078e00ff */
[----:B------:R-:W-:-:S02]  /*16e50*/  MOV R3, 0x16e70 ;  /* 0x00016e7000037802 */ /* 0x000fc40000000f00 */
[----:B-123-5:R-:W-:Y:S05]  /*16e60*/  CALL.REL.NOINC `($__internal_5_$__cuda_sm70_shflsync_idx_p) ;  /* 0x000012f000007944 */ /* 0x02efea0003c00000 */
[----:B------:R-:W-:Y:S01]  /*16e70*/  MOV R3, R10 ;  /* 0x0000000a00037202 */ /* 0x000fe20000000f00 */
[----:B------:R-:W-:Y:S05]  /*16e80*/  BRA `(.L_x_305) ;  /* 0xffff088000007947 */ /* 0x000fea000383ffff */
.L_x_189:
[----:B-1----:R-:W-:Y:S01]  /*16e90*/  IMAD.MOV.U32 R12, RZ, RZ, R7 ;  /* 0x000000ffff0c7224 */ /* 0x002fe200078e0007 */
[----:B------:R-:W-:Y:S01]  /*16ea0*/  MOV R11, 0x1 ;  /* 0x00000001000b7802 */ /* 0x000fe20000000f00 */
[----:B------:R-:W-:Y:S01]  /*16eb0*/  IMAD.MOV.U32 R10, RZ, RZ, 0x181f ;  /* 0x0000181fff0a7424 */ /* 0x000fe200078e00ff */
[----:B------:R-:W-:-:S02]  /*16ec0*/  MOV R3, 0x16ee0 ;  /* 0x00016ee000037802 */ /* 0x000fc40000000f00 */
[----:B--2345:R-:W-:Y:S05]  /*16ed0*/  CALL.REL.NOINC `($__internal_5_$__cuda_sm70_shflsync_idx_p) ;  /* 0x0000128000007944 */ /* 0x03cfea0003c00000 */
[----:B------:R-:W-:Y:S01]  /*16ee0*/  IMAD.MOV.U32 R9, RZ, RZ, R10 ;  /* 0x000000ffff097224 */ /* 0x000fe200078e000a */
[----:B------:R-:W-:Y:S01]  /*16ef0*/  MOV R11, 0x1 ;  /* 0x00000001000b7802 */ /* 0x000fe20000000f00 */
[----:B------:R-:W-:Y:S01]  /*16f00*/  IMAD.MOV.U32 R12, RZ, RZ, R8 ;  /* 0x000000ffff0c7224 */ /* 0x000fe200078e0008 */
[----:B------:R-:W-:-:S02]  /*16f10*/  MOV R10, 0x181f ;  /* 0x0000181f000a7802 */ /* 0x000fc40000000f00 */
[----:B------:R-:W-:Y:S02]  /*16f20*/  MOV R3, 0x16f40 ;  /* 0x00016f4000037802 */ /* 0x000fe40000000f00 */
[----:B------:R-:W-:Y:S05]  /*16f30*/  CALL.REL.NOINC `($__internal_5_$__cuda_sm70_shflsync_idx_p) ;  /* 0x0000122000007944 */ /* 0x000fea0003c00000 */
[----:B------:R-:W-:Y:S05]  /*16f40*/  BRA `(.L_x_306) ;  /* 0xffff092000007947 */ /* 0x000fea000383ffff */
.L_x_192:
[----:B-1----:R-:W-:Y:S01]  /*16f50*/  IMAD.MOV.U32 R12, RZ, RZ, R7 ;  /* 0x000000ffff0c7224 */ /* 0x002fe200078e0007 */
[----:B------:R-:W-:Y:S01]  /*16f60*/  MOV R11, 0x2 ;  /* 0x00000002000b7802 */ /* 0x000fe20000000f00 */
[----:B------:R-:W-:Y:S01]  /*16f70*/  IMAD.MOV.U32 R10, RZ, RZ, 0x181f ;  /* 0x0000181fff0a7424 */ /* 0x000fe200078e00ff */
[----:B------:R-:W-:Y:S02]  /*16f80*/  MOV R3, 0x16fa0 ;  /* 0x00016fa000037802 */ /* 0x000fe40000000f00 */
[----:B--2345:R-:W-:Y:S05]  /*16f90*/  CALL.REL.NOINC `($__internal_5_$__cuda_sm70_shflsync_idx_p) ;  /* 0x000011c000007944 */ /* 0x03cfea0003c00000 */
[----:B------:R-:W-:Y:S01]  /*16fa0*/  MOV R9, R10 ;  /* 0x0000000a00097202 */ /* 0x000fe20000000f00 */
[----:B------:R-:W-:Y:S05]  /*16fb0*/  BRA `(.L_x_307) ;  /* 0xffff09e000007947 */ /* 0x000fea000383ffff */
.L_x_193:
[----:B-1----:R-:W-:Y:S01]  /*16fc0*/  IMAD.MOV.U32 R12, RZ, RZ, R8 ;  /* 0x000000ffff0c7224 */ /* 0x002fe200078e0008 */
[----:B------:R-:W-:Y:S01]  /*16fd0*/  MOV R11, 0x2 ;  /* 0x00000002000b7802 */ /* 0x000fe20000000f00 */
[----:B------:R-:W-:Y:S01]  /*16fe0*/  IMAD.MOV.U32 R10, RZ, RZ, 0x181f ;  /* 0x0000181fff0a7424 */ /* 0x000fe200078e00ff */
[----:B------:R-:W-:Y:S02]  /*16ff0*/  MOV R3, 0x17010 ;  /* 0x0001701000037802 */ /* 0x000fe40000000f00 */
[----:B--2345:R-:W-:Y:S05]  /*17000*/  CALL.REL.NOINC `($__internal_5_$__cuda_sm70_shflsync_idx_p) ;  /* 0x0000115000007944 */ /* 0x03cfea0003c00000 */
[----:B------:R-:W-:Y:S05]  /*17010*/  BRA `(.L_x_308) ;  /* 0xffff09a000007947 */ /* 0x000fea000383ffff */
.L_x_196:
[----:B--2---:R-:W-:Y:S01]  /*17020*/  IMAD.MOV.U32 R12, RZ, RZ, R7 ;  /* 0x000000ffff0c7224 */ /* 0x004fe200078e0007 */
[----:B------:R-:W-:Y:S01]  /*17030*/  MOV R11, 0x3 ;  /* 0x00000003000b7802 */ /* 0x000fe20000000f00 */
[----:B------:R-:W-:Y:S01]  /*17040*/  IMAD.MOV.U32 R10, RZ, RZ, 0x181f ;  /* 0x0000181fff0a7424 */ /* 0x000fe200078e00ff */
[----:B------:R-:W-:-:S02]  /*17050*/  MOV R3, 0x17070 ;  /* 0x0001707000037802 */ /* 0x000fc40000000f00 */
[----:B-1-345:R-:W-:Y:S05]  /*17060*/  CALL.REL.NOINC `($__internal_5_$__cuda_sm70_shflsync_idx_p) ;  /* 0x000010f000007944 */ /* 0x03afea0003c00000 */
[----:B------:R-:W-:Y:S01]  /*17070*/  IMAD.MOV.U32 R7, RZ, RZ, R10 ;  /* 0x000000ffff077224 */ /* 0x000fe200078e000a */
[----:B------:R-:W-:Y:S01]  /*17080*/  MOV R11, 0x3 ;  /* 0x00000003000b7802 */ /* 0x000fe20000000f00 */
[----:B------:R-:W-:Y:S01]  /*17090*/  IMAD.MOV.U32 R12, RZ, RZ, R8 ;  /* 0x000000ffff0c7224 */ /* 0x000fe200078e0008 */
[----:B------:R-:W-:-:S02]  /*170a0*/  MOV R10, 0x181f ;  /* 0x0000181f000a7802 */ /* 0x000fc40000000f00 */
[----:B------:R-:W-:Y:S02]  /*170b0*/  MOV R3, 0x170d0 ;  /* 0x000170d000037802 */ /* 0x000fe40000000f00 */
[----:B------:R-:W-:Y:S05]  /*170c0*/  CALL.REL.NOINC `($__internal_5_$__cuda_sm70_shflsync_idx_p) ;  /* 0x0000109000007944 */ /* 0x000fea0003c00000 */
[----:B------:R-:W-:Y:S01]  /*170d0*/  MOV R8, R10 ;  /* 0x0000000a00087202 */ /* 0x000fe20000000f00 */
[----:B------:R-:W-:Y:S05]  /*170e0*/  BRA `(.L_x_309) ;  /* 0xffff0a1000007947 */ /* 0x000fea000383ffff */
.L_x_241:
[----:B------:R-:W-:Y:S01]  /*170f0*/  IMAD.MOV.U32 R7, RZ, RZ, R252 ;  /* 0x000000ffff077224 */ /* 0x000fe200078e00fc */
[----:B------:R-:W-:Y:S01]  /*17100*/  MOV R4, 0x1f ;  /* 0x0000001f00047802 */ /* 0x000fe20000000f00 */
[----:B------:R-:W-:Y:S01]  /*17110*/  IMAD.MOV.U32 R6, RZ, RZ, 0x2 ;  /* 0x00000002ff067424 */ /* 0x000fe200078e00ff */
[----:B------:R-:W-:Y:S02]  /*17120*/  MOV R2, 0xffffffff ;  /* 0xffffffff00027802 */ /* 0x000fe40000000f00 */
[----:B------:R-:W-:Y:S02]  /*17130*/  MOV R5, 0x17150 ;  /* 0x0001715000057802 */ /* 0x000fe40000000f00 */
[----:B------:R-:W-:Y:S05]  /*17140*/  CALL.REL.NOINC `($__internal_4_$__cuda_sm70_shflsync_bfly_p) ;  /* 0x00000fc000007944 */ /* 0x000fea0003c00000 */
[----:B--2---:R-:W-:Y:S01]  /*17150*/  FADD.FTZ R0, R252, R6 ;  /* 0x00000006fc007221 */ /* 0x004fe20000010000 */
[----:B------:R-:W-:Y:S02]  /*17160*/  MOV R6, 0x1 ;  /* 0x0000000100067802 */ /* 0x000fe40000000f00 */
[----:B------:R-:W-:Y:S02]  /*17170*/  MOV R5, 0x171a0 ;  /* 0x000171a000057802 */ /* 0x000fe40000000f00 */
[----:B-1----:R-:W-:-:S02]  /*17180*/  MOV R7, R0 ;  /* 0x0000000000077202 */ /* 0x002fc40000000f00 */
[----:B------:R-:W-:Y:S05]  /*17190*/  CALL.REL.NOINC `($__internal_4_$__cuda_sm70_shflsync_bfly_p) ;  /* 0x00000f7000007944 */ /* 0x000fea0003c00000 */
[----:B--2---:R-:W-:Y:S01]  /*171a0*/  FADD.FTZ R0, R0, R6 ;  /* 0x0000000600007221 */ /* 0x004fe20000010000 */
[----:B-1----:R-:W-:-:S02]  /*171b0*/  MOV R7, R251 ;  /* 0x000000fb00077202 */ /* 0x002fc40000000f00 */
[----:B------:R-:W-:Y:S02]  /*171c0*/  MOV R6, 0x2 ;  /* 0x0000000200067802 */ /* 0x000fe40000000f00 */
[----:B------:R-:W-:Y:S02]  /*171d0*/  MOV R5, 0x171f0 ;  /* 0x000171f000057802 */ /* 0x000fe40000000f00 */
[----:B------:R-:W-:Y:S05]  /*171e0*/  CALL.REL.NOINC `($__internal_4_$__cuda_sm70_shflsync_bfly_p) ;  /* 0x00000f2000007944 */ /* 0x000fea0003c00000 */
[----:B--2---:R-:W-:Y:S01]  /*171f0*/  FADD.FTZ R251, R251, R6 ;  /* 0x00000006fbfb7221 */ /* 0x004fe20000010000 */
[----:B------:R-:W-:Y:S02]  /*17200*/  MOV R6, 0x1 ;  /* 0x0000000100067802 */ /* 0x000fe40000000f00 */
[----:B------:R-:W-:Y:S02]  /*17210*/  MOV R5, 0x17240 ;  /* 0x0001724000057802 */ /* 0x000fe40000000f00 */
[----:B-1----:R-:W-:Y:S02]  /*17220*/  MOV R7, R251 ;  /* 0x000000fb00077202 */ /* 0x002fe40000000f00 */
[----:B------:R-:W-:Y:S05]  /*17230*/  CALL.REL.NOINC `($__internal_4_$__cuda_sm70_shflsync_bfly_p) ;  /* 0x00000ed000007944 */ /* 0x000fea0003c00000 */
[----:B--2---:R-:W-:Y:S01]  /*17240*/  MOV R10, R6 ;  /* 0x00000006000a7202 */ /* 0x004fe20000000f00 */
[----:B-1----:R-:W-:Y:S05]  /*17250*/  BRA `(.L_x_310) ;  /* 0xffffb19000007947 */ /* 0x002fea000383ffff */
.L_x_248:
[----:B---34-:R-:W-:Y:S01]  /*17260*/  IMAD.MOV.U32 R12, RZ, RZ, R2 ;  /* 0x000000ffff0c7224 */ /* 0x018fe200078e0002 */
[----:B------:R-:W-:Y:S01]  /*17270*/  MOV R11, RZ ;  /* 0x000000ff000b7202 */ /* 0x000fe20000000f00 */
[----:B------:R-:W-:Y:S01]  /*17280*/  IMAD.MOV.U32 R10, RZ, RZ, 0x181f ;  /* 0x0000181fff0a7424 */ /* 0x000fe200078e00ff */
[----:B------:R-:W-:-:S02]  /*17290*/  MOV R3, 0x172b0 ;  /* 0x000172b000037802 */ /* 0x000fc40000000f00 */
[----:B-12---:R-:W-:Y:S05]  /*172a0*/  CALL.REL.NOINC `($__internal_5_$__cuda_sm70_shflsync_idx_p) ;  /* 0x00000eb000007944 */ /* 0x006fea0003c00000 */
[----:B------:R-:W-:Y:S01]  /*172b0*/  MOV R61, R10 ;  /* 0x0000000a003d7202 */ /* 0x000fe20000000f00 */
[----:B------:R-:W-:Y:S05]  /*172c0*/  BRA `(.L_x_311) ;  /* 0xffffc8b000007947 */ /* 0x000fea000383ffff */
.L_x_249:
[----:B------:R-:W-:Y:S01]  /*172d0*/  IMAD.MOV.U32 R12, RZ, RZ, R8 ;  /* 0x000000ffff0c7224 */ /* 0x000fe200078e0008 */
[----:B------:R-:W-:Y:S01]  /*172e0*/  MOV R11, RZ ;  /* 0x000000ff000b7202 */ /* 0x000fe20000000f00 */
[----:B------:R-:W-:Y:S01]  /*172f0*/  IMAD.MOV.U32 R10, RZ, RZ, 0x181f ;  /* 0x0000181fff0a7424 */ /* 0x000fe200078e00ff */
[----:B------:R-:W-:-:S02]  /*17300*/  MOV R3, 0x17320 ;  /* 0x0001732000037802 */ /* 0x000fc40000000f00 */
[----:B-1234-:R-:W-:Y:S05]  /*17310*/  CALL.REL.NOINC `($__internal_5_$__cuda_sm70_shflsync_idx_p) ;  /* 0x00000e4000007944 */ /* 0x01efea0003c00000 */
[----:B------:R-:W-:Y:S01]  /*17320*/  MOV R3, R10 ;  /* 0x0000000a00037202 */ /* 0x000fe20000000f00 */
[----:B------:R-:W-:Y:S05]  /*17330*/  BRA `(.L_x_312) ;  /* 0xffffc86000007947 */ /* 0x000fea000383ffff */
.L_x_252:
[----:B---3--:R-:W-:Y:S01]  /*17340*/  IMAD.MOV.U32 R12, RZ, RZ, R2 ;  /* 0x000000ffff0c7224 */ /* 0x008fe200078e0002 */
[----:B------:R-:W-:Y:S01]  /*17350*/  MOV R11, 0x1 ;  /* 0x00000001000b7802 */ /* 0x000fe20000000f00 */
[----:B------:R-:W-:Y:S01]  /*17360*/  IMAD.MOV.U32 R10, RZ, RZ, 0x181f ;  /* 0x0000181fff0a7424 */ /* 0x000fe200078e00ff */
[----:B------:R-:W-:-:S02]  /*17370*/  MOV R3, 0x17390 ;  /* 0x0001739000037802 */ /* 0x000fc40000000f00 */
[----:B-12-4-:R-:W-:Y:S05]  /*17380*/  CALL.REL.NOINC `($__internal_5_$__cuda_sm70_shflsync_idx_p) ;  /* 0x00000dd000007944 */ /* 0x016fea0003c00000 */
[----:B------:R-:W-:Y:S01]  /*17390*/  IMAD.MOV.U32 R24, RZ, RZ, R10 ;  /* 0x000000ffff187224 */ /* 0x000fe200078e000a */
[----:B------:R-:W-:Y:S01]  /*173a0*/  MOV R11, 0x1 ;  /* 0x00000001000b7802 */ /* 0x000fe20000000f00 */
[----:B------:R-:W-:Y:S01]  /*173b0*/  IMAD.MOV.U32 R12, RZ, RZ, R8 ;  /* 0x000000ffff0c7224 */ /* 0x000fe200078e0008 */
[----:B------:R-:W-:-:S02]  /*173c0*/  MOV R10, 0x181f ;  /* 0x0000181f000a7802 */ /* 0x000fc40000000f00 */
[----:B------:R-:W-:Y:S02]  /*173d0*/  MOV R3, 0x173f0 ;  /* 0x000173f000037802 */ /* 0x000fe40000000f00 */
[----:B------:R-:W-:Y:S05]  /*173e0*/  CALL.REL.NOINC `($__internal_5_$__cuda_sm70_shflsync_idx_p) ;  /* 0x00000d7000007944 */ /* 0x000fea0003c00000 */
[----:B------:R-:W-:Y:S05]  /*173f0*/  BRA `(.L_x_313) ;  /* 0xffffc90000007947 */ /* 0x000fea000383ffff */
.L_x_255:
[----:B--2---:R-:W-:Y:S01]  /*17400*/  IMAD.MOV.U32 R12, RZ, RZ, R2 ;  /* 0x000000ffff0c7224 */ /* 0x004fe200078e0002 */
[----:B------:R-:W-:Y:S01]  /*17410*/  MOV R11, 0x2 ;  /* 0x00000002000b7802 */ /* 0x000fe20000000f00 */
[----:B------:R-:W-:Y:S01]  /*17420*/  IMAD.MOV.U32 R10, RZ, RZ, 0x181f ;  /* 0x0000181fff0a7424 */ /* 0x000fe200078e00ff */
[----:B------:R-:W-:Y:S02]  /*17430*/  MOV R3, 0x17450 ;  /* 0x0001745000037802 */ /* 0x000fe40000000f00 */
[----:B-1-34-:R-:W-:Y:S05]  /*17440*/  CALL.REL.NOINC `($__internal_5_$__cuda_sm70_shflsync_idx_p) ;  /* 0x00000d1000007944 */ /* 0x01afea0003c00000 */
[----:B------:R-:W-:Y:S01]  /*17450*/  MOV R20, R10 ;  /* 0x0000000a00147202 */ /* 0x000fe20000000f00 */
[----:B------:R-:W-:Y:S05]  /*17460*/  BRA `(.L_x_314) ;  /* 0xffffc9c000007947 */ /* 0x000fea000383ffff */
.L_x_256:
[----:B------:R-:W-:Y:S01]  /*17470*/  IMAD.MOV.U32 R12, RZ, RZ, R8 ;  /* 0x000000ffff0c7224 */ /* 0x000fe200078e0008 */
[----:B------:R-:W-:Y:S01]  /*17480*/  MOV R11, 0x2 ;  /* 0x00000002000b7802 */ /* 0x000fe20000000f00 */
[----:B------:R-:W-:Y:S01]  /*17490*/  IMAD.MOV.U32 R10, RZ, RZ, 0x181f ;  /* 0x0000181fff0a7424 */ /* 0x000fe200078e00ff */
[----:B------:R-:W-:Y:S02]  /*174a0*/  MOV R3, 0x174c0 ;  /* 0x000174c000037802 */ /* 0x000fe40000000f00 */
[----:B-1234-:R-:W-:Y:S05]  /*174b0*/  CALL.REL.NOINC `($__internal_5_$__cuda_sm70_shflsync_idx_p) ;  /* 0x00000ca000007944 */ /* 0x01efea0003c00000 */
[----:B------:R-:W-:Y:S05]  /*174c0*/  BRA `(.L_x_315) ;  /* 0xffffc98000007947 */ /* 0x000fea000383ffff */
.L_x_259:
[----:B-1----:R-:W-:Y:S01]  /*174d0*/  IMAD.MOV.U32 R12, RZ, RZ, R2 ;  /* 0x000000ffff0c7224 */ /* 0x002fe200078e0002 */
[----:B------:R-:W-:Y:S01]  /*174e0*/  MOV R11, 0x3 ;  /* 0x00000003000b7802 */ /* 0x000fe20000000f00 */
[----:B----4-:R-:W-:Y:S01]  /*174f0*/  IMAD.MOV.U32 R10, RZ, RZ, 0x181f ;  /* 0x0000181fff0a7424 */ /* 0x010fe200078e00ff */
[----:B------:R-:W-:-:S02]  /*17500*/  MOV R3, 0x17520 ;  /* 0x0001752000037802 */ /* 0x000fc40000000f00 */
[----:B--23--:R-:W-:Y:S05]  /*17510*/  CALL.REL.NOINC `($__internal_5_$__cuda_sm70_shflsync_idx_p) ;  /* 0x00000c4000007944 */ /* 0x00cfea0003c00000 */
        /* <DEDUP_REMOVED lines=8> */
.L_x_261:
[----:B------:R-:W-:Y:S01]  /*175a0*/  IMAD.MOV.U32 R12, RZ, RZ, R161 ;  /* 0x000000ffff0c7224 */ /* 0x000fe200078e00a1 */
[----:B------:R-:W-:Y:S01]  /*175b0*/  MOV R11, RZ ;  /* 0x000000ff000b7202 */ /* 0x000fe20000000f00 */
[----:B------:R-:W-:Y:S01]  /*175c0*/  IMAD.MOV.U32 R10, RZ, RZ, 0x1c1f ;  /* 0x00001c1fff0a7424 */ /* 0x000fe200078e00ff */
[----:B------:R-:W-:Y:S02]  /*175d0*/  MOV R3, 0x175f0 ;  /* 0x000175f000037802 */ /* 0x000fe40000000f00 */
[----:B------:R-:W-:Y:S05]  /*175e0*/  CALL.REL.NOINC `($__internal_5_$__cuda_sm70_shflsync_idx_p) ;  /* 0x00000b7000007944 */ /* 0x000fea0003c00000 */
[----:B------:R-:W-:Y:S01]  /*175f0*/  MOV R163, R10 ;  /* 0x0000000a00a37202 */ /* 0x000fe20000000f00 */
[----:B------:R-:W-:Y:S05]  /*17600*/  BRA `(.L_x_317) ;  /* 0xffffccb000007947 */ /* 0x000fea000383ffff */
.L_x_262:
[----:B------:R-:W-:Y:S01]  /*17610*/  IMAD.MOV.U32 R12, RZ, RZ, R162 ;  /* 0x000000ffff0c7224 */ /* 0x000fe200078e00a2 */
[----:B------:R-:W-:Y:S01]  /*17620*/  MOV R11, RZ ;  /* 0x000000ff000b7202 */ /* 0x000fe20000000f00 */
[----:B------:R-:W-:Y:S01]  /*17630*/  IMAD.MOV.U32 R10, RZ, RZ, 0x1c1f ;  /* 0x00001c1fff0a7424 */ /* 0x000fe200078e00ff */
[----:B------:R-:W-:Y:S02]  /*17640*/  MOV R3, 0x17660 ;  /* 0x0001766000037802 */ /* 0x000fe40000000f00 */
[----:B-12---:R-:W-:Y:S05]  /*17650*/  CALL.REL.NOINC `($__internal_5_$__cuda_sm70_shflsync_idx_p) ;  /* 0x00000b0000007944 */ /* 0x006fea0003c00000 */
[----:B------:R-:W-:Y:S01]  /*17660*/  MOV R3, R10 ;  /* 0x0000000a00037202 */ /* 0x000fe20000000f00 */
[----:B------:R-:W-:Y:S05]  /*17670*/  BRA `(.L_x_318) ;  /* 0xffffcc6000007947 */ /* 0x000fea000383ffff */
.L_x_265:
[----:B----4-:R-:W-:Y:S01]  /*17680*/  IMAD.MOV.U32 R12, RZ, RZ, R161 ;  /* 0x000000ffff0c7224 */ /* 0x010fe200078e00a1 */
[----:B------:R-:W-:Y:S01]  /*17690*/  MOV R11, 0x1 ;  /* 0x00000001000b7802 */ /* 0x000fe20000000f00 */
[----:B------:R-:W-:Y:S01]  /*176a0*/  IMAD.MOV.U32 R10, RZ, RZ, 0x1c1f ;  /* 0x00001c1fff0a7424 */ /* 0x000fe200078e00ff */
[----:B------:R-:W-:-:S02]  /*176b0*/  MOV R3, 0x176d0 ;  /* 0x000176d000037802 */ /* 0x000fc40000000f00 */
[----:B-123--:R-:W-:Y:S05]  /*176c0*/  CALL.REL.NOINC `($__internal_5_$__cuda_sm70_shflsync_idx_p) ;  /* 0x00000a9000007944 */ /* 0x00efea0003c00000 */
        /* <DEDUP_REMOVED lines=8> */
.L_x_269:
[----:B------:R-:W-:Y:S01]  /*17750*/  IMAD.MOV.U32 R12, RZ, RZ, R5 ;  /* 0x000000ffff0c7224 */ /* 0x000fe200078e0005 */
[----:B------:R-:W-:Y:S01]  /*17760*/  MOV R11, RZ ;  /* 0x000000ff000b7202 */ /* 0x000fe20000000f00 */
[----:B------:R-:W-:Y:S01]  /*17770*/  IMAD.MOV.U32 R10, RZ, RZ, 0x181f ;  /* 0x0000181fff0a7424 */ /* 0x000fe200078e00ff */
[----:B------:R-:W-:Y:S02]  /*17780*/  MOV R3, 0x177a0 ;  /* 0x000177a000037802 */ /* 0x000fe40000000f00 */
[----:B--2---:R-:W-:Y:S05]  /*17790*/  CALL.REL.NOINC `($__internal_5_$__cuda_sm70_shflsync_idx_p) ;  /* 0x000009c000007944 */ /* 0x004fea0003c00000 */
[----:B------:R-:W-:Y:S01]  /*177a0*/  MOV R6, R10 ;  /* 0x0000000a00067202 */ /* 0x000fe20000000f00 */
[----:B------:R-:W-:Y:S05]  /*177b0*/  BRA `(.L_x_320) ;  /* 0xffffe1f000007947 */ /* 0x000fea000383ffff */
.L_x_270:
[----:B------:R-:W-:Y:S01]  /*177c0*/  IMAD.MOV.U32 R12, RZ, RZ, R4 ;  /* 0x000000ffff0c7224 */ /* 0x000fe200078e0004 */
[----:B------:R-:W-:Y:S01]  /*177d0*/  MOV R11, RZ ;  /* 0x000000ff000b7202 */ /* 0x000fe20000000f00 */
[----:B------:R-:W-:Y:S01]  /*177e0*/  IMAD.MOV.U32 R10, RZ, RZ, 0x181f ;  /* 0x0000181fff0a7424 */ /* 0x000fe200078e00ff */
[----:B------:R-:W-:Y:S02]  /*177f0*/  MOV R3, 0x17810 ;  /* 0x0001781000037802 */ /* 0x000fe40000000f00 */
[----:B-123--:R-:W-:Y:S05]  /*17800*/  CALL.REL.NOINC `($__internal_5_$__cuda_sm70_shflsync_idx_p) ;  /* 0x0000095000007944 */ /* 0x00efea0003c00000 */
[----:B------:R-:W-:Y:S01]  /*17810*/  MOV R3, R10 ;  /* 0x0000000a00037202 */ /* 0x000fe20000000f00 */
[----:B------:R-:W-:Y:S05]  /*17820*/  BRA `(.L_x_321) ;  /* 0xffffe1a000007947 */ /* 0x000fea000383ffff */
.L_x_273:
[----:B-1----:R-:W-:Y:S01]  /*17830*/  IMAD.MOV.U32 R12, RZ, RZ, R5 ;  /* 0x000000ffff0c7224 */ /* 0x002fe200078e0005 */
[----:B------:R-:W-:Y:S01]  /*17840*/  MOV R11, 0x1 ;  /* 0x00000001000b7802 */ /* 0x000fe20000000f00 */
[----:B------:R-:W-:Y:S01]  /*17850*/  IMAD.MOV.U32 R10, RZ, RZ, 0x181f ;  /* 0x0000181fff0a7424 */ /* 0x000fe200078e00ff */
[----:B------:R-:W-:-:S02]  /*17860*/  MOV R3, 0x17880 ;  /* 0x0001788000037802 */ /* 0x000fc40000000f00 */
[----:B--234-:R-:W-:Y:S05]  /*17870*/  CALL.REL.NOINC `($__internal_5_$__cuda_sm70_shflsync_idx_p) ;  /* 0x000008e000007944 */ /* 0x01cfea0003c00000 */
[----:B------:R-:W-:Y:S01]  /*17880*/  IMAD.MOV.U32 R6, RZ, RZ, R10 ;  /* 0x000000ffff067224 */ /* 0x000fe200078e000a */
[----:B------:R-:W-:Y:S01]  /*17890*/  MOV R11, 0x1 ;  /* 0x00000001000b7802 */ /* 0x000fe20000000f00 */
[----:B------:R-:W-:Y:S01]  /*178a0*/  IMAD.MOV.U32 R12, RZ, RZ, R4 ;  /* 0x000000ffff0c7224 */ /* 0x000fe200078e0004 */
[----:B------:R-:W-:-:S02]  /*178b0*/  MOV R10, 0x181f ;  /* 0x0000181f000a7802 */ /* 0x000fc40000000f00 */
[----:B------:R-:W-:Y:S02]  /*178c0*/  MOV R3, 0x178e0 ;  /* 0x000178e000037802 */ /* 0x000fe40000000f00 */
[----:B------:R-:W-:Y:S05]  /*178d0*/  CALL.REL.NOINC `($__internal_5_$__cuda_sm70_shflsync_idx_p) ;  /* 0x0000088000007944 */ /* 0x000fea0003c00000 */
[----:B------:R-:W-:Y:S05]  /*178e0*/  BRA `(.L_x_322) ;  /* 0xffffe25000007947 */ /* 0x000fea000383ffff */
.L_x_276:
[----:B-1----:R-:W-:Y:S01]  /*178f0*/  IMAD.MOV.U32 R12, RZ, RZ, R5 ;  /* 0x000000ffff0c7224 */ /* 0x002fe200078e0005 */
[----:B------:R-:W-:Y:S01]  /*17900*/  MOV R11, 0x2 ;  /* 0x00000002000b7802 */ /* 0x000fe20000000f00 */
[----:B------:R-:W-:Y:S01]  /*17910*/  IMAD.MOV.U32 R10, RZ, RZ, 0x181f ;  /* 0x0000181fff0a7424 */ /* 0x000fe200078e00ff */
[----:B------:R-:W-:Y:S02]  /*17920*/  MOV R3, 0x17940 ;  /* 0x0001794000037802 */ /* 0x000fe40000000f00 */
[----:B--234-:R-:W-:Y:S05]  /*17930*/  CALL.REL.NOINC `($__internal_5_$__cuda_sm70_shflsync_idx_p) ;  /* 0x0000082000007944 */ /* 0x01cfea0003c00000 */
[----:B------:R-:W-:Y:S01]  /*17940*/  MOV R6, R10 ;  /* 0x0000000a00067202 */ /* 0x000fe20000000f00 */
[----:B------:R-:W-:Y:S05]  /*17950*/  BRA `(.L_x_323) ;  /* 0xffffe31000007947 */ /* 0x000fea000383ffff */
.L_x_277:
[----:B-1----:R-:W-:Y:S01]  /*17960*/  IMAD.MOV.U32 R12, RZ, RZ, R4 ;  /* 0x000000ffff0c7224 */ /* 0x002fe200078e0004 */
[----:B------:R-:W-:Y:S01]  /*17970*/  MOV R11, 0x2 ;  /* 0x00000002000b7802 */ /* 0x000fe20000000f00 */
[----:B------:R-:W-:Y:S01]  /*17980*/  IMAD.MOV.U32 R10, RZ, RZ, 0x181f ;  /* 0x0000181fff0a7424 */ /* 0x000fe200078e00ff */
[----:B------:R-:W-:Y:S02]  /*17990*/  MOV R3, 0x179b0 ;  /* 0x000179b000037802 */ /* 0x000fe40000000f00 */
[----:B--234-:R-:W-:Y:S05]  /*179a0*/  CALL.REL.NOINC `($__internal_5_$__cuda_sm70_shflsync_idx_p) ;  /* 0x000007b000007944 */ /* 0x01cfea0003c00000 */
[----:B------:R-:W-:Y:S05]  /*179b0*/  BRA `(.L_x_324) ;  /* 0xffffe2d000007947 */ /* 0x000fea000383ffff */
.L_x_280:
[----:B--2---:R-:W-:Y:S01]  /*179c0*/  IMAD.MOV.U32 R12, RZ, RZ, R5 ;  /* 0x000000ffff0c7224 */ /* 0x004fe200078e0005 */
        /* <DEDUP_REMOVED lines=12> */
.L_x_282:
[----:B------:R-:W-:Y:S01]  /*17a90*/  IMAD.MOV.U32 R12, RZ, RZ, R0 ;  /* 0x000000ffff0c7224 */ /* 0x000fe200078e0000 */
[----:B------:R-:W-:Y:S01]  /*17aa0*/  MOV R11, RZ ;  /* 0x000000ff000b7202 */ /* 0x000fe20000000f00 */
[----:B------:R-:W-:Y:S01]  /*17ab0*/  IMAD.MOV.U32 R10, RZ, RZ, 0x1f ;  /* 0x0000001fff0a7424 */ /* 0x000fe200078e00ff */
[----:B------:R-:W-:Y:S02]  /*17ac0*/  MOV R3, 0x17ae0 ;  /* 0x00017ae000037802 */ /* 0x000fe40000000f00 */
[----:B---3--:R-:W-:Y:S05]  /*17ad0*/  CALL.REL.NOINC `($__internal_5_$__cuda_sm70_shflsync_idx_p) ;  /* 0x0000068000007944 */ /* 0x008fea0003c00000 */
[----:B------:R-:W-:Y:S01]  /*17ae0*/  MOV R4, R10 ;  /* 0x0000000a00047202 */ /* 0x000fe20000000f00 */
[----:B------:R-:W-:Y:S05]  /*17af0*/  BRA `(.L_x_326) ;  /* 0xffffe48000007947 */ /* 0x000fea000383ffff */
.L_x_283:
[----:B------:R-:W-:Y:S01]  /*17b00*/  IMAD.MOV.U32 R12, RZ, RZ, R0 ;  /* 0x000000ffff0c7224 */ /* 0x000fe200078e0000 */
[----:B------:R-:W-:Y:S01]  /*17b10*/  MOV R11, 0x1 ;  /* 0x00000001000b7802 */ /* 0x000fe20000000f00 */
[----:B------:R-:W-:Y:S01]  /*17b20*/  IMAD.MOV.U32 R10, RZ, RZ, 0x1f ;  /* 0x0000001fff0a7424 */ /* 0x000fe200078e00ff */
[----:B------:R-:W-:Y:S02]  /*17b30*/  MOV R3, 0x17b50 ;  /* 0x00017b5000037802 */ /* 0x000fe40000000f00 */
[----:B-123--:R-:W-:Y:S05]  /*17b40*/  CALL.REL.NOINC `($__internal_5_$__cuda_sm70_shflsync_idx_p) ;  /* 0x0000061000007944 */ /* 0x00efea0003c00000 */
[----:B------:R-:W-:Y:S01]  /*17b50*/  MOV R0, R10 ;  /* 0x0000000a00007202 */ /* 0x000fe20000000f00 */
[----:B------:R-:W-:Y:S05]  /*17b60*/  BRA `(.L_x_327) ;  /* 0xffffe43000007947 */ /* 0x000fea000383ffff */
.L_x_284:
[----:B------:R-:W-:Y:S02]  /*17b70*/  MOV R7, 0x1 ;  /* 0x0000000100077802 */ /* 0x000fe40000000f00 */
[----:B------:R-:W-:-:S02]  /*17b80*/  MOV R3, 0x17ba0 ;  /* 0x00017ba000037802 */ /* 0x000fc40000000f00 */
[----:B-123--:R-:W-:Y:S05]  /*17b90*/  CALL.REL.NOINC `($__internal_6_$__cuda_sm70_shflsync_up_p) ;  /* 0x0000061000007944 */ /* 0x00efea0003c00000 */
[----:B--2---:R-:W-:Y:S01]  /*17ba0*/  MOV R3, R7 ;  /* 0x0000000700037202 */ /* 0x004fe20000000f00 */
[----:B-1----:R-:W-:Y:S05]  /*17bb0*/  BRA `(.L_x_328) ;  /* 0xffffe50000007947 */ /* 0x002fea000383ffff */
.L_x_285:
[----:B------:R-:W-:Y:S02]  /*17bc0*/  MOV R7, 0x2 ;  /* 0x0000000200077802 */ /* 0x000fe40000000f00 */
[----:B------:R-:W-:-:S02]  /*17bd0*/  MOV R3, 0x17bf0 ;  /* 0x00017bf000037802 */ /* 0x000fc40000000f00 */
[----:B-12---:R-:W-:Y:S05]  /*17be0*/  CALL.REL.NOINC `($__internal_6_$__cuda_sm70_shflsync_up_p) ;  /* 0x000005c000007944 */ /* 0x006fea0003c00000 */
[----:B--2---:R-:W-:Y:S02]  /*17bf0*/  SEL R7, R7, RZ, P1 ;  /* 0x000000ff07077207 */ /* 0x004fe40000800000 */
[----:B------:R-:W-:-:S03]  /*17c00*/  MOV R3, 0x17c40 ;  /* 0x00017c4000037802 */ /* 0x000fc60000000f00 */
[----:B-1----:R-:W-:Y:S02]  /*17c10*/  IMAD.IADD R8, R8, 0x1, R7 ;  /* 0x0000000108087824 */ /* 0x002fe400078e0207 */
[----:B------:R-:W-:Y:S02]  /*17c20*/  IMAD.MOV.U32 R7, RZ, RZ, 0x4 ;  /* 0x00000004ff077424 */ /* 0x000fe400078e00ff */
[----:B------:R-:W-:Y:S05]  /*17c30*/  CALL.REL.NOINC `($__internal_6_$__cuda_sm70_shflsync_up_p) ;  /* 0x0000057000007944 */ /* 0x000fea0003c00000 */
        /* <DEDUP_REMOVED lines=10> */
[----:B--2---:R-:W-:Y:S01]  /*17ce0*/  SEL R7, R7, RZ, P4 ;  /* 0x000000ff07077207 */ /* 0x004fe20002000000 */
[----:B------:R-:W-:Y:S01]  /*17cf0*/  IMAD.MOV.U32 R11, RZ, RZ, 0x1f ;  /* 0x0000001fff0b7424 */ /* 0x000fe200078e00ff */
[----:B------:R-:W-:Y:S02]  /*17d00*/  MOV R10, 0x1f ;  /* 0x0000001f000a7802 */ /* 0x000fe40000000f00 */
[----:B------:R-:W-:Y:S01]  /*17d10*/  MOV R3, 0x17d50 ;  /* 0x00017d5000037802 */ /* 0x000fe20000000f00 */
[----:B-1----:R-:W-:-:S04]  /*17d20*/  IMAD.IADD R8, R7, 0x1, R8 ;  /* 0x0000000107087824 */ /* 0x002fc800078e0208 */
[----:B------:R-:W-:Y:S02]  /*17d30*/  IMAD.MOV.U32 R12, RZ, RZ, R8 ;  /* 0x000000ffff0c7224 */ /* 0x000fe400078e0008 */
[----:B------:R-:W-:Y:S05]  /*17d40*/  CALL.REL.NOINC `($__internal_5_$__cuda_sm70_shflsync_idx_p) ;  /* 0x0000041000007944 */ /* 0x000fea0003c00000 */
[----:B------:R-:W-:Y:S01]  /*17d50*/  MOV R3, R10 ;  /* 0x0000000a00037202 */ /* 0x000fe20000000f00 */
[----:B------:R-:W-:Y:S05]  /*17d60*/  BRA `(.L_x_329) ;  /* 0xffffe45000007947 */ /* 0x000fea000383ffff */
.L_x_289:
[----:B---3--:R-:W-:Y:S01]  /*17d70*/  IMAD.MOV.U32 R8, RZ, RZ, R0 ;  /* 0x000000ffff087224 */ /* 0x008fe200078e0000 */
[----:B------:R-:W-:Y:S02]  /*17d80*/  MOV R7, 0x1 ;  /* 0x0000000100077802 */ /* 0x000fe40000000f00 */
[----:B------:R-:W-:Y:S02]  /*17d90*/  MOV R3, 0x17db0 ;  /* 0x00017db000037802 */ /* 0x000fe40000000f00 */
[----:B------:R-:W-:Y:S05]  /*17da0*/  CALL.REL.NOINC `($__internal_6_$__cuda_sm70_shflsync_up_p) ;  /* 0x0000040000007944 */ /* 0x000fea0003c00000 */
[----:B--2---:R-:W-:Y:S01]  /*17db0*/  MOV R3, R7 ;  /* 0x0000000700037202 */ /* 0x004fe20000000f00 */
[----:B-1----:R-:W-:Y:S05]  /*17dc0*/  BRA `(.L_x_330) ;  /* 0xffffe54000007947 */ /* 0x002fea000383ffff */
.L_x_290:
[----:B---3--:R-:W-:Y:S01]  /*17dd0*/  IMAD.MOV.U32 R8, RZ, RZ, R0 ;  /* 0x000000ffff087224 */ /* 0x008fe200078e0000 */
[----:B------:R-:W-:Y:S02]  /*17de0*/  MOV R7, 0x2 ;  /* 0x0000000200077802 */ /* 0x000fe40000000f00 */
[----:B------:R-:W-:Y:S02]  /*17df0*/  MOV R3, 0x17e10 ;  /* 0x00017e1000037802 */ /* 0x000fe40000000f00 */
[----:B------:R-:W-:Y:S05]  /*17e00*/  CALL.REL.NOINC `($__internal_6_$__cuda_sm70_shflsync_up_p) ;  /* 0x000003a000007944 */ /* 0x000fea0003c00000 */
[----:B-12---:R-:W-:Y:S01]  /*17e10*/  SEL R8, R7, RZ, P1 ;  /* 0x000000ff07087207 */ /* 0x006fe20000800000 */
[----:B------:R-:W-:Y:S01]  /*17e20*/  IMAD.MOV.U32 R7, RZ, RZ, 0x4 ;  /* 0x00000004ff077424 */ /* 0x000fe200078e00ff */
[----:B------:R-:W-:-:S03]  /*17e30*/  MOV R3, 0x17e60 ;  /* 0x00017e6000037802 */ /* 0x000fc60000000f00 */
[----:B------:R-:W-:Y:S02]  /*17e40*/  IMAD.IADD R8, R0, 0x1, R8 ;  /* 0x0000000100087824 */ /* 0x000fe400078e0208 */
        /* <DEDUP_REMOVED lines=20> */
.L_x_292:
[----:B------:R-:W-:Y:S02]  /*17f90*/  SEL R3, RZ, 0x1, P0 ;  /* 0x00000001ff037807 */ /* 0x000fe40000000000 */
[----:B------:R-:W-:Y:S02]  /*17fa0*/  MOV R0, 0x17fc0 ;  /* 0x00017fc000007802 */ /* 0x000fe40000000f00 */
[----:B---3--:R-:W-:Y:S05]  /*17fb0*/  CALL.REL.NOINC `($__internal_7_$__cuda_sm70_votesync_ballot) ;  /* 0x0000024000007944 */ /* 0x008fea0003c00000 */
[----:B------:R-:W-:Y:S05]  /*17fc0*/  BRA `(.L_x_332) ;  /* 0xffffe4d000007947 */ /* 0x000fea000383ffff */
.L_x_293:
[----:B------:R-:W-:Y:S01]  /*17fd0*/  IMAD.MOV.U32 R12, RZ, RZ, R6 ;  /* 0x000000ffff0c7224 */ /* 0x000fe200078e0006 */
[----:B--2---:R-:W-:Y:S01]  /*17fe0*/  MOV R11, R0 ;  /* 0x00000000000b7202 */ /* 0x004fe20000000f00 */
[----:B------:R-:W-:Y:S01]  /*17ff0*/  IMAD.MOV.U32 R10, RZ, RZ, 0x1f ;  /* 0x0000001fff0a7424 */ /* 0x000fe200078e00ff */
[----:B------:R-:W-:Y:S02]  /*18000*/  MOV R3, 0x18020 ;  /* 0x0001802000037802 */ /* 0x000fe40000000f00 */
[----:B-1-3--:R-:W-:Y:S05]  /*18010*/  CALL.REL.NOINC `($__internal_5_$__cuda_sm70_shflsync_idx_p) ;  /* 0x0000014000007944 */ /* 0x00afea0003c00000 */
[----:B------:R-:W-:Y:S01]  /*18020*/  IMAD.MOV.U32 R6, RZ, RZ, R10 ;  /* 0x000000ffff067224 */ /* 0x000fe200078e000a */
[----:B------:R-:W-:Y:S01]  /*18030*/  MOV R11, R0 ;  /* 0x00000000000b7202 */ /* 0x000fe20000000f00 */
[----:B------:R-:W-:Y:S01]  /*18040*/  IMAD.MOV.U32 R12, RZ, RZ, R5 ;  /* 0x000000ffff0c7224 */ /* 0x000fe200078e0005 */
[----:B------:R-:W-:Y:S02]  /*18050*/  MOV R10, 0x1f ;  /* 0x0000001f000a7802 */ /* 0x000fe40000000f00 */
[----:B------:R-:W-:-:S02]  /*18060*/  MOV R3, 0x18080 ;  /* 0x0001808000037802 */ /* 0x000fc40000000f00 */
[----:B------:R-:W-:Y:S05]  /*18070*/  CALL.REL.NOINC `($__internal_5_$__cuda_sm70_shflsync_idx_p) ;  /* 0x000000e000007944 */ /* 0x000fea0003c00000 */
[----:B------:R-:W-:Y:S01]  /*18080*/  MOV R5, R10 ;  /* 0x0000000a00057202 */ /* 0x000fe20000000f00 */
[----:B------:R-:W-:Y:S05]  /*18090*/  BRA `(.L_x_333) ;  /* 0xffffe44000007947 */ /* 0x000fea000383ffff */
.L_x_296:
[----:B------:R-:W-:Y:S01]  /*180a0*/  IMAD.MOV.U32 R12, RZ, RZ, R8 ;  /* 0x000000ffff0c7224 */ /* 0x000fe200078e0008 */
[----:B------:R-:W-:Y:S01]  /*180b0*/  MOV R11, R9 ;  /* 0x00000009000b7202 */ /* 0x000fe20000000f00 */
[----:B------:R-:W-:Y:S01]  /*180c0*/  IMAD.MOV.U32 R10, RZ, RZ, 0x1f ;  /* 0x0000001fff0a7424 */ /* 0x000fe200078e00ff */
[----:B------:R-:W-:-:S02]  /*180d0*/  MOV R3, 0x180f0 ;  /* 0x000180f000037802 */ /* 0x000fc40000000f00 */
[----:B-1234-:R-:W-:Y:S05]  /*180e0*/  CALL.REL.NOINC `($__internal_5_$__cuda_sm70_shflsync_idx_p) ;  /* 0x0000007000007944 */ /* 0x01efea0003c00000 */
[----:B------:R-:W-:Y:S01]  /*180f0*/  MOV R9, R10 ;  /* 0x0000000a00097202 */ /* 0x000fe20000000f00 */
[----:B------:R-:W-:Y:S05]  /*18100*/  BRA `(.L_x_295) ;  /* 0xffffe43000007947 */ /* 0x000fea000383ffff */
        .weak           $__internal_4_$__cuda_sm70_shflsync_bfly_p
        .type           $__internal_4_$__cuda_sm70_shflsync_bfly_p,@function
        .size           $__internal_4_$__cuda_sm70_shflsync_bfly_p,($__internal_5_$__cuda_sm70_shflsync_idx_p - $__internal_4_$__cuda_sm70_shflsync_bfly_p)
$__internal_4_$__cuda_sm70_shflsync_bfly_p:
[----:B------:R-:W-:Y:S01]  /*18110*/  MOV R8, R5 ;  /* 0x0000000500087202 */ /* 0x000fe20000000f00 */
[----:B------:R-:W-:Y:S04]  /*18120*/  WARPSYNC R2 ;  /* 0x0000000200007348 */ /* 0x000fe80003800000 */
[----:B------:R-:W-:Y:S01]  /*18130*/  MOV R9, 0x0 ;  /* 0x0000000000097802 */ /* 0x000fe20000000f00 */
[----:B------:R1:W2:Y:S03]  /*18140*/  SHFL.BFLY PT, R6, R7, R6, R4 ;  /* 0x0c00000607067389 */ /* 0x0002a600000e0004 */
[----:B------:R-:W-:Y:S05]  /*18150*/  RET.REL.NODEC R8 `(_ZN7cutlass13device_kernelIN5flash19enable_sm80_to_sm89INS1_16FlashAttnFwdSm80INS1_25CollectiveMainloopFwdSm80ILi8ELi1ELb0EN4cute5tupleIJNS5_1CILi128EEENS7_ILi64EEENS7_ILi192EEEEEELi192ENS_10bfloat16_tEfNS_4arch4Sm80ELb0ELb0ELb0ELb1ELb0ELb1ELb1ELb1EEENS1_21CollectiveEpilogueFwdINS6_IJS8_SA_S9_EEENS6_IJNS7_ILi1EEESI_SI_EEESC_SE_Li256ELb1ELb1ELb1ELb0EEENS1_36VarlenDynamicPersistentTileSchedulerILi128ELi64ELi256ELi256ELb1ELb1ELb0ELb0ELb1ELb1EEEEEEEEEvNT_6ParamsE) ;  /* 0xfffe7ea008007950 */ /* 0x000fea0003c3ffff */
        .weak           $__internal_5_$__cuda_sm70_shflsync_idx_p
        .type           $__internal_5_$__cuda_sm70_shflsync_idx_p,@function
        .size           $__internal_5_$__cuda_sm70_shflsync_idx_p,($__internal_6_$__cuda_sm70_shflsync_up_p - $__internal_5_$__cuda_sm70_shflsync_idx_p)
$__internal_5_$__cuda_sm70_shflsync_idx_p:
[----:B------:R-:W-:Y:S04]  /*18160*/  WARPSYNC R203 ;  /* 0x000000cb00007348 */ /* 0x000fe80003800000 */
[----:B------:R1:W2:Y:S01]  /*18170*/  SHFL.IDX PT, R10, R12, R11, R10 ;  /* 0x0000000b0c0a7389 */ /* 0x0002a200000e000a */
[----:B------:R-:W-:-:S02]  /*18180*/  MOV R13, 0x0 ;  /* 0x00000000000d7802 */ /* 0x000fc40000000f00 */
[----:B-1----:R-:W-:-:S04]  /*18190*/  MOV R12, R3 ;  /* 0x00000003000c7202 */ /* 0x002fc80000000f00 */
[----:B--2---:R-:W-:Y:S05]  /*181a0*/  RET.REL.NODEC R12 `(_ZN7cutlass13device_kernelIN5flash19enable_sm80_to_sm89INS1_16FlashAttnFwdSm80INS1_25CollectiveMainloopFwdSm80ILi8ELi1ELb0EN4cute5tupleIJNS5_1CILi128EEENS7_ILi64EEENS7_ILi192EEEEEELi192ENS_10bfloat16_tEfNS_4arch4Sm80ELb0ELb0ELb0ELb1ELb0ELb1ELb1ELb1EEENS1_21CollectiveEpilogueFwdINS6_IJS8_SA_S9_EEENS6_IJNS7_ILi1EEESI_SI_EEESC_SE_Li256ELb1ELb1ELb1ELb0EEENS1_36VarlenDynamicPersistentTileSchedulerILi128ELi64ELi256ELi256ELb1ELb1ELb0ELb0ELb1ELb1EEEEEEEEEvNT_6ParamsE) ;  /* 0xfffe7e500c007950 */ /* 0x004fea0003c3ffff */
        .weak           $__internal_6_$__cuda_sm70_shflsync_up_p
        .type           $__internal_6_$__cuda_sm70_shflsync_up_p,@function
        .size           $__internal_6_$__cuda_sm70_shflsync_up_p,($__internal_7_$__cuda_sm70_votesync_ballot - $__internal_6_$__cuda_sm70_shflsync_up_p)
$__internal_6_$__cuda_sm70_shflsync_up_p:
[----:B------:R-:W-:Y:S01]  /*181b0*/  MOV R10, R3 ;  /* 0x00000003000a7202 */ /* 0x000fe20000000f00 */
[----:B------:R-:W-:Y:S04]  /*181c0*/  WARPSYNC R208 ;  /* 0x000000d000007348 */ /* 0x000fe80003800000 */
[----:B------:R-:W-:Y:S01]  /*181d0*/  MOV R11, 0x0 ;  /* 0x00000000000b7802 */ /* 0x000fe20000000f00 */
[----:B------:R1:W2:Y:S03]  /*181e0*/  SHFL.UP PT, R7, R8, R7, R209 ;  /* 0x0400000708077389 */ /* 0x0002a600000e00d1 */
[----:B------:R-:W-:Y:S05]  /*181f0*/  RET.REL.NODEC R10 `(_ZN7cutlass13device_kernelIN5flash19enable_sm80_to_sm89INS1_16FlashAttnFwdSm80INS1_25CollectiveMainloopFwdSm80ILi8ELi1ELb0EN4cute5tupleIJNS5_1CILi128EEENS7_ILi64EEENS7_ILi192EEEEEELi192ENS_10bfloat16_tEfNS_4arch4Sm80ELb0ELb0ELb0ELb1ELb0ELb1ELb1ELb1EEENS1_21CollectiveEpilogueFwdINS6_IJS8_SA_S9_EEENS6_IJNS7_ILi1EEESI_SI_EEESC_SE_Li256ELb1ELb1ELb1ELb0EEENS1_36VarlenDynamicPersistentTileSchedulerILi128ELi64ELi256ELi256ELb1ELb1ELb0ELb0ELb1ELb1EEEEEEEEEvNT_6ParamsE) ;  /* 0xfffe7e000a007950 */ /* 0x000fea0003c3ffff */
        .weak           $__internal_7_$__cuda_sm70_votesync_ballot
        .type           $__internal_7_$__cuda_sm70_votesync_ballot,@function
        .size           $__internal_7_$__cuda_sm70_votesync_ballot,(.L_x_2458 - $__internal_7_$__cuda_sm70_votesync_ballot)
$__internal_7_$__cuda_sm70_votesync_ballot:
[----:B------:R-:W-:Y:S01]  /*18200*/  ISETP.NE.U32.AND P0, PT, R3, 0x1, PT ;  /* 0x000000010300780c */ /* 0x000fe20003f05070 */
[----:B------:R-:W-:Y:S01]  /*18210*/  IMAD.MOV.U32 R10, RZ, RZ, R0 ;  /* 0x000000ffff0a7224 */ /* 0x000fe200078e0000 */
[----:B------:R-:W-:Y:S04]  /*18220*/  WARPSYNC R202 ;  /* 0x000000ca00007348 */ /* 0x000fe80003800000 */
[----:B------:R-:W-:-:S07]  /*18230*/  IMAD.MOV.U32 R11, RZ, RZ, 0x0 ;  /* 0x00000000ff0b7424 */ /* 0x000fce00078e00ff */
[----:B------:R-:W-:-:S04]  /*18240*/  VOTE.ANY R7, PT, !P0 ;  /* 0x0000000000077806 */ /* 0x000fc800040e0100 */
[----:B------:R-:W-:Y:S01]  /*18250*/  LOP3.LUT R7, R7, R202, RZ, 0xc0, !PT ;  /* 0x000000ca07077212 */ /* 0x000fe200078ec0ff */
[----:B------:R-:W-:Y:S06]  /*18260*/  RET.REL.NODEC R10 `(_ZN7cutlass13device_kernelIN5flash19enable_sm80_to_sm89INS1_16FlashAttnFwdSm80INS1_25CollectiveMainloopFwdSm80ILi8ELi1ELb0EN4cute5tupleIJNS5_1CILi128EEENS7_ILi64EEENS7_ILi192EEEEEELi192ENS_10bfloat16_tEfNS_4arch4Sm80ELb0ELb0ELb0ELb1ELb0ELb1ELb1ELb1EEENS1_21CollectiveEpilogueFwdINS6_IJS8_SA_S9_EEENS6_IJNS7_ILi1EEESI_SI_EEESC_SE_Li256ELb1ELb1ELb1ELb0EEENS1_36VarlenDynamicPersistentTileSchedulerILi128ELi64ELi256ELi256ELb1ELb1ELb0ELb0ELb1ELb1EEEEEEEEEvNT_6ParamsE) ;  /* 0xfffe7d900a007950 */ /* 0x000fec0003c3ffff */
.L_x_334:
        /* <DEDUP_REMOVED lines=9> */
.L_x_2458:


//--------------------- .text._ZN7cutlass13device_kernelIN5flash19enable_sm80_to_sm89INS1_16FlashAttnFwdSm80INS1_25CollectiveMainloopFwdSm80ILi8ELi1ELb0EN4cute5tupleIJNS5_1CILi128EEENS7_ILi64EEENS7_ILi192EEEEEELi192ENS_10bfloat16_tEfNS_4arch4Sm80ELb0ELb1ELb0ELb0ELb0ELb0ELb1ELb1EEENS1_21CollectiveEpilogueFwdINS6_IJS8_SA_S9_EEENS6_IJNS7_ILi1EEESI_SI_EEESC_SE_Li256ELb0ELb1ELb1ELb0EEENS1_19SingleTileSchedulerILb0ELb1ELb1ELi128EEEEEEEEEvNT_6ParamsE --------------------------
	.section	.text._ZN7cutlass13device_kernelIN5flash19enable_sm80_to_sm89INS1_16FlashAttnFwdSm80INS1_25CollectiveMainloopFwdSm80ILi8ELi1ELb0EN4cute5tupleIJNS5_1CILi128EEENS7_ILi64EEENS7_ILi192EEEEEELi192ENS_10bfloat16_tEfNS_4arch4Sm80ELb0ELb1ELb0ELb0ELb0ELb0ELb1ELb1EEENS1_21CollectiveEpilogueFwdINS6_IJS8_SA_S9_EEENS6_IJNS7_ILi1EEESI_SI_EEESC_SE_Li256ELb0ELb1ELb1ELb0EEENS1_19SingleTileSchedulerILb0ELb1ELb1ELi128EEEEEEEEEvNT_6ParamsE,"ax",@progbits
	.sectioninfo	@"SHI_REGISTERS=240"
	.align	128
.text._ZN7cutlass13device_kernelIN5flash19enable_sm80_to_sm89INS1_16FlashAttnFwdSm80INS1_25CollectiveMainloopFwdSm80ILi8ELi1ELb0EN4cute5tupleIJNS5_1CILi128EEENS7_ILi64EEENS7_ILi192EEEEEELi192ENS_10bfloat16_tEfNS_4arch4Sm80ELb0ELb1ELb0ELb0ELb0ELb0ELb1ELb1EEENS1_21CollectiveEpilogueFwdINS6_IJS8_SA_S9_EEENS6_IJNS7_ILi1EEESI_SI_EEESC_SE_Li256ELb0ELb1ELb1ELb0EEENS1_19SingleTileSchedulerILb0ELb1ELb1ELi128EEEEEEEEEvNT_6ParamsE:
        .type           _ZN7cutlass13device_kernelIN5flash19enable_sm80_to_sm89INS1_16FlashAttnFwdSm80INS1_25CollectiveMainloopFwdSm80ILi8ELi1ELb0EN4cute5tupleIJNS5_1CILi128EEENS7_ILi64EEENS7_ILi192EEEEEELi192ENS_10bfloat16_tEfNS_4arch4Sm80ELb0ELb1ELb0ELb0ELb0ELb0ELb1ELb1EEENS1_21CollectiveEpilogueFwdINS6_IJS8_SA_S9_EEENS6_IJNS7_ILi1EEESI_SI_EEESC_SE_Li256ELb0ELb1ELb1ELb0EEENS1_19SingleTileSchedulerILb0ELb1ELb1ELi128EEEEEEEEEvNT_6ParamsE,@function
        .size           _ZN7cutlass13device_kernelIN5flash19enable_sm80_to_sm89INS1_16FlashAttnFwdSm80INS1_25CollectiveMainloopFwdSm80ILi8ELi1ELb0EN4cute5tupleIJNS5_1CILi128EEENS7_ILi64EEENS7_ILi192EEEEEELi192ENS_10bfloat16_tEfNS_4arch4Sm80ELb0ELb1ELb0ELb0ELb0ELb0ELb1ELb1EEENS1_21CollectiveEpilogueFwdINS6_IJS8_SA_S9_EEENS6_IJNS7_ILi1EEESI_SI_EEESC_SE_Li256ELb0ELb1ELb1ELb0EEENS1_19SingleTileSchedulerILb0ELb1ELb1ELi128EEEEEEEEEvNT_6ParamsE,(.L_x_2463 - _ZN7cutlass13device_kernelIN5flash19enable_sm80_to_sm89INS1_16FlashAttnFwdSm80INS1_25CollectiveMainloopFwdSm80ILi8ELi1ELb0EN4cute5tupleIJNS5_1CILi128EEENS7_ILi64EEENS7_ILi192EEEEEELi192ENS_10bfloat16_tEfNS_4arch4Sm80ELb0ELb1ELb0ELb0ELb0ELb0ELb1ELb1EEENS1_21CollectiveEpilogueFwdINS6_IJS8_SA_S9_EEENS6_IJNS7_ILi1EEESI_SI_EEESC_SE_Li256ELb0ELb1ELb1ELb0EEENS1_19SingleTileSchedulerILb0ELb1ELb1ELi128EEEEEEEEEvNT_6ParamsE)
        .other          _ZN7cutlass13device_kernelIN5flash19enable_sm80_to_sm89INS1_16FlashAttnFwdSm80INS1_25CollectiveMainloopFwdSm80ILi8ELi1ELb0EN4cute5tupleIJNS5_1CILi128EEENS7_ILi64EEENS7_ILi192EEEEEELi192ENS_10bfloat16_tEfNS_4arch4Sm80ELb0ELb1ELb0ELb0ELb0ELb0ELb1ELb1EEENS1_21CollectiveEpilogueFwdINS6_IJS8_SA_S9_EEENS6_IJNS7_ILi1EEESI_SI_EEESC_SE_Li256ELb0ELb1ELb1ELb0EEENS1_19SingleTileSchedulerILb0ELb1ELb1ELi128EEEEEEEEEvNT_6ParamsE,@"STO_CUDA_ENTRY STV_DEFAULT"
_ZN7cutlass13device_kernelIN5flash19enable_sm80_to_sm89INS1_16FlashAttnFwdSm80INS1_25CollectiveMainloopFwdSm80ILi8ELi1ELb0EN4cute5tupleIJNS5_1CILi128EEENS7_ILi64EEENS7_ILi192EEEEEELi192ENS_10bfloat16_tEfNS_4arch4Sm80ELb0ELb1ELb0ELb0ELb0ELb0ELb1ELb1EEENS1_21CollectiveEpilogueFwdINS6_IJS8_SA_S9_EEENS6_IJNS7_ILi1EEESI_SI_EEESC_SE_Li256ELb0ELb1ELb1ELb0EEENS1_19SingleTileSchedulerILb0ELb1ELb1ELi128EEEEEEEEEvNT_6ParamsE:
[----:B------:R-:W-:Y:S02]  /*0000*/  MOV R1, c[0x0][0x28] ;  /* 0x00000a0000017a02 */ /* 0x000fe40000000f00 */
[----:B------:R-:W1:Y:S01]  /*0010*/  S2R R80, SR_TID.X ;  /* 0x0000000000507919 */ /* 0x000e620000002100 */
[----:B------:R-:W2:Y:S03]  /*0020*/  S2UR UR6, SR_CTAID.Y ;  /* 0x00000000000679c3 */ /* 0x000ea60000002600 */
        /* <DEDUP_REMOVED lines=14> */
.L_x_335:
[----:B---3--:R-:W-:Y:S02]  /*0110*/  ULDC.64 UR4, c[0x0][0x550] ;  /* 0x0001540000047ab9 */ /* 0x008fe40000000a00 */
[----:B------:R-:W-:Y:S02]  /*0120*/  UISETP.NE.AND UP0, UPT, UR4, 0x1, UPT ;  /* 0x000000010400788c */ /* 0x000fe4000bf05270 */
[----:B------:R-:W-:-:S02]  /*0130*/  UIMAD.WIDE.U32 UR8, UR6, UR5, URZ ;  /* 0x00000005060872a5 */ /* 0x000fc4000f8e003f */
[----:B------:R-:W-:Y:S02]  /*0140*/  ULDC UR4, c[0x0][0x558] ;  /* 0x0001560000047ab9 */ /* 0x000fe40000000800 */
[----:B------:R-:W-:-:S05]  /*0150*/  UMOV UR15, UR6 ;  /* 0x00000006000f7c82 */ /* 0x000fca0008000000 */
[----:B------:R-:W-:-:S03]  /*0160*/  @UP0 USHF.R.U32.HI UR15, URZ, UR4, UR9 ;  /* 0x000000043f0f0299 */ /* 0x000fc60008011609 */
.L_x_336:
[----:B------:R-:W-:Y:S01]  /*0170*/  ISETP.GE.AND P0, PT, R0, RZ, PT ;  /* 0x000000ff0000720c */ /* 0x000fe20003f06270 */
[----:B------:R-:W-:Y:S02]  /*0180*/  UIADD3 UR4, -UR15, URZ, URZ ;  /* 0x0000003f0f047290 */ /* 0x000fe4000fffe13f */
[----:B------:R-:W-:Y:S02]  /*0190*/  ULDC UR9, c[0x0][0x550] ;  /* 0x0001540000097ab9 */ /* 0x000fe40000000800 */
[----:B------:R-:W-:-:S08]  /*01a0*/  UIMAD UR9, UR4, UR9, UR6 ;  /* 0x00000009040972a4 */ /* 0x000fd0000f8e0206 */
[----:B------:R-:W-:Y:S05]  /*01b0*/  @!P0 EXIT ;  /* 0x000000000000894d */ /* 0x000fea0003800000 */
[----:B------:R-:W1:Y:S01]  /*01c0*/  S2UR UR18, SR_CTAID.X ;  /* 0x00000000001279c3 */ /* 0x000e620000002500 */
[----:B------:R-:W-:Y:S02]  /*01d0*/  ULDC UR4, c[0x0][0x2c4] ;  /* 0x0000b10000047ab9 */ /* 0x000fe40000000800 */
[----:B------:R-:W-:Y:S02]  /*01e0*/  UISETP.NE.AND UP2, UPT, UR4, 0x1, UPT ;  /* 0x000000010400788c */ /* 0x000fe4000bf45270 */
[----:B------:R-:W-:Y:S02]  /*01f0*/  UMOV UR8, 0x1 ;  /* 0x0000000100087882 */ /* 0x000fe40000000000 */
[----:B------:R-:W-:Y:S02]  /*0200*/  ULDC.64 UR4, c[0x0][0x328] ;  /* 0x0000ca0000047ab9 */ /* 0x000fe40000000a00 */
[----:B------:R-:W-:Y:S02]  /*0210*/  UISETP.LE.AND UP1, UPT, UR8, UR5, UPT ;  /* 0x000000050800728c */ /* 0x000fe4000bf23270 */
[----:B------:R-:W-:-:S02]  /*0220*/  ULDC.64 UR10, c[0x0][0x2c8] ;  /* 0x0000b200000a7ab9 */ /* 0x000fc40000000a00 */
[----:B------:R-:W-:Y:S02]  /*0230*/  ULDC UR6, c[0x0][0x168] ;  /* 0x00005a0000067ab9 */ /* 0x000fe40000000800 */
[----:B------:R-:W-:Y:S01]  /*0240*/  PLOP3.LUT P0, PT, PT, PT, UP1, 0x40, 0x0 ;  /* 0x000000000000781c */ /* 0x000fe20003f0e818 */
[----:B------:R-:W-:Y:S02]  /*0250*/  UIADD3 UR6, UR8, -UR6, URZ ;  /* 0x8000000608067290 */ /* 0x000fe4000fffe03f */
[----:B------:R-:W-:Y:S02]  /*0260*/  ULDC UR5, c[0x0][0x1d0] ;  /* 0x0000740000057ab9 */ /* 0x000fe40000000800 */
[----:B-1----:R-:W-:-:S04]  /*0270*/  USHF.L.U32 UR7, UR18, 0x7, URZ ;  /* 0x0000000712077899 */ /* 0x002fc8000800063f */
[----:B------:R-:W-:-:S04]  /*0280*/  @UP2 UIADD3 UR12, UR7, 0x7f, URZ ;  /* 0x0000007f070c2890 */ /* 0x000fc8000fffe03f */
[----:B------:R-:W-:Y:S02]  /*0290*/  UIMAD.WIDE.U32 UR12, UR12, UR10, URZ ;  /* 0x0000000a0c0c72a5 */ /* 0x000fe4000f8e003f */
[----:B------:R-:W-:Y:S02]  /*02a0*/  UIADD3 UR10, UR7, 0x7f, URZ ;  /* 0x0000007f070a7890 */ /* 0x000fe4000fffe03f */
[----:B------:R-:W-:-:S04]  /*02b0*/  @UP2 USHF.R.U32.HI UR10, URZ, UR11, UR13 ;  /* 0x0000000b3f0a2299 */ /* 0x000fc8000801160d */
[----:B------:R-:W-:-:S04]  /*02c0*/  UIADD3 UR5, UR10, UR5, UR6 ;  /* 0x000000050a057290 */ /* 0x000fc8000fffe006 */
[----:B------:R-:W-:Y:S01]  /*02d0*/  UIADD3 UR6, UR5, UR4, URZ ;  /* 0x0000000405067290 */ /* 0x000fe2000fffe03f */
[----:B------:R-:W-:Y:S05]  /*02e0*/  @P0 BRA `(.L_x_337) ;  /* 0x0000014000000947 */ /* 0x000fea0003800000 */
[----:B------:R-:W-:Y:S01]  /*02f0*/  ISETP.LT.AND P0, PT, RZ, UR5, PT ;  /* 0x00000005ff007c0c */ /* 0x000fe2000bf01270 */
[----:B------:R-:W-:-:S12]  /*0300*/  UIADD3 UR10, UR5, -0x1, URZ ;  /* 0xffffffff050a7890 */ /* 0x000fd8000fffe03f */
[----:B------:R-:W-:Y:S05]  /*0310*/  @P0 BRA `(.L_x_338) ;  /* 0x0000008000000947 */ /* 0x000fea0003800000 */
[----:B------:R-:W-:Y:S02]  /*0320*/  ULDC UR4, c[0x0][0x32c] ;  /* 0x0000cb0000047ab9 */ /* 0x000fe40000000800 */
[----:B------:R-:W-:Y:S02]  /*0330*/  UISETP.NE.AND UP0, UPT, UR8, UR4, UPT ;  /* 0x000000040800728c */ /* 0x000fe4000bf05270 */
[----:B------:R-:W-:-:S03]  /*0340*/  UIADD3 UR10, -UR5, URZ, URZ ;  /* 0x0000003f050a7290 */ /* 0x000fc6000fffe13f */
[----:B------:R-:W-:Y:S02]  /*0350*/  ULDC.64 UR4, c[0x0][0x330] ;  /* 0x0000cc0000047ab9 */ /* 0x000fe40000000a00 */
[----:B------:R-:W-:-:S04]  /*0360*/  UIMAD.WIDE.U32 UR12, UR10, UR4, URZ ;  /* 0x000000040a0c72a5 */ /* 0x000fc8000f8e003f */
[----:B------:R-:W-:-:S04]  /*0370*/  @UP0 USHF.R.U32.HI UR10, URZ, UR5, UR13 ;  /* 0x000000053f0a0299 */ /* 0x000fc8000801160d */
[----:B------:R-:W-:Y:S01]  /*0380*/  ULOP3.LUT UR10, URZ, UR10, URZ, 0x33, !UPT ;  /* 0x0000000a3f0a7292 */ /* 0x000fe2000f8e333f */
[----:B------:R-:W-:Y:S05]  /*0390*/  BRA `(.L_x_339) ;  /* 0x0000005000007947 */ /* 0x000fea0003800000 */
.L_x_338:
[----:B------:R-:W-:Y:S02]  /*03a0*/  ULDC UR4, c[0x0][0x32c] ;  /* 0x0000cb0000047ab9 */ /* 0x000fe40000000800 */
[----:B------:R-:W-:-:S03]  /*03b0*/  UISETP.NE.AND UP0, UPT, UR8, UR4, UPT ;  /* 0x000000040800728c */ /* 0x000fc6000bf05270 */
[----:B------:R-:W-:Y:S02]  /*03c0*/  ULDC.64 UR4, c[0x0][0x330] ;  /* 0x0000cc0000047ab9 */ /* 0x000fe40000000a00 */
[----:B------:R-:W-:-:S06]  /*03d0*/  UIMAD.WIDE.U32 UR12, UR10, UR4, URZ ;  /* 0x000000040a0c72a5 */ /* 0x000fcc000f8e003f */
[----:B------:R-:W-:Y:S02]  /*03e0*/  @UP0 USHF.R.U32.HI UR10, URZ, UR5, UR13 ;  /* 0x000000053f0a0299 */ /* 0x000fe4000801160d */
.L_x_339:
[----:B------:R-:W-:Y:S02]  /*03f0*/  ULDC UR4, c[0x0][0x32c] ;  /* 0x0000cb0000047ab9 */ /* 0x000fe40000000800 */
[----:B------:R-:W-:-:S04]  /*0400*/  UIMAD UR4, UR10, UR4, UR4 ;  /* 0x000000040a0472a4 */ /* 0x000fc8000f8e0204 */
[----:B------:R-:W-:-:S04]  /*0410*/  UISETP.LT.AND UP0, UPT, UR6, UR4, UPT ;  /* 0x000000040600728c */ /* 0x000fc8000bf01270 */
[----:B------:R-:W-:-:S03]  /*0420*/  USEL UR6, UR6, UR4, UP0 ;  /* 0x0000000406067287 */ /* 0x000fc60008000000 */
.L_x_337:
[----:B------:R-:W-:Y:S01]  /*0430*/  ULDC.64 UR4, c[0x0][0x2c8] ;  /* 0x0000b20000047ab9 */ /* 0x000fe20000000a00 */
[----:B------:R-:W-:Y:S01]  /*0440*/  PLOP3.LUT P0, PT, PT, PT, UP1, 0x40, 0x0 ;  /* 0x000000000000781c */ /* 0x000fe20003f0e818 */
[----:B------:R-:W-:Y:S02]  /*0450*/  UIMAD.WIDE.U32 UR12, UR7, UR4, URZ ;  /* 0x00000004070c72a5 */ /* 0x000fe4000f8e003f */
[----:B------:R-:W-:Y:S02]  /*0460*/  UMOV UR8, 0x3f ;  /* 0x0000003f00087882 */ /* 0x000fe40000000000 */
[----:B------:R-:W-:Y:S02]  /*0470*/  ULDC UR4, c[0x0][0x1d0] ;  /* 0x0000740000047ab9 */ /* 0x000fe40000000800 */
[----:B------:R-:W-:Y:S02]  /*0480*/  UIADD3 UR6, UR6, 0x3f, URZ ;  /* 0x0000003f06067890 */ /* 0x000fe4000fffe03f */
[----:B------:R-:W-:-:S02]  /*0490*/  UIADD3 UR8, UR8, UR4, URZ ;  /* 0x0000000408087290 */ /* 0x000fc4000fffe03f */
[----:B------:R-:W-:Y:S02]  /*04a0*/  UMOV UR10, UR7 ;  /* 0x00000007000a7c82 */ /* 0x000fe40008000000 */
[----:B------:R-:W-:Y:S02]  /*04b0*/  @UP2 USHF.R.U32.HI UR10, URZ, UR5, UR13 ;  /* 0x000000053f0a2299 */ /* 0x000fe4000801160d */
[----:B------:R-:W-:Y:S02]  /*04c0*/  USHF.R.S32.HI UR12, URZ, 0x1f, UR6 ;  /* 0x0000001f3f0c7899 */ /* 0x000fe40008011406 */
[----:B------:R-:W-:Y:S02]  /*04d0*/  USHF.R.S32.HI UR13, URZ, 0x1f, UR8 ;  /* 0x0000001f3f0d7899 */ /* 0x000fe40008011408 */
[----:B------:R-:W-:Y:S02]  /*04e0*/  ULEA.HI UR12, UR12, UR6, URZ, 0x6 ;  /* 0x000000060c0c7291 */ /* 0x000fe4000f8f303f */
[----:B------:R-:W-:-:S02]  /*04f0*/  ULEA.HI UR13, UR13, UR8, URZ, 0x6 ;  /* 0x000000080d0d7291 */ /* 0x000fc4000f8f303f */
[----:B------:R-:W-:Y:S02]  /*0500*/  ULDC UR11, c[0x0][0x168] ;  /* 0x00005a00000b7ab9 */ /* 0x000fe40000000800 */
[----:B------:R-:W-:Y:S02]  /*0510*/  UIADD3 UR6, UR4, -UR11, URZ ;  /* 0x8000000b04067290 */ /* 0x000fe4000fffe03f */
[----:B------:R-:W-:Y:S02]  /*0520*/  USHF.R.S32.HI UR12, URZ, 0x6, UR12 ;  /* 0x000000063f0c7899 */ /* 0x000fe4000801140c */
[----:B------:R-:W-:Y:S02]  /*0530*/  USHF.R.S32.HI UR13, URZ, 0x6, UR13 ;  /* 0x000000063f0d7899 */ /* 0x000fe4000801140d */
[----:B------:R-:W-:Y:S02]  /*0540*/  UIADD3 UR4, UR6, UR10, URZ ;  /* 0x0000000a06047290 */ /* 0x000fe4000fffe03f */
[----:B------:R-:W-:-:S02]  /*0550*/  UISETP.LT.AND UP0, UPT, UR13, UR12, UPT ;  /* 0x0000000c0d00728c */ /* 0x000fc4000bf01270 */
[----:B------:R-:W-:Y:S02]  /*0560*/  ULDC UR5, c[0x0][0x324] ;  /* 0x0000c90000057ab9 */ /* 0x000fe40000000800 */
[----:B------:R-:W-:Y:S02]  /*0570*/  UIADD3 UR8, UR4, -UR5, URZ ;  /* 0x8000000504087290 */ /* 0x000fe4000fffe03f */
[----:B------:R-:W-:Y:S01]  /*0580*/  USEL UR13, UR13, UR12, UP0 ;  /* 0x0000000c0d0d7287 */ /* 0x000fe20008000000 */
[----:B------:R-:W-:Y:S05]  /*0590*/  @P0 BRA `(.L_x_340) ;  /* 0x0000015000000947 */ /* 0x000fea0003800000 */
[----:B------:R-:W-:Y:S02]  /*05a0*/  UMOV UR10, UR4 ;  /* 0x00000004000a7c82 */ /* 0x000fe40008000000 */
[----:B------:R-:W-:-:S06]  /*05b0*/  UISETP.GT.AND UP0, UPT, UR10, -0x1, UPT ;  /* 0xffffffff0a00788c */ /* 0x000fcc000bf04270 */
[----:B------:R-:W-:-:S13]  /*05c0*/  PLOP3.LUT P0, PT, PT, PT, UP0, 0x80, 0x0 ;  /* 0x000000000000781c */ /* 0x000fda0003f0f008 */
[----:B------:R-:W-:Y:S05]  /*05d0*/  @P0 BRA `(.L_x_341) ;  /* 0x0000008000000947 */ /* 0x000fea0003800000 */
[----:B------:R-:W-:Y:S02]  /*05e0*/  ULDC UR4, c[0x0][0x32c] ;  /* 0x0000cb0000047ab9 */ /* 0x000fe40000000800 */
[----:B------:R-:W-:Y:S02]  /*05f0*/  UISETP.NE.AND UP0, UPT, UR4, 0x1, UPT ;  /* 0x000000010400788c */ /* 0x000fe4000bf05270 */
[----:B------:R-:W-:Y:S02]  /*0600*/  ULOP3.LUT UR10, URZ, UR10, URZ, 0x33, !UPT ;  /* 0x0000000a3f0a7292 */ /* 0x000fe4000f8e333f */
[----:B------:R-:W-:Y:S02]  /*0610*/  ULDC.64 UR4, c[0x0][0x330] ;  /* 0x0000cc0000047ab9 */ /* 0x000fe40000000a00 */
[----:B------:R-:W-:-:S05]  /*0620*/  UIMAD.WIDE.U32 UR16, UR10, UR4, URZ ;  /* 0x000000040a1072a5 */ /* 0x000fca000f8e003f */
[----:B------:R-:W-:-:S04]  /*0630*/  @UP0 USHF.R.U32.HI UR10, URZ, UR5, UR17 ;  /* 0x000000053f0a0299 */ /* 0x000fc80008011611 */
[----:B------:R-:W-:Y:S01]  /*0640*/  ULOP3.LUT UR10, URZ, UR10, URZ, 0x33, !UPT ;  /* 0x0000000a3f0a7292 */ /* 0x000fe2000f8e333f */
[----:B------:R-:W-:Y:S05]  /*0650*/  BRA `(.L_x_342) ;  /* 0x0000005000007947 */ /* 0x000fea0003800000 */
.L_x_341:
[----:B------:R-:W-:Y:S02]  /*0660*/  ULDC UR4, c[0x0][0x32c] ;  /* 0x0000cb0000047ab9 */ /* 0x000fe40000000800 */
[----:B------:R-:W-:-:S03]  /*0670*/  UISETP.NE.AND UP0, UPT, UR4, 0x1, UPT ;  /* 0x000000010400788c */ /* 0x000fc6000bf05270 */
[----:B------:R-:W-:Y:S02]  /*0680*/  ULDC.64 UR4, c[0x0][0x330] ;  /* 0x0000cc0000047ab9 */ /* 0x000fe40000000a00 */
[----:B------:R-:W-:-:S06]  /*0690*/  UIMAD.WIDE.U32 UR16, UR10, UR4, URZ ;  /* 0x000000040a1072a5 */ /* 0x000fcc000f8e003f */
[----:B------:R-:W-:Y:S02]  /*06a0*/  @UP0 USHF.R.U32.HI UR10, URZ, UR5, UR17 ;  /* 0x000000053f0a0299 */ /* 0x000fe40008011611 */
.L_x_342:
[----:B------:R-:W-:Y:S02]  /*06b0*/  ULDC UR4, c[0x0][0x32c] ;  /* 0x0000cb0000047ab9 */ /* 0x000fe40000000800 */
[----:B------:R-:W-:-:S04]  /*06c0*/  UIMAD UR4, UR10, UR4, URZ ;  /* 0x000000040a0472a4 */ /* 0x000fc8000f8e023f */
[----:B------:R-:W-:-:S04]  /*06d0*/  UISETP.LT.AND UP0, UPT, UR8, UR4, UPT ;  /* 0x000000040800728c */ /* 0x000fc8000bf01270 */
[----:B------:R-:W-:-:S04]  /*06e0*/  USEL UR8, UR8, UR4, !UP0 ;  /* 0x0000000408087287 */ /* 0x000fc8000c000000 */
.L_x_340:
[----:B------:R-:W-:Y:S02]  /*06f0*/  USHF.R.S32.HI UR4, URZ, 0x1f, UR8 ;  /* 0x0000001f3f047899 */ /* 0x000fe40008011408 */
[----:B------:R-:W-:Y:S02]  /*0700*/  ULDC UR5, c[0x0][0x338] ;  /* 0x0000ce0000057ab9 */ /* 0x000fe40000000800 */
[----:B------:R-:W-:Y:S02]  /*0710*/  ULEA.HI UR8, UR4, UR8, URZ, 0x6 ;  /* 0x0000000804087291 */ /* 0x000fe4000f8f303f */
[----:B------:R-:W-:Y:S02]  /*0720*/  USHF.R.U32.HI UR4, URZ, 0x10, UR9 ;  /* 0x000000103f047899 */ /* 0x000fe40008011609 */
[----:B------:R-:W-:Y:S02]  /*0730*/  USHF.R.S32.HI UR8, URZ, 0x6, UR8 ;  /* 0x000000063f087899 */ /* 0x000fe40008011408 */
[----:B------:R-:W-:-:S02]  /*0740*/  UISETP.NE.AND UP3, UPT, UR4, URZ, UPT ;  /* 0x0000003f0400728c */ /* 0x000fc4000bf65270 */
[----:B------:R-:W-:Y:S02]  /*0750*/  UISETP.LT.AND UP0, UPT, URZ, UR8, UPT ;  /* 0x000000083f00728c */ /* 0x000fe4000bf01270 */
[----:B------:R-:W-:Y:S02]  /*0760*/  USEL UR5, UR4, UR5, UP3 ;  /* 0x0000000504057287 */ /* 0x000fe40009800000 */
[----:B------:R-:W-:Y:S02]  /*0770*/  USEL UR8, URZ, UR8, !UP0 ;  /* 0x000000083f087287 */ /* 0x000fe4000c000000 */
[----:B------:R-:W-:Y:S02]  /*0780*/  UMOV UR4, URZ ;  /* 0x0000003f00047c82 */ /* 0x000fe40008000000 */
[----:B------:R-:W-:-:S06]  /*0790*/  UISETP.GT.AND UP0, UPT, UR13, UR8, UPT ;  /* 0x000000080d00728c */ /* 0x000fcc000bf04270 */
[----:B------:R-:W-:-:S13]  /*07a0*/  PLOP3.LUT P0, PT, PT, PT, UP0, 0x80, 0x0 ;  /* 0x000000000000781c */ /* 0x000fda0003f0f008 */
[----:B------:R-:W-:Y:S05]  /*07b0*/  @!P0 BRA `(.L_x_343) ;  /* 0x0000021000008947 */ /* 0x000fea0003800000 */
[----:B------:R-:W-:Y:S01]  /*07c0*/  IMAD.U32 R2, RZ, RZ, UR5 ;  /* 0x00000005ff027e24 */ /* 0x000fe2000f8e00ff */
[----:B------:R-:W-:Y:S02]  /*07d0*/  UIADD3 UR14, UR5, -0x1, UR13 ;  /* 0xffffffff050e7890 */ /* 0x000fe4000fffe00d */
[----:B------:R-:W-:Y:S02]  /*07e0*/  UMOV UR16, URZ ;  /* 0x0000003f00107c82 */ /* 0x000fe40008000000 */
[-C--:B------:R-:W-:Y:S01]  /*07f0*/  IABS R3, R2.reuse ;  /* 0x0000000200037213 */ /* 0x080fe20000000000 */
[----:B------:R-:W-:Y:S01]  /*0800*/  UIADD3 UR14, -UR8, UR14, URZ ;  /* 0x0000000e080e7290 */ /* 0x000fe2000fffe13f */
[----:B------:R-:W-:Y:S02]  /*0810*/  IABS R2, R2 ;  /* 0x0000000200027213 */ /* 0x000fe40000000000 */
[----:B------:R1:W2:Y:S03]  /*0820*/  R2UR UR12, R3 ;  /* 0x00000000030c73c2 */ /* 0x0002a600000e0000 */
[----:B------:R-:W-:Y:S01]  /*0830*/  IMAD.U32 R5, RZ, RZ, UR14 ;  /* 0x0000000eff057e24 */ /* 0x000fe2000f8e00ff */
[----:B------:R-:W-:Y:S01]  /*0840*/  ULOP3.LUT UR14, UR14, UR5, URZ, 0x3c, !UPT ;  /* 0x000000050e0e7292 */ /* 0x000fe2000f8e3c3f */
[----:B------:R-:W-:-:S04]  /*0850*/  IMAD.MOV R2, RZ, RZ, -R2 ;  /* 0x000000ffff027224 */ /* 0x000fc800078e0a02 */
[----:B------:R-:W3:Y:S01]  /*0860*/  R2UR UR10, R2 ;  /* 0x00000000020a73c2 */ /* 0x000ee200000e0000 */
[----:B-1----:R-:W-:Y:S01]  /*0870*/  IABS R3, R5 ;  /* 0x0000000500037213 */ /* 0x002fe20000000000 */
[----:B--2---:R-:W1:Y:S06]  /*0880*/  I2F.RP R6, UR12 ;  /* 0x0000000c00067d06 */ /* 0x004e6c0008209400 */
[----:B------:R-:W2:Y:S02]  /*0890*/  R2UR UR11, R3 ;  /* 0x00000000030b73c2 */ /* 0x000ea400000e0000 */
[----:B-1----:R-:W1:Y:S02]  /*08a0*/  MUFU.RCP R4, R6 ;  /* 0x0000000600047308 */ /* 0x002e640000001000 */
[----:B-1----:R-:W-:-:S06]  /*08b0*/  IADD3 R4, R4, 0xffffffe, RZ ;  /* 0x0ffffffe04047810 */ /* 0x002fcc0007ffe0ff */
[----:B------:R-:W1:Y:S02]  /*08c0*/  F2I.FTZ.U32.TRUNC.NTZ R4, R4 ;  /* 0x0000000400047305 */ /* 0x000e64000021f000 */
[----:B-1----:R-:W1:Y:S02]  /*08d0*/  R2UR UR17, R4 ;  /* 0x00000000041173c2 */ /* 0x002e6400000e0000 */
[----:B-1----:R-:W-:-:S04]  /*08e0*/  UIADD3 UR4, URZ, -UR17, URZ ;  /* 0x800000113f047290 */ /* 0x002fc8000fffe03f */
[----:B------:R-:W-:-:S04]  /*08f0*/  UIMAD UR4, UR4, UR12, URZ ;  /* 0x0000000c040472a4 */ /* 0x000fc8000f8e023f */
[----:B------:R-:W-:-:S04]  /*0900*/  UIMAD.WIDE.U32 UR16, UR17, UR4, UR16 ;  /* 0x00000004111072a5 */ /* 0x000fc8000f8e0010 */
[----:B--2---:R-:W-:-:S04]  /*0910*/  UIMAD.WIDE.U32 UR16, UR17, UR11, URZ ;  /* 0x0000000b111072a5 */ /* 0x004fc8000f8e003f */
[----:B---3--:R-:W-:-:S04]  /*0920*/  UIMAD UR10, UR17, UR10, UR11 ;  /* 0x0000000a110a72a4 */ /* 0x008fc8000f8e020b */
[----:B------:R-:W-:-:S11]  /*0930*/  UISETP.GT.U32.AND UP0, UPT, UR12, UR10, UPT ;  /* 0x0000000a0c00728c */ /* 0x000fd6000bf04070 */
[----:B------:R-:W-:Y:S02]  /*0940*/  @!UP0 UIADD3 UR10, UR10, -UR12, URZ ;  /* 0x8000000c0a0a8290 */ /* 0x000fe4000fffe03f */
[----:B------:R-:W-:Y:S02]  /*0950*/  @!UP0 UIADD3 UR17, UR17, 0x1, URZ ;  /* 0x0000000111118890 */ /* 0x000fe4000fffe03f */
[----:B------:R-:W-:Y:S02]  /*0960*/  UISETP.GE.U32.AND UP3, UPT, UR10, UR12, UPT ;  /* 0x0000000c0a00728c */ /* 0x000fe4000bf66070 */
[----:B------:R-:W-:-:S09]  /*0970*/  UISETP.GE.AND UP0, UPT, UR14, URZ, UPT ;  /* 0x0000003f0e00728c */ /* 0x000fd2000bf06270 */
[----:B------:R-:W-:Y:S02]  /*0980*/  @UP3 UIADD3 UR17, UR17, 0x1, URZ ;  /* 0x0000000111113890 */ /* 0x000fe4000fffe03f */
[----:B------:R-:W-:-:S05]  /*0990*/  UISETP.NE.AND UP3, UPT, UR5, URZ, UPT ;  /* 0x0000003f0500728c */ /* 0x000fca000bf65270 */
[----:B------:R-:W-:Y:S02]  /*09a0*/  UMOV UR4, UR17 ;  /* 0x0000001100047c82 */ /* 0x000fe40008000000 */
[----:B------:R-:W-:-:S04]  /*09b0*/  @!UP0 UIADD3 UR4, -UR4, URZ, URZ ;  /* 0x0000003f04048290 */ /* 0x000fc8000fffe13f */
[----:B------:R-:W-:Y:S02]  /*09c0*/  @!UP3 ULOP3.LUT UR4, URZ, UR5, URZ, 0x33, !UPT ;  /* 0x000000053f04b292 */ /* 0x000fe4000f8e333f */
.L_x_343:
[----:B------:R-:W-:Y:S01]  /*09d0*/  ULOP3.LUT UR9, UR9, 0xffff, URZ, 0xc0, !UPT ;  /* 0x0000ffff09097892 */ /* 0x000fe2000f8ec03f */
[----:B------:R-:W-:Y:S01]  /*09e0*/  PLOP3.LUT P2, PT, PT, PT, PT, 0x80, 0x0 ;  /* 0x000000000000781c */ /* 0x000fe20003f4f070 */
[----:B------:R-:W-:Y:S01]  /*09f0*/  ULDC.64 UR16, c[0x0][0x118] ;  /* 0x0000460000107ab9 */ /* 0x000fe20000000a00 */
[----:B------:R-:W-:Y:S01]  /*0a00*/  IMAD.MOV.U32 R7, RZ, RZ, RZ ;  /* 0x000000ffff077224 */ /* 0x000fe200078e00ff */
[----:B------:R-:W-:Y:S01]  /*0a10*/  UIMAD UR8, UR9, UR4, UR8 ;  /* 0x00000004090872a4 */ /* 0x000fe2000f8e0208 */
[----:B------:R-:W-:Y:S01]  /*0a20*/  IMAD.MOV.U32 R5, RZ, RZ, RZ ;  /* 0x000000ffff057224 */ /* 0x000fe200078e00ff */
        /* <DEDUP_REMOVED lines=55> */
[----:B------:R-:W-:-:S02]  /*0da0*/  USHF.R.S32.HI UR9, URZ, 0x1f, UR15 ;  /* 0x0000001f3f097899 */ /* 0x000fc4000801140f */
[----:B------:R-:W-:Y:S01]  /*0db0*/  ULDC.64 UR4, c[0x0][0x1b8] ;  /* 0x00006e0000047ab9 */ /* 0x000fe20000000a00 */
[----:B------:R-:W-:-:S13]  /*0dc0*/  ISETP.NE.AND.EX P3, PT, RZ, c[0x0][0x344], PT, P3 ;  /* 0x0000d100ff007a0c */ /* 0x000fda0003f65330 */
[----:B------:R-:W-:-:S04]  /*0dd0*/  @P3 IMAD.MOV.U32 R3, RZ, RZ, 0x4 ;  /* 0x00000004ff033424 */ /* 0x000fc800078e00ff */
[----:B------:R-:W-:-:S06]  /*0de0*/  @P3 IMAD.WIDE R16, R0, R3, c[0x0][0x340] ;  /* 0x0000d00000103625 */ /* 0x000fcc00078e0203 */
[----:B------:R1:W2:Y:S01]  /*0df0*/  @P3 LDG.E R16, [R16.64] ;  /* 0x0000001010103981 */ /* 0x0002a2000c1e1900 */
[----:B------:R-:W-:Y:S01]  /*0e00*/  SHF.R.S32.HI R83, RZ, 0x1f, R80 ;  /* 0x0000001fff537819 */ /* 0x000fe20000011450 */
[----:B------:R-:W-:Y:S01]  /*0e10*/  UIMAD UR10, UR9, UR4, URZ ;  /* 0x00000004090a72a4 */ /* 0x000fe2000f8e023f */
[----:B------:R-:W-:Y:S01]  /*0e20*/  PLOP3.LUT P1, PT, PT, PT, UP2, 0x80, 0x0 ;  /* 0x000000000000781c */ /* 0x000fe20003f2f028 */
[----:B------:R-:W-:Y:S01]  /*0e30*/  UIMAD.WIDE.U32 UR20, UR15, UR4, URZ ;  /* 0x000000040f1472a5 */ /* 0x000fe2000f8e003f */
[CC--:B------:R-:W-:Y:S01]  /*0e40*/  LEA.HI R3, R83.reuse, R80.reuse, RZ, 0x3 ;  /* 0x0000005053037211 */ /* 0x0c0fe200078f18ff */
[----:B------:R-:W-:Y:S01]  /*0e50*/  UIMAD UR5, UR15, UR5, UR10 ;  /* 0x000000050f0572a4 */ /* 0x000fe2000f8e020a */
[----:B------:R-:W-:Y:S01]  /*0e60*/  LEA.HI R197, R83, R80, RZ, 0x4 ;  /* 0x0000005053c57211 */ /* 0x000fe200078f20ff */
[----:B------:R-:W-:Y:S01]  /*0e70*/  IMAD.U32 R202, RZ, RZ, UR15 ;  /* 0x0000000fffca7e24 */ /* 0x000fe2000f8e00ff */
[----:B------:R-:W-:Y:S01]  /*0e80*/  SHF.R.S32.HI R9, RZ, 0x3, R3 ;  /* 0x00000003ff097819 */ /* 0x000fe20000011403 */
[----:B------:R-:W-:Y:S01]  /*0e90*/  UIADD3 UR5, UR21, UR5, URZ ;  /* 0x0000000515057290 */ /* 0x000fe2000fffe03f */
[----:B------:R-:W-:Y:S01]  /*0ea0*/  LOP3.LUT R3, R3, 0xfffffff8, RZ, 0xc0, !PT ;  /* 0xfffffff803037812 */ /* 0x000fe200078ec0ff */
[----:B------:R-:W-:Y:S01]  /*0eb0*/  IMAD.U32 R25, RZ, RZ, UR21 ;  /* 0x00000015ff197e24 */ /* 0x000fe2000f8e00ff */
[----:B------:R-:W-:Y:S01]  /*0ec0*/  SHF.R.S32.HI R2, RZ, 0x4, R197 ;  /* 0x00000004ff027819 */ /* 0x000fe200000114c5 */
[----:B------:R-:W-:Y:S01]  /*0ed0*/  IMAD.SHL.U32 R199, R9, 0x40, RZ ;  /* 0x0000004009c77824 */ /* 0x000fe200078e00ff */
[C---:B------:R-:W-:Y:S01]  /*0ee0*/  LOP3.LUT R7, R197.reuse, 0xfffffff0, RZ, 0xc0, !PT ;  /* 0xfffffff0c5077812 */ /* 0x040fe200078ec0ff */
[----:B------:R-:W-:Y:S01]  /*0ef0*/  IMAD.IADD R56, R80, 0x1, -R3 ;  /* 0x0000000150387824 */ /* 0x000fe200078e0a03 */
[----:B------:R-:W-:Y:S01]  /*0f00*/  LEA.HI R197, R197, R2, RZ, 0x1 ;  /* 0x00000002c5c57211 */ /* 0x000fe200078f08ff */
[----:B------:R-:W-:Y:S01]  /*0f10*/  IMAD.U32 R25, RZ, RZ, UR5 ;  /* 0x00000005ff197e24 */ /* 0x000fe2000f8e00ff */
[----:B------:R-:W-:Y:S01]  /*0f20*/  PLOP3.LUT P0, PT, PT, PT, UP2, 0x80, 0x0 ;  /* 0x000000000000781c */ /* 0x000fe20003f0f028 */
[----:B------:R-:W-:Y:S01]  /*0f30*/  IMAD R8, R56, 0x20, R9 ;  /* 0x0000002038087824 */ /* 0x000fe200078e0209 */
[----:B------:R-:W-:Y:S01]  /*0f40*/  LOP3.LUT R197, R197, 0xfffffffe, RZ, 0xc0, !PT ;  /* 0xfffffffec5c57812 */ /* 0x000fe200078ec0ff */
[----:B------:R-:W-:Y:S01]  /*0f50*/  IMAD.IADD R7, R80, 0x1, -R7 ;  /* 0x0000000150077824 */ /* 0x000fe200078e0a07 */
[----:B------:R-:W-:Y:S01]  /*0f60*/  LOP3.LUT R199, R199, 0x1c0, RZ, 0xc0, !PT ;  /* 0x000001c0c7c77812 */ /* 0x000fe200078ec0ff */
[----:B------:R-:W-:Y:S01]  /*0f70*/  IMAD.SHL.U32 R14, R56, 0x8, RZ ;  /* 0x00000008380e7824 */ /* 0x000fe200078e00ff */
[----:B------:R-:W-:Y:S01]  /*0f80*/  IADD3 R8, R8, UR7, RZ ;  /* 0x0000000708087c10 */ /* 0x000fe2000fffe0ff */
[----:B------:R-:W-:Y:S01]  /*0f90*/  IMAD.IADD R197, R2, 0x1, -R197 ;  /* 0x0000000102c57824 */ /* 0x000fe200078e0ac5 */
[----:B------:R-:W-:Y:S01]  /*0fa0*/  SHF.R.S32.HI R2, RZ, 0x1f, R7 ;  /* 0x0000001fff027819 */ /* 0x000fe20000011407 */
[----:B------:R-:W-:Y:S01]  /*0fb0*/  IMAD.U32 R24, RZ, RZ, UR20 ;  /* 0x00000014ff187e24 */ /* 0x000fe2000f8e00ff */
[----:B------:R-:W-:Y:S01]  /*0fc0*/  LOP3.LUT R4, R199, 0x38, R14, 0xf8, !PT ;  /* 0x00000038c7047812 */ /* 0x000fe200078ef80e */
[----:B------:R-:W-:Y:S01]  /*0fd0*/  @P1 IMAD.HI.U32 R5, R8, c[0x0][0x2c8], RZ ;  /* 0x0000b20008051a27 */ /* 0x000fe200078e00ff */
[----:B------:R-:W-:Y:S01]  /*0fe0*/  SHF.R.U32.HI R199, RZ, 0x3, R199 ;  /* 0x00000003ffc77819 */ /* 0x000fe200000116c7 */
[----:B------:R-:W-:Y:S01]  /*0ff0*/  ULDC.64 UR4, c[0x0][0x1e8] ;  /* 0x00007a0000047ab9 */ /* 0x000fe20000000a00 */
[----:B------:R-:W-:Y:S01]  /*1000*/  SHF.R.S32.HI R6, RZ, 0x1f, R9 ;  /* 0x0000001fff067819 */ /* 0x000fe20000011409 */
[----:B------:R-:W-:Y:S01]  /*1010*/  UIMAD UR4, UR9, UR4, URZ ;  /* 0x00000004090472a4 */ /* 0x000fe2000f8e023f */
[----:B------:R-:W-:Y:S01]  /*1020*/  LEA.HI R11, R2, R7, RZ, 0x3 ;  /* 0x00000007020b7211 */ /* 0x000fe200078f18ff */
[----:B------:R-:W-:Y:S01]  /*1030*/  IMAD.WIDE.U32 R24, R0, c[0x0][0x1c0], R24 ;  /* 0x0000700000187a25 */ /* 0x000fe200078e0018 */
[----:B------:R-:W-:Y:S01]  /*1040*/  SHF.R.S32.HI R3, RZ, 0x1f, R0 ;  /* 0x0000001fff037819 */ /* 0x000fe20000011400 */
[----:B------:R-:W-:Y:S01]  /*1050*/  UIMAD UR10, UR15, UR5, UR4 ;  /* 0x000000050f0a72a4 */ /* 0x000fe2000f8e0204 */
[----:B------:R-:W-:Y:S01]  /*1060*/  LOP3.LUT R199, R4, R199, RZ, 0x3c, !PT ;  /* 0x000000c704c77212 */ /* 0x000fe200078e3cff */
[----:B------:R-:W-:Y:S01]  /*1070*/  IMAD.MOV.U32 R4, RZ, RZ, R8 ;  /* 0x000000ffff047224 */ /* 0x000fe200078e0008 */
[----:B------:R-:W-:Y:S01]  /*1080*/  LOP3.LUT R2, R11, 0xfffffff8, RZ, 0xc0, !PT ;  /* 0xfffffff80b027812 */ /* 0x000fe200078ec0ff */
[C---:B------:R-:W-:Y:S01]  /*1090*/  IMAD R20, R6.reuse, c[0x0][0x1e0], RZ ;  /* 0x0000780006147a24 */ /* 0x040fe200078e02ff */
[----:B------:R-:W-:Y:S01]  /*10a0*/  @P0 SHF.R.U32.HI R4, RZ, c[0x0][0x2cc], R5 ;  /* 0x0000b300ff040a19 */ /* 0x000fe20000011605 */
[----:B------:R-:W-:Y:S01]  /*10b0*/  IMAD R6, R6, c[0x0][0x208], RZ ;  /* 0x0000820006067a24 */ /* 0x000fe200078e02ff */
[----:B------:R-:W-:Y:S01]  /*10c0*/  SHF.R.S32.HI R15, RZ, 0x1f, R14 ;  /* 0x0000001fff0f7819 */ /* 0x000fe2000001140e */
[----:B------:R-:W-:Y:S01]  /*10d0*/  IMAD R5, R3, c[0x0][0x1c0], RZ ;  /* 0x0000700003057a24 */ /* 0x000fe200078e02ff */
[----:B------:R-:W-:Y:S01]  /*10e0*/  IADD3 R2, R7, -R2, RZ ;  /* 0x8000000207027210 */ /* 0x000fe20007ffe0ff */
[C---:B------:R-:W-:Y:S01]  /*10f0*/  IMAD R13, R9.reuse, c[0x0][0x20c], R6 ;  /* 0x00008300090d7a24 */ /* 0x040fe200078e0206 */
[----:B------:R-:W-:Y:S01]  /*1100*/  MOV R200, UR15 ;  /* 0x0000000f00c87c02 */ /* 0x000fe20008000f00 */
[----:B-1----:R-:W-:Y:S01]  /*1110*/  IMAD.MOV R17, RZ, RZ, -R4 ;  /* 0x000000ffff117224 */ /* 0x002fe200078e0a04 */
[----:B------:R-:W-:Y:S01]  /*1120*/  ULDC.64 UR4, c[0x0][0x210] ;  /* 0x0000840000047ab9 */ /* 0x000fe20000000a00 */
[----:B------:R-:W-:Y:S01]  /*1130*/  IMAD.WIDE.U32 R6, R9, c[0x0][0x208], R14 ;  /* 0x0000820009067a25 */ /* 0x000fe200078e000e */
[----:B------:R-:W-:Y:S01]  /*1140*/  UIMAD UR4, UR9, UR4, URZ ;  /* 0x00000004090472a4 */ /* 0x000fe2000f8e023f */
[----:B------:R-:W-:Y:S01]  /*1150*/  IADD3 R10, R14, 0x80, RZ ;  /* 0x000000800e0a7810 */ /* 0x000fe20007ffe0ff */
[----:B------:R-:W-:Y:S01]  /*1160*/  BSSY B0, `(.L_x_345) ;  /* 0x0000058000007945 */ /* 0x000fe20003800000 */
[----:B------:R-:W-:Y:S01]  /*1170*/  IMAD R18, R0, c[0x0][0x1c4], R5 ;  /* 0x0000710000127a24 */ /* 0x000fe200078e0205 */
[----:B------:R-:W-:Y:S01]  /*1180*/  SHF.R.S32.HI R5, RZ, 0x1f, R4 ;  /* 0x0000001fff057819 */ /* 0x000fe20000011404 */
[----:B------:R-:W-:Y:S01]  /*1190*/  IMAD R12, R17, c[0x0][0x2c4], R8 ;  /* 0x0000b100110c7a24 */ /* 0x000fe200078e0208 */
[----:B------:R-:W-:Y:S01]  /*11a0*/  UIMAD UR4, UR15, UR5, UR4 ;  /* 0x000000050f0472a4 */ /* 0x000fe2000f8e0204 */
[----:B------:R-:W-:Y:S01]  /*11b0*/  IMAD.IADD R7, R7, 0x1, R13 ;  /* 0x0000000107077824 */ /* 0x000fe200078e020d */
[----:B------:R-:W-:Y:S01]  /*11c0*/  ISETP.GE.AND P1, PT, R10, c[0x0][0x1d4], PT ;  /* 0x000075000a007a0c */ /* 0x000fe20003f26270 */
[----:B------:R-:W-:Y:S01]  /*11d0*/  IMAD.IADD R19, R25, 0x1, R18 ;  /* 0x0000000119137824 */ /* 0x000fe200078e0212 */
[----:B------:R-:W-:Y:S01]  /*11e0*/  ULDC UR5, c[0x0][0x2c4] ;  /* 0x0000b10000057ab9 */ /* 0x000fe20000000800 */
[----:B------:R-:W-:Y:S01]  /*11f0*/  IMAD.MOV.U32 R18, RZ, RZ, R24 ;  /* 0x000000ffff127224 */ /* 0x000fe200078e0018 */
[----:B------:R-:W-:Y:S01]  /*1200*/  LEA.HI R10, R83, R80, RZ, 0x6 ;  /* 0x00000050530a7211 */ /* 0x000fe200078f30ff */
[----:B------:R-:W-:Y:S01]  /*1210*/  IMAD R5, R5, c[0x0][0x1b0], RZ ;  /* 0x00006c0005057a24 */ /* 0x000fe200078e02ff */
[----:B------:R-:W-:Y:S01]  /*1220*/  LOP3.LUT P6, RZ, R2, 0x4, RZ, 0xc0, !PT ;  /* 0x0000000402ff7812 */ /* 0x000fe200078cc0ff */
[----:B------:R-:W-:Y:S01]  /*1230*/  IMAD.WIDE.U32 R200, R200, c[0x0][0x210], R6 ;  /* 0x00008400c8c87a25 */ /* 0x000fe200078e0006 */
[----:B------:R-:W-:-:S02]  /*1240*/  SHF.R.S32.HI R7, RZ, 0x1f, R12 ;  /* 0x0000001fff077819 */ /* 0x000fc4000001140c */
[----:B------:R-:W-:Y:S01]  /*1250*/  LOP3.LUT P0, RZ, R2, 0x2, RZ, 0xc0, !PT ;  /* 0x0000000202ff7812 */ /* 0x000fe2000780c0ff */
[C---:B------:R-:W-:Y:S01]  /*1260*/  IMAD.WIDE.U32 R18, R4.reuse, c[0x0][0x1b0], R18 ;  /* 0x00006c0004127a25 */ /* 0x040fe200078e0012 */
[----:B------:R-:W-:Y:S01]  /*1270*/  IADD3 R201, R201, UR4, RZ ;  /* 0x00000004c9c97c10 */ /* 0x000fe2000fffe0ff */
[----:B------:R-:W-:Y:S02]  /*1280*/  ULDC UR4, c[0x0][0x168] ;  /* 0x00005a0000047ab9 */ /* 0x000fe40000000800 */
[----:B------:R-:W-:Y:S01]  /*1290*/  IMAD R5, R4, c[0x0][0x1b4], R5 ;  /* 0x00006d0004057a24 */ /* 0x000fe200078e0205 */
[----:B------:R-:W-:Y:S01]  /*12a0*/  UIMAD UR4, UR5, UR4, URZ ;  /* 0x00000004050472a4 */ /* 0x000fe2000f8e023f */
[----:B------:R-:W-:Y:S02]  /*12b0*/  IMAD R7, R7, c[0x0][0x1a8], RZ ;  /* 0x00006a0007077a24 */ /* 0x000fe400078e02ff */
[----:B------:R-:W-:Y:S02]  /*12c0*/  IMAD.IADD R19, R19, 0x1, R5 ;  /* 0x0000000113137824 */ /* 0x000fe400078e0205 */
[----:B------:R-:W-:-:S02]  /*12d0*/  IMAD R6, R12, c[0x0][0x1ac], R7 ;  /* 0x00006b000c067a24 */ /* 0x000fc400078e0207 */
[----:B------:R-:W-:-:S04]  /*12e0*/  IMAD.WIDE.U32 R12, R12, c[0x0][0x1a8], R18 ;  /* 0x00006a000c0c7a25 */ /* 0x000fc800078e0012 */
[C---:B------:R-:W-:Y:S01]  /*12f0*/  IMAD R20, R9.reuse, c[0x0][0x1e4], R20 ;  /* 0x0000790009147a24 */ /* 0x040fe200078e0214 */
[----:B------:R-:W-:Y:S01]  /*1300*/  LEA R8, P2, R12, c[0x0][0x160], 0x1 ;  /* 0x000058000c087a11 */ /* 0x000fe200078408ff */
[----:B------:R-:W-:-:S04]  /*1310*/  IMAD.WIDE.U32 R22, R9, c[0x0][0x1e0], R14 ;  /* 0x0000780009167a25 */ /* 0x000fc800078e000e */
[----:B------:R-:W-:Y:S01]  /*1320*/  IMAD.IADD R6, R13, 0x1, R6 ;  /* 0x000000010d067824 */ /* 0x000fe200078e0206 */
[----:B------:R-:W-:Y:S01]  /*1330*/  IADD3 R13, R9, UR7, RZ ;  /* 0x00000007090d7c10 */ /* 0x000fe2000fffe0ff */
[----:B------:R-:W-:Y:S01]  /*1340*/  IMAD.IADD R21, R23, 0x1, R20 ;  /* 0x0000000117157824 */ /* 0x000fe200078e0214 */
[----:B------:R1:W3:Y:S01]  /*1350*/  SHFL.IDX PT, R18, R8, RZ, 0x181f ;  /* 0x00181fff08127589 */ /* 0x0002e200000e0000 */
[----:B------:R-:W-:Y:S01]  /*1360*/  IMAD.SHL.U32 R4, R2, 0x40, RZ ;  /* 0x0000004002047824 */ /* 0x000fe200078e00ff */
[----:B------:R-:W-:Y:S01]  /*1370*/  ISETP.GE.AND P4, PT, R13, UR4, PT ;  /* 0x000000040d007c0c */ /* 0x000fe2000bf86270 */
[----:B------:R-:W-:Y:S01]  /*1380*/  IMAD.MOV.U32 R20, RZ, RZ, R22 ;  /* 0x000000ffff147224 */ /* 0x000fe200078e0016 */
[----:B------:R-:W-:Y:S01]  /*1390*/  LEA.HI.X R6, R12, c[0x0][0x164], R6, 0x1, P2 ;  /* 0x000059000c067a11 */ /* 0x000fe200010f0c06 */
[----:B------:R-:W-:Y:S01]  /*13a0*/  IMAD.SHL.U32 R5, R197, 0x8, RZ ;  /* 0x00000008c5057824 */ /* 0x000fe200078e00ff */
[----:B------:R-:W-:Y:S01]  /*13b0*/  LOP3.LUT R4, R4, 0x1c0, RZ, 0xc0, !PT ;  /* 0x000001c004047812 */ /* 0x000fe200078ec0ff */
[----:B------:R-:W-:-:S02]  /*13c0*/  IMAD.WIDE.U32 R202, R202, c[0x0][0x1e8], R20 ;  /* 0x00007a00caca7a25 */ /* 0x000fc400078e0014 */
[----:B------:R1:W4:Y:S01]  /*13d0*/  SHFL.IDX PT, R19, R6, RZ, 0x181f ;  /* 0x00181fff06137589 */ /* 0x00032200000e0000 */
[----:B------:R-:W-:Y:S01]  /*13e0*/  LOP3.LUT R5, R4, 0x8, R5, 0xf8, !PT ;  /* 0x0000000804057812 */ /* 0x000fe200078ef805 */
[----:B------:R-:W-:Y:S01]  /*13f0*/  IMAD.SHL.U32 R7, R56, 0x8, RZ ;  /* 0x0000000838077824 */ /* 0x000fe200078e00ff */
[----:B------:R-:W-:Y:S01]  /*1400*/  SHF.R.U32.HI R4, RZ, 0x3, R4 ;  /* 0x00000003ff047819 */ /* 0x000fe20000011604 */
[----:B------:R-:W-:Y:S01]  /*1410*/  IMAD.MOV.U32 R2, RZ, RZ, 0x10 ;  /* 0x00000010ff027424 */ /* 0x000fe200078e00ff */
[----:B------:R-:W-:Y:S01]  /*1420*/  IADD3 R203, R203, UR10, RZ ;  /* 0x0000000acbcb7c10 */ /* 0x000fe2000fffe0ff */
[----:B------:R-:W-:Y:S01]  /*1430*/  IMAD.SHL.U32 R10, R10, 0x8, RZ ;  /* 0x000000080a0a7824 */ /* 0x000fe200078e00ff */
[----:B------:R-:W-:Y:S01]  /*1440*/  LOP3.LUT R4, R5, R4, RZ, 0x3c, !PT ;  /* 0x0000000405047212 */ /* 0x000fe200078e3cff */
[----:B------:R-:W-:Y:S01]  /*1450*/  IMAD.SHL.U32 R11, R11, 0x40, RZ ;  /* 0x000000400b0b7824 */ /* 0x000fe200078e00ff */
[----:B------:R-:W-:Y:S02]  /*1460*/  IADD3 R5, R14, 0x40, RZ ;  /* 0x000000400e057810 */ /* 0x000fe40007ffe0ff */
[----:B------:R-:W-:-:S02]  /*1470*/  SEL R2, R2, 0xfffffff0, !P0 ;  /* 0xfffffff002027807 */ /* 0x000fc40004000000 */
[----:B------:R-:W-:Y:S02]  /*1480*/  ISETP.GE.AND P5, PT, R7, c[0x0][0x198], PT ;  /* 0x0000660007007a0c */ /* 0x000fe40003fa6270 */
[C---:B------:R-:W-:Y:S02]  /*1490*/  ISETP.GE.AND P2, PT, R5.reuse, c[0x0][0x1d4], PT ;  /* 0x0000750005007a0c */ /* 0x040fe40003f46270 */
[----:B------:R-:W-:Y:S02]  /*14a0*/  ISETP.GE.AND P0, PT, R5, c[0x0][0x198], PT ;  /* 0x0000660005007a0c */ /* 0x000fe40003f06270 */
[----:B------:R-:W-:Y:S02]  /*14b0*/  LOP3.LUT R199, R199, 0xfffffe00, R10, 0xf8, !PT ;  /* 0xfffffe00c7c77812 */ /* 0x000fe400078ef80a */
[----:B------:R-:W-:Y:S02]  /*14c0*/  LOP3.LUT R4, R4, 0xfffffe00, R11, 0xf8, !PT ;  /* 0xfffffe0004047812 */ /* 0x000fe400078ef80b */
[----:B--2---:R-:W-:Y:S01]  /*14d0*/  @P3 SHF.R.S32.HI R17, RZ, 0x1f, R16 ;  /* 0x0000001fff113819 */ /* 0x004fe20000011410 */
[----:B------:R-:W-:Y:S01]  /*14e0*/  @!P3 IMAD.MOV.U32 R17, RZ, RZ, R3 ;  /* 0x000000ffff11b224 */ /* 0x000fe200078e0003 */
[----:B------:R-:W-:Y:S01]  /*14f0*/  MOV R3, 0x20 ;  /* 0x0000002000037802 */ /* 0x000fe20000000f00 */
[----:B------:R-:W-:Y:S01]  /*1500*/  @!P3 IMAD.MOV.U32 R16, RZ, RZ, R0 ;  /* 0x000000ffff10b224 */ /* 0x000fe200078e0000 */
[----:B------:R-:W-:Y:S01]  /*1510*/  IADD3 R0, R7, 0x80, RZ ;  /* 0x0000008007007810 */ /* 0x000fe20007ffe0ff */
[----:B------:R-:W-:Y:S01]  /*1520*/  IMAD R209, R17, c[0x0][0x1f0], RZ ;  /* 0x00007c0011d17a24 */ /* 0x000fe200078e02ff */
[----:B------:R-:W-:Y:S01]  /*1530*/  SEL R3, R3, 0xffffffe0, !P6 ;  /* 0xffffffe003037807 */ /* 0x000fe20007000000 */
[----:B------:R-:W-:Y:S01]  /*1540*/  IMAD R207, R17, c[0x0][0x218], RZ ;  /* 0x0000860011cf7a24 */ /* 0x000fe200078e02ff */
[----:B------:R-:W-:Y:S01]  /*1550*/  ISETP.GE.AND P6, PT, R0, c[0x0][0x198], PT ;  /* 0x0000660000007a0c */ /* 0x000fe20003fc6270 */
[----:B------:R-:W-:Y:S01]  /*1560*/  IMAD R209, R16, c[0x0][0x1f4], R209 ;  /* 0x00007d0010d17a24 */ /* 0x000fe200078e02d1 */
[----:B------:R-:W-:Y:S01]  /*1570*/  ISETP.GE.AND P3, PT, R14, c[0x0][0x1d4], PT ;  /* 0x000075000e007a0c */ /* 0x000fe20003f66270 */
[C---:B------:R-:W-:Y:S01]  /*1580*/  IMAD R207, R16.reuse, c[0x0][0x21c], R207 ;  /* 0x0000870010cf7a24 */ /* 0x040fe200078e02cf */
[----:B------:R-:W-:Y:S01]  /*1590*/  P2R R12, PR, RZ, 0x40 ;  /* 0x00000040ff0c7803 */ /* 0x000fe20000000000 */
[----:B------:R-:W-:-:S04]  /*15a0*/  IMAD.WIDE.U32 R202, R16, c[0x0][0x1f0], R202 ;  /* 0x00007c0010ca7a25 */ /* 0x000fc800078e00ca */
[----:B------:R-:W-:-:S04]  /*15b0*/  IMAD.WIDE.U32 R200, R16, c[0x0][0x218], R200 ;  /* 0x0000860010c87a25 */ /* 0x000fc800078e00c8 */
[----:B------:R-:W-:Y:S02]  /*15c0*/  IMAD.IADD R209, R203, 0x1, R209 ;  /* 0x00000001cbd17824 */ /* 0x000fe400078e02d1 */
[----:B------:R-:W-:Y:S01]  /*15d0*/  IMAD.IADD R207, R201, 0x1, R207 ;  /* 0x00000001c9cf7824 */ /* 0x000fe200078e02cf */
[----:B------:R-:W-:Y:S05]  /*15e0*/  @P4 BRA `(.L_x_346) ;  /* 0x000000f000004947 */ /* 0x000fea0003800000 */
[----:B-1-34-:R-:W-:Y:S01]  /*15f0*/  SHF.R.S32.HI R10, RZ, 0x1f, R5 ;  /* 0x0000001fff0a7819 */ /* 0x01afe20000011405 */
[----:B------:R-:W-:Y:S01]  /*1600*/  IMAD.SHL.U32 R12, R199, 0x2, RZ ;  /* 0x00000002c70c7824 */ /* 0x000fe200078e00ff */
[----:B------:R-:W-:Y:S02]  /*1610*/  SHF.R.S32.HI R17, RZ, 0x1f, R0 ;  /* 0x0000001fff117819 */ /* 0x000fe40000011400 */
[----:B------:R-:W-:Y:S02]  /*1620*/  LEA.HI R11, R10, R5, RZ, 0x3 ;  /* 0x000000050a0b7211 */ /* 0x000fe400078f18ff */
[----:B------:R-:W-:Y:S02]  /*1630*/  LEA.HI R10, R17, R0, RZ, 0x3 ;  /* 0x00000000110a7211 */ /* 0x000fe400078f18ff */
[----:B------:R-:W-:-:S02]  /*1640*/  LEA R16, P4, R7, R18, 0x1 ;  /* 0x0000001207107211 */ /* 0x000fc400078808ff */
[----:B------:R-:W-:Y:S02]  /*1650*/  LOP3.LUT R11, R11, 0xfffffff8, RZ, 0xc0, !PT ;  /* 0xfffffff80b0b7812 */ /* 0x000fe400078ec0ff */
[----:B------:R-:W-:Y:S02]  /*1660*/  LOP3.LUT R10, R10, 0xfffffff8, RZ, 0xc0, !PT ;  /* 0xfffffff80a0a7812 */ /* 0x000fe400078ec0ff */
[----:B------:R-:W-:Y:S01]  /*1670*/  LEA.HI.X R17, R7, R19, R15, 0x1, P4 ;  /* 0x0000001307117211 */ /* 0x000fe200020f0c0f */
[----:B------:R-:W-:-:S04]  /*1680*/  IMAD.WIDE R20, R11, 0x2, R18 ;  /* 0x000000020b147825 */ /* 0x000fc800078e0212 */
[----:B------:R-:W-:Y:S01]  /*1690*/  IMAD.WIDE R10, R10, 0x2, R18 ;  /* 0x000000020a0a7825 */ /* 0x000fe200078e0212 */
[----:B------:R-:W-:Y:S01]  /*16a0*/  @!PT LDS RZ, [RZ] ;  /* 0x00000000fffff984 */ /* 0x000fe20000000800 */
[----:B------:R1:W-:Y:S04]  /*16b0*/  LDGSTS.E.BYPASS.LTC128B.128 [R12+0xc100], [R16.64], !P5 ;  /* 0x0c100000100c7fae */ /* 0x0003e8000e901d50 */
[----:B------:R1:W-:Y:S04]  /*16c0*/  LDGSTS.E.BYPASS.LTC128B.128 [R12+0x10100], [R20.64], !P0 ;  /* 0x10100000140c7fae */ /* 0x0003e8000c101d50 */
[----:B------:R1:W-:Y:S02]  /*16d0*/  LDGSTS.E.BYPASS.LTC128B.128 [R12+0x14100], [R10.64], !P6 ;  /* 0x141000000a0c7fae */ /* 0x0003e4000f101d50 */
.L_x_346:
[----:B-1-34-:R-:W-:Y:S05]  /*16e0*/  BSYNC B0 ;  /* 0x0000000000007941 */ /* 0x01afea0003800000 */
.L_x_345:
[----:B------:R-:W-:Y:S01]  /*16f0*/  IADD3 R10, R13, 0x20, RZ ;  /* 0x000000200d0a7810 */ /* 0x000fe20007ffe0ff */
[----:B------:R1:W2:Y:S01]  /*1700*/  SHFL.IDX PT, R17, R6, 0x1, 0x181f ;  /* 0x00381f0006117f89 */ /* 0x0002a200000e0000 */
[----:B------:R-:W-:Y:S02]  /*1710*/  BSSY B0, `(.L_x_347) ;  /* 0x0000014000007945 */ /* 0x000fe40003800000 */
[----:B------:R-:W-:Y:S01]  /*1720*/  ISETP.GE.AND P4, PT, R10, UR4, PT ;  /* 0x000000040a007c0c */ /* 0x000fe2000bf86270 */
[----:B------:R1:W3:-:S12]  /*1730*/  SHFL.IDX PT, R16, R8, 0x1, 0x181f ;  /* 0x00381f0008107f89 */ /* 0x0002d800000e0000 */
[----:B------:R-:W-:Y:S05]  /*1740*/  @P4 BRA `(.L_x_348) ;  /* 0x0000010000004947 */ /* 0x000fea0003800000 */
[----:B------:R-:W-:Y:S02]  /*1750*/  IADD3 R11, R7, 0x80, RZ ;  /* 0x00000080070b7810 */ /* 0x000fe40007ffe0ff */
[----:B------:R-:W-:Y:S02]  /*1760*/  SHF.R.S32.HI R12, RZ, 0x1f, R5 ;  /* 0x0000001fff0c7819 */ /* 0x000fe40000011405 */
[----:B------:R-:W-:Y:S02]  /*1770*/  SHF.R.S32.HI R10, RZ, 0x1f, R11 ;  /* 0x0000001fff0a7819 */ /* 0x000fe4000001140b */
[----:B------:R-:W-:Y:S02]  /*1780*/  LEA.HI R12, R12, R5, RZ, 0x3 ;  /* 0x000000050c0c7211 */ /* 0x000fe400078f18ff */
[----:B------:R-:W-:Y:S01]  /*1790*/  LEA.HI R10, R10, R11, RZ, 0x3 ;  /* 0x0000000b0a0a7211 */ /* 0x000fe200078f18ff */
[----:B------:R-:W-:Y:S01]  /*17a0*/  IMAD.SHL.U32 R11, R199, 0x2, RZ ;  /* 0x00000002c70b7824 */ /* 0x000fe200078e00ff */
[----:B---3--:R-:W-:-:S02]  /*17b0*/  LEA R18, P4, R7, R16, 0x1 ;  /* 0x0000001007127211 */ /* 0x008fc400078808ff */
[----:B------:R-:W-:Y:S02]  /*17c0*/  LOP3.LUT R12, R12, 0xfffffff8, RZ, 0xc0, !PT ;  /* 0xfffffff80c0c7812 */ /* 0x000fe400078ec0ff */
[----:B------:R-:W-:Y:S02]  /*17d0*/  LOP3.LUT R10, R10, 0xfffffff8, RZ, 0xc0, !PT ;  /* 0xfffffff80a0a7812 */ /* 0x000fe400078ec0ff */
[----:B--2---:R-:W-:Y:S01]  /*17e0*/  LEA.HI.X R19, R7, R17, R15, 0x1, P4 ;  /* 0x0000001107137211 */ /* 0x004fe200020f0c0f */
[----:B------:R-:W-:-:S04]  /*17f0*/  IMAD.WIDE R20, R12, 0x2, R16 ;  /* 0x000000020c147825 */ /* 0x000fc800078e0210 */
[----:B------:R-:W-:Y:S01]  /*1800*/  IMAD.WIDE R16, R10, 0x2, R16 ;  /* 0x000000020a107825 */ /* 0x000fe200078e0210 */
[----:B------:R-:W-:Y:S01]  /*1810*/  @!PT LDS RZ, [RZ] ;  /* 0x00000000fffff984 */ /* 0x000fe20000000800 */
[----:B------:R2:W-:Y:S04]  /*1820*/  LDGSTS.E.BYPASS.LTC128B.128 [R11+0xd100], [R18.64], !P5 ;  /* 0x0d100000120b7fae */ /* 0x0005e8000e901d50 */
[----:B------:R2:W-:Y:S04]  /*1830*/  LDGSTS.E.BYPASS.LTC128B.128 [R11+0x11100], [R20.64], !P0 ;  /* 0x11100000140b7fae */ /* 0x0005e8000c101d50 */
[----:B------:R2:W-:Y:S02]  /*1840*/  LDGSTS.E.BYPASS.LTC128B.128 [R11+0x15100], [R16.64], !P6 ;  /* 0x15100000100b7fae */ /* 0x0005e4000f101d50 */
.L_x_348:
[----:B------:R-:W-:Y:S05]  /*1850*/  BSYNC B0 ;  /* 0x0000000000007941 */ /* 0x000fea0003800000 */
.L_x_347:
[----:B------:R-:W-:Y:S01]  /*1860*/  IADD3 R10, R13, 0x40, RZ ;  /* 0x000000400d0a7810 */ /* 0x000fe20007ffe0ff */
[----:B--2---:R2:W4:Y:S01]  /*1870*/  SHFL.IDX PT, R17, R6, 0x2, 0x181f ;  /* 0x00581f0006117f89 */ /* 0x00452200000e0000 */
[----:B------:R-:W-:Y:S02]  /*1880*/  BSSY B0, `(.L_x_349) ;  /* 0x0000014000007945 */ /* 0x000fe40003800000 */
[----:B------:R-:W-:Y:S01]  /*1890*/  ISETP.GE.AND P4, PT, R10, UR4, PT ;  /* 0x000000040a007c0c */ /* 0x000fe2000bf86270 */
[----:B---3--:R2:W3:-:S12]  /*18a0*/  SHFL.IDX PT, R16, R8, 0x2, 0x181f ;  /* 0x00581f0008107f89 */ /* 0x0084d800000e0000 */
        /* <DEDUP_REMOVED lines=10> */
[----:B----4-:R-:W-:Y:S01]  /*1950*/  LEA.HI.X R19, R7, R17, R15, 0x1, P4 ;  /* 0x0000001107137211 */ /* 0x010fe200020f0c0f */
[----:B------:R-:W-:-:S04]  /*1960*/  IMAD.WIDE R20, R12, 0x2, R16 ;  /* 0x000000020c147825 */ /* 0x000fc800078e0210 */
[----:B------:R-:W-:Y:S01]  /*1970*/  IMAD.WIDE R16, R10, 0x2, R16 ;  /* 0x000000020a107825 */ /* 0x000fe200078e0210 */
[----:B------:R-:W-:Y:S01]  /*1980*/  @!PT LDS RZ, [RZ] ;  /* 0x00000000fffff984 */ /* 0x000fe20000000800 */
[----:B------:R3:W-:Y:S04]  /*1990*/  LDGSTS.E.BYPASS.LTC128B.128 [R11+0xe100], [R18.64], !P5 ;  /* 0x0e100000120b7fae */ /* 0x0007e8000e901d50 */
[----:B------:R3:W-:Y:S04]  /*19a0*/  LDGSTS.E.BYPASS.LTC128B.128 [R11+0x12100], [R20.64], !P0 ;  /* 0x12100000140b7fae */ /* 0x0007e8000c101d50 */
[----:B------:R3:W-:Y:S02]  /*19b0*/  LDGSTS.E.BYPASS.LTC128B.128 [R11+0x16100], [R16.64], !P6 ;  /* 0x16100000100b7fae */ /* 0x0007e4000f101d50 */
.L_x_350:
[----:B------:R-:W-:Y:S05]  /*19c0*/  BSYNC B0 ;  /* 0x0000000000007941 */ /* 0x000fea0003800000 */
.L_x_349:
[----:B---3--:R3:W5:Y:S01]  /*19d0*/  SHFL.IDX PT, R16, R8, 0x3, 0x181f ;  /* 0x00781f0008107f89 */ /* 0x00876200000e0000 */
[----:B------:R-:W-:Y:S01]  /*19e0*/  IADD3 R13, R13, 0x60, RZ ;  /* 0x000000600d0d7810 */ /* 0x000fe20007ffe0ff */
[----:B------:R-:W-:Y:S01]  /*19f0*/  UIADD3 UR19, UR13, -0x1, URZ ;  /* 0xffffffff0d137890 */ /* 0x000fe2000fffe03f */
[----:B------:R-:W-:Y:S01]  /*1a00*/  IMAD.SHL.U32 R199, R199, 0x2, RZ ;  /* 0x00000002c7c77824 */ /* 0x000fe200078e00ff */
[----:B----4-:R4:W1:Y:S01]  /*1a10*/  SHFL.IDX PT, R17, R6, 0x3, 0x181f ;  /* 0x00781f0006117f89 */ /* 0x01086200000e0000 */
[----:B------:R-:W-:Y:S01]  /*1a20*/  ISETP.GE.AND P6, PT, R13, UR4, PT ;  /* 0x000000040d007c0c */ /* 0x000fe2000bfc6270 */
[----:B------:R-:W-:Y:S01]  /*1a30*/  USHF.L.U32 UR14, UR19, 0x6, URZ ;  /* 0x00000006130e7899 */ /* 0x000fe2000800063f */
[----:B------:R-:W-:Y:S01]  /*1a40*/  IMAD.MOV.U32 R208, RZ, RZ, R202 ;  /* 0x000000ffffd07224 */ /* 0x000fe200078e00ca */
[----:B------:R-:W-:Y:S01]  /*1a50*/  ULDC.64 UR10, c[0x0][0x1e0] ;  /* 0x00007800000a7ab9 */ /* 0x000fe20000000a00 */
[CC--:B------:R-:W-:Y:S01]  /*1a60*/  LEA.HI R81, R83.reuse, R80.reuse, RZ, 0x5 ;  /* 0x0000005053517211 */ /* 0x0c0fe200078f28ff */
[----:B------:R-:W-:Y:S01]  /*1a70*/  UMOV UR9, 0x6 ;  /* 0x0000000600097882 */ /* 0x000fe20000000000 */
[----:B------:R-:W-:Y:S01]  /*1a80*/  LEA.HI R83, R83, R80, RZ, 0x2 ;  /* 0x0000005053537211 */ /* 0x000fe200078f10ff */
[----:B------:R-:W-:-:S02]  /*1a90*/  USHF.L.U32 UR21, UR10, 0x6, URZ ;  /* 0x000000060a157899 */ /* 0x000fc4000800063f */
[----:B------:R-:W-:Y:S01]  /*1aa0*/  USHF.L.U64.HI UR20, UR10, UR9, UR11 ;  /* 0x000000090a147299 */ /* 0x000fe2000801020b */
[----:B------:R-:W-:Y:S01]  /*1ab0*/  LOP3.LUT R83, R83, 0xfffffffc, RZ, 0xc0, !PT ;  /* 0xfffffffc53537812 */ /* 0x000fe200078ec0ff */
[----:B------:R-:W-:Y:S02]  /*1ac0*/  USHF.R.S32.HI UR22, URZ, 0x1f, UR19 ;  /* 0x0000001f3f167899 */ /* 0x000fe40008011413 */
[----:B------:R-:W-:Y:S02]  /*1ad0*/  UIMAD UR4, UR20, UR19, URZ ;  /* 0x00000013140472a4 */ /* 0x000fe4000f8e023f */
[----:B------:R-:W-:Y:S02]  /*1ae0*/  USHF.L.U32 UR12, UR10, 0x5, URZ ;  /* 0x000000050a0c7899 */ /* 0x000fe4000800063f */
[----:B------:R-:W-:Y:S01]  /*1af0*/  UIMAD UR4, UR22, UR21, UR4 ;  /* 0x00000015160472a4 */ /* 0x000fe2000f8e0204 */
[----:B-123--:R-:W-:Y:S01]  /*1b00*/  @!P6 SHF.R.S32.HI R8, RZ, 0x1f, R5 ;  /* 0x0000001fff08e819 */ /* 0x00efe20000011405 */
[----:B------:R-:W-:Y:S01]  /*1b10*/  UISETP.GT.AND UP0, UPT, UR19, UR8, UPT ;  /* 0x000000081300728c */ /* 0x000fe2000bf04270 */
[C---:B-----5:R-:W-:Y:S01]  /*1b20*/  @!P6 LEA R12, P4, R7.reuse, R16, 0x1 ;  /* 0x00000010070ce211 */ /* 0x060fe200078808ff */
[----:B----4-:R-:W-:Y:S01]  /*1b30*/  IMAD.U32 R6, RZ, RZ, UR14 ;  /* 0x0000000eff067e24 */ /* 0x010fe2000f8e00ff */
[----:B------:R-:W-:Y:S01]  /*1b40*/  @!P6 LEA.HI R11, R8, R5, RZ, 0x3 ;  /* 0x00000005080be211 */ /* 0x000fe200078f18ff */
[----:B------:R-:W-:Y:S01]  /*1b50*/  IMAD.U32 R5, RZ, RZ, UR21 ;  /* 0x00000015ff057e24 */ /* 0x000fe2000f8e00ff */
[----:B------:R-:W-:-:S02]  /*1b60*/  @!P6 LEA.HI.X R13, R7, R17, R15, 0x1, P4 ;  /* 0x00000011070de211 */ /* 0x000fc400020f0c0f */
[----:B------:R-:W-:Y:S01]  /*1b70*/  IADD3 R10, -R6, c[0x0][0x1d0], -R9 ;  /* 0x00007400060a7a10 */ /* 0x000fe20007ffe909 */
[----:B------:R-:W-:Y:S01]  /*1b80*/  IMAD.WIDE.U32 R14, R5, UR19, R208 ;  /* 0x00000013050e7c25 */ /* 0x000fe2000f8e00d0 */
[----:B------:R-:W-:Y:S01]  /*1b90*/  @!P6 LOP3.LUT R11, R11, 0xfffffff8, RZ, 0xc0, !PT ;  /* 0xfffffff80b0be812 */ /* 0x000fe200078ec0ff */
[----:B------:R-:W-:Y:S01]  /*1ba0*/  @!PT LDS RZ, [RZ] ;  /* 0x00000000fffff984 */ /* 0x000fe20000000800 */
[----:B------:R1:W-:Y:S01]  /*1bb0*/  @!P6 LDGSTS.E.BYPASS.LTC128B.128 [R199+0xf100], [R12.64], !P5 ;  /* 0x0f1000000cc7efae */ /* 0x0003e2000e901d50 */
[C---:B------:R-:W-:Y:S02]  /*1bc0*/  ISETP.GE.AND P5, PT, R10.reuse, 0x1, PT ;  /* 0x000000010a00780c */ /* 0x040fe40003fa6270 */
[----:B------:R-:W-:Y:S01]  /*1bd0*/  ISETP.GE.AND P4, PT, R10, 0x21, PT ;  /* 0x000000210a00780c */ /* 0x000fe20003f86270 */
[----:B------:R-:W-:Y:S01]  /*1be0*/  @!P6 IMAD.WIDE R18, R11, 0x2, R16 ;  /* 0x000000020b12e825 */ /* 0x000fe200078e0210 */
[----:B------:R-:W-:Y:S01]  /*1bf0*/  IADD3 R8, R15, UR4, RZ ;  /* 0x000000040f087c10 */ /* 0x000fe2000fffe0ff */
[----:B------:R-:W-:Y:S02]  /*1c00*/  UMOV UR4, 0x5 ;  /* 0x0000000500047882 */ /* 0x000fe40000000000 */
[----:B------:R-:W-:Y:S01]  /*1c10*/  USHF.L.U64.HI UR11, UR10, UR4, UR11 ;  /* 0x000000040a0b7299 */ /* 0x000fe2000801020b */
[----:B------:R2:W-:Y:S02]  /*1c20*/  @!P6 LDGSTS.E.BYPASS.LTC128B.128 [R199+0x13100], [R18.64], !P0 ;  /* 0x1310000012c7efae */ /* 0x0005e4000c101d50 */
[----:B------:R-:W-:-:S02]  /*1c30*/  ULDC.64 UR4, c[0x0][0x208] ;  /* 0x0000820000047ab9 */ /* 0x000fc40000000a00 */
[----:B------:R-:W-:Y:S02]  /*1c40*/  UIMAD UR10, UR22, UR4, URZ ;  /* 0x00000004160a72a4 */ /* 0x000fe4000f8e023f */
[----:B------:R-:W-:Y:S02]  /*1c50*/  UIMAD.WIDE.U32 UR22, UR19, UR4, URZ ;  /* 0x00000004131672a5 */ /* 0x000fe4000f8e003f */
[----:B------:R-:W-:Y:S02]  /*1c60*/  UIMAD UR10, UR19, UR5, UR10 ;  /* 0x00000005130a72a4 */ /* 0x000fe4000f8e020a */
[----:B------:R-:W-:Y:S02]  /*1c70*/  USHF.L.U64.HI UR9, UR4, UR9, UR5 ;  /* 0x0000000904097299 */ /* 0x000fe40008010205 */
[----:B------:R-:W-:Y:S02]  /*1c80*/  UIADD3 UR10, UR23, UR10, URZ ;  /* 0x0000000a170a7290 */ /* 0x000fe4000fffe03f */
[----:B------:R-:W-:-:S02]  /*1c90*/  @UP0 UIADD3 UR5, UR13, -0x2, URZ ;  /* 0xfffffffe0d050890 */ /* 0x000fc4000fffe03f */
[----:B------:R-:W-:Y:S01]  /*1ca0*/  UMOV UR19, 0x1 ;  /* 0x0000000100137882 */ /* 0x000fe20000000000 */
[----:B-1----:R-:W-:-:S04]  /*1cb0*/  @P5 LEA R12, P0, R14, c[0x0][0x1c8], 0x1 ;  /* 0x000072000e0c5a11 */ /* 0x002fc800078008ff */
[C---:B------:R-:W-:Y:S02]  /*1cc0*/  @P5 LEA.HI.X R13, R14.reuse, c[0x0][0x1cc], R8, 0x1, P0 ;  /* 0x000073000e0d5a11 */ /* 0x040fe400000f0c08 */
[----:B------:R-:W-:-:S04]  /*1cd0*/  @P4 IADD3 R10, P0, R14, UR12, RZ ;  /* 0x0000000c0e0a4c10 */ /* 0x000fc8000ff1e0ff */
[----:B------:R-:W-:Y:S02]  /*1ce0*/  @P4 IADD3.X R11, R8, UR11, RZ, P0, !PT ;  /* 0x0000000b080b4c10 */ /* 0x000fe400087fe4ff */
[----:B------:R-:W-:Y:S02]  /*1cf0*/  @!P6 IADD3 R8, R7, 0x80, RZ ;  /* 0x000000800708e810 */ /* 0x000fe40007ffe0ff */
[C---:B------:R-:W-:Y:S02]  /*1d00*/  @P4 LEA R14, P0, R10.reuse, c[0x0][0x1c8], 0x1 ;  /* 0x000072000a0e4a11 */ /* 0x040fe400078008ff */
[----:B------:R-:W-:Y:S02]  /*1d10*/  @!P6 SHF.R.S32.HI R7, RZ, 0x1f, R8 ;  /* 0x0000001fff07e819 */ /* 0x000fe40000011408 */
[----:B------:R-:W-:Y:S01]  /*1d20*/  @P4 LEA.HI.X R15, R10, c[0x0][0x1cc], R11, 0x1, P0 ;  /* 0x000073000a0f4a11 */ /* 0x000fe200000f0c0b */
[----:B------:R-:W-:Y:S01]  /*1d30*/  IMAD.U32 R10, RZ, RZ, UR22 ;  /* 0x00000016ff0a7e24 */ /* 0x000fe2000f8e00ff */
[----:B------:R-:W-:-:S02]  /*1d40*/  @!P6 LEA.HI R7, R7, R8, RZ, 0x3 ;  /* 0x000000080707e211 */ /* 0x000fc400078f18ff */
[----:B------:R-:W-:Y:S01]  /*1d50*/  ISETP.GE.AND P0, PT, R0, c[0x0][0x198], PT ;  /* 0x0000660000007a0c */ /* 0x000fe20003f06270 */
[----:B------:R-:W-:Y:S01]  /*1d60*/  IMAD.SHL.U32 R0, R56, 0x40, RZ ;  /* 0x0000004038007824 */ /* 0x000fe200078e00ff */
[----:B------:R-:W-:-:S04]  /*1d70*/  @!P6 LOP3.LUT R7, R7, 0xfffffff8, RZ, 0xc0, !PT ;  /* 0xfffffff80707e812 */ /* 0x000fc800078ec0ff */
[----:B------:R-:W-:Y:S01]  /*1d80*/  LOP3.LUT R8, R0, 0x1c0, RZ, 0xc0, !PT ;  /* 0x000001c000087812 */ /* 0x000fe200078ec0ff */
[----:B------:R-:W-:-:S03]  /*1d90*/  @!P6 IMAD.WIDE R16, R7, 0x2, R16 ;  /* 0x000000020710e825 */ /* 0x000fc600078e0210 */
[----:B------:R-:W-:Y:S01]  /*1da0*/  SHF.R.U32.HI R11, RZ, 0x3, R8 ;  /* 0x00000003ff0b7819 */ /* 0x000fe20000011608 */
[----:B------:R-:W-:Y:S02]  /*1db0*/  IMAD.SHL.U32 R7, R9, 0x8, RZ ;  /* 0x0000000809077824 */ /* 0x000fe400078e00ff */
[----:B------:R2:W-:Y:S03]  /*1dc0*/  @!P6 LDGSTS.E.BYPASS.LTC128B.128 [R199+0x17100], [R16.64], !P0 ;  /* 0x1710000010c7efae */ /* 0x0005e6000c101d50 */
[----:B------:R-:W-:Y:S01]  /*1dd0*/  LOP3.LUT R0, R8, 0x8, R7, 0xf8, !PT ;  /* 0x0000000808007812 */ /* 0x000fe200078ef807 */
[----:B------:R-:W0:Y:S01]  /*1de0*/  LDGDEPBAR ;  /* 0x00000000000079af */ /* 0x000e220000000000 */
[----:B------:R-:W-:Y:S02]  /*1df0*/  SHF.R.S32.HI R7, RZ, 0x5, R81 ;  /* 0x00000005ff077819 */ /* 0x000fe40000011451 */
[----:B------:R-:W-:Y:S01]  /*1e00*/  LOP3.LUT R0, R0, R11, RZ, 0x3c, !PT ;  /* 0x0000000b00007212 */ /* 0x000fe200078e3cff */
[----:B------:R-:W-:Y:S01]  /*1e10*/  BAR.SYNC.DEFER_BLOCKING 0x0 ;  /* 0x0000000000007b1d */ /* 0x000fe20000010000 */
[----:B------:R-:W-:Y:S01]  /*1e20*/  IMAD.U32 R11, RZ, RZ, UR23 ;  /* 0x00000017ff0b7e24 */ /* 0x000fe2000f8e00ff */
[----:B------:R-:W-:Y:S01]  /*1e30*/  LEA R11, P0, R10, R200, 0x6 ;  /* 0x000000c80a0b7211 */ /* 0x000fe200078030ff */
[----:B------:R-:W-:Y:S01]  /*1e40*/  IMAD R198, R7, 0x400, R4 ;  /* 0x0000040007c67824 */ /* 0x000fe200078e0204 */
[----:B------:R-:W-:Y:S01]  /*1e50*/  SEL R8, RZ, 0x1, P3 ;  /* 0x00000001ff087807 */ /* 0x000fe20001800000 */
[----:B------:R-:W-:Y:S01]  /*1e60*/  IMAD R197, R197, 0x200, R0 ;  /* 0x00000200c5c57824 */ /* 0x000fe200078e0200 */
[----:B------:R-:W-:Y:S01]  /*1e70*/  LOP3.LUT R81, R81, 0xffffffe0, RZ, 0xc0, !PT ;  /* 0xffffffe051517812 */ /* 0x000fe200078ec0ff */
[----:B------:R-:W-:-:S02]  /*1e80*/  IMAD.SHL.U32 R198, R198, 0x2, RZ ;  /* 0x00000002c6c67824 */ /* 0x000fc400078e00ff */
[----:B------:R-:W-:Y:S02]  /*1e90*/  IMAD.SHL.U32 R197, R197, 0x2, RZ ;  /* 0x00000002c5c57824 */ /* 0x000fe400078e00ff */
[--C-:B------:R-:W-:Y:S02]  /*1ea0*/  IMAD R194, R2, 0x2, R198.reuse ;  /* 0x0000000202c27824 */ /* 0x100fe400078e02c6 */
[----:B------:R-:W-:Y:S01]  /*1eb0*/  IMAD R193, R3, 0x2, R198 ;  /* 0x0000000203c17824 */ /* 0x000fe200078e02c6 */
[----:B------:R-:W-:Y:S01]  /*1ec0*/  IADD3 R196, R197, 0x6120, RZ ;  /* 0x00006120c5c47810 */ /* 0x000fe20007ffe0ff */
[----:B------:R-:W-:Y:S01]  /*1ed0*/  IMAD R191, R3, 0x2, R194 ;  /* 0x0000000203bf7824 */ /* 0x000fe200078e02c2 */
        /* <DEDUP_REMOVED lines=9> */
[----:B------:R-:W-:-:S03]  /*1f70*/  LOP3.LUT P4, RZ, R56, 0x2, RZ, 0xc0, !PT ;  /* 0x0000000238ff7812 */ /* 0x000fc6000788c0ff */
[----:B------:R-:W0:Y:S01]  /*1f80*/  LDGDEPBAR ;  /* 0x00000000000079af */ /* 0x000e220000000000 */
[----:B-1----:R-:W-:Y:S01]  /*1f90*/  IMAD.U32 R13, RZ, RZ, UR10 ;  /* 0x0000000aff0d7e24 */ /* 0x002fe2000f8e00ff */
[----:B------:R-:W-:Y:S01]  /*1fa0*/  SEL R12, RZ, 0x2, P2 ;  /* 0x00000002ff0c7807 */ /* 0x000fe20001000000 */
[----:B------:R-:W-:Y:S02]  /*1fb0*/  USHF.L.U32 UR10, UR4, 0x6, URZ ;  /* 0x00000006040a7899 */ /* 0x000fe4000800063f */
[----:B------:R-:W-:Y:S01]  /*1fc0*/  @UP0 USHF.R.S32.HI UR4, URZ, 0x1f, UR5 ;  /* 0x0000001f3f040899 */ /* 0x000fe20008011405 */
[----:B------:R-:W-:Y:S02]  /*1fd0*/  LEA.HI.X R0, R10, R207, R13, 0x6, P0 ;  /* 0x000000cf0a007211 */ /* 0x000fe400000f340d */
[----:B------:R-:W-:Y:S02]  /*1fe0*/  LEA R58, P0, R11, c[0x0][0x1f8], 0x1 ;  /* 0x00007e000b3a7a11 */ /* 0x000fe400078008ff */
[----:B------:R-:W-:-:S02]  /*1ff0*/  SEL R13, RZ, 0x4, P1 ;  /* 0x00000004ff0d7807 */ /* 0x000fc40000800000 */
[----:B------:R-:W-:Y:S01]  /*2000*/  IADD3 R10, R197, 0x6100, RZ ;  /* 0x00006100c50a7810 */ /* 0x000fe20007ffe0ff */
[----:B------:R-:W-:-:S04]  /*2010*/  DEPBAR.LE SB0, 0x1 ;  /* 0x000080400000791a */ /* 0x000fc80000000000 */
[----:B------:R-:W-:-:S04]  /*2020*/  DEPBAR.LE SB0, 0x0 ;  /* 0x000080000000791a */ /* 0x000fc80000000000 */
[----:B------:R-:W-:Y:S01]  /*2030*/  BAR.SYNC.DEFER_BLOCKING 0x0 ;  /* 0x0000000000007b1d */ /* 0x000fe20000010000 */
[----:B------:R-:W-:Y:S02]  /*2040*/  LEA.HI.X R59, R11, c[0x0][0x1fc], R0, 0x1, P0 ;  /* 0x00007f000b3b7a11 */ /* 0x000fe400000f0c00 */
[----:B------:R-:W-:Y:S02]  /*2050*/  IADD3 R0, -R9, c[0x0][0x1d0], -R6 ;  /* 0x0000740009007a10 */ /* 0x000fe40007ffe906 */
[----:B------:R-:W-:Y:S02]  /*2060*/  IADD3 R8, R13, R12, R8 ;  /* 0x0000000c0d087210 */ /* 0x000fe40007ffe008 */
[----:B------:R-:W-:Y:S02]  /*2070*/  @P4 IADD3 R196, R10, -0x20, RZ ;  /* 0xffffffe00ac44810 */ /* 0x000fe40007ffe0ff */
[----:B------:R-:W-:Y:S02]  /*2080*/  ISETP.LT.OR P6, PT, R0, 0x1, P3 ;  /* 0x000000010000780c */ /* 0x000fe40001fc1670 */
[----:B------:R-:W-:-:S02]  /*2090*/  LOP3.LUT P5, RZ, R8, 0x2, RZ, 0xc0, !PT ;  /* 0x0000000208ff7812 */ /* 0x000fc400078ac0ff */
[----:B------:R-:W-:Y:S02]  /*20a0*/  LOP3.LUT P4, RZ, R8, 0x4, RZ, 0xc0, !PT ;  /* 0x0000000408ff7812 */ /* 0x000fe4000788c0ff */
[----:B------:R-:W-:Y:S02]  /*20b0*/  IADD3 R68, P0, R58, UR10, RZ ;  /* 0x0000000a3a447c10 */ /* 0x000fe4000ff1e0ff */
[----:B------:R-:W-:Y:S02]  /*20c0*/  IADD3 R187, R196, 0x800, RZ ;  /* 0x00000800c4bb7810 */ /* 0x000fe40007ffe0ff */
[----:B------:R-:W-:Y:S02]  /*20d0*/  IADD3.X R69, R59, UR9, RZ, P0, !PT ;  /* 0x000000093b457c10 */ /* 0x000fe400087fe4ff */
[C---:B------:R-:W-:Y:S02]  /*20e0*/  ISETP.LT.OR P0, PT, R0.reuse, 0x1, !P5 ;  /* 0x000000010000780c */ /* 0x040fe40006f01670 */
[----:B------:R-:W-:Y:S01]  /*20f0*/  ISETP.LT.OR P5, PT, R0, 0x21, !P5 ;  /* 0x000000210000780c */ /* 0x000fe20006fa1670 */
[----:B------:R-:W-:Y:S01]  /*2100*/  LDSM.16.M88.4 R40, [R198+0xc100] ;  /* 0x00c10000c628783b */ /* 0x000fe20000000200 */
[----:B------:R-:W-:-:S02]  /*2110*/  IADD3 R186, R196, 0x1000, RZ ;  /* 0x00001000c4ba7810 */ /* 0x000fc40007ffe0ff */
[C---:B------:R-:W-:Y:S01]  /*2120*/  IADD3 R185, R196.reuse, 0x1800, RZ ;  /* 0x00001800c4b97810 */ /* 0x040fe20007ffe0ff */
[----:B------:R-:W1:Y:S01]  /*2130*/  LDSM.16.M88.4 R28, [R197+0x6100] ;  /* 0x00610000c51c783b */ /* 0x000e620000000200 */
[C---:B------:R-:W-:Y:S02]  /*2140*/  IADD3 R183, R196.reuse, 0x2000, RZ ;  /* 0x00002000c4b77810 */ /* 0x040fe40007ffe0ff */
[C---:B------:R-:W-:Y:S01]  /*2150*/  IADD3 R182, R196.reuse, 0x2800, RZ ;  /* 0x00002800c4b67810 */ /* 0x040fe20007ffe0ff */
[----:B------:R-:W4:Y:S01]  /*2160*/  LDSM.16.M88.4 R20, [R197+0x6900] ;  /* 0x00690000c514783b */ /* 0x000f220000000200 */
[C---:B------:R-:W-:Y:S02]  /*2170*/  IADD3 R181, R196.reuse, 0x3000, RZ ;  /* 0x00003000c4b57810 */ /* 0x040fe40007ffe0ff */
[C---:B------:R-:W-:Y:S01]  /*2180*/  IADD3 R180, R196.reuse, 0x3800, RZ ;  /* 0x00003800c4b47810 */ /* 0x040fe20007ffe0ff */
[----:B------:R-:W2:Y:S01]  /*2190*/  LDSM.16.M88.4 R64, [R197+0x7100] ;  /* 0x00710000c540783b */ /* 0x000ea20000000200 */
[----:B------:R-:W-:-:S02]  /*21a0*/  IADD3 R179, R196, 0x4000, RZ ;  /* 0x00004000c4b37810 */ /* 0x000fc40007ffe0ff */
[C---:B------:R-:W-:Y:S01]  /*21b0*/  IADD3 R178, R196.reuse, 0x4800, RZ ;  /* 0x00004800c4b27810 */ /* 0x040fe20007ffe0ff */
[----:B------:R-:W5:Y:S01]  /*21c0*/  LDSM.16.M88.4 R48, [R197+0x7900] ;  /* 0x00790000c530783b */ /* 0x000f620000000200 */
[C---:B------:R-:W-:Y:S02]  /*21d0*/  IADD3 R177, R196.reuse, 0x5000, RZ ;  /* 0x00005000c4b17810 */ /* 0x040fe40007ffe0ff */
[----:B------:R-:W-:Y:S01]  /*21e0*/  IADD3 R176, R196, 0x5800, RZ ;  /* 0x00005800c4b07810 */ /* 0x000fe20007ffe0ff */
[----:B---3--:R-:W-:Y:S04]  /*21f0*/  LDSM.16.M88.4 R12, [R194+0xc100] ;  /* 0x00c10000c20c783b */ /* 0x008fe80000000200 */
[----:B------:R-:W3:Y:S04]  /*2200*/  LDSM.16.M88.4 R44, [R196] ;  /* 0x00000000c42c783b */ /* 0x000ee80000000200 */
[----:B------:R-:W2:Y:S04]  /*2210*/  LDSM.16.M88.4 R8, [R196+0x800] ;  /* 0x00080000c408783b */ /* 0x000ea80000000200 */
[----:B------:R-:W2:Y:S04]  /*2220*/  LDSM.16.M88.4 R52, [R196+0x1000] ;  /* 0x00100000c434783b */ /* 0x000ea80000000200 */
[----:B------:R-:W2:Y:S04]  /*2230*/  LDSM.16.M88.4 R36, [R196+0x1800] ;  /* 0x00180000c424783b */ /* 0x000ea80000000200 */
[----:B------:R-:W-:Y:S01]  /*2240*/  @!PT LDS RZ, [RZ] ;  /* 0x00000000fffff984 */ /* 0x000fe20000000800 */
[----:B------:R-:W-:Y:S01]  /*2250*/  @!PT LDS RZ, [RZ] ;  /* 0x00000000fffff984 */ /* 0x000fe20000000800 */
[----:B------:R-:W-:Y:S01]  /*2260*/  @!PT LDS RZ, [RZ] ;  /* 0x00000000fffff984 */ /* 0x000fe20000000800 */
[----:B------:R2:W-:Y:S01]  /*2270*/  LDGSTS.E.BYPASS.LTC128B.128 [R199+0x100], [R58.64], !P6 ;  /* 0x001000003ac77fae */ /* 0x0005e2000f101d50 */
[----:B------:R-:W-:-:S02]  /*2280*/  ISETP.LT.OR P6, PT, R0, 0x1, !P4 ;  /* 0x000000010000780c */ /* 0x000fc400067c1670 */
[----:B------:R-:W-:Y:S01]  /*2290*/  ISETP.LT.OR P4, PT, R0, 0x21, !P4 ;  /* 0x000000210000780c */ /* 0x000fe20006781670 */
[----:B-1----:R-:W-:Y:S01]  /*22a0*/  HMMA.16816.F32.BF16 R32, R40, R28, RZ ;  /* 0x0000001c2820723c */ /* 0x002fe200000418ff */
[----:B------:R1:W-:Y:S01]  /*22b0*/  LDGSTS.E.BYPASS.LTC128B.128 [R199+0x2100], [R58.64+0x80], !P0 ;  /* 0x021000803ac77fae */ /* 0x0003e2000c101d50 */
[----:B------:R-:W-:-:S06]  /*22c0*/  LOP3.LUT P0, RZ, R56, 0x4, RZ, 0xc0, !PT ;  /* 0x0000000438ff7812 */ /* 0x000fcc000780c0ff */
[----:B----4-:R-:W-:Y:S02]  /*22d0*/  HMMA.16816.F32.BF16 R24, R40, R20, RZ ;  /* 0x000000142818723c */ /* 0x010fe400000418ff */
[----:B------:R1:W-:Y:S01]  /*22e0*/  LDGSTS.E.BYPASS.LTC128B.128 [R199+0x4100], [R58.64+0x100], !P6 ;  /* 0x041001003ac77fae */ /* 0x0003e2000f101d50 */
[----:B------:R-:W-:Y:S01]  /*22f0*/  ISETP.LT.OR P6, PT, R0, 0x21, P3 ;  /* 0x000000210000780c */ /* 0x000fe20001fc1670 */
[----:B------:R-:W-:-:S04]  /*2300*/  IMAD.MOV.U32 R0, RZ, RZ, 0x40 ;  /* 0x00000040ff007424 */ /* 0x000fc800078e00ff */
[----:B------:R-:W-:Y:S01]  /*2310*/  HMMA.16816.F32.BF16 R28, R40, R30, RZ ;  /* 0x0000001e281c723c */ /* 0x000fe200000418ff */
[----:B------:R-:W-:-:S05]  /*2320*/  SEL R0, R0, 0xffffffc0, !P0 ;  /* 0xffffffc000007807 */ /* 0x000fca0004000000 */
[----:B------:R-:W-:Y:S02]  /*2330*/  IMAD.IADD R192, R197, 0x1, R0 ;  /* 0x00000001c5c07824 */ /* 0x000fe400078e0200 */
[C---:B------:R-:W-:Y:S01]  /*2340*/  HMMA.16816.F32.BF16 R20, R40.reuse, R22, RZ ;  /* 0x000000162814723c */ /* 0x040fe200000418ff */
[----:B------:R4:W-:Y:S01]  /*2350*/  LDGSTS.E.BYPASS.LTC128B.128 [R199+0x1100], [R68.64], !P6 ;  /* 0x0110000044c77fae */ /* 0x0009e2000f101d50 */
[----:B------:R-:W-:Y:S01]  /*2360*/  IMAD.IADD R184, R0, 0x1, R196 ;  /* 0x0000000100b87824 */ /* 0x000fe200078e02c4 */
[----:B------:R-:W-:Y:S02]  /*2370*/  SHF.R.S32.HI R0, RZ, 0x1f, R7 ;  /* 0x0000001fff007819 */ /* 0x000fe40000011407 */
[----:B------:R4:W-:Y:S01]  /*2380*/  LDGSTS.E.BYPASS.LTC128B.128 [R199+0x3100], [R68.64+0x80], !P5 ;  /* 0x0310008044c77fae */ /* 0x0009e2000e901d50 */
[----:B------:R-:W-:Y:S02]  /*2390*/  PLOP3.LUT P5, PT, PT, PT, UP0, 0x80, 0x0 ;  /* 0x000000000000781c */ /* 0x000fe40003faf008 */
[----:B--2---:R-:W-:Y:S01]  /*23a0*/  HMMA.16816.F32.BF16 R16, R40, R64, RZ ;  /* 0x000000402810723c */ /* 0x004fe200000418ff */
[----:B------:R4:W-:Y:S01]  /*23b0*/  LDGSTS.E.BYPASS.LTC128B.128 [R199+0x5100], [R68.64+0x100], !P4 ;  /* 0x0510010044c77fae */ /* 0x0009e2000e101d50 */
[----:B------:R-:W-:-:S02]  /*23c0*/  LEA.HI R0, R0, R7, RZ, 0x3 ;  /* 0x0000000700007211 */ /* 0x000fc400078f18ff */
[----:B------:R-:W-:Y:S01]  /*23d0*/  PLOP3.LUT P4, PT, PT, PT, UP2, 0x80, 0x0 ;  /* 0x000000000000781c */ /* 0x000fe20003f8f028 */
[----:B-1----:R-:W-:Y:S01]  /*23e0*/  LDSM.16.M88.4 R56, [R193+0xc100] ;  /* 0x00c10000c138783b */ /* 0x002fe20000000200 */
[----:B------:R-:W-:Y:S02]  /*23f0*/  LOP3.LUT R0, R0, 0xffffff8, RZ, 0xc0, !PT ;  /* 0x0ffffff800007812 */ /* 0x000fe400078ec0ff */
[C---:B------:R-:W-:Y:S01]  /*2400*/  HMMA.16816.F32.BF16 R64, R40.reuse, R66, RZ ;  /* 0x000000422840723c */ /* 0x040fe200000418ff */
[----:B------:R-:W-:Y:S02]  /*2410*/  LDSM.16.M88.4 R72, [R192+0x7900] ;  /* 0x00790000c048783b */ /* 0x000fe40000000200 */
[----:B------:R-:W-:Y:S02]  /*2420*/  IMAD.IADD R7, R7, 0x1, -R0 ;  /* 0x0000000107077824 */ /* 0x000fe400078e0a00 */
[----:B------:R-:W-:Y:S03]  /*2430*/  LDSM.16.M88.4 R76, [R192+0x9100] ;  /* 0x00910000c04c783b */ /* 0x000fe60000000200 */
[C---:B-----5:R-:W-:Y:S01]  /*2440*/  HMMA.16816.F32.BF16 R60, R40.reuse, R48, RZ ;  /* 0x00000030283c723c */ /* 0x060fe200000418ff */
[----:B------:R-:W0:Y:S07]  /*2450*/  LDGDEPBAR ;  /* 0x00000000000079af */ /* 0x000e2e0000000000 */
[----:B------:R-:W-:Y:S01]  /*2460*/  HMMA.16816.F32.BF16 R40, R40, R50, RZ ;  /* 0x000000322828723c */ /* 0x000fe200000418ff */
[----:B------:R-:W1:Y:S04]  /*2470*/  LDSM.16.M88.4 R48, [R192+0x6100] ;  /* 0x00610000c030783b */ /* 0x000e680000000200 */
[----:B----4-:R-:W-:Y:S03]  /*2480*/  LDSM.16.M88.4 R68, [R184] ;  /* 0x00000000b844783b */ /* 0x010fe60000000200 */
[C---:B---3--:R-:W-:Y:S08]  /*2490*/  HMMA.16816.F32.BF16 R32, R12.reuse, R44, R32 ;  /* 0x0000002c0c20723c */ /* 0x048ff00000041820 */
[C---:B------:R-:W-:Y:S01]  /*24a0*/  HMMA.16816.F32.BF16 R28, R12.reuse, R46, R28 ;  /* 0x0000002e0c1c723c */ /* 0x040fe2000004181c */
[----:B------:R-:W2:Y:S07]  /*24b0*/  LDSM.16.M88.4 R44, [R192+0x6900] ;  /* 0x00690000c02c783b */ /* 0x000eae0000000200 */
[C---:B------:R-:W-:Y:S08]  /*24c0*/  HMMA.16816.F32.BF16 R24, R12.reuse, R8, R24 ;  /* 0x000000080c18723c */ /* 0x040ff00000041818 */
[C---:B------:R-:W-:Y:S01]  /*24d0*/  HMMA.16816.F32.BF16 R20, R12.reuse, R10, R20 ;  /* 0x0000000a0c14723c */ /* 0x040fe20000041814 */
[----:B------:R-:W3:Y:S07]  /*24e0*/  LDSM.16.M88.4 R8, [R192+0x7100] ;  /* 0x00710000c008783b */ /* 0x000eee0000000200 */
[C---:B------:R-:W-:Y:S08]  /*24f0*/  HMMA.16816.F32.BF16 R16, R12.reuse, R52, R16 ;  /* 0x000000340c10723c */ /* 0x040ff00000041810 */
[C---:B------:R-:W-:Y:S01]  /*2500*/  HMMA.16816.F32.BF16 R64, R12.reuse, R54, R64 ;  /* 0x000000360c40723c */ /* 0x040fe20000041840 */
[----:B------:R-:W-:Y:S07]  /*2510*/  LDSM.16.M88.4 R52, [R184+0x800] ;  /* 0x00080000b834783b */ /* 0x000fee0000000200 */
[C---:B------:R-:W-:Y:S08]  /*2520*/  HMMA.16816.F32.BF16 R60, R12.reuse, R36, R60 ;  /* 0x000000240c3c723c */ /* 0x040ff0000004183c */
[----:B------:R-:W-:Y:S01]  /*2530*/  HMMA.16816.F32.BF16 R40, R12, R38, R40 ;  /* 0x000000260c28723c */ /* 0x000fe20000041828 */
[----:B------:R-:W4:Y:S04]  /*2540*/  LDSM.16.M88.4 R36, [R191+0xc100] ;  /* 0x00c10000bf24783b */ /* 0x000f280000000200 */
[----:B------:R-:W5:Y:S03]  /*2550*/  LDSM.16.M88.4 R12, [R184+0x1000] ;  /* 0x00100000b80c783b */ /* 0x000f660000000200 */
[C---:B-1----:R-:W-:Y:S08]  /*2560*/  HMMA.16816.F32.BF16 R32, R56.reuse, R48, R32 ;  /* 0x000000303820723c */ /* 0x042ff00000041820 */
[C---:B------:R-:W-:Y:S01]  /*2570*/  HMMA.16816.F32.BF16 R28, R56.reuse, R50, R28 ;  /* 0x00000032381c723c */ /* 0x040fe2000004181c */
[----:B------:R-:W1:Y:S07]  /*2580*/  LDSM.16.M88.4 R48, [R184+0x1800] ;  /* 0x00180000b830783b */ /* 0x000e6e0000000200 */
[C---:B--2---:R-:W-:Y:S08]  /*2590*/  HMMA.16816.F32.BF16 R24, R56.reuse, R44, R24 ;  /* 0x0000002c3818723c */ /* 0x044ff00000041818 */
[C---:B------:R-:W-:Y:S01]  /*25a0*/  HMMA.16816.F32.BF16 R20, R56.reuse, R46, R20 ;  /* 0x0000002e3814723c */ /* 0x040fe20000041814 */
[----:B------:R-:W-:Y:S07]  /*25b0*/  LDSM.16.M88.4 R44, [R197+0x8100] ;  /* 0x00810000c52c783b */ /* 0x000fee0000000200 */
[C---:B---3--:R-:W-:Y:S08]  /*25c0*/  HMMA.16816.F32.BF16 R16, R56.reuse, R8, R16 ;  /* 0x000000083810723c */ /* 0x048ff00000041810 */
[C---:B------:R-:W-:Y:S01]  /*25d0*/  HMMA.16816.F32.BF16 R64, R56.reuse, R10, R64 ;  /* 0x0000000a3840723c */ /* 0x040fe20000041840 */
[----:B------:R-:W2:Y:S07]  /*25e0*/  LDSM.16.M88.4 R8, [R198+0x10100] ;  /* 0x01010000c608783b */ /* 0x000eae0000000200 */
[C---:B------:R-:W-:Y:S08]  /*25f0*/  HMMA.16816.F32.BF16 R60, R56.reuse, R72, R60 ;  /* 0x00000048383c723c */ /* 0x040ff0000004183c */
[----:B------:R-:W-:Y:S01]  /*2600*/  HMMA.16816.F32.BF16 R56, R56, R74, R40 ;  /* 0x0000004a3838723c */ /* 0x000fe20000041828 */
[----:B------:R-:W3:Y:S04]  /*2610*/  LDSM.16.M88.4 R40, [R197+0x8900] ;  /* 0x00890000c528783b */ /* 0x000ee80000000200 */
[----:B------:R-:W-:Y:S03]  /*2620*/  LDSM.16.M88.4 R72, [R193+0x10100] ;  /* 0x01010000c148783b */ /* 0x000fe60000000200 */
[C---:B----4-:R-:W-:Y:S08]  /*2630*/  HMMA.16816.F32.BF16 R32, R36.reuse, R68, R32 ;  /* 0x000000442420723c */ /* 0x050ff00000041820 */
[C---:B------:R-:W-:Y:S01]  /*2640*/  HMMA.16816.F32.BF16 R28, R36.reuse, R70, R28 ;  /* 0x00000046241c723c */ /* 0x040fe2000004181c */
[----:B------:R-:W-:Y:S07]  /*2650*/  LDSM.16.M88.4 R68, [R197+0x9900] ;  /* 0x00990000c544783b */ /* 0x000fee0000000200 */
[C---:B------:R-:W-:Y:S08]  /*2660*/  HMMA.16816.F32.BF16 R24, R36.reuse, R52, R24 ;  /* 0x000000342418723c */ /* 0x040ff00000041818 */
[C---:B------:R-:W-:Y:S01]  /*2670*/  HMMA.16816.F32.BF16 R20, R36.reuse, R54, R20 ;  /* 0x000000362414723c */ /* 0x040fe20000041814 */
[----:B------:R-:W-:Y:S07]  /*2680*/  LDSM.16.M88.4 R52, [R196+0x2000] ;  /* 0x00200000c434783b */ /* 0x000fee0000000200 */
[C---:B-----5:R-:W-:Y:S08]  /*2690*/  HMMA.16816.F32.BF16 R16, R36.reuse, R12, R16 ;  /* 0x0000000c2410723c */ /* 0x060ff00000041810 */
[C---:B------:R-:W-:Y:S01]  /*26a0*/  HMMA.16816.F32.BF16 R64, R36.reuse, R14, R64 ;  /* 0x0000000e2440723c */ /* 0x040fe20000041840 */
[----:B------:R-:W4:Y:S07]  /*26b0*/  LDSM.16.M88.4 R12, [R197+0x9100] ;  /* 0x00910000c50c783b */ /* 0x000f2e0000000200 */
[C---:B-1----:R-:W-:Y:S08]  /*26c0*/  HMMA.16816.F32.BF16 R60, R36.reuse, R48, R60 ;  /* 0x00000030243c723c */ /* 0x042ff0000004183c */
[----:B------:R-:W-:Y:S01]  /*26d0*/  HMMA.16816.F32.BF16 R56, R36, R50, R56 ;  /* 0x000000322438723c */ /* 0x000fe20000041838 */
[----:B------:R-:W1:Y:S04]  /*26e0*/  LDSM.16.M88.4 R36, [R194+0x10100] ;  /* 0x01010000c224783b */ /* 0x000e680000000200 */
[----:B------:R-:W5:Y:S03]  /*26f0*/  LDSM.16.M88.4 R48, [R196+0x2800] ;  /* 0x00280000c430783b */ /* 0x000f660000000200 */
[C---:B--2---:R-:W-:Y:S08]  /*2700*/  HMMA.16816.F32.BF16 R32, R8.reuse, R44, R32 ;  /* 0x0000002c0820723c */ /* 0x044ff00000041820 */
[C---:B------:R-:W-:Y:S01]  /*2710*/  HMMA.16816.F32.BF16 R28, R8.reuse, R46, R28 ;  /* 0x0000002e081c723c */ /* 0x040fe2000004181c */
[----:B------:R-:W2:Y:S07]  /*2720*/  LDSM.16.M88.4 R44, [R196+0x3000] ;  /* 0x00300000c42c783b */ /* 0x000eae0000000200 */
[C---:B---3--:R-:W-:Y:S08]  /*2730*/  HMMA.16816.F32.BF16 R24, R8.reuse, R40, R24 ;  /* 0x000000280818723c */ /* 0x048ff00000041818 */
[C---:B------:R-:W-:Y:S01]  /*2740*/  HMMA.16816.F32.BF16 R20, R8.reuse, R42, R20 ;  /* 0x0000002a0814723c */ /* 0x040fe20000041814 */
[----:B------:R-:W3:Y:S07]  /*2750*/  LDSM.16.M88.4 R40, [R196+0x3800] ;  /* 0x00380000c428783b */ /* 0x000eee0000000200 */
[C---:B----4-:R-:W-:Y:S08]  /*2760*/  HMMA.16816.F32.BF16 R16, R8.reuse, R12, R16 ;  /* 0x0000000c0810723c */ /* 0x050ff00000041810 */
[C---:B------:R-:W-:Y:S01]  /*2770*/  HMMA.16816.F32.BF16 R64, R8.reuse, R14, R64 ;  /* 0x0000000e0840723c */ /* 0x040fe20000041840 */
[----:B------:R-:W4:Y:S07]  /*2780*/  LDSM.16.M88.4 R12, [R192+0x8100] ;  /* 0x00810000c00c783b */ /* 0x000f2e0000000200 */
[C---:B------:R-:W-:Y:S08]  /*2790*/  HMMA.16816.F32.BF16 R60, R8.reuse, R68, R60 ;  /* 0x00000044083c723c */ /* 0x040ff0000004183c */
[----:B------:R-:W-:Y:S01]  /*27a0*/  HMMA.16816.F32.BF16 R56, R8, R70, R56 ;  /* 0x000000460838723c */ /* 0x000fe20000041838 */
[----:B------:R-:W3:Y:S04]  /*27b0*/  LDSM.16.M88.4 R8, [R192+0x8900] ;  /* 0x00890000c008783b */ /* 0x000ee80000000200 */
[----:B------:R-:W3:Y:S03]  /*27c0*/  LDSM.16.M88.4 R68, [R192+0x9900] ;  /* 0x00990000c044783b */ /* 0x000ee60000000200 */
[C---:B-1----:R-:W-:Y:S08]  /*27d0*/  HMMA.16816.F32.BF16 R32, R36.reuse, R52, R32 ;  /* 0x000000342420723c */ /* 0x042ff00000041820 */
[C---:B------:R-:W-:Y:S01]  /*27e0*/  HMMA.16816.F32.BF16 R28, R36.reuse, R54, R28 ;  /* 0x00000036241c723c */ /* 0x040fe2000004181c */
[----:B------:R-:W-:Y:S07]  /*27f0*/  LDSM.16.M88.4 R52, [R191+0x10100] ;  /* 0x01010000bf34783b */ /* 0x000fee0000000200 */
[C---:B-----5:R-:W-:Y:S08]  /*2800*/  HMMA.16816.F32.BF16 R24, R36.reuse, R48, R24 ;  /* 0x000000302418723c */ /* 0x060ff00000041818 */
[C---:B------:R-:W-:Y:S01]  /*2810*/  HMMA.16816.F32.BF16 R20, R36.reuse, R50, R20 ;  /* 0x000000322414723c */ /* 0x040fe20000041814 */
[----:B------:R-:W1:Y:S07]  /*2820*/  LDSM.16.M88.4 R48, [R184+0x2000] ;  /* 0x00200000b830783b */ /* 0x000e6e0000000200 */
[C---:B--2---:R-:W-:Y:S08]  /*2830*/  HMMA.16816.F32.BF16 R16, R36.reuse, R44, R16 ;  /* 0x0000002c2410723c */ /* 0x044ff00000041810 */
[C---:B------:R-:W-:Y:S01]  /*2840*/  HMMA.16816.F32.BF16 R64, R36.reuse, R46, R64 ;  /* 0x0000002e2440723c */ /* 0x040fe20000041840 */
[----:B------:R-:W2:Y:S07]  /*2850*/  LDSM.16.M88.4 R44, [R184+0x2800] ;  /* 0x00280000b82c783b */ /* 0x000eae0000000200 */
[C---:B---3--:R-:W-:Y:S08]  /*2860*/  HMMA.16816.F32.BF16 R60, R36.reuse, R40, R60 ;  /* 0x00000028243c723c */ /* 0x048ff0000004183c */
[----:B------:R-:W-:Y:S01]  /*2870*/  HMMA.16816.F32.BF16 R56, R36, R42, R56 ;  /* 0x0000002a2438723c */ /* 0x000fe20000041838 */
[----:B------:R-:W3:Y:S04]  /*2880*/  LDSM.16.M88.4 R40, [R184+0x3000] ;  /* 0x00300000b828783b */ /* 0x000ee80000000200 */
[----:B------:R-:W5:Y:S03]  /*2890*/  LDSM.16.M88.4 R36, [R184+0x3800] ;  /* 0x00380000b824783b */ /* 0x000f660000000200 */
[C---:B----4-:R-:W-:Y:S08]  /*28a0*/  HMMA.16816.F32.BF16 R32, R72.reuse, R12, R32 ;  /* 0x0000000c4820723c */ /* 0x050ff00000041820 */
[C---:B------:R-:W-:Y:S01]  /*28b0*/  HMMA.16816.F32.BF16 R28, R72.reuse, R14, R28 ;  /* 0x0000000e481c723c */ /* 0x040fe2000004181c */
[----:B------:R-:W-:Y:S07]  /*28c0*/  LDSM.16.M88.4 R12, [R198+0x14100] ;  /* 0x01410000c60c783b */ /* 0x000fee0000000200 */
[C---:B------:R-:W-:Y:S08]  /*28d0*/  HMMA.16816.F32.BF16 R24, R72.reuse, R8, R24 ;  /* 0x000000084818723c */ /* 0x040ff00000041818 */
[C---:B------:R-:W-:Y:S01]  /*28e0*/  HMMA.16816.F32.BF16 R20, R72.reuse, R10, R20 ;  /* 0x0000000a4814723c */ /* 0x040fe20000041814 */
[----:B------:R-:W4:Y:S07]  /*28f0*/  LDSM.16.M88.4 R8, [R197+0xa100] ;  /* 0x00a10000c508783b */ /* 0x000f2e0000000200 */
[C---:B------:R-:W-:Y:S08]  /*2900*/  HMMA.16816.F32.BF16 R16, R72.reuse, R76, R16 ;  /* 0x0000004c4810723c */ /* 0x040ff00000041810 */
[C---:B------:R-:W-:Y:S08]  /*2910*/  HMMA.16816.F32.BF16 R64, R72.reuse, R78, R64 ;  /* 0x0000004e4840723c */ /* 0x040ff00000041840 */
[C---:B------:R-:W-:Y:S08]  /*2920*/  HMMA.16816.F32.BF16 R60, R72.reuse, R68, R60 ;  /* 0x00000044483c723c */ /* 0x040ff0000004183c */
[----:B------:R-:W-:Y:S01]  /*2930*/  HMMA.16816.F32.BF16 R72, R72, R70, R56 ;  /* 0x000000464848723c */ /* 0x000fe20000041838 */
[----:B------:R-:W4:Y:S04]  /*2940*/  LDSM.16.M88.4 R68, [R197+0xa900] ;  /* 0x00a90000c544783b */ /* 0x000f280000000200 */
[----:B------:R-:W4:Y:S03]  /*2950*/  LDSM.16.M88.4 R56, [R197+0xb100] ;  /* 0x00b10000c538783b */ /* 0x000f260000000200 */
        /* <DEDUP_REMOVED lines=9> */
[C---:B-----5:R-:W-:Y:S08]  /*29f0*/  HMMA.16816.F32.BF16 R60, R52.reuse, R36, R60 ;  /* 0x00000024343c723c */ /* 0x060ff0000004183c */
[----:B------:R-:W-:Y:S01]  /*2a00*/  HMMA.16816.F32.BF16 R72, R52, R38, R72 ;  /* 0x000000263448723c */ /* 0x000fe20000041848 */
[----:B------:R-:W3:Y:S04]  /*2a10*/  LDSM.16.M88.4 R52, [R196+0x4800] ;  /* 0x00480000c434783b */ /* 0x000ee80000000200 */
[----:B------:R-:W-:Y:S03]  /*2a20*/  LDSM.16.M88.4 R36, [R196+0x5000] ;  /* 0x00500000c424783b */ /* 0x000fe60000000200 */
[C---:B----4-:R-:W-:Y:S08]  /*2a30*/  HMMA.16816.F32.BF16 R32, R12.reuse, R8, R32 ;  /* 0x000000080c20723c */ /* 0x050ff00000041820 */
[C---:B------:R-:W-:Y:S01]  /*2a40*/  HMMA.16816.F32.BF16 R28, R12.reuse, R10, R28 ;  /* 0x0000000a0c1c723c */ /* 0x040fe2000004181c */
[----:B------:R-:W4:Y:S07]  /*2a50*/  LDSM.16.M88.4 R8, [R196+0x5800] ;  /* 0x00580000c408783b */ /* 0x000f2e0000000200 */
[C---:B------:R-:W-:Y:S08]  /*2a60*/  HMMA.16816.F32.BF16 R24, R12.reuse, R68, R24 ;  /* 0x000000440c18723c */ /* 0x040ff00000041818 */
[C---:B------:R-:W-:Y:S08]  /*2a70*/  HMMA.16816.F32.BF16 R20, R12.reuse, R70, R20 ;  /* 0x000000460c14723c */ /* 0x040ff00000041814 */
[C---:B------:R-:W-:Y:S08]  /*2a80*/  HMMA.16816.F32.BF16 R16, R12.reuse, R56, R16 ;  /* 0x000000380c10723c */ /* 0x040ff00000041810 */
[C---:B------:R-:W-:Y:S01]  /*2a90*/  HMMA.16816.F32.BF16 R64, R12.reuse, R58, R64 ;  /* 0x0000003a0c40723c */ /* 0x040fe20000041840 */
[----:B------:R-:W-:Y:S07]  /*2aa0*/  LDSM.16.M88.4 R56, [R191+0x14100] ;  /* 0x01410000bf38783b */ /* 0x000fee0000000200 */
[C---:B-1----:R-:W-:Y:S08]  /*2ab0*/  HMMA.16816.F32.BF16 R60, R12.reuse, R48, R60 ;  /* 0x000000300c3c723c */ /* 0x042ff0000004183c */
[----:B------:R-:W-:Y:S01]  /*2ac0*/  HMMA.16816.F32.BF16 R72, R12, R50, R72 ;  /* 0x000000320c48723c */ /* 0x000fe20000041848 */
[----:B------:R-:W-:Y:S04]  /*2ad0*/  LDSM.16.M88.4 R12, [R192+0xa100] ;  /* 0x00a10000c00c783b */ /* 0x000fe80000000200 */
[----:B------:R-:W-:Y:S03]  /*2ae0*/  LDSM.16.M88.4 R48, [R192+0xb100] ;  /* 0x00b10000c030783b */ /* 0x000fe60000000200 */
[C---:B--2---:R-:W-:Y:S08]  /*2af0*/  HMMA.16816.F32.BF16 R32, R44.reuse, R40, R32 ;  /* 0x000000282c20723c */ /* 0x044ff00000041820 */
[C---:B------:R-:W-:Y:S01]  /*2b00*/  HMMA.16816.F32.BF16 R28, R44.reuse, R42, R28 ;  /* 0x0000002a2c1c723c */ /* 0x040fe2000004181c */
[----:B------:R-:W1:Y:S07]  /*2b10*/  LDSM.16.M88.4 R40, [R193+0x14100] ;  /* 0x01410000c128783b */ /* 0x000e6e0000000200 */
[C---:B---3--:R-:W-:Y:S08]  /*2b20*/  HMMA.16816.F32.BF16 R24, R44.reuse, R52, R24 ;  /* 0x000000342c18723c */ /* 0x048ff00000041818 */
[C---:B------:R-:W-:Y:S01]  /*2b30*/  HMMA.16816.F32.BF16 R20, R44.reuse, R54, R20 ;  /* 0x000000362c14723c */ /* 0x040fe20000041814 */
[----:B------:R-:W2:Y:S07]  /*2b40*/  LDSM.16.M88.4 R52, [R192+0xa900] ;  /* 0x00a90000c034783b */ /* 0x000eae0000000200 */
[C---:B----4-:R-:W-:Y:S01]  /*2b50*/  HMMA.16816.F32.BF16 R68, R44.reuse, R8, R60 ;  /* 0x000000082c44723c */ /* 0x050fe2000004183c */
[----:B------:R-:W-:Y:S07]  /*2b60*/  LDSM.16.M88.4 R60, [R184+0x4000] ;  /* 0x00400000b83c783b */ /* 0x000fee0000000200 */
[C---:B------:R-:W-:Y:S01]  /*2b70*/  HMMA.16816.F32.BF16 R72, R44.reuse, R10, R72 ;  /* 0x0000000a2c48723c */ /* 0x040fe20000041848 */
[----:B------:R-:W3:Y:S07]  /*2b80*/  LDSM.16.M88.4 R8, [R184+0x4800] ;  /* 0x00480000b808783b */ /* 0x000eee0000000200 */
[C---:B------:R-:W-:Y:S08]  /*2b90*/  HMMA.16816.F32.BF16 R16, R44.reuse, R36, R16 ;  /* 0x000000242c10723c */ /* 0x040ff00000041810 */
[----:B------:R-:W-:Y:S01]  /*2ba0*/  HMMA.16816.F32.BF16 R64, R44, R38, R64 ;  /* 0x000000262c40723c */ /* 0x000fe20000041840 */
[----:B------:R-:W4:Y:S07]  /*2bb0*/  LDSM.16.M88.4 R36, [R192+0xb900] ;  /* 0x00b90000c024783b */ /* 0x000f2e0000000200 */
[C---:B-1----:R-:W-:Y:S08]  /*2bc0*/  HMMA.16816.F32.BF16 R32, R40.reuse, R12, R32 ;  /* 0x0000000c2820723c */ /* 0x042ff00000041820 */
[C---:B------:R-:W-:Y:S01]  /*2bd0*/  HMMA.16816.F32.BF16 R28, R40.reuse, R14, R28 ;  /* 0x0000000e281c723c */ /* 0x040fe2000004181c */
[----:B------:R-:W1:Y:S07]  /*2be0*/  LDSM.16.M88.4 R12, [R184+0x5000] ;  /* 0x00500000b80c783b */ /* 0x000e6e0000000200 */
[C---:B--2---:R-:W-:Y:S08]  /*2bf0*/  HMMA.16816.F32.BF16 R24, R40.reuse, R52, R24 ;  /* 0x000000342818723c */ /* 0x044ff00000041818 */
[C---:B------:R-:W-:Y:S08]  /*2c00*/  HMMA.16816.F32.BF16 R20, R40.reuse, R54, R20 ;  /* 0x000000362814723c */ /* 0x040ff00000041814 */
[----:B------:R-:W-:Y:S08]  /*2c10*/  HMMA.16816.F32.BF16 R16, R40, R48, R16 ;  /* 0x000000302810723c */ /* 0x000ff00000041810 */
[----:B---3--:R-:W-:Y:S07]  /*2c20*/  HMMA.16816.F32.BF16 R24, R56, R8, R24 ;  /* 0x000000083818723c */ /* 0x008fee0000041818 */
[C---:B------:R-:W-:Y:S01]  /*2c30*/  IMAD.IADD R8, R80.reuse, 0x1, -R81 ;  /* 0x0000000150087824 */ /* 0x040fe200078e0a51 */
[----:B------:R-:W-:Y:S01]  /*2c40*/  HMMA.16816.F32.BF16 R64, R40, R50, R64 ;  /* 0x000000322840723c */ /* 0x000fe20000041840 */
[----:B------:R-:W-:-:S03]  /*2c50*/  IMAD.IADD R80, R80, 0x1, -R83 ;  /* 0x0000000150507824 */ /* 0x000fc600078e0a53 */
[----:B------:R-:W-:-:S04]  /*2c60*/  SHF.R.S32.HI R9, RZ, 0x1f, R8 ;  /* 0x0000001fff097819 */ /* 0x000fc80000011408 */
[----:B----4-:R-:W-:Y:S01]  /*2c70*/  HMMA.16816.F32.BF16 R68, R40, R36, R68 ;  /* 0x000000242844723c */ /* 0x010fe20000041844 */
[----:B------:R-:W-:Y:S01]  /*2c80*/  LEA.HI R0, R9, R8, RZ, 0x2 ;  /* 0x0000000809007211 */ /* 0x000fe200078f10ff */
[----:B------:R-:W-:-:S03]  /*2c90*/  IMAD.U32 R9, RZ, RZ, UR12 ;  /* 0x0000000cff097e24 */ /* 0x000fc6000f8e00ff */
[----:B------:R-:W-:-:S03]  /*2ca0*/  LOP3.LUT R205, R0, 0x7ffffffc, RZ, 0xc0, !PT ;  /* 0x7ffffffc00cd7812 */ /* 0x000fc600078ec0ff */
[----:B------:R-:W-:Y:S01]  /*2cb0*/  HMMA.16816.F32.BF16 R72, R40, R38, R72 ;  /* 0x000000262848723c */ /* 0x000fe20000041848 */
[----:B------:R-:W2:Y:S01]  /*2cc0*/  LDSM.16.M88.4 R36, [R184+0x5800] ;  /* 0x00580000b824783b */ /* 0x000ea20000000200 */
[----:B------:R-:W-:-:S04]  /*2cd0*/  DEPBAR.LE SB0, 0x0 ;  /* 0x000080000000791a */ /* 0x000fc80000000000 */
[----:B------:R-:W-:Y:S02]  /*2ce0*/  IMAD.IADD R205, R8, 0x1, -R205 ;  /* 0x0000000108cd7824 */ /* 0x000fe400078e0acd */
[----:B------:R-:W-:Y:S01]  /*2cf0*/  @P5 IMAD.WIDE.U32 R40, R5, UR5, R208 ;  /* 0x0000000505285c25 */ /* 0x000fe2000f8e00d0 */
[----:B------:R-:W-:Y:S01]  /*2d00*/  LEA.HI R5, R80, R80, RZ, 0x1 ;  /* 0x0000005050057211 */ /* 0x000fe200078f08ff */
[----:B------:R-:W-:Y:S01]  /*2d10*/  @UP0 UIMAD UR5, UR20, UR5, URZ ;  /* 0x00000005140502a4 */ /* 0x000fe2000f8e023f */
[----:B------:R-:W-:Y:S01]  /*2d20*/  HMMA.16816.F32.BF16 R20, R56, R10, R20 ;  /* 0x0000000a3814723c */ /* 0x000fe20000041814 */
[----:B------:R-:W-:Y:S01]  /*2d30*/  IMAD.SHL.U32 R205, R205, 0x2, RZ ;  /* 0x00000002cdcd7824 */ /* 0x000fe200078e00ff */
[----:B------:R-:W-:Y:S01]  /*2d40*/  LOP3.LUT R5, R5, 0x1ffffffe, RZ, 0xc0, !PT ;  /* 0x1ffffffe05057812 */ /* 0x000fe200078ec0ff */
[----:B------:R-:W-:-:S04]  /*2d50*/  @UP0 UIMAD UR4, UR4, UR21, UR5 ;  /* 0x00000015040402a4 */ /* 0x000fc8000f8e0205 */
[----:B------:R-:W-:Y:S01]  /*2d60*/  IMAD.IADD R204, R80, 0x1, -R5 ;  /* 0x0000000150cc7824 */ /* 0x000fe200078e0a05 */
[C---:B-1----:R-:W-:Y:S01]  /*2d70*/  HMMA.16816.F32.BF16 R16, R56.reuse, R12, R16 ;  /* 0x0000000c3810723c */ /* 0x042fe20000041810 */
[----:B------:R-:W-:Y:S02]  /*2d80*/  @P5 LEA R10, P0, R40, c[0x0][0x1c8], 0x1 ;  /* 0x00007200280a5a11 */ /* 0x000fe400078008ff */
[----:B------:R-:W-:Y:S01]  /*2d90*/  @P5 IADD3 R5, R41, UR4, RZ ;  /* 0x0000000429055c10 */ /* 0x000fe2000fffe0ff */
[----:B------:R-:W-:Y:S02]  /*2da0*/  ULDC UR4, c[0x0][0x1d0] ;  /* 0x0000740000047ab9 */ /* 0x000fe40000000800 */
[----:B------:R-:W-:Y:S01]  /*2db0*/  UIADD3 UR4, -UR14, UR4, UR19 ;  /* 0x000000040e047290 */ /* 0x000fe2000fffe113 */
[----:B------:R-:W-:Y:S01]  /*2dc0*/  LEA.HI.SX32 R12, R0, UR7, 0x1e ;  /* 0x00000007000c7c11 */ /* 0x000fe2000f8ff2ff */
[C---:B------:R-:W-:Y:S01]  /*2dd0*/  HMMA.16816.F32.BF16 R32, R56.reuse, R60, R32 ;  /* 0x0000003c3820723c */ /* 0x040fe20000041820 */
[----:B------:R-:W-:Y:S01]  /*2de0*/  @P5 LEA.HI.X R11, R40, c[0x0][0x1cc], R5, 0x1, P0 ;  /* 0x00007300280b5a11 */ /* 0x000fe200000f0c05 */
[----:B------:R-:W-:Y:S01]  /*2df0*/  IMAD.U32 R5, RZ, RZ, UR12 ;  /* 0x0000000cff057e24 */ /* 0x000fe2000f8e00ff */
[----:B------:R-:W-:Y:S01]  /*2e00*/  PLOP3.LUT P0, PT, PT, PT, UP2, 0x80, 0x0 ;  /* 0x000000000000781c */ /* 0x000fe20003f0f028 */
[----:B------:R-:W-:Y:S01]  /*2e10*/  IMAD R7, R7, 0x10, R12 ;  /* 0x0000001007077824 */ /* 0x000fe200078e020c */
[----:B------:R-:W-:Y:S01]  /*2e20*/  BAR.SYNC.DEFER_BLOCKING 0x0 ;  /* 0x0000000000007b1d */ /* 0x000fe20000010000 */
[----:B------:R-:W-:Y:S01]  /*2e30*/  IMAD.U32 R8, RZ, RZ, UR4 ;  /* 0x00000004ff087e24 */ /* 0x000fe2000f8e00ff */
[----:B------:R-:W-:Y:S01]  /*2e40*/  @P5 LEA R12, P6, R5, R10, 0x1 ;  /* 0x0000000a050c5211 */ /* 0x000fe200078c08ff */
[----:B------:R-:W-:Y:S01]  /*2e50*/  IMAD R204, R204, 0x8, R7 ;  /* 0x00000008cccc7824 */ /* 0x000fe200078e0207 */
[----:B------:R-:W-:Y:S01]  /*2e60*/  HMMA.16816.F32.BF16 R28, R56, R62, R28 ;  /* 0x0000003e381c723c */ /* 0x000fe2000004181c */
[----:B------:R-:W-:Y:S01]  /*2e70*/  IMAD.U32 R7, RZ, RZ, UR11 ;  /* 0x0000000bff077e24 */ /* 0x000fe2000f8e00ff */
[----:B------:R-:W-:Y:S01]  /*2e80*/  ULDC UR14, c[0x0][0x324] ;  /* 0x0000c900000e7ab9 */ /* 0x000fe20000000800 */
[----:B------:R-:W-:Y:S01]  /*2e90*/  @P4 IMAD.HI.U32 R5, R204, c[0x0][0x2c8], RZ ;  /* 0x0000b200cc054a27 */ /* 0x000fe200078e00ff */
[----:B------:R-:W-:-:S02]  /*2ea0*/  ULOP3.LUT UR14, URZ, UR14, URZ, 0x33, !UPT ;  /* 0x0000000e3f0e7292 */ /* 0x000fc4000f8e333f */
[----:B------:R-:W-:Y:S01]  /*2eb0*/  @P5 LEA.HI.X R13, R9, R11, R7, 0x1, P6 ;  /* 0x0000000b090d5211 */ /* 0x000fe200030f0c07 */
[----:B------:R-:W-:Y:S01]  /*2ec0*/  IMAD.MOV.U32 R0, RZ, RZ, R204 ;  /* 0x000000ffff007224 */ /* 0x000fe200078e00cc */
[----:B------:R-:W-:Y:S01]  /*2ed0*/  @P0 SHF.R.U32.HI R0, RZ, c[0x0][0x2cc], R5 ;  /* 0x0000b300ff000a19 */ /* 0x000fe20000011605 */
[----:B------:R-:W-:Y:S01]  /*2ee0*/  HMMA.16816.F32.BF16 R64, R56, R14, R64 ;  /* 0x0000000e3840723c */ /* 0x000fe20000041840 */
[----:B------:R-:W-:-:S03]  /*2ef0*/  PLOP3.LUT P0, PT, PT, PT, UP1, 0x40, 0x0 ;  /* 0x000000000000781c */ /* 0x000fc60003f0e818 */
[----:B------:R-:W1:Y:S04]  /*2f00*/  SHFL.IDX PT, R5, R0, RZ, 0x1c1f ;  /* 0x001c1fff00057589 */ /* 0x000e6800000e0000 */
[C---:B--2---:R-:W-:Y:S01]  /*2f10*/  HMMA.16816.F32.BF16 R68, R56.reuse, R36, R68 ;  /* 0x000000243844723c */ /* 0x044fe20000041844 */
[----:B------:R-:W-:Y:S01]  /*2f20*/  @!PT LDS RZ, [RZ] ;  /* 0x00000000fffff984 */ /* 0x000fe20000000800 */
[----:B------:R-:W-:Y:S01]  /*2f30*/  @!PT LDS RZ, [RZ] ;  /* 0x00000000fffff984 */ /* 0x000fe20000000800 */
[----:B------:R2:W-:Y:S04]  /*2f40*/  @P5 LDGSTS.E.BYPASS.LTC128B.128 [R199+0x6100], [R10.64], !P3 ;  /* 0x061000000ac75fae */ /* 0x0005e8000d901d50 */
[----:B------:R2:W-:Y:S03]  /*2f50*/  @P5 LDGSTS.E.BYPASS.LTC128B.128 [R199+0x8100], [R10.64+0x80], !P2 ;  /* 0x081000800ac75fae */ /* 0x0005e6000d101d50 */
[----:B------:R-:W-:Y:S01]  /*2f60*/  HMMA.16816.F32.BF16 R72, R56, R38, R72 ;  /* 0x000000263848723c */ /* 0x000fe20000041848 */
[----:B------:R2:W-:Y:S04]  /*2f70*/  @P5 LDGSTS.E.BYPASS.LTC128B.128 [R199+0xa100], [R10.64+0x100], !P1 ;  /* 0x0a1001000ac75fae */ /* 0x0005e8000c901d50 */
[----:B------:R1:W-:Y:S04]  /*2f80*/  @P5 LDGSTS.E.BYPASS.LTC128B.128 [R199+0x7100], [R12.64], !P3 ;  /* 0x071000000cc75fae */ /* 0x0003e8000d901d50 */
[----:B------:R1:W-:Y:S04]  /*2f90*/  @P5 LDGSTS.E.BYPASS.LTC128B.128 [R199+0x9100], [R12.64+0x80], !P2 ;  /* 0x091000800cc75fae */ /* 0x0003e8000d101d50 */
[----:B------:R1:W-:Y:S04]  /*2fa0*/  @P5 LDGSTS.E.BYPASS.LTC128B.128 [R199+0xb100], [R12.64+0x100], !P1 ;  /* 0x0b1001000cc75fae */ /* 0x0003e8000c901d50 */
[----:B------:R-:W0:Y:S01]  /*2fb0*/  LDGDEPBAR ;  /* 0x00000000000079af */ /* 0x000e220000000000 */
[----:B--2---:R-:W-:-:S02]  /*2fc0*/  IADD3 R10, R8, -c[0x0][0x168], -R205 ;  /* 0x80005a00080a7a10 */ /* 0x004fc40007ffe8cd */
[----:B------:R-:W-:Y:S02]  /*2fd0*/  IADD3 R8, -R205, c[0x0][0x1d0], -R6 ;  /* 0x00007400cd087a10 */ /* 0x000fe40007ffe906 */
[C---:B------:R-:W-:Y:S02]  /*2fe0*/  IADD3 R11, R10.reuse, c[0x0][0x328], RZ ;  /* 0x0000ca000a0b7a10 */ /* 0x040fe40007ffe0ff */
[----:B------:R-:W-:-:S03]  /*2ff0*/  IADD3 R10, R10, UR14, RZ ;  /* 0x0000000e0a0a7c10 */ /* 0x000fc6000fffe0ff */
[--C-:B-1----:R-:W-:Y:S02]  /*3000*/  IMAD.IADD R13, R11, 0x1, R5.reuse ;  /* 0x000000010b0d7824 */ /* 0x102fe400078e0205 */
[----:B------:R-:W-:-:S03]  /*3010*/  IMAD.IADD R12, R10, 0x1, R5 ;  /* 0x000000010a0c7824 */ /* 0x000fc600078e0205 */
[----:B------:R-:W-:Y:S01]  /*3020*/  IMNMX R13, R13, R8, PT ;  /* 0x000000080d0d7217 */ /* 0x000fe20003800200 */
[----:B------:R-:W-:Y:S05]  /*3030*/  @P0 BRA `(.L_x_351) ;  /* 0x0000018000000947 */ /* 0x000fea0003800000 */
[----:B------:R-:W-:Y:S01]  /*3040*/  IADD3 R5, R5, c[0x0][0x1d0], RZ ;  /* 0x0000740005057a10 */ /* 0x000fe20007ffe0ff */
[----:B------:R-:W-:Y:S03]  /*3050*/  BSSY B0, `(.L_x_352) ;  /* 0x0000011000007945 */ /* 0x000fe60003800000 */
[----:B------:R-:W-:-:S04]  /*3060*/  IADD3 R7, R5, -c[0x0][0x168], RZ ;  /* 0x80005a0005077a10 */ /* 0x000fc80007ffe0ff */
[----:B------:R-:W-:-:S13]  /*3070*/  ISETP.GT.AND P0, PT, R7, -0x1, PT ;  /* 0xffffffff0700780c */ /* 0x000fda0003f04270 */
[----:B------:R-:W-:Y:S05]  /*3080*/  @P0 BRA `(.L_x_353) ;  /* 0x0000008000000947 */ /* 0x000fea0003800000 */
[----:B------:R-:W-:Y:S01]  /*3090*/  ULDC UR4, c[0x0][0x32c] ;  /* 0x0000cb0000047ab9 */ /* 0x000fe20000000800 */
[----:B------:R-:W-:Y:S01]  /*30a0*/  LOP3.LUT R7, RZ, R7, RZ, 0x33, !PT ;  /* 0x00000007ff077212 */ /* 0x000fe200078e33ff */
[----:B------:R-:W-:-:S06]  /*30b0*/  UISETP.NE.AND UP0, UPT, UR19, UR4, UPT ;  /* 0x000000041300728c */ /* 0x000fcc000bf05270 */
[----:B------:R-:W-:-:S13]  /*30c0*/  PLOP3.LUT P0, PT, PT, PT, UP0, 0x80, 0x0 ;  /* 0x000000000000781c */ /* 0x000fda0003f0f008 */
[----:B------:R-:W-:-:S05]  /*30d0*/  @P0 IMAD.HI.U32 R5, R7, c[0x0][0x330], RZ ;  /* 0x0000cc0007050a27 */ /* 0x000fca00078e00ff */
[----:B------:R-:W-:-:S04]  /*30e0*/  @P0 SHF.R.U32.HI R7, RZ, c[0x0][0x334], R5 ;  /* 0x0000cd00ff070a19 */ /* 0x000fc80000011605 */
[----:B------:R-:W-:Y:S01]  /*30f0*/  LOP3.LUT R7, RZ, R7, RZ, 0x33, !PT ;  /* 0x00000007ff077212 */ /* 0x000fe200078e33ff */
[----:B------:R-:W-:Y:S05]  /*3100*/  BRA `(.L_x_354) ;  /* 0x0000005000007947 */ /* 0x000fea0003800000 */
.L_x_353:
[----:B------:R-:W-:Y:S02]  /*3110*/  ULDC UR4, c[0x0][0x32c] ;  /* 0x0000cb0000047ab9 */ /* 0x000fe40000000800 */
[----:B------:R-:W-:-:S06]  /*3120*/  UISETP.NE.AND UP0, UPT, UR19, UR4, UPT ;  /* 0x000000041300728c */ /* 0x000fcc000bf05270 */
[----:B------:R-:W-:-:S13]  /*3130*/  PLOP3.LUT P0, PT, PT, PT, UP0, 0x80, 0x0 ;  /* 0x000000000000781c */ /* 0x000fda0003f0f008 */
[----:B------:R-:W-:-:S05]  /*3140*/  @P0 IMAD.HI.U32 R5, R7, c[0x0][0x330], RZ ;  /* 0x0000cc0007050a27 */ /* 0x000fca00078e00ff */
[----:B------:R-:W-:Y:S02]  /*3150*/  @P0 SHF.R.U32.HI R7, RZ, c[0x0][0x334], R5 ;  /* 0x0000cd00ff070a19 */ /* 0x000fe40000011605 */
.L_x_354:
[----:B------:R-:W-:Y:S05]  /*3160*/  BSYNC B0 ;  /* 0x0000000000007941 */ /* 0x000fea0003800000 */
.L_x_352:
[----:B------:R-:W-:-:S04]  /*3170*/  IMAD R14, R7, c[0x0][0x32c], -R6 ;  /* 0x0000cb00070e7a24 */ /* 0x000fc800078e0a06 */
[----:B------:R-:W-:-:S05]  /*3180*/  IMAD.IADD R5, R14, 0x1, -R205 ;  /* 0x000000010e057824 */ /* 0x000fca00078e0acd */
[----:B------:R-:W-:Y:S02]  /*3190*/  IADD3 R14, R5, c[0x0][0x32c], RZ ;  /* 0x0000cb00050e7a10 */ /* 0x000fe40007ffe0ff */
[----:B------:R-:W-:Y:S02]  /*31a0*/  IMNMX R12, R12, R5, !PT ;  /* 0x000000050c0c7217 */ /* 0x000fe40007800200 */
[----:B------:R-:W-:Y:S02]  /*31b0*/  IMNMX R13, R13, R14, PT ;  /* 0x0000000e0d0d7217 */ /* 0x000fe40003800200 */
.L_x_351:
[----:B------:R-:W-:Y:S01]  /*31c0*/  ISETP.LT.AND P0, PT, RZ, UR13, PT ;  /* 0x0000000dff007c0c */ /* 0x000fe2000bf01270 */
[----:B------:R-:W1:Y:S03]  /*31d0*/  SHFL.IDX PT, R0, R0, 0x1, 0x1c1f ;  /* 0x003c1f0000007f89 */ /* 0x000e6600000e0000 */
[C---:B------:R-:W-:Y:S02]  /*31e0*/  ISETP.GT.AND P4, PT, R12.reuse, 0x1, P0 ;  /* 0x000000010c00780c */ /* 0x040fe40000784270 */
[----:B------:R-:W-:-:S02]  /*31f0*/  ISETP.GT.AND P5, PT, R12, RZ, P0 ;  /* 0x000000ff0c00720c */ /* 0x000fc400007a4270 */
[C---:B------:R-:W-:Y:S02]  /*3200*/  ISETP.LT.OR P4, PT, R13.reuse, 0x2, P4 ;  /* 0x000000020d00780c */ /* 0x040fe40002781670 */
[----:B------:R-:W-:Y:S02]  /*3210*/  ISETP.LT.OR P5, PT, R13, 0x1, P5 ;  /* 0x000000010d00780c */ /* 0x000fe40002fa1670 */
[----:B------:R-:W-:Y:S02]  /*3220*/  FSEL R33, R33, -INF , !P4 ;  /* 0xff80000021217808 */ /* 0x000fe40006000000 */
[----:B------:R-:W-:Y:S02]  /*3230*/  ISETP.GT.AND P4, PT, R12, 0x10, P0 ;  /* 0x000000100c00780c */ /* 0x000fe40000784270 */
[----:B------:R-:W-:Y:S02]  /*3240*/  FSEL R32, R32, -INF , !P5 ;  /* 0xff80000020207808 */ /* 0x000fe40006800000 */
[----:B------:R-:W-:-:S02]  /*3250*/  ISETP.LT.OR P4, PT, R13, 0x11, P4 ;  /* 0x000000110d00780c */ /* 0x000fc40002781670 */
[C---:B------:R-:W-:Y:S02]  /*3260*/  ISETP.GT.AND P6, PT, R12.reuse, 0x8, P0 ;  /* 0x000000080c00780c */ /* 0x040fe400007c4270 */
[----:B------:R-:W-:Y:S02]  /*3270*/  ISETP.GT.AND P5, PT, R12, 0x9, P0 ;  /* 0x000000090c00780c */ /* 0x000fe400007a4270 */
[----:B------:R-:W-:Y:S01]  /*3280*/  FSEL R7, R24, -INF , !P4 ;  /* 0xff80000018077808 */ /* 0x000fe20006000000 */
[----:B-1----:R-:W-:Y:S01]  /*3290*/  IMAD.IADD R11, R11, 0x1, R0 ;  /* 0x000000010b0b7824 */ /* 0x002fe200078e0200 */
[----:B------:R-:W-:Y:S02]  /*32a0*/  ISETP.GT.AND P4, PT, R12, 0x19, P0 ;  /* 0x000000190c00780c */ /* 0x000fe40000784270 */
[C---:B------:R-:W-:Y:S02]  /*32b0*/  ISETP.LT.OR P6, PT, R13.reuse, 0x9, P6 ;  /* 0x000000090d00780c */ /* 0x040fe400037c1670 */
[----:B------:R-:W-:-:S02]  /*32c0*/  ISETP.LT.OR P5, PT, R13, 0xa, P5 ;  /* 0x0000000a0d00780c */ /* 0x000fc40002fa1670 */
[----:B------:R-:W-:Y:S02]  /*32d0*/  ISETP.LT.OR P4, PT, R13, 0x1a, P4 ;  /* 0x0000001a0d00780c */ /* 0x000fe40002781670 */
[----:B------:R-:W-:Y:S02]  /*32e0*/  FSEL R9, R28, -INF , !P6 ;  /* 0xff8000001c097808 */ /* 0x000fe40007000000 */
[----:B------:R-:W-:Y:S02]  /*32f0*/  FSEL R29, R29, -INF , !P5 ;  /* 0xff8000001d1d7808 */ /* 0x000fe40006800000 */
[C---:B------:R-:W-:Y:S02]  /*3300*/  ISETP.GT.AND P6, PT, R12.reuse, 0x11, P0 ;  /* 0x000000110c00780c */ /* 0x040fe400007c4270 */
[----:B------:R-:W-:Y:S02]  /*3310*/  ISETP.GT.AND P5, PT, R12, 0x18, P0 ;  /* 0x000000180c00780c */ /* 0x000fe400007a4270 */
[----:B------:R-:W-:-:S02]  /*3320*/  FSEL R21, R21, -INF , !P4 ;  /* 0xff80000015157808 */ /* 0x000fc40006000000 */
[----:B------:R-:W-:Y:S02]  /*3330*/  ISETP.GT.AND P4, PT, R12, 0x28, P0 ;  /* 0x000000280c00780c */ /* 0x000fe40000784270 */
[C---:B------:R-:W-:Y:S02]  /*3340*/  ISETP.LT.OR P6, PT, R13.reuse, 0x12, P6 ;  /* 0x000000120d00780c */ /* 0x040fe400037c1670 */
[C---:B------:R-:W-:Y:S02]  /*3350*/  ISETP.LT.OR P5, PT, R13.reuse, 0x19, P5 ;  /* 0x000000190d00780c */ /* 0x040fe40002fa1670 */
[----:B------:R-:W-:Y:S02]  /*3360*/  ISETP.LT.OR P4, PT, R13, 0x29, P4 ;  /* 0x000000290d00780c */ /* 0x000fe40002781670 */
[----:B------:R-:W-:Y:S02]  /*3370*/  FSEL R25, R25, -INF , !P6 ;  /* 0xff80000019197808 */ /* 0x000fe40007000000 */
[----:B------:R-:W-:-:S02]  /*3380*/  FSEL R5, R20, -INF , !P5 ;  /* 0xff80000014057808 */ /* 0x000fc40006800000 */
[C---:B------:R-:W-:Y:S02]  /*3390*/  ISETP.GT.AND P6, PT, R12.reuse, 0x20, P0 ;  /* 0x000000200c00780c */ /* 0x040fe400007c4270 */
[----:B------:R-:W-:Y:S02]  /*33a0*/  ISETP.GT.AND P5, PT, R12, 0x21, P0 ;  /* 0x000000210c00780c */ /* 0x000fe400007a4270 */
[----:B------:R-:W-:Y:S02]  /*33b0*/  FSEL R161, R64, -INF , !P4 ;  /* 0xff80000040a17808 */ /* 0x000fe40006000000 */
        /* <DEDUP_REMOVED lines=9> */
[----:B------:R-:W-:Y:S02]  /*3450*/  PLOP3.LUT P4, PT, PT, PT, UP1, 0x40, 0x0 ;  /* 0x000000000000781c */ /* 0x000fe40003f8e818 */
[C---:B------:R-:W-:Y:S02]  /*3460*/  ISETP.LT.OR P6, PT, R13.reuse, 0x2a, P6 ;  /* 0x0000002a0d00780c */ /* 0x040fe400037c1670 */
[----:B------:R-:W-:Y:S02]  /*3470*/  ISETP.LT.OR P5, PT, R13, 0x31, P5 ;  /* 0x000000310d00780c */ /* 0x000fe40002fa1670 */
[----:B------:R-:W-:Y:S02]  /*3480*/  FSEL R157, R65, -INF , !P6 ;  /* 0xff800000419d7808 */ /* 0x000fe40007000000 */
[----:B------:R-:W-:Y:S02]  /*3490*/  FSEL R167, R68, -INF , !P5 ;  /* 0xff80000044a77808 */ /* 0x000fe40006800000 */
[----:B------:R-:W-:-:S02]  /*34a0*/  ISETP.GT.AND P6, PT, R12, 0x38, P0 ;  /* 0x000000380c00780c */ /* 0x000fc400007c4270 */
[----:B------:R-:W-:Y:S01]  /*34b0*/  ISETP.GT.AND P5, PT, R12, 0x39, P0 ;  /* 0x000000390c00780c */ /* 0x000fe200007a4270 */
[----:B------:R-:W-:Y:S01]  /*34c0*/  IMAD.IADD R12, R10, 0x1, R0 ;  /* 0x000000010a0c7824 */ /* 0x000fe200078e0200 */
[C---:B------:R-:W-:Y:S02]  /*34d0*/  ISETP.LT.OR P6, PT, R13.reuse, 0x39, P6 ;  /* 0x000000390d00780c */ /* 0x040fe400037c1670 */
[----:B------:R-:W-:Y:S02]  /*34e0*/  ISETP.LT.OR P5, PT, R13, 0x3a, P5 ;  /* 0x0000003a0d00780c */ /* 0x000fe40002fa1670 */
[----:B------:R-:W-:Y:S02]  /*34f0*/  IMNMX R11, R11, R8, PT ;  /* 0x000000080b0b7217 */ /* 0x000fe40003800200 */
[----:B------:R-:W-:Y:S02]  /*3500*/  FSEL R143, R72, -INF , !P6 ;  /* 0xff800000488f7808 */ /* 0x000fe40007000000 */
[----:B------:R-:W-:Y:S01]  /*3510*/  FSEL R141, R73, -INF , !P5 ;  /* 0xff800000498d7808 */ /* 0x000fe20006800000 */
        /* <DEDUP_REMOVED lines=14> */
.L_x_357:
[----:B------:R-:W-:Y:S02]  /*3600*/  ULDC UR4, c[0x0][0x32c] ;  /* 0x0000cb0000047ab9 */ /* 0x000fe40000000800 */
[----:B------:R-:W-:-:S06]  /*3610*/  UISETP.NE.AND UP0, UPT, UR19, UR4, UPT ;  /* 0x000000041300728c */ /* 0x000fcc000bf05270 */
[----:B------:R-:W-:-:S13]  /*3620*/  PLOP3.LUT P4, PT, PT, PT, UP0, 0x80, 0x0 ;  /* 0x000000000000781c */ /* 0x000fda0003f8f008 */
[----:B------:R-:W-:-:S05]  /*3630*/  @P4 IMAD.HI.U32 R0, R13, c[0x0][0x330], RZ ;  /* 0x0000cc000d004a27 */ /* 0x000fca00078e00ff */
[----:B------:R-:W-:Y:S02]  /*3640*/  @P4 SHF.R.U32.HI R13, RZ, c[0x0][0x334], R0 ;  /* 0x0000cd00ff0d4a19 */ /* 0x000fe40000011600 */
.L_x_358:
[----:B------:R-:W-:Y:S05]  /*3650*/  BSYNC B0 ;  /* 0x0000000000007941 */ /* 0x000fea0003800000 */
.L_x_356:
[----:B------:R-:W-:-:S04]  /*3660*/  IMAD R6, R13, c[0x0][0x32c], -R6 ;  /* 0x0000cb000d067a24 */ /* 0x000fc800078e0a06 */
[----:B------:R-:W-:-:S05]  /*3670*/  IMAD.IADD R13, R6, 0x1, -R205 ;  /* 0x00000001060d7824 */ /* 0x000fca00078e0acd */
[----:B------:R-:W-:Y:S02]  /*3680*/  IADD3 R0, R13, c[0x0][0x32c], RZ ;  /* 0x0000cb000d007a10 */ /* 0x000fe40007ffe0ff */
[----:B------:R-:W-:Y:S02]  /*3690*/  IMNMX R12, R12, R13, !PT ;  /* 0x0000000d0c0c7217 */ /* 0x000fe40007800200 */
[----:B------:R-:W-:Y:S02]  /*36a0*/  IMNMX R11, R11, R0, PT ;  /* 0x000000000b0b7217 */ /* 0x000fe40003800200 */
.L_x_355:
[----:B------:R-:W-:Y:S01]  /*36b0*/  ISETP.GT.AND P5, PT, R12, 0x8, P0 ;  /* 0x000000080c00780c */ /* 0x000fe200007a4270 */
[----:B------:R-:W-:Y:S01]  /*36c0*/  IMAD.SHL.U32 R195, R4, 0x2, RZ ;  /* 0x0000000204c37824 */ /* 0x000fe200078e00ff */
[----:B------:R-:W-:Y:S01]  /*36d0*/  ISETP.GT.AND P6, PT, R12, 0x10, P0 ;  /* 0x000000100c00780c */ /* 0x000fe200007c4270 */
[----:B------:R-:W-:Y:S01]  /*36e0*/  @UP2 USHF.L.U32 UR18, UR18, 0x7, URZ ;  /* 0x0000000712122899 */ /* 0x000fe2000800063f */
[----:B------:R-:W-:Y:S01]  /*36f0*/  ISETP.LT.OR P5, PT, R11, 0x9, P5 ;  /* 0x000000090b00780c */ /* 0x000fe20002fa1670 */
[--C-:B------:R-:W-:Y:S01]  /*3700*/  IMAD R189, R3, 0x2, R195.reuse ;  /* 0x0000000203bd7824 */ /* 0x100fe200078e02c3 */
[----:B------:R-:W-:Y:S01]  /*3710*/  ISETP.LT.OR P6, PT, R11, 0x11, P6 ;  /* 0x000000110b00780c */ /* 0x000fe200037c1670 */
[----:B------:R-:W-:Y:S01]  /*3720*/  LDSM.16.MT88.4 R40, [R195+0x2100] ;  /* 0x00210000c328783b */ /* 0x000fe20000004200 */
[----:B------:R-:W-:Y:S01]  /*3730*/  FSEL R30, R30, -INF , !P5 ;  /* 0xff8000001e1e7808 */ /* 0x000fe20006800000 */
[----:B------:R-:W-:Y:S01]  /*3740*/  IMAD R190, R2, 0x2, R195 ;  /* 0x0000000202be7824 */ /* 0x000fe200078e02c3 */
[----:B------:R-:W-:Y:S01]  /*3750*/  FSEL R26, R26, -INF , !P6 ;  /* 0xff8000001a1a7808 */ /* 0x000fe20007000000 */
[----:B------:R-:W-:Y:S01]  /*3760*/  LDSM.16.MT88.4 R56, [R189+0x2100] ;  /* 0x00210000bd38783b */ /* 0x000fe20000004200 */
[C---:B------:R-:W-:Y:S01]  /*3770*/  ISETP.GT.AND P5, PT, R12.reuse, 0x1, P0 ;  /* 0x000000010c00780c */ /* 0x040fe200007a4270 */
[----:B------:R-:W-:Y:S01]  /*3780*/  IMAD R188, R3, 0x2, R190 ;  /* 0x0000000203bc7824 */ /* 0x000fe200078e02be */
[C---:B------:R-:W-:Y:S01]  /*3790*/  ISETP.GT.AND P6, PT, R12.reuse, RZ, P0 ;  /* 0x000000ff0c00720c */ /* 0x040fe200007c4270 */
[----:B------:R-:W-:Y:S01]  /*37a0*/  LDSM.16.MT88.4 R124, [R195+0x100] ;  /* 0x00010000c37c783b */ /* 0x000fe20000004200 */
[----:B------:R-:W-:Y:S01]  /*37b0*/  ISETP.GT.AND P4, PT, R12, 0x9, P0 ;  /* 0x000000090c00780c */ /* 0x000fe20000784270 */
[----:B------:R-:W-:Y:S01]  /*37c0*/  ULDC.64 UR4, c[0x0][0x2c8] ;  /* 0x0000b20000047ab9 */ /* 0x000fe20000000a00 */
[C---:B------:R-:W-:Y:S01]  /*37d0*/  ISETP.LT.OR P5, PT, R11.reuse, 0x2, P5 ;  /* 0x000000020b00780c */ /* 0x040fe20002fa1670 */
[----:B------:R-:W-:Y:S01]  /*37e0*/  LDSM.16.MT88.4 R104, [R190+0x100] ;  /* 0x00010000be68783b */ /* 0x000fe20000004200 */
[C---:B------:R-:W-:Y:S01]  /*37f0*/  ISETP.LT.OR P6, PT, R11.reuse, 0x1, P6 ;  /* 0x000000010b00780c */ /* 0x040fe200037c1670 */
[----:B------:R-:W-:Y:S01]  /*3800*/  UIMAD.WIDE.U32 UR20, UR18, UR4, URZ ;  /* 0x00000004121472a5 */ /* 0x000fe2000f8e003f */
[----:B------:R-:W-:Y:S01]  /*3810*/  FMNMX.FTZ R0, R32, R33, !PT ;  /* 0x0000002120007209 */ /* 0x000fe20007810000 */
[----:B------:R-:W-:Y:S01]  /*3820*/  LDSM.16.MT88.4 R112, [R189+0x100] ;  /* 0x00010000bd70783b */ /* 0x000fe20000004200 */
[----:B------:R-:W-:Y:S01]  /*3830*/  ISETP.LT.OR P4, PT, R11, 0xa, P4 ;  /* 0x0000000a0b00780c */ /* 0x000fe20002781670 */
[----:B------:R-:W-:Y:S01]  /*3840*/  @UP2 USHF.R.U32.HI UR7, URZ, UR5, UR21 ;  /* 0x000000053f072299 */ /* 0x000fe20008011615 */
[----:B------:R-:W-:Y:S01]  /*3850*/  FSEL R14, R35, -INF , !P5 ;  /* 0xff800000230e7808 */ /* 0x000fe20006800000 */
[----:B------:R-:W-:Y:S01]  /*3860*/  LDSM.16.MT88.4 R120, [R188+0x100] ;  /* 0x00010000bc78783b */ /* 0x000fe20000004200 */
[----:B------:R-:W-:Y:S01]  /*3870*/  FSEL R34, R34, -INF , !P6 ;  /* 0xff80000022227808 */ /* 0x000fe20007000000 */
[----:B------:R-:W-:Y:S01]  /*3880*/  UIADD3 UR4, UR6, UR7, URZ ;  /* 0x0000000706047290 */ /* 0x000fe2000fffe03f */
[----:B------:R-:W-:Y:S01]  /*3890*/  FMNMX.FTZ R0, R9, R0, !PT ;  /* 0x0000000009007209 */ /* 0x000fe20007810000 */
[----:B------:R-:W-:Y:S01]  /*38a0*/  LDSM.16.MT88.4 R48, [R190+0x2100] ;  /* 0x00210000be30783b */ /* 0x000fe20000004200 */
[----:B------:R-:W-:Y:S01]  /*38b0*/  FSEL R6, R31, -INF , !P4 ;  /* 0xff8000001f067808 */ /* 0x000fe20006000000 */
[----:B------:R-:W-:Y:S01]  /*38c0*/  ULDC UR6, c[0x0][0x328] ;  /* 0x0000ca0000067ab9 */ /* 0x000fe20000000800 */
[----:B------:R-:W-:Y:S01]  /*38d0*/  FMNMX.FTZ R13, R34, R14, !PT ;  /* 0x0000000e220d7209 */ /* 0x000fe20007810000 */
[----:B------:R-:W-:Y:S01]  /*38e0*/  LDSM.16.MT88.4 R80, [R190+0x4100] ;  /* 0x00410000be50783b */ /* 0x000fe20000004200 */
[----:B------:R-:W-:Y:S01]  /*38f0*/  ISETP.GT.AND P4, PT, R12, 0x11, P0 ;  /* 0x000000110c00780c */ /* 0x000fe20000784270 */
[----:B------:R-:W-:Y:S01]  /*3900*/  UIADD3 UR13, UR13, -0x2, URZ ;  /* 0xfffffffe0d0d7890 */ /* 0x000fe2000fffe03f */
[----:B------:R-:W-:Y:S01]  /*3910*/  FMNMX.FTZ R0, R29, R0, !PT ;  /* 0x000000001d007209 */ /* 0x000fe20007810000 */
[----:B------:R-:W-:Y:S01]  /*3920*/  LDSM.16.MT88.4 R88, [R189+0x4100] ;  /* 0x00410000bd58783b */ /* 0x000fe20000004200 */
[----:B------:R-:W-:Y:S01]  /*3930*/  FMNMX.FTZ R13, R30, R13, !PT ;  /* 0x0000000d1e0d7209 */ /* 0x000fe20007810000 */
[----:B------:R-:W-:Y:S01]  /*3940*/  UIADD3 UR6, UR4, UR6, URZ ;  /* 0x0000000604067290 */ /* 0x000fe2000fffe03f */
[----:B------:R-:W-:Y:S01]  /*3950*/  ISETP.LT.OR P4, PT, R11, 0x12, P4 ;  /* 0x000000120b00780c */ /* 0x000fe20002781670 */
[----:B------:R-:W-:Y:S01]  /*3960*/  LDSM.16.MT88.4 R136, [R190+0x900] ;  /* 0x00090000be88783b */ /* 0x000fe20000004200 */
[----:B------:R-:W-:-:S02]  /*3970*/  ISETP.GT.AND P5, PT, R12, 0x18, P0 ;  /* 0x000000180c00780c */ /* 0x000fc400007a4270 */
[----:B------:R-:W-:Y:S01]  /*3980*/  FMNMX.FTZ R0, R7, R0, !PT ;  /* 0x0000000007007209 */ /* 0x000fe20007810000 */
[----:B------:R-:W-:Y:S01]  /*3990*/  LDSM.16.MT88.4 R132, [R189+0x900] ;  /* 0x00090000bd84783b */ /* 0x000fe20000004200 */
[----:B------:R-:W-:Y:S02]  /*39a0*/  FMNMX.FTZ R13, R6, R13, !PT ;  /* 0x0000000d060d7209 */ /* 0x000fe40007810000 */
[----:B------:R-:W-:Y:S02]  /*39b0*/  FSEL R10, R27, -INF , !P4 ;  /* 0xff8000001b0a7808 */ /* 0x000fe40006000000 */
[----:B------:R-:W-:Y:S02]  /*39c0*/  ISETP.GT.AND P4, PT, R12, 0x19, P0 ;  /* 0x000000190c00780c */ /* 0x000fe40000784270 */
[----:B------:R-:W-:Y:S02]  /*39d0*/  ISETP.LT.OR P5, PT, R11, 0x19, P5 ;  /* 0x000000190b00780c */ /* 0x000fe40002fa1670 */
[----:B------:R-:W-:-:S02]  /*39e0*/  FMNMX.FTZ R0, R25, R0, !PT ;  /* 0x0000000019007209 */ /* 0x000fc40007810000 */
[----:B------:R-:W-:Y:S02]  /*39f0*/  FMNMX.FTZ R13, R26, R13, !PT ;  /* 0x0000000d1a0d7209 */ /* 0x000fe40007810000 */
[----:B------:R-:W-:Y:S02]  /*3a00*/  ISETP.LT.OR P4, PT, R11, 0x1a, P4 ;  /* 0x0000001a0b00780c */ /* 0x000fe40002781670 */
[----:B------:R-:W-:Y:S02]  /*3a10*/  FSEL R22, R22, -INF , !P5 ;  /* 0xff80000016167808 */ /* 0x000fe40006800000 */
[----:B------:R-:W-:Y:S02]  /*3a20*/  FMNMX.FTZ R0, R5, R0, !PT ;  /* 0x0000000005007209 */ /* 0x000fe40007810000 */
[----:B------:R-:W-:Y:S02]  /*3a30*/  ISETP.GT.AND P5, PT, R12, 0x20, P0 ;  /* 0x000000200c00780c */ /* 0x000fe400007a4270 */
[----:B------:R-:W-:-:S02]  /*3a40*/  FMNMX.FTZ R13, R10, R13, !PT ;  /* 0x0000000d0a0d7209 */ /* 0x000fc40007810000 */
[----:B------:R-:W-:Y:S02]  /*3a50*/  FSEL R8, R23, -INF , !P4 ;  /* 0xff80000017087808 */ /* 0x000fe40006000000 */
[----:B------:R-:W-:Y:S02]  /*3a60*/  FMNMX.FTZ R0, R21, R0, !PT ;  /* 0x0000000015007209 */ /* 0x000fe40007810000 */
[----:B------:R-:W-:Y:S02]  /*3a70*/  ISETP.GT.AND P4, PT, R12, 0x21, P0 ;  /* 0x000000210c00780c */ /* 0x000fe40000784270 */
[----:B------:R-:W-:Y:S02]  /*3a80*/  ISETP.LT.OR P5, PT, R11, 0x21, P5 ;  /* 0x000000210b00780c */ /* 0x000fe40002fa1670 */
[----:B------:R-:W-:Y:S02]  /*3a90*/  FMNMX.FTZ R13, R22, R13, !PT ;  /* 0x0000000d160d7209 */ /* 0x000fe40007810000 */
[----:B------:R-:W-:-:S02]  /*3aa0*/  FMNMX.FTZ R0, R155, R0, !PT ;  /* 0x000000009b007209 */ /* 0x000fc40007810000 */
[----:B------:R-:W-:Y:S02]  /*3ab0*/  ISETP.LT.OR P4, PT, R11, 0x22, P4 ;  /* 0x000000220b00780c */ /* 0x000fe40002781670 */
[----:B------:R-:W-:Y:S02]  /*3ac0*/  FSEL R172, R18, -INF , !P5 ;  /* 0xff80000012ac7808 */ /* 0x000fe40006800000 */
[----:B------:R-:W-:Y:S02]  /*3ad0*/  ISETP.GT.AND P5, PT, R12, 0x28, P0 ;  /* 0x000000280c00780c */ /* 0x000fe400007a4270 */
[----:B------:R-:W-:Y:S02]  /*3ae0*/  FMNMX.FTZ R15, R8, R13, !PT ;  /* 0x0000000d080f7209 */ /* 0x000fe40007810000 */
[----:B------:R-:W-:Y:S02]  /*3af0*/  FMNMX.FTZ R0, R163, R0, !PT ;  /* 0x00000000a3007209 */ /* 0x000fe40007810000 */
[----:B------:R-:W-:-:S02]  /*3b00*/  FSEL R162, R19, -INF , !P4 ;  /* 0xff80000013a27808 */ /* 0x000fc40006000000 */
[----:B------:R-:W-:Y:S01]  /*3b10*/  ISETP.GT.AND P4, PT, R12, 0x29, P0 ;  /* 0x000000290c00780c */ /* 0x000fe20000784270 */
[----:B------:R-:W-:Y:S01]  /*3b20*/  LDSM.16.MT88.4 R16, [R188+0x2900] ;  /* 0x00290000bc10783b */ /* 0x000fe20000004200 */
[----:B------:R-:W-:Y:S02]  /*3b30*/  ISETP.LT.OR P5, PT, R11, 0x29, P5 ;  /* 0x000000290b00780c */ /* 0x000fe40002fa1670 */
[----:B------:R-:W-:Y:S02]  /*3b40*/  FMNMX.FTZ R15, R172, R15, !PT ;  /* 0x0000000fac0f7209 */ /* 0x000fe40007810000 */
[----:B------:R-:W-:Y:S02]  /*3b50*/  FMNMX.FTZ R0, R161, R0, !PT ;  /* 0x00000000a1007209 */ /* 0x000fe40007810000 */
[----:B------:R-:W-:Y:S02]  /*3b60*/  ISETP.GT.AND P6, PT, R12, 0x30, P0 ;  /* 0x000000300c00780c */ /* 0x000fe400007c4270 */
[----:B------:R-:W-:-:S02]  /*3b70*/  ISETP.LT.OR P4, PT, R11, 0x2a, P4 ;  /* 0x0000002a0b00780c */ /* 0x000fc40002781670 */
[----:B------:R-:W-:Y:S02]  /*3b80*/  FSEL R170, R66, -INF , !P5 ;  /* 0xff80000042aa7808 */ /* 0x000fe40006800000 */
[----:B------:R-:W-:Y:S02]  /*3b90*/  FMNMX.FTZ R15, R162, R15, !PT ;  /* 0x0000000fa20f7209 */ /* 0x000fe40007810000 */
[----:B------:R-:W-:Y:S02]  /*3ba0*/  FMNMX.FTZ R0, R157, R0, !PT ;  /* 0x000000009d007209 */ /* 0x000fe40007810000 */
[----:B------:R-:W-:Y:S02]  /*3bb0*/  FSEL R164, R67, -INF , !P4 ;  /* 0xff80000043a47808 */ /* 0x000fe40006000000 */
[----:B------:R-:W-:Y:S01]  /*3bc0*/  ISETP.GT.AND P5, PT, R12, 0x31, P0 ;  /* 0x000000310c00780c */ /* 0x000fe200007a4270 */
[----:B------:R-:W-:Y:S01]  /*3bd0*/  LDSM.16.MT88.4 R64, [R188+0x2100] ;  /* 0x00210000bc40783b */ /* 0x000fe20000004200 */
[----:B------:R-:W-:-:S02]  /*3be0*/  ISETP.LT.OR P6, PT, R11, 0x31, P6 ;  /* 0x000000310b00780c */ /* 0x000fc400037c1670 */
[----:B------:R-:W-:Y:S02]  /*3bf0*/  FMNMX.FTZ R15, R170, R15, !PT ;  /* 0x0000000faa0f7209 */ /* 0x000fe40007810000 */
[----:B------:R-:W-:Y:S02]  /*3c00*/  FMNMX.FTZ R0, R167, R0, !PT ;  /* 0x00000000a7007209 */ /* 0x000fe40007810000 */
[----:B------:R-:W-:Y:S02]  /*3c10*/  ISETP.GT.AND P4, PT, R12, 0x38, P0 ;  /* 0x000000380c00780c */ /* 0x000fe40000784270 */
[----:B------:R-:W-:Y:S02]  /*3c20*/  ISETP.LT.OR P5, PT, R11, 0x32, P5 ;  /* 0x000000320b00780c */ /* 0x000fe40002fa1670 */
[----:B------:R-:W-:Y:S02]  /*3c30*/  FSEL R166, R70, -INF , !P6 ;  /* 0xff80000046a67808 */ /* 0x000fe40007000000 */
[----:B------:R-:W-:-:S02]  /*3c40*/  FMNMX.FTZ R15, R164, R15, !PT ;  /* 0x0000000fa40f7209 */ /* 0x000fc40007810000 */
[----:B------:R-:W-:Y:S02]  /*3c50*/  FMNMX.FTZ R0, R165, R0, !PT ;  /* 0x00000000a5007209 */ /* 0x000fe40007810000 */
[----:B------:R-:W-:Y:S02]  /*3c60*/  ISETP.GT.AND P0, PT, R12, 0x39, P0 ;  /* 0x000000390c00780c */ /* 0x000fe40000704270 */
[----:B------:R-:W-:Y:S02]  /*3c70*/  FSEL R142, R71, -INF , !P5 ;  /* 0xff800000478e7808 */ /* 0x000fe40006800000 */
[----:B------:R-:W-:Y:S02]  /*3c80*/  ISETP.LT.OR P4, PT, R11, 0x39, P4 ;  /* 0x000000390b00780c */ /* 0x000fe40002781670 */
[----:B------:R-:W-:Y:S02]  /*3c90*/  FMNMX.FTZ R15, R166, R15, !PT ;  /* 0x0000000fa60f7209 */ /* 0x000fe40007810000 */
[----:B------:R-:W-:-:S02]  /*3ca0*/  FMNMX.FTZ R0, R143, R0, !PT ;  /* 0x000000008f007209 */ /* 0x000fc40007810000 */
[----:B------:R-:W-:Y:S02]  /*3cb0*/  ISETP.LT.OR P0, PT, R11, 0x3a, P0 ;  /* 0x0000003a0b00780c */ /* 0x000fe40000701670 */
[----:B------:R-:W-:Y:S02]  /*3cc0*/  FSEL R140, R74, -INF , !P4 ;  /* 0xff8000004a8c7808 */ /* 0x000fe40006000000 */
[----:B------:R-:W-:Y:S02]  /*3cd0*/  FMNMX.FTZ R15, R142, R15, !PT ;  /* 0x0000000f8e0f7209 */ /* 0x000fe40007810000 */
[----:B------:R-:W-:Y:S02]  /*3ce0*/  FMNMX.FTZ R0, R141, R0, !PT ;  /* 0x000000008d007209 */ /* 0x000fe40007810000 */
[----:B------:R-:W-:Y:S02]  /*3cf0*/  FSEL R160, R75, -INF , !P0 ;  /* 0xff8000004ba07808 */ /* 0x000fe40004000000 */
        /* <DEDUP_REMOVED lines=20> */
[----:B------:R-:W-:Y:S01]  /*3e40*/  PLOP3.LUT P0, PT, PT, PT, UP1, 0x40, 0x0 ;  /* 0x000000000000781c */ /* 0x000fe20003f0e818 */
[----:B------:R-:W-:Y:S01]  /*3e50*/  FFMA.FTZ R147, R29, c[0x0][0x2d0], -R168 ;  /* 0x0000b4001d937a23 */ /* 0x000fe200000108a8 */
[----:B------:R-:W-:Y:S01]  /*3e60*/  MUFU.EX2 R154, R154 ;  /* 0x0000009a009a7308 */ /* 0x000fe20000000800 */
[----:B------:R-:W-:-:S02]  /*3e70*/  FFMA.FTZ R148, R34, c[0x0][0x2d0], -R159 ;  /* 0x0000b40022947a23 */ /* 0x000fc4000001089f */
[--C-:B------:R-:W-:Y:S01]  /*3e80*/  FFMA.FTZ R149, R14, c[0x0][0x2d0], -R159.reuse ;  /* 0x0000b4000e957a23 */ /* 0x100fe2000001089f */
[----:B------:R-:W-:Y:S01]  /*3e90*/  LDSM.16.MT88.4 R32, [R188+0x900] ;  /* 0x00090000bc20783b */ /* 0x000fe20000004200 */
[--C-:B------:R-:W-:Y:S02]  /*3ea0*/  FFMA.FTZ R150, R30, c[0x0][0x2d0], -R159.reuse ;  /* 0x0000b4001e967a23 */ /* 0x100fe4000001089f */
[--C-:B------:R-:W-:Y:S01]  /*3eb0*/  FFMA.FTZ R15, R6, c[0x0][0x2d0], -R159.reuse ;  /* 0x0000b400060f7a23 */ /* 0x100fe2000001089f */
[----:B------:R-:W1:Y:S01]  /*3ec0*/  MUFU.EX2 R153, R153 ;  /* 0x0000009900997308 */ /* 0x000e620000000800 */
[--C-:B------:R-:W-:Y:S01]  /*3ed0*/  FFMA.FTZ R151, R7, c[0x0][0x2d0], -R168.reuse ;  /* 0x0000b40007977a23 */ /* 0x100fe200000108a8 */
[----:B------:R-:W-:Y:S01]  /*3ee0*/  LDSM.16.MT88.4 R28, [R190+0x2900] ;  /* 0x00290000be1c783b */ /* 0x000fe20000004200 */
[--C-:B------:R-:W-:Y:S02]  /*3ef0*/  FFMA.FTZ R145, R5, c[0x0][0x2d0], -R168.reuse ;  /* 0x0000b40005917a23 */ /* 0x100fe400000108a8 */
[----:B------:R-:W-:Y:S01]  /*3f00*/  FFMA.FTZ R14, R21, c[0x0][0x2d0], -R168 ;  /* 0x0000b400150e7a23 */ /* 0x000fe200000108a8 */
[----:B------:R-:W2:Y:S01]  /*3f10*/  LDSM.16.MT88.4 R4, [R188+0x4100] ;  /* 0x00410000bc04783b */ /* 0x000ea20000004200 */
[--C-:B------:R-:W-:Y:S01]  /*3f20*/  FFMA.FTZ R13, R10, c[0x0][0x2d0], -R159.reuse ;  /* 0x0000b4000a0d7a23 */ /* 0x100fe2000001089f */
[----:B------:R-:W-:Y:S01]  /*3f30*/  MUFU.EX2 R152, R152 ;  /* 0x0000009800987308 */ /* 0x000fe20000000800 */
[----:B------:R-:W-:-:S02]  /*3f40*/  FFMA.FTZ R3, R22, c[0x0][0x2d0], -R159 ;  /* 0x0000b40016037a23 */ /* 0x000fc4000001089f */
[--C-:B------:R-:W-:Y:S01]  /*3f50*/  FFMA.FTZ R2, R8, c[0x0][0x2d0], -R159.reuse ;  /* 0x0000b40008027a23 */ /* 0x100fe2000001089f */
[----:B------:R-:W-:Y:S01]  /*3f60*/  LDSM.16.MT88.4 R20, [R189+0x2900] ;  /* 0x00290000bd14783b */ /* 0x000fe20000004200 */
[--C-:B------:R-:W-:Y:S02]  /*3f70*/  FFMA.FTZ R146, R25, c[0x0][0x2d0], -R168.reuse ;  /* 0x0000b40019927a23 */ /* 0x100fe400000108a8 */
[----:B------:R-:W-:Y:S01]  /*3f80*/  FFMA.FTZ R144, R26, c[0x0][0x2d0], -R159 ;  /* 0x0000b4001a907a23 */ /* 0x000fe2000001089f */
[----:B------:R-:W3:Y:S01]  /*3f90*/  MUFU.EX2 R147, R147 ;  /* 0x0000009300937308 */ /* 0x000ee20000000800 */
[----:B------:R-:W4:Y:S01]  /*3fa0*/  LDSM.16.MT88.4 R8, [R195+0x2900] ;  /* 0x00290000c308783b */ /* 0x000f220000004200 */
[----:B-1----:R-:W-:Y:S01]  /*3fb0*/  F2FP.BF16.PACK_AB R96, R153, R154 ;  /* 0x0000009a9960723e */ /* 0x002fe200000010ff */
[--C-:B------:R-:W-:Y:S02]  /*3fc0*/  FFMA.FTZ R158, R163, c[0x0][0x2d0], -R168.reuse ;  /* 0x0000b400a39e7a23 */ /* 0x100fe400000108a8 */
[----:B------:R-:W1:Y:S01]  /*3fd0*/  LDSM.16.MT88.4 R24, [R195+0x900] ;  /* 0x00090000c318783b */ /* 0x000e620000004200 */
[----:B------:R-:W-:-:S02]  /*3fe0*/  FFMA.FTZ R156, R161, c[0x0][0x2d0], -R168 ;  /* 0x0000b400a19c7a23 */ /* 0x000fc400000108a8 */
[----:B------:R-:W-:Y:S01]  /*3ff0*/  MUFU.EX2 R148, R148 ;  /* 0x0000009400947308 */ /* 0x000fe20000000800 */
[--C-:B------:R-:W-:Y:S02]  /*4000*/  FFMA.FTZ R155, R155, c[0x0][0x2d0], -R168.reuse ;  /* 0x0000b4009b9b7a23 */ /* 0x100fe400000108a8 */
[----:B------:R-:W-:Y:S02]  /*4010*/  FFMA.FTZ R157, R157, c[0x0][0x2d0], -R168 ;  /* 0x0000b4009d9d7a23 */ /* 0x000fe400000108a8 */
[--C-:B------:R-:W-:Y:S02]  /*4020*/  FFMA.FTZ R161, R172, c[0x0][0x2d0], -R159.reuse ;  /* 0x0000b400aca17a23 */ /* 0x100fe4000001089f */
[--C-:B------:R-:W-:Y:S01]  /*4030*/  FFMA.FTZ R162, R162, c[0x0][0x2d0], -R159.reuse ;  /* 0x0000b400a2a27a23 */ /* 0x100fe2000001089f */
[----:B------:R-:W5:Y:S01]  /*4040*/  MUFU.EX2 R149, R149 ;  /* 0x0000009500957308 */ /* 0x000f620000000800 */
[----:B---3--:R-:W-:Y:S01]  /*4050*/  F2FP.BF16.PACK_AB R98, R147, R152 ;  /* 0x000000989362723e */ /* 0x008fe200000010ff */
[----:B------:R-:W-:-:S02]  /*4060*/  FFMA.FTZ R163, R170, c[0x0][0x2d0], -R159 ;  /* 0x0000b400aaa37a23 */ /* 0x000fc4000001089f */
[--C-:B------:R-:W-:Y:S02]  /*4070*/  FFMA.FTZ R164, R164, c[0x0][0x2d0], -R159.reuse ;  /* 0x0000b400a4a47a23 */ /* 0x100fe4000001089f */
[--C-:B------:R-:W-:Y:S02]  /*4080*/  FFMA.FTZ R170, R165, c[0x0][0x2d0], -R168.reuse ;  /* 0x0000b400a5aa7a23 */ /* 0x100fe400000108a8 */
[----:B------:R-:W-:Y:S01]  /*4090*/  MUFU.EX2 R150, R150 ;  /* 0x0000009600967308 */ /* 0x000fe20000000800 */
[--C-:B------:R-:W-:Y:S02]  /*40a0*/  FFMA.FTZ R167, R167, c[0x0][0x2d0], -R168.reuse ;  /* 0x0000b400a7a77a23 */ /* 0x100fe400000108a8 */
[--C-:B------:R-:W-:Y:S02]  /*40b0*/  FFMA.FTZ R165, R143, c[0x0][0x2d0], -R168.reuse ;  /* 0x0000b4008fa57a23 */ /* 0x100fe400000108a8 */
[----:B------:R-:W-:Y:S02]  /*40c0*/  FFMA.FTZ R210, R141, c[0x0][0x2d0], -R168 ;  /* 0x0000b4008dd27a23 */ /* 0x000fe400000108a8 */
[--C-:B------:R-:W-:Y:S01]  /*40d0*/  FFMA.FTZ R166, R166, c[0x0][0x2d0], -R159.reuse ;  /* 0x0000b400a6a67a23 */ /* 0x100fe2000001089f */
[----:B------:R-:W3:Y:S01]  /*40e0*/  MUFU.EX2 R15, R15 ;  /* 0x0000000f000f7308 */ /* 0x000ee20000000800 */
[----:B-----5:R-:W-:Y:S01]  /*40f0*/  F2FP.BF16.PACK_AB R97, R149, R148 ;  /* 0x000000949561723e */ /* 0x020fe200000010ff */
[----:B------:R-:W-:-:S02]  /*4100*/  FFMA.FTZ R169, R142, c[0x0][0x2d0], -R159 ;  /* 0x0000b4008ea97a23 */ /* 0x000fc4000001089f */
[--C-:B------:R-:W-:Y:S02]  /*4110*/  FFMA.FTZ R168, R140, c[0x0][0x2d0], -R159.reuse ;  /* 0x0000b4008ca87a23 */ /* 0x100fe4000001089f */
[----:B------:R-:W-:Y:S01]  /*4120*/  FFMA.FTZ R211, R160, c[0x0][0x2d0], -R159 ;  /* 0x0000b400a0d37a23 */ /* 0x000fe2000001089f */
[----:B------:R-:W-:Y:S01]  /*4130*/  LDSM.16.MT88.4 R140, [R190+0x1900] ;  /* 0x00190000be8c783b */ /* 0x000fe20000004200 */
[----:B------:R-:W-:Y:S01]  /*4140*/  MUFU.EX2 R151, R151 ;  /* 0x0000009700977308 */ /* 0x000fe20000000800 */
[----:B------:R-:W-:Y:S02]  /*4150*/  FADD.FTZ R153, R154, R153 ;  /* 0x000000999a997221 */ /* 0x000fe40000010000 */
[----:B------:R-:W-:Y:S02]  /*4160*/  FADD.FTZ R149, R148, R149 ;  /* 0x0000009594957221 */ /* 0x000fe40000010000 */
[----:B------:R-:W-:Y:S01]  /*4170*/  FADD.FTZ R152, R152, R153 ;  /* 0x0000009998987221 */ /* 0x000fe20000010000 */
[----:B---3--:R-:W-:-:S02]  /*4180*/  F2FP.BF16.PACK_AB R99, R15, R150 ;  /* 0x000000960f63723e */ /* 0x008fc400000010ff */
[----:B------:R-:W3:Y:S01]  /*4190*/  MUFU.EX2 R146, R146 ;  /* 0x0000009200927308 */ /* 0x000ee20000000800 */
[----:B------:R-:W-:Y:S02]  /*41a0*/  FADD.FTZ R150, R150, R149 ;  /* 0x0000009596967221 */ /* 0x000fe40000010000 */
[----:B------:R-:W-:Y:S02]  /*41b0*/  FADD.FTZ R152, R147, R152 ;  /* 0x0000009893987221 */ /* 0x000fe40000010000 */
        /* <DEDUP_REMOVED lines=45> */
[C---:B--2---:R-:W-:Y:S07]  /*4490*/  HMMA.16816.F32.BF16 R92, R96.reuse, R4, RZ ;  /* 0x00000004605c723c */ /* 0x044fee00000418ff */
[----:B---3--:R-:W-:Y:S01]  /*44a0*/  F2FP.BF16.PACK_AB R4, R146, R151 ;  /* 0x000000979204723e */ /* 0x008fe200000010ff */
[----:B------:R-:W-:Y:S01]  /*44b0*/  HMMA.16816.F32.BF16 R96, R96, R6, RZ ;  /* 0x000000066060723c */ /* 0x000fe200000418ff */
[----:B-----5:R-:W-:Y:S01]  /*44c0*/  F2FP.BF16.PACK_AB R5, R13, R144 ;  /* 0x000000900d05723e */ /* 0x020fe200000010ff */
[----:B------:R-:W-:-:S02]  /*44d0*/  FADD.FTZ R151, R151, R152 ;  /* 0x0000009897977221 */ /* 0x000fc40000010000 */
[----:B------:R-:W-:Y:S02]  /*44e0*/  FADD.FTZ R144, R144, R15 ;  /* 0x0000000f90907221 */ /* 0x000fe40000010000 */
[----:B------:R-:W-:Y:S01]  /*44f0*/  FADD.FTZ R146, R146, R151 ;  /* 0x0000009792927221 */ /* 0x000fe20000010000 */
[----:B------:R-:W-:Y:S01]  /*4500*/  F2FP.BF16.PACK_AB R6, R14, R145 ;  /* 0x000000910e06723e */ /* 0x000fe200000010ff */
[----:B------:R-:W-:Y:S01]  /*4510*/  FADD.FTZ R144, R13, R144 ;  /* 0x000000900d907221 */ /* 0x000fe20000010000 */
[----:B-1----:R-:W-:Y:S01]  /*4520*/  F2FP.BF16.PACK_AB R7, R2, R3 ;  /* 0x000000030207723e */ /* 0x002fe200000010ff */
        /* <DEDUP_REMOVED lines=34> */
[C---:B---3--:R-:W-:Y:S08]  /*4750*/  HMMA.16816.F32.BF16 R68, R4.reuse, R24, R68 ;  /* 0x000000180444723c */ /* 0x048ff00000041844 */
[C---:B------:R-:W-:Y:S01]  /*4760*/  HMMA.16816.F32.BF16 R72, R4.reuse, R26, R72 ;  /* 0x0000001a0448723c */ /* 0x040fe20000041848 */
[----:B------:R-:W-:Y:S07]  /*4770*/  LDSM.16.MT88.4 R24, [R195+0x5100] ;  /* 0x00510000c318783b */ /* 0x000fee0000004200 */
[C---:B----4-:R-:W-:Y:S08]  /*4780*/  HMMA.16816.F32.BF16 R92, R4.reuse, R16, R92 ;  /* 0x00000010045c723c */ /* 0x050ff0000004185c */
        /* <DEDUP_REMOVED lines=14> */
[----:B------:R-:W-:-:S03]  /*4870*/  FADD.FTZ R163, R164, R163 ;  /* 0x000000a3a4a37221 */ /* 0x000fc60000010000 */
        /* <DEDUP_REMOVED lines=29> */
[C---:B------:R-:W-:Y:S08]  /*4a50*/  HMMA.16816.F32.BF16 R116, R4.reuse, R32, R116 ;  /* 0x000000200474723c */ /* 0x040ff00000041874 */
[C---:B------:R-:W-:Y:S01]  /*4a60*/  HMMA.16816.F32.BF16 R120, R4.reuse, R34, R120 ;  /* 0x000000220478723c */ /* 0x040fe20000041878 */
[----:B------:R-:W5:Y:S07]  /*4a70*/  LDSM.16.MT88.4 R32, [R190+0x3900] ;  /* 0x00390000be20783b */ /* 0x000f6e0000004200 */
[C---:B------:R-:W-:Y:S08]  /*4a80*/  HMMA.16816.F32.BF16 R44, R4.reuse, R28, R44 ;  /* 0x0000001c042c723c */ /* 0x040ff0000004182c */
[----:B------:R-:W-:Y:S01]  /*4a90*/  HMMA.16816.F32.BF16 R48, R4, R30, R48 ;  /* 0x0000001e0430723c */ /* 0x000fe20000041830 */
[----:B------:R-:W2:Y:S06]  /*4aa0*/  LDSM.16.MT88.4 R28, [R189+0x3900] ;  /* 0x00390000bd1c783b */ /* 0x000eac0000004200 */
        /* <DEDUP_REMOVED lines=9> */
[----:B---3--:R-:W-:Y:S01]  /*4b40*/  HMMA.16816.F32.BF16 R128, R4, R16, R128 ;  /* 0x000000100480723c */ /* 0x008fe20000041880 */
[----:B------:R-:W-:-:S02]  /*4b50*/  FADD.FTZ R168, R168, R169 ;  /* 0x000000a9a8a87221 */ /* 0x000fc40000010000 */
[----:B------:R-:W-:Y:S02]  /*4b60*/  FADD.FTZ R210, R210, R165 ;  /* 0x000000a5d2d27221 */ /* 0x000fe40000010000 */
[----:B------:R-:W-:-:S03]  /*4b70*/  FADD.FTZ R211, R211, R168 ;  /* 0x000000a8d3d37221 */ /* 0x000fc60000010000 */
        /* <DEDUP_REMOVED lines=9> */
[C---:B------:R-:W-:Y:S08]  /*4c10*/  HMMA.16816.F32.BF16 R104, R4.reuse, R142, R104 ;  /* 0x0000008e0468723c */ /* 0x040ff00000041868 */
[C---:B------:R-:W-:Y:S08]  /*4c20*/  HMMA.16816.F32.BF16 R108, R4.reuse, R136, R108 ;  /* 0x00000088046c723c */ /* 0x040ff0000004186c */
[C---:B------:R-:W-:Y:S08]  /*4c30*/  HMMA.16816.F32.BF16 R112, R4.reuse, R138, R112 ;  /* 0x0000008a0470723c */ /* 0x040ff00000041870 */
[C---:B----4-:R-:W-:Y:S08]  /*4c40*/  HMMA.16816.F32.BF16 R116, R4.reuse, R132, R116 ;  /* 0x000000840474723c */ /* 0x050ff00000041874 */
[C---:B------:R-:W-:Y:S08]  /*4c50*/  HMMA.16816.F32.BF16 R120, R4.reuse, R134, R120 ;  /* 0x000000860478723c */ /* 0x040ff00000041878 */
[C---:B-----5:R-:W-:Y:S08]  /*4c60*/  HMMA.16816.F32.BF16 R44, R4.reuse, R32, R44 ;  /* 0x00000020042c723c */ /* 0x060ff0000004182c */
[C---:B------:R-:W-:Y:S08]  /*4c70*/  HMMA.16816.F32.BF16 R48, R4.reuse, R34, R48 ;  /* 0x000000220430723c */ /* 0x040ff00000041830 */
[C---:B------:R-:W-:Y:S08]  /*4c80*/  HMMA.16816.F32.BF16 R52, R4.reuse, R28, R52 ;  /* 0x0000001c0434723c */ /* 0x040ff00000041834 */
[C---:B------:R-:W-:Y:S08]  /*4c90*/  HMMA.16816.F32.BF16 R56, R4.reuse, R30, R56 ;  /* 0x0000001e0438723c */ /* 0x040ff00000041838 */
[C---:B------:R-:W-:Y:S08]  /*4ca0*/  HMMA.16816.F32.BF16 R60, R4.reuse, R24, R60 ;  /* 0x00000018043c723c */ /* 0x040ff0000004183c */
[C---:B------:R-:W-:Y:S08]  /*4cb0*/  HMMA.16816.F32.BF16 R64, R4.reuse, R26, R64 ;  /* 0x0000001a0440723c */ /* 0x040ff00000041840 */
[C---:B---3--:R-:W-:Y:S08]  /*4cc0*/  HMMA.16816.F32.BF16 R76, R4.reuse, R16, R76 ;  /* 0x00000010044c723c */ /* 0x048ff0000004184c */
[C---:B------:R-:W-:Y:S08]  /*4cd0*/  HMMA.16816.F32.BF16 R80, R4.reuse, R18, R80 ;  /* 0x000000120450723c */ /* 0x040ff00000041850 */
[C---:B-1----:R-:W-:Y:S08]  /*4ce0*/  HMMA.16816.F32.BF16 R84, R4.reuse, R8, R84 ;  /* 0x000000080454723c */ /* 0x042ff00000041854 */
[C---:B------:R-:W-:Y:S08]  /*4cf0*/  HMMA.16816.F32.BF16 R88, R4.reuse, R10, R88 ;  /* 0x0000000a0458723c */ /* 0x040ff00000041858 */
[C---:B--2---:R-:W-:Y:S08]  /*4d00*/  HMMA.16816.F32.BF16 R92, R4.reuse, R20, R92 ;  /* 0x00000014045c723c */ /* 0x044ff0000004185c */
[----:B------:R-:W-:Y:S01]  /*4d10*/  HMMA.16816.F32.BF16 R96, R4, R22, R96 ;  /* 0x000000160460723c */ /* 0x000fe20000041860 */
[----:B------:R-:W-:Y:S07]  /*4d20*/  @P0 BRA `(.L_x_359) ;  /* 0x0000014000000947 */ /* 0x000fee0003800000 */
        /* <DEDUP_REMOVED lines=11> */
.L_x_360:
[----:B------:R-:W-:Y:S02]  /*4de0*/  ULDC UR4, c[0x0][0x32c] ;  /* 0x0000cb0000047ab9 */ /* 0x000fe40000000800 */
[----:B------:R-:W-:-:S03]  /*4df0*/  UISETP.NE.AND UP0, UPT, UR19, UR4, UPT ;  /* 0x000000041300728c */ /* 0x000fc6000bf05270 */
[----:B------:R-:W-:Y:S02]  /*4e00*/  ULDC.64 UR4, c[0x0][0x330] ;  /* 0x0000cc0000047ab9 */ /* 0x000fe40000000a00 */
[----:B------:R-:W-:-:S06]  /*4e10*/  UIMAD.WIDE.U32 UR18, UR7, UR4, URZ ;  /* 0x00000004071272a5 */ /* 0x000fcc000f8e003f */
[----:B------:R-:W-:Y:S02]  /*4e20*/  @UP0 USHF.R.U32.HI UR7, URZ, UR5, UR19 ;  /* 0x000000053f070299 */ /* 0x000fe40008011613 */
.L_x_361:
[----:B------:R-:W-:Y:S02]  /*4e30*/  ULDC UR4, c[0x0][0x32c] ;  /* 0x0000cb0000047ab9 */ /* 0x000fe40000000800 */
[----:B------:R-:W-:-:S04]  /*4e40*/  UIMAD UR4, UR7, UR4, UR4 ;  /* 0x00000004070472a4 */ /* 0x000fc8000f8e0204 */
[----:B------:R-:W-:-:S04]  /*4e50*/  UISETP.LT.AND UP0, UPT, UR6, UR4, UPT ;  /* 0x000000040600728c */ /* 0x000fc8000bf01270 */
[----:B------:R-:W-:-:S04]  /*4e60*/  USEL UR6, UR6, UR4, UP0 ;  /* 0x0000000406067287 */ /* 0x000fc80008000000 */
.L_x_359:
[----:B------:R-:W-:-:S04]  /*4e70*/  USHF.R.S32.HI UR4, URZ, 0x1f, UR6 ;  /* 0x0000001f3f047899 */ /* 0x000fc80008011406 */
[----:B------:R-:W-:-:S04]  /*4e80*/  ULEA.HI UR4, UR4, UR6, URZ, 0x6 ;  /* 0x0000000604047291 */ /* 0x000fc8000f8f303f */
[----:B------:R-:W-:-:S04]  /*4e90*/  USHF.R.S32.HI UR18, URZ, 0x6, UR4 ;  /* 0x000000063f127899 */ /* 0x000fc80008011404 */
[----:B------:R-:W-:-:S04]  /*4ea0*/  UISETP.LT.AND UP0, UPT, UR8, UR18, UPT ;  /* 0x000000120800728c */ /* 0x000fc8000bf01270 */
[----:B------:R-:W-:-:S04]  /*4eb0*/  USEL UR18, UR8, UR18, !UP0 ;  /* 0x0000001208127287 */ /* 0x000fc8000c000000 */
[----:B------:R-:W-:-:S06]  /*4ec0*/  UISETP.GE.AND UP0, UPT, UR13, UR18, UPT ;  /* 0x000000120d00728c */ /* 0x000fcc000bf06270 */
[----:B------:R-:W-:-:S13]  /*4ed0*/  PLOP3.LUT P0, PT, PT, PT, UP0, 0x80, 0x0 ;  /* 0x000000000000781c */ /* 0x000fda0003f0f008 */
[----:B------:R-:W-:Y:S05]  /*4ee0*/  @!P0 BRA `(.L_x_362) ;  /* 0x0000352000008947 */ /* 0x000fea0003800000 */
[----:B------:R-:W-:Y:S01]  /*4ef0*/  PLOP3.LUT P4, PT, PT, PT, UP2, 0x80, 0x0 ;  /* 0x000000000000781c */ /* 0x000fe20003f8f028 */
[----:B------:R-:W-:Y:S01]  /*4f00*/  IMAD.MOV.U32 R2, RZ, RZ, R12 ;  /* 0x000000ffff027224 */ /* 0x000fe200078e000c */
[----:B------:R-:W-:Y:S01]  /*4f10*/  PLOP3.LUT P0, PT, PT, PT, UP2, 0x80, 0x0 ;  /* 0x000000000000781c */ /* 0x000fe20003f0f028 */
[----:B------:R-:W-:Y:S01]  /*4f20*/  IMAD.MOV.U32 R3, RZ, RZ, R0 ;  /* 0x000000ffff037224 */ /* 0x000fe200078e0000 */
[C---:B------:R-:W-:Y:S01]  /*4f30*/  IADD3 R220, P6, R200.reuse, 0x40, RZ ;  /* 0x00000040c8dc7810 */ /* 0x040fe20007fde0ff */
[----:B------:R-:W-:Y:S01]  /*4f40*/  ULDC.64 UR6, c[0x0][0x208] ;  /* 0x0000820000067ab9 */ /* 0x000fe20000000a00 */
[----:B------:R-:W-:Y:S01]  /*4f50*/  IADD3 R218, P5, R200, 0x80, RZ ;  /* 0x00000080c8da7810 */ /* 0x000fe20007fbe0ff */
[----:B------:R-:W-:Y:S02]  /*4f60*/  ULDC.64 UR4, c[0x0][0x1e0] ;  /* 0x0000780000047ab9 */ /* 0x000fe40000000a00 */
[--C-:B------:R-:W-:Y:S01]  /*4f70*/  IMAD.X R219, RZ, RZ, R207.reuse, P6 ;  /* 0x000000ffffdb7224 */ /* 0x100fe200030e06cf */
[----:B------:R-:W-:Y:S01]  /*4f80*/  IADD3 R214, P6, R202, 0x80, RZ ;  /* 0x00000080cad67810 */ /* 0x000fe20007fde0ff */
[----:B------:R-:W-:-:S02]  /*4f90*/  IMAD.X R217, RZ, RZ, R207, P5 ;  /* 0x000000ffffd97224 */ /* 0x000fc400028e06cf */
[----:B------:R-:W-:Y:S01]  /*4fa0*/  @P4 IMAD.HI.U32 R212, R204, c[0x0][0x2c8], RZ ;  /* 0x0000b200ccd44a27 */ /* 0x000fe200078e00ff */
[----:B------:R-:W-:-:S03]  /*4fb0*/  IADD3 R216, P4, R202, 0x40, RZ ;  /* 0x00000040cad87810 */ /* 0x000fc60007f9e0ff */
[--C-:B------:R-:W-:Y:S01]  /*4fc0*/  IMAD.X R213, RZ, RZ, R209.reuse, P6 ;  /* 0x000000ffffd57224 */ /* 0x100fe200030e06d1 */
[----:B------:R-:W-:Y:S01]  /*4fd0*/  @P0 SHF.R.U32.HI R212, RZ, c[0x0][0x2cc], R212 ;  /* 0x0000b300ffd40a19 */ /* 0x000fe200000116d4 */
[----:B------:R-:W-:Y:S02]  /*4fe0*/  IMAD.X R215, RZ, RZ, R209, P4 ;  /* 0x000000ffffd77224 */ /* 0x000fe400020e06d1 */
.L_x_371:
[----:B------:R-:W-:Y:S04]  /*4ff0*/  DEPBAR.LE SB0, 0x0 ;  /* 0x000080000000791a */ /* 0x000fe80000000000 */
[----:B------:R-:W-:Y:S01]  /*5000*/  BAR.SYNC.DEFER_BLOCKING 0x0 ;  /* 0x0000000000007b1d */ /* 0x000fe20000010000 */
[----:B------:R-:W-:Y:S06]  /*5010*/  UISETP.GT.AND UP3, UPT, UR8, UR13, UPT ;  /* 0x0000000d0800728c */ /* 0x000fec000bf64270 */
[----:B------:R-:W-:Y:S05]  /*5020*/  PLOP3.LUT P0, PT, PT, PT, UP3, 0x80, 0x0 ;  /* 0x000000000000781c */ /* 0x000fea0003f0f038 */
[----:B------:R-:W-:Y:S02]  /*5030*/  @!UP3 USHF.R.S32.HI UR19, URZ, 0x1f, UR13 ;  /* 0x0000001f3f13b899 */ /* 0x000fe4000801140d */
[----:B------:R-:W-:Y:S02]  /*5040*/  @!UP3 UIMAD.WIDE.U32 UR22, UR13, UR6, URZ ;  /* 0x000000060d16b2a5 */ /* 0x000fe4000f8e003f */
[----:B------:R-:W-:Y:S02]  /*5050*/  @!UP3 UIMAD UR19, UR19, UR6, URZ ;  /* 0x000000061313b2a4 */ /* 0x000fe4000f8e023f */
[----:B------:R-:W-:Y:S02]  /*5060*/  @!UP3 USHF.L.U32 UR20, UR22, 0x6, URZ ;  /* 0x000000061614b899 */ /* 0x000fe4000800063f */
[----:B------:R-:W-:Y:S01]  /*5070*/  @!UP3 UIMAD UR19, UR13, UR7, UR19 ;  /* 0x000000070d13b2a4 */ /* 0x000fe2000f8e0213 */
[----:B------:R-:W-:Y:S03]  /*5080*/  LDSM.16.M88.4 R132, [R198+0xc100] ;  /* 0x00c10000c684783b */ /* 0x000fe60000000200 */
[----:B------:R-:W-:Y:S01]  /*5090*/  @!P0 IADD3 R221, P6, R200, UR20, RZ ;  /* 0x00000014c8dd8c10 */ /* 0x000fe2000ffde0ff */
[----:B------:R-:W-:Y:S01]  /*50a0*/  @!UP3 UIADD3 UR19, UR23, UR19, URZ ;  /* 0x000000131713b290 */ /* 0x000fe2000fffe03f */
[----:B------:R-:W-:Y:S01]  /*50b0*/  @!P0 IADD3 R223, P5, R220, UR20, RZ ;  /* 0x00000014dcdf8c10 */ /* 0x000fe2000ffbe0ff */
[----:B------:R-:W1:Y:S01]  /*50c0*/  LDSM.16.M88.4 R136, [R197+0x6100] ;  /* 0x00610000c588783b */ /* 0x000e620000000200 */
[----:B------:R-:W-:Y:S01]  /*50d0*/  @!P0 IADD3 R225, P4, R218, UR20, RZ ;  /* 0x00000014dae18c10 */ /* 0x000fe2000ff9e0ff */
[----:B------:R-:W-:Y:S02]  /*50e0*/  @!UP3 USHF.L.U64.HI UR19, UR22, 0x6, UR19 ;  /* 0x000000061613b899 */ /* 0x000fe40008010213 */
[----:B------:R-:W-:Y:S01]  /*50f0*/  @!UP3 ULEA UR20, UP0, UR6, UR20, 0x5 ;  /* 0x000000140614b291 */ /* 0x000fe2000f80283f */
[----:B------:R-:W2:Y:S03]  /*5100*/  LDSM.16.M88.4 R140, [R197+0x6900] ;  /* 0x00690000c58c783b */ /* 0x000ea60000000200 */
[----:B------:R-:W-:Y:S02]  /*5110*/  @!P0 IADD3.X R0, R207, UR19, RZ, P6, !PT ;  /* 0x00000013cf008c10 */ /* 0x000fe4000b7fe4ff */
[----:B------:R-:W3:Y:S01]  /*5120*/  LDSM.16.M88.4 R144, [R197+0x7100] ;  /* 0x00710000c590783b */ /* 0x000ee20000000200 */
[----:B------:R-:W-:Y:S02]  /*5130*/  @!P0 LEA R230, P6, R221, c[0x0][0x1f8], 0x1 ;  /* 0x00007e00dde68a11 */ /* 0x000fe400078c08ff */
[----:B------:R-:W-:Y:S02]  /*5140*/  @!P0 IADD3.X R222, R219, UR19, RZ, P5, !PT ;  /* 0x00000013dbde8c10 */ /* 0x000fe4000affe4ff */
[----:B------:R-:W4:Y:S01]  /*5150*/  LDSM.16.M88.4 R148, [R197+0x7900] ;  /* 0x00790000c594783b */ /* 0x000f220000000200 */
[----:B------:R-:W-:Y:S02]  /*5160*/  @!P0 LEA.HI.X R231, R221, c[0x0][0x1fc], R0, 0x1, P6 ;  /* 0x00007f00dde78a11 */ /* 0x000fe400030f0c00 */
[----:B------:R-:W-:Y:S02]  /*5170*/  @!P0 LEA R228, P5, R223, c[0x0][0x1f8], 0x1 ;  /* 0x00007e00dfe48a11 */ /* 0x000fe400078a08ff */
[----:B------:R-:W-:Y:S01]  /*5180*/  LDSM.16.M88.4 R152, [R194+0xc100] ;  /* 0x00c10000c298783b */ /* 0x000fe20000000200 */
[----:B------:R-:W-:Y:S01]  /*5190*/  @!P0 IADD3.X R224, R217, UR19, RZ, P4, !PT ;  /* 0x00000013d9e08c10 */ /* 0x000fe2000a7fe4ff */
[----:B------:R-:W-:Y:S01]  /*51a0*/  @!UP3 ULEA.HI.X UR19, UR6, UR19, UR7, 0x5, UP0 ;  /* 0x000000130613b291 */ /* 0x000fe200080f2c07 */
[----:B------:R-:W-:Y:S01]  /*51b0*/  @!P0 LEA.HI.X R229, R223, c[0x0][0x1fc], R222, 0x1, P5 ;  /* 0x00007f00dfe58a11 */ /* 0x000fe200028f0cde */
[----:B------:R-:W-:Y:S01]  /*51c0*/  UISETP.GT.AND UP3, UPT, UR13, UR8, UPT ;  /* 0x000000080d00728c */ /* 0x000fe2000bf64270 */
[----:B------:R-:W5:Y:S01]  /*51d0*/  LDSM.16.M88.4 R156, [R196] ;  /* 0x00000000c49c783b */ /* 0x000f620000000200 */
[C---:B------:R-:W-:Y:S02]  /*51e0*/  @!P0 LEA R226, P4, R225.reuse, c[0x0][0x1f8], 0x1 ;  /* 0x00007e00e1e28a11 */ /* 0x040fe400078808ff */
[----:B------:R-:W-:Y:S02]  /*51f0*/  @!P0 IADD3 R0, P6, R200, UR20, RZ ;  /* 0x00000014c8008c10 */ /* 0x000fe4000ffde0ff */
[----:B------:R-:W3:Y:S01]  /*5200*/  LDSM.16.M88.4 R160, [R187] ;  /* 0x00000000bba0783b */ /* 0x000ee20000000200 */
[----:B------:R-:W-:Y:S02]  /*5210*/  @!P0 LEA.HI.X R227, R225, c[0x0][0x1fc], R224, 0x1, P4 ;  /* 0x00007f00e1e38a11 */ /* 0x000fe400020f0ce0 */
[----:B------:R-:W-:Y:S02]  /*5220*/  @!P0 IADD3.X R225, R207, UR19, RZ, P6, !PT ;  /* 0x00000013cfe18c10 */ /* 0x000fe4000b7fe4ff */
[----:B------:R-:W-:Y:S01]  /*5230*/  LDSM.16.M88.4 R164, [R185] ;  /* 0x00000000b9a4783b */ /* 0x000fe20000000200 */
[----:B------:R-:W-:Y:S02]  /*5240*/  @!P0 LEA R232, P6, R0, c[0x0][0x1f8], 0x1 ;  /* 0x00007e0000e88a11 */ /* 0x000fe400078c08ff */
[----:B------:R-:W-:Y:S01]  /*5250*/  @!P0 IADD3 R221, P5, R220, UR20, RZ ;  /* 0x00000014dcdd8c10 */ /* 0x000fe2000ffbe0ff */
[C---:B-1----:R-:W-:Y:S03]  /*5260*/  HMMA.16816.F32.BF16 R4, R132.reuse, R136, RZ ;  /* 0x000000888404723c */ /* 0x042fe600000418ff */
[----:B------:R-:W-:Y:S02]  /*5270*/  @!P0 LEA.HI.X R233, R0, c[0x0][0x1fc], R225, 0x1, P6 ;  /* 0x00007f0000e98a11 */ /* 0x000fe400030f0ce1 */
[----:B------:R-:W-:Y:S02]  /*5280*/  @!P0 IADD3.X R234, R219, UR19, RZ, P5, !PT ;  /* 0x00000013dbea8c10 */ /* 0x000fe4000affe4ff */
[C---:B------:R-:W-:Y:S01]  /*5290*/  @!P0 LEA R224, P5, R221.reuse, c[0x0][0x1f8], 0x1 ;  /* 0x00007e00dde08a11 */ /* 0x040fe200078a08ff */
[C---:B------:R-:W-:Y:S01]  /*52a0*/  HMMA.16816.F32.BF16 R8, R132.reuse, R138, RZ ;  /* 0x0000008a8408723c */ /* 0x040fe200000418ff */
[----:B------:R-:W1:Y:S03]  /*52b0*/  LDSM.16.M88.4 R136, [R186] ;  /* 0x00000000ba88783b */ /* 0x000e660000000200 */
[----:B------:R-:W-:Y:S02]  /*52c0*/  @!P0 LEA.HI.X R225, R221, c[0x0][0x1fc], R234, 0x1, P5 ;  /* 0x00007f00dde18a11 */ /* 0x000fe400028f0cea */
[----:B------:R-:W-:Y:S01]  /*52d0*/  @!PT LDS RZ, [RZ] ;  /* 0x00000000fffff984 */ /* 0x000fe20000000800 */
[----:B------:R-:W-:Y:S01]  /*52e0*/  @!PT LDS RZ, [RZ] ;  /* 0x00000000fffff984 */ /* 0x000fe20000000800 */
[----:B------:R-:W-:Y:S01]  /*52f0*/  @!PT LDS RZ, [RZ] ;  /* 0x00000000fffff984 */ /* 0x000fe20000000800 */
[----:B------:R1:W-:Y:S01]  /*5300*/  @!P0 LDGSTS.E.BYPASS.LTC128B.128 [R199+0x100], [R230.64], !P3 ;  /* 0x00100000e6c78fae */ /* 0x0003e2000d901d50 */
[----:B------:R-:W-:Y:S01]  /*5310*/  @!P0 IADD3 R223, P4, R218, UR20, RZ ;  /* 0x00000014dadf8c10 */ /* 0x000fe2000ff9e0ff */
[C---:B--2---:R-:W-:Y:S01]  /*5320*/  HMMA.16816.F32.BF16 R12, R132.reuse, R140, RZ ;  /* 0x0000008c840c723c */ /* 0x044fe200000418ff */
[----:B------:R-:W-:Y:S02]  /*5330*/  @UP3 UIADD3 UR20, UR13, -0x1, URZ ;  /* 0xffffffff0d143890 */ /* 0x000fe4000fffe03f */
[----:B------:R2:W-:Y:S01]  /*5340*/  @!P0 LDGSTS.E.BYPASS.LTC128B.128 [R199+0x2100], [R228.64], !P2 ;  /* 0x02100000e4c78fae */ /* 0x0005e2000d101d50 */
[----:B------:R-:W-:Y:S01]  /*5350*/  @!P0 IADD3.X R236, R217, UR19, RZ, P4, !PT ;  /* 0x00000013d9ec8c10 */ /* 0x000fe2000a7fe4ff */
[----:B------:R-:W-:Y:S01]  /*5360*/  @UP3 USHF.R.S32.HI UR19, URZ, 0x1f, UR20 ;  /* 0x0000001f3f133899 */ /* 0x000fe20008011414 */
[C---:B------:R-:W-:Y:S01]  /*5370*/  @!P0 LEA R222, P4, R223.reuse, c[0x0][0x1f8], 0x1 ;  /* 0x00007e00dfde8a11 */ /* 0x040fe200078808ff */
[----:B------:R-:W-:Y:S01]  /*5380*/  @UP3 UIMAD.WIDE.U32 UR22, UR20, UR4, URZ ;  /* 0x00000004141632a5 */ /* 0x000fe2000f8e003f */
[C---:B------:R-:W-:Y:S01]  /*5390*/  HMMA.16816.F32.BF16 R16, R132.reuse, R142, RZ ;  /* 0x0000008e8410723c */ /* 0x040fe200000418ff */
[----:B------:R1:W-:Y:S01]  /*53a0*/  @!P0 LDGSTS.E.BYPASS.LTC128B.128 [R199+0x4100], [R226.64], !P1 ;  /* 0x04100000e2c78fae */ /* 0x0003e2000c901d50 */
[----:B------:R-:W-:Y:S02]  /*53b0*/  @UP3 UIMAD UR19, UR19, UR4, URZ ;  /* 0x00000004131332a4 */ /* 0x000fe4000f8e023f */
[----:B------:R-:W-:Y:S02]  /*53c0*/  @!P0 LEA.HI.X R223, R223, c[0x0][0x1fc], R236, 0x1, P4 ;  /* 0x00007f00dfdf8a11 */ /* 0x000fe400020f0cec */
[----:B------:R1:W-:Y:S01]  /*53d0*/  @!P0 LDGSTS.E.BYPASS.LTC128B.128 [R199+0x1100], [R232.64], !P3 ;  /* 0x01100000e8c78fae */ /* 0x0003e2000d901d50 */
[----:B------:R-:W-:Y:S01]  /*53e0*/  @UP3 UIMAD UR19, UR20, UR5, UR19 ;  /* 0x00000005141332a4 */ /* 0x000fe2000f8e0213 */
[C---:B---3--:R-:W-:Y:S01]  /*53f0*/  HMMA.16816.F32.BF16 R20, R132.reuse, R144, RZ ;  /* 0x000000908414723c */ /* 0x048fe200000418ff */
[----:B------:R-:W-:Y:S02]  /*5400*/  @UP3 USHF.L.U32 UR20, UR22, 0x6, URZ ;  /* 0x0000000616143899 */ /* 0x000fe4000800063f */
[----:B------:R3:W-:Y:S01]  /*5410*/  @!P0 LDGSTS.E.BYPASS.LTC128B.128 [R199+0x3100], [R224.64], !P2 ;  /* 0x03100000e0c78fae */ /* 0x0007e2000d101d50 */
[----:B------:R-:W-:Y:S04]  /*5420*/  @UP3 UIADD3 UR19, UR23, UR19, URZ ;  /* 0x0000001317133290 */ /* 0x000fe8000fffe03f */
[C---:B------:R-:W-:Y:S01]  /*5430*/  HMMA.16816.F32.BF16 R24, R132.reuse, R146, RZ ;  /* 0x000000928418723c */ /* 0x040fe200000418ff */
[----:B------:R1:W-:Y:S01]  /*5440*/  @!P0 LDGSTS.E.BYPASS.LTC128B.128 [R199+0x5100], [R222.64], !P1 ;  /* 0x05100000dec78fae */ /* 0x0003e2000c901d50 */
[----:B------:R-:W-:Y:S01]  /*5450*/  PLOP3.LUT P0, PT, PT, PT, UP3, 0x80, 0x0 ;  /* 0x000000000000781c */ /* 0x000fe20003f0f038 */
[----:B------:R-:W-:Y:S03]  /*5460*/  @UP3 USHF.L.U64.HI UR19, UR22, 0x6, UR19 ;  /* 0x0000000616133899 */ /* 0x000fe60008010213 */
[----:B------:R-:W-:Y:S02]  /*5470*/  LDSM.16.M88.4 R140, [R193+0xc100] ;  /* 0x00c10000c18c783b */ /* 0x000fe40000000200 */
[C---:B----4-:R-:W-:Y:S03]  /*5480*/  HMMA.16816.F32.BF16 R28, R132.reuse, R148, RZ ;  /* 0x00000094841c723c */ /* 0x050fe600000418ff */
[----:B------:R-:W0:Y:S04]  /*5490*/  LDGDEPBAR ;  /* 0x00000000000079af */ /* 0x000e280000000000 */
[----:B------:R-:W-:Y:S01]  /*54a0*/  @P0 IADD3 R0, P5, R202, UR20, RZ ;  /* 0x00000014ca000c10 */ /* 0x000fe2000ffbe0ff */
[----:B------:R-:W-:Y:S01]  /*54b0*/  HMMA.16816.F32.BF16 R32, R132, R150, RZ ;  /* 0x000000968420723c */ /* 0x000fe200000418ff */
[----:B------:R-:W4:Y:S03]  /*54c0*/  LDSM.16.M88.4 R168, [R192+0x6100] ;  /* 0x00610000c0a8783b */ /* 0x000f260000000200 */
[----:B------:R-:W-:Y:S02]  /*54d0*/  @P0 IADD3.X R221, R209, UR19, RZ, P5, !PT ;  /* 0x00000013d1dd0c10 */ /* 0x000fe4000affe4ff */
[----:B------:R-:W4:Y:S01]  /*54e0*/  LDSM.16.M88.4 R172, [R192+0x6900] ;  /* 0x00690000c0ac783b */ /* 0x000f220000000200 */
[----:B--2---:R-:W-:Y:S01]  /*54f0*/  @P0 IADD3 R228, P5, R214, UR20, RZ ;  /* 0x00000014d6e40c10 */ /* 0x004fe2000ffbe0ff */
[C---:B-----5:R-:W-:Y:S03]  /*5500*/  HMMA.16816.F32.BF16 R4, R152.reuse, R156, R4 ;  /* 0x0000009c9804723c */ /* 0x060fe60000041804 */
[----:B------:R-:W2:Y:S02]  /*5510*/  LDSM.16.M88.4 R132, [R192+0x7100] ;  /* 0x00710000c084783b */ /* 0x000ea40000000200 */
[C---:B-1----:R-:W-:Y:S02]  /*5520*/  @P0 LEA R222, P4, R0.reuse, c[0x0][0x1c8], 0x1 ;  /* 0x0000720000de0a11 */ /* 0x042fe400078808ff */
[----:B---3--:R-:W-:Y:S01]  /*5530*/  @P0 IADD3.X R225, R213, UR19, RZ, P5, !PT ;  /* 0x00000013d5e10c10 */ /* 0x008fe2000affe4ff */
[C---:B------:R-:W-:Y:S01]  /*5540*/  HMMA.16816.F32.BF16 R8, R152.reuse, R158, R8 ;  /* 0x0000009e9808723c */ /* 0x040fe20000041808 */
[----:B------:R-:W1:Y:S03]  /*5550*/  LDSM.16.M88.4 R144, [R192+0x7900] ;  /* 0x00790000c090783b */ /* 0x000e660000000200 */
[----:B------:R-:W-:Y:S02]  /*5560*/  @P0 LEA.HI.X R223, R0, c[0x0][0x1cc], R221, 0x1, P4 ;  /* 0x0000730000df0a11 */ /* 0x000fe400020f0cdd */
[----:B------:R-:W-:Y:S01]  /*5570*/  LDSM.16.M88.4 R148, [R184] ;  /* 0x00000000b894783b */ /* 0x000fe20000000200 */
[----:B------:R-:W-:Y:S01]  /*5580*/  @P0 IADD3 R221, P4, R216, UR20, RZ ;  /* 0x00000014d8dd0c10 */ /* 0x000fe2000ff9e0ff */
[C---:B------:R-:W-:Y:S01]  /*5590*/  HMMA.16816.F32.BF16 R12, R152.reuse, R160, R12 ;  /* 0x000000a0980c723c */ /* 0x040fe2000004180c */
[----:B------:R-:W-:Y:S02]  /*55a0*/  @UP3 UIADD3 UR20, UP0, UR12, UR20, URZ ;  /* 0x000000140c143290 */ /* 0x000fe4000ff1e03f */
[----:B------:R-:W-:Y:S01]  /*55b0*/  LDSM.16.M88.4 R156, [R184+0x1000] ;  /* 0x00100000b89c783b */ /* 0x000fe20000000200 */
[----:B------:R-:W-:Y:S02]  /*55c0*/  @P0 LEA R226, P6, R221, c[0x0][0x1c8], 0x1 ;  /* 0x00007200dde20a11 */ /* 0x000fe400078c08ff */
[----:B------:R-:W-:Y:S01]  /*55d0*/  @P0 IADD3.X R0, R215, UR19, RZ, P4, !PT ;  /* 0x00000013d7000c10 */ /* 0x000fe2000a7fe4ff */
[----:B------:R-:W-:Y:S01]  /*55e0*/  @UP3 UIADD3.X UR19, UR11, UR19, URZ, UP0, !UPT ;  /* 0x000000130b133290 */ /* 0x000fe200087fe43f */
[C---:B------:R-:W-:Y:S01]  /*55f0*/  HMMA.16816.F32.BF16 R16, R152.reuse, R162, R16 ;  /* 0x000000a29810723c */ /* 0x040fe20000041810 */
[----:B------:R-:W-:Y:S03]  /*5600*/  LDSM.16.M88.4 R160, [R184+0x1800] ;  /* 0x00180000b8a0783b */ /* 0x000fe60000000200 */
[C---:B------:R-:W-:Y:S02]  /*5610*/  @P0 LEA R224, P4, R228.reuse, c[0x0][0x1c8], 0x1 ;  /* 0x00007200e4e00a11 */ /* 0x040fe400078808ff */
[----:B------:R-:W-:Y:S02]  /*5620*/  @P0 LEA.HI.X R227, R221, c[0x0][0x1cc], R0, 0x1, P6 ;  /* 0x00007300dde30a11 */ /* 0x000fe400030f0c00 */
[C---:B------:R-:W-:Y:S04]  /*5630*/  HMMA.16816.F32.BF16 R20, R152.reuse, R136, R20 ;  /* 0x000000889814723c */ /* 0x040fe80000041814 */
[----:B------:R-:W-:Y:S02]  /*5640*/  @P0 LEA.HI.X R225, R228, c[0x0][0x1cc], R225, 0x1, P4 ;  /* 0x00007300e4e10a11 */ /* 0x000fe400020f0ce1 */
[----:B------:R-:W-:Y:S02]  /*5650*/  @P0 IADD3 R232, P5, R216, UR20, RZ ;  /* 0x00000014d8e80c10 */ /* 0x000fe4000ffbe0ff */
[C---:B------:R-:W-:Y:S01]  /*5660*/  HMMA.16816.F32.BF16 R24, R152.reuse, R138, R24 ;  /* 0x0000008a9818723c */ /* 0x040fe20000041818 */
[----:B------:R-:W3:Y:S03]  /*5670*/  LDSM.16.M88.4 R136, [R191+0xc100] ;  /* 0x00c10000bf88783b */ /* 0x000ee60000000200 */
[----:B------:R-:W-:Y:S02]  /*5680*/  @P0 IADD3 R234, P4, R214, UR20, RZ ;  /* 0x00000014d6ea0c10 */ /* 0x000fe4000ff9e0ff */
[----:B------:R-:W-:Y:S02]  /*5690*/  @P0 IADD3 R0, P6, R202, UR20, RZ ;  /* 0x00000014ca000c10 */ /* 0x000fe4000ffde0ff */
[C---:B------:R-:W-:Y:S04]  /*56a0*/  HMMA.16816.F32.BF16 R28, R152.reuse, R164, R28 ;  /* 0x000000a4981c723c */ /* 0x040fe8000004181c */
[----:B------:R-:W-:Y:S02]  /*56b0*/  @P0 IADD3.X R229, R215, UR19, RZ, P5, !PT ;  /* 0x00000013d7e50c10 */ /* 0x000fe4000affe4ff */
[C---:B------:R-:W-:Y:S02]  /*56c0*/  @P0 LEA R230, P5, R232.reuse, c[0x0][0x1c8], 0x1 ;  /* 0x00007200e8e60a11 */ /* 0x040fe400078a08ff */
[----:B------:R-:W-:Y:S01]  /*56d0*/  HMMA.16816.F32.BF16 R32, R152, R166, R32 ;  /* 0x000000a69820723c */ /* 0x000fe20000041820 */
[----:B------:R-:W5:Y:S03]  /*56e0*/  LDSM.16.M88.4 R152, [R184+0x800] ;  /* 0x00080000b898783b */ /* 0x000f660000000200 */
[----:B------:R-:W-:Y:S02]  /*56f0*/  @P0 LEA.HI.X R231, R232, c[0x0][0x1cc], R229, 0x1, P5 ;  /* 0x00007300e8e70a11 */ /* 0x000fe400028f0ce5 */
[----:B------:R-:W-:Y:S01]  /*5700*/  LDSM.16.M88.4 R164, [R197+0x8100] ;  /* 0x00810000c5a4783b */ /* 0x000fe20000000200 */
[----:B------:R-:W-:Y:S01]  /*5710*/  @P0 IADD3.X R233, R213, UR19, RZ, P4, !PT ;  /* 0x00000013d5e90c10 */ /* 0x000fe2000a7fe4ff */
[C---:B----4-:R-:W-:Y:S05]  /*5720*/  HMMA.16816.F32.BF16 R4, R140.reuse, R168, R4 ;  /* 0x000000a88c04723c */ /* 0x050fea0000041804 */
[----:B------:R-:W-:Y:S02]  /*5730*/  @P0 LEA R228, P4, R234, c[0x0][0x1c8], 0x1 ;  /* 0x00007200eae40a11 */ /* 0x000fe400078808ff */
[----:B------:R-:W-:Y:S01]  /*5740*/  @P0 IADD3.X R221, R209, UR19, RZ, P6, !PT ;  /* 0x00000013d1dd0c10 */ /* 0x000fe2000b7fe4ff */
[C---:B------:R-:W-:Y:S01]  /*5750*/  HMMA.16816.F32.BF16 R8, R140.reuse, R170, R8 ;  /* 0x000000aa8c08723c */ /* 0x040fe20000041808 */
[----:B------:R-:W-:Y:S01]  /*5760*/  LDSM.16.M88.4 R168, [R198+0x14100] ;  /* 0x01410000c6a8783b */ /* 0x000fe20000000200 */
[----:B------:R-:W-:Y:S02]  /*5770*/  USHF.L.U32 UR19, UR13, 0x6, URZ ;  /* 0x000000060d137899 */ /* 0x000fe4000800063f */
[----:B------:R-:W-:Y:S02]  /*5780*/  @P0 LEA R236, P6, R0, c[0x0][0x1c8], 0x1 ;  /* 0x0000720000ec0a11 */ /* 0x000fe400078c08ff */
[----:B------:R-:W-:Y:S02]  /*5790*/  @P0 LEA.HI.X R229, R234, c[0x0][0x1cc], R233, 0x1, P4 ;  /* 0x00007300eae50a11 */ /* 0x000fe400020f0ce9 */
[C---:B------:R-:W-:Y:S01]  /*57a0*/  HMMA.16816.F32.BF16 R12, R140.reuse, R172, R12 ;  /* 0x000000ac8c0c723c */ /* 0x040fe2000004180c */
[----:B------:R-:W-:Y:S03]  /*57b0*/  PLOP3.LUT P4, PT, PT, PT, UP2, 0x80, 0x0 ;  /* 0x000000000000781c */ /* 0x000fe60003f8f028 */
[----:B------:R-:W-:Y:S01]  /*57c0*/  @P0 LEA.HI.X R237, R0, c[0x0][0x1cc], R221, 0x1, P6 ;  /* 0x0000730000ed0a11 */ /* 0x000fe200030f0cdd */
[----:B------:R-:W-:Y:S02]  /*57d0*/  IMAD.MOV.U32 R0, RZ, RZ, R204 ;  /* 0x000000ffff007224 */ /* 0x000fe400078e00cc */
[----:B------:R-:W-:Y:S01]  /*57e0*/  IMAD.U32 R232, RZ, RZ, UR19 ;  /* 0x00000013ffe87e24 */ /* 0x000fe2000f8e00ff */
[C---:B------:R-:W-:Y:S01]  /*57f0*/  HMMA.16816.F32.BF16 R16, R140.reuse, R174, R16 ;  /* 0x000000ae8c10723c */ /* 0x040fe20000041810 */
[----:B------:R-:W-:Y:S05]  /*5800*/  LDSM.16.M88.4 R172, [R197+0xa100] ;  /* 0x00a10000c5ac783b */ /* 0x000fea0000000200 */
[----:B------:R-:W-:Y:S02]  /*5810*/  @P4 IMAD.MOV.U32 R0, RZ, RZ, R212 ;  /* 0x000000ffff004224 */ /* 0x000fe400078e00d4 */
[C---:B--2---:R-:W-:Y:S03]  /*5820*/  HMMA.16816.F32.BF16 R20, R140.reuse, R132, R20 ;  /* 0x000000848c14723c */ /* 0x044fe60000041814 */
[----:B------:R-:W-:Y:S05]  /*5830*/  SHFL.IDX PT, R221, R0, RZ, 0x1c1f ;  /* 0x001c1fff00dd7589 */ /* 0x000fea00000e0000 */
[C---:B------:R-:W-:Y:S01]  /*5840*/  HMMA.16816.F32.BF16 R24, R140.reuse, R134, R24 ;  /* 0x000000868c18723c */ /* 0x040fe20000041818 */
[----:B------:R-:W2:Y:S07]  /*5850*/  LDSM.16.M88.4 R132, [R198+0x10100] ;  /* 0x01010000c684783b */ /* 0x000eae0000000200 */
[C---:B-1----:R-:W-:Y:S08]  /*5860*/  HMMA.16816.F32.BF16 R28, R140.reuse, R144, R28 ;  /* 0x000000908c1c723c */ /* 0x042ff0000004181c */
[----:B------:R-:W-:Y:S01]  /*5870*/  HMMA.16816.F32.BF16 R32, R140, R146, R32 ;  /* 0x000000928c20723c */ /* 0x000fe20000041820 */
[----:B------:R-:W1:Y:S05]  /*5880*/  LDSM.16.M88.4 R140, [R197+0x8900] ;  /* 0x00890000c58c783b */ /* 0x000e6a0000000200 */
[----:B------:R-:W4:Y:S02]  /*5890*/  LDSM.16.M88.4 R144, [R197+0x9100] ;  /* 0x00910000c590783b */ /* 0x000f240000000200 */
[C---:B---3--:R-:W-:Y:S08]  /*58a0*/  HMMA.16816.F32.BF16 R4, R136.reuse, R148, R4 ;  /* 0x000000948804723c */ /* 0x048ff00000041804 */
[C---:B------:R-:W-:Y:S01]  /*58b0*/  HMMA.16816.F32.BF16 R8, R136.reuse, R150, R8 ;  /* 0x000000968808723c */ /* 0x040fe20000041808 */
[----:B------:R-:W3:Y:S07]  /*58c0*/  LDSM.16.M88.4 R148, [R197+0x9900] ;  /* 0x00990000c594783b */ /* 0x000eee0000000200 */
[C---:B-----5:R-:W-:Y:S08]  /*58d0*/  HMMA.16816.F32.BF16 R12, R136.reuse, R152, R12 ;  /* 0x00000098880c723c */ /* 0x060ff0000004180c */
[C---:B------:R-:W-:Y:S01]  /*58e0*/  HMMA.16816.F32.BF16 R16, R136.reuse, R154, R16 ;  /* 0x0000009a8810723c */ /* 0x040fe20000041810 */
[----:B------:R-:W-:Y:S07]  /*58f0*/  LDSM.16.M88.4 R152, [R183] ;  /* 0x00000000b798783b */ /* 0x000fee0000000200 */
[C---:B------:R-:W-:Y:S08]  /*5900*/  HMMA.16816.F32.BF16 R20, R136.reuse, R156, R20 ;  /* 0x0000009c8814723c */ /* 0x040ff00000041814 */
[C---:B------:R-:W-:Y:S01]  /*5910*/  HMMA.16816.F32.BF16 R24, R136.reuse, R158, R24 ;  /* 0x0000009e8818723c */ /* 0x040fe20000041818 */
[----:B------:R-:W-:Y:S07]  /*5920*/  LDSM.16.M88.4 R156, [R182] ;  /* 0x00000000b69c783b */ /* 0x000fee0000000200 */
[C---:B------:R-:W-:Y:S08]  /*5930*/  HMMA.16816.F32.BF16 R28, R136.reuse, R160, R28 ;  /* 0x000000a0881c723c */ /* 0x040ff0000004181c */
[----:B------:R-:W-:Y:S01]  /*5940*/  HMMA.16816.F32.BF16 R32, R136, R162, R32 ;  /* 0x000000a28820723c */ /* 0x000fe20000041820 */
[----:B------:R-:W5:Y:S05]  /*5950*/  LDSM.16.M88.4 R136, [R194+0x10100] ;  /* 0x01010000c288783b */ /* 0x000f6a0000000200 */
[----:B------:R-:W3:Y:S02]  /*5960*/  LDSM.16.M88.4 R160, [R181] ;  /* 0x00000000b5a0783b */ /* 0x000ee40000000200 */
[C---:B--2---:R-:W-:Y:S08]  /*5970*/  HMMA.16816.F32.BF16 R4, R132.reuse, R164, R4 ;  /* 0x000000a48404723c */ /* 0x044ff00000041804 */
[C---:B------:R-:W-:Y:S01]  /*5980*/  HMMA.16816.F32.BF16 R8, R132.reuse, R166, R8 ;  /* 0x000000a68408723c */ /* 0x040fe20000041808 */
[----:B------:R-:W2:Y:S07]  /*5990*/  LDSM.16.M88.4 R164, [R180] ;  /* 0x00000000b4a4783b */ /* 0x000eae0000000200 */
[C---:B-1----:R-:W-:Y:S08]  /*59a0*/  HMMA.16816.F32.BF16 R12, R132.reuse, R140, R12 ;  /* 0x0000008c840c723c */ /* 0x042ff0000004180c */
[C---:B------:R-:W-:Y:S01]  /*59b0*/  HMMA.16816.F32.BF16 R16, R132.reuse, R142, R16 ;  /* 0x0000008e8410723c */ /* 0x040fe20000041810 */
[----:B------:R-:W-:Y:S07]  /*59c0*/  LDSM.16.M88.4 R140, [R193+0x10100] ;  /* 0x01010000c18c783b */ /* 0x000fee0000000200 */
[C---:B----4-:R-:W-:Y:S08]  /*59d0*/  HMMA.16816.F32.BF16 R20, R132.reuse, R144, R20 ;  /* 0x000000908414723c */ /* 0x050ff00000041814 */
[C---:B------:R-:W-:Y:S01]  /*59e0*/  HMMA.16816.F32.BF16 R24, R132.reuse, R146, R24 ;  /* 0x000000928418723c */ /* 0x040fe20000041818 */
[----:B------:R-:W1:Y:S07]  /*59f0*/  LDSM.16.M88.4 R144, [R192+0x8100] ;  /* 0x00810000c090783b */ /* 0x000e6e0000000200 */
[C---:B---3--:R-:W-:Y:S08]  /*5a00*/  HMMA.16816.F32.BF16 R28, R132.reuse, R148, R28 ;  /* 0x00000094841c723c */ /* 0x048ff0000004181c */
[----:B------:R-:W-:Y:S01]  /*5a10*/  HMMA.16816.F32.BF16 R32, R132, R150, R32 ;  /* 0x000000968420723c */ /* 0x000fe20000041820 */
[----:B------:R-:W3:Y:S05]  /*5a20*/  LDSM.16.M88.4 R132, [R192+0x8900] ;  /* 0x00890000c084783b */ /* 0x000eea0000000200 */
[----:B------:R-:W4:Y:S02]  /*5a30*/  LDSM.16.M88.4 R148, [R192+0x9100] ;  /* 0x00910000c094783b */ /* 0x000f240000000200 */
[C---:B-----5:R-:W-:Y:S08]  /*5a40*/  HMMA.16816.F32.BF16 R4, R136.reuse, R152, R4 ;  /* 0x000000988804723c */ /* 0x060ff00000041804 */
        /* <DEDUP_REMOVED lines=10> */
[----:B------:R-:W2:Y:S05]  /*5af0*/  LDSM.16.M88.4 R136, [R192+0x9900] ;  /* 0x00990000c088783b */ /* 0x000eaa0000000200 */
[----:B------:R-:W-:Y:S02]  /*5b00*/  LDSM.16.M88.4 R164, [R184+0x3800] ;  /* 0x00380000b8a4783b */ /* 0x000fe40000000200 */
[C---:B-1----:R-:W-:Y:S08]  /*5b10*/  HMMA.16816.F32.BF16 R4, R140.reuse, R144, R4 ;  /* 0x000000908c04723c */ /* 0x042ff00000041804 */
[C---:B------:R-:W-:Y:S01]  /*5b20*/  HMMA.16816.F32.BF16 R8, R140.reuse, R146, R8 ;  /* 0x000000928c08723c */ /* 0x040fe20000041808 */
[----:B------:R-:W1:Y:S07]  /*5b30*/  LDSM.16.M88.4 R144, [R184+0x3000] ;  /* 0x00300000b890783b */ /* 0x000e6e0000000200 */
[C---:B---3--:R-:W-:Y:S08]  /*5b40*/  HMMA.16816.F32.BF16 R12, R140.reuse, R132, R12 ;  /* 0x000000848c0c723c */ /* 0x048ff0000004180c */
[C---:B------:R-:W-:Y:S01]  /*5b50*/  HMMA.16816.F32.BF16 R16, R140.reuse, R134, R16 ;  /* 0x000000868c10723c */ /* 0x040fe20000041810 */
[----:B------:R-:W3:Y:S07]  /*5b60*/  LDSM.16.M88.4 R132, [R197+0xa900] ;  /* 0x00a90000c584783b */ /* 0x000eee0000000200 */
[C---:B----4-:R-:W-:Y:S08]  /*5b70*/  HMMA.16816.F32.BF16 R20, R140.reuse, R148, R20 ;  /* 0x000000948c14723c */ /* 0x050ff00000041814 */
[C---:B------:R-:W-:Y:S01]  /*5b80*/  HMMA.16816.F32.BF16 R24, R140.reuse, R150, R24 ;  /* 0x000000968c18723c */ /* 0x040fe20000041818 */
[----:B------:R-:W-:Y:S07]  /*5b90*/  LDSM.16.M88.4 R148, [R194+0x14100] ;  /* 0x01410000c294783b */ /* 0x000fee0000000200 */
[C---:B--2---:R-:W-:Y:S08]  /*5ba0*/  HMMA.16816.F32.BF16 R28, R140.reuse, R136, R28 ;  /* 0x000000888c1c723c */ /* 0x044ff0000004181c */
[----:B------:R-:W-:Y:S01]  /*5bb0*/  HMMA.16816.F32.BF16 R32, R140, R138, R32 ;  /* 0x0000008a8c20723c */ /* 0x000fe20000041820 */
[----:B------:R-:W2:Y:S05]  /*5bc0*/  LDSM.16.M88.4 R136, [R197+0xb100] ;  /* 0x00b10000c588783b */ /* 0x000eaa0000000200 */
[----:B------:R-:W4:Y:S02]  /*5bd0*/  LDSM.16.M88.4 R140, [R197+0xb900] ;  /* 0x00b90000c58c783b */ /* 0x000f240000000200 */
[C---:B------:R-:W-:Y:S08]  /*5be0*/  HMMA.16816.F32.BF16 R4, R152.reuse, R156, R4 ;  /* 0x0000009c9804723c */ /* 0x040ff00000041804 */
[C---:B------:R-:W-:Y:S01]  /*5bf0*/  HMMA.16816.F32.BF16 R8, R152.reuse, R158, R8 ;  /* 0x0000009e9808723c */ /* 0x040fe20000041808 */
[----:B------:R-:W5:Y:S07]  /*5c00*/  LDSM.16.M88.4 R156, [R179] ;  /* 0x00000000b39c783b */ /* 0x000f6e0000000200 */
[C---:B------:R-:W-:Y:S08]  /*5c10*/  HMMA.16816.F32.BF16 R12, R152.reuse, R160, R12 ;  /* 0x000000a0980c723c */ /* 0x040ff0000004180c */
[C---:B------:R-:W-:Y:S01]  /*5c20*/  HMMA.16816.F32.BF16 R16, R152.reuse, R162, R16 ;  /* 0x000000a29810723c */ /* 0x040fe20000041810 */
[----:B------:R-:W-:Y:S07]  /*5c30*/  LDSM.16.M88.4 R160, [R192+0xb100] ;  /* 0x00b10000c0a0783b */ /* 0x000fee0000000200 */
[C---:B-1----:R-:W-:Y:S08]  /*5c40*/  HMMA.16816.F32.BF16 R20, R152.reuse, R144, R20 ;  /* 0x000000909814723c */ /* 0x042ff00000041814 */
[C---:B------:R-:W-:Y:S01]  /*5c50*/  HMMA.16816.F32.BF16 R24, R152.reuse, R146, R24 ;  /* 0x000000929818723c */ /* 0x040fe20000041818 */
[----:B------:R-:W1:Y:S07]  /*5c60*/  LDSM.16.M88.4 R144, [R178] ;  /* 0x00000000b290783b */ /* 0x000e6e0000000200 */
[C---:B------:R-:W-:Y:S08]  /*5c70*/  HMMA.16816.F32.BF16 R28, R152.reuse, R164, R28 ;  /* 0x000000a4981c723c */ /* 0x040ff0000004181c */
[----:B------:R-:W-:Y:S01]  /*5c80*/  HMMA.16816.F32.BF16 R32, R152, R166, R32 ;  /* 0x000000a69820723c */ /* 0x000fe20000041820 */
[----:B------:R-:W1:Y:S05]  /*5c90*/  LDSM.16.M88.4 R152, [R177] ;  /* 0x00000000b198783b */ /* 0x000e6a0000000200 */
[----:B------:R-:W-:Y:S02]  /*5ca0*/  LDSM.16.M88.4 R164, [R184+0x4000] ;  /* 0x00400000b8a4783b */ /* 0x000fe40000000200 */
[C---:B------:R-:W-:Y:S08]  /*5cb0*/  HMMA.16816.F32.BF16 R4, R168.reuse, R172, R4 ;  /* 0x000000aca804723c */ /* 0x040ff00000041804 */
[C---:B------:R-:W-:Y:S08]  /*5cc0*/  HMMA.16816.F32.BF16 R8, R168.reuse, R174, R8 ;  /* 0x000000aea808723c */ /* 0x040ff00000041808 */
[C---:B---3--:R-:W-:Y:S08]  /*5cd0*/  HMMA.16816.F32.BF16 R12, R168.reuse, R132, R12 ;  /* 0x00000084a80c723c */ /* 0x048ff0000004180c */
[C---:B------:R-:W-:Y:S01]  /*5ce0*/  HMMA.16816.F32.BF16 R16, R168.reuse, R134, R16 ;  /* 0x00000086a810723c */ /* 0x040fe20000041810 */
[----:B------:R-:W3:Y:S07]  /*5cf0*/  LDSM.16.M88.4 R132, [R176] ;  /* 0x00000000b084783b */ /* 0x000eee0000000200 */
[C---:B--2---:R-:W-:Y:S08]  /*5d00*/  HMMA.16816.F32.BF16 R20, R168.reuse, R136, R20 ;  /* 0x00000088a814723c */ /* 0x044ff00000041814 */
[C---:B------:R-:W-:Y:S01]  /*5d10*/  HMMA.16816.F32.BF16 R24, R168.reuse, R138, R24 ;  /* 0x0000008aa818723c */ /* 0x040fe20000041818 */
[----:B------:R-:W-:Y:S07]  /*5d20*/  LDSM.16.M88.4 R136, [R193+0x14100] ;  /* 0x01410000c188783b */ /* 0x000fee0000000200 */
[C---:B----4-:R-:W-:Y:S08]  /*5d30*/  HMMA.16816.F32.BF16 R28, R168.reuse, R140, R28 ;  /* 0x0000008ca81c723c */ /* 0x050ff0000004181c */
[----:B------:R-:W-:Y:S01]  /*5d40*/  HMMA.16816.F32.BF16 R32, R168, R142, R32 ;  /* 0x0000008ea820723c */ /* 0x000fe20000041820 */
[----:B------:R-:W2:Y:S07]  /*5d50*/  LDSM.16.M88.4 R140, [R192+0xa100] ;  /* 0x00a10000c08c783b */ /* 0x000eae0000000200 */
[C---:B-----5:R-:W-:Y:S08]  /*5d60*/  HMMA.16816.F32.BF16 R4, R148.reuse, R156, R4 ;  /* 0x0000009c9404723c */ /* 0x060ff00000041804 */
[C---:B------:R-:W-:Y:S01]  /*5d70*/  HMMA.16816.F32.BF16 R8, R148.reuse, R158, R8 ;  /* 0x0000009e9408723c */ /* 0x040fe20000041808 */
[----:B------:R-:W4:Y:S07]  /*5d80*/  LDSM.16.M88.4 R156, [R192+0xa900] ;  /* 0x00a90000c09c783b */ /* 0x000f2e0000000200 */
[C---:B-1----:R-:W-:Y:S08]  /*5d90*/  HMMA.16816.F32.BF16 R12, R148.reuse, R144, R12 ;  /* 0x00000090940c723c */ /* 0x042ff0000004180c */
[C---:B------:R-:W-:Y:S01]  /*5da0*/  HMMA.16816.F32.BF16 R16, R148.reuse, R146, R16 ;  /* 0x000000929410723c */ /* 0x040fe20000041810 */
[----:B------:R-:W1:Y:S07]  /*5db0*/  LDSM.16.M88.4 R144, [R192+0xb900] ;  /* 0x00b90000c090783b */ /* 0x000e6e0000000200 */
[C---:B------:R-:W-:Y:S08]  /*5dc0*/  HMMA.16816.F32.BF16 R20, R148.reuse, R152, R20 ;  /* 0x000000989414723c */ /* 0x040ff00000041814 */
[C---:B------:R-:W-:Y:S01]  /*5dd0*/  HMMA.16816.F32.BF16 R24, R148.reuse, R154, R24 ;  /* 0x0000009a9418723c */ /* 0x040fe20000041818 */
[----:B------:R-:W5:Y:S07]  /*5de0*/  LDSM.16.M88.4 R152, [R191+0x14100] ;  /* 0x01410000bf98783b */ /* 0x000f6e0000000200 */
[C---:B---3--:R-:W-:Y:S08]  /*5df0*/  HMMA.16816.F32.BF16 R28, R148.reuse, R132, R28 ;  /* 0x00000084941c723c */ /* 0x048ff0000004181c */
[----:B------:R-:W-:Y:S01]  /*5e00*/  HMMA.16816.F32.BF16 R32, R148, R134, R32 ;  /* 0x000000869420723c */ /* 0x000fe20000041820 */
[----:B------:R-:W3:Y:S07]  /*5e10*/  LDSM.16.M88.4 R132, [R184+0x4800] ;  /* 0x00480000b884783b */ /* 0x000eee0000000200 */
[C---:B--2---:R-:W-:Y:S08]  /*5e20*/  HMMA.16816.F32.BF16 R4, R136.reuse, R140, R4 ;  /* 0x0000008c8804723c */ /* 0x044ff00000041804 */
[C---:B------:R-:W-:Y:S08]  /*5e30*/  HMMA.16816.F32.BF16 R8, R136.reuse, R142, R8 ;  /* 0x0000008e8808723c */ /* 0x040ff00000041808 */
[C---:B----4-:R-:W-:Y:S08]  /*5e40*/  HMMA.16816.F32.BF16 R12, R136.reuse, R156, R12 ;  /* 0x0000009c880c723c */ /* 0x050ff0000004180c */
[C---:B------:R-:W-:Y:S08]  /*5e50*/  HMMA.16816.F32.BF16 R16, R136.reuse, R158, R16 ;  /* 0x0000009e8810723c */ /* 0x040ff00000041810 */
[C---:B------:R-:W-:Y:S08]  /*5e60*/  HMMA.16816.F32.BF16 R20, R136.reuse, R160, R20 ;  /* 0x000000a08814723c */ /* 0x040ff00000041814 */
[C---:B------:R-:W-:Y:S08]  /*5e70*/  HMMA.16816.F32.BF16 R24, R136.reuse, R162, R24 ;  /* 0x000000a28818723c */ /* 0x040ff00000041818 */
[C---:B-1----:R-:W-:Y:S08]  /*5e80*/  HMMA.16816.F32.BF16 R28, R136.reuse, R144, R28 ;  /* 0x00000090881c723c */ /* 0x042ff0000004181c */
[----:B------:R-:W-:Y:S01]  /*5e90*/  HMMA.16816.F32.BF16 R32, R136, R146, R32 ;  /* 0x000000928820723c */ /* 0x000fe20000041820 */
[----:B------:R-:W1:Y:S07]  /*5ea0*/  LDSM.16.M88.4 R136, [R184+0x5000] ;  /* 0x00500000b888783b */ /* 0x000e6e0000000200 */
[C---:B-----5:R-:W-:Y:S08]  /*5eb0*/  HMMA.16816.F32.BF16 R4, R152.reuse, R164, R4 ;  /* 0x000000a49804723c */ /* 0x060ff00000041804 */
[C---:B------:R-:W-:Y:S08]  /*5ec0*/  HMMA.16816.F32.BF16 R8, R152.reuse, R166, R8 ;  /* 0x000000a69808723c */ /* 0x040ff00000041808 */
[C---:B---3--:R-:W-:Y:S08]  /*5ed0*/  HMMA.16816.F32.BF16 R12, R152.reuse, R132, R12 ;  /* 0x00000084980c723c */ /* 0x048ff0000004180c */
[C---:B------:R-:W-:Y:S01]  /*5ee0*/  HMMA.16816.F32.BF16 R16, R152.reuse, R134, R16 ;  /* 0x000000869810723c */ /* 0x040fe20000041810 */
[----:B------:R-:W2:Y:S01]  /*5ef0*/  LDSM.16.M88.4 R132, [R184+0x5800] ;  /* 0x00580000b884783b */ /* 0x000ea20000000200 */
[----:B------:R-:W-:Y:S04]  /*5f00*/  DEPBAR.LE SB0, 0x0 ;  /* 0x000080000000791a */ /* 0x000fe80000000000 */
[----:B------:R-:W-:Y:S02]  /*5f10*/  BAR.SYNC.DEFER_BLOCKING 0x0 ;  /* 0x0000000000007b1d */ /* 0x000fe40000010000 */
[C---:B-1----:R-:W-:Y:S08]  /*5f20*/  HMMA.16816.F32.BF16 R20, R152.reuse, R136, R20 ;  /* 0x000000889814723c */ /* 0x042ff00000041814 */
[C---:B------:R-:W-:Y:S01]  /*5f30*/  HMMA.16816.F32.BF16 R24, R152.reuse, R138, R24 ;  /* 0x0000008a9818723c */ /* 0x040fe20000041818 */
[----:B------:R-:W-:Y:S01]  /*5f40*/  @!PT LDS RZ, [RZ] ;  /* 0x00000000fffff984 */ /* 0x000fe20000000800 */
[----:B------:R-:W-:Y:S01]  /*5f50*/  @!PT LDS RZ, [RZ] ;  /* 0x00000000fffff984 */ /* 0x000fe20000000800 */
[----:B------:R-:W-:Y:S01]  /*5f60*/  @!PT LDS RZ, [RZ] ;  /* 0x00000000fffff984 */ /* 0x000fe20000000800 */
[----:B------:R1:W-:Y:S05]  /*5f70*/  @P0 LDGSTS.E.BYPASS.LTC128B.128 [R199+0x6100], [R222.64], !P3 ;  /* 0x06100000dec70fae */ /* 0x0003ea000d901d50 */
[----:B------:R3:W-:Y:S05]  /*5f80*/  @P0 LDGSTS.E.BYPASS.LTC128B.128 [R199+0x8100], [R226.64], !P2 ;  /* 0x08100000e2c70fae */ /* 0x0007ea000d101d50 */
[----:B------:R4:W-:Y:S01]  /*5f90*/  @P0 LDGSTS.E.BYPASS.LTC128B.128 [R199+0xa100], [R224.64], !P1 ;  /* 0x0a100000e0c70fae */ /* 0x0009e2000c901d50 */
[C---:B--2---:R-:W-:Y:S04]  /*5fa0*/  HMMA.16816.F32.BF16 R28, R152.reuse, R132, R28 ;  /* 0x00000084981c723c */ /* 0x044fe8000004181c */
[----:B------:R3:W-:Y:S04]  /*5fb0*/  @P0 LDGSTS.E.BYPASS.LTC128B.128 [R199+0x7100], [R236.64], !P3 ;  /* 0x07100000ecc70fae */ /* 0x0007e8000d901d50 */
[----:B------:R-:W-:Y:S01]  /*5fc0*/  HMMA.16816.F32.BF16 R32, R152, R134, R32 ;  /* 0x000000869820723c */ /* 0x000fe20000041820 */
[----:B------:R3:W-:Y:S05]  /*5fd0*/  @P0 LDGSTS.E.BYPASS.LTC128B.128 [R199+0x9100], [R230.64], !P2 ;  /* 0x09100000e6c70fae */ /* 0x0007ea000d101d50 */
[----:B------:R3:W-:Y:S01]  /*5fe0*/  @P0 LDGSTS.E.BYPASS.LTC128B.128 [R199+0xb100], [R228.64], !P1 ;  /* 0x0b100000e4c70fae */ /* 0x0007e2000c901d50 */
[----:B------:R-:W-:Y:S02]  /*5ff0*/  PLOP3.LUT P0, PT, PT, PT, UP1, 0x40, 0x0 ;  /* 0x000000000000781c */ /* 0x000fe40003f0e818 */
[----:B-1----:R-:W-:Y:S02]  /*6000*/  IADD3 R222, -R205, 0x1, -R232 ;  /* 0x00000001cdde7810 */ /* 0x002fe40007ffe9e8 */
[----:B------:R-:W0:Y:S02]  /*6010*/  LDGDEPBAR ;  /* 0x00000000000079af */ /* 0x000e240000000000 */
[----:B------:R-:W-:Y:S04]  /*6020*/  IADD3 R222, R222, c[0x0][0x1d0], RZ ;  /* 0x00007400dede7a10 */ /* 0x000fe80007ffe0ff */
[----:B------:R-:W-:Y:S04]  /*6030*/  IADD3 R222, R222, -c[0x0][0x168], RZ ;  /* 0x80005a00dede7a10 */ /* 0x000fe80007ffe0ff */
[C---:B----4-:R-:W-:Y:S02]  /*6040*/  IADD3 R224, R222.reuse, c[0x0][0x328], RZ ;  /* 0x0000ca00dee07a10 */ /* 0x050fe40007ffe0ff */
[----:B------:R-:W-:Y:S03]  /*6050*/  IADD3 R222, R222, UR14, RZ ;  /* 0x0000000edede7c10 */ /* 0x000fe6000fffe0ff */
[--C-:B------:R-:W-:Y:S02]  /*6060*/  IMAD.IADD R225, R224, 0x1, R221.reuse ;  /* 0x00000001e0e17824 */ /* 0x100fe400078e02dd */
[----:B------:R-:W-:Y:S01]  /*6070*/  IMAD.IADD R223, R222, 0x1, R221 ;  /* 0x00000001dedf7824 */ /* 0x000fe200078e02dd */
[----:B------:R-:W-:-:S05]  /*6080*/  @P0 BRA `(.L_x_363) ;  /* 0x000001a000000947 */ /* 0x000fca0003800000 */
[----:B------:R-:W-:Y:S01]  /*6090*/  IADD3 R133, R221, c[0x0][0x1d0], RZ ;  /* 0x00007400dd857a10 */ /* 0x000fe20007ffe0ff */
[----:B------:R-:W-:Y:S03]  /*60a0*/  BSSY B0, `(.L_x_364) ;  /* 0x0000012000007945 */ /* 0x000fe60003800000 */
[----:B------:R-:W-:Y:S04]  /*60b0*/  IADD3 R133, R133, -c[0x0][0x168], RZ ;  /* 0x80005a0085857a10 */ /* 0x000fe80007ffe0ff */
[----:B------:R-:W-:Y:S11]  /*60c0*/  ISETP.GT.AND P0, PT, R133, -0x1, PT ;  /* 0xffffffff8500780c */ /* 0x000ff60003f04270 */
[----:B------:R-:W-:Y:S02]  /*60d0*/  @!UPT UIADD3 URZ, URZ, URZ, URZ ;  /* 0x0000003f3f3ff290 */ /* 0x000fe4000fffe03f */
[----:B------:R-:W-:-:S05]  /*60e0*/  @P0 BRA `(.L_x_365) ;  /* 0x0000008000000947 */ /* 0x000fca0003800000 */
[----:B------:R-:W-:Y:S01]  /*60f0*/  LOP3.LUT R133, RZ, R133, RZ, 0x33, !PT ;  /* 0x00000085ff857212 */ /* 0x000fe200078e33ff */
[----:B------:R-:W-:Y:S05]  /*6100*/  IMAD.MOV.U32 R132, RZ, RZ, c[0x0][0x32c] ;  /* 0x0000cb00ff847624 */ /* 0x000fea00078e00ff */
[----:B------:R-:W-:Y:S11]  /*6110*/  ISETP.NE.AND P0, PT, R132, 0x1, PT ;  /* 0x000000018400780c */ /* 0x000ff60003f05270 */
[----:B------:R-:W-:Y:S02]  /*6120*/  @!UPT UIADD3 URZ, URZ, URZ, URZ ;  /* 0x0000003f3f3ff290 */ /* 0x000fe4000fffe03f */
[----:B------:R-:W-:Y:S05]  /*6130*/  @P0 IMAD.HI.U32 R132, R133, c[0x0][0x330], RZ ;  /* 0x0000cc0085840a27 */ /* 0x000fea00078e00ff */
[----:B------:R-:W-:Y:S04]  /*6140*/  @P0 SHF.R.U32.HI R133, RZ, c[0x0][0x334], R132 ;  /* 0x0000cd00ff850a19 */ /* 0x000fe80000011684 */
[----:B------:R-:W-:Y:S01]  /*6150*/  LOP3.LUT R133, RZ, R133, RZ, 0x33, !PT ;  /* 0x00000085ff857212 */ /* 0x000fe200078e33ff */
[----:B------:R-:W-:-:S05]  /*6160*/  BRA `(.L_x_366) ;  /* 0x0000005000007947 */ /* 0x000fca0003800000 */
.L_x_365:
[----:B------:R-:W-:Y:S04]  /*6170*/  MOV R132, c[0x0][0x32c] ;  /* 0x0000cb0000847a02 */ /* 0x000fe80000000f00 */
[----:B------:R-:W-:Y:S11]  /*6180*/  ISETP.NE.AND P0, PT, R132, 0x1, PT ;  /* 0x000000018400780c */ /* 0x000ff60003f05270 */
[----:B------:R-:W-:Y:S02]  /*6190*/  @!UPT UIADD3 URZ, URZ, URZ, URZ ;  /* 0x0000003f3f3ff290 */ /* 0x000fe4000fffe03f */
[----:B------:R-:W-:Y:S05]  /*61a0*/  @P0 IMAD.HI.U32 R132, R133, c[0x0][0x330], RZ ;  /* 0x0000cc0085840a27 */ /* 0x000fea00078e00ff */
[----:B------:R-:W-:Y:S02]  /*61b0*/  @P0 SHF.R.U32.HI R133, RZ, c[0x0][0x334], R132 ;  /* 0x0000cd00ff850a19 */ /* 0x000fe40000011684 */
.L_x_366:
[----:B------:R-:W-:Y:S05]  /*61c0*/  BSYNC B0 ;  /* 0x0000000000007941 */ /* 0x000fea0003800000 */
.L_x_364:
[----:B------:R-:W-:Y:S04]  /*61d0*/  IMAD.MOV.U32 R132, RZ, RZ, c[0x0][0x32c] ;  /* 0x0000cb00ff847624 */ /* 0x000fe800078e00ff */
[----:B------:R-:W-:Y:S04]  /*61e0*/  IMAD R132, R133, R132, -UR19 ;  /* 0x8000001385847e24 */ /* 0x000fe8000f8e0284 */
[----:B------:R-:W-:Y:S05]  /*61f0*/  IMAD.IADD R134, R132, 0x1, -R205 ;  /* 0x0000000184867824 */ /* 0x000fea00078e0acd */
[----:B------:R-:W-:Y:S02]  /*6200*/  IADD3 R132, R134, c[0x0][0x32c], RZ ;  /* 0x0000cb0086847a10 */ /* 0x000fe40007ffe0ff */
[----:B------:R-:W-:Y:S02]  /*6210*/  IMNMX R223, R223, R134, !PT ;  /* 0x00000086dfdf7217 */ /* 0x000fe40007800200 */
[----:B------:R-:W-:Y:S02]  /*6220*/  IMNMX R225, R225, R132, PT ;  /* 0x00000084e1e17217 */ /* 0x000fe40003800200 */
.L_x_363:
[----:B------:R-:W-:Y:S06]  /*6230*/  UISETP.GT.AND UP0, UPT, UR13, -0x1, UPT ;  /* 0xffffffff0d00788c */ /* 0x000fec000bf04270 */
[----:B------:R-:W-:Y:S04]  /*6240*/  PLOP3.LUT P0, PT, PT, PT, UP0, 0x80, 0x0 ;  /* 0x000000000000781c */ /* 0x000fe80003f0f008 */
[C---:B------:R-:W-:Y:S02]  /*6250*/  ISETP.GT.AND P4, PT, R223.reuse, 0x1, P0 ;  /* 0x00000001df00780c */ /* 0x040fe40000784270 */
[----:B------:R-:W-:Y:S02]  /*6260*/  ISETP.GT.AND P5, PT, R223, RZ, P0 ;  /* 0x000000ffdf00720c */ /* 0x000fe400007a4270 */
[C---:B------:R-:W-:Y:S02]  /*6270*/  ISETP.LT.OR P4, PT, R225.reuse, 0x2, P4 ;  /* 0x00000002e100780c */ /* 0x040fe40002781670 */
[----:B------:R-:W-:Y:S02]  /*6280*/  ISETP.LT.OR P5, PT, R225, 0x1, P5 ;  /* 0x00000001e100780c */ /* 0x000fe40002fa1670 */
[----:B------:R-:W-:Y:S02]  /*6290*/  FSEL R136, R5, -INF , !P4 ;  /* 0xff80000005887808 */ /* 0x000fe40006000000 */
[C---:B------:R-:W-:Y:S01]  /*62a0*/  ISETP.GT.AND P4, PT, R223.reuse, 0x10, P0 ;  /* 0x00000010df00780c */ /* 0x040fe20000784270 */
[----:B------:R-:W1:Y:S01]  /*62b0*/  SHFL.IDX PT, R5, R0, 0x1, 0x1c1f ;  /* 0x003c1f0000057f89 */ /* 0x000e6200000e0000 */
[----:B------:R-:W-:Y:S02]  /*62c0*/  ISETP.GT.AND P6, PT, R223, 0x8, P0 ;  /* 0x00000008df00780c */ /* 0x000fe400007c4270 */
[----:B------:R-:W-:Y:S02]  /*62d0*/  ISETP.LT.OR P4, PT, R225, 0x11, P4 ;  /* 0x00000011e100780c */ /* 0x000fe40002781670 */
[----:B------:R-:W-:Y:S02]  /*62e0*/  FSEL R138, R4, -INF , !P5 ;  /* 0xff800000048a7808 */ /* 0x000fe40006800000 */
[C---:B------:R-:W-:Y:S02]  /*62f0*/  ISETP.GT.AND P5, PT, R223.reuse, 0x9, P0 ;  /* 0x00000009df00780c */ /* 0x040fe400007a4270 */
[----:B------:R-:W-:Y:S02]  /*6300*/  FSEL R166, R12, -INF , !P4 ;  /* 0xff8000000ca67808 */ /* 0x000fe40006000000 */
[----:B------:R-:W-:Y:S02]  /*6310*/  ISETP.GT.AND P4, PT, R223, 0x19, P0 ;  /* 0x00000019df00780c */ /* 0x000fe40000784270 */
[C---:B------:R-:W-:Y:S02]  /*6320*/  ISETP.LT.OR P6, PT, R225.reuse, 0x9, P6 ;  /* 0x00000009e100780c */ /* 0x040fe400037c1670 */
[C---:B------:R-:W-:Y:S02]  /*6330*/  ISETP.LT.OR P5, PT, R225.reuse, 0xa, P5 ;  /* 0x0000000ae100780c */ /* 0x040fe40002fa1670 */
[----:B------:R-:W-:Y:S02]  /*6340*/  ISETP.LT.OR P4, PT, R225, 0x1a, P4 ;  /* 0x0000001ae100780c */ /* 0x000fe40002781670 */
[----:B------:R-:W-:Y:S02]  /*6350*/  FSEL R134, R8, -INF , !P6 ;  /* 0xff80000008867808 */ /* 0x000fe40007000000 */
[----:B------:R-:W-:Y:S02]  /*6360*/  ISETP.GT.AND P6, PT, R223, 0x11, P0 ;  /* 0x00000011df00780c */ /* 0x000fe400007c4270 */
[----:B------:R-:W-:Y:S01]  /*6370*/  FSEL R8, R9, -INF , !P5 ;  /* 0xff80000009087808 */ /* 0x000fe20006800000 */
[--C-:B-1----:R-:W-:Y:S01]  /*6380*/  IMAD.IADD R224, R224, 0x1, R5.reuse ;  /* 0x00000001e0e07824 */ /* 0x102fe200078e0205 */
[----:B------:R-:W-:Y:S01]  /*6390*/  ISETP.GT.AND P5, PT, R223, 0x18, P0 ;  /* 0x00000018df00780c */ /* 0x000fe200007a4270 */
[----:B------:R-:W-:Y:S01]  /*63a0*/  IMAD.IADD R222, R222, 0x1, R5 ;  /* 0x00000001dede7824 */ /* 0x000fe200078e0205 */
[----:B------:R-:W-:Y:S02]  /*63b0*/  FSEL R140, R17, -INF , !P4 ;  /* 0xff800000118c7808 */ /* 0x000fe40006000000 */
[----:B------:R-:W-:Y:S02]  /*63c0*/  ISETP.GT.AND P4, PT, R223, 0x28, P0 ;  /* 0x00000028df00780c */ /* 0x000fe40000784270 */
[C---:B------:R-:W-:Y:S02]  /*63d0*/  ISETP.LT.OR P6, PT, R225.reuse, 0x12, P6 ;  /* 0x00000012e100780c */ /* 0x040fe400037c1670 */
[C---:B------:R-:W-:Y:S02]  /*63e0*/  ISETP.LT.OR P5, PT, R225.reuse, 0x19, P5 ;  /* 0x00000019e100780c */ /* 0x040fe40002fa1670 */
[----:B------:R-:W-:Y:S02]  /*63f0*/  ISETP.LT.OR P4, PT, R225, 0x29, P4 ;  /* 0x00000029e100780c */ /* 0x000fe40002781670 */
[----:B------:R-:W-:Y:S02]  /*6400*/  FSEL R168, R13, -INF , !P6 ;  /* 0xff8000000da87808 */ /* 0x000fe40007000000 */
[C---:B------:R-:W-:Y:S02]  /*6410*/  ISETP.GT.AND P6, PT, R223.reuse, 0x20, P0 ;  /* 0x00000020df00780c */ /* 0x040fe400007c4270 */
        /* <DEDUP_REMOVED lines=9> */
[----:B------:R-:W-:Y:S02]  /*64b0*/  FSEL R156, R21, -INF , !P5 ;  /* 0xff800000159c7808 */ /* 0x000fe40006800000 */
[----:B------:R-:W-:Y:S02]  /*64c0*/  ISETP.GT.AND P5, PT, R223, 0x30, P0 ;  /* 0x00000030df00780c */ /* 0x000fe400007a4270 */
[----:B------:R-:W-:Y:S02]  /*64d0*/  FSEL R150, R29, -INF , !P4 ;  /* 0xff8000001d967808 */ /* 0x000fe40006000000 */
[----:B------:R-:W-:Y:S02]  /*64e0*/  PLOP3.LUT P4, PT, PT, PT, UP1, 0x40, 0x0 ;  /* 0x000000000000781c */ /* 0x000fe40003f8e818 */
[C---:B------:R-:W-:Y:S02]  /*64f0*/  ISETP.LT.OR P6, PT, R225.reuse, 0x2a, P6 ;  /* 0x0000002ae100780c */ /* 0x040fe400037c1670 */
[----:B------:R-:W-:Y:S02]  /*6500*/  ISETP.LT.OR P5, PT, R225, 0x31, P5 ;  /* 0x00000031e100780c */ /* 0x000fe40002fa1670 */
[----:B------:R-:W-:Y:S02]  /*6510*/  FSEL R152, R25, -INF , !P6 ;  /* 0xff80000019987808 */ /* 0x000fe40007000000 */
[C---:B------:R-:W-:Y:S02]  /*6520*/  ISETP.GT.AND P6, PT, R223.reuse, 0x38, P0 ;  /* 0x00000038df00780c */ /* 0x040fe400007c4270 */
[----:B------:R-:W-:Y:S02]  /*6530*/  FSEL R151, R28, -INF , !P5 ;  /* 0xff8000001c977808 */ /* 0x000fe40006800000 */
[----:B------:R-:W-:Y:S02]  /*6540*/  ISETP.GT.AND P5, PT, R223, 0x39, P0 ;  /* 0x00000039df00780c */ /* 0x000fe400007a4270 */
[C---:B------:R-:W-:Y:S02]  /*6550*/  ISETP.LT.OR P6, PT, R225.reuse, 0x39, P6 ;  /* 0x00000039e100780c */ /* 0x040fe400037c1670 */
[----:B------:R-:W-:Y:S02]  /*6560*/  ISETP.LT.OR P5, PT, R225, 0x3a, P5 ;  /* 0x0000003ae100780c */ /* 0x000fe40002fa1670 */
[----:B------:R-:W-:Y:S02]  /*6570*/  FSEL R148, R32, -INF , !P6 ;  /* 0xff80000020947808 */ /* 0x000fe40007000000 */
[----:B------:R-:W-:Y:S01]  /*6580*/  FSEL R146, R33, -INF , !P5 ;  /* 0xff80000021927808 */ /* 0x000fe20006800000 */
        /* <DEDUP_REMOVED lines=15> */
.L_x_369:
[----:B------:R-:W-:Y:S04]  /*6680*/  MOV R0, c[0x0][0x32c] ;  /* 0x0000cb0000007a02 */ /* 0x000fe80000000f00 */
[----:B------:R-:W-:Y:S11]  /*6690*/  ISETP.NE.AND P4, PT, R0, 0x1, PT ;  /* 0x000000010000780c */ /* 0x000ff60003f85270 */
[----:B------:R-:W-:Y:S02]  /*66a0*/  @!UPT UIADD3 URZ, URZ, URZ, URZ ;  /* 0x0000003f3f3ff290 */ /* 0x000fe4000fffe03f */
[----:B------:R-:W-:Y:S05]  /*66b0*/  @P4 IMAD.HI.U32 R0, R5, c[0x0][0x330], RZ ;  /* 0x0000cc0005004a27 */ /* 0x000fea00078e00ff */
[----:B------:R-:W-:Y:S02]  /*66c0*/  @P4 SHF.R.U32.HI R5, RZ, c[0x0][0x334], R0 ;  /* 0x0000cd00ff054a19 */ /* 0x000fe40000011600 */
.L_x_370:
[----:B------:R-:W-:Y:S05]  /*66d0*/  BSYNC B0 ;  /* 0x0000000000007941 */ /* 0x000fea0003800000 */
.L_x_368:
[----:B------:R-:W-:Y:S04]  /*66e0*/  IMAD.MOV.U32 R0, RZ, RZ, c[0x0][0x32c] ;  /* 0x0000cb00ff007624 */ /* 0x000fe800078e00ff */
[----:B------:R-:W-:Y:S04]  /*66f0*/  IMAD R0, R5, R0, -UR19 ;  /* 0x8000001305007e24 */ /* 0x000fe8000f8e0200 */
[----:B------:R-:W-:Y:S05]  /*6700*/  IMAD.IADD R9, R0, 0x1, -R205 ;  /* 0x0000000100097824 */ /* 0x000fea00078e0acd */
[----:B------:R-:W-:Y:S02]  /*6710*/  IADD3 R5, R9, c[0x0][0x32c], RZ ;  /* 0x0000cb0009057a10 */ /* 0x000fe40007ffe0ff */
[----:B------:R-:W-:Y:S02]  /*6720*/  IMNMX R222, R222, R9, !PT ;  /* 0x00000009dede7217 */ /* 0x000fe40007800200 */
[----:B------:R-:W-:Y:S02]  /*6730*/  IMNMX R224, R224, R5, PT ;  /* 0x00000005e0e07217 */ /* 0x000fe40003800200 */
.L_x_367:
[----:B------:R-:W-:Y:S01]  /*6740*/  FMNMX.FTZ R5, R138, R3, !PT ;  /* 0x000000038a057209 */ /* 0x000fe20007810000 */
[----:B------:R-:W-:Y:S01]  /*6750*/  UISETP.GT.AND UP0, UPT, UR13, UR18, UPT ;  /* 0x000000120d00728c */ /* 0x000fe2000bf04270 */
[----:B------:R-:W-:Y:S01]  /*6760*/  ISETP.GT.AND P6, PT, R222, RZ, P0 ;  /* 0x000000ffde00720c */ /* 0x000fe200007c4270 */
[----:B------:R-:W-:Y:S01]  /*6770*/  UIADD3 UR13, UR13, -0x1, URZ ;  /* 0xffffffff0d0d7890 */ /* 0x000fe2000fffe03f */
[----:B------:R-:W-:Y:S02]  /*6780*/  FMNMX.FTZ R5, R136, R5, !PT ;  /* 0x0000000588057209 */ /* 0x000fe40007810000 */
[----:B------:R-:W-:Y:S02]  /*6790*/  ISETP.GT.AND P5, PT, R222, 0x1, P0 ;  /* 0x00000001de00780c */ /* 0x000fe400007a4270 */
[----:B------:R-:W-:Y:S02]  /*67a0*/  FMNMX.FTZ R5, R134, R5, !PT ;  /* 0x0000000586057209 */ /* 0x000fe40007810000 */
[----:B------:R-:W-:Y:S02]  /*67b0*/  ISETP.LT.OR P6, PT, R224, 0x1, P6 ;  /* 0x00000001e000780c */ /* 0x000fe400037c1670 */
[----:B------:R-:W-:Y:S02]  /*67c0*/  FMNMX.FTZ R5, R8, R5, !PT ;  /* 0x0000000508057209 */ /* 0x000fe40007810000 */
[----:B------:R-:W-:Y:S02]  /*67d0*/  ISETP.LT.OR P5, PT, R224, 0x2, P5 ;  /* 0x00000002e000780c */ /* 0x000fe40002fa1670 */
[----:B------:R-:W-:Y:S02]  /*67e0*/  FMNMX.FTZ R5, R166, R5, !PT ;  /* 0x00000005a6057209 */ /* 0x000fe40007810000 */
[----:B------:R-:W-:Y:S02]  /*67f0*/  ISETP.GT.AND P4, PT, R222, 0x8, P0 ;  /* 0x00000008de00780c */ /* 0x000fe40000784270 */
[----:B------:R-:W-:Y:S02]  /*6800*/  FMNMX.FTZ R5, R168, R5, !PT ;  /* 0x00000005a8057209 */ /* 0x000fe40007810000 */
[----:B------:R-:W-:Y:S02]  /*6810*/  FSEL R17, R6, -INF , !P6 ;  /* 0xff80000006117808 */ /* 0x000fe40007000000 */
[----:B------:R-:W-:Y:S02]  /*6820*/  FMNMX.FTZ R5, R142, R5, !PT ;  /* 0x000000058e057209 */ /* 0x000fe40007810000 */
[----:B------:R-:W-:Y:S02]  /*6830*/  FSEL R13, R7, -INF , !P5 ;  /* 0xff800000070d7808 */ /* 0x000fe40006800000 */
[----:B------:R-:W-:Y:S02]  /*6840*/  FMNMX.FTZ R5, R140, R5, !PT ;  /* 0x000000058c057209 */ /* 0x000fe40007810000 */
[----:B------:R-:W-:Y:S02]  /*6850*/  ISETP.GT.AND P6, PT, R222, 0x9, P0 ;  /* 0x00000009de00780c */ /* 0x000fe400007c4270 */
[----:B------:R-:W-:Y:S02]  /*6860*/  FMNMX.FTZ R5, R158, R5, !PT ;  /* 0x000000059e057209 */ /* 0x000fe40007810000 */
[----:B------:R-:W-:Y:S02]  /*6870*/  ISETP.LT.OR P4, PT, R224, 0x9, P4 ;  /* 0x00000009e000780c */ /* 0x000fe40002781670 */
[----:B------:R-:W-:Y:S02]  /*6880*/  FMNMX.FTZ R5, R156, R5, !PT ;  /* 0x000000059c057209 */ /* 0x000fe40007810000 */
[----:B------:R-:W-:Y:S02]  /*6890*/  FMNMX.FTZ R0, R17, R2, !PT ;  /* 0x0000000211007209 */ /* 0x000fe40007810000 */
[----:B------:R-:W-:Y:S02]  /*68a0*/  FMNMX.FTZ R5, R154, R5, !PT ;  /* 0x000000059a057209 */ /* 0x000fe40007810000 */
[----:B------:R-:W-:Y:S02]  /*68b0*/  FMNMX.FTZ R0, R13, R0, !PT ;  /* 0x000000000d007209 */ /* 0x000fe40007810000 */
[----:B------:R-:W-:Y:S02]  /*68c0*/  ISETP.GT.AND P5, PT, R222, 0x10, P0 ;  /* 0x00000010de00780c */ /* 0x000fe400007a4270 */
[----:B------:R-:W-:Y:S02]  /*68d0*/  ISETP.LT.OR P6, PT, R224, 0xa, P6 ;  /* 0x0000000ae000780c */ /* 0x000fe400037c1670 */
[----:B------:R-:W-:Y:S02]  /*68e0*/  FSEL R9, R10, -INF , !P4 ;  /* 0xff8000000a097808 */ /* 0x000fe40006000000 */
[----:B------:R-:W-:Y:S02]  /*68f0*/  ISETP.GT.AND P4, PT, R222, 0x11, P0 ;  /* 0x00000011de00780c */ /* 0x000fe40000784270 */
[----:B------:R-:W-:Y:S02]  /*6900*/  FMNMX.FTZ R4, R152, R5, !PT ;  /* 0x0000000598047209 */ /* 0x000fe40007810000 */
[----:B------:R-:W-:Y:S02]  /*6910*/  FSEL R11, R11, -INF , !P6 ;  /* 0xff8000000b0b7808 */ /* 0x000fe40007000000 */
[C---:B------:R-:W-:Y:S02]  /*6920*/  ISETP.LT.OR P5, PT, R224.reuse, 0x11, P5 ;  /* 0x00000011e000780c */ /* 0x040fe40002fa1670 */
[----:B------:R-:W-:Y:S02]  /*6930*/  ISETP.LT.OR P4, PT, R224, 0x12, P4 ;  /* 0x00000012e000780c */ /* 0x000fe40002781670 */
[----:B------:R-:W-:Y:S02]  /*6940*/  FMNMX.FTZ R0, R9, R0, !PT ;  /* 0x0000000009007209 */ /* 0x000fe40007810000 */
[----:B------:R-:W-:Y:S02]  /*6950*/  FMNMX.FTZ R5, R151, R4, !PT ;  /* 0x0000000497057209 */ /* 0x000fe40007810000 */
[----:B------:R-:W-:Y:S02]  /*6960*/  FSEL R173, R14, -INF , !P5 ;  /* 0xff8000000ead7808 */ /* 0x000fe40006800000 */
[----:B------:R-:W-:Y:S02]  /*6970*/  FSEL R171, R15, -INF , !P4 ;  /* 0xff8000000fab7808 */ /* 0x000fe40006000000 */
[C---:B------:R-:W-:Y:S02]  /*6980*/  ISETP.GT.AND P5, PT, R222.reuse, 0x18, P0 ;  /* 0x00000018de00780c */ /* 0x040fe400007a4270 */
[----:B------:R-:W-:Y:S02]  /*6990*/  ISETP.GT.AND P4, PT, R222, 0x19, P0 ;  /* 0x00000019de00780c */ /* 0x000fe40000784270 */
[----:B------:R-:W-:Y:S02]  /*69a0*/  FMNMX.FTZ R0, R11, R0, !PT ;  /* 0x000000000b007209 */ /* 0x000fe40007810000 */
[----:B------:R-:W-:Y:S02]  /*69b0*/  FMNMX.FTZ R5, R150, R5, !PT ;  /* 0x0000000596057209 */ /* 0x000fe40007810000 */
[C---:B------:R-:W-:Y:S02]  /*69c0*/  ISETP.LT.OR P5, PT, R224.reuse, 0x19, P5 ;  /* 0x00000019e000780c */ /* 0x040fe40002fa1670 */
[----:B------:R-:W-:Y:S02]  /*69d0*/  ISETP.LT.OR P4, PT, R224, 0x1a, P4 ;  /* 0x0000001ae000780c */ /* 0x000fe40002781670 */
[----:B------:R-:W-:Y:S02]  /*69e0*/  FMNMX.FTZ R0, R173, R0, !PT ;  /* 0x00000000ad007209 */ /* 0x000fe40007810000 */
[----:B------:R-:W-:Y:S02]  /*69f0*/  FMNMX.FTZ R7, R148, R5, !PT ;  /* 0x0000000594077209 */ /* 0x000fe40007810000 */
[----:B------:R-:W-:Y:S02]  /*6a00*/  FSEL R143, R18, -INF , !P5 ;  /* 0xff800000128f7808 */ /* 0x000fe40006800000 */
[----:B------:R-:W-:Y:S02]  /*6a10*/  FSEL R141, R19, -INF , !P4 ;  /* 0xff800000138d7808 */ /* 0x000fe40006000000 */
[----:B------:R-:W-:Y:S02]  /*6a20*/  ISETP.GT.AND P4, PT, R222, 0x20, P0 ;  /* 0x00000020de00780c */ /* 0x000fe40000784270 */
[----:B------:R-:W-:Y:S02]  /*6a30*/  FMNMX.FTZ R4, R171, R0, !PT ;  /* 0x00000000ab047209 */ /* 0x000fe40007810000 */
[----:B------:R-:W-:Y:S02]  /*6a40*/  FMNMX.FTZ R5, R146, R7, !PT ;  /* 0x0000000792057209 */ /* 0x000fe40007810000 */
[----:B------:R-:W-:Y:S02]  /*6a50*/  FMNMX.FTZ R4, R143, R4, !PT ;  /* 0x000000048f047209 */ /* 0x000fe40007810000 */
[----:B------:R-:W-:Y:S01]  /*6a60*/  ISETP.GT.AND P6, PT, R222, 0x21, P0 ;  /* 0x00000021de00780c */ /* 0x000fe200007c4270 */
[----:B------:R-:W1:Y:S01]  /*6a70*/  SHFL.BFLY PT, R0, R5, 0x2, 0x1f ;  /* 0x0c401f0005007f89 */ /* 0x000e6200000e0000 */
[----:B------:R-:W-:Y:S02]  /*6a80*/  ISETP.LT.OR P4, PT, R224, 0x21, P4 ;  /* 0x00000021e000780c */ /* 0x000fe40002781670 */
[----:B------:R-:W-:Y:S02]  /*6a90*/  FMNMX.FTZ R4, R141, R4, !PT ;  /* 0x000000048d047209 */ /* 0x000fe40007810000 */
[----:B------:R-:W-:Y:S02]  /*6aa0*/  FSEL R175, R22, -INF , !P4 ;  /* 0xff80000016af7808 */ /* 0x000fe40006000000 */
[----:B------:R-:W-:Y:S02]  /*6ab0*/  ISETP.GT.AND P5, PT, R222, 0x28, P0 ;  /* 0x00000028de00780c */ /* 0x000fe400007a4270 */
[----:B------:R-:W-:Y:S02]  /*6ac0*/  ISETP.LT.OR P6, PT, R224, 0x22, P6 ;  /* 0x00000022e000780c */ /* 0x000fe400037c1670 */
[----:B------:R-:W-:Y:S02]  /*6ad0*/  ISETP.GT.AND P4, PT, R222, 0x29, P0 ;  /* 0x00000029de00780c */ /* 0x000fe40000784270 */
[----:B------:R-:W-:Y:S02]  /*6ae0*/  FSEL R159, R23, -INF , !P6 ;  /* 0xff800000179f7808 */ /* 0x000fe40007000000 */
[----:B------:R-:W-:Y:S01]  /*6af0*/  ISETP.LT.OR P5, PT, R224, 0x29, P5 ;  /* 0x00000029e000780c */ /* 0x000fe20002fa1670 */
[----:B------:R-:W-:Y:S01]  /*6b00*/  LDSM.16.MT88.4 R20, [R190+0x100] ;  /* 0x00010000be14783b */ /* 0x000fe20000004200 */
[----:B------:R-:W-:Y:S02]  /*6b10*/  FMNMX.FTZ R4, R175, R4, !PT ;  /* 0x00000004af047209 */ /* 0x000fe40007810000 */
[----:B------:R-:W-:Y:S02]  /*6b20*/  FSEL R157, R26, -INF , !P5 ;  /* 0xff8000001a9d7808 */ /* 0x000fe40006800000 */
[----:B------:R-:W-:Y:S02]  /*6b30*/  FMNMX.FTZ R4, R159, R4, !PT ;  /* 0x000000049f047209 */ /* 0x000fe40007810000 */
[----:B------:R-:W-:Y:S02]  /*6b40*/  ISETP.LT.OR P4, PT, R224, 0x2a, P4 ;  /* 0x0000002ae000780c */ /* 0x000fe40002781670 */
[C---:B------:R-:W-:Y:S02]  /*6b50*/  ISETP.GT.AND P6, PT, R222.reuse, 0x30, P0 ;  /* 0x00000030de00780c */ /* 0x040fe400007c4270 */
[----:B------:R-:W-:Y:S02]  /*6b60*/  FSEL R155, R27, -INF , !P4 ;  /* 0xff8000001b9b7808 */ /* 0x000fe40006000000 */
[----:B------:R-:W-:Y:S02]  /*6b70*/  FMNMX.FTZ R4, R157, R4, !PT ;  /* 0x000000049d047209 */ /* 0x000fe40007810000 */
[----:B------:R-:W-:Y:S02]  /*6b80*/  ISETP.GT.AND P5, PT, R222, 0x31, P0 ;  /* 0x00000031de00780c */ /* 0x000fe400007a4270 */
[----:B------:R-:W-:Y:S02]  /*6b90*/  ISETP.LT.OR P6, PT, R224, 0x31, P6 ;  /* 0x00000031e000780c */ /* 0x000fe400037c1670 */
[----:B------:R-:W-:Y:S02]  /*6ba0*/  FMNMX.FTZ R4, R155, R4, !PT ;  /* 0x000000049b047209 */ /* 0x000fe40007810000 */
[----:B------:R-:W-:Y:S02]  /*6bb0*/  FSEL R149, R30, -INF , !P6 ;  /* 0xff8000001e957808 */ /* 0x000fe40007000000 */
[----:B------:R-:W-:Y:S02]  /*6bc0*/  ISETP.GT.AND P4, PT, R222, 0x38, P0 ;  /* 0x00000038de00780c */ /* 0x000fe40000784270 */
[----:B------:R-:W-:Y:S02]  /*6bd0*/  ISETP.LT.OR P5, PT, R224, 0x32, P5 ;  /* 0x00000032e000780c */ /* 0x000fe40002fa1670 */
[----:B------:R-:W-:Y:S02]  /*6be0*/  FMNMX.FTZ R4, R149, R4, !PT ;  /* 0x0000000495047209 */ /* 0x000fe40007810000 */
[----:B------:R-:W-:Y:S02]  /*6bf0*/  FSEL R147, R31, -INF , !P5 ;  /* 0xff8000001f937808 */ /* 0x000fe40006800000 */
[----:B------:R-:W-:Y:S01]  /*6c00*/  ISETP.GT.AND P0, PT, R222, 0x39, P0 ;  /* 0x00000039de00780c */ /* 0x000fe20000704270 */
[----:B------:R-:W-:Y:S01]  /*6c10*/  LDSM.16.MT88.4 R28, [R189+0x100] ;  /* 0x00010000bd1c783b */ /* 0x000fe20000004200 */
[C---:B------:R-:W-:Y:S02]  /*6c20*/  ISETP.LT.OR P4, PT, R224.reuse, 0x39, P4 ;  /* 0x00000039e000780c */ /* 0x040fe40002781670 */
[----:B------:R-:W-:Y:S02]  /*6c30*/  ISETP.LT.OR P0, PT, R224, 0x3a, P0 ;  /* 0x0000003ae000780c */ /* 0x000fe40000701670 */
[----:B------:R-:W-:Y:S02]  /*6c40*/  FSEL R145, R34, -INF , !P4 ;  /* 0xff80000022917808 */ /* 0x000fe40006000000 */
[----:B------:R-:W-:Y:S02]  /*6c50*/  FSEL R133, R35, -INF , !P0 ;  /* 0xff80000023857808 */ /* 0x000fe40004000000 */
[----:B-1----:R-:W-:Y:S02]  /*6c60*/  FMNMX.FTZ R6, R5, R0, !PT ;  /* 0x0000000005067209 */ /* 0x002fe40007810000 */
[----:B------:R-:W-:Y:S03]  /*6c70*/  FMNMX.FTZ R0, R147, R4, !PT ;  /* 0x0000000493007209 */ /* 0x000fe60007810000 */
[----:B------:R-:W1:Y:S01]  /*6c80*/  SHFL.BFLY PT, R15, R6, 0x1, 0x1f ;  /* 0x0c201f00060f7f89 */ /* 0x000e6200000e0000 */
[----:B------:R-:W-:Y:S04]  /*6c90*/  FMNMX.FTZ R0, R145, R0, !PT ;  /* 0x0000000091007209 */ /* 0x000fe80007810000 */
[----:B------:R-:W-:Y:S05]  /*6ca0*/  FMNMX.FTZ R7, R133, R0, !PT ;  /* 0x0000000085077209 */ /* 0x000fea0007810000 */
[----:B------:R-:W2:Y:S01]  /*6cb0*/  SHFL.BFLY PT, R4, R7, 0x2, 0x1f ;  /* 0x0c401f0007047f89 */ /* 0x000ea200000e0000 */
[----:B-1----:R-:W-:Y:S04]  /*6cc0*/  FMNMX.FTZ R0, R6, R15, !PT ;  /* 0x0000000f06007209 */ /* 0x002fe80007810000 */
[C---:B------:R-:W-:Y:S01]  /*6cd0*/  FSETP.NEU.FTZ.AND P0, PT, R0.reuse, -INF , PT ;  /* 0xff8000000000780b */ /* 0x040fe20003f1d000 */
[C---:B------:R-:W-:Y:S01]  /*6ce0*/  FMUL.FTZ R153, R0.reuse, c[0x0][0x2d0] ;  /* 0x0000b40000997a20 */ /* 0x040fe20000410000 */
[----:B--2---:R-:W-:Y:S04]  /*6cf0*/  FMNMX.FTZ R5, R7, R4, !PT ;  /* 0x0000000407057209 */ /* 0x004fe80007810000 */
[----:B------:R-:W-:Y:S02]  /*6d00*/  FSEL R153, R153, RZ, P0 ;  /* 0x000000ff99997208 */ /* 0x000fe40000000000 */
[----:B------:R-:W-:Y:S01]  /*6d10*/  FSEL R4, R0, RZ, P0 ;  /* 0x000000ff00047208 */ /* 0x000fe20000000000 */
[----:B------:R-:W1:Y:S02]  /*6d20*/  SHFL.BFLY PT, R132, R5, 0x1, 0x1f ;  /* 0x0c201f0005847f89 */ /* 0x000e6400000e0000 */
[----:B------:R-:W-:Y:S02]  /*6d30*/  FFMA.FTZ R160, R138, c[0x0][0x2d0], -R153 ;  /* 0x0000b4008aa07a23 */ /* 0x000fe40000010899 */
[----:B------:R-:W-:Y:S02]  /*6d40*/  FADD.FTZ R3, -R4, R3 ;  /* 0x0000000304037221 */ /* 0x000fe40000010100 */
[--C-:B------:R-:W-:Y:S02]  /*6d50*/  FFMA.FTZ R135, R136, c[0x0][0x2d0], -R153.reuse ;  /* 0x0000b40088877a23 */ /* 0x100fe40000010899 */
[--C-:B------:R-:W-:Y:S01]  /*6d60*/  FFMA.FTZ R134, R134, c[0x0][0x2d0], -R153.reuse ;  /* 0x0000b40086867a23 */ /* 0x100fe20000010899 */
[----:B------:R-:W-:Y:S01]  /*6d70*/  MUFU.EX2 R160, R160 ;  /* 0x000000a000a07308 */ /* 0x000fe20000000800 */
[--C-:B------:R-:W-:Y:S02]  /*6d80*/  FFMA.FTZ R161, R8, c[0x0][0x2d0], -R153.reuse ;  /* 0x0000b40008a17a23 */ /* 0x100fe40000010899 */
[----:B------:R-:W-:Y:S02]  /*6d90*/  FMUL.FTZ R6, R3, c[0x0][0x2d0] ;  /* 0x0000b40003067a20 */ /* 0x000fe40000410000 */
[--C-:B------:R-:W-:Y:S02]  /*6da0*/  FFMA.FTZ R169, R140, c[0x0][0x2d0], -R153.reuse ;  /* 0x0000b4008ca97a23 */ /* 0x100fe40000010899 */
[--C-:B------:R-:W-:Y:S02]  /*6db0*/  FFMA.FTZ R174, R158, c[0x0][0x2d0], -R153.reuse ;  /* 0x0000b4009eae7a23 */ /* 0x100fe40000010899 */
[--C-:B------:R-:W-:Y:S01]  /*6dc0*/  FFMA.FTZ R221, R156, c[0x0][0x2d0], -R153.reuse ;  /* 0x0000b4009cdd7a23 */ /* 0x100fe20000010899 */
[----:B------:R-:W2:Y:S01]  /*6dd0*/  MUFU.EX2 R135, R135 ;  /* 0x0000008700877308 */ /* 0x000ea20000000800 */
[--C-:B------:R-:W-:Y:S02]  /*6de0*/  FFMA.FTZ R222, R154, c[0x0][0x2d0], -R153.reuse ;  /* 0x0000b4009ade7a23 */ /* 0x100fe40000010899 */
[--C-:B------:R-:W-:Y:S01]  /*6df0*/  FFMA.FTZ R223, R152, c[0x0][0x2d0], -R153.reuse ;  /* 0x0000b40098df7a23 */ /* 0x100fe20000010899 */
[----:B-1----:R-:W-:Y:S01]  /*6e00*/  FMNMX.FTZ R132, R5, R132, !PT ;  /* 0x0000008405847209 */ /* 0x002fe20007810000 */
[--C-:B---3--:R-:W-:Y:S02]  /*6e10*/  FFMA.FTZ R227, R151, c[0x0][0x2d0], -R153.reuse ;  /* 0x0000b40097e37a23 */ /* 0x108fe40000010899 */
[--C-:B------:R-:W-:Y:S01]  /*6e20*/  FFMA.FTZ R228, R150, c[0x0][0x2d0], -R153.reuse ;  /* 0x0000b40096e47a23 */ /* 0x100fe20000010899 */
[C---:B------:R-:W-:Y:S01]  /*6e30*/  FSETP.NEU.FTZ.AND P0, PT, R132.reuse, -INF , PT ;  /* 0xff8000008400780b */ /* 0x040fe20003f1d000 */
[----:B------:R-:W-:Y:S01]  /*6e40*/  FMUL.FTZ R144, R132, c[0x0][0x2d0] ;  /* 0x0000b40084907a20 */ /* 0x000fe20000410000 */
[----:B------:R-:W-:Y:S01]  /*6e50*/  MUFU.EX2 R134, R134 ;  /* 0x0000008600867308 */ /* 0x000fe20000000800 */
[--C-:B------:R-:W-:Y:S01]  /*6e60*/  FFMA.FTZ R229, R148, c[0x0][0x2d0], -R153.reuse ;  /* 0x0000b40094e57a23 */ /* 0x100fe20000010899 */
[----:B------:R-:W-:Y:S01]  /*6e70*/  FSEL R5, R132, RZ, P0 ;  /* 0x000000ff84057208 */ /* 0x000fe20000000000 */
[--C-:B------:R-:W-:Y:S01]  /*6e80*/  FFMA.FTZ R166, R166, c[0x0][0x2d0], -R153.reuse ;  /* 0x0000b400a6a67a23 */ /* 0x100fe20000010899 */
[----:B------:R-:W-:Y:S01]  /*6e90*/  FSEL R144, R144, RZ, P0 ;  /* 0x000000ff90907208 */ /* 0x000fe20000000000 */
[--C-:B------:R-:W-:Y:S01]  /*6ea0*/  FFMA.FTZ R167, R168, c[0x0][0x2d0], -R153.reuse ;  /* 0x0000b400a8a77a23 */ /* 0x100fe20000010899 */
[----:B------:R-:W-:Y:S01]  /*6eb0*/  PLOP3.LUT P0, PT, PT, PT, UP0, 0x80, 0x0 ;  /* 0x000000000000781c */ /* 0x000fe20003f0f008 */
[----:B------:R-:W-:Y:S02]  /*6ec0*/  FADD.FTZ R5, -R5, R2 ;  /* 0x0000000205057221 */ /* 0x000fe40000010100 */
[--C-:B------:R-:W-:Y:S01]  /*6ed0*/  FFMA.FTZ R164, R13, c[0x0][0x2d0], -R144.reuse ;  /* 0x0000b4000da47a23 */ /* 0x100fe20000010890 */
[----:B------:R-:W1:Y:S01]  /*6ee0*/  MUFU.EX2 R161, R161 ;  /* 0x000000a100a17308 */ /* 0x000e620000000800 */
[----:B------:R-:W3:Y:S01]  /*6ef0*/  LDSM.16.MT88.4 R12, [R195+0x100] ;  /* 0x00010000c30c783b */ /* 0x000ee20000004200 */
[--C-:B------:R-:W-:Y:S01]  /*6f00*/  FFMA.FTZ R165, R17, c[0x0][0x2d0], -R144.reuse ;  /* 0x0000b40011a57a23 */ /* 0x100fe20000010890 */
[----:B--2---:R-:W-:Y:S01]  /*6f10*/  F2FP.BF16.PACK_AB R136, R135, R160 ;  /* 0x000000a08788723e */ /* 0x004fe200000010ff */
[--C-:B------:R-:W-:Y:S02]  /*6f20*/  FFMA.FTZ R163, R9, c[0x0][0x2d0], -R144.reuse ;  /* 0x0000b40009a37a23 */ /* 0x100fe40000010890 */
[--C-:B------:R-:W-:Y:S02]  /*6f30*/  FFMA.FTZ R162, R11, c[0x0][0x2d0], -R144.reuse ;  /* 0x0000b4000ba27a23 */ /* 0x100fe40000010890 */
[----:B------:R-:W-:Y:S02]  /*6f40*/  FMUL.FTZ R2, R5, c[0x0][0x2d0] ;  /* 0x0000b40005027a20 */ /* 0x000fe40000410000 */
[----:B------:R-:W2:Y:S01]  /*6f50*/  MUFU.EX2 R3, R6 ;  /* 0x0000000600037308 */ /* 0x000ea20000000800 */
[--C-:B------:R-:W-:Y:S02]  /*6f60*/  FFMA.FTZ R168, R142, c[0x0][0x2d0], -R153.reuse ;  /* 0x0000b4008ea87a23 */ /* 0x100fe40000010899 */
[--C-:B------:R-:W-:Y:S02]  /*6f70*/  FFMA.FTZ R172, R143, c[0x0][0x2d0], -R144.reuse ;  /* 0x0000b4008fac7a23 */ /* 0x100fe40000010890 */
[--C-:B------:R-:W-:Y:S02]  /*6f80*/  FFMA.FTZ R224, R159, c[0x0][0x2d0], -R144.reuse ;  /* 0x0000b4009fe07a23 */ /* 0x100fe40000010890 */
[--C-:B------:R-:W-:Y:S02]  /*6f90*/  FFMA.FTZ R225, R157, c[0x0][0x2d0], -R144.reuse ;  /* 0x0000b4009de17a23 */ /* 0x100fe40000010890 */
[----:B------:R-:W-:Y:S01]  /*6fa0*/  LDSM.16.MT88.4 R156, [R195+0x5900] ;  /* 0x00590000c39c783b */ /* 0x000fe20000004200 */
[----:B------:R-:W-:Y:S01]  /*6fb0*/  MUFU.EX2 R165, R165 ;  /* 0x000000a500a57308 */ /* 0x000fe20000000800 */
[--C-:B------:R-:W-:Y:S02]  /*6fc0*/  FFMA.FTZ R226, R155, c[0x0][0x2d0], -R144.reuse ;  /* 0x0000b4009be27a23 */ /* 0x100fe40000010890 */
[--C-:B------:R-:W-:Y:S01]  /*6fd0*/  FFMA.FTZ R231, R149, c[0x0][0x2d0], -R144.reuse ;  /* 0x0000b40095e77a23 */ /* 0x100fe20000010890 */
[----:B-1----:R-:W-:Y:S01]  /*6fe0*/  F2FP.BF16.PACK_AB R138, R161, R134 ;  /* 0x00000086a18a723e */ /* 0x002fe200000010ff */
[--C-:B------:R-:W-:Y:S02]  /*6ff0*/  FFMA.FTZ R232, R147, c[0x0][0x2d0], -R144.reuse ;  /* 0x0000b40093e87a23 */ /* 0x100fe40000010890 */
[----:B------:R-:W-:Y:S01]  /*7000*/  LDSM.16.MT88.4 R148, [R189+0x3900] ;  /* 0x00390000bd94783b */ /* 0x000fe20000004200 */
[--C-:B------:R-:W-:Y:S02]  /*7010*/  FFMA.FTZ R233, R145, c[0x0][0x2d0], -R144.reuse ;  /* 0x0000b40091e97a23 */ /* 0x100fe40000010890 */
[----:B------:R-:W1:Y:S01]  /*7020*/  MUFU.EX2 R164, R164 ;  /* 0x000000a400a47308 */ /* 0x000e620000000800 */
[----:B------:R-:W-:Y:S02]  /*7030*/  FFMA.FTZ R153, R146, c[0x0][0x2d0], -R153 ;  /* 0x0000b40092997a23 */ /* 0x000fe40000010899 */
[--C-:B------:R-:W-:Y:S02]  /*7040*/  FFMA.FTZ R170, R173, c[0x0][0x2d0], -R144.reuse ;  /* 0x0000b400adaa7a23 */ /* 0x100fe40000010890 */
[C---:B--2---:R-:W-:Y:S02]  /*7050*/  FMUL.FTZ R4, R3.reuse, R128 ;  /* 0x0000008003047220 */ /* 0x044fe40000410000 */
[C---:B------:R-:W-:Y:S02]  /*7060*/  FMUL.FTZ R5, R3.reuse, R129 ;  /* 0x0000008103057220 */ /* 0x040fe40000410000 */
[C---:B------:R-:W-:Y:S01]  /*7070*/  FMUL.FTZ R8, R3.reuse, R124 ;  /* 0x0000007c03087220 */ /* 0x040fe20000410000 */
[----:B------:R-:W-:Y:S01]  /*7080*/  MUFU.EX2 R163, R163 ;  /* 0x000000a300a37308 */ /* 0x000fe20000000800 */
[C---:B------:R-:W-:Y:S02]  /*7090*/  FMUL.FTZ R9, R3.reuse, R125 ;  /* 0x0000007d03097220 */ /* 0x040fe40000410000 */
[C---:B------:R-:W-:Y:S02]  /*70a0*/  FMUL.FTZ R16, R3.reuse, R104 ;  /* 0x0000006803107220 */ /* 0x040fe40000410000 */
[C---:B------:R-:W-:Y:S02]  /*70b0*/  FMUL.FTZ R17, R3.reuse, R105 ;  /* 0x0000006903117220 */ /* 0x040fe40000410000 */
[C---:B------:R-:W-:Y:S02]  /*70c0*/  FMUL.FTZ R24, R3.reuse, R112 ;  /* 0x0000007003187220 */ /* 0x040fe40000410000 */
[C---:B------:R-:W-:Y:S01]  /*70d0*/  FMUL.FTZ R25, R3.reuse, R113 ;  /* 0x0000007103197220 */ /* 0x040fe20000410000 */
[----:B------:R-:W2:Y:S01]  /*70e0*/  MUFU.EX2 R162, R162 ;  /* 0x000000a200a27308 */ /* 0x000ea20000000800 */
[C---:B------:R-:W-:Y:S02]  /*70f0*/  FMUL.FTZ R32, R3.reuse, R120 ;  /* 0x0000007803207220 */ /* 0x040fe40000410000 */
[----:B------:R-:W-:Y:S01]  /*7100*/  FMUL.FTZ R33, R3, R121 ;  /* 0x0000007903217220 */ /* 0x000fe20000410000 */
[----:B-1----:R-:W-:Y:S01]  /*7110*/  F2FP.BF16.PACK_AB R137, R164, R165 ;  /* 0x000000a5a489723e */ /* 0x002fe200000010ff */
[--C-:B------:R-:W-:Y:S02]  /*7120*/  FFMA.FTZ R173, R141, c[0x0][0x2d0], -R144.reuse ;  /* 0x0000b4008dad7a23 */ /* 0x100fe40000010890 */
[----:B------:R-:W-:Y:S01]  /*7130*/  LDSM.16.MT88.4 R140, [R189+0x2900] ;  /* 0x00290000bd8c783b */ /* 0x000fe20000004200 */
[C---:B------:R-:W-:Y:S02]  /*7140*/  FMUL.FTZ R36, R3.reuse, R36 ;  /* 0x0000002403247220 */ /* 0x040fe40000410000 */
[----:B------:R-:W1:Y:S01]  /*7150*/  MUFU.EX2 R2, R2 ;  /* 0x0000000200027308 */ /* 0x000e620000000800 */
[C---:B------:R-:W-:Y:S02]  /*7160*/  FMUL.FTZ R37, R3.reuse, R37 ;  /* 0x0000002503257220 */ /* 0x040fe40000410000 */
[C---:B------:R-:W-:Y:S02]  /*7170*/  FMUL.FTZ R40, R3.reuse, R40 ;  /* 0x0000002803287220 */ /* 0x040fe40000410000 */
[C---:B------:R-:W-:Y:S02]  /*7180*/  FMUL.FTZ R41, R3.reuse, R41 ;  /* 0x0000002903297220 */ /* 0x040fe40000410000 */
[C---:B------:R-:W-:Y:S02]  /*7190*/  FMUL.FTZ R44, R3.reuse, R44 ;  /* 0x0000002c032c7220 */ /* 0x040fe40000410000 */
[C---:B------:R-:W-:Y:S01]  /*71a0*/  FMUL.FTZ R45, R3.reuse, R45 ;  /* 0x0000002d032d7220 */ /* 0x040fe20000410000 */
[----:B------:R4:W-:Y:S01]  /*71b0*/  MUFU.EX2 R230, R153 ;  /* 0x0000009900e67308 */ /* 0x0009e20000000800 */
[C---:B------:R-:W-:Y:S02]  /*71c0*/  FMUL.FTZ R48, R3.reuse, R48 ;  /* 0x0000003003307220 */ /* 0x040fe40000410000 */
[C---:B------:R-:W-:Y:S01]  /*71d0*/  FMUL.FTZ R49, R3.reuse, R49 ;  /* 0x0000003103317220 */ /* 0x040fe20000410000 */
[----:B--2---:R-:W-:Y:S01]  /*71e0*/  F2FP.BF16.PACK_AB R139, R162, R163 ;  /* 0x000000a3a28b723e */ /* 0x004fe200000010ff */
[C---:B------:R-:W-:Y:S02]  /*71f0*/  FMUL.FTZ R52, R3.reuse, R52 ;  /* 0x0000003403347220 */ /* 0x040fe40000410000 */
[C---:B------:R-:W-:Y:S02]  /*7200*/  FMUL.FTZ R53, R3.reuse, R53 ;  /* 0x0000003503357220 */ /* 0x040fe40000410000 */
[C---:B------:R-:W-:Y:S01]  /*7210*/  FMUL.FTZ R56, R3.reuse, R56 ;  /* 0x0000003803387220 */ /* 0x040fe20000410000 */
[----:B------:R-:W-:Y:S01]  /*7220*/  MUFU.EX2 R166, R166 ;  /* 0x000000a600a67308 */ /* 0x000fe20000000800 */
[C---:B------:R-:W-:Y:S02]  /*7230*/  FMUL.FTZ R57, R3.reuse, R57 ;  /* 0x0000003903397220 */ /* 0x040fe40000410000 */
[C---:B------:R-:W-:Y:S02]  /*7240*/  FMUL.FTZ R60, R3.reuse, R60 ;  /* 0x0000003c033c7220 */ /* 0x040fe40000410000 */
[C---:B-1----:R-:W-:Y:S02]  /*7250*/  FMUL.FTZ R6, R2.reuse, R130 ;  /* 0x0000008202067220 */ /* 0x042fe40000410000 */
[C---:B------:R-:W-:Y:S02]  /*7260*/  FMUL.FTZ R7, R2.reuse, R131 ;  /* 0x0000008302077220 */ /* 0x040fe40000410000 */
[----:B------:R-:W-:Y:S01]  /*7270*/  LDSM.16.MT88.4 R128, [R190+0x2900] ;  /* 0x00290000be80783b */ /* 0x000fe20000004200 */
[C---:B------:R-:W-:Y:S01]  /*7280*/  FMUL.FTZ R10, R2.reuse, R126 ;  /* 0x0000007e020a7220 */ /* 0x040fe20000410000 */
[----:B------:R-:W1:Y:S01]  /*7290*/  MUFU.EX2 R167, R167 ;  /* 0x000000a700a77308 */ /* 0x000e620000000800 */
[C---:B------:R-:W-:Y:S02]  /*72a0*/  FMUL.FTZ R11, R2.reuse, R127 ;  /* 0x0000007f020b7220 */ /* 0x040fe40000410000 */
[C---:B---3--:R-:W-:Y:S03]  /*72b0*/  HMMA.16816.F32.BF16 R4, R136.reuse, R12, R4 ;  /* 0x0000000c8804723c */ /* 0x048fe60000041804 */
[----:B------:R-:W-:Y:S02]  /*72c0*/  LDSM.16.MT88.4 R124, [R195+0x2900] ;  /* 0x00290000c37c783b */ /* 0x000fe40000004200 */
[C---:B------:R-:W-:Y:S02]  /*72d0*/  FMUL.FTZ R18, R2.reuse, R106 ;  /* 0x0000006a02127220 */ /* 0x040fe40000410000 */
[C---:B------:R-:W-:Y:S01]  /*72e0*/  FMUL.FTZ R12, R3.reuse, R100 ;  /* 0x00000064030c7220 */ /* 0x040fe20000410000 */
[C---:B------:R-:W-:Y:S01]  /*72f0*/  HMMA.16816.F32.BF16 R8, R136.reuse, R14, R8 ;  /* 0x0000000e8808723c */ /* 0x040fe20000041808 */
[----:B------:R-:W-:Y:S02]  /*7300*/  MUFU.EX2 R168, R168 ;  /* 0x000000a800a87308 */ /* 0x000fe40000000800 */
[----:B----4-:R-:W-:Y:S01]  /*7310*/  LDSM.16.MT88.4 R152, [R188+0x3900] ;  /* 0x00390000bc98783b */ /* 0x010fe20000004200 */
[C---:B------:R-:W-:Y:S02]  /*7320*/  FMUL.FTZ R13, R3.reuse, R101 ;  /* 0x00000065030d7220 */ /* 0x040fe40000410000 */
[C---:B------:R-:W-:Y:S02]  /*7330*/  FMUL.FTZ R19, R2.reuse, R107 ;  /* 0x0000006b02137220 */ /* 0x040fe40000410000 */
[C---:B------:R-:W-:Y:S03]  /*7340*/  FMUL.FTZ R14, R2.reuse, R102 ;  /* 0x00000066020e7220 */ /* 0x040fe60000410000 */
[----:B------:R-:W-:Y:S01]  /*7350*/  LDSM.16.MT88.4 R104, [R195+0x2100] ;  /* 0x00210000c368783b */ /* 0x000fe20000004200 */
[C---:B------:R-:W-:Y:S01]  /*7360*/  FMUL.FTZ R15, R2.reuse, R103 ;  /* 0x00000067020f7220 */ /* 0x040fe20000410000 */
[----:B------:R-:W2:Y:S01]  /*7370*/  MUFU.EX2 R169, R169 ;  /* 0x000000a900a97308 */ /* 0x000ea20000000800 */
[C---:B------:R-:W-:Y:S02]  /*7380*/  FMUL.FTZ R26, R2.reuse, R114 ;  /* 0x00000072021a7220 */ /* 0x040fe40000410000 */
[C---:B------:R-:W-:Y:S02]  /*7390*/  FMUL.FTZ R27, R2.reuse, R115 ;  /* 0x00000073021b7220 */ /* 0x040fe40000410000 */
[C---:B------:R-:W-:Y:S01]  /*73a0*/  FMUL.FTZ R34, R2.reuse, R122 ;  /* 0x0000007a02227220 */ /* 0x040fe20000410000 */
[C---:B------:R-:W-:Y:S01]  /*73b0*/  HMMA.16816.F32.BF16 R12, R136.reuse, R20, R12 ;  /* 0x00000014880c723c */ /* 0x040fe2000004180c */
[----:B------:R-:W3:Y:S02]  /*73c0*/  LDSM.16.MT88.4 R100, [R188+0x100] ;  /* 0x00010000bc64783b */ /* 0x000ee40000004200 */
[C---:B------:R-:W-:Y:S01]  /*73d0*/  FMUL.FTZ R35, R2.reuse, R123 ;  /* 0x0000007b02237220 */ /* 0x040fe20000410000 */
[----:B------:R-:W-:Y:S01]  /*73e0*/  MUFU.EX2 R170, R170 ;  /* 0x000000aa00aa7308 */ /* 0x000fe20000000800 */
[C---:B------:R-:W-:Y:S02]  /*73f0*/  FMUL.FTZ R38, R2.reuse, R38 ;  /* 0x0000002602267220 */ /* 0x040fe40000410000 */
[C---:B------:R-:W-:Y:S01]  /*7400*/  FMUL.FTZ R20, R3.reuse, R108 ;  /* 0x0000006c03147220 */ /* 0x040fe20000410000 */
[C---:B------:R-:W-:Y:S01]  /*7410*/  HMMA.16816.F32.BF16 R16, R136.reuse, R22, R16 ;  /* 0x000000168810723c */ /* 0x040fe20000041810 */
[----:B------:R-:W-:Y:S03]  /*7420*/  LDSM.16.MT88.4 R112, [R195+0x900] ;  /* 0x00090000c370783b */ /* 0x000fe60000004200 */
[C---:B------:R-:W-:Y:S02]  /*7430*/  FMUL.FTZ R21, R3.reuse, R109 ;  /* 0x0000006d03157220 */ /* 0x040fe40000410000 */
[C---:B------:R-:W-:Y:S01]  /*7440*/  FMUL.FTZ R39, R2.reuse, R39 ;  /* 0x0000002702277220 */ /* 0x040fe20000410000 */
[----:B------:R-:W-:Y:S01]  /*7450*/  MUFU.EX2 R172, R172 ;  /* 0x000000ac00ac7308 */ /* 0x000fe20000000800 */
[C---:B------:R-:W-:Y:S01]  /*7460*/  FMUL.FTZ R22, R2.reuse, R110 ;  /* 0x0000006e02167220 */ /* 0x040fe20000410000 */
[----:B------:R-:W-:Y:S03]  /*7470*/  LDSM.16.MT88.4 R120, [R188+0x900] ;  /* 0x00090000bc78783b */ /* 0x000fe60000004200 */
[C---:B------:R-:W-:Y:S02]  /*7480*/  FMUL.FTZ R23, R2.reuse, R111 ;  /* 0x0000006f02177220 */ /* 0x040fe40000410000 */
[C---:B------:R-:W-:Y:S02]  /*7490*/  FMUL.FTZ R42, R2.reuse, R42 ;  /* 0x0000002a022a7220 */ /* 0x040fe40000410000 */
[C---:B------:R-:W-:Y:S01]  /*74a0*/  FMUL.FTZ R43, R2.reuse, R43 ;  /* 0x0000002b022b7220 */ /* 0x040fe20000410000 */
[----:B------:R-:W4:Y:S01]  /*74b0*/  LDSM.16.MT88.4 R108, [R190+0x2100] ;  /* 0x00210000be6c783b */ /* 0x000f220000004200 */
[C---:B------:R-:W-:Y:S01]  /*74c0*/  FMUL.FTZ R46, R2.reuse, R46 ;  /* 0x0000002e022e7220 */ /* 0x040fe20000410000 */
[C---:B------:R-:W-:Y:S01]  /*74d0*/  HMMA.16816.F32.BF16 R20, R136.reuse, R28, R20 ;  /* 0x0000001c8814723c */ /* 0x040fe20000041814 */
[----:B------:R-:W5:Y:S02]  /*74e0*/  MUFU.EX2 R173, R173 ;  /* 0x000000ad00ad7308 */ /* 0x000f640000000800 */
[C---:B------:R-:W-:Y:S02]  /*74f0*/  FMUL.FTZ R47, R2.reuse, R47 ;  /* 0x0000002f022f7220 */ /* 0x040fe40000410000 */
[C---:B------:R-:W-:Y:S02]  /*7500*/  FMUL.FTZ R50, R2.reuse, R50 ;  /* 0x0000003202327220 */ /* 0x040fe40000410000 */
[C---:B------:R-:W-:Y:S01]  /*7510*/  FMUL.FTZ R28, R3.reuse, R116 ;  /* 0x00000074031c7220 */ /* 0x040fe20000410000 */
[C---:B------:R-:W-:Y:S03]  /*7520*/  HMMA.16816.F32.BF16 R24, R136.reuse, R30, R24 ;  /* 0x0000001e8818723c */ /* 0x040fe60000041818 */
[----:B------:R-:W-:Y:S01]  /*7530*/  MUFU.EX2 R174, R174 ;  /* 0x000000ae00ae7308 */ /* 0x000fe20000000800 */
[C---:B------:R-:W-:Y:S02]  /*7540*/  FMUL.FTZ R29, R3.reuse, R117 ;  /* 0x00000075031d7220 */ /* 0x040fe40000410000 */
[C---:B------:R-:W-:Y:S02]  /*7550*/  FMUL.FTZ R51, R2.reuse, R51 ;  /* 0x0000003302337220 */ /* 0x040fe40000410000 */
[C---:B------:R-:W-:Y:S04]  /*7560*/  FMUL.FTZ R30, R2.reuse, R118 ;  /* 0x00000076021e7220 */ /* 0x040fe80000410000 */
[C---:B------:R-:W-:Y:S01]  /*7570*/  FMUL.FTZ R31, R2.reuse, R119 ;  /* 0x00000077021f7220 */ /* 0x040fe20000410000 */
[----:B------:R-:W-:Y:S01]  /*7580*/  MUFU.EX2 R221, R221 ;  /* 0x000000dd00dd7308 */ /* 0x000fe20000000800 */
[----:B------:R-:W-:Y:S01]  /*7590*/  LDSM.16.MT88.4 R116, [R190+0x900] ;  /* 0x00090000be74783b */ /* 0x000fe20000004200 */
[C---:B------:R-:W-:Y:S02]  /*75a0*/  FMUL.FTZ R54, R2.reuse, R54 ;  /* 0x0000003602367220 */ /* 0x040fe40000410000 */
[C---:B------:R-:W-:Y:S02]  /*75b0*/  FMUL.FTZ R55, R2.reuse, R55 ;  /* 0x0000003702377220 */ /* 0x040fe40000410000 */
[C---:B---3--:R-:W-:Y:S03]  /*75c0*/  HMMA.16816.F32.BF16 R28, R136.reuse, R100, R28 ;  /* 0x00000064881c723c */ /* 0x048fe6000004181c */
[C---:B------:R-:W-:Y:S01]  /*75d0*/  FMUL.FTZ R58, R2.reuse, R58 ;  /* 0x0000003a023a7220 */ /* 0x040fe20000410000 */
[----:B------:R-:W-:Y:S01]  /*75e0*/  MUFU.EX2 R222, R222 ;  /* 0x000000de00de7308 */ /* 0x000fe20000000800 */
[C---:B------:R-:W-:Y:S02]  /*75f0*/  FMUL.FTZ R59, R2.reuse, R59 ;  /* 0x0000003b023b7220 */ /* 0x040fe40000410000 */
[C---:B------:R-:W-:Y:S01]  /*7600*/  FMUL.FTZ R61, R3.reuse, R61 ;  /* 0x0000003d033d7220 */ /* 0x040fe20000410000 */
[C---:B------:R-:W-:Y:S01]  /*7610*/  HMMA.16816.F32.BF16 R32, R136.reuse, R102, R32 ;  /* 0x000000668820723c */ /* 0x040fe20000041820 */
[----:B------:R-:W3:Y:S03]  /*7620*/  LDSM.16.MT88.4 R100, [R189+0x2100] ;  /* 0x00210000bd64783b */ /* 0x000ee60000004200 */
[C---:B------:R-:W-:Y:S02]  /*7630*/  FMUL.FTZ R62, R2.reuse, R62 ;  /* 0x0000003e023e7220 */ /* 0x040fe40000410000 */
[C---:B------:R-:W-:Y:S01]  /*7640*/  FMUL.FTZ R63, R2.reuse, R63 ;  /* 0x0000003f023f7220 */ /* 0x040fe20000410000 */
[----:B------:R-:W-:Y:S01]  /*7650*/  MUFU.EX2 R223, R223 ;  /* 0x000000df00df7308 */ /* 0x000fe20000000800 */
[C---:B------:R-:W-:Y:S04]  /*7660*/  HMMA.16816.F32.BF16 R36, R136.reuse, R104, R36 ;  /* 0x000000688824723c */ /* 0x040fe80000041824 */
[C---:B------:R-:W-:Y:S02]  /*7670*/  FMUL.FTZ R64, R3.reuse, R64 ;  /* 0x0000004003407220 */ /* 0x040fe40000410000 */
[C---:B------:R-:W-:Y:S02]  /*7680*/  FMUL.FTZ R65, R3.reuse, R65 ;  /* 0x0000004103417220 */ /* 0x040fe40000410000 */
[C---:B------:R-:W-:Y:S01]  /*7690*/  HMMA.16816.F32.BF16 R40, R136.reuse, R106, R40 ;  /* 0x0000006a8828723c */ /* 0x040fe20000041828 */
[----:B------:R-:W1:Y:S01]  /*76a0*/  LDSM.16.MT88.4 R104, [R188+0x2100] ;  /* 0x00210000bc68783b */ /* 0x000e620000004200 */
[----:B------:R-:W-:Y:S02]  /*76b0*/  MUFU.EX2 R224, R224 ;  /* 0x000000e000e07308 */ /* 0x000fe40000000800 */
[C---:B------:R-:W-:Y:S02]  /*76c0*/  FMUL.FTZ R66, R2.reuse, R66 ;  /* 0x0000004202427220 */ /* 0x040fe40000410000 */
[C---:B------:R-:W-:Y:S02]  /*76d0*/  FMUL.FTZ R67, R2.reuse, R67 ;  /* 0x0000004302437220 */ /* 0x040fe40000410000 */
[C---:B----4-:R-:W-:Y:S04]  /*76e0*/  HMMA.16816.F32.BF16 R44, R136.reuse, R108, R44 ;  /* 0x0000006c882c723c */ /* 0x050fe8000004182c */
[C---:B------:R-:W-:Y:S01]  /*76f0*/  FMUL.FTZ R68, R3.reuse, R68 ;  /* 0x0000004403447220 */ /* 0x040fe20000410000 */
[----:B------:R-:W-:Y:S01]  /*7700*/  MUFU.EX2 R225, R225 ;  /* 0x000000e100e17308 */ /* 0x000fe20000000800 */
[C---:B------:R-:W-:Y:S02]  /*7710*/  FMUL.FTZ R69, R3.reuse, R69 ;  /* 0x0000004503457220 */ /* 0x040fe40000410000 */
[C---:B------:R-:W-:Y:S01]  /*7720*/  HMMA.16816.F32.BF16 R48, R136.reuse, R110, R48 ;  /* 0x0000006e8830723c */ /* 0x040fe20000041830 */
[----:B------:R-:W4:Y:S03]  /*7730*/  LDSM.16.MT88.4 R108, [R195+0x4100] ;  /* 0x00410000c36c783b */ /* 0x000f260000004200 */
[C---:B------:R-:W-:Y:S02]  /*7740*/  FMUL.FTZ R70, R2.reuse, R70 ;  /* 0x0000004602467220 */ /* 0x040fe40000410000 */
[C---:B------:R-:W-:Y:S01]  /*7750*/  FMUL.FTZ R71, R2.reuse, R71 ;  /* 0x0000004702477220 */ /* 0x040fe20000410000 */
[----:B------:R-:W-:Y:S01]  /*7760*/  MUFU.EX2 R226, R226 ;  /* 0x000000e200e27308 */ /* 0x000fe20000000800 */
[C---:B------:R-:W-:Y:S01]  /*7770*/  FMUL.FTZ R72, R3.reuse, R72 ;  /* 0x0000004803487220 */ /* 0x040fe20000410000 */
[C---:B---3--:R-:W-:Y:S03]  /*7780*/  HMMA.16816.F32.BF16 R52, R136.reuse, R100, R52 ;  /* 0x000000648834723c */ /* 0x048fe60000041834 */
[C---:B------:R-:W-:Y:S02]  /*7790*/  FMUL.FTZ R73, R3.reuse, R73 ;  /* 0x0000004903497220 */ /* 0x040fe40000410000 */
[C---:B------:R-:W-:Y:S02]  /*77a0*/  FMUL.FTZ R74, R2.reuse, R74 ;  /* 0x0000004a024a7220 */ /* 0x040fe40000410000 */
[C---:B------:R-:W-:Y:S01]  /*77b0*/  FMUL.FTZ R75, R2.reuse, R75 ;  /* 0x0000004b024b7220 */ /* 0x040fe20000410000 */
[C---:B------:R-:W-:Y:S01]  /*77c0*/  HMMA.16816.F32.BF16 R56, R136.reuse, R102, R56 ;  /* 0x000000668838723c */ /* 0x040fe20000041838 */
[----:B------:R-:W3:Y:S01]  /*77d0*/  LDSM.16.MT88.4 R100, [R190+0x4100] ;  /* 0x00410000be64783b */ /* 0x000ee20000004200 */
[----:B------:R-:W-:Y:S02]  /*77e0*/  MUFU.EX2 R227, R227 ;  /* 0x000000e300e37308 */ /* 0x000fe40000000800 */
[C---:B------:R-:W-:Y:S02]  /*77f0*/  FMUL.FTZ R76, R3.reuse, R76 ;  /* 0x0000004c034c7220 */ /* 0x040fe40000410000 */
[C---:B------:R-:W-:Y:S02]  /*7800*/  FMUL.FTZ R77, R3.reuse, R77 ;  /* 0x0000004d034d7220 */ /* 0x040fe40000410000 */
[C---:B-1----:R-:W-:Y:S04]  /*7810*/  HMMA.16816.F32.BF16 R60, R136.reuse, R104, R60 ;  /* 0x00000068883c723c */ /* 0x042fe8000004183c */
[C---:B------:R-:W-:Y:S01]  /*7820*/  FMUL.FTZ R78, R2.reuse, R78 ;  /* 0x0000004e024e7220 */ /* 0x040fe20000410000 */
[----:B------:R-:W-:Y:S01]  /*7830*/  MUFU.EX2 R228, R228 ;  /* 0x000000e400e47308 */ /* 0x000fe20000000800 */
[C---:B------:R-:W-:Y:S02]  /*7840*/  FMUL.FTZ R79, R2.reuse, R79 ;  /* 0x0000004f024f7220 */ /* 0x040fe40000410000 */
[C---:B------:R-:W-:Y:S01]  /*7850*/  HMMA.16816.F32.BF16 R64, R136.reuse, R106, R64 ;  /* 0x0000006a8840723c */ /* 0x040fe20000041840 */
[----:B------:R-:W1:Y:S03]  /*7860*/  LDSM.16.MT88.4 R104, [R189+0x4100] ;  /* 0x00410000bd68783b */ /* 0x000e660000004200 */
[C---:B------:R-:W-:Y:S02]  /*7870*/  FMUL.FTZ R80, R3.reuse, R80 ;  /* 0x0000005003507220 */ /* 0x040fe40000410000 */
[C---:B------:R-:W-:Y:S01]  /*7880*/  FMUL.FTZ R81, R3.reuse, R81 ;  /* 0x0000005103517220 */ /* 0x040fe20000410000 */
[----:B------:R-:W-:Y:S01]  /*7890*/  MUFU.EX2 R229, R229 ;  /* 0x000000e500e57308 */ /* 0x000fe20000000800 */
[C---:B----4-:R-:W-:Y:S04]  /*78a0*/  HMMA.16816.F32.BF16 R68, R136.reuse, R108, R68 ;  /* 0x0000006c8844723c */ /* 0x050fe80000041844 */
[C---:B------:R-:W-:Y:S02]  /*78b0*/  FMUL.FTZ R82, R2.reuse, R82 ;  /* 0x0000005202527220 */ /* 0x040fe40000410000 */
[C---:B------:R-:W-:Y:S02]  /*78c0*/  FMUL.FTZ R83, R2.reuse, R83 ;  /* 0x0000005302537220 */ /* 0x040fe40000410000 */
[C---:B------:R-:W-:Y:S01]  /*78d0*/  HMMA.16816.F32.BF16 R72, R136.reuse, R110, R72 ;  /* 0x0000006e8848723c */ /* 0x040fe20000041848 */
[----:B------:R-:W4:Y:S01]  /*78e0*/  LDSM.16.MT88.4 R108, [R188+0x4100] ;  /* 0x00410000bc6c783b */ /* 0x000f220000004200 */
[----:B------:R-:W-:Y:S02]  /*78f0*/  MUFU.EX2 R231, R231 ;  /* 0x000000e700e77308 */ /* 0x000fe40000000800 */
[C---:B------:R-:W-:Y:S02]  /*7900*/  FMUL.FTZ R84, R3.reuse, R84 ;  /* 0x0000005403547220 */ /* 0x040fe40000410000 */
[----:B------:R-:W-:Y:S02]  /*7910*/  FMUL.FTZ R85, R3, R85 ;  /* 0x0000005503557220 */ /* 0x000fe40000410000 */
[C---:B------:R-:W-:Y:S01]  /*7920*/  FMUL.FTZ R86, R2.reuse, R86 ;  /* 0x0000005602567220 */ /* 0x040fe20000410000 */
[C---:B---3--:R-:W-:Y:S03]  /*7930*/  HMMA.16816.F32.BF16 R76, R136.reuse, R100, R76 ;  /* 0x00000064884c723c */ /* 0x048fe6000004184c */
[C---:B------:R-:W-:Y:S01]  /*7940*/  FMUL.FTZ R87, R2.reuse, R87 ;  /* 0x0000005702577220 */ /* 0x040fe20000410000 */
[----:B------:R-:W-:Y:S01]  /*7950*/  MUFU.EX2 R232, R232 ;  /* 0x000000e800e87308 */ /* 0x000fe20000000800 */
[--C-:B------:R-:W-:Y:S02]  /*7960*/  FFMA.FTZ R171, R171, c[0x0][0x2d0], -R144.reuse ;  /* 0x0000b400abab7a23 */ /* 0x100fe40000010890 */
[C---:B------:R-:W-:Y:S01]  /*7970*/  FMUL.FTZ R88, R3.reuse, R88 ;  /* 0x0000005803587220 */ /* 0x040fe20000410000 */
[C---:B------:R-:W-:Y:S04]  /*7980*/  HMMA.16816.F32.BF16 R80, R136.reuse, R102, R80 ;  /* 0x000000668850723c */ /* 0x040fe80000041850 */
[----:B------:R-:W-:Y:S01]  /*7990*/  FMUL.FTZ R89, R3, R89 ;  /* 0x0000005903597220 */ /* 0x000fe20000410000 */
[----:B------:R-:W-:Y:S01]  /*79a0*/  F2FP.BF16.PACK_AB R100, R167, R166 ;  /* 0x000000a6a764723e */ /* 0x000fe200000010ff */
[C---:B------:R-:W-:Y:S01]  /*79b0*/  FMUL.FTZ R90, R2.reuse, R90 ;  /* 0x0000005a025a7220 */ /* 0x040fe20000410000 */
[----:B--2---:R-:W-:Y:S01]  /*79c0*/  F2FP.BF16.PACK_AB R102, R169, R168 ;  /* 0x000000a8a966723e */ /* 0x004fe200000010ff */
[C---:B-1----:R-:W-:Y:S01]  /*79d0*/  HMMA.16816.F32.BF16 R84, R136.reuse, R104, R84 ;  /* 0x000000688854723c */ /* 0x042fe20000041854 */
[----:B------:R-:W1:Y:S03]  /*79e0*/  MUFU.EX2 R171, R171 ;  /* 0x000000ab00ab7308 */ /* 0x000e660000000800 */
[C---:B------:R-:W-:Y:S01]  /*79f0*/  FMUL.FTZ R91, R2.reuse, R91 ;  /* 0x0000005b025b7220 */ /* 0x040fe20000410000 */
[----:B-----5:R-:W-:Y:S01]  /*7a00*/  F2FP.BF16.PACK_AB R103, R173, R172 ;  /* 0x000000acad67723e */ /* 0x020fe200000010ff */
[C---:B------:R-:W-:Y:S02]  /*7a10*/  FMUL.FTZ R92, R3.reuse, R92 ;  /* 0x0000005c035c7220 */ /* 0x040fe40000410000 */
[C---:B------:R-:W-:Y:S03]  /*7a20*/  FMUL.FTZ R93, R3.reuse, R93 ;  /* 0x0000005d035d7220 */ /* 0x040fe60000410000 */
[C---:B------:R-:W-:Y:S01]  /*7a30*/  HMMA.16816.F32.BF16 R88, R136.reuse, R106, R88 ;  /* 0x0000006a8858723c */ /* 0x040fe20000041858 */
[----:B------:R-:W2:Y:S01]  /*7a40*/  LDSM.16.MT88.4 R104, [R189+0x900] ;  /* 0x00090000bd68783b */ /* 0x000ea20000004200 */
[----:B------:R-:W-:Y:S01]  /*7a50*/  MUFU.EX2 R233, R233 ;  /* 0x000000e900e97308 */ /* 0x000fe20000000800 */
[C---:B------:R-:W-:Y:S02]  /*7a60*/  FMUL.FTZ R94, R2.reuse, R94 ;  /* 0x0000005e025e7220 */ /* 0x040fe40000410000 */
[C---:B------:R-:W-:Y:S02]  /*7a70*/  FMUL.FTZ R95, R2.reuse, R95 ;  /* 0x0000005f025f7220 */ /* 0x040fe40000410000 */
[C---:B------:R-:W-:Y:S02]  /*7a80*/  FMUL.FTZ R96, R3.reuse, R96 ;  /* 0x0000006003607220 */ /* 0x040fe40000410000 */
[----:B------:R-:W-:Y:S03]  /*7a90*/  FMUL.FTZ R97, R3, R97 ;  /* 0x0000006103617220 */ /* 0x000fe60000410000 */
[C---:B----4-:R-:W-:Y:S03]  /*7aa0*/  HMMA.16816.F32.BF16 R92, R136.reuse, R108, R92 ;  /* 0x0000006c885c723c */ /* 0x050fe6000004185c */
[C---:B------:R-:W-:Y:S01]  /*7ab0*/  FMUL.FTZ R98, R2.reuse, R98 ;  /* 0x0000006202627220 */ /* 0x040fe20000410000 */
[----:B-1----:R-:W-:Y:S01]  /*7ac0*/  F2FP.BF16.PACK_AB R101, R171, R170 ;  /* 0x000000aaab65723e */ /* 0x002fe200000010ff */
[C---:B------:R-:W-:Y:S02]  /*7ad0*/  FMUL.FTZ R99, R2.reuse, R99 ;  /* 0x0000006302637220 */ /* 0x040fe40000410000 */
[--C-:B------:R-:W-:Y:S02]  /*7ae0*/  FFMA.FTZ R175, R175, c[0x0][0x2d0], -R144.reuse ;  /* 0x0000b400afaf7a23 */ /* 0x100fe40000010890 */
[----:B------:R-:W-:Y:S03]  /*7af0*/  FFMA.FTZ R144, R133, c[0x0][0x2d0], -R144 ;  /* 0x0000b40085907a23 */ /* 0x000fe60000010890 */
[----:B------:R-:W-:Y:S01]  /*7b00*/  HMMA.16816.F32.BF16 R96, R136, R110, R96 ;  /* 0x0000006e8860723c */ /* 0x000fe20000041860 */
[----:B------:R-:W1:Y:S01]  /*7b10*/  LDSM.16.MT88.4 R108, [R188+0x2900] ;  /* 0x00290000bc6c783b */ /* 0x000e620000004200 */
[----:B------:R3:W-:Y:S01]  /*7b20*/  MUFU.EX2 R234, R144 ;  /* 0x0000009000ea7308 */ /* 0x0007e20000000800 */
[----:B------:R-:W-:Y:S01]  /*7b30*/  FFMA.FTZ R160, R3, R210, R160 ;  /* 0x000000d203a07223 */ /* 0x000fe200000100a0 */
[----:B------:R-:W-:Y:S01]  /*7b40*/  MOV R3, R0 ;  /* 0x0000000000037202 */ /* 0x000fe20000000f00 */
[----:B------:R-:W-:Y:S02]  /*7b50*/  FFMA.FTZ R165, R2, R211, R165 ;  /* 0x000000d302a57223 */ /* 0x000fe400000100a5 */
[----:B------:R-:W-:Y:S01]  /*7b60*/  FADD.FTZ R135, R135, R160 ;  /* 0x000000a087877221 */ /* 0x000fe20000010000 */
[C---:B------:R-:W-:Y:S01]  /*7b70*/  HMMA.16816.F32.BF16 R4, R100.reuse, R112, R4 ;  /* 0x000000706404723c */ /* 0x040fe20000041804 */
[----:B------:R-:W-:Y:S03]  /*7b80*/  LDSM.16.MT88.4 R136, [R189+0x3100] ;  /* 0x00310000bd88783b */ /* 0x000fe60000004200 */
[----:B------:R-:W4:Y:S01]  /*7b90*/  MUFU.EX2 R175, R175 ;  /* 0x000000af00af7308 */ /* 0x000f220000000800 */
[----:B------:R-:W-:Y:S02]  /*7ba0*/  FADD.FTZ R164, R164, R165 ;  /* 0x000000a5a4a47221 */ /* 0x000fe40000010000 */
[----:B------:R-:W-:Y:S01]  /*7bb0*/  FADD.FTZ R134, R134, R135 ;  /* 0x0000008786867221 */ /* 0x000fe20000010000 */
[C---:B------:R-:W-:Y:S01]  /*7bc0*/  HMMA.16816.F32.BF16 R8, R100.reuse, R114, R8 ;  /* 0x000000726408723c */ /* 0x040fe20000041808 */
[----:B------:R-:W-:Y:S03]  /*7bd0*/  LDSM.16.MT88.4 R112, [R190+0x4900] ;  /* 0x00490000be70783b */ /* 0x000fe60000004200 */
[----:B------:R-:W-:Y:S04]  /*7be0*/  FADD.FTZ R161, R161, R134 ;  /* 0x00000086a1a17221 */ /* 0x000fe80000010000 */
[C---:B------:R-:W-:Y:S01]  /*7bf0*/  HMMA.16816.F32.BF16 R12, R100.reuse, R116, R12 ;  /* 0x00000074640c723c */ /* 0x040fe2000004180c */
[----:B---3--:R-:W-:Y:S03]  /*7c00*/  LDSM.16.MT88.4 R144, [R190+0x3900] ;  /* 0x00390000be90783b */ /* 0x008fe60000004200 */
[----:B------:R-:W-:Y:S04]  /*7c10*/  FADD.FTZ R166, R166, R161 ;  /* 0x000000a1a6a67221 */ /* 0x000fe80000010000 */
[C---:B------:R-:W-:Y:S01]  /*7c20*/  HMMA.16816.F32.BF16 R16, R100.reuse, R118, R16 ;  /* 0x000000766410723c */ /* 0x040fe20000041810 */
[----:B------:R-:W-:Y:S03]  /*7c30*/  LDSM.16.MT88.4 R116, [R189+0x4900] ;  /* 0x00490000bd74783b */ /* 0x000fe60000004200 */
[----:B------:R-:W-:Y:S04]  /*7c40*/  FADD.FTZ R167, R167, R166 ;  /* 0x000000a6a7a77221 */ /* 0x000fe80000010000 */
[C---:B--2---:R-:W-:Y:S04]  /*7c50*/  HMMA.16816.F32.BF16 R20, R100.reuse, R104, R20 ;  /* 0x000000686414723c */ /* 0x044fe80000041814 */
[----:B------:R-:W-:Y:S04]  /*7c60*/  FADD.FTZ R168, R168, R167 ;  /* 0x000000a7a8a87221 */ /* 0x000fe80000010000 */
[C---:B------:R-:W-:Y:S01]  /*7c70*/  HMMA.16816.F32.BF16 R24, R100.reuse, R106, R24 ;  /* 0x0000006a6418723c */ /* 0x040fe20000041818 */
[----:B------:R-:W2:Y:S03]  /*7c80*/  LDSM.16.MT88.4 R104, [R195+0x4900] ;  /* 0x00490000c368783b */ /* 0x000ea60000004200 */
[----:B------:R-:W-:Y:S04]  /*7c90*/  FADD.FTZ R169, R169, R168 ;  /* 0x000000a8a9a97221 */ /* 0x000fe80000010000 */
        /* <DEDUP_REMOVED lines=20> */
[----:B------:R-:W3:Y:S07]  /*7de0*/  LDSM.16.MT88.4 R112, [R189+0x1100] ;  /* 0x00110000bd70783b */ /* 0x000eee0000004200 */
[C---:B------:R-:W-:Y:S08]  /*7df0*/  HMMA.16816.F32.BF16 R84, R100.reuse, R116, R84 ;  /* 0x000000746454723c */ /* 0x040ff00000041854 */
[C---:B------:R-:W-:Y:S01]  /*7e00*/  HMMA.16816.F32.BF16 R88, R100.reuse, R118, R88 ;  /* 0x000000766458723c */ /* 0x040fe20000041858 */
[----:B------:R-:W5:Y:S07]  /*7e10*/  LDSM.16.MT88.4 R116, [R195+0x3100] ;  /* 0x00310000c374783b */ /* 0x000f6e0000004200 */
[C---:B-1----:R-:W-:Y:S08]  /*7e20*/  HMMA.16816.F32.BF16 R92, R100.reuse, R108, R92 ;  /* 0x0000006c645c723c */ /* 0x042ff0000004185c */
[----:B------:R-:W-:Y:S01]  /*7e30*/  HMMA.16816.F32.BF16 R96, R100, R110, R96 ;  /* 0x0000006e6460723c */ /* 0x000fe20000041860 */
[----:B------:R-:W-:Y:S06]  /*7e40*/  LDSM.16.MT88.4 R108, [R195+0x5100] ;  /* 0x00510000c36c783b */ /* 0x000fec0000004200 */
[----:B------:R-:W-:Y:S01]  /*7e50*/  F2FP.BF16.PACK_AB R100, R221, R174 ;  /* 0x000000aedd64723e */ /* 0x000fe200000010ff */
[----:B------:R-:W-:Y:S01]  /*7e60*/  FADD.FTZ R174, R174, R169 ;  /* 0x000000a9aeae7221 */ /* 0x000fe20000010000 */
[----:B------:R-:W-:Y:S03]  /*7e70*/  F2FP.BF16.PACK_AB R102, R223, R222 ;  /* 0x000000dedf66723e */ /* 0x000fe600000010ff */
[----:B----4-:R-:W-:Y:S01]  /*7e80*/  F2FP.BF16.PACK_AB R101, R224, R175 ;  /* 0x000000afe065723e */ /* 0x010fe200000010ff */
[----:B------:R-:W-:Y:S01]  /*7e90*/  FADD.FTZ R221, R221, R174 ;  /* 0x000000aedddd7221 */ /* 0x000fe20000010000 */
[----:B------:R-:W-:Y:S03]  /*7ea0*/  F2FP.BF16.PACK_AB R103, R226, R225 ;  /* 0x000000e1e267723e */ /* 0x000fe600000010ff */
[----:B------:R-:W-:Y:S04]  /*7eb0*/  FADD.FTZ R222, R222, R221 ;  /* 0x000000dddede7221 */ /* 0x000fe80000010000 */
[C---:B--2---:R-:W-:Y:S03]  /*7ec0*/  HMMA.16816.F32.BF16 R4, R100.reuse, R104, R4 ;  /* 0x000000686404723c */ /* 0x044fe60000041804 */
[----:B------:R-:W-:Y:S05]  /*7ed0*/  FADD.FTZ R222, R223, R222 ;  /* 0x000000dedfde7221 */ /* 0x000fea0000010000 */
[C---:B------:R-:W-:Y:S01]  /*7ee0*/  HMMA.16816.F32.BF16 R8, R100.reuse, R106, R8 ;  /* 0x0000006a6408723c */ /* 0x040fe20000041808 */
[----:B------:R-:W1:Y:S07]  /*7ef0*/  LDSM.16.MT88.4 R104, [R188+0x3100] ;  /* 0x00310000bc68783b */ /* 0x000e6e0000004200 */
[C---:B------:R-:W-:Y:S08]  /*7f00*/  HMMA.16816.F32.BF16 R12, R100.reuse, R120, R12 ;  /* 0x00000078640c723c */ /* 0x040ff0000004180c */
[C---:B------:R-:W-:Y:S01]  /*7f10*/  HMMA.16816.F32.BF16 R16, R100.reuse, R122, R16 ;  /* 0x0000007a6410723c */ /* 0x040fe20000041810 */
[----:B------:R-:W-:Y:S07]  /*7f20*/  LDSM.16.MT88.4 R120, [R188+0x1900] ;  /* 0x00190000bc78783b */ /* 0x000fee0000004200 */
[C---:B---3--:R-:W-:Y:S08]  /*7f30*/  HMMA.16816.F32.BF16 R20, R100.reuse, R112, R20 ;  /* 0x000000706414723c */ /* 0x048ff00000041814 */
[C---:B------:R-:W-:Y:S01]  /*7f40*/  HMMA.16816.F32.BF16 R24, R100.reuse, R114, R24 ;  /* 0x000000726418723c */ /* 0x040fe20000041818 */
[----:B------:R-:W2:Y:S07]  /*7f50*/  LDSM.16.MT88.4 R112, [R190+0x5100] ;  /* 0x00510000be70783b */ /* 0x000eae0000004200 */
[C---:B------:R-:W-:Y:S08]  /*7f60*/  HMMA.16816.F32.BF16 R28, R100.reuse, R124, R28 ;  /* 0x0000007c641c723c */ /* 0x040ff0000004181c */
[C---:B------:R-:W-:Y:S01]  /*7f70*/  HMMA.16816.F32.BF16 R32, R100.reuse, R126, R32 ;  /* 0x0000007e6420723c */ /* 0x040fe20000041820 */
[----:B------:R-:W-:Y:S07]  /*7f80*/  LDSM.16.MT88.4 R124, [R195+0x1900] ;  /* 0x00190000c37c783b */ /* 0x000fee0000004200 */
[C---:B-----5:R-:W-:Y:S08]  /*7f90*/  HMMA.16816.F32.BF16 R36, R100.reuse, R116, R36 ;  /* 0x000000746424723c */ /* 0x060ff00000041824 */
[C---:B------:R-:W-:Y:S01]  /*7fa0*/  HMMA.16816.F32.BF16 R40, R100.reuse, R118, R40 ;  /* 0x000000766428723c */ /* 0x040fe20000041828 */
[----:B------:R-:W3:Y:S07]  /*7fb0*/  LDSM.16.MT88.4 R116, [R189+0x5100] ;  /* 0x00510000bd74783b */ /* 0x000eee0000004200 */
[C---:B------:R-:W-:Y:S08]  /*7fc0*/  HMMA.16816.F32.BF16 R44, R100.reuse, R128, R44 ;  /* 0x00000080642c723c */ /* 0x040ff0000004182c */
[C---:B------:R-:W-:Y:S08]  /*7fd0*/  HMMA.16816.F32.BF16 R48, R100.reuse, R130, R48 ;  /* 0x000000826430723c */ /* 0x040ff00000041830 */
[C---:B------:R-:W-:Y:S07]  /*7fe0*/  HMMA.16816.F32.BF16 R52, R100.reuse, R136, R52 ;  /* 0x000000886434723c */ /* 0x040fee0000041834 */
[----:B------:R-:W-:Y:S01]  /*7ff0*/  F2FP.BF16.PACK_AB R136, R228, R227 ;  /* 0x000000e3e488723e */ /* 0x000fe200000010ff */
[C---:B------:R-:W-:Y:S04]  /*8000*/  HMMA.16816.F32.BF16 R56, R100.reuse, R138, R56 ;  /* 0x0000008a6438723c */ /* 0x040fe80000041838 */
[----:B------:R-:W-:Y:S01]  /*8010*/  F2FP.BF16.PACK_AB R137, R232, R231 ;  /* 0x000000e7e889723e */ /* 0x000fe200000010ff */
[----:B------:R-:W-:Y:S02]  /*8020*/  FADD.FTZ R227, R227, R222 ;  /* 0x000000dee3e37221 */ /* 0x000fe40000010000 */
[----:B------:R-:W-:Y:S01]  /*8030*/  F2FP.BF16.PACK_AB R138, R230, R229 ;  /* 0x000000e5e68a723e */ /* 0x000fe200000010ff */
[C---:B-1----:R-:W-:Y:S04]  /*8040*/  HMMA.16816.F32.BF16 R60, R100.reuse, R104, R60 ;  /* 0x00000068643c723c */ /* 0x042fe8000004183c */
[----:B------:R-:W-:Y:S01]  /*8050*/  F2FP.BF16.PACK_AB R139, R234, R233 ;  /* 0x000000e9ea8b723e */ /* 0x000fe200000010ff */
[----:B------:R-:W-:Y:S03]  /*8060*/  FADD.FTZ R228, R228, R227 ;  /* 0x000000e3e4e47221 */ /* 0x000fe60000010000 */
[C---:B------:R-:W-:Y:S01]  /*8070*/  HMMA.16816.F32.BF16 R64, R100.reuse, R106, R64 ;  /* 0x0000006a6440723c */ /* 0x040fe20000041840 */
[----:B------:R-:W1:Y:S03]  /*8080*/  LDSM.16.MT88.4 R104, [R188+0x5100] ;  /* 0x00510000bc68783b */ /* 0x000e660000004200 */
[----:B------:R-:W-:Y:S04]  /*8090*/  FADD.FTZ R229, R229, R228 ;  /* 0x000000e4e5e57221 */ /* 0x000fe80000010000 */
[C---:B------:R-:W-:Y:S04]  /*80a0*/  HMMA.16816.F32.BF16 R68, R100.reuse, R108, R68 ;  /* 0x0000006c6444723c */ /* 0x040fe80000041844 */
[----:B------:R-:W-:Y:S04]  /*80b0*/  FADD.FTZ R210, R230, R229 ;  /* 0x000000e5e6d27221 */ /* 0x000fe80000010000 */
[C---:B------:R-:W-:Y:S01]  /*80c0*/  HMMA.16816.F32.BF16 R72, R100.reuse, R110, R72 ;  /* 0x0000006e6448723c */ /* 0x040fe20000041848 */
[----:B------:R-:W4:Y:S07]  /*80d0*/  LDSM.16.MT88.4 R108, [R190+0x1900] ;  /* 0x00190000be6c783b */ /* 0x000f2e0000004200 */
[C---:B--2---:R-:W-:Y:S08]  /*80e0*/  HMMA.16816.F32.BF16 R76, R100.reuse, R112, R76 ;  /* 0x00000070644c723c */ /* 0x044ff0000004184c */
[C---:B------:R-:W-:Y:S01]  /*80f0*/  HMMA.16816.F32.BF16 R80, R100.reuse, R114, R80 ;  /* 0x000000726450723c */ /* 0x040fe20000041850 */
[----:B------:R-:W2:Y:S07]  /*8100*/  LDSM.16.MT88.4 R112, [R189+0x1900] ;  /* 0x00190000bd70783b */ /* 0x000eae0000004200 */
[C---:B---3--:R-:W-:Y:S08]  /*8110*/  HMMA.16816.F32.BF16 R84, R100.reuse, R116, R84 ;  /* 0x000000746454723c */ /* 0x048ff00000041854 */
[C---:B------:R-:W-:Y:S08]  /*8120*/  HMMA.16816.F32.BF16 R88, R100.reuse, R118, R88 ;  /* 0x000000766458723c */ /* 0x040ff00000041858 */
[C---:B-1----:R-:W-:Y:S08]  /*8130*/  HMMA.16816.F32.BF16 R92, R100.reuse, R104, R92 ;  /* 0x00000068645c723c */ /* 0x042ff0000004185c */
[----:B------:R-:W-:Y:S08]  /*8140*/  HMMA.16816.F32.BF16 R96, R100, R106, R96 ;  /* 0x0000006a6460723c */ /* 0x000ff00000041860 */
[C---:B------:R-:W-:Y:S01]  /*8150*/  HMMA.16816.F32.BF16 R128, R136.reuse, R124, R4 ;  /* 0x0000007c8880723c */ /* 0x040fe20000041804 */
[----:B------:R-:W1:Y:S07]  /*8160*/  LDSM.16.MT88.4 R4, [R190+0x5900] ;  /* 0x00590000be04783b */ /* 0x000e6e0000004200 */
[C---:B------:R-:W-:Y:S01]  /*8170*/  HMMA.16816.F32.BF16 R124, R136.reuse, R126, R8 ;  /* 0x0000007e887c723c */ /* 0x040fe20000041808 */
[----:B------:R-:W3:Y:S07]  /*8180*/  LDSM.16.MT88.4 R8, [R189+0x5900] ;  /* 0x00590000bd08783b */ /* 0x000eee0000004200 */
[C---:B----4-:R-:W-:Y:S01]  /*8190*/  HMMA.16816.F32.BF16 R100, R136.reuse, R108, R12 ;  /* 0x0000006c8864723c */ /* 0x050fe2000004180c */
[----:B------:R-:W4:Y:S07]  /*81a0*/  LDSM.16.MT88.4 R12, [R188+0x5900] ;  /* 0x00590000bc0c783b */ /* 0x000f2e0000004200 */
[C---:B------:R-:W-:Y:S08]  /*81b0*/  HMMA.16816.F32.BF16 R104, R136.reuse, R110, R16 ;  /* 0x0000006e8868723c */ /* 0x040ff00000041810 */
[C---:B--2---:R-:W-:Y:S08]  /*81c0*/  HMMA.16816.F32.BF16 R108, R136.reuse, R112, R20 ;  /* 0x00000070886c723c */ /* 0x044ff00000041814 */
[C---:B------:R-:W-:Y:S08]  /*81d0*/  HMMA.16816.F32.BF16 R112, R136.reuse, R114, R24 ;  /* 0x000000728870723c */ /* 0x040ff00000041818 */
        /* <DEDUP_REMOVED lines=12> */
[C---:B-1----:R-:W-:Y:S07]  /*82a0*/  HMMA.16816.F32.BF16 R76, R136.reuse, R4, R76 ;  /* 0x00000004884c723c */ /* 0x042fee000004184c */
[----:B------:R-:W-:Y:S01]  /*82b0*/  FADD.FTZ R5, R163, R164 ;  /* 0x000000a4a3057221 */ /* 0x000fe20000010000 */
[C---:B------:R-:W-:Y:S04]  /*82c0*/  HMMA.16816.F32.BF16 R80, R136.reuse, R6, R80 ;  /* 0x000000068850723c */ /* 0x040fe80000041850 */
[----:B------:R-:W-:Y:S04]  /*82d0*/  FADD.FTZ R5, R162, R5 ;  /* 0x00000005a2057221 */ /* 0x000fe80000010000 */
[C---:B---3--:R-:W-:Y:S04]  /*82e0*/  HMMA.16816.F32.BF16 R84, R136.reuse, R8, R84 ;  /* 0x000000088854723c */ /* 0x048fe80000041854 */
[----:B------:R-:W-:Y:S04]  /*82f0*/  FADD.FTZ R170, R170, R5 ;  /* 0x00000005aaaa7221 */ /* 0x000fe80000010000 */
[C---:B------:R-:W-:Y:S04]  /*8300*/  HMMA.16816.F32.BF16 R88, R136.reuse, R10, R88 ;  /* 0x0000000a8858723c */ /* 0x040fe80000041858 */
[----:B------:R-:W-:Y:S04]  /*8310*/  FADD.FTZ R171, R171, R170 ;  /* 0x000000aaabab7221 */ /* 0x000fe80000010000 */
[----:B------:R-:W-:Y:S01]  /*8320*/  FADD.FTZ R2, R172, R171 ;  /* 0x000000abac027221 */ /* 0x000fe20000010000 */
[C---:B----4-:R-:W-:Y:S03]  /*8330*/  HMMA.16816.F32.BF16 R92, R136.reuse, R12, R92 ;  /* 0x0000000c885c723c */ /* 0x050fe6000004185c */
[----:B------:R-:W-:Y:S04]  /*8340*/  FADD.FTZ R2, R173, R2 ;  /* 0x00000002ad027221 */ /* 0x000fe80000010000 */
[----:B------:R-:W-:Y:S01]  /*8350*/  FADD.FTZ R175, R175, R2 ;  /* 0x00000002afaf7221 */ /* 0x000fe20000010000 */
[-C--:B------:R-:W-:Y:S01]  /*8360*/  MOV R12, R132.reuse ;  /* 0x00000084000c7202 */ /* 0x080fe20000000f00 */
[----:B------:R-:W-:Y:S03]  /*8370*/  HMMA.16816.F32.BF16 R96, R136, R14, R96 ;  /* 0x0000000e8860723c */ /* 0x000fe60000041860 */
[----:B------:R-:W-:Y:S01]  /*8380*/  FADD.FTZ R224, R224, R175 ;  /* 0x000000afe0e07221 */ /* 0x000fe20000010000 */
[----:B------:R-:W-:Y:S03]  /*8390*/  MOV R2, R132 ;  /* 0x0000008400027202 */ /* 0x000fe60000000f00 */
[----:B------:R-:W-:Y:S05]  /*83a0*/  FADD.FTZ R225, R225, R224 ;  /* 0x000000e0e1e17221 */ /* 0x000fea0000010000 */
[----:B------:R-:W-:Y:S04]  /*83b0*/  FADD.FTZ R226, R226, R225 ;  /* 0x000000e1e2e27221 */ /* 0x000fe80000010000 */
[----:B------:R-:W-:Y:S04]  /*83c0*/  FADD.FTZ R231, R231, R226 ;  /* 0x000000e2e7e77221 */ /* 0x000fe80000010000 */
[----:B------:R-:W-:Y:S04]  /*83d0*/  FADD.FTZ R232, R232, R231 ;  /* 0x000000e7e8e87221 */ /* 0x000fe80000010000 */
[----:B------:R-:W-:Y:S04]  /*83e0*/  FADD.FTZ R211, R233, R232 ;  /* 0x000000e8e9d37221 */ /* 0x000fe80000010000 */
[----:B------:R-:W-:Y:S01]  /*83f0*/  FADD.FTZ R211, R234, R211 ;  /* 0x000000d3ead37221 */ /* 0x000fe20000010000 */
[----:B------:R-:W-:-:S05]  /*8400*/  @P0 BRA `(.L_x_371) ;  /* 0xffffcbe000000947 */ /* 0x000fca000383ffff */
.L_x_362:
[----:B------:R-:W1:Y:S01]  /*8410*/  S2UR UR7, SR_CTAID.X ;  /* 0x00000000000779c3 */ /* 0x000e620000002500 */
[----:B------:R-:W-:Y:S01]  /*8420*/  ULDC.64 UR4, c[0x0][0x2c8] ;  /* 0x0000b20000047ab9 */ /* 0x000fe20000000a00 */
[----:B------:R-:W-:Y:S01]  /*8430*/  PLOP3.LUT P0, PT, PT, PT, UP1, 0x40, 0x0 ;  /* 0x000000000000781c */ /* 0x000fe20003f0e818 */
[----:B------:R-:W-:-:S02]  /*8440*/  UMOV UR6, 0x1 ;  /* 0x0000000100067882 */ /* 0x000fc40000000000 */
[----:B-1----:R-:W-:-:S04]  /*8450*/  ULEA UR7, UR7, 0x7f, 0x7 ;  /* 0x0000007f07077891 */ /* 0x002fc8000f8e383f */
[----:B------:R-:W-:-:S03]  /*8460*/  UIMAD.WIDE.U32 UR18, UR7, UR4, URZ ;  /* 0x00000004071272a5 */ /* 0x000fc6000f8e003f */
[----:B------:R-:W-:Y:S02]  /*8470*/  ULDC UR4, c[0x0][0x168] ;  /* 0x00005a0000047ab9 */ /* 0x000fe40000000800 */
[----:B------:R-:W-:Y:S02]  /*8480*/  UIADD3 UR4, UR6, -UR4, URZ ;  /* 0x8000000406047290 */ /* 0x000fe4000fffe03f */
[----:B------:R-:W-:Y:S02]  /*8490*/  @UP2 USHF.R.U32.HI UR7, URZ, UR5, UR19 ;  /* 0x000000053f072299 */ /* 0x000fe40008011613 */
[----:B------:R-:W-:Y:S02]  /*84a0*/  ULDC UR6, c[0x0][0x324] ;  /* 0x0000c90000067ab9 */ /* 0x000fe40000000800 */
[----:B------:R-:W-:Y:S02]  /*84b0*/  ULDC UR5, c[0x0][0x1d0] ;  /* 0x0000740000057ab9 */ /* 0x000fe40000000800 */
[----:B------:R-:W-:-:S04]  /*84c0*/  UIADD3 UR7, UR7, UR5, UR4 ;  /* 0x0000000507077290 */ /* 0x000fc8000fffe004 */
[----:B------:R-:W-:Y:S01]  /*84d0*/  UIADD3 UR6, UR7, -UR6, URZ ;  /* 0x8000000607067290 */ /* 0x000fe2000fffe03f */
[----:B------:R-:W-:Y:S05]  /*84e0*/  @P0 BRA `(.L_x_372) ;  /* 0x0000014000000947 */ /* 0x000fea0003800000 */
        /* <DEDUP_REMOVED lines=11> */
.L_x_373:
[----:B------:R-:W-:Y:S02]  /*85a0*/  ULDC UR4, c[0x0][0x32c] ;  /* 0x0000cb0000047ab9 */ /* 0x000fe40000000800 */
[----:B------:R-:W-:-:S03]  /*85b0*/  UISETP.NE.AND UP0, UPT, UR4, 0x1, UPT ;  /* 0x000000010400788c */ /* 0x000fc6000bf05270 */
[----:B------:R-:W-:Y:S02]  /*85c0*/  ULDC.64 UR4, c[0x0][0x330] ;  /* 0x0000cc0000047ab9 */ /* 0x000fe40000000a00 */
[----:B------:R-:W-:-:S06]  /*85d0*/  UIMAD.WIDE.U32 UR18, UR7, UR4, URZ ;  /* 0x00000004071272a5 */ /* 0x000fcc000f8e003f */
[----:B------:R-:W-:Y:S02]  /*85e0*/  @UP0 USHF.R.U32.HI UR7, URZ, UR5, UR19 ;  /* 0x000000053f070299 */ /* 0x000fe40008011613 */
.L_x_374:
[----:B------:R-:W-:Y:S02]  /*85f0*/  ULDC UR4, c[0x0][0x32c] ;  /* 0x0000cb0000047ab9 */ /* 0x000fe40000000800 */
[----:B------:R-:W-:-:S04]  /*8600*/  UIMAD UR4, UR7, UR4, URZ ;  /* 0x00000004070472a4 */ /* 0x000fc8000f8e023f */
[----:B------:R-:W-:-:S04]  /*8610*/  UISETP.LT.AND UP0, UPT, UR6, UR4, UPT ;  /* 0x000000040600728c */ /* 0x000fc8000bf01270 */
[----:B------:R-:W-:-:S04]  /*8620*/  USEL UR6, UR6, UR4, !UP0 ;  /* 0x0000000406067287 */ /* 0x000fc8000c000000 */
.L_x_372:
[----:B------:R-:W-:-:S04]  /*8630*/  UIADD3 UR6, UR6, 0x3f, URZ ;  /* 0x0000003f06067890 */ /* 0x000fc8000fffe03f */
        /* <DEDUP_REMOVED lines=8> */
[----:B------:R-:W-:Y:S01]  /*86c0*/  IADD3 R218, P6, R200, 0x40, RZ ;  /* 0x00000040c8da7810 */ /* 0x000fe20007fde0ff */
[----:B------:R-:W-:Y:S01]  /*86d0*/  IMAD.MOV.U32 R133, RZ, RZ, R12 ;  /* 0x000000ffff857224 */ /* 0x000fe200078e000c */
[----:B------:R-:W-:Y:S01]  /*86e0*/  IADD3 R214, P4, R202, 0x40, RZ ;  /* 0x00000040cad67810 */ /* 0x000fe20007f9e0ff */
[----:B------:R-:W-:Y:S01]  /*86f0*/  IMAD.MOV.U32 R3, RZ, RZ, R0 ;  /* 0x000000ffff037224 */ /* 0x000fe200078e0000 */
[----:B------:R-:W-:Y:S01]  /*8700*/  IADD3 R216, P5, R200, 0x80, RZ ;  /* 0x00000080c8d87810 */ /* 0x000fe20007fbe0ff */
[----:B------:R-:W-:Y:S01]  /*8710*/  IMAD.X R217, RZ, RZ, R207, P6 ;  /* 0x000000ffffd97224 */ /* 0x000fe200030e06cf */
[----:B------:R-:W-:Y:S01]  /*8720*/  IADD3 R212, P0, R202, 0x80, RZ ;  /* 0x00000080cad47810 */ /* 0x000fe20007f1e0ff */
[----:B------:R-:W-:Y:S01]  /*8730*/  IMAD.X R213, RZ, RZ, R209, P4 ;  /* 0x000000ffffd57224 */ /* 0x000fe200020e06d1 */
[----:B------:R-:W-:Y:S01]  /*8740*/  IADD3.X R215, RZ, R207, RZ, P5, !PT ;  /* 0x000000cfffd77210 */ /* 0x000fe20002ffe4ff */
[----:B------:R-:W-:Y:S01]  /*8750*/  UMOV UR19, UR13 ;  /* 0x0000000d00137c82 */ /* 0x000fe20008000000 */
[----:B------:R-:W-:Y:S01]  /*8760*/  IADD3.X R134, RZ, R209, RZ, P0, !PT ;  /* 0x000000d1ff867210 */ /* 0x000fe200007fe4ff */
[----:B------:R-:W-:-:S02]  /*8770*/  ULDC.64 UR6, c[0x0][0x208] ;  /* 0x0000820000067ab9 */ /* 0x000fc40000000a00 */
[----:B------:R-:W-:Y:S02]  /*8780*/  ULDC.64 UR4, c[0x0][0x1e0] ;  /* 0x0000780000047ab9 */ /* 0x000fe40000000a00 */
.L_x_376:
        /* <DEDUP_REMOVED lines=10> */
[----:B------:R-:W-:Y:S01]  /*8830*/  @!UP3 UIADD3 UR13, UR23, UR13, URZ ;  /* 0x0000000d170db290 */ /* 0x000fe2000fffe03f */
[----:B------:R-:W-:Y:S02]  /*8840*/  @!P0 IADD3 R2, P6, R218, UR20, RZ ;  /* 0x00000014da028c10 */ /* 0x000fe4000ffde0ff */
[----:B------:R-:W-:Y:S01]  /*8850*/  @!P0 IADD3 R29, P4, R200, UR20, RZ ;  /* 0x00000014c81d8c10 */ /* 0x000fe2000ff9e0ff */
[----:B------:R-:W-:Y:S01]  /*8860*/  @!UP3 USHF.L.U64.HI UR13, UR22, 0x6, UR13 ;  /* 0x00000006160db899 */ /* 0x000fe2000801020d */
[----:B------:R-:W-:Y:S01]  /*8870*/  @!P0 IADD3 R0, P5, R216, UR20, RZ ;  /* 0x00000014d8008c10 */ /* 0x000fe2000ffbe0ff */
[----:B------:R-:W-:Y:S01]  /*8880*/  @!UP3 ULEA UR20, UP0, UR6, UR20, 0x5 ;  /* 0x000000140614b291 */ /* 0x000fe2000f80283f */
[----:B------:R-:W1:Y:S03]  /*8890*/  LDSM.16.M88.4 R8, [R197+0x6100] ;  /* 0x00610000c508783b */ /* 0x000e660000000200 */
[----:B------:R-:W-:Y:S02]  /*88a0*/  @!P0 IADD3.X R28, R207, UR13, RZ, P4, !PT ;  /* 0x0000000dcf1c8c10 */ /* 0x000fe4000a7fe4ff */
[C---:B------:R-:W-:Y:S03]  /*88b0*/  @!P0 LEA R164, P4, R29.reuse, c[0x0][0x1f8], 0x1 ;  /* 0x00007e001da48a11 */ /* 0x040fe600078808ff */
[----:B------:R-:W2:Y:S01]  /*88c0*/  LDSM.16.M88.4 R16, [R197+0x6900] ;  /* 0x00690000c510783b */ /* 0x000ea20000000200 */
[----:B------:R-:W-:Y:S02]  /*88d0*/  @!P0 LEA.HI.X R165, R29, c[0x0][0x1fc], R28, 0x1, P4 ;  /* 0x00007f001da58a11 */ /* 0x000fe400020f0c1c */
[C---:B------:R-:W-:Y:S02]  /*88e0*/  @!P0 LEA R168, P4, R0.reuse, c[0x0][0x1f8], 0x1 ;  /* 0x00007e0000a88a11 */ /* 0x040fe400078808ff */
[----:B------:R-:W-:Y:S03]  /*88f0*/  @!P0 IADD3.X R29, R215, UR13, RZ, P5, !PT ;  /* 0x0000000dd71d8c10 */ /* 0x000fe6000affe4ff */
[----:B------:R-:W3:Y:S01]  /*8900*/  LDSM.16.M88.4 R24, [R197+0x7100] ;  /* 0x00710000c518783b */ /* 0x000ee20000000200 */
[----:B------:R-:W-:Y:S02]  /*8910*/  @!P0 LEA.HI.X R169, R0, c[0x0][0x1fc], R29, 0x1, P4 ;  /* 0x00007f0000a98a11 */ /* 0x000fe400020f0c1d */
[----:B------:R-:W-:Y:S05]  /*8920*/  @!P0 IADD3 R0, P5, R218, UR20, RZ ;  /* 0x00000014da008c10 */ /* 0x000fea000ffbe0ff */
[----:B------:R-:W4:Y:S08]  /*8930*/  LDSM.16.M88.4 R136, [R197+0x7900] ;  /* 0x00790000c588783b */ /* 0x000f300000000200 */
[----:B------:R-:W-:Y:S01]  /*8940*/  LDSM.16.M88.4 R140, [R194+0xc100] ;  /* 0x00c10000c28c783b */ /* 0x000fe20000000200 */
[C---:B-1----:R-:W-:Y:S07]  /*8950*/  HMMA.16816.F32.BF16 R4, R32.reuse, R8, RZ ;  /* 0x000000082004723c */ /* 0x042fee00000418ff */
[----:B------:R-:W1:Y:S01]  /*8960*/  LDSM.16.M88.4 R144, [R196] ;  /* 0x00000000c490783b */ /* 0x000e620000000200 */
[C---:B------:R-:W-:Y:S07]  /*8970*/  HMMA.16816.F32.BF16 R8, R32.reuse, R10, RZ ;  /* 0x0000000a2008723c */ /* 0x040fee00000418ff */
[----:B------:R-:W5:Y:S01]  /*8980*/  LDSM.16.M88.4 R148, [R187] ;  /* 0x00000000bb94783b */ /* 0x000f620000000200 */
[C---:B--2---:R-:W-:Y:S07]  /*8990*/  HMMA.16816.F32.BF16 R12, R32.reuse, R16, RZ ;  /* 0x00000010200c723c */ /* 0x044fee00000418ff */
[----:B------:R-:W2:Y:S01]  /*89a0*/  LDSM.16.M88.4 R152, [R186] ;  /* 0x00000000ba98783b */ /* 0x000ea20000000200 */
[C---:B------:R-:W-:Y:S08]  /*89b0*/  HMMA.16816.F32.BF16 R16, R32.reuse, R18, RZ ;  /* 0x000000122010723c */ /* 0x040ff000000418ff */
[C---:B---3--:R-:W-:Y:S07]  /*89c0*/  HMMA.16816.F32.BF16 R20, R32.reuse, R24, RZ ;  /* 0x000000182014723c */ /* 0x048fee00000418ff */
[C---:B------:R-:W-:Y:S01]  /*89d0*/  @!P0 IADD3.X R25, R217.reuse, UR13, RZ, P6, !PT ;  /* 0x0000000dd9198c10 */ /* 0x040fe2000b7fe4ff */
[----:B------:R-:W-:Y:S01]  /*89e0*/  @!UP3 ULEA.HI.X UR13, UR6, UR13, UR7, 0x5, UP0 ;  /* 0x0000000d060db291 */ /* 0x000fe200080f2c07 */
[C---:B------:R-:W-:Y:S01]  /*89f0*/  @!P0 LEA R166, P6, R2.reuse, c[0x0][0x1f8], 0x1 ;  /* 0x00007e0002a68a11 */ /* 0x040fe200078c08ff */
[----:B------:R-:W-:Y:S03]  /*8a00*/  UISETP.GT.AND UP3, UPT, UR19, UR8, UPT ;  /* 0x000000081300728c */ /* 0x000fe6000bf64270 */
[----:B------:R-:W-:Y:S02]  /*8a10*/  @!P0 LEA.HI.X R167, R2, c[0x0][0x1fc], R25, 0x1, P6 ;  /* 0x00007f0002a78a11 */ /* 0x000fe400030f0c19 */
[C---:B------:R-:W-:Y:S01]  /*8a20*/  HMMA.16816.F32.BF16 R24, R32.reuse, R26, RZ ;  /* 0x0000001a2018723c */ /* 0x040fe200000418ff */
[----:B------:R-:W-:Y:S02]  /*8a30*/  @!P0 IADD3 R2, P4, R216, UR20, RZ ;  /* 0x00000014d8028c10 */ /* 0x000fe4000ff9e0ff */
[----:B------:R-:W-:Y:S02]  /*8a40*/  @!P0 IADD3 R132, P6, R200, UR20, RZ ;  /* 0x00000014c8848c10 */ /* 0x000fe4000ffde0ff */
[----:B------:R-:W-:Y:S02]  /*8a50*/  @!P0 IADD3.X R135, R217, UR13, RZ, P5, !PT ;  /* 0x0000000dd9878c10 */ /* 0x000fe4000affe4ff */
[----:B------:R-:W-:Y:S01]  /*8a60*/  @!P0 IADD3.X R157, R207, UR13, RZ, P6, !PT ;  /* 0x0000000dcf9d8c10 */ /* 0x000fe2000b7fe4ff */
[C---:B----4-:R-:W-:Y:S01]  /*8a70*/  HMMA.16816.F32.BF16 R28, R32.reuse, R136, RZ ;  /* 0x00000088201c723c */ /* 0x050fe200000418ff */
[----:B------:R-:W-:Y:S03]  /*8a80*/  @!P0 LEA R174, P6, R132, c[0x0][0x1f8], 0x1 ;  /* 0x00007e0084ae8a11 */ /* 0x000fe600078c08ff */
[----:B------:R-:W-:Y:S02]  /*8a90*/  @!P0 LEA R172, P5, R0, c[0x0][0x1f8], 0x1 ;  /* 0x00007e0000ac8a11 */ /* 0x000fe400078a08ff */
[----:B------:R-:W-:Y:S02]  /*8aa0*/  @!P0 LEA.HI.X R175, R132, c[0x0][0x1fc], R157, 0x1, P6 ;  /* 0x00007f0084af8a11 */ /* 0x000fe400030f0c9d */
[----:B------:R-:W-:Y:S01]  /*8ab0*/  HMMA.16816.F32.BF16 R32, R32, R138, RZ ;  /* 0x0000008a2020723c */ /* 0x000fe200000418ff */
[----:B------:R-:W-:Y:S01]  /*8ac0*/  @!P0 IADD3.X R137, R215, UR13, RZ, P4, !PT ;  /* 0x0000000dd7898c10 */ /* 0x000fe2000a7fe4ff */
[----:B------:R-:W-:Y:S02]  /*8ad0*/  UIADD3 UR13, UR19, -0x1, URZ ;  /* 0xffffffff130d7890 */ /* 0x000fe4000fffe03f */
[----:B------:R-:W-:Y:S02]  /*8ae0*/  @!P0 LEA R170, P4, R2, c[0x0][0x1f8], 0x1 ;  /* 0x00007e0002aa8a11 */ /* 0x000fe400078808ff */
[----:B------:R-:W-:Y:S01]  /*8af0*/  @!P0 LEA.HI.X R173, R0, c[0x0][0x1fc], R135, 0x1, P5 ;  /* 0x00007f0000ad8a11 */ /* 0x000fe200028f0c87 */
[----:B------:R-:W-:Y:S01]  /*8b00*/  @UP3 UIMAD.WIDE.U32 UR22, UR13, UR4, URZ ;  /* 0x000000040d1632a5 */ /* 0x000fe2000f8e003f */
[C---:B-1----:R-:W-:Y:S01]  /*8b10*/  HMMA.16816.F32.BF16 R4, R140.reuse, R144, R4 ;  /* 0x000000908c04723c */ /* 0x042fe20000041804 */
[----:B------:R-:W-:Y:S02]  /*8b20*/  @UP3 USHF.R.S32.HI UR20, URZ, 0x1f, UR13 ;  /* 0x0000001f3f143899 */ /* 0x000fe4000801140d */
[----:B------:R-:W-:Y:S02]  /*8b30*/  @UP3 USHF.L.U32 UR21, UR22, 0x6, URZ ;  /* 0x0000000616153899 */ /* 0x000fe4000800063f */
[----:B------:R-:W-:Y:S01]  /*8b40*/  @!P0 LEA.HI.X R171, R2, c[0x0][0x1fc], R137, 0x1, P4 ;  /* 0x00007f0002ab8a11 */ /* 0x000fe200020f0c89 */
[----:B------:R-:W-:Y:S01]  /*8b50*/  @UP3 UIMAD UR20, UR20, UR4, URZ ;  /* 0x00000004141432a4 */ /* 0x000fe2000f8e023f */
[----:B------:R-:W1:Y:S01]  /*8b60*/  LDSM.16.M88.4 R136, [R185] ;  /* 0x00000000b988783b */ /* 0x000e620000000200 */
[C---:B------:R-:W-:Y:S02]  /*8b70*/  HMMA.16816.F32.BF16 R8, R140.reuse, R146, R8 ;  /* 0x000000928c08723c */ /* 0x040fe40000041808 */
[----:B------:R-:W-:Y:S04]  /*8b80*/  @UP3 UIMAD UR20, UR13, UR5, UR20 ;  /* 0x000000050d1432a4 */ /* 0x000fe8000f8e0214 */
[----:B------:R-:W-:Y:S01]  /*8b90*/  @UP3 UIADD3 UR20, UR23, UR20, URZ ;  /* 0x0000001417143290 */ /* 0x000fe2000fffe03f */
[----:B------:R-:W-:Y:S01]  /*8ba0*/  @!PT LDS RZ, [RZ] ;  /* 0x00000000fffff984 */ /* 0x000fe20000000800 */
[----:B------:R-:W-:Y:S01]  /*8bb0*/  @!PT LDS RZ, [RZ] ;  /* 0x00000000fffff984 */ /* 0x000fe20000000800 */
[----:B------:R-:W-:Y:S01]  /*8bc0*/  @!PT LDS RZ, [RZ] ;  /* 0x00000000fffff984 */ /* 0x000fe20000000800 */
[----:B------:R3:W-:Y:S01]  /*8bd0*/  @!P0 LDGSTS.E.BYPASS.LTC128B.128 [R199+0x100], [R164.64], !P3 ;  /* 0x00100000a4c78fae */ /* 0x0007e2000d901d50 */
[C---:B-----5:R-:W-:Y:S02]  /*8be0*/  HMMA.16816.F32.BF16 R12, R140.reuse, R148, R12 ;  /* 0x000000948c0c723c */ /* 0x060fe4000004180c */
[----:B------:R-:W-:Y:S05]  /*8bf0*/  @UP3 USHF.L.U64.HI UR20, UR22, 0x6, UR20 ;  /* 0x0000000616143899 */ /* 0x000fea0008010214 */
[----:B------:R3:W-:Y:S01]  /*8c00*/  @!P0 LDGSTS.E.BYPASS.LTC128B.128 [R199+0x2100], [R166.64], !P2 ;  /* 0x02100000a6c78fae */ /* 0x0007e2000d101d50 */
[C---:B------:R-:W-:Y:S07]  /*8c10*/  HMMA.16816.F32.BF16 R16, R140.reuse, R150, R16 ;  /* 0x000000968c10723c */ /* 0x040fee0000041810 */
[----:B------:R4:W-:Y:S01]  /*8c20*/  @!P0 LDGSTS.E.BYPASS.LTC128B.128 [R199+0x4100], [R168.64], !P1 ;  /* 0x04100000a8c78fae */ /* 0x0009e2000c901d50 */
[C---:B--2---:R-:W-:Y:S07]  /*8c30*/  HMMA.16816.F32.BF16 R20, R140.reuse, R152, R20 ;  /* 0x000000988c14723c */ /* 0x044fee0000041814 */
[----:B------:R2:W-:Y:S01]  /*8c40*/  @!P0 LDGSTS.E.BYPASS.LTC128B.128 [R199+0x1100], [R174.64], !P3 ;  /* 0x01100000aec78fae */ /* 0x0005e2000d901d50 */
[C---:B------:R-:W-:Y:S07]  /*8c50*/  HMMA.16816.F32.BF16 R24, R140.reuse, R154, R24 ;  /* 0x0000009a8c18723c */ /* 0x040fee0000041818 */
[----:B------:R2:W-:Y:S01]  /*8c60*/  @!P0 LDGSTS.E.BYPASS.LTC128B.128 [R199+0x3100], [R172.64], !P2 ;  /* 0x03100000acc78fae */ /* 0x0005e2000d101d50 */
[C---:B-1----:R-:W-:Y:S07]  /*8c70*/  HMMA.16816.F32.BF16 R28, R140.reuse, R136, R28 ;  /* 0x000000888c1c723c */ /* 0x042fee000004181c */
[----:B------:R4:W-:Y:S01]  /*8c80*/  @!P0 LDGSTS.E.BYPASS.LTC128B.128 [R199+0x5100], [R170.64], !P1 ;  /* 0x05100000aac78fae */ /* 0x0009e2000c901d50 */
[----:B------:R-:W-:Y:S01]  /*8c90*/  HMMA.16816.F32.BF16 R32, R140, R138, R32 ;  /* 0x0000008a8c20723c */ /* 0x000fe20000041820 */
[----:B------:R-:W-:Y:S06]  /*8ca0*/  PLOP3.LUT P0, PT, PT, PT, UP3, 0x80, 0x0 ;  /* 0x000000000000781c */ /* 0x000fec0003f0f038 */
[----:B------:R-:W-:Y:S08]  /*8cb0*/  LDSM.16.M88.4 R156, [R193+0xc100] ;  /* 0x00c10000c19c783b */ /* 0x000ff00000000200 */
[----:B------:R-:W1:Y:S08]  /*8cc0*/  LDSM.16.M88.4 R160, [R192+0x6100] ;  /* 0x00610000c0a0783b */ /* 0x000e700000000200 */
[----:B------:R-:W5:Y:S08]  /*8cd0*/  LDSM.16.M88.4 R144, [R192+0x6900] ;  /* 0x00690000c090783b */ /* 0x000f700000000200 */
[----:B---3--:R-:W3:Y:S08]  /*8ce0*/  LDSM.16.M88.4 R164, [R192+0x7100] ;  /* 0x00710000c0a4783b */ /* 0x008ef00000000200 */
[----:B------:R-:W0:Y:S08]  /*8cf0*/  LDGDEPBAR ;  /* 0x00000000000079af */ /* 0x000e300000000000 */
[----:B------:R-:W2:Y:S01]  /*8d00*/  LDSM.16.M88.4 R148, [R192+0x7900] ;  /* 0x00790000c094783b */ /* 0x000ea20000000200 */
[C---:B-1----:R-:W-:Y:S07]  /*8d10*/  HMMA.16816.F32.BF16 R4, R156.reuse, R160, R4 ;  /* 0x000000a09c04723c */ /* 0x042fee0000041804 */
[----:B------:R-:W-:Y:S01]  /*8d20*/  LDSM.16.M88.4 R152, [R191+0xc100] ;  /* 0x00c10000bf98783b */ /* 0x000fe20000000200 */
[C---:B------:R-:W-:Y:S07]  /*8d30*/  HMMA.16816.F32.BF16 R8, R156.reuse, R162, R8 ;  /* 0x000000a29c08723c */ /* 0x040fee0000041808 */
[----:B----4-:R-:W1:Y:S01]  /*8d40*/  LDSM.16.M88.4 R168, [R184] ;  /* 0x00000000b8a8783b */ /* 0x010e620000000200 */
[C---:B-----5:R-:W-:Y:S07]  /*8d50*/  HMMA.16816.F32.BF16 R12, R156.reuse, R144, R12 ;  /* 0x000000909c0c723c */ /* 0x060fee000004180c */
[----:B------:R-:W4:Y:S01]  /*8d60*/  LDSM.16.M88.4 R136, [R184+0x800] ;  /* 0x00080000b888783b */ /* 0x000f220000000200 */
[C---:B------:R-:W-:Y:S07]  /*8d70*/  HMMA.16816.F32.BF16 R16, R156.reuse, R146, R16 ;  /* 0x000000929c10723c */ /* 0x040fee0000041810 */
[----:B------:R-:W5:Y:S01]  /*8d80*/  LDSM.16.M88.4 R140, [R184+0x1000] ;  /* 0x00100000b88c783b */ /* 0x000f620000000200 */
[C---:B---3--:R-:W-:Y:S07]  /*8d90*/  HMMA.16816.F32.BF16 R20, R156.reuse, R164, R20 ;  /* 0x000000a49c14723c */ /* 0x048fee0000041814 */
[----:B------:R-:W3:Y:S01]  /*8da0*/  LDSM.16.M88.4 R144, [R184+0x1800] ;  /* 0x00180000b890783b */ /* 0x000ee20000000200 */
[C---:B------:R-:W-:Y:S07]  /*8db0*/  HMMA.16816.F32.BF16 R24, R156.reuse, R166, R24 ;  /* 0x000000a69c18723c */ /* 0x040fee0000041818 */
[----:B------:R-:W-:Y:S01]  /*8dc0*/  LDSM.16.M88.4 R160, [R197+0x8900] ;  /* 0x00890000c5a0783b */ /* 0x000fe20000000200 */
[C---:B--2---:R-:W-:Y:S07]  /*8dd0*/  HMMA.16816.F32.BF16 R28, R156.reuse, R148, R28 ;  /* 0x000000949c1c723c */ /* 0x044fee000004181c */
[----:B------:R-:W-:Y:S01]  /*8de0*/  LDSM.16.M88.4 R164, [R194+0x10100] ;  /* 0x01010000c2a4783b */ /* 0x000fe20000000200 */
[----:B------:R-:W-:Y:S07]  /*8df0*/  HMMA.16816.F32.BF16 R32, R156, R150, R32 ;  /* 0x000000969c20723c */ /* 0x000fee0000041820 */
[----:B------:R-:W-:Y:S01]  /*8e00*/  LDSM.16.M88.4 R148, [R198+0x10100] ;  /* 0x01010000c694783b */ /* 0x000fe20000000200 */
[C---:B-1----:R-:W-:Y:S07]  /*8e10*/  HMMA.16816.F32.BF16 R4, R152.reuse, R168, R4 ;  /* 0x000000a89804723c */ /* 0x042fee0000041804 */
[----:B------:R-:W1:Y:S01]  /*8e20*/  LDSM.16.M88.4 R156, [R197+0x8100] ;  /* 0x00810000c59c783b */ /* 0x000e620000000200 */
[C---:B------:R-:W-:Y:S07]  /*8e30*/  HMMA.16816.F32.BF16 R8, R152.reuse, R170, R8 ;  /* 0x000000aa9808723c */ /* 0x040fee0000041808 */
[----:B------:R-:W-:Y:S01]  /*8e40*/  LDSM.16.M88.4 R168, [R183] ;  /* 0x00000000b7a8783b */ /* 0x000fe20000000200 */
[C---:B----4-:R-:W-:Y:S07]  /*8e50*/  HMMA.16816.F32.BF16 R12, R152.reuse, R136, R12 ;  /* 0x00000088980c723c */ /* 0x050fee000004180c */
[----:B------:R-:W-:Y:S01]  /*8e60*/  LDSM.16.M88.4 R172, [R184+0x4000] ;  /* 0x00400000b8ac783b */ /* 0x000fe20000000200 */
[C---:B------:R-:W-:Y:S07]  /*8e70*/  HMMA.16816.F32.BF16 R16, R152.reuse, R138, R16 ;  /* 0x0000008a9810723c */ /* 0x040fee0000041810 */
[----:B------:R-:W2:Y:S01]  /*8e80*/  LDSM.16.M88.4 R136, [R197+0x9100] ;  /* 0x00910000c588783b */ /* 0x000ea20000000200 */
[C---:B-----5:R-:W-:Y:S08]  /*8e90*/  HMMA.16816.F32.BF16 R20, R152.reuse, R140, R20 ;  /* 0x0000008c9814723c */ /* 0x060ff00000041814 */
[C---:B------:R-:W-:Y:S01]  /*8ea0*/  HMMA.16816.F32.BF16 R24, R152.reuse, R142, R24 ;  /* 0x0000008e9818723c */ /* 0x040fe20000041818 */
[----:B------:R-:W4:Y:S07]  /*8eb0*/  LDSM.16.M88.4 R140, [R197+0x9900] ;  /* 0x00990000c58c783b */ /* 0x000f2e0000000200 */
[C---:B---3--:R-:W-:Y:S08]  /*8ec0*/  HMMA.16816.F32.BF16 R28, R152.reuse, R144, R28 ;  /* 0x00000090981c723c */ /* 0x048ff0000004181c */
[----:B------:R-:W-:Y:S01]  /*8ed0*/  HMMA.16816.F32.BF16 R32, R152, R146, R32 ;  /* 0x000000929820723c */ /* 0x000fe20000041820 */
[----:B------:R-:W3:Y:S07]  /*8ee0*/  LDSM.16.M88.4 R144, [R182] ;  /* 0x00000000b690783b */ /* 0x000eee0000000200 */
[C---:B-1----:R-:W-:Y:S01]  /*8ef0*/  HMMA.16816.F32.BF16 R4, R148.reuse, R156, R4 ;  /* 0x0000009c9404723c */ /* 0x042fe20000041804 */
[----:B------:R-:W1:Y:S07]  /*8f00*/  LDSM.16.M88.4 R152, [R181] ;  /* 0x00000000b598783b */ /* 0x000e6e0000000200 */
[C---:B------:R-:W-:Y:S01]  /*8f10*/  HMMA.16816.F32.BF16 R8, R148.reuse, R158, R8 ;  /* 0x0000009e9408723c */ /* 0x040fe20000041808 */
[----:B------:R-:W5:Y:S07]  /*8f20*/  LDSM.16.M88.4 R156, [R180] ;  /* 0x00000000b49c783b */ /* 0x000f6e0000000200 */
[C---:B------:R-:W-:Y:S08]  /*8f30*/  HMMA.16816.F32.BF16 R12, R148.reuse, R160, R12 ;  /* 0x000000a0940c723c */ /* 0x040ff0000004180c */
[C---:B------:R-:W-:Y:S01]  /*8f40*/  HMMA.16816.F32.BF16 R16, R148.reuse, R162, R16 ;  /* 0x000000a29410723c */ /* 0x040fe20000041810 */
[----:B------:R-:W-:Y:S07]  /*8f50*/  LDSM.16.M88.4 R160, [R192+0x8100] ;  /* 0x00810000c0a0783b */ /* 0x000fee0000000200 */
[C---:B--2---:R-:W-:Y:S08]  /*8f60*/  HMMA.16816.F32.BF16 R20, R148.reuse, R136, R20 ;  /* 0x000000889414723c */ /* 0x044ff00000041814 */
[C---:B------:R-:W-:Y:S01]  /*8f70*/  HMMA.16816.F32.BF16 R24, R148.reuse, R138, R24 ;  /* 0x0000008a9418723c */ /* 0x040fe20000041818 */
[----:B------:R-:W2:Y:S07]  /*8f80*/  LDSM.16.M88.4 R136, [R193+0x10100] ;  /* 0x01010000c188783b */ /* 0x000eae0000000200 */
[C---:B----4-:R-:W-:Y:S08]  /*8f90*/  HMMA.16816.F32.BF16 R28, R148.reuse, R140, R28 ;  /* 0x0000008c941c723c */ /* 0x050ff0000004181c */
[----:B------:R-:W-:Y:S01]  /*8fa0*/  HMMA.16816.F32.BF16 R32, R148, R142, R32 ;  /* 0x0000008e9420723c */ /* 0x000fe20000041820 */
[----:B------:R-:W4:Y:S07]  /*8fb0*/  LDSM.16.M88.4 R140, [R192+0x8900] ;  /* 0x00890000c08c783b */ /* 0x000f2e0000000200 */
[C---:B------:R-:W-:Y:S01]  /*8fc0*/  HMMA.16816.F32.BF16 R4, R164.reuse, R168, R4 ;  /* 0x000000a8a404723c */ /* 0x040fe20000041804 */
[----:B------:R-:W-:Y:S07]  /*8fd0*/  LDSM.16.M88.4 R148, [R192+0x9900] ;  /* 0x00990000c094783b */ /* 0x000fee0000000200 */
[C---:B------:R-:W-:Y:S01]  /*8fe0*/  HMMA.16816.F32.BF16 R8, R164.reuse, R170, R8 ;  /* 0x000000aaa408723c */ /* 0x040fe20000041808 */
[----:B------:R-:W-:Y:S07]  /*8ff0*/  LDSM.16.M88.4 R168, [R184+0x2000] ;  /* 0x00200000b8a8783b */ /* 0x000fee0000000200 */
[C---:B---3--:R-:W-:Y:S08]  /*9000*/  HMMA.16816.F32.BF16 R12, R164.reuse, R144, R12 ;  /* 0x00000090a40c723c */ /* 0x048ff0000004180c */
[C---:B------:R-:W-:Y:S01]  /*9010*/  HMMA.16816.F32.BF16 R16, R164.reuse, R146, R16 ;  /* 0x00000092a410723c */ /* 0x040fe20000041810 */
[----:B------:R-:W3:Y:S07]  /*9020*/  LDSM.16.M88.4 R144, [R192+0x9100] ;  /* 0x00910000c090783b */ /* 0x000eee0000000200 */
[C---:B-1----:R-:W-:Y:S08]  /*9030*/  HMMA.16816.F32.BF16 R20, R164.reuse, R152, R20 ;  /* 0x00000098a414723c */ /* 0x042ff00000041814 */
[C---:B------:R-:W-:Y:S01]  /*9040*/  HMMA.16816.F32.BF16 R24, R164.reuse, R154, R24 ;  /* 0x0000009aa418723c */ /* 0x040fe20000041818 */
[----:B------:R-:W1:Y:S07]  /*9050*/  LDSM.16.M88.4 R152, [R191+0x10100] ;  /* 0x01010000bf98783b */ /* 0x000e6e0000000200 */
[C---:B-----5:R-:W-:Y:S08]  /*9060*/  HMMA.16816.F32.BF16 R28, R164.reuse, R156, R28 ;  /* 0x0000009ca41c723c */ /* 0x060ff0000004181c */
[----:B------:R-:W-:Y:S01]  /*9070*/  HMMA.16816.F32.BF16 R32, R164, R158, R32 ;  /* 0x0000009ea420723c */ /* 0x000fe20000041820 */
[----:B------:R-:W5:Y:S07]  /*9080*/  LDSM.16.M88.4 R156, [R184+0x2800] ;  /* 0x00280000b89c783b */ /* 0x000f6e0000000200 */
[C---:B--2---:R-:W-:Y:S01]  /*9090*/  HMMA.16816.F32.BF16 R4, R136.reuse, R160, R4 ;  /* 0x000000a08804723c */ /* 0x044fe20000041804 */
[----:B------:R-:W-:Y:S07]  /*90a0*/  LDSM.16.M88.4 R164, [R197+0xb100] ;  /* 0x00b10000c5a4783b */ /* 0x000fee0000000200 */
[C---:B------:R-:W-:Y:S01]  /*90b0*/  HMMA.16816.F32.BF16 R8, R136.reuse, R162, R8 ;  /* 0x000000a28808723c */ /* 0x040fe20000041808 */
[----:B------:R-:W-:Y:S07]  /*90c0*/  LDSM.16.M88.4 R160, [R197+0xa900] ;  /* 0x00a90000c5a0783b */ /* 0x000fee0000000200 */
[C---:B----4-:R-:W-:Y:S08]  /*90d0*/  HMMA.16816.F32.BF16 R12, R136.reuse, R140, R12 ;  /* 0x0000008c880c723c */ /* 0x050ff0000004180c */
[C---:B------:R-:W-:Y:S01]  /*90e0*/  HMMA.16816.F32.BF16 R16, R136.reuse, R142, R16 ;  /* 0x0000008e8810723c */ /* 0x040fe20000041810 */
[----:B------:R-:W2:Y:S07]  /*90f0*/  LDSM.16.M88.4 R140, [R184+0x3000] ;  /* 0x00300000b88c783b */ /* 0x000eae0000000200 */
[C---:B---3--:R-:W-:Y:S08]  /*9100*/  HMMA.16816.F32.BF16 R20, R136.reuse, R144, R20 ;  /* 0x000000908814723c */ /* 0x048ff00000041814 */
[C---:B------:R-:W-:Y:S01]  /*9110*/  HMMA.16816.F32.BF16 R24, R136.reuse, R146, R24 ;  /* 0x000000928818723c */ /* 0x040fe20000041818 */
[----:B------:R-:W3:Y:S07]  /*9120*/  LDSM.16.M88.4 R144, [R184+0x3800] ;  /* 0x00380000b890783b */ /* 0x000eee0000000200 */
[C---:B------:R-:W-:Y:S08]  /*9130*/  HMMA.16816.F32.BF16 R28, R136.reuse, R148, R28 ;  /* 0x00000094881c723c */ /* 0x040ff0000004181c */
[----:B------:R-:W-:Y:S01]  /*9140*/  HMMA.16816.F32.BF16 R32, R136, R150, R32 ;  /* 0x000000968820723c */ /* 0x000fe20000041820 */
[----:B------:R-:W-:Y:S07]  /*9150*/  LDSM.16.M88.4 R136, [R198+0x14100] ;  /* 0x01410000c688783b */ /* 0x000fee0000000200 */
[C---:B-1----:R-:W-:Y:S01]  /*9160*/  HMMA.16816.F32.BF16 R4, R152.reuse, R168, R4 ;  /* 0x000000a89804723c */ /* 0x042fe20000041804 */
[----:B------:R-:W1:Y:S07]  /*9170*/  LDSM.16.M88.4 R148, [R197+0xa100] ;  /* 0x00a10000c594783b */ /* 0x000e6e0000000200 */
[C---:B------:R-:W-:Y:S01]  /*9180*/  HMMA.16816.F32.BF16 R8, R152.reuse, R170, R8 ;  /* 0x000000aa9808723c */ /* 0x040fe20000041808 */
[----:B------:R-:W-:Y:S07]  /*9190*/  LDSM.16.M88.4 R168, [R179] ;  /* 0x00000000b3a8783b */ /* 0x000fee0000000200 */
[C---:B-----5:R-:W-:Y:S08]  /*91a0*/  HMMA.16816.F32.BF16 R12, R152.reuse, R156, R12 ;  /* 0x0000009c980c723c */ /* 0x060ff0000004180c */
[C---:B------:R-:W-:Y:S01]  /*91b0*/  HMMA.16816.F32.BF16 R16, R152.reuse, R158, R16 ;  /* 0x0000009e9810723c */ /* 0x040fe20000041810 */
[----:B------:R-:W4:Y:S07]  /*91c0*/  LDSM.16.M88.4 R156, [R197+0xb900] ;  /* 0x00b90000c59c783b */ /* 0x000f2e0000000200 */
[C---:B--2---:R-:W-:Y:S08]  /*91d0*/  HMMA.16816.F32.BF16 R20, R152.reuse, R140, R20 ;  /* 0x0000008c9814723c */ /* 0x044ff00000041814 */
[C---:B------:R-:W-:Y:S01]  /*91e0*/  HMMA.16816.F32.BF16 R24, R152.reuse, R142, R24 ;  /* 0x0000008e9818723c */ /* 0x040fe20000041818 */
[----:B------:R-:W2:Y:S07]  /*91f0*/  LDSM.16.M88.4 R140, [R194+0x14100] ;  /* 0x01410000c28c783b */ /* 0x000eae0000000200 */
[C---:B---3--:R-:W-:Y:S08]  /*9200*/  HMMA.16816.F32.BF16 R28, R152.reuse, R144, R28 ;  /* 0x00000090981c723c */ /* 0x048ff0000004181c */
[----:B------:R-:W-:Y:S01]  /*9210*/  HMMA.16816.F32.BF16 R32, R152, R146, R32 ;  /* 0x000000929820723c */ /* 0x000fe20000041820 */
[----:B------:R-:W3:Y:S07]  /*9220*/  LDSM.16.M88.4 R144, [R178] ;  /* 0x00000000b290783b */ /* 0x000eee0000000200 */
[C---:B-1----:R-:W-:Y:S01]  /*9230*/  HMMA.16816.F32.BF16 R4, R136.reuse, R148, R4 ;  /* 0x000000948804723c */ /* 0x042fe20000041804 */
[----:B------:R-:W-:Y:S07]  /*9240*/  LDSM.16.M88.4 R152, [R176] ;  /* 0x00000000b098783b */ /* 0x000fee0000000200 */
[C---:B------:R-:W-:Y:S01]  /*9250*/  HMMA.16816.F32.BF16 R8, R136.reuse, R150, R8 ;  /* 0x000000968808723c */ /* 0x040fe20000041808 */
[----:B------:R-:W1:Y:S07]  /*9260*/  LDSM.16.M88.4 R148, [R177] ;  /* 0x00000000b194783b */ /* 0x000e6e0000000200 */
[C---:B------:R-:W-:Y:S08]  /*9270*/  HMMA.16816.F32.BF16 R12, R136.reuse, R160, R12 ;  /* 0x000000a0880c723c */ /* 0x040ff0000004180c */
[C---:B------:R-:W-:Y:S01]  /*9280*/  HMMA.16816.F32.BF16 R16, R136.reuse, R162, R16 ;  /* 0x000000a28810723c */ /* 0x040fe20000041810 */
[----:B------:R-:W-:Y:S07]  /*9290*/  LDSM.16.M88.4 R160, [R193+0x14100] ;  /* 0x01410000c1a0783b */ /* 0x000fee0000000200 */
[C---:B------:R-:W-:Y:S08]  /*92a0*/  HMMA.16816.F32.BF16 R20, R136.reuse, R164, R20 ;  /* 0x000000a48814723c */ /* 0x040ff00000041814 */
[C---:B------:R-:W-:Y:S01]  /*92b0*/  HMMA.16816.F32.BF16 R24, R136.reuse, R166, R24 ;  /* 0x000000a68818723c */ /* 0x040fe20000041818 */
[----:B------:R-:W5:Y:S07]  /*92c0*/  LDSM.16.M88.4 R164, [R192+0xa100] ;  /* 0x00a10000c0a4783b */ /* 0x000f6e0000000200 */
[C---:B----4-:R-:W-:Y:S08]  /*92d0*/  HMMA.16816.F32.BF16 R28, R136.reuse, R156, R28 ;  /* 0x0000009c881c723c */ /* 0x050ff0000004181c */
[----:B------:R-:W-:Y:S01]  /*92e0*/  HMMA.16816.F32.BF16 R32, R136, R158, R32 ;  /* 0x0000009e8820723c */ /* 0x000fe20000041820 */
[----:B------:R-:W4:Y:S07]  /*92f0*/  LDSM.16.M88.4 R136, [R192+0xa900] ;  /* 0x00a90000c088783b */ /* 0x000f2e0000000200 */
[C---:B--2---:R-:W-:Y:S01]  /*9300*/  HMMA.16816.F32.BF16 R4, R140.reuse, R168, R4 ;  /* 0x000000a88c04723c */ /* 0x044fe20000041804 */
[----:B------:R-:W2:Y:S07]  /*9310*/  LDSM.16.M88.4 R156, [R192+0xb100] ;  /* 0x00b10000c09c783b */ /* 0x000eae0000000200 */
[C---:B------:R-:W-:Y:S01]  /*9320*/  HMMA.16816.F32.BF16 R8, R140.reuse, R170, R8 ;  /* 0x000000aa8c08723c */ /* 0x040fe20000041808 */
[----:B------:R-:W-:Y:S07]  /*9330*/  LDSM.16.M88.4 R168, [R191+0x14100] ;  /* 0x01410000bfa8783b */ /* 0x000fee0000000200 */
[C---:B---3--:R-:W-:Y:S08]  /*9340*/  HMMA.16816.F32.BF16 R12, R140.reuse, R144, R12 ;  /* 0x000000908c0c723c */ /* 0x048ff0000004180c */
[C---:B------:R-:W-:Y:S01]  /*9350*/  HMMA.16816.F32.BF16 R16, R140.reuse, R146, R16 ;  /* 0x000000928c10723c */ /* 0x040fe20000041810 */
[----:B------:R-:W3:Y:S07]  /*9360*/  LDSM.16.M88.4 R144, [R192+0xb900] ;  /* 0x00b90000c090783b */ /* 0x000eee0000000200 */
[C---:B-1----:R-:W-:Y:S08]  /*9370*/  HMMA.16816.F32.BF16 R20, R140.reuse, R148, R20 ;  /* 0x000000948c14723c */ /* 0x042ff00000041814 */
[C---:B------:R-:W-:Y:S08]  /*9380*/  HMMA.16816.F32.BF16 R24, R140.reuse, R150, R24 ;  /* 0x000000968c18723c */ /* 0x040ff00000041818 */
[C---:B------:R-:W-:Y:S08]  /*9390*/  HMMA.16816.F32.BF16 R28, R140.reuse, R152, R28 ;  /* 0x000000988c1c723c */ /* 0x040ff0000004181c */
[----:B------:R-:W-:Y:S01]  /*93a0*/  HMMA.16816.F32.BF16 R32, R140, R154, R32 ;  /* 0x0000009a8c20723c */ /* 0x000fe20000041820 */
[----:B------:R-:W1:Y:S07]  /*93b0*/  LDSM.16.M88.4 R140, [R184+0x4800] ;  /* 0x00480000b88c783b */ /* 0x000e6e0000000200 */
[C---:B-----5:R-:W-:Y:S08]  /*93c0*/  HMMA.16816.F32.BF16 R4, R160.reuse, R164, R4 ;  /* 0x000000a4a004723c */ /* 0x060ff00000041804 */
[C---:B------:R-:W-:Y:S08]  /*93d0*/  HMMA.16816.F32.BF16 R8, R160.reuse, R166, R8 ;  /* 0x000000a6a008723c */ /* 0x040ff00000041808 */
[C---:B----4-:R-:W-:Y:S08]  /*93e0*/  HMMA.16816.F32.BF16 R12, R160.reuse, R136, R12 ;  /* 0x00000088a00c723c */ /* 0x050ff0000004180c */
[C---:B------:R-:W-:Y:S01]  /*93f0*/  HMMA.16816.F32.BF16 R16, R160.reuse, R138, R16 ;  /* 0x0000008aa010723c */ /* 0x040fe20000041810 */
[----:B------:R-:W4:Y:S07]  /*9400*/  LDSM.16.M88.4 R136, [R184+0x5000] ;  /* 0x00500000b888783b */ /* 0x000f2e0000000200 */
[C---:B--2---:R-:W-:Y:S08]  /*9410*/  HMMA.16816.F32.BF16 R20, R160.reuse, R156, R20 ;  /* 0x0000009ca014723c */ /* 0x044ff00000041814 */
[C---:B------:R-:W-:Y:S08]  /*9420*/  HMMA.16816.F32.BF16 R24, R160.reuse, R158, R24 ;  /* 0x0000009ea018723c */ /* 0x040ff00000041818 */
[C---:B---3--:R-:W-:Y:S08]  /*9430*/  HMMA.16816.F32.BF16 R28, R160.reuse, R144, R28 ;  /* 0x00000090a01c723c */ /* 0x048ff0000004181c */
[----:B------:R-:W-:Y:S01]  /*9440*/  HMMA.16816.F32.BF16 R32, R160, R146, R32 ;  /* 0x00000092a020723c */ /* 0x000fe20000041820 */
[----:B------:R-:W2:Y:S01]  /*9450*/  LDSM.16.M88.4 R144, [R184+0x5800] ;  /* 0x00580000b890783b */ /* 0x000ea20000000200 */
[----:B------:R-:W-:Y:S06]  /*9460*/  DEPBAR.LE SB0, 0x0 ;  /* 0x000080000000791a */ /* 0x000fec0000000000 */
[C---:B------:R-:W-:Y:S01]  /*9470*/  HMMA.16816.F32.BF16 R4, R168.reuse, R172, R4 ;  /* 0x000000aca804723c */ /* 0x040fe20000041804 */
[----:B------:R-:W-:Y:S07]  /*9480*/  BAR.SYNC.DEFER_BLOCKING 0x0 ;  /* 0x0000000000007b1d */ /* 0x000fee0000010000 */
[C---:B------:R-:W-:Y:S08]  /*9490*/  HMMA.16816.F32.BF16 R8, R168.reuse, R174, R8 ;  /* 0x000000aea808723c */ /* 0x040ff00000041808 */
[C---:B-1----:R-:W-:Y:S08]  /*94a0*/  HMMA.16816.F32.BF16 R12, R168.reuse, R140, R12 ;  /* 0x0000008ca80c723c */ /* 0x042ff0000004180c */
[C---:B------:R-:W-:Y:S04]  /*94b0*/  HMMA.16816.F32.BF16 R16, R168.reuse, R142, R16 ;  /* 0x0000008ea810723c */ /* 0x040fe80000041810 */
[----:B------:R-:W-:Y:S02]  /*94c0*/  FMNMX.FTZ R0, R4, R3, !PT ;  /* 0x0000000304007209 */ /* 0x000fe40007810000 */
[----:B------:R-:W-:Y:S02]  /*94d0*/  FMNMX.FTZ R2, R6, R133, !PT ;  /* 0x0000008506027209 */ /* 0x000fe40007810000 */
[C---:B----4-:R-:W-:Y:S04]  /*94e0*/  HMMA.16816.F32.BF16 R20, R168.reuse, R136, R20 ;  /* 0x00000088a814723c */ /* 0x050fe80000041814 */
[----:B------:R-:W-:Y:S03]  /*94f0*/  FMNMX.FTZ R135, R5, R0, !PT ;  /* 0x0000000005877209 */ /* 0x000fe60007810000 */
[----:B------:R-:W-:Y:S01]  /*9500*/  FMNMX.FTZ R137, R7, R2, !PT ;  /* 0x0000000207897209 */ /* 0x000fe20007810000 */
[C---:B------:R-:W-:Y:S04]  /*9510*/  HMMA.16816.F32.BF16 R24, R168.reuse, R138, R24 ;  /* 0x0000008aa818723c */ /* 0x040fe80000041818 */
[----:B------:R-:W-:Y:S02]  /*9520*/  FMNMX.FTZ R0, R8, R135, !PT ;  /* 0x0000008708007209 */ /* 0x000fe40007810000 */
[----:B------:R-:W-:Y:S02]  /*9530*/  FMNMX.FTZ R2, R10, R137, !PT ;  /* 0x000000890a027209 */ /* 0x000fe40007810000 */
[C---:B--2---:R-:W-:Y:S04]  /*9540*/  HMMA.16816.F32.BF16 R28, R168.reuse, R144, R28 ;  /* 0x00000090a81c723c */ /* 0x044fe8000004181c */
        /* <DEDUP_REMOVED lines=33> */
[----:B-1----:R-:W-:Y:S05]  /*9760*/  FMNMX.FTZ R0, R141, R2, !PT ;  /* 0x000000028d007209 */ /* 0x002fea0007810000 */
[C---:B------:R-:W-:Y:S02]  /*9770*/  FMUL.FTZ R167, R0.reuse, c[0x0][0x2d0] ;  /* 0x0000b40000a77a20 */ /* 0x040fe40000410000 */
[----:B------:R-:W-:Y:S01]  /*9780*/  FADD.FTZ R2, -R0, R3 ;  /* 0x0000000300027221 */ /* 0x000fe20000010100 */
[----:B--2---:R-:W-:Y:S01]  /*9790*/  FMNMX.FTZ R132, R135, R132, !PT ;  /* 0x0000008487847209 */ /* 0x004fe20007810000 */
[----:B------:R-:W-:Y:S01]  /*97a0*/  FFMA.FTZ R162, R4, c[0x0][0x2d0], -R167 ;  /* 0x0000b40004a27a23 */ /* 0x000fe200000108a7 */
[----:B------:R-:W-:Y:S01]  /*97b0*/  @P0 IADD3 R4, P4, R202, UR21, RZ ;  /* 0x00000015ca040c10 */ /* 0x000fe2000ff9e0ff */
[----:B------:R-:W-:Y:S01]  /*97c0*/  FMUL.FTZ R3, R2, c[0x0][0x2d0] ;  /* 0x0000b40002037a20 */ /* 0x000fe20000410000 */
[----:B------:R-:W-:Y:S01]  /*97d0*/  @P0 IADD3 R135, P5, R214, UR21, RZ ;  /* 0x00000015d6870c10 */ /* 0x000fe2000ffbe0ff */
[----:B------:R-:W-:Y:S01]  /*97e0*/  FADD.FTZ R133, -R132, R133 ;  /* 0x0000008584857221 */ /* 0x000fe20000010100 */
[----:B------:R-:W-:Y:S01]  /*97f0*/  @P0 LEA R140, P6, R4, c[0x0][0x1c8], 0x1 ;  /* 0x00007200048c0a11 */ /* 0x000fe200078c08ff */
[--C-:B------:R-:W-:Y:S01]  /*9800*/  FFMA.FTZ R160, R9, c[0x0][0x2d0], -R167.reuse ;  /* 0x0000b40009a07a23 */ /* 0x100fe200000108a7 */
[----:B------:R-:W-:Y:S01]  /*9810*/  @P0 IADD3.X R136, R213, UR20, RZ, P5, !PT ;  /* 0x00000014d5880c10 */ /* 0x000fe2000affe4ff */
[----:B------:R-:W-:Y:S01]  /*9820*/  FMUL.FTZ R2, R133, c[0x0][0x2d0] ;  /* 0x0000b40085027a20 */ /* 0x000fe20000410000 */
[----:B------:R-:W1:Y:S01]  /*9830*/  MUFU.EX2 R3, R3 ;  /* 0x0000000300037308 */ /* 0x000e620000000800 */
[--C-:B------:R-:W-:Y:S01]  /*9840*/  FFMA.FTZ R133, R5, c[0x0][0x2d0], -R167.reuse ;  /* 0x0000b40005857a23 */ /* 0x100fe200000108a7 */
[----:B------:R-:W-:Y:S01]  /*9850*/  @P0 IADD3.X R5, R209, UR20, RZ, P4, !PT ;  /* 0x00000014d1050c10 */ /* 0x000fe2000a7fe4ff */
[----:B------:R-:W-:Y:S01]  /*9860*/  FMUL.FTZ R165, R132, c[0x0][0x2d0] ;  /* 0x0000b40084a57a20 */ /* 0x000fe20000410000 */
[C---:B------:R-:W-:Y:S01]  /*9870*/  @P0 LEA R142, P4, R135.reuse, c[0x0][0x1c8], 0x1 ;  /* 0x00007200878e0a11 */ /* 0x040fe200078808ff */
[----:B------:R-:W-:Y:S01]  /*9880*/  FFMA.FTZ R170, R16, c[0x0][0x2d0], -R167 ;  /* 0x0000b40010aa7a23 */ /* 0x000fe200000108a7 */
[----:B------:R-:W-:Y:S01]  /*9890*/  @P0 LEA.HI.X R141, R4, c[0x0][0x1cc], R5, 0x1, P6 ;  /* 0x00007300048d0a11 */ /* 0x000fe200030f0c05 */
[----:B------:R-:W-:Y:S01]  /*98a0*/  FFMA.FTZ R166, R6, c[0x0][0x2d0], -R165 ;  /* 0x0000b40006a67a23 */ /* 0x000fe200000108a5 */
[----:B------:R-:W-:Y:S01]  /*98b0*/  @P0 LEA.HI.X R143, R135, c[0x0][0x1cc], R136, 0x1, P4 ;  /* 0x00007300878f0a11 */ /* 0x000fe200020f0c88 */
[----:B------:R-:W-:Y:S01]  /*98c0*/  FFMA.FTZ R135, R8, c[0x0][0x2d0], -R167 ;  /* 0x0000b40008877a23 */ /* 0x000fe200000108a7 */
[----:B------:R-:W-:Y:S01]  /*98d0*/  @P0 IADD3 R4, P5, R212, UR21, RZ ;  /* 0x00000015d4040c10 */ /* 0x000fe2000ffbe0ff */
[----:B------:R2:W-:Y:S01]  /*98e0*/  @P0 LDGSTS.E.BYPASS.LTC128B.128 [R199+0x6100], [R140.64], !P3 ;  /* 0x061000008cc70fae */ /* 0x0005e2000d901d50 */
[----:B------:R-:W-:Y:S01]  /*98f0*/  @UP3 UIADD3 UR21, UP0, UR12, UR21, URZ ;  /* 0x000000150c153290 */ /* 0x000fe2000ff1e03f */
[--C-:B------:R-:W-:Y:S01]  /*9900*/  FFMA.FTZ R161, R7, c[0x0][0x2d0], -R165.reuse ;  /* 0x0000b40007a17a23 */ /* 0x100fe200000108a5 */
[----:B------:R-:W-:Y:S01]  /*9910*/  @P0 LEA R144, P4, R4, c[0x0][0x1c8], 0x1 ;  /* 0x0000720004900a11 */ /* 0x000fe200078808ff */
[--C-:B------:R-:W-:Y:S01]  /*9920*/  FFMA.FTZ R163, R10, c[0x0][0x2d0], -R165.reuse ;  /* 0x0000b4000aa37a23 */ /* 0x100fe200000108a5 */
[----:B------:R-:W-:Y:S01]  /*9930*/  @P0 IADD3.X R5, R134, UR20, RZ, P5, !PT ;  /* 0x0000001486050c10 */ /* 0x000fe2000affe4ff */
[----:B------:R-:W-:Y:S01]  /*9940*/  @UP3 UIADD3.X UR20, UR11, UR20, URZ, UP0, !UPT ;  /* 0x000000140b143290 */ /* 0x000fe200087fe43f */
[----:B------:R-:W-:Y:S01]  /*9950*/  FFMA.FTZ R164, R11, c[0x0][0x2d0], -R165 ;  /* 0x0000b4000ba47a23 */ /* 0x000fe200000108a5 */
[----:B------:R2:W-:Y:S01]  /*9960*/  @P0 LDGSTS.E.BYPASS.LTC128B.128 [R199+0x8100], [R142.64], !P2 ;  /* 0x081000008ec70fae */ /* 0x0005e2000d101d50 */
[----:B------:R-:W-:Y:S01]  /*9970*/  @P0 LEA.HI.X R145, R4, c[0x0][0x1cc], R5, 0x1, P4 ;  /* 0x0000730004910a11 */ /* 0x000fe200020f0c05 */
[----:B------:R-:W3:Y:S01]  /*9980*/  MUFU.EX2 R2, R2 ;  /* 0x0000000200027308 */ /* 0x000ee20000000800 */
[----:B------:R-:W-:Y:S01]  /*9990*/  @P0 IADD3 R4, P6, R202, UR21, RZ ;  /* 0x00000015ca040c10 */ /* 0x000fe2000ffde0ff */
[----:B------:R-:W-:Y:S01]  /*99a0*/  FFMA.FTZ R171, R17, c[0x0][0x2d0], -R167 ;  /* 0x0000b40011ab7a23 */ /* 0x000fe200000108a7 */
[----:B------:R-:W-:Y:S01]  /*99b0*/  @P0 IADD3 R5, P5, R214, UR21, RZ ;  /* 0x00000015d6050c10 */ /* 0x000fe2000ffbe0ff */
[----:B-1----:R-:W-:Y:S01]  /*99c0*/  FMUL.FTZ R100, R3, R100 ;  /* 0x0000006403647220 */ /* 0x002fe20000410000 */
[----:B------:R-:W-:Y:S01]  /*99d0*/  @P0 IADD3.X R9, R209, UR20, RZ, P6, !PT ;  /* 0x00000014d1090c10 */ /* 0x000fe2000b7fe4ff */
[----:B------:R1:W-:Y:S01]  /*99e0*/  @P0 LDGSTS.E.BYPASS.LTC128B.128 [R199+0xa100], [R144.64], !P1 ;  /* 0x0a10000090c70fae */ /* 0x0003e2000c901d50 */
[C---:B------:R-:W-:Y:S01]  /*99f0*/  @P0 LEA R150, P6, R4.reuse, c[0x0][0x1c8], 0x1 ;  /* 0x0000720004960a11 */ /* 0x040fe200078c08ff */
[----:B------:R-:W-:Y:S01]  /*9a00*/  FMUL.FTZ R101, R3, R101 ;  /* 0x0000006503657220 */ /* 0x000fe20000410000 */
[----:B------:R-:W-:Y:S01]  /*9a10*/  @P0 IADD3.X R136, R213, UR20, RZ, P5, !PT ;  /* 0x00000014d5880c10 */ /* 0x000fe2000affe4ff */
[----:B------:R-:W-:Y:S01]  /*9a20*/  MUFU.EX2 R162, R162 ;  /* 0x000000a200a27308 */ /* 0x000fe20000000800 */
[----:B------:R-:W-:Y:S01]  /*9a30*/  @P0 LEA.HI.X R151, R4, c[0x0][0x1cc], R9, 0x1, P6 ;  /* 0x0000730004970a11 */ /* 0x000fe200030f0c09 */
[----:B------:R-:W-:Y:S01]  /*9a40*/  FMUL.FTZ R4, R3, R128 ;  /* 0x0000008003047220 */ /* 0x000fe20000410000 */
[----:B------:R-:W-:Y:S01]  /*9a50*/  @P0 LEA R148, P5, R5, c[0x0][0x1c8], 0x1 ;  /* 0x0000720005940a11 */ /* 0x000fe200078a08ff */
[----:B------:R-:W-:Y:S01]  /*9a60*/  FMUL.FTZ R9, R3, R125 ;  /* 0x0000007d03097220 */ /* 0x000fe20000410000 */
[----:B------:R-:W-:Y:S01]  /*9a70*/  @P0 IADD3 R8, P4, R212, UR21, RZ ;  /* 0x00000015d4080c10 */ /* 0x000fe2000ff9e0ff */
[----:B------:R4:W-:Y:S01]  /*9a80*/  @P0 LDGSTS.E.BYPASS.LTC128B.128 [R199+0x7100], [R150.64], !P3 ;  /* 0x0710000096c70fae */ /* 0x0009e2000d901d50 */
[----:B------:R-:W-:Y:S01]  /*9a90*/  @P0 LEA.HI.X R149, R5, c[0x0][0x1cc], R136, 0x1, P5 ;  /* 0x0000730005950a11 */ /* 0x000fe200028f0c88 */
[C---:B------:R-:W-:Y:S01]  /*9aa0*/  FMUL.FTZ R5, R3.reuse, R129 ;  /* 0x0000008103057220 */ /* 0x040fe20000410000 */
[----:B------:R-:W-:Y:S01]  /*9ab0*/  @P0 IADD3.X R137, R134, UR20, RZ, P4, !PT ;  /* 0x0000001486890c10 */ /* 0x000fe2000a7fe4ff */
[----:B------:R-:W5:Y:S01]  /*9ac0*/  MUFU.EX2 R133, R133 ;  /* 0x0000008500857308 */ /* 0x000f620000000800 */
[C---:B------:R-:W-:Y:S01]  /*9ad0*/  @P0 LEA R146, P4, R8.reuse, c[0x0][0x1c8], 0x1 ;  /* 0x0000720008920a11 */ /* 0x040fe200078808ff */
[C---:B------:R-:W-:Y:S01]  /*9ae0*/  FMUL.FTZ R104, R3.reuse, R104 ;  /* 0x0000006803687220 */ /* 0x040fe20000410000 */
[----:B------:R-:W-:Y:S01]  /*9af0*/  UISETP.GT.AND UP0, UPT, UR19, UR18, UPT ;  /* 0x000000121300728c */ /* 0x000fe2000bf04270 */
[----:B------:R4:W-:Y:S01]  /*9b00*/  @P0 LDGSTS.E.BYPASS.LTC128B.128 [R199+0x9100], [R148.64], !P2 ;  /* 0x0910000094c70fae */ /* 0x0009e2000d101d50 */
[----:B------:R-:W-:Y:S01]  /*9b10*/  @P0 LEA.HI.X R147, R8, c[0x0][0x1cc], R137, 0x1, P4 ;  /* 0x0000730008930a11 */ /* 0x000fe200020f0c89 */
[C---:B---3--:R-:W-:Y:S01]  /*9b20*/  FMUL.FTZ R6, R2.reuse, R130 ;  /* 0x0000008202067220 */ /* 0x048fe20000410000 */
[----:B------:R-:W-:Y:S01]  /*9b30*/  UMOV UR19, UR13 ;  /* 0x0000000d00137c82 */ /* 0x000fe20008000000 */
[C---:B------:R-:W-:Y:S02]  /*9b40*/  FMUL.FTZ R7, R2.reuse, R131 ;  /* 0x0000008302077220 */ /* 0x040fe40000410000 */
[----:B------:R-:W-:Y:S01]  /*9b50*/  MUFU.EX2 R135, R135 ;  /* 0x0000008700877308 */ /* 0x000fe20000000800 */
[C---:B------:R-:W-:Y:S01]  /*9b60*/  FMUL.FTZ R8, R3.reuse, R124 ;  /* 0x0000007c03087220 */ /* 0x040fe20000410000 */
[----:B------:R1:W-:Y:S01]  /*9b70*/  @P0 LDGSTS.E.BYPASS.LTC128B.128 [R199+0xb100], [R146.64], !P1 ;  /* 0x0b10000092c70fae */ /* 0x0003e2000c901d50 */
[C---:B------:R-:W-:Y:S01]  /*9b80*/  FMUL.FTZ R10, R2.reuse, R126 ;  /* 0x0000007e020a7220 */ /* 0x040fe20000410000 */
[----:B------:R-:W-:Y:S01]  /*9b90*/  PLOP3.LUT P0, PT, PT, PT, UP0, 0x80, 0x0 ;  /* 0x000000000000781c */ /* 0x000fe20003f0f008 */
[C---:B------:R-:W-:Y:S02]  /*9ba0*/  FMUL.FTZ R11, R2.reuse, R127 ;  /* 0x0000007f020b7220 */ /* 0x040fe40000410000 */
[C---:B------:R-:W-:Y:S02]  /*9bb0*/  FMUL.FTZ R102, R2.reuse, R102 ;  /* 0x0000006602667220 */ /* 0x040fe40000410000 */
[C---:B------:R-:W-:Y:S01]  /*9bc0*/  FMUL.FTZ R103, R2.reuse, R103 ;  /* 0x0000006702677220 */ /* 0x040fe20000410000 */
[----:B------:R-:W3:Y:S01]  /*9bd0*/  LDSM.16.MT88.4 R136, [R195+0x100] ;  /* 0x00010000c388783b */ /* 0x000ee20000004200 */
[----:B------:R-:W4:Y:S01]  /*9be0*/  MUFU.EX2 R160, R160 ;  /* 0x000000a000a07308 */ /* 0x000f220000000800 */
[----:B------:R-:W-:Y:S01]  /*9bf0*/  FMUL.FTZ R105, R3, R105 ;  /* 0x0000006903697220 */ /* 0x000fe20000410000 */
[----:B-----5:R-:W-:Y:S01]  /*9c00*/  F2FP.BF16.PACK_AB R128, R133, R162 ;  /* 0x000000a28580723e */ /* 0x020fe200000010ff */
[C---:B------:R-:W-:Y:S02]  /*9c10*/  FMUL.FTZ R106, R2.reuse, R106 ;  /* 0x0000006a026a7220 */ /* 0x040fe40000410000 */
[C---:B------:R-:W-:Y:S02]  /*9c20*/  FMUL.FTZ R107, R2.reuse, R107 ;  /* 0x0000006b026b7220 */ /* 0x040fe40000410000 */
[----:B--2---:R-:W2:Y:S01]  /*9c30*/  LDSM.16.MT88.4 R140, [R190+0x100] ;  /* 0x00010000be8c783b */ /* 0x004ea20000004200 */
[C---:B------:R-:W-:Y:S02]  /*9c40*/  FMUL.FTZ R108, R3.reuse, R108 ;  /* 0x0000006c036c7220 */ /* 0x040fe40000410000 */
[----:B------:R-:W-:Y:S01]  /*9c50*/  MUFU.EX2 R166, R166 ;  /* 0x000000a600a67308 */ /* 0x000fe20000000800 */
[----:B------:R-:W-:Y:S02]  /*9c60*/  FMUL.FTZ R109, R3, R109 ;  /* 0x0000006d036d7220 */ /* 0x000fe40000410000 */
[C---:B------:R-:W-:Y:S02]  /*9c70*/  FMUL.FTZ R110, R2.reuse, R110 ;  /* 0x0000006e026e7220 */ /* 0x040fe40000410000 */
[----:B------:R-:W-:Y:S01]  /*9c80*/  LDSM.16.MT88.4 R124, [R188+0x100] ;  /* 0x00010000bc7c783b */ /* 0x000fe20000004200 */
[----:B------:R-:W-:Y:S02]  /*9c90*/  FMUL.FTZ R111, R2, R111 ;  /* 0x0000006f026f7220 */ /* 0x000fe40000410000 */
[--C-:B------:R-:W-:Y:S02]  /*9ca0*/  FFMA.FTZ R174, R18, c[0x0][0x2d0], -R165.reuse ;  /* 0x0000b40012ae7a23 */ /* 0x100fe400000108a5 */
[----:B------:R-:W5:Y:S01]  /*9cb0*/  MUFU.EX2 R161, R161 ;  /* 0x000000a100a17308 */ /* 0x000f620000000800 */
[----:B------:R-:W-:Y:S02]  /*9cc0*/  FFMA.FTZ R175, R19, c[0x0][0x2d0], -R165 ;  /* 0x0000b40013af7a23 */ /* 0x000fe400000108a5 */
[----:B-1----:R-:W1:Y:S01]  /*9cd0*/  LDSM.16.MT88.4 R144, [R189+0x100] ;  /* 0x00010000bd90783b */ /* 0x002e620000004200 */
[----:B----4-:R-:W-:Y:S01]  /*9ce0*/  F2FP.BF16.PACK_AB R130, R160, R135 ;  /* 0x00000087a082723e */ /* 0x010fe200000010ff */
[--C-:B------:R-:W-:Y:S02]  /*9cf0*/  FFMA.FTZ R219, R28, c[0x0][0x2d0], -R167.reuse ;  /* 0x0000b4001cdb7a23 */ /* 0x100fe400000108a7 */
[--C-:B------:R-:W-:Y:S02]  /*9d00*/  FFMA.FTZ R220, R29, c[0x0][0x2d0], -R167.reuse ;  /* 0x0000b4001ddc7a23 */ /* 0x100fe400000108a7 */
[----:B------:R-:W-:Y:S01]  /*9d10*/  FFMA.FTZ R221, R32, c[0x0][0x2d0], -R167 ;  /* 0x0000b40020dd7a23 */ /* 0x000fe200000108a7 */
[----:B------:R-:W-:Y:S01]  /*9d20*/  MUFU.EX2 R163, R163 ;  /* 0x000000a300a37308 */ /* 0x000fe20000000800 */
[----:B------:R-:W-:Y:S01]  /*9d30*/  LDSM.16.MT88.4 R16, [R190+0x900] ;  /* 0x00090000be10783b */ /* 0x000fe20000004200 */
[--C-:B------:R-:W-:Y:S02]  /*9d40*/  FFMA.FTZ R223, R30, c[0x0][0x2d0], -R165.reuse ;  /* 0x0000b4001edf7a23 */ /* 0x100fe400000108a5 */
[--C-:B------:R-:W-:Y:S02]  /*9d50*/  FFMA.FTZ R224, R31, c[0x0][0x2d0], -R165.reuse ;  /* 0x0000b4001fe07a23 */ /* 0x100fe400000108a5 */
[----:B------:R-:W-:Y:S02]  /*9d60*/  FFMA.FTZ R225, R34, c[0x0][0x2d0], -R165 ;  /* 0x0000b40022e17a23 */ /* 0x000fe400000108a5 */
[C---:B------:R-:W-:Y:S01]  /*9d70*/  FMUL.FTZ R112, R3.reuse, R112 ;  /* 0x0000007003707220 */ /* 0x040fe20000410000 */
[----:B------:R-:W-:Y:S01]  /*9d80*/  LDSM.16.MT88.4 R148, [R195+0x2900] ;  /* 0x00290000c394783b */ /* 0x000fe20000004200 */
[----:B------:R-:W4:Y:S01]  /*9d90*/  MUFU.EX2 R164, R164 ;  /* 0x000000a400a47308 */ /* 0x000f220000000800 */
[----:B------:R-:W-:Y:S02]  /*9da0*/  FMUL.FTZ R113, R3, R113 ;  /* 0x0000007103717220 */ /* 0x000fe40000410000 */
[C---:B------:R-:W-:Y:S01]  /*9db0*/  FMUL.FTZ R114, R2.reuse, R114 ;  /* 0x0000007202727220 */ /* 0x040fe20000410000 */
[----:B-----5:R-:W-:Y:S01]  /*9dc0*/  F2FP.BF16.PACK_AB R129, R161, R166 ;  /* 0x000000a6a181723e */ /* 0x020fe200000010ff */
[C---:B------:R-:W-:Y:S02]  /*9dd0*/  FMUL.FTZ R115, R2.reuse, R115 ;  /* 0x0000007302737220 */ /* 0x040fe40000410000 */
[----:B------:R-:W-:Y:S01]  /*9de0*/  LDSM.16.MT88.4 R152, [R190+0x2900] ;  /* 0x00290000be98783b */ /* 0x000fe20000004200 */
[C---:B------:R-:W-:Y:S02]  /*9df0*/  FMUL.FTZ R116, R3.reuse, R116 ;  /* 0x0000007403747220 */ /* 0x040fe40000410000 */
[C---:B------:R-:W-:Y:S01]  /*9e00*/  FMUL.FTZ R117, R3.reuse, R117 ;  /* 0x0000007503757220 */ /* 0x040fe20000410000 */
[----:B------:R-:W-:Y:S01]  /*9e10*/  MUFU.EX2 R170, R170 ;  /* 0x000000aa00aa7308 */ /* 0x000fe20000000800 */
[C---:B------:R-:W-:Y:S02]  /*9e20*/  FMUL.FTZ R118, R2.reuse, R118 ;  /* 0x0000007602767220 */ /* 0x040fe40000410000 */
[C---:B------:R-:W-:Y:S01]  /*9e30*/  FMUL.FTZ R119, R2.reuse, R119 ;  /* 0x0000007702777220 */ /* 0x040fe20000410000 */
[----:B------:R-:W-:Y:S01]  /*9e40*/  LDSM.16.MT88.4 R156, [R189+0x2900] ;  /* 0x00290000bd9c783b */ /* 0x000fe20000004200 */
[C---:B------:R-:W-:Y:S02]  /*9e50*/  FMUL.FTZ R120, R3.reuse, R120 ;  /* 0x0000007803787220 */ /* 0x040fe40000410000 */
[C---:B------:R-:W-:Y:S02]  /*9e60*/  FMUL.FTZ R121, R3.reuse, R121 ;  /* 0x0000007903797220 */ /* 0x040fe40000410000 */
[C---:B------:R-:W-:Y:S01]  /*9e70*/  FMUL.FTZ R122, R2.reuse, R122 ;  /* 0x0000007a027a7220 */ /* 0x040fe20000410000 */
[----:B------:R-:W5:Y:S01]  /*9e80*/  MUFU.EX2 R171, R171 ;  /* 0x000000ab00ab7308 */ /* 0x000f620000000800 */
[----:B------:R-:W-:Y:S01]  /*9e90*/  FMUL.FTZ R123, R2, R123 ;  /* 0x0000007b027b7220 */ /* 0x000fe20000410000 */
[----:B------:R-:W-:Y:S01]  /*9ea0*/  LDSM.16.MT88.4 R28, [R189+0x1900] ;  /* 0x00190000bd1c783b */ /* 0x000fe20000004200 */
[----:B----4-:R-:W-:Y:S01]  /*9eb0*/  F2FP.BF16.PACK_AB R131, R164, R163 ;  /* 0x000000a3a483723e */ /* 0x010fe200000010ff */
[C---:B------:R-:W-:Y:S02]  /*9ec0*/  FMUL.FTZ R36, R3.reuse, R36 ;  /* 0x0000002403247220 */ /* 0x040fe40000410000 */
[C---:B------:R-:W-:Y:S02]  /*9ed0*/  FMUL.FTZ R37, R3.reuse, R37 ;  /* 0x0000002503257220 */ /* 0x040fe40000410000 */
[C---:B------:R-:W-:Y:S02]  /*9ee0*/  FMUL.FTZ R38, R2.reuse, R38 ;  /* 0x0000002602267220 */ /* 0x040fe40000410000 */
[C---:B---3--:R-:W-:Y:S01]  /*9ef0*/  HMMA.16816.F32.BF16 R4, R128.reuse, R136, R4 ;  /* 0x000000888004723c */ /* 0x048fe20000041804 */
[----:B------:R-:W0:Y:S01]  /*9f00*/  LDGDEPBAR ;  /* 0x00000000000079af */ /* 0x000e220000000000 */
[----:B------:R-:W-:Y:S03]  /*9f10*/  MUFU.EX2 R174, R174 ;  /* 0x000000ae00ae7308 */ /* 0x000fe60000000800 */
[C---:B------:R-:W-:Y:S02]  /*9f20*/  FMUL.FTZ R39, R2.reuse, R39 ;  /* 0x0000002702277220 */ /* 0x040fe40000410000 */
[C---:B------:R-:W-:Y:S01]  /*9f30*/  FMUL.FTZ R40, R3.reuse, R40 ;  /* 0x0000002803287220 */ /* 0x040fe20000410000 */
[C---:B------:R-:W-:Y:S01]  /*9f40*/  HMMA.16816.F32.BF16 R8, R128.reuse, R138, R8 ;  /* 0x0000008a8008723c */ /* 0x040fe20000041808 */
[----:B------:R-:W3:Y:S03]  /*9f50*/  LDSM.16.MT88.4 R136, [R195+0x2100] ;  /* 0x00210000c388783b */ /* 0x000ee60000004200 */
[C---:B------:R-:W-:Y:S01]  /*9f60*/  FMUL.FTZ R41, R3.reuse, R41 ;  /* 0x0000002903297220 */ /* 0x040fe20000410000 */
[----:B------:R-:W4:Y:S01]  /*9f70*/  MUFU.EX2 R175, R175 ;  /* 0x000000af00af7308 */ /* 0x000f220000000800 */
[C---:B------:R-:W-:Y:S02]  /*9f80*/  FMUL.FTZ R42, R2.reuse, R42 ;  /* 0x0000002a022a7220 */ /* 0x040fe40000410000 */
[C---:B--2---:R-:W-:Y:S04]  /*9f90*/  HMMA.16816.F32.BF16 R100, R128.reuse, R140, R100 ;  /* 0x0000008c8064723c */ /* 0x044fe80000041864 */
[C---:B------:R-:W-:Y:S02]  /*9fa0*/  FMUL.FTZ R43, R2.reuse, R43 ;  /* 0x0000002b022b7220 */ /* 0x040fe40000410000 */
[C---:B------:R-:W-:Y:S01]  /*9fb0*/  FMUL.FTZ R44, R3.reuse, R44 ;  /* 0x0000002c032c7220 */ /* 0x040fe20000410000 */
[----:B------:R-:W-:Y:S01]  /*9fc0*/  MUFU.EX2 R219, R219 ;  /* 0x000000db00db7308 */ /* 0x000fe20000000800 */
[C---:B------:R-:W-:Y:S01]  /*9fd0*/  HMMA.16816.F32.BF16 R104, R128.reuse, R142, R104 ;  /* 0x0000008e8068723c */ /* 0x040fe20000041868 */
[----:B------:R-:W2:Y:S03]  /*9fe0*/  LDSM.16.MT88.4 R140, [R190+0x2100] ;  /* 0x00210000be8c783b */ /* 0x000ea60000004200 */
[C---:B------:R-:W-:Y:S02]  /*9ff0*/  FMUL.FTZ R45, R3.reuse, R45 ;  /* 0x0000002d032d7220 */ /* 0x040fe40000410000 */
[C---:B------:R-:W-:Y:S02]  /*a000*/  FMUL.FTZ R46, R2.reuse, R46 ;  /* 0x0000002e022e7220 */ /* 0x040fe40000410000 */
[C---:B-1----:R-:W-:Y:S01]  /*a010*/  HMMA.16816.F32.BF16 R108, R128.reuse, R144, R108 ;  /* 0x00000090806c723c */ /* 0x042fe2000004186c */
[----:B------:R-:W-:Y:S03]  /*a020*/  MUFU.EX2 R220, R220 ;  /* 0x000000dc00dc7308 */ /* 0x000fe60000000800 */
[C---:B------:R-:W-:Y:S02]  /*a030*/  FMUL.FTZ R47, R2.reuse, R47 ;  /* 0x0000002f022f7220 */ /* 0x040fe40000410000 */
[C---:B------:R-:W-:Y:S02]  /*a040*/  FMUL.FTZ R48, R3.reuse, R48 ;  /* 0x0000003003307220 */ /* 0x040fe40000410000 */
[C---:B------:R-:W-:Y:S01]  /*a050*/  HMMA.16816.F32.BF16 R112, R128.reuse, R146, R112 ;  /* 0x000000928070723c */ /* 0x040fe20000041870 */
[----:B------:R-:W-:Y:S02]  /*a060*/  LDSM.16.MT88.4 R144, [R188+0x900] ;  /* 0x00090000bc90783b */ /* 0x000fe40000004200 */
[----:B------:R-:W-:Y:S01]  /*a070*/  MUFU.EX2 R221, R221 ;  /* 0x000000dd00dd7308 */ /* 0x000fe20000000800 */
[C---:B------:R-:W-:Y:S02]  /*a080*/  FMUL.FTZ R49, R3.reuse, R49 ;  /* 0x0000003103317220 */ /* 0x040fe40000410000 */
[C---:B------:R-:W-:Y:S02]  /*a090*/  FMUL.FTZ R50, R2.reuse, R50 ;  /* 0x0000003202327220 */ /* 0x040fe40000410000 */
[C---:B------:R-:W-:Y:S04]  /*a0a0*/  HMMA.16816.F32.BF16 R116, R128.reuse, R124, R116 ;  /* 0x0000007c8074723c */ /* 0x040fe80000041874 */
        /* <DEDUP_REMOVED lines=8> */
[C---:B---3--:R-:W-:Y:S04]  /*a130*/  HMMA.16816.F32.BF16 R36, R128.reuse, R136, R36 ;  /* 0x000000888024723c */ /* 0x048fe80000041824 */
[C---:B------:R-:W-:Y:S02]  /*a140*/  FMUL.FTZ R55, R2.reuse, R55 ;  /* 0x0000003702377220 */ /* 0x040fe40000410000 */
[C---:B------:R-:W-:Y:S02]  /*a150*/  FMUL.FTZ R56, R3.reuse, R56 ;  /* 0x0000003803387220 */ /* 0x040fe40000410000 */
[C---:B------:R-:W-:Y:S01]  /*a160*/  HMMA.16816.F32.BF16 R40, R128.reuse, R138, R40 ;  /* 0x0000008a8028723c */ /* 0x040fe20000041828 */
[----:B------:R-:W3:Y:S01]  /*a170*/  LDSM.16.MT88.4 R136, [R188+0x2100] ;  /* 0x00210000bc88783b */ /* 0x000ee20000004200 */
[----:B------:R-:W-:Y:S02]  /*a180*/  MUFU.EX2 R225, R225 ;  /* 0x000000e100e17308 */ /* 0x000fe40000000800 */
[C---:B------:R-:W-:Y:S02]  /*a190*/  FMUL.FTZ R57, R3.reuse, R57 ;  /* 0x0000003903397220 */ /* 0x040fe40000410000 */
[C---:B------:R-:W-:Y:S02]  /*a1a0*/  FMUL.FTZ R58, R2.reuse, R58 ;  /* 0x0000003a023a7220 */ /* 0x040fe40000410000 */
[C---:B--2---:R-:W-:Y:S04]  /*a1b0*/  HMMA.16816.F32.BF16 R44, R128.reuse, R140, R44 ;  /* 0x0000008c802c723c */ /* 0x044fe8000004182c */
[C---:B------:R-:W-:Y:S02]  /*a1c0*/  FMUL.FTZ R59, R2.reuse, R59 ;  /* 0x0000003b023b7220 */ /* 0x040fe40000410000 */
[C---:B------:R-:W-:Y:S02]  /*a1d0*/  FMUL.FTZ R60, R3.reuse, R60 ;  /* 0x0000003c033c7220 */ /* 0x040fe40000410000 */
[C---:B------:R-:W-:Y:S01]  /*a1e0*/  HMMA.16816.F32.BF16 R48, R128.reuse, R142, R48 ;  /* 0x0000008e8030723c */ /* 0x040fe20000041830 */
[----:B------:R-:W2:Y:S03]  /*a1f0*/  LDSM.16.MT88.4 R140, [R195+0x4100] ;  /* 0x00410000c38c783b */ /* 0x000ea60000004200 */
[C---:B------:R-:W-:Y:S02]  /*a200*/  FMUL.FTZ R61, R3.reuse, R61 ;  /* 0x0000003d033d7220 */ /* 0x040fe40000410000 */
[C---:B------:R-:W-:Y:S02]  /*a210*/  FMUL.FTZ R62, R2.reuse, R62 ;  /* 0x0000003e023e7220 */ /* 0x040fe40000410000 */
[C---:B------:R-:W-:Y:S01]  /*a220*/  FMUL.FTZ R63, R2.reuse, R63 ;  /* 0x0000003f023f7220 */ /* 0x040fe20000410000 */
[C---:B-1----:R-:W-:Y:S03]  /*a230*/  HMMA.16816.F32.BF16 R52, R128.reuse, R124, R52 ;  /* 0x0000007c8034723c */ /* 0x042fe60000041834 */
[C---:B------:R-:W-:Y:S02]  /*a240*/  FMUL.FTZ R64, R3.reuse, R64 ;  /* 0x0000004003407220 */ /* 0x040fe40000410000 */
[C---:B------:R-:W-:Y:S02]  /*a250*/  FMUL.FTZ R65, R3.reuse, R65 ;  /* 0x0000004103417220 */ /* 0x040fe40000410000 */
[C---:B------:R-:W-:Y:S01]  /*a260*/  FMUL.FTZ R66, R2.reuse, R66 ;  /* 0x0000004202427220 */ /* 0x040fe20000410000 */
[C---:B------:R-:W-:Y:S01]  /*a270*/  HMMA.16816.F32.BF16 R56, R128.reuse, R126, R56 ;  /* 0x0000007e8038723c */ /* 0x040fe20000041838 */
[----:B------:R-:W1:Y:S03]  /*a280*/  LDSM.16.MT88.4 R124, [R190+0x4100] ;  /* 0x00410000be7c783b */ /* 0x000e660000004200 */
[C---:B------:R-:W-:Y:S02]  /*a290*/  FMUL.FTZ R67, R2.reuse, R67 ;  /* 0x0000004302437220 */ /* 0x040fe40000410000 */
[C---:B------:R-:W-:Y:S02]  /*a2a0*/  FMUL.FTZ R68, R3.reuse, R68 ;  /* 0x0000004403447220 */ /* 0x040fe40000410000 */
[C---:B---3--:R-:W-:Y:S04]  /*a2b0*/  HMMA.16816.F32.BF16 R60, R128.reuse, R136, R60 ;  /* 0x00000088803c723c */ /* 0x048fe8000004183c */
[C---:B------:R-:W-:Y:S02]  /*a2c0*/  FMUL.FTZ R69, R3.reuse, R69 ;  /* 0x0000004503457220 */ /* 0x040fe40000410000 */
[C---:B------:R-:W-:Y:S02]  /*a2d0*/  FMUL.FTZ R70, R2.reuse, R70 ;  /* 0x0000004602467220 */ /* 0x040fe40000410000 */
[C---:B------:R-:W-:Y:S01]  /*a2e0*/  HMMA.16816.F32.BF16 R64, R128.reuse, R138, R64 ;  /* 0x0000008a8040723c */ /* 0x040fe20000041840 */
[----:B------:R-:W3:Y:S03]  /*a2f0*/  LDSM.16.MT88.4 R136, [R189+0x4100] ;  /* 0x00410000bd88783b */ /* 0x000ee60000004200 */
[C---:B------:R-:W-:Y:S02]  /*a300*/  FMUL.FTZ R71, R2.reuse, R71 ;  /* 0x0000004702477220 */ /* 0x040fe40000410000 */
[C---:B------:R-:W-:Y:S02]  /*a310*/  FMUL.FTZ R72, R3.reuse, R72 ;  /* 0x0000004803487220 */ /* 0x040fe40000410000 */
[C---:B------:R-:W-:Y:S03]  /*a320*/  FMUL.FTZ R73, R3.reuse, R73 ;  /* 0x0000004903497220 */ /* 0x040fe60000410000 */
[C---:B--2---:R-:W-:Y:S03]  /*a330*/  HMMA.16816.F32.BF16 R68, R128.reuse, R140, R68 ;  /* 0x0000008c8044723c */ /* 0x044fe60000041844 */
[C---:B------:R-:W-:Y:S02]  /*a340*/  FMUL.FTZ R74, R2.reuse, R74 ;  /* 0x0000004a024a7220 */ /* 0x040fe40000410000 */
[C---:B------:R-:W-:Y:S02]  /*a350*/  FMUL.FTZ R75, R2.reuse, R75 ;  /* 0x0000004b024b7220 */ /* 0x040fe40000410000 */
[C---:B------:R-:W-:Y:S02]  /*a360*/  FMUL.FTZ R76, R3.reuse, R76 ;  /* 0x0000004c034c7220 */ /* 0x040fe40000410000 */
[C---:B------:R-:W-:Y:S03]  /*a370*/  FMUL.FTZ R77, R3.reuse, R77 ;  /* 0x0000004d034d7220 */ /* 0x040fe60000410000 */
[C---:B------:R-:W-:Y:S01]  /*a380*/  HMMA.16816.F32.BF16 R72, R128.reuse, R142, R72 ;  /* 0x0000008e8048723c */ /* 0x040fe20000041848 */
[----:B------:R-:W2:Y:S02]  /*a390*/  LDSM.16.MT88.4 R140, [R188+0x4100] ;  /* 0x00410000bc8c783b */ /* 0x000ea40000004200 */
[C---:B------:R-:W-:Y:S02]  /*a3a0*/  FMUL.FTZ R78, R2.reuse, R78 ;  /* 0x0000004e024e7220 */ /* 0x040fe40000410000 */
[C---:B------:R-:W-:Y:S02]  /*a3b0*/  FMUL.FTZ R79, R2.reuse, R79 ;  /* 0x0000004f024f7220 */ /* 0x040fe40000410000 */
[C---:B------:R-:W-:Y:S02]  /*a3c0*/  FMUL.FTZ R80, R3.reuse, R80 ;  /* 0x0000005003507220 */ /* 0x040fe40000410000 */
[C---:B------:R-:W-:Y:S03]  /*a3d0*/  FMUL.FTZ R81, R3.reuse, R81 ;  /* 0x0000005103517220 */ /* 0x040fe60000410000 */
[C---:B-1----:R-:W-:Y:S03]  /*a3e0*/  HMMA.16816.F32.BF16 R76, R128.reuse, R124, R76 ;  /* 0x0000007c804c723c */ /* 0x042fe6000004184c */
[C---:B------:R-:W-:Y:S02]  /*a3f0*/  FMUL.FTZ R82, R2.reuse, R82 ;  /* 0x0000005202527220 */ /* 0x040fe40000410000 */
[C---:B------:R-:W-:Y:S02]  /*a400*/  FMUL.FTZ R83, R2.reuse, R83 ;  /* 0x0000005302537220 */ /* 0x040fe40000410000 */
[C---:B------:R-:W-:Y:S02]  /*a410*/  FMUL.FTZ R84, R3.reuse, R84 ;  /* 0x0000005403547220 */ /* 0x040fe40000410000 */
[----:B------:R-:W-:Y:S03]  /*a420*/  FMUL.FTZ R85, R3, R85 ;  /* 0x0000005503557220 */ /* 0x000fe60000410000 */
[C---:B------:R-:W-:Y:S01]  /*a430*/  HMMA.16816.F32.BF16 R80, R128.reuse, R126, R80 ;  /* 0x0000007e8050723c */ /* 0x040fe20000041850 */
[----:B------:R-:W1:Y:S02]  /*a440*/  LDSM.16.MT88.4 R124, [R195+0x900] ;  /* 0x00090000c37c783b */ /* 0x000e640000004200 */
[C---:B------:R-:W-:Y:S02]  /*a450*/  FMUL.FTZ R86, R2.reuse, R86 ;  /* 0x0000005602567220 */ /* 0x040fe40000410000 */
[----:B------:R-:W-:Y:S02]  /*a460*/  FMUL.FTZ R87, R2, R87 ;  /* 0x0000005702577220 */ /* 0x000fe40000410000 */
[--C-:B------:R-:W-:Y:S02]  /*a470*/  FFMA.FTZ R168, R12, c[0x0][0x2d0], -R167.reuse ;  /* 0x0000b4000ca87a23 */ /* 0x100fe400000108a7 */
[----:B------:R-:W-:Y:S03]  /*a480*/  FFMA.FTZ R169, R13, c[0x0][0x2d0], -R167 ;  /* 0x0000b4000da97a23 */ /* 0x000fe600000108a7 */
[C---:B---3--:R-:W-:Y:S01]  /*a490*/  HMMA.16816.F32.BF16 R84, R128.reuse, R136, R84 ;  /* 0x000000888054723c */ /* 0x048fe20000041854 */
[----:B------:R-:W-:Y:S02]  /*a4a0*/  MUFU.EX2 R168, R168 ;  /* 0x000000a800a87308 */ /* 0x000fe40000000800 */
[--C-:B------:R-:W-:Y:S01]  /*a4b0*/  FFMA.FTZ R172, R14, c[0x0][0x2d0], -R165.reuse ;  /* 0x0000b4000eac7a23 */ /* 0x100fe200000108a5 */
[----:B-----5:R-:W-:Y:S01]  /*a4c0*/  F2FP.BF16.PACK_AB R14, R171, R170 ;  /* 0x000000aaab0e723e */ /* 0x020fe200000010ff */
[----:B------:R-:W-:Y:S01]  /*a4d0*/  FFMA.FTZ R173, R15, c[0x0][0x2d0], -R165 ;  /* 0x0000b4000fad7a23 */ /* 0x000fe200000108a5 */
[----:B----4-:R-:W-:Y:S01]  /*a4e0*/  F2FP.BF16.PACK_AB R15, R175, R174 ;  /* 0x000000aeaf0f723e */ /* 0x010fe200000010ff */
[C---:B------:R-:W-:Y:S02]  /*a4f0*/  FMUL.FTZ R88, R3.reuse, R88 ;  /* 0x0000005803587220 */ /* 0x040fe40000410000 */
[C---:B------:R-:W-:Y:S02]  /*a500*/  FMUL.FTZ R89, R3.reuse, R89 ;  /* 0x0000005903597220 */ /* 0x040fe40000410000 */
[----:B------:R-:W3:Y:S01]  /*a510*/  MUFU.EX2 R169, R169 ;  /* 0x000000a900a97308 */ /* 0x000ee20000000800 */
[C---:B------:R-:W-:Y:S02]  /*a520*/  FMUL.FTZ R90, R2.reuse, R90 ;  /* 0x0000005a025a7220 */ /* 0x040fe40000410000 */
[C---:B------:R-:W-:Y:S02]  /*a530*/  FMUL.FTZ R91, R2.reuse, R91 ;  /* 0x0000005b025b7220 */ /* 0x040fe40000410000 */
[C---:B------:R-:W-:Y:S02]  /*a540*/  FMUL.FTZ R92, R3.reuse, R92 ;  /* 0x0000005c035c7220 */ /* 0x040fe40000410000 */
[C---:B------:R-:W-:Y:S02]  /*a550*/  FMUL.FTZ R93, R3.reuse, R93 ;  /* 0x0000005d035d7220 */ /* 0x040fe40000410000 */
[C---:B------:R-:W-:Y:S01]  /*a560*/  FMUL.FTZ R94, R2.reuse, R94 ;  /* 0x0000005e025e7220 */ /* 0x040fe20000410000 */
[C---:B------:R-:W-:Y:S01]  /*a570*/  HMMA.16816.F32.BF16 R88, R128.reuse, R138, R88 ;  /* 0x0000008a8058723c */ /* 0x040fe20000041858 */
[----:B------:R-:W-:Y:S01]  /*a580*/  MUFU.EX2 R172, R172 ;  /* 0x000000ac00ac7308 */ /* 0x000fe20000000800 */
[----:B------:R-:W4:Y:S01]  /*a590*/  LDSM.16.MT88.4 R136, [R189+0x900] ;  /* 0x00090000bd88783b */ /* 0x000f220000004200 */
[C---:B------:R-:W-:Y:S02]  /*a5a0*/  FMUL.FTZ R95, R2.reuse, R95 ;  /* 0x0000005f025f7220 */ /* 0x040fe40000410000 */
[C---:B------:R-:W-:Y:S02]  /*a5b0*/  FMUL.FTZ R96, R3.reuse, R96 ;  /* 0x0000006003607220 */ /* 0x040fe40000410000 */
[----:B------:R-:W-:Y:S02]  /*a5c0*/  FMUL.FTZ R97, R3, R97 ;  /* 0x0000006103617220 */ /* 0x000fe40000410000 */
[C---:B------:R-:W-:Y:S01]  /*a5d0*/  FMUL.FTZ R98, R2.reuse, R98 ;  /* 0x0000006202627220 */ /* 0x040fe20000410000 */
[C---:B--2---:R-:W-:Y:S01]  /*a5e0*/  HMMA.16816.F32.BF16 R92, R128.reuse, R140, R92 ;  /* 0x0000008c805c723c */ /* 0x044fe2000004185c */
[----:B------:R-:W2:Y:S02]  /*a5f0*/  MUFU.EX2 R173, R173 ;  /* 0x000000ad00ad7308 */ /* 0x000ea40000000800 */
[C---:B------:R-:W-:Y:S01]  /*a600*/  FMUL.FTZ R99, R2.reuse, R99 ;  /* 0x0000006302637220 */ /* 0x040fe20000410000 */
[----:B---3--:R-:W-:Y:S01]  /*a610*/  F2FP.BF16.PACK_AB R12, R169, R168 ;  /* 0x000000a8a90c723e */ /* 0x008fe200000010ff */
[----:B------:R-:W-:Y:S01]  /*a620*/  FFMA.FTZ R162, R3, R210, R162 ;  /* 0x000000d203a27223 */ /* 0x000fe200000100a2 */
[----:B------:R-:W-:Y:S01]  /*a630*/  MOV R3, R0 ;  /* 0x0000000000037202 */ /* 0x000fe20000000f00 */
[----:B------:R-:W-:Y:S02]  /*a640*/  FFMA.FTZ R166, R2, R211, R166 ;  /* 0x000000d302a67223 */ /* 0x000fe400000100a6 */
[----:B------:R-:W-:Y:S01]  /*a650*/  FADD.FTZ R162, R133, R162 ;  /* 0x000000a285a27221 */ /* 0x000fe20000010000 */
[----:B------:R-:W-:Y:S01]  /*a660*/  HMMA.16816.F32.BF16 R96, R128, R142, R96 ;  /* 0x0000008e8060723c */ /* 0x000fe20000041860 */
[----:B------:R-:W-:Y:S02]  /*a670*/  LDSM.16.MT88.4 R128, [R190+0x4900] ;  /* 0x00490000be80783b */ /* 0x000fe40000004200 */
[----:B------:R-:W-:Y:S01]  /*a680*/  FADD.FTZ R166, R161, R166 ;  /* 0x000000a6a1a67221 */ /* 0x000fe20000010000 */
[----:B------:R-:W-:Y:S01]  /*a690*/  MOV R133, R132 ;  /* 0x0000008400857202 */ /* 0x000fe20000000f00 */
[----:B------:R-:W-:Y:S02]  /*a6a0*/  FADD.FTZ R135, R135, R162 ;  /* 0x000000a287877221 */ /* 0x000fe40000010000 */
[----:B------:R-:W-:Y:S02]  /*a6b0*/  FADD.FTZ R163, R163, R166 ;  /* 0x000000a6a3a37221 */ /* 0x000fe40000010000 */
[----:B------:R-:W-:Y:S03]  /*a6c0*/  LDSM.16.MT88.4 R140, [R190+0x3100] ;  /* 0x00310000be8c783b */ /* 0x000fe60000004200 */
[----:B------:R-:W-:Y:S02]  /*a6d0*/  FADD.FTZ R135, R160, R135 ;  /* 0x00000087a0877221 */ /* 0x000fe40000010000 */
[----:B------:R-:W-:Y:S01]  /*a6e0*/  FADD.FTZ R163, R164, R163 ;  /* 0x000000a3a4a37221 */ /* 0x000fe20000010000 */
[----:B--2---:R-:W-:Y:S01]  /*a6f0*/  F2FP.BF16.PACK_AB R13, R173, R172 ;  /* 0x000000acad0d723e */ /* 0x004fe200000010ff */
[----:B------:R-:W-:Y:S02]  /*a700*/  FADD.FTZ R168, R168, R135 ;  /* 0x00000087a8a87221 */ /* 0x000fe40000010000 */
[----:B------:R-:W-:Y:S02]  /*a710*/  FADD.FTZ R172, R172, R163 ;  /* 0x000000a3acac7221 */ /* 0x000fe40000010000 */
[----:B------:R-:W-:Y:S02]  /*a720*/  FADD.FTZ R169, R169, R168 ;  /* 0x000000a8a9a97221 */ /* 0x000fe40000010000 */
[C---:B-1----:R-:W-:Y:S05]  /*a730*/  HMMA.16816.F32.BF16 R4, R12.reuse, R124, R4 ;  /* 0x0000007c0c04723c */ /* 0x042fea0000041804 */
[----:B------:R-:W-:Y:S02]  /*a740*/  FADD.FTZ R173, R173, R172 ;  /* 0x000000acadad7221 */ /* 0x000fe40000010000 */
[----:B------:R-:W-:Y:S01]  /*a750*/  FADD.FTZ R170, R170, R169 ;  /* 0x000000a9aaaa7221 */ /* 0x000fe20000010000 */
[C---:B------:R-:W-:Y:S01]  /*a760*/  HMMA.16816.F32.BF16 R8, R12.reuse, R126, R8 ;  /* 0x0000007e0c08723c */ /* 0x040fe20000041808 */
[----:B------:R-:W1:Y:S03]  /*a770*/  LDSM.16.MT88.4 R124, [R188+0x2900] ;  /* 0x00290000bc7c783b */ /* 0x000e660000004200 */
[----:B------:R-:W-:Y:S02]  /*a780*/  FADD.FTZ R174, R174, R173 ;  /* 0x000000adaeae7221 */ /* 0x000fe40000010000 */
[----:B------:R-:W-:Y:S02]  /*a790*/  FADD.FTZ R171, R171, R170 ;  /* 0x000000aaabab7221 */ /* 0x000fe40000010000 */
[C---:B------:R-:W-:Y:S04]  /*a7a0*/  HMMA.16816.F32.BF16 R100, R12.reuse, R16, R100 ;  /* 0x000000100c64723c */ /* 0x040fe80000041864 */
[----:B------:R-:W-:Y:S04]  /*a7b0*/  FADD.FTZ R175, R175, R174 ;  /* 0x000000aeafaf7221 */ /* 0x000fe80000010000 */
[C---:B------:R-:W-:Y:S01]  /*a7c0*/  HMMA.16816.F32.BF16 R104, R12.reuse, R18, R104 ;  /* 0x000000120c68723c */ /* 0x040fe20000041868 */
[----:B------:R-:W2:Y:S07]  /*a7d0*/  LDSM.16.MT88.4 R16, [R195+0x4900] ;  /* 0x00490000c310783b */ /* 0x000eae0000004200 */
[C---:B----4-:R-:W-:Y:S08]  /*a7e0*/  HMMA.16816.F32.BF16 R108, R12.reuse, R136, R108 ;  /* 0x000000880c6c723c */ /* 0x050ff0000004186c */
[C---:B------:R-:W-:Y:S01]  /*a7f0*/  HMMA.16816.F32.BF16 R112, R12.reuse, R138, R112 ;  /* 0x0000008a0c70723c */ /* 0x040fe20000041870 */
[----:B------:R-:W3:Y:S07]  /*a800*/  LDSM.16.MT88.4 R136, [R189+0x4900] ;  /* 0x00490000bd88783b */ /* 0x000eee0000004200 */
[C---:B------:R-:W-:Y:S08]  /*a810*/  HMMA.16816.F32.BF16 R116, R12.reuse, R144, R116 ;  /* 0x000000900c74723c */ /* 0x040ff00000041874 */
        /* <DEDUP_REMOVED lines=8> */
[--C-:B------:R-:W-:Y:S01]  /*a8a0*/  FFMA.FTZ R153, R21, c[0x0][0x2d0], -R167.reuse ;  /* 0x0000b40015997a23 */ /* 0x100fe200000108a7 */
[----:B------:R-:W-:Y:S02]  /*a8b0*/  MUFU.EX2 R152, R152 ;  /* 0x0000009800987308 */ /* 0x000fe40000000800 */
[--C-:B------:R-:W-:Y:S01]  /*a8c0*/  FFMA.FTZ R154, R24, c[0x0][0x2d0], -R167.reuse ;  /* 0x0000b400189a7a23 */ /* 0x100fe200000108a7 */
[C---:B------:R-:W-:Y:S04]  /*a8d0*/  HMMA.16816.F32.BF16 R52, R12.reuse, R156, R52 ;  /* 0x0000009c0c34723c */ /* 0x040fe80000041834 */
[--C-:B------:R-:W-:Y:S02]  /*a8e0*/  FFMA.FTZ R155, R25, c[0x0][0x2d0], -R167.reuse ;  /* 0x0000b400199b7a23 */ /* 0x100fe400000108a7 */
[----:B------:R-:W-:Y:S01]  /*a8f0*/  FFMA.FTZ R167, R33, c[0x0][0x2d0], -R167 ;  /* 0x0000b40021a77a23 */ /* 0x000fe200000108a7 */
[----:B------:R-:W4:Y:S01]  /*a900*/  MUFU.EX2 R153, R153 ;  /* 0x0000009900997308 */ /* 0x000f220000000800 */
[C---:B------:R-:W-:Y:S04]  /*a910*/  HMMA.16816.F32.BF16 R56, R12.reuse, R158, R56 ;  /* 0x0000009e0c38723c */ /* 0x040fe80000041838 */
[--C-:B------:R-:W-:Y:S02]  /*a920*/  FFMA.FTZ R156, R22, c[0x0][0x2d0], -R165.reuse ;  /* 0x0000b400169c7a23 */ /* 0x100fe400000108a5 */
[--C-:B------:R-:W-:Y:S02]  /*a930*/  FFMA.FTZ R157, R23, c[0x0][0x2d0], -R165.reuse ;  /* 0x0000b400179d7a23 */ /* 0x100fe400000108a5 */
[C---:B-1----:R-:W-:Y:S01]  /*a940*/  HMMA.16816.F32.BF16 R60, R12.reuse, R124, R60 ;  /* 0x0000007c0c3c723c */ /* 0x042fe2000004183c */
[----:B------:R-:W-:Y:S01]  /*a950*/  LDSM.16.MT88.4 R20, [R190+0x1100] ;  /* 0x00110000be14783b */ /* 0x000fe20000004200 */
[----:B------:R-:W-:Y:S02]  /*a960*/  MUFU.EX2 R154, R154 ;  /* 0x0000009a009a7308 */ /* 0x000fe40000000800 */
[--C-:B------:R-:W-:Y:S02]  /*a970*/  FFMA.FTZ R158, R26, c[0x0][0x2d0], -R165.reuse ;  /* 0x0000b4001a9e7a23 */ /* 0x100fe400000108a5 */
[--C-:B------:R-:W-:Y:S02]  /*a980*/  FFMA.FTZ R159, R27, c[0x0][0x2d0], -R165.reuse ;  /* 0x0000b4001b9f7a23 */ /* 0x100fe400000108a5 */
[C---:B------:R-:W-:Y:S01]  /*a990*/  HMMA.16816.F32.BF16 R64, R12.reuse, R126, R64 ;  /* 0x0000007e0c40723c */ /* 0x040fe20000041840 */
[----:B------:R-:W1:Y:S03]  /*a9a0*/  LDSM.16.MT88.4 R124, [R188+0x4900] ;  /* 0x00490000bc7c783b */ /* 0x000e660000004200 */
[----:B------:R-:W-:Y:S01]  /*a9b0*/  FFMA.FTZ R165, R35, c[0x0][0x2d0], -R165 ;  /* 0x0000b40023a57a23 */ /* 0x000fe200000108a5 */
[----:B------:R-:W5:Y:S03]  /*a9c0*/  MUFU.EX2 R155, R155 ;  /* 0x0000009b009b7308 */ /* 0x000f660000000800 */
[C---:B--2---:R-:W-:Y:S01]  /*a9d0*/  HMMA.16816.F32.BF16 R68, R12.reuse, R16, R68 ;  /* 0x000000100c44723c */ /* 0x044fe20000041844 */
[----:B------:R-:W-:Y:S06]  /*a9e0*/  LDSM.16.MT88.4 R24, [R189+0x1100] ;  /* 0x00110000bd18783b */ /* 0x000fec0000004200 */
[----:B------:R-:W-:Y:S01]  /*a9f0*/  MUFU.EX2 R156, R156 ;  /* 0x0000009c009c7308 */ /* 0x000fe20000000800 */
[C---:B------:R-:W-:Y:S01]  /*aa00*/  HMMA.16816.F32.BF16 R72, R12.reuse, R18, R72 ;  /* 0x000000120c48723c */ /* 0x040fe20000041848 */
[----:B------:R-:W2:Y:S07]  /*aa10*/  LDSM.16.MT88.4 R16, [R195+0x1100] ;  /* 0x00110000c310783b */ /* 0x000eae0000004200 */
[C---:B------:R-:W-:Y:S01]  /*aa20*/  HMMA.16816.F32.BF16 R76, R12.reuse, R128, R76 ;  /* 0x000000800c4c723c */ /* 0x040fe2000004184c */
[----:B------:R-:W-:Y:S01]  /*aa30*/  LDSM.16.MT88.4 R32, [R188+0x1900] ;  /* 0x00190000bc20783b */ /* 0x000fe20000004200 */
[----:B------:R-:W1:Y:S06]  /*aa40*/  MUFU.EX2 R157, R157 ;  /* 0x0000009d009d7308 */ /* 0x000e6c0000000800 */
[C---:B------:R-:W-:Y:S01]  /*aa50*/  HMMA.16816.F32.BF16 R80, R12.reuse, R130, R80 ;  /* 0x000000820c50723c */ /* 0x040fe20000041850 */
[----:B------:R-:W2:Y:S03]  /*aa60*/  LDSM.16.MT88.4 R128, [R188+0x1100] ;  /* 0x00110000bc80783b */ /* 0x000ea60000004200 */
[----:B------:R-:W-:Y:S04]  /*aa70*/  MUFU.EX2 R158, R158 ;  /* 0x0000009e009e7308 */ /* 0x000fe80000000800 */
[C---:B---3--:R-:W-:Y:S06]  /*aa80*/  HMMA.16816.F32.BF16 R84, R12.reuse, R136, R84 ;  /* 0x000000880c54723c */ /* 0x048fec0000041854 */
[----:B------:R-:W3:Y:S02]  /*aa90*/  MUFU.EX2 R159, R159 ;  /* 0x0000009f009f7308 */ /* 0x000ee40000000800 */
[C---:B------:R-:W-:Y:S01]  /*aaa0*/  HMMA.16816.F32.BF16 R88, R12.reuse, R138, R88 ;  /* 0x0000008a0c58723c */ /* 0x040fe20000041858 */
[----:B------:R-:W2:Y:S07]  /*aab0*/  LDSM.16.MT88.4 R136, [R195+0x3100] ;  /* 0x00310000c388783b */ /* 0x000eae0000004200 */
[C---:B-1----:R-:W-:Y:S01]  /*aac0*/  HMMA.16816.F32.BF16 R92, R12.reuse, R124, R92 ;  /* 0x0000007c0c5c723c */ /* 0x042fe2000004185c */
[----:B------:R-:W1:Y:S07]  /*aad0*/  MUFU.EX2 R222, R167 ;  /* 0x000000a700de7308 */ /* 0x000e6e0000000800 */
[----:B------:R-:W-:Y:S01]  /*aae0*/  HMMA.16816.F32.BF16 R96, R12, R126, R96 ;  /* 0x0000007e0c60723c */ /* 0x000fe20000041860 */
[----:B------:R-:W-:Y:S02]  /*aaf0*/  LDSM.16.MT88.4 R124, [R189+0x5100] ;  /* 0x00510000bd7c783b */ /* 0x000fe40000004200 */
[----:B------:R-:W1:Y:S04]  /*ab00*/  MUFU.EX2 R226, R165 ;  /* 0x000000a500e27308 */ /* 0x000e680000000800 */
[----:B----4-:R-:W-:Y:S01]  /*ab10*/  F2FP.BF16.PACK_AB R12, R153, R152 ;  /* 0x00000098990c723e */ /* 0x010fe200000010ff */
[----:B------:R-:W-:Y:S01]  /*ab20*/  FADD.FTZ R152, R152, R171 ;  /* 0x000000ab98987221 */ /* 0x000fe20000010000 */
[----:B-----5:R-:W-:Y:S03]  /*ab30*/  F2FP.BF16.PACK_AB R14, R155, R154 ;  /* 0x0000009a9b0e723e */ /* 0x020fe600000010ff */
[----:B------:R-:W-:Y:S01]  /*ab40*/  F2FP.BF16.PACK_AB R13, R157, R156 ;  /* 0x0000009c9d0d723e */ /* 0x000fe200000010ff */
[----:B------:R-:W-:Y:S01]  /*ab50*/  FADD.FTZ R156, R156, R175 ;  /* 0x000000af9c9c7221 */ /* 0x000fe20000010000 */
[----:B---3--:R-:W-:Y:S01]  /*ab60*/  F2FP.BF16.PACK_AB R15, R159, R158 ;  /* 0x0000009e9f0f723e */ /* 0x008fe200000010ff */
[----:B------:R-:W-:Y:S02]  /*ab70*/  FADD.FTZ R153, R153, R152 ;  /* 0x0000009899997221 */ /* 0x000fe40000010000 */
[----:B------:R-:W-:Y:S02]  /*ab80*/  FADD.FTZ R157, R157, R156 ;  /* 0x0000009c9d9d7221 */ /* 0x000fe40000010000 */
[----:B------:R-:W-:Y:S02]  /*ab90*/  FADD.FTZ R154, R154, R153 ;  /* 0x000000999a9a7221 */ /* 0x000fe40000010000 */
[C---:B--2---:R-:W-:Y:S03]  /*aba0*/  HMMA.16816.F32.BF16 R4, R12.reuse, R16, R4 ;  /* 0x000000100c04723c */ /* 0x044fe60000041804 */
[----:B------:R-:W-:Y:S02]  /*abb0*/  FADD.FTZ R158, R158, R157 ;  /* 0x0000009d9e9e7221 */ /* 0x000fe40000010000 */
[----:B------:R-:W-:Y:S02]  /*abc0*/  FADD.FTZ R154, R155, R154 ;  /* 0x0000009a9b9a7221 */ /* 0x000fe40000010000 */
[----:B------:R-:W-:Y:S01]  /*abd0*/  FADD.FTZ R158, R159, R158 ;  /* 0x0000009e9f9e7221 */ /* 0x000fe20000010000 */
        /* <DEDUP_REMOVED lines=8> */
[C---:B------:R-:W-:Y:S08]  /*ac60*/  HMMA.16816.F32.BF16 R116, R12.reuse, R128, R116 ;  /* 0x000000800c74723c */ /* 0x040ff00000041874 */
[C---:B------:R-:W-:Y:S08]  /*ac70*/  HMMA.16816.F32.BF16 R120, R12.reuse, R130, R120 ;  /* 0x000000820c78723c */ /* 0x040ff00000041878 */
        /* <DEDUP_REMOVED lines=18> */
[C---:B------:R-:W-:Y:S08]  /*ada0*/  HMMA.16816.F32.BF16 R84, R12.reuse, R124, R84 ;  /* 0x0000007c0c54723c */ /* 0x040ff00000041854 */
[C---:B------:R-:W-:Y:S08]  /*adb0*/  HMMA.16816.F32.BF16 R88, R12.reuse, R126, R88 ;  /* 0x0000007e0c58723c */ /* 0x040ff00000041858 */
[C---:B--2---:R-:W-:Y:S08]  /*adc0*/  HMMA.16816.F32.BF16 R92, R12.reuse, R16, R92 ;  /* 0x000000100c5c723c */ /* 0x044ff0000004185c */
[----:B------:R-:W-:Y:S01]  /*add0*/  HMMA.16816.F32.BF16 R96, R12, R18, R96 ;  /* 0x000000120c60723c */ /* 0x000fe20000041860 */
[----:B------:R-:W2:Y:S06]  /*ade0*/  LDSM.16.MT88.4 R16, [R189+0x3900] ;  /* 0x00390000bd10783b */ /* 0x000eac0000004200 */
[----:B------:R-:W-:Y:S01]  /*adf0*/  F2FP.BF16.PACK_AB R12, R220, R219 ;  /* 0x000000dbdc0c723e */ /* 0x000fe200000010ff */
[----:B------:R-:W-:Y:S01]  /*ae00*/  FADD.FTZ R219, R219, R154 ;  /* 0x0000009adbdb7221 */ /* 0x000fe20000010000 */
[----:B-1----:R-:W-:Y:S03]  /*ae10*/  F2FP.BF16.PACK_AB R14, R222, R221 ;  /* 0x000000ddde0e723e */ /* 0x002fe600000010ff */
[----:B------:R-:W-:Y:S01]  /*ae20*/  F2FP.BF16.PACK_AB R13, R224, R223 ;  /* 0x000000dfe00d723e */ /* 0x000fe200000010ff */
[----:B------:R-:W-:Y:S01]  /*ae30*/  FADD.FTZ R223, R223, R158 ;  /* 0x0000009edfdf7221 */ /* 0x000fe20000010000 */
[----:B------:R-:W-:Y:S01]  /*ae40*/  F2FP.BF16.PACK_AB R15, R226, R225 ;  /* 0x000000e1e20f723e */ /* 0x000fe200000010ff */
[----:B------:R-:W-:Y:S02]  /*ae50*/  FADD.FTZ R220, R220, R219 ;  /* 0x000000dbdcdc7221 */ /* 0x000fe40000010000 */
[----:B------:R-:W-:Y:S02]  /*ae60*/  FADD.FTZ R224, R224, R223 ;  /* 0x000000dfe0e07221 */ /* 0x000fe40000010000 */
[----:B------:R-:W-:Y:S02]  /*ae70*/  FADD.FTZ R221, R221, R220 ;  /* 0x000000dcdddd7221 */ /* 0x000fe40000010000 */
[C---:B---3--:R-:W-:Y:S01]  /*ae80*/  HMMA.16816.F32.BF16 R128, R12.reuse, R20, R4 ;  /* 0x000000140c80723c */ /* 0x048fe20000041804 */
[----:B------:R-:W1:Y:S02]  /*ae90*/  LDSM.16.MT88.4 R4, [R190+0x5900] ;  /* 0x00590000be04783b */ /* 0x000e640000004200 */
[----:B------:R-:W-:Y:S02]  /*aea0*/  FADD.FTZ R211, R225, R224 ;  /* 0x000000e0e1d37221 */ /* 0x000fe40000010000 */
[----:B------:R-:W-:Y:S02]  /*aeb0*/  FADD.FTZ R210, R222, R221 ;  /* 0x000000ddded27221 */ /* 0x000fe40000010000 */
[----:B------:R-:W-:Y:S01]  /*aec0*/  FADD.FTZ R211, R226, R211 ;  /* 0x000000d3e2d37221 */ /* 0x000fe20000010000 */
        /* <DEDUP_REMOVED lines=12> */
[C---:B--2---:R-:W-:Y:S08]  /*af90*/  HMMA.16816.F32.BF16 R52, R12.reuse, R16, R52 ;  /* 0x000000100c34723c */ /* 0x044ff00000041834 */
[C---:B------:R-:W-:Y:S01]  /*afa0*/  HMMA.16816.F32.BF16 R56, R12.reuse, R18, R56 ;  /* 0x000000120c38723c */ /* 0x040fe20000041838 */
[----:B------:R-:W2:Y:S07]  /*afb0*/  LDSM.16.MT88.4 R16, [R188+0x5900] ;  /* 0x00590000bc10783b */ /* 0x000eae0000004200 */
[C---:B------:R-:W-:Y:S08]  /*afc0*/  HMMA.16816.F32.BF16 R60, R12.reuse, R144, R60 ;  /* 0x000000900c3c723c */ /* 0x040ff0000004183c */
[C---:B------:R-:W-:Y:S08]  /*afd0*/  HMMA.16816.F32.BF16 R64, R12.reuse, R146, R64 ;  /* 0x000000920c40723c */ /* 0x040ff00000041840 */
[C---:B------:R-:W-:Y:S08]  /*afe0*/  HMMA.16816.F32.BF16 R68, R12.reuse, R148, R68 ;  /* 0x000000940c44723c */ /* 0x040ff00000041844 */
[C---:B------:R-:W-:Y:S08]  /*aff0*/  HMMA.16816.F32.BF16 R72, R12.reuse, R150, R72 ;  /* 0x000000960c48723c */ /* 0x040ff00000041848 */
[C---:B-1----:R-:W-:Y:S08]  /*b000*/  HMMA.16816.F32.BF16 R76, R12.reuse, R4, R76 ;  /* 0x000000040c4c723c */ /* 0x042ff0000004184c */
[C---:B------:R-:W-:Y:S08]  /*b010*/  HMMA.16816.F32.BF16 R80, R12.reuse, R6, R80 ;  /* 0x000000060c50723c */ /* 0x040ff00000041850 */
[C---:B---3--:R-:W-:Y:S08]  /*b020*/  HMMA.16816.F32.BF16 R84, R12.reuse, R8, R84 ;  /* 0x000000080c54723c */ /* 0x048ff00000041854 */
[C---:B------:R-:W-:Y:S08]  /*b030*/  HMMA.16816.F32.BF16 R88, R12.reuse, R10, R88 ;  /* 0x0000000a0c58723c */ /* 0x040ff00000041858 */
[C---:B--2---:R-:W-:Y:S08]  /*b040*/  HMMA.16816.F32.BF16 R92, R12.reuse, R16, R92 ;  /* 0x000000100c5c723c */ /* 0x044ff0000004185c */
[----:B------:R-:W-:Y:S07]  /*b050*/  HMMA.16816.F32.BF16 R96, R12, R18, R96 ;  /* 0x000000120c60723c */ /* 0x000fee0000041860 */
[----:B------:R-:W-:Y:S01]  /*b060*/  MOV R12, R132 ;  /* 0x00000084000c7202 */ /* 0x000fe20000000f00 */
[----:B------:R-:W-:-:S05]  /*b070*/  @P0 BRA `(.L_x_376) ;  /* 0xffffd71000000947 */ /* 0x000fca000383ffff */
.L_x_375:
[----:B------:R-:W-:-:S06]  /*b080*/  UISETP.GE.AND UP0, UPT, UR13, UR8, UPT ;  /* 0x000000080d00728c */ /* 0x000fcc000bf06270 */
[----:B------:R-:W-:-:S13]  /*b090*/  PLOP3.LUT P0, PT, PT, PT, UP0, 0x80, 0x0 ;  /* 0x000000000000781c */ /* 0x000fda0003f0f008 */
[----:B------:R-:W-:Y:S05]  /*b0a0*/  @!P0 BRA `(.L_x_377) ;  /* 0x000034f000008947 */ /* 0x000fea0003800000 */
[----:B------:R-:W-:Y:S01]  /*b0b0*/  IADD3 R216, P5, R200, 0x80, RZ ;  /* 0x00000080c8d87810 */ /* 0x000fe20007fbe0ff */
[----:B------:R-:W-:Y:S01]  /*b0c0*/  ULDC.64 UR4, c[0x0][0x208] ;  /* 0x0000820000047ab9 */ /* 0x000fe20000000a00 */
[----:B------:R-:W-:Y:S01]  /*b0d0*/  IADD3 R213, P0, R202, 0x80, RZ ;  /* 0x00000080cad57810 */ /* 0x000fe20007f1e0ff */
[----:B------:R-:W-:Y:S01]  /*b0e0*/  IMAD.MOV.U32 R2, RZ, RZ, R12 ;  /* 0x000000ffff027224 */ /* 0x000fe200078e000c */
[----:B------:R-:W-:Y:S01]  /*b0f0*/  IADD3 R218, P6, R200, 0x40, RZ ;  /* 0x00000040c8da7810 */ /* 0x000fe20007fde0ff */
[----:B------:R-:W-:Y:S01]  /*b100*/  IMAD.MOV.U32 R3, RZ, RZ, R0 ;  /* 0x000000ffff037224 */ /* 0x000fe200078e0000 */
[----:B------:R-:W-:Y:S01]  /*b110*/  IADD3 R215, P4, R202, 0x40, RZ ;  /* 0x00000040cad77810 */ /* 0x000fe20007f9e0ff */
[----:B------:R-:W-:Y:S01]  /*b120*/  IMAD.X R217, RZ, RZ, R207, P5 ;  /* 0x000000ffffd97224 */ /* 0x000fe200028e06cf */
[----:B------:R-:W-:Y:S01]  /*b130*/  IADD3.X R219, RZ, R207, RZ, P6, !PT ;  /* 0x000000cfffdb7210 */ /* 0x000fe200037fe4ff */
[----:B------:R-:W-:Y:S01]  /*b140*/  IMAD.X R212, RZ, RZ, R209, P0 ;  /* 0x000000ffffd47224 */ /* 0x000fe200000e06d1 */
[----:B------:R-:W-:Y:S01]  /*b150*/  IADD3.X R214, RZ, R209, RZ, P4, !PT ;  /* 0x000000d1ffd67210 */ /* 0x000fe200027fe4ff */
[----:B------:R-:W-:Y:S01]  /*b160*/  USHF.L.U64.HI UR19, UR4, 0x5, UR5 ;  /* 0x0000000504137899 */ /* 0x000fe20008010205 */
[----:B------:R-:W-:Y:S01]  /*b170*/  MOV R206, R200 ;  /* 0x000000c800ce7202 */ /* 0x000fe20000000f00 */
[----:B------:R-:W-:-:S03]  /*b180*/  USHF.L.U32 UR18, UR4, 0x5, URZ ;  /* 0x0000000504127899 */ /* 0x000fc6000800063f */
[----:B------:R-:W-:Y:S02]  /*b190*/  ULDC.64 UR4, c[0x0][0x1e0] ;  /* 0x0000780000047ab9 */ /* 0x000fe40000000a00 */
.L_x_386:
[----:B------:R-:W-:Y:S04]  /*b1a0*/  DEPBAR.LE SB0, 0x0 ;  /* 0x000080000000791a */ /* 0x000fe80000000000 */
[----:B------:R-:W-:Y:S01]  /*b1b0*/  BAR.SYNC.DEFER_BLOCKING 0x0 ;  /* 0x0000000000007b1d */ /* 0x000fe20000010000 */
[----:B------:R-:W-:Y:S01]  /*b1c0*/  USHF.R.S32.HI UR7, URZ, 0x1f, UR13 ;  /* 0x0000001f3f077899 */ /* 0x000fe2000801140d */
[----:B------:R-:W-:Y:S01]  /*b1d0*/  IMAD.U32 R15, RZ, RZ, UR13 ;  /* 0x0000000dff0f7e24 */ /* 0x000fe2000f8e00ff */
[----:B------:R-:W-:Y:S01]  /*b1e0*/  UIMAD UR6, UR9, UR13, URZ ;  /* 0x0000000d090672a4 */ /* 0x000fe2000f8e023f */
[----:B------:R-:W-:Y:S01]  /*b1f0*/  IMAD.U32 R21, RZ, RZ, UR13 ;  /* 0x0000000dff157e24 */ /* 0x000fe2000f8e00ff */
[----:B------:R-:W-:Y:S01]  /*b200*/  UIMAD.WIDE.U32 UR20, UR13, UR10, UR18 ;  /* 0x0000000a0d1472a5 */ /* 0x000fe2000f8e0012 */
[----:B------:R-:W-:Y:S01]  /*b210*/  IMAD.WIDE.U32 R14, R15, UR10, R218 ;  /* 0x0000000a0f0e7c25 */ /* 0x000fe2000f8e00da */
[----:B------:R-:W-:Y:S02]  /*b220*/  UIMAD UR6, UR7, UR10, UR6 ;  /* 0x0000000a070672a4 */ /* 0x000fe4000f8e0206 */
[----:B------:R-:W-:Y:S01]  /*b230*/  UISETP.GT.AND UP3, UPT, UR13, UR8, UPT ;  /* 0x000000080d00728c */ /* 0x000fe2000bf64270 */
[----:B------:R-:W-:Y:S01]  /*b240*/  IMAD.WIDE.U32 R20, R21, UR10, R206 ;  /* 0x0000000a15147c25 */ /* 0x000fe2000f8e00ce */
[----:B------:R-:W-:Y:S01]  /*b250*/  LEA R224, P0, R14, c[0x0][0x1f8], 0x1 ;  /* 0x00007e000ee07a11 */ /* 0x000fe200078008ff */
[----:B------:R-:W-:Y:S01]  /*b260*/  UIADD3 UR7, UR6, UR21, URZ ;  /* 0x0000001506077290 */ /* 0x000fe2000fffe03f */
[----:B------:R-:W-:Y:S01]  /*b270*/  IADD3 R12, R15, UR6, RZ ;  /* 0x000000060f0c7c10 */ /* 0x000fe2000fffe0ff */
[----:B------:R-:W-:Y:S01]  /*b280*/  IMAD.U32 R13, RZ, RZ, UR13 ;  /* 0x0000000dff0d7e24 */ /* 0x000fe2000f8e00ff */
[----:B------:R-:W-:Y:S02]  /*b290*/  LEA R168, P4, R20, c[0x0][0x1f8], 0x1 ;  /* 0x00007e0014a87a11 */ /* 0x000fe400078808ff */
[----:B------:R-:W-:Y:S01]  /*b2a0*/  LEA.HI.X R225, R14, c[0x0][0x1fc], R12, 0x1, P0 ;  /* 0x00007f000ee17a11 */ /* 0x000fe200000f0c0c */
[----:B------:R-:W-:Y:S01]  /*b2b0*/  IMAD.WIDE.U32 R22, R13, UR10, R216 ;  /* 0x0000000a0d167c25 */ /* 0x000fe2000f8e00d8 */
[----:B------:R-:W-:Y:S04]  /*b2c0*/  IADD3 R0, R21, UR6, RZ ;  /* 0x0000000615007c10 */ /* 0x000fe8000fffe0ff */
[----:B------:R-:W-:Y:S01]  /*b2d0*/  LEA.HI.X R169, R20, c[0x0][0x1fc], R0, 0x1, P4 ;  /* 0x00007f0014a97a11 */ /* 0x000fe200020f0c00 */
[----:B------:R-:W-:Y:S01]  /*b2e0*/  LDSM.16.M88.4 R32, [R198+0xc100] ;  /* 0x00c10000c620783b */ /* 0x000fe20000000200 */
[----:B------:R-:W-:Y:S02]  /*b2f0*/  IADD3 R20, P5, R200, UR20, RZ ;  /* 0x00000014c8147c10 */ /* 0x000fe4000ffbe0ff */
[----:B------:R-:W-:Y:S02]  /*b300*/  LEA R174, P4, R22, c[0x0][0x1f8], 0x1 ;  /* 0x00007e0016ae7a11 */ /* 0x000fe400078808ff */
[----:B------:R-:W1:Y:S01]  /*b310*/  LDSM.16.M88.4 R8, [R197+0x6100] ;  /* 0x00610000c508783b */ /* 0x000e620000000200 */
[----:B------:R-:W-:Y:S02]  /*b320*/  LEA R222, P0, R20, c[0x0][0x1f8], 0x1 ;  /* 0x00007e0014de7a11 */ /* 0x000fe400078008ff */
[----:B------:R-:W-:Y:S02]  /*b330*/  IADD3 R21, R23, UR6, RZ ;  /* 0x0000000617157c10 */ /* 0x000fe4000fffe0ff */
[----:B------:R-:W2:Y:S01]  /*b340*/  LDSM.16.M88.4 R16, [R197+0x6900] ;  /* 0x00690000c510783b */ /* 0x000ea20000000200 */
[----:B------:R-:W-:Y:S02]  /*b350*/  IADD3 R0, P6, R218, UR20, RZ ;  /* 0x00000014da007c10 */ /* 0x000fe4000ffde0ff */
[----:B------:R-:W-:Y:S02]  /*b360*/  LEA.HI.X R175, R22, c[0x0][0x1fc], R21, 0x1, P4 ;  /* 0x00007f0016af7a11 */ /* 0x000fe400020f0c15 */
[----:B------:R-:W3:Y:S01]  /*b370*/  LDSM.16.M88.4 R24, [R197+0x7100] ;  /* 0x00710000c518783b */ /* 0x000ee20000000200 */
[----:B------:R-:W-:Y:S02]  /*b380*/  IADD3 R28, P4, R216, UR20, RZ ;  /* 0x00000014d81c7c10 */ /* 0x000fe4000ff9e0ff */
[----:B------:R-:W-:Y:S02]  /*b390*/  IADD3.X R29, R219, UR7, RZ, P6, !PT ;  /* 0x00000007db1d7c10 */ /* 0x000fe4000b7fe4ff */
[----:B------:R-:W4:Y:S01]  /*b3a0*/  LDSM.16.M88.4 R132, [R197+0x7900] ;  /* 0x00790000c584783b */ /* 0x000f220000000200 */
[----:B------:R-:W-:Y:S02]  /*b3b0*/  IADD3.X R31, R217, UR7, RZ, P4, !PT ;  /* 0x00000007d91f7c10 */ /* 0x000fe4000a7fe4ff */
[----:B------:R-:W-:Y:S02]  /*b3c0*/  PLOP3.LUT P4, PT, PT, PT, UP2, 0x80, 0x0 ;  /* 0x000000000000781c */ /* 0x000fe40003f8f028 */
[----:B------:R-:W-:Y:S05]  /*b3d0*/  LDSM.16.M88.4 R136, [R194+0xc100] ;  /* 0x00c10000c288783b */ /* 0x000fea0000000200 */
[----:B------:R-:W5:Y:S05]  /*b3e0*/  LDSM.16.M88.4 R140, [R196] ;  /* 0x00000000c48c783b */ /* 0x000f6a0000000200 */
[----:B------:R-:W3:Y:S05]  /*b3f0*/  LDSM.16.M88.4 R144, [R187] ;  /* 0x00000000bb90783b */ /* 0x000eea0000000200 */
[----:B------:R-:W3:Y:S01]  /*b400*/  LDSM.16.M88.4 R148, [R186] ;  /* 0x00000000ba94783b */ /* 0x000ee20000000200 */
[C---:B-1----:R-:W-:Y:S04]  /*b410*/  HMMA.16816.F32.BF16 R4, R32.reuse, R8, RZ ;  /* 0x000000082004723c */ /* 0x042fe800000418ff */
[----:B------:R-:W1:Y:S05]  /*b420*/  LDSM.16.M88.4 R152, [R185] ;  /* 0x00000000b998783b */ /* 0x000e6a0000000200 */
[----:B------:R-:W-:Y:S01]  /*b430*/  @!PT LDS RZ, [RZ] ;  /* 0x00000000fffff984 */ /* 0x000fe20000000800 */
[----:B------:R-:W-:Y:S01]  /*b440*/  @!PT LDS RZ, [RZ] ;  /* 0x00000000fffff984 */ /* 0x000fe20000000800 */
[----:B------:R-:W-:Y:S01]  /*b450*/  @!PT LDS RZ, [RZ] ;  /* 0x00000000fffff984 */ /* 0x000fe20000000800 */
[----:B------:R1:W-:Y:S01]  /*b460*/  LDGSTS.E.BYPASS.LTC128B.128 [R199+0x100], [R168.64], !P3 ;  /* 0x00100000a8c77fae */ /* 0x0003e2000d901d50 */
[C---:B------:R-:W-:Y:S04]  /*b470*/  HMMA.16816.F32.BF16 R8, R32.reuse, R10, RZ ;  /* 0x0000000a2008723c */ /* 0x040fe800000418ff */
[----:B------:R1:W-:Y:S04]  /*b480*/  LDGSTS.E.BYPASS.LTC128B.128 [R199+0x2100], [R224.64], !P2 ;  /* 0x02100000e0c77fae */ /* 0x0003e8000d101d50 */
[C---:B--2---:R-:W-:Y:S01]  /*b490*/  HMMA.16816.F32.BF16 R12, R32.reuse, R16, RZ ;  /* 0x00000010200c723c */ /* 0x044fe200000418ff */
[----:B------:R2:W-:Y:S06]  /*b4a0*/  LDGSTS.E.BYPASS.LTC128B.128 [R199+0x4100], [R174.64], !P1 ;  /* 0x04100000aec77fae */ /* 0x0005ec000c901d50 */
[----:B------:R-:W-:Y:S01]  /*b4b0*/  IADD3.X R17, R207, UR7, RZ, P5, !PT ;  /* 0x00000007cf117c10 */ /* 0x000fe2000affe4ff */
[----:B------:R-:W-:Y:S01]  /*b4c0*/  @UP3 UIADD3 UR7, UR13, -0x1, URZ ;  /* 0xffffffff0d073890 */ /* 0x000fe2000fffe03f */
[----:B------:R-:W-:Y:S03]  /*b4d0*/  LEA R220, P5, R0, c[0x0][0x1f8], 0x1 ;  /* 0x00007e0000dc7a11 */ /* 0x000fe600078a08ff */
[----:B------:R-:W-:Y:S01]  /*b4e0*/  LEA.HI.X R223, R20, c[0x0][0x1fc], R17, 0x1, P0 ;  /* 0x00007f0014df7a11 */ /* 0x000fe200000f0c11 */
[----:B------:R-:W-:Y:S01]  /*b4f0*/  @UP3 USHF.R.S32.HI UR6, URZ, 0x1f, UR7 ;  /* 0x0000001f3f063899 */ /* 0x000fe20008011407 */
[C---:B------:R-:W-:Y:S01]  /*b500*/  HMMA.16816.F32.BF16 R16, R32.reuse, R18, RZ ;  /* 0x000000122010723c */ /* 0x040fe200000418ff */
[----:B------:R-:W-:Y:S01]  /*b510*/  LEA R172, P0, R28, c[0x0][0x1f8], 0x1 ;  /* 0x00007e001cac7a11 */ /* 0x000fe200078008ff */
[----:B------:R-:W-:Y:S01]  /*b520*/  @UP3 UIMAD.WIDE.U32 UR20, UR7, UR4, URZ ;  /* 0x00000004071432a5 */ /* 0x000fe2000f8e003f */
[----:B------:R1:W-:Y:S01]  /*b530*/  LDGSTS.E.BYPASS.LTC128B.128 [R199+0x1100], [R222.64], !P3 ;  /* 0x01100000dec77fae */ /* 0x0003e2000d901d50 */
[----:B------:R-:W-:Y:S01]  /*b540*/  LEA.HI.X R221, R0, c[0x0][0x1fc], R29, 0x1, P5 ;  /* 0x00007f0000dd7a11 */ /* 0x000fe200028f0c1d */
[----:B------:R-:W-:Y:S01]  /*b550*/  IMAD.MOV.U32 R0, RZ, RZ, R204 ;  /* 0x000000ffff007224 */ /* 0x000fe200078e00cc */
[----:B------:R-:W-:Y:S01]  /*b560*/  LEA.HI.X R173, R28, c[0x0][0x1fc], R31, 0x1, P0 ;  /* 0x00007f001cad7a11 */ /* 0x000fe200000f0c1f */
[----:B------:R-:W-:Y:S01]  /*b570*/  @UP3 UIMAD UR6, UR6, UR4, URZ ;  /* 0x00000004060632a4 */ /* 0x000fe2000f8e023f */
[C---:B---3--:R-:W-:Y:S01]  /*b580*/  HMMA.16816.F32.BF16 R20, R32.reuse, R24, RZ ;  /* 0x000000182014723c */ /* 0x048fe200000418ff */
[----:B------:R3:W-:Y:S01]  /*b590*/  LDGSTS.E.BYPASS.LTC128B.128 [R199+0x3100], [R220.64], !P2 ;  /* 0x03100000dcc77fae */ /* 0x0007e2000d101d50 */
[----:B------:R-:W-:Y:S01]  /*b5a0*/  PLOP3.LUT P0, PT, PT, PT, UP3, 0x80, 0x0 ;  /* 0x000000000000781c */ /* 0x000fe20003f0f038 */
[----:B------:R-:W-:Y:S01]  /*b5b0*/  @UP3 UIMAD UR6, UR7, UR5, UR6 ;  /* 0x00000005070632a4 */ /* 0x000fe2000f8e0206 */
[----:B------:R-:W-:Y:S01]  /*b5c0*/  PLOP3.LUT P5, PT, PT, PT, UP2, 0x80, 0x0 ;  /* 0x000000000000781c */ /* 0x000fe20003faf028 */
[----:B------:R-:W-:Y:S01]  /*b5d0*/  @UP3 USHF.L.U32 UR7, UR20, 0x6, URZ ;  /* 0x0000000614073899 */ /* 0x000fe2000800063f */
[----:B------:R2:W-:Y:S01]  /*b5e0*/  LDGSTS.E.BYPASS.LTC128B.128 [R199+0x5100], [R172.64], !P1 ;  /* 0x05100000acc77fae */ /* 0x0005e2000c901d50 */
[----:B------:R-:W-:Y:S01]  /*b5f0*/  @UP3 UIADD3 UR6, UR21, UR6, URZ ;  /* 0x0000000615063290 */ /* 0x000fe2000fffe03f */
[C---:B------:R-:W-:Y:S03]  /*b600*/  HMMA.16816.F32.BF16 R24, R32.reuse, R26, RZ ;  /* 0x0000001a2018723c */ /* 0x040fe600000418ff */
[----:B------:R-:W-:Y:S01]  /*b610*/  LDSM.16.M88.4 R156, [R193+0xc100] ;  /* 0x00c10000c19c783b */ /* 0x000fe20000000200 */
[----:B------:R-:W-:Y:S02]  /*b620*/  @UP3 USHF.L.U64.HI UR6, UR20, 0x6, UR6 ;  /* 0x0000000614063899 */ /* 0x000fe40008010206 */
[----:B------:R-:W-:Y:S02]  /*b630*/  @UP3 UIADD3 UR20, UP0, UR12, UR7, URZ ;  /* 0x000000070c143290 */ /* 0x000fe4000ff1e03f */
[C---:B----4-:R-:W-:Y:S01]  /*b640*/  HMMA.16816.F32.BF16 R28, R32.reuse, R132, RZ ;  /* 0x00000084201c723c */ /* 0x050fe200000418ff */
[----:B------:R-:W0:Y:S05]  /*b650*/  LDGDEPBAR ;  /* 0x00000000000079af */ /* 0x000e2a0000000000 */
[----:B------:R-:W4:Y:S02]  /*b660*/  LDSM.16.M88.4 R160, [R192+0x6100] ;  /* 0x00610000c0a0783b */ /* 0x000f240000000200 */
[----:B------:R-:W-:Y:S03]  /*b670*/  HMMA.16816.F32.BF16 R32, R32, R134, RZ ;  /* 0x000000862020723c */ /* 0x000fe600000418ff */
[----:B------:R-:W3:Y:S05]  /*b680*/  LDSM.16.M88.4 R164, [R192+0x6900] ;  /* 0x00690000c0a4783b */ /* 0x000eea0000000200 */
[C---:B-----5:R-:W-:Y:S01]  /*b690*/  HMMA.16816.F32.BF16 R4, R136.reuse, R140, R4 ;  /* 0x0000008c8804723c */ /* 0x060fe20000041804 */
[----:B-1----:R-:W1:Y:S05]  /*b6a0*/  LDSM.16.M88.4 R168, [R192+0x7100] ;  /* 0x00710000c0a8783b */ /* 0x002e6a0000000200 */
[----:B------:R-:W5:Y:S02]  /*b6b0*/  LDSM.16.M88.4 R132, [R192+0x7900] ;  /* 0x00790000c084783b */ /* 0x000f640000000200 */
[C---:B------:R-:W-:Y:S03]  /*b6c0*/  HMMA.16816.F32.BF16 R8, R136.reuse, R142, R8 ;  /* 0x0000008e8808723c */ /* 0x040fe60000041808 */
[----:B------:R-:W-:Y:S05]  /*b6d0*/  LDSM.16.M88.4 R140, [R191+0xc100] ;  /* 0x00c10000bf8c783b */ /* 0x000fea0000000200 */
[C---:B------:R-:W-:Y:S01]  /*b6e0*/  HMMA.16816.F32.BF16 R12, R136.reuse, R144, R12 ;  /* 0x00000090880c723c */ /* 0x040fe2000004180c */
[----:B--2---:R-:W-:Y:S07]  /*b6f0*/  LDSM.16.M88.4 R172, [R184+0x1000] ;  /* 0x00100000b8ac783b */ /* 0x004fee0000000200 */
[C---:B------:R-:W-:Y:S01]  /*b700*/  HMMA.16816.F32.BF16 R16, R136.reuse, R146, R16 ;  /* 0x000000928810723c */ /* 0x040fe20000041810 */
[----:B------:R-:W2:Y:S07]  /*b710*/  LDSM.16.M88.4 R144, [R184] ;  /* 0x00000000b890783b */ /* 0x000eae0000000200 */
[C---:B------:R-:W-:Y:S08]  /*b720*/  HMMA.16816.F32.BF16 R20, R136.reuse, R148, R20 ;  /* 0x000000948814723c */ /* 0x040ff00000041814 */
[C---:B------:R-:W-:Y:S01]  /*b730*/  HMMA.16816.F32.BF16 R24, R136.reuse, R150, R24 ;  /* 0x000000968818723c */ /* 0x040fe20000041818 */
[----:B------:R-:W1:Y:S07]  /*b740*/  LDSM.16.M88.4 R148, [R184+0x800] ;  /* 0x00080000b894783b */ /* 0x000e6e0000000200 */
[C---:B------:R-:W-:Y:S08]  /*b750*/  HMMA.16816.F32.BF16 R28, R136.reuse, R152, R28 ;  /* 0x00000098881c723c */ /* 0x040ff0000004181c */
[----:B------:R-:W-:Y:S01]  /*b760*/  HMMA.16816.F32.BF16 R32, R136, R154, R32 ;  /* 0x0000009a8820723c */ /* 0x000fe20000041820 */
[----:B------:R-:W2:Y:S05]  /*b770*/  LDSM.16.M88.4 R136, [R184+0x1800] ;  /* 0x00180000b888783b */ /* 0x000eaa0000000200 */
[----:B------:R-:W-:Y:S02]  /*b780*/  LDSM.16.M88.4 R152, [R198+0x10100] ;  /* 0x01010000c698783b */ /* 0x000fe40000000200 */
[C---:B----4-:R-:W-:Y:S08]  /*b790*/  HMMA.16816.F32.BF16 R4, R156.reuse, R160, R4 ;  /* 0x000000a09c04723c */ /* 0x050ff00000041804 */
[C---:B------:R-:W-:Y:S01]  /*b7a0*/  HMMA.16816.F32.BF16 R8, R156.reuse, R162, R8 ;  /* 0x000000a29c08723c */ /* 0x040fe20000041808 */
[----:B------:R-:W4:Y:S07]  /*b7b0*/  LDSM.16.M88.4 R160, [R197+0x8100] ;  /* 0x00810000c5a0783b */ /* 0x000f2e0000000200 */
        /* <DEDUP_REMOVED lines=8> */
[----:B------:R-:W5:Y:S05]  /*b840*/  LDSM.16.M88.4 R132, [R197+0x9900] ;  /* 0x00990000c584783b */ /* 0x000f6a0000000200 */
[----:B------:R-:W-:Y:S02]  /*b850*/  LDSM.16.M88.4 R156, [R182] ;  /* 0x00000000b69c783b */ /* 0x000fe40000000200 */
[C---:B--2---:R-:W-:Y:S08]  /*b860*/  HMMA.16816.F32.BF16 R4, R140.reuse, R144, R4 ;  /* 0x000000908c04723c */ /* 0x044ff00000041804 */
[C---:B------:R-:W-:Y:S01]  /*b870*/  HMMA.16816.F32.BF16 R8, R140.reuse, R146, R8 ;  /* 0x000000928c08723c */ /* 0x040fe20000041808 */
[----:B------:R-:W-:Y:S07]  /*b880*/  LDSM.16.M88.4 R144, [R194+0x10100] ;  /* 0x01010000c290783b */ /* 0x000fee0000000200 */
[C---:B------:R-:W-:Y:S08]  /*b890*/  HMMA.16816.F32.BF16 R12, R140.reuse, R148, R12 ;  /* 0x000000948c0c723c */ /* 0x040ff0000004180c */
[C---:B------:R-:W-:Y:S01]  /*b8a0*/  HMMA.16816.F32.BF16 R16, R140.reuse, R150, R16 ;  /* 0x000000968c10723c */ /* 0x040fe20000041810 */
[----:B------:R-:W2:Y:S07]  /*b8b0*/  LDSM.16.M88.4 R148, [R183] ;  /* 0x00000000b794783b */ /* 0x000eae0000000200 */
[C---:B------:R-:W-:Y:S08]  /*b8c0*/  HMMA.16816.F32.BF16 R20, R140.reuse, R172, R20 ;  /* 0x000000ac8c14723c */ /* 0x040ff00000041814 */
[C---:B------:R-:W-:Y:S01]  /*b8d0*/  HMMA.16816.F32.BF16 R24, R140.reuse, R174, R24 ;  /* 0x000000ae8c18723c */ /* 0x040fe20000041818 */
[----:B------:R-:W1:Y:S07]  /*b8e0*/  LDSM.16.M88.4 R172, [R181] ;  /* 0x00000000b5ac783b */ /* 0x000e6e0000000200 */
[C---:B------:R-:W-:Y:S08]  /*b8f0*/  HMMA.16816.F32.BF16 R28, R140.reuse, R136, R28 ;  /* 0x000000888c1c723c */ /* 0x040ff0000004181c */
[----:B------:R-:W-:Y:S01]  /*b900*/  HMMA.16816.F32.BF16 R32, R140, R138, R32 ;  /* 0x0000008a8c20723c */ /* 0x000fe20000041820 */
[----:B------:R-:W2:Y:S05]  /*b910*/  LDSM.16.M88.4 R136, [R180] ;  /* 0x00000000b488783b */ /* 0x000eaa0000000200 */
        /* <DEDUP_REMOVED lines=13> */
[----:B------:R-:W-:Y:S02]  /*b9f0*/  LDSM.16.M88.4 R152, [R184+0x2000] ;  /* 0x00200000b898783b */ /* 0x000fe40000000200 */
[C---:B--2---:R-:W-:Y:S08]  /*ba00*/  HMMA.16816.F32.BF16 R4, R144.reuse, R148, R4 ;  /* 0x000000949004723c */ /* 0x044ff00000041804 */
[C---:B------:R-:W-:Y:S01]  /*ba10*/  HMMA.16816.F32.BF16 R8, R144.reuse, R150, R8 ;  /* 0x000000969008723c */ /* 0x040fe20000041808 */
[----:B------:R-:W2:Y:S07]  /*ba20*/  LDSM.16.M88.4 R148, [R191+0x10100] ;  /* 0x01010000bf94783b */ /* 0x000eae0000000200 */
[C---:B------:R-:W-:Y:S08]  /*ba30*/  HMMA.16816.F32.BF16 R12, R144.reuse, R156, R12 ;  /* 0x0000009c900c723c */ /* 0x040ff0000004180c */
[C---:B------:R-:W-:Y:S01]  /*ba40*/  HMMA.16816.F32.BF16 R16, R144.reuse, R158, R16 ;  /* 0x0000009e9010723c */ /* 0x040fe20000041810 */
[----:B------:R-:W1:Y:S07]  /*ba50*/  LDSM.16.M88.4 R156, [R184+0x2800] ;  /* 0x00280000b89c783b */ /* 0x000e6e0000000200 */
        /* <DEDUP_REMOVED lines=22> */
[----:B------:R-:W2:Y:S07]  /*bbc0*/  LDSM.16.M88.4 R152, [R179] ;  /* 0x00000000b398783b */ /* 0x000eae0000000200 */
[C---:B------:R-:W-:Y:S08]  /*bbd0*/  HMMA.16816.F32.BF16 R12, R148.reuse, R156, R12 ;  /* 0x0000009c940c723c */ /* 0x040ff0000004180c */
[C---:B------:R-:W-:Y:S01]  /*bbe0*/  HMMA.16816.F32.BF16 R16, R148.reuse, R158, R16 ;  /* 0x0000009e9410723c */ /* 0x040fe20000041810 */
[----:B------:R-:W1:Y:S07]  /*bbf0*/  LDSM.16.M88.4 R156, [R178] ;  /* 0x00000000b29c783b */ /* 0x000e6e0000000200 */
[C---:B------:R-:W-:Y:S08]  /*bc00*/  HMMA.16816.F32.BF16 R20, R148.reuse, R172, R20 ;  /* 0x000000ac9414723c */ /* 0x040ff00000041814 */
[C---:B------:R-:W-:Y:S08]  /*bc10*/  HMMA.16816.F32.BF16 R24, R148.reuse, R174, R24 ;  /* 0x000000ae9418723c */ /* 0x040ff00000041818 */
[C---:B------:R-:W-:Y:S08]  /*bc20*/  HMMA.16816.F32.BF16 R28, R148.reuse, R136, R28 ;  /* 0x00000088941c723c */ /* 0x040ff0000004181c */
[----:B------:R-:W-:Y:S01]  /*bc30*/  HMMA.16816.F32.BF16 R32, R148, R138, R32 ;  /* 0x0000008a9420723c */ /* 0x000fe20000041820 */
[----:B------:R-:W2:Y:S05]  /*bc40*/  LDSM.16.M88.4 R136, [R177] ;  /* 0x00000000b188783b */ /* 0x000eaa0000000200 */
[----:B------:R-:W2:Y:S02]  /*bc50*/  LDSM.16.M88.4 R148, [R176] ;  /* 0x00000000b094783b */ /* 0x000ea40000000200 */
[C---:B----4-:R-:W-:Y:S08]  /*bc60*/  HMMA.16816.F32.BF16 R4, R144.reuse, R160, R4 ;  /* 0x000000a09004723c */ /* 0x050ff00000041804 */
[C---:B------:R-:W-:Y:S01]  /*bc70*/  HMMA.16816.F32.BF16 R8, R144.reuse, R162, R8 ;  /* 0x000000a29008723c */ /* 0x040fe20000041808 */
[----:B------:R-:W-:Y:S07]  /*bc80*/  LDSM.16.M88.4 R160, [R192+0xb900] ;  /* 0x00b90000c0a0783b */ /* 0x000fee0000000200 */
[C---:B---3--:R-:W-:Y:S08]  /*bc90*/  HMMA.16816.F32.BF16 R12, R144.reuse, R164, R12 ;  /* 0x000000a4900c723c */ /* 0x048ff0000004180c */
[C---:B------:R-:W-:Y:S01]  /*bca0*/  HMMA.16816.F32.BF16 R16, R144.reuse, R166, R16 ;  /* 0x000000a69010723c */ /* 0x040fe20000041810 */
[----:B------:R-:W-:Y:S07]  /*bcb0*/  LDSM.16.M88.4 R164, [R184+0x4000] ;  /* 0x00400000b8a4783b */ /* 0x000fee0000000200 */
[C---:B-1----:R-:W-:Y:S08]  /*bcc0*/  HMMA.16816.F32.BF16 R20, R144.reuse, R168, R20 ;  /* 0x000000a89014723c */ /* 0x042ff00000041814 */
[C---:B------:R-:W-:Y:S08]  /*bcd0*/  HMMA.16816.F32.BF16 R24, R144.reuse, R170, R24 ;  /* 0x000000aa9018723c */ /* 0x040ff00000041818 */
[C---:B-----5:R-:W-:Y:S08]  /*bce0*/  HMMA.16816.F32.BF16 R28, R144.reuse, R132, R28 ;  /* 0x00000084901c723c */ /* 0x060ff0000004181c */
[----:B------:R-:W-:Y:S01]  /*bcf0*/  HMMA.16816.F32.BF16 R32, R144, R134, R32 ;  /* 0x000000869020723c */ /* 0x000fe20000041820 */
[----:B------:R-:W-:Y:S05]  /*bd00*/  LDSM.16.M88.4 R132, [R193+0x14100] ;  /* 0x01410000c184783b */ /* 0x000fea0000000200 */
[----:B------:R-:W1:Y:S02]  /*bd10*/  LDSM.16.M88.4 R144, [R192+0xa100] ;  /* 0x00a10000c090783b */ /* 0x000e640000000200 */
[C---:B--2---:R-:W-:Y:S08]  /*bd20*/  HMMA.16816.F32.BF16 R4, R140.reuse, R152, R4 ;  /* 0x000000988c04723c */ /* 0x044ff00000041804 */
[C---:B------:R-:W-:Y:S01]  /*bd30*/  HMMA.16816.F32.BF16 R8, R140.reuse, R154, R8 ;  /* 0x0000009a8c08723c */ /* 0x040fe20000041808 */
[----:B------:R-:W2:Y:S07]  /*bd40*/  LDSM.16.M88.4 R152, [R192+0xa900] ;  /* 0x00a90000c098783b */ /* 0x000eae0000000200 */
[C---:B------:R-:W-:Y:S08]  /*bd50*/  HMMA.16816.F32.BF16 R12, R140.reuse, R156, R12 ;  /* 0x0000009c8c0c723c */ /* 0x040ff0000004180c */
[C---:B------:R-:W-:Y:S01]  /*bd60*/  HMMA.16816.F32.BF16 R16, R140.reuse, R158, R16 ;  /* 0x0000009e8c10723c */ /* 0x040fe20000041810 */
[----:B------:R-:W3:Y:S07]  /*bd70*/  LDSM.16.M88.4 R156, [R192+0xb100] ;  /* 0x00b10000c09c783b */ /* 0x000eee0000000200 */
[C---:B------:R-:W-:Y:S08]  /*bd80*/  HMMA.16816.F32.BF16 R20, R140.reuse, R136, R20 ;  /* 0x000000888c14723c */ /* 0x040ff00000041814 */
[C---:B------:R-:W-:Y:S01]  /*bd90*/  HMMA.16816.F32.BF16 R24, R140.reuse, R138, R24 ;  /* 0x0000008a8c18723c */ /* 0x040fe20000041818 */
[----:B------:R-:W4:Y:S07]  /*bda0*/  LDSM.16.M88.4 R136, [R191+0x14100] ;  /* 0x01410000bf88783b */ /* 0x000f2e0000000200 */
[C---:B------:R-:W-:Y:S08]  /*bdb0*/  HMMA.16816.F32.BF16 R28, R140.reuse, R148, R28 ;  /* 0x000000948c1c723c */ /* 0x040ff0000004181c */
[----:B------:R-:W-:Y:S01]  /*bdc0*/  HMMA.16816.F32.BF16 R32, R140, R150, R32 ;  /* 0x000000968c20723c */ /* 0x000fe20000041820 */
[----:B------:R-:W5:Y:S07]  /*bdd0*/  LDSM.16.M88.4 R140, [R184+0x4800] ;  /* 0x00480000b88c783b */ /* 0x000f6e0000000200 */
[C---:B-1----:R-:W-:Y:S07]  /*bde0*/  HMMA.16816.F32.BF16 R4, R132.reuse, R144, R4 ;  /* 0x000000908404723c */ /* 0x042fee0000041804 */
[C---:B------:R-:W-:Y:S01]  /*bdf0*/  @P0 IADD3 R145, P6, R202.reuse, UR7, RZ ;  /* 0x00000007ca910c10 */ /* 0x040fe2000ffde0ff */
[C---:B------:R-:W-:Y:S04]  /*be00*/  HMMA.16816.F32.BF16 R8, R132.reuse, R146, R8 ;  /* 0x000000928408723c */ /* 0x040fe80000041808 */
[----:B------:R-:W-:Y:S02]  /*be10*/  @P0 IADD3.X R144, R209, UR6, RZ, P6, !PT ;  /* 0x00000006d1900c10 */ /* 0x000fe4000b7fe4ff */
[C---:B------:R-:W-:Y:S02]  /*be20*/  @P0 LEA R150, P6, R145.reuse, c[0x0][0x1c8], 0x1 ;  /* 0x0000720091960a11 */ /* 0x040fe400078c08ff */
[C---:B--2---:R-:W-:Y:S04]  /*be30*/  HMMA.16816.F32.BF16 R12, R132.reuse, R152, R12 ;  /* 0x00000098840c723c */ /* 0x044fe8000004180c */
[----:B------:R-:W-:Y:S02]  /*be40*/  @P0 LEA.HI.X R151, R145, c[0x0][0x1cc], R144, 0x1, P6 ;  /* 0x0000730091970a11 */ /* 0x000fe400030f0c90 */
[----:B------:R-:W-:Y:S02]  /*be50*/  @P0 IADD3 R144, P6, R202, UR20, RZ ;  /* 0x00000014ca900c10 */ /* 0x000fe4000ffde0ff */
[C---:B------:R-:W-:Y:S08]  /*be60*/  HMMA.16816.F32.BF16 R16, R132.reuse, R154, R16 ;  /* 0x0000009a8410723c */ /* 0x040ff00000041810 */
[C---:B---3--:R-:W-:Y:S08]  /*be70*/  HMMA.16816.F32.BF16 R20, R132.reuse, R156, R20 ;  /* 0x0000009c8414723c */ /* 0x048ff00000041814 */
[C---:B------:R-:W-:Y:S08]  /*be80*/  HMMA.16816.F32.BF16 R24, R132.reuse, R158, R24 ;  /* 0x0000009e8418723c */ /* 0x040ff00000041818 */
[C---:B------:R-:W-:Y:S08]  /*be90*/  HMMA.16816.F32.BF16 R28, R132.reuse, R160, R28 ;  /* 0x000000a0841c723c */ /* 0x040ff0000004181c */
[----:B------:R-:W-:Y:S01]  /*bea0*/  HMMA.16816.F32.BF16 R32, R132, R162, R32 ;  /* 0x000000a28420723c */ /* 0x000fe20000041820 */
[----:B------:R-:W1:Y:S07]  /*beb0*/  LDSM.16.M88.4 R132, [R184+0x5000] ;  /* 0x00500000b884783b */ /* 0x000e6e0000000200 */
[C---:B----4-:R-:W-:Y:S08]  /*bec0*/  HMMA.16816.F32.BF16 R4, R136.reuse, R164, R4 ;  /* 0x000000a48804723c */ /* 0x050ff00000041804 */
[C---:B------:R-:W-:Y:S08]  /*bed0*/  HMMA.16816.F32.BF16 R8, R136.reuse, R166, R8 ;  /* 0x000000a68808723c */ /* 0x040ff00000041808 */
[C---:B-----5:R-:W-:Y:S07]  /*bee0*/  HMMA.16816.F32.BF16 R12, R136.reuse, R140, R12 ;  /* 0x0000008c880c723c */ /* 0x060fee000004180c */
[----:B------:R-:W-:Y:S01]  /*bef0*/  @P5 IMAD.HI.U32 R140, R204, c[0x0][0x2c8], RZ ;  /* 0x0000b200cc8c5a27 */ /* 0x000fe200078e00ff */
[----:B------:R-:W-:Y:S01]  /*bf00*/  @P0 IADD3 R152, P5, R215, UR7, RZ ;  /* 0x00000007d7980c10 */ /* 0x000fe2000ffbe0ff */
[C---:B------:R-:W-:Y:S03]  /*bf10*/  HMMA.16816.F32.BF16 R16, R136.reuse, R142, R16 ;  /* 0x0000008e8810723c */ /* 0x040fe60000041810 */
[----:B------:R-:W-:Y:S02]  /*bf20*/  @P4 SHF.R.U32.HI R0, RZ, c[0x0][0x2cc], R140 ;  /* 0x0000b300ff004a19 */ /* 0x000fe4000001168c */
[----:B------:R-:W2:Y:S01]  /*bf30*/  LDSM.16.M88.4 R140, [R184+0x5800] ;  /* 0x00580000b88c783b */ /* 0x000ea20000000200 */
[----:B------:R-:W-:Y:S02]  /*bf40*/  @P0 IADD3 R154, P4, R213, UR7, RZ ;  /* 0x00000007d59a0c10 */ /* 0x000fe4000ff9e0ff */
[----:B------:R-:W-:Y:S01]  /*bf50*/  @P0 IADD3.X R147, R214, UR6, RZ, P5, !PT ;  /* 0x00000006d6930c10 */ /* 0x000fe2000affe4ff */
[----:B------:R-:W-:Y:S04]  /*bf60*/  DEPBAR.LE SB0, 0x0 ;  /* 0x000080000000791a */ /* 0x000fe80000000000 */
[----:B------:R-:W-:Y:S01]  /*bf70*/  BAR.SYNC.DEFER_BLOCKING 0x0 ;  /* 0x0000000000007b1d */ /* 0x000fe20000010000 */
[----:B------:R-:W-:Y:S01]  /*bf80*/  @P0 LEA R148, P5, R152, c[0x0][0x1c8], 0x1 ;  /* 0x0000720098940a11 */ /* 0x000fe200078a08ff */
[C---:B-1----:R-:W-:Y:S05]  /*bf90*/  HMMA.16816.F32.BF16 R20, R136.reuse, R132, R20 ;  /* 0x000000848814723c */ /* 0x042fea0000041814 */
[----:B------:R-:W-:Y:S01]  /*bfa0*/  @P0 IADD3.X R153, R212, UR6, RZ, P4, !PT ;  /* 0x00000006d4990c10 */ /* 0x000fe2000a7fe4ff */
[----:B------:R-:W-:Y:S01]  /*bfb0*/  @UP3 UIADD3.X UR6, UR11, UR6, URZ, UP0, !UPT ;  /* 0x000000060b063290 */ /* 0x000fe200087fe43f */
[----:B------:R-:W-:Y:S01]  /*bfc0*/  @P0 LEA.HI.X R149, R152, c[0x0][0x1cc], R147, 0x1, P5 ;  /* 0x0000730098950a11 */ /* 0x000fe200028f0c93 */
[C---:B------:R-:W-:Y:S04]  /*bfd0*/  HMMA.16816.F32.BF16 R24, R136.reuse, R134, R24 ;  /* 0x000000868818723c */ /* 0x040fe80000041818 */
[C---:B------:R-:W-:Y:S02]  /*bfe0*/  @P0 LEA R146, P4, R154.reuse, c[0x0][0x1c8], 0x1 ;  /* 0x000072009a920a11 */ /* 0x040fe400078808ff */
[----:B------:R-:W-:Y:S02]  /*bff0*/  @P0 IADD3.X R133, R209, UR6, RZ, P6, !PT ;  /* 0x00000006d1850c10 */ /* 0x000fe4000b7fe4ff */
[----:B------:R-:W-:Y:S04]  /*c000*/  @P0 LEA.HI.X R147, R154, c[0x0][0x1cc], R153, 0x1, P4 ;  /* 0x000073009a930a11 */ /* 0x000fe800020f0c99 */
[C---:B------:R-:W-:Y:S01]  /*c010*/  @P0 LEA R158, P6, R144.reuse, c[0x0][0x1c8], 0x1 ;  /* 0x00007200909e0a11 */ /* 0x040fe200078c08ff */
[----:B------:R-:W-:Y:S01]  /*c020*/  @!PT LDS RZ, [RZ] ;  /* 0x00000000fffff984 */ /* 0x000fe20000000800 */
[----:B------:R-:W-:Y:S01]  /*c030*/  @!PT LDS RZ, [RZ] ;  /* 0x00000000fffff984 */ /* 0x000fe20000000800 */
[----:B------:R-:W-:Y:S01]  /*c040*/  @!PT LDS RZ, [RZ] ;  /* 0x00000000fffff984 */ /* 0x000fe20000000800 */
[----:B------:R1:W-:Y:S01]  /*c050*/  @P0 LDGSTS.E.BYPASS.LTC128B.128 [R199+0x6100], [R150.64], !P3 ;  /* 0x0610000096c70fae */ /* 0x0003e2000d901d50 */
[----:B------:R-:W-:Y:S02]  /*c060*/  @P0 IADD3 R145, P5, R215, UR20, RZ ;  /* 0x00000014d7910c10 */ /* 0x000fe4000ffbe0ff */
[----:B------:R-:W-:Y:S02]  /*c070*/  @P0 LEA.HI.X R159, R144, c[0x0][0x1cc], R133, 0x1, P6 ;  /* 0x00007300909f0a11 */ /* 0x000fe400030f0c85 */
[----:B------:R1:W-:Y:S01]  /*c080*/  @P0 LDGSTS.E.BYPASS.LTC128B.128 [R199+0x8100], [R148.64], !P2 ;  /* 0x0810000094c70fae */ /* 0x0003e2000d101d50 */
[----:B------:R-:W-:Y:S02]  /*c090*/  @P0 IADD3.X R132, R214, UR6, RZ, P5, !PT ;  /* 0x00000006d6840c10 */ /* 0x000fe4000affe4ff */
[----:B------:R-:W-:Y:S01]  /*c0a0*/  @P0 LEA R156, P5, R145, c[0x0][0x1c8], 0x1 ;  /* 0x00007200919c0a11 */ /* 0x000fe200078a08ff */
[C---:B--2---:R-:W-:Y:S01]  /*c0b0*/  HMMA.16816.F32.BF16 R28, R136.reuse, R140, R28 ;  /* 0x0000008c881c723c */ /* 0x044fe2000004181c */
[----:B------:R1:W-:Y:S02]  /*c0c0*/  @P0 LDGSTS.E.BYPASS.LTC128B.128 [R199+0xa100], [R146.64], !P1 ;  /* 0x0a10000092c70fae */ /* 0x0003e4000c901d50 */
[----:B------:R-:W-:Y:S02]  /*c0d0*/  @P0 IADD3 R153, P4, R213, UR20, RZ ;  /* 0x00000014d5990c10 */ /* 0x000fe4000ff9e0ff */
[----:B------:R-:W-:Y:S01]  /*c0e0*/  @P0 LEA.HI.X R157, R145, c[0x0][0x1cc], R132, 0x1, P5 ;  /* 0x00007300919d0a11 */ /* 0x000fe200028f0c84 */
[----:B------:R1:W-:Y:S01]  /*c0f0*/  @P0 LDGSTS.E.BYPASS.LTC128B.128 [R199+0x7100], [R158.64], !P3 ;  /* 0x071000009ec70fae */ /* 0x0003e2000d901d50 */
[----:B------:R-:W-:Y:S01]  /*c100*/  @P0 IADD3.X R152, R212, UR6, RZ, P4, !PT ;  /* 0x00000006d4980c10 */ /* 0x000fe2000a7fe4ff */
[----:B------:R-:W-:Y:S01]  /*c110*/  USHF.L.U32 UR6, UR13, 0x6, URZ ;  /* 0x000000060d067899 */ /* 0x000fe2000800063f */
[C---:B------:R-:W-:Y:S01]  /*c120*/  @P0 LEA R154, P4, R153.reuse, c[0x0][0x1c8], 0x1 ;  /* 0x00007200999a0a11 */ /* 0x040fe200078808ff */
[----:B------:R-:W-:Y:S01]  /*c130*/  HMMA.16816.F32.BF16 R32, R136, R142, R32 ;  /* 0x0000008e8820723c */ /* 0x000fe20000041820 */
[----:B------:R1:W-:Y:S02]  /*c140*/  @P0 LDGSTS.E.BYPASS.LTC128B.128 [R199+0x9100], [R156.64], !P2 ;  /* 0x091000009cc70fae */ /* 0x0003e4000d101d50 */
[----:B------:R-:W-:Y:S01]  /*c150*/  @P0 LEA.HI.X R155, R153, c[0x0][0x1cc], R152, 0x1, P4 ;  /* 0x00007300999b0a11 */ /* 0x000fe200020f0c98 */
[----:B------:R-:W-:Y:S02]  /*c160*/  IMAD.U32 R134, RZ, RZ, UR6 ;  /* 0x00000006ff867e24 */ /* 0x000fe4000f8e00ff */
[----:B------:R-:W2:Y:S03]  /*c170*/  SHFL.IDX PT, R132, R0, RZ, 0x1c1f ;  /* 0x001c1fff00847589 */ /* 0x000ea600000e0000 */
[----:B------:R-:W-:Y:S02]  /*c180*/  IADD3 R133, -R205, 0x1, -R134 ;  /* 0x00000001cd857810 */ /* 0x000fe40007ffe986 */
[----:B------:R1:W-:Y:S01]  /*c190*/  @P0 LDGSTS.E.BYPASS.LTC128B.128 [R199+0xb100], [R154.64], !P1 ;  /* 0x0b1000009ac70fae */ /* 0x0003e2000c901d50 */
[----:B------:R-:W-:Y:S02]  /*c1a0*/  PLOP3.LUT P0, PT, PT, PT, UP1, 0x40, 0x0 ;  /* 0x000000000000781c */ /* 0x000fe40003f0e818 */
[----:B------:R-:W-:Y:S02]  /*c1b0*/  IADD3 R133, R133, c[0x0][0x1d0], RZ ;  /* 0x0000740085857a10 */ /* 0x000fe40007ffe0ff */
[----:B------:R-:W0:Y:S02]  /*c1c0*/  LDGDEPBAR ;  /* 0x00000000000079af */ /* 0x000e240000000000 */
[----:B------:R-:W-:Y:S04]  /*c1d0*/  IADD3 R133, R133, -c[0x0][0x168], RZ ;  /* 0x80005a0085857a10 */ /* 0x000fe80007ffe0ff */
[C---:B------:R-:W-:Y:S02]  /*c1e0*/  IADD3 R135, R133.reuse, c[0x0][0x328], RZ ;  /* 0x0000ca0085877a10 */ /* 0x040fe40007ffe0ff */
[----:B------:R-:W-:Y:S03]  /*c1f0*/  IADD3 R133, R133, UR14, RZ ;  /* 0x0000000e85857c10 */ /* 0x000fe6000fffe0ff */
[--C-:B--2---:R-:W-:Y:S02]  /*c200*/  IMAD.IADD R139, R135, 0x1, R132.reuse ;  /* 0x00000001878b7824 */ /* 0x104fe400078e0284 */
        /* <DEDUP_REMOVED lines=16> */
.L_x_380:
[----:B------:R-:W-:Y:S04]  /*c310*/  MOV R132, c[0x0][0x32c] ;  /* 0x0000cb0000847a02 */ /* 0x000fe80000000f00 */
[----:B------:R-:W-:Y:S11]  /*c320*/  ISETP.NE.AND P0, PT, R132, 0x1, PT ;  /* 0x000000018400780c */ /* 0x000ff60003f05270 */
[----:B------:R-:W-:Y:S02]  /*c330*/  @!UPT UIADD3 URZ, URZ, URZ, URZ ;  /* 0x0000003f3f3ff290 */ /* 0x000fe4000fffe03f */
[----:B------:R-:W-:Y:S05]  /*c340*/  @P0 IMAD.HI.U32 R132, R141, c[0x0][0x330], RZ ;  /* 0x0000cc008d840a27 */ /* 0x000fea00078e00ff */
[----:B------:R-:W-:Y:S02]  /*c350*/  @P0 SHF.R.U32.HI R141, RZ, c[0x0][0x334], R132 ;  /* 0x0000cd00ff8d0a19 */ /* 0x000fe40000011684 */
.L_x_381:
[----:B------:R-:W-:Y:S05]  /*c360*/  BSYNC B0 ;  /* 0x0000000000007941 */ /* 0x000fea0003800000 */
.L_x_379:
[----:B------:R-:W-:Y:S04]  /*c370*/  IMAD.MOV.U32 R132, RZ, RZ, c[0x0][0x32c] ;  /* 0x0000cb00ff847624 */ /* 0x000fe800078e00ff */
[----:B------:R-:W-:Y:S04]  /*c380*/  IMAD R132, R141, R132, -UR6 ;  /* 0x800000068d847e24 */ /* 0x000fe8000f8e0284 */
[----:B------:R-:W-:Y:S05]  /*c390*/  IMAD.IADD R134, R132, 0x1, -R205 ;  /* 0x0000000184867824 */ /* 0x000fea00078e0acd */
[----:B------:R-:W-:Y:S02]  /*c3a0*/  IADD3 R132, R134, c[0x0][0x32c], RZ ;  /* 0x0000cb0086847a10 */ /* 0x000fe40007ffe0ff */
[----:B------:R-:W-:Y:S02]  /*c3b0*/  IMNMX R137, R137, R134, !PT ;  /* 0x0000008689897217 */ /* 0x000fe40007800200 */
[----:B------:R-:W-:Y:S02]  /*c3c0*/  IMNMX R139, R139, R132, PT ;  /* 0x000000848b8b7217 */ /* 0x000fe40003800200 */
.L_x_378:
[----:B------:R-:W-:Y:S06]  /*c3d0*/  UISETP.GT.AND UP0, UPT, UR13, -0x1, UPT ;  /* 0xffffffff0d00788c */ /* 0x000fec000bf04270 */
[----:B------:R-:W-:Y:S04]  /*c3e0*/  PLOP3.LUT P0, PT, PT, PT, UP0, 0x80, 0x0 ;  /* 0x000000000000781c */ /* 0x000fe80003f0f008 */
[C---:B------:R-:W-:Y:S02]  /*c3f0*/  ISETP.GT.AND P4, PT, R137.reuse, 0x1, P0 ;  /* 0x000000018900780c */ /* 0x040fe40000784270 */
[----:B------:R-:W-:Y:S02]  /*c400*/  ISETP.GT.AND P5, PT, R137, RZ, P0 ;  /* 0x000000ff8900720c */ /* 0x000fe400007a4270 */
[C---:B------:R-:W-:Y:S02]  /*c410*/  ISETP.LT.OR P4, PT, R139.reuse, 0x2, P4 ;  /* 0x000000028b00780c */ /* 0x040fe40002781670 */
[----:B------:R-:W-:Y:S02]  /*c420*/  ISETP.LT.OR P5, PT, R139, 0x1, P5 ;  /* 0x000000018b00780c */ /* 0x000fe40002fa1670 */
[----:B-1----:R-:W-:Y:S02]  /*c430*/  FSEL R150, R5, -INF , !P4 ;  /* 0xff80000005967808 */ /* 0x002fe40006000000 */
[C---:B------:R-:W-:Y:S02]  /*c440*/  ISETP.GT.AND P4, PT, R137.reuse, 0x10, P0 ;  /* 0x000000108900780c */ /* 0x040fe40000784270 */
[----:B------:R-:W-:Y:S02]  /*c450*/  ISETP.GT.AND P6, PT, R137, 0x8, P0 ;  /* 0x000000088900780c */ /* 0x000fe400007c4270 */
[----:B------:R-:W-:Y:S02]  /*c460*/  ISETP.LT.OR P4, PT, R139, 0x11, P4 ;  /* 0x000000118b00780c */ /* 0x000fe40002781670 */
[----:B------:R-:W-:Y:S02]  /*c470*/  FSEL R148, R4, -INF , !P5 ;  /* 0xff80000004947808 */ /* 0x000fe40006800000 */
[C---:B------:R-:W-:Y:S02]  /*c480*/  ISETP.GT.AND P5, PT, R137.reuse, 0x9, P0 ;  /* 0x000000098900780c */ /* 0x040fe400007a4270 */
[----:B------:R-:W-:Y:S02]  /*c490*/  FSEL R138, R12, -INF , !P4 ;  /* 0xff8000000c8a7808 */ /* 0x000fe40006000000 */
[----:B------:R-:W-:Y:S01]  /*c4a0*/  ISETP.GT.AND P4, PT, R137, 0x19, P0 ;  /* 0x000000198900780c */ /* 0x000fe20000784270 */
[----:B------:R-:W1:Y:S01]  /*c4b0*/  SHFL.IDX PT, R12, R0, 0x1, 0x1c1f ;  /* 0x003c1f00000c7f89 */ /* 0x000e6200000e0000 */
        /* <DEDUP_REMOVED lines=8> */
[----:B------:R-:W-:Y:S02]  /*c540*/  ISETP.GT.AND P4, PT, R137, 0x28, P0 ;  /* 0x000000288900780c */ /* 0x000fe40000784270 */
[C---:B------:R-:W-:Y:S02]  /*c550*/  ISETP.LT.OR P6, PT, R139.reuse, 0x12, P6 ;  /* 0x000000128b00780c */ /* 0x040fe400037c1670 */
[C---:B------:R-:W-:Y:S02]  /*c560*/  ISETP.LT.OR P5, PT, R139.reuse, 0x19, P5 ;  /* 0x000000198b00780c */ /* 0x040fe40002fa1670 */
[----:B------:R-:W-:Y:S01]  /*c570*/  ISETP.LT.OR P4, PT, R139, 0x29, P4 ;  /* 0x000000298b00780c */ /* 0x000fe20002781670 */
[--C-:B-1----:R-:W-:Y:S01]  /*c580*/  IMAD.IADD R0, R135, 0x1, R12.reuse ;  /* 0x0000000187007824 */ /* 0x102fe200078e020c */
[----:B------:R-:W-:Y:S01]  /*c590*/  FSEL R136, R13, -INF , !P6 ;  /* 0xff8000000d887808 */ /* 0x000fe20007000000 */
[----:B------:R-:W-:Y:S01]  /*c5a0*/  IMAD.IADD R4, R133, 0x1, R12 ;  /* 0x0000000185047824 */ /* 0x000fe200078e020c */
        /* <DEDUP_REMOVED lines=39> */
.L_x_384:
[----:B------:R-:W-:Y:S04]  /*c820*/  MOV R5, c[0x0][0x32c] ;  /* 0x0000cb0000057a02 */ /* 0x000fe80000000f00 */
[----:B------:R-:W-:Y:S11]  /*c830*/  ISETP.NE.AND P4, PT, R5, 0x1, PT ;  /* 0x000000010500780c */ /* 0x000ff60003f85270 */
[----:B------:R-:W-:Y:S02]  /*c840*/  @!UPT UIADD3 URZ, URZ, URZ, URZ ;  /* 0x0000003f3f3ff290 */ /* 0x000fe4000fffe03f */
[----:B------:R-:W-:Y:S05]  /*c850*/  @P4 IMAD.HI.U32 R5, R12, c[0x0][0x330], RZ ;  /* 0x0000cc000c054a27 */ /* 0x000fea00078e00ff */
[----:B------:R-:W-:Y:S02]  /*c860*/  @P4 SHF.R.U32.HI R12, RZ, c[0x0][0x334], R5 ;  /* 0x0000cd00ff0c4a19 */ /* 0x000fe40000011605 */
.L_x_385:
[----:B------:R-:W-:Y:S05]  /*c870*/  BSYNC B0 ;  /* 0x0000000000007941 */ /* 0x000fea0003800000 */
.L_x_383:
[----:B------:R-:W-:Y:S04]  /*c880*/  IMAD.MOV.U32 R5, RZ, RZ, c[0x0][0x32c] ;  /* 0x0000cb00ff057624 */ /* 0x000fe800078e00ff */
[----:B------:R-:W-:Y:S04]  /*c890*/  IMAD R12, R12, R5, -UR6 ;  /* 0x800000060c0c7e24 */ /* 0x000fe8000f8e0205 */
[----:B------:R-:W-:Y:S05]  /*c8a0*/  IMAD.IADD R9, R12, 0x1, -R205 ;  /* 0x000000010c097824 */ /* 0x000fea00078e0acd */
[----:B------:R-:W-:Y:S02]  /*c8b0*/  IADD3 R5, R9, c[0x0][0x32c], RZ ;  /* 0x0000cb0009057a10 */ /* 0x000fe40007ffe0ff */
[----:B------:R-:W-:Y:S02]  /*c8c0*/  IMNMX R4, R4, R9, !PT ;  /* 0x0000000904047217 */ /* 0x000fe40007800200 */
[----:B------:R-:W-:Y:S02]  /*c8d0*/  IMNMX R0, R0, R5, PT ;  /* 0x0000000500007217 */ /* 0x000fe40003800200 */
.L_x_382:
        /* <DEDUP_REMOVED lines=9> */
[----:B------:R-:W-:Y:S02]  /*c970*/  FSEL R21, R6, -INF , !P6 ;  /* 0xff80000006157808 */ /* 0x000fe40007000000 */
[----:B------:R-:W-:Y:S02]  /*c980*/  FMNMX.FTZ R5, R138, R5, !PT ;  /* 0x000000058a057209 */ /* 0x000fe40007810000 */
[----:B------:R-:W-:Y:S02]  /*c990*/  ISETP.LT.OR P5, PT, R0, 0x2, P5 ;  /* 0x000000020000780c */ /* 0x000fe40002fa1670 */
[----:B------:R-:W-:Y:S02]  /*c9a0*/  FMNMX.FTZ R5, R136, R5, !PT ;  /* 0x0000000588057209 */ /* 0x000fe40007810000 */
[----:B------:R-:W-:Y:S02]  /*c9b0*/  ISETP.GT.AND P4, PT, R4, 0x8, P0 ;  /* 0x000000080400780c */ /* 0x000fe40000784270 */
[----:B------:R-:W-:Y:S02]  /*c9c0*/  FMNMX.FTZ R5, R134, R5, !PT ;  /* 0x0000000586057209 */ /* 0x000fe40007810000 */
[----:B------:R-:W-:Y:S02]  /*c9d0*/  FMNMX.FTZ R6, R21, R2, !PT ;  /* 0x0000000215067209 */ /* 0x000fe40007810000 */
[----:B------:R-:W-:Y:S02]  /*c9e0*/  FMNMX.FTZ R5, R132, R5, !PT ;  /* 0x0000000584057209 */ /* 0x000fe40007810000 */
[----:B------:R-:W-:Y:S02]  /*c9f0*/  ISETP.GT.AND P6, PT, R4, 0x9, P0 ;  /* 0x000000090400780c */ /* 0x000fe400007c4270 */
[----:B------:R-:W-:Y:S02]  /*ca00*/  ISETP.LT.OR P4, PT, R0, 0x9, P4 ;  /* 0x000000090000780c */ /* 0x000fe40002781670 */
[----:B------:R-:W-:Y:S02]  /*ca10*/  FSEL R17, R7, -INF , !P5 ;  /* 0xff80000007117808 */ /* 0x000fe40006800000 */
[----:B------:R-:W-:Y:S02]  /*ca20*/  FMNMX.FTZ R5, R168, R5, !PT ;  /* 0x00000005a8057209 */ /* 0x000fe40007810000 */
[----:B------:R-:W-:Y:S02]  /*ca30*/  ISETP.GT.AND P5, PT, R4, 0x10, P0 ;  /* 0x000000100400780c */ /* 0x000fe400007a4270 */
[----:B------:R-:W-:Y:S02]  /*ca40*/  ISETP.LT.OR P6, PT, R0, 0xa, P6 ;  /* 0x0000000a0000780c */ /* 0x000fe400037c1670 */
[----:B------:R-:W-:Y:S02]  /*ca50*/  FSEL R9, R10, -INF , !P4 ;  /* 0xff8000000a097808 */ /* 0x000fe40006000000 */
[----:B------:R-:W-:Y:S02]  /*ca60*/  ISETP.GT.AND P4, PT, R4, 0x11, P0 ;  /* 0x000000110400780c */ /* 0x000fe40000784270 */
[----:B------:R-:W-:Y:S02]  /*ca70*/  FMNMX.FTZ R5, R166, R5, !PT ;  /* 0x00000005a6057209 */ /* 0x000fe40007810000 */
        /* <DEDUP_REMOVED lines=8> */
[----:B------:R-:W-:Y:S02]  /*cb00*/  FMNMX.FTZ R10, R162, R5, !PT ;  /* 0x00000005a20a7209 */ /* 0x000fe40007810000 */
[C---:B------:R-:W-:Y:S02]  /*cb10*/  ISETP.GT.AND P5, PT, R4.reuse, 0x18, P0 ;  /* 0x000000180400780c */ /* 0x040fe400007a4270 */
[----:B------:R-:W-:Y:S02]  /*cb20*/  ISETP.GT.AND P4, PT, R4, 0x19, P0 ;  /* 0x000000190400780c */ /* 0x000fe40000784270 */
[----:B------:R-:W-:Y:S02]  /*cb30*/  FMNMX.FTZ R6, R11, R6, !PT ;  /* 0x000000060b067209 */ /* 0x000fe40007810000 */
[----:B------:R-:W-:Y:S02]  /*cb40*/  FMNMX.FTZ R5, R147, R10, !PT ;  /* 0x0000000a93057209 */ /* 0x000fe40007810000 */
[----:B------:R-:W-:Y:S02]  /*cb50*/  FMNMX.FTZ R10, R137, R6, !PT ;  /* 0x00000006890a7209 */ /* 0x000fe40007810000 */
[C---:B------:R-:W-:Y:S02]  /*cb60*/  ISETP.LT.OR P5, PT, R0.reuse, 0x19, P5 ;  /* 0x000000190000780c */ /* 0x040fe40002fa1670 */
[----:B------:R-:W-:Y:S02]  /*cb70*/  ISETP.LT.OR P4, PT, R0, 0x1a, P4 ;  /* 0x0000001a0000780c */ /* 0x000fe40002781670 */
[----:B------:R-:W-:Y:S02]  /*cb80*/  FSEL R33, R18, -INF , !P5 ;  /* 0xff80000012217808 */ /* 0x000fe40006800000 */
[----:B------:R-:W-:Y:S02]  /*cb90*/  FSEL R133, R19, -INF , !P4 ;  /* 0xff80000013857808 */ /* 0x000fe40006000000 */
[----:B------:R-:W-:Y:S02]  /*cba0*/  FMNMX.FTZ R10, R135, R10, !PT ;  /* 0x0000000a870a7209 */ /* 0x000fe40007810000 */
[C---:B------:R-:W-:Y:S02]  /*cbb0*/  ISETP.GT.AND P4, PT, R4.reuse, 0x20, P0 ;  /* 0x000000200400780c */ /* 0x040fe40000784270 */
[----:B------:R-:W-:Y:S02]  /*cbc0*/  FMNMX.FTZ R10, R33, R10, !PT ;  /* 0x0000000a210a7209 */ /* 0x000fe40007810000 */
[----:B------:R-:W-:Y:S02]  /*cbd0*/  ISETP.GT.AND P6, PT, R4, 0x21, P0 ;  /* 0x000000210400780c */ /* 0x000fe400007c4270 */
[----:B------:R-:W-:Y:S02]  /*cbe0*/  ISETP.LT.OR P4, PT, R0, 0x21, P4 ;  /* 0x000000210000780c */ /* 0x000fe40002781670 */
[----:B------:R-:W-:Y:S02]  /*cbf0*/  FMNMX.FTZ R10, R133, R10, !PT ;  /* 0x0000000a850a7209 */ /* 0x000fe40007810000 */
[----:B------:R-:W-:Y:S02]  /*cc00*/  FSEL R171, R22, -INF , !P4 ;  /* 0xff80000016ab7808 */ /* 0x000fe40006000000 */
[----:B------:R-:W-:Y:S02]  /*cc10*/  ISETP.GT.AND P5, PT, R4, 0x28, P0 ;  /* 0x000000280400780c */ /* 0x000fe400007a4270 */
[----:B------:R-:W-:Y:S02]  /*cc20*/  ISETP.LT.OR P6, PT, R0, 0x22, P6 ;  /* 0x000000220000780c */ /* 0x000fe400037c1670 */
[----:B------:R-:W-:Y:S02]  /*cc30*/  ISETP.GT.AND P4, PT, R4, 0x29, P0 ;  /* 0x000000290400780c */ /* 0x000fe40000784270 */
[----:B------:R-:W-:Y:S02]  /*cc40*/  FSEL R169, R23, -INF , !P6 ;  /* 0xff80000017a97808 */ /* 0x000fe40007000000 */
[----:B------:R-:W-:Y:S02]  /*cc50*/  ISETP.LT.OR P5, PT, R0, 0x29, P5 ;  /* 0x000000290000780c */ /* 0x000fe40002fa1670 */
[----:B------:R-:W-:Y:S02]  /*cc60*/  FMNMX.FTZ R10, R171, R10, !PT ;  /* 0x0000000aab0a7209 */ /* 0x000fe40007810000 */
[----:B------:R-:W-:Y:S02]  /*cc70*/  FSEL R167, R26, -INF , !P5 ;  /* 0xff8000001aa77808 */ /* 0x000fe40006800000 */
[----:B------:R-:W-:Y:S02]  /*cc80*/  ISETP.LT.OR P4, PT, R0, 0x2a, P4 ;  /* 0x0000002a0000780c */ /* 0x000fe40002781670 */
[C---:B------:R-:W-:Y:S02]  /*cc90*/  ISETP.GT.AND P6, PT, R4.reuse, 0x30, P0 ;  /* 0x000000300400780c */ /* 0x040fe400007c4270 */
[----:B------:R-:W-:Y:S02]  /*cca0*/  FMNMX.FTZ R10, R169, R10, !PT ;  /* 0x0000000aa90a7209 */ /* 0x000fe40007810000 */
[----:B------:R-:W-:Y:S02]  /*ccb0*/  FSEL R165, R27, -INF , !P4 ;  /* 0xff8000001ba57808 */ /* 0x000fe40006000000 */
[----:B------:R-:W-:Y:S01]  /*ccc0*/  ISETP.GT.AND P5, PT, R4, 0x31, P0 ;  /* 0x000000310400780c */ /* 0x000fe200007a4270 */
[----:B------:R-:W-:Y:S01]  /*ccd0*/  LDSM.16.MT88.4 R24, [R190+0x100] ;  /* 0x00010000be18783b */ /* 0x000fe20000004200 */
[----:B------:R-:W-:Y:S02]  /*cce0*/  ISETP.LT.OR P6, PT, R0, 0x31, P6 ;  /* 0x000000310000780c */ /* 0x000fe400037c1670 */
[----:B------:R-:W-:Y:S02]  /*ccf0*/  FMNMX.FTZ R10, R167, R10, !PT ;  /* 0x0000000aa70a7209 */ /* 0x000fe40007810000 */
[----:B------:R-:W-:Y:S02]  /*cd00*/  FMNMX.FTZ R5, R146, R5, !PT ;  /* 0x0000000592057209 */ /* 0x000fe40007810000 */
[----:B------:R-:W-:Y:S02]  /*cd10*/  FSEL R145, R30, -INF , !P6 ;  /* 0xff8000001e917808 */ /* 0x000fe40007000000 */
[----:B------:R-:W-:Y:S02]  /*cd20*/  ISETP.GT.AND P4, PT, R4, 0x38, P0 ;  /* 0x000000380400780c */ /* 0x000fe40000784270 */
[----:B------:R-:W-:Y:S02]  /*cd30*/  ISETP.LT.OR P5, PT, R0, 0x32, P5 ;  /* 0x000000320000780c */ /* 0x000fe40002fa1670 */
[----:B------:R-:W-:Y:S02]  /*cd40*/  FMNMX.FTZ R10, R165, R10, !PT ;  /* 0x0000000aa50a7209 */ /* 0x000fe40007810000 */
[----:B------:R-:W-:Y:S02]  /*cd50*/  FMNMX.FTZ R5, R144, R5, !PT ;  /* 0x0000000590057209 */ /* 0x000fe40007810000 */
[----:B------:R-:W-:Y:S02]  /*cd60*/  FSEL R143, R31, -INF , !P5 ;  /* 0xff8000001f8f7808 */ /* 0x000fe40006800000 */
[----:B------:R-:W-:Y:S01]  /*cd70*/  ISETP.GT.AND P0, PT, R4, 0x39, P0 ;  /* 0x000000390400780c */ /* 0x000fe20000704270 */
[----:B------:R-:W-:Y:S01]  /*cd80*/  LDSM.16.MT88.4 R28, [R189+0x100] ;  /* 0x00010000bd1c783b */ /* 0x000fe20000004200 */
[----:B------:R-:W-:Y:S02]  /*cd90*/  FMNMX.FTZ R4, R145, R10, !PT ;  /* 0x0000000a91047209 */ /* 0x000fe40007810000 */
[----:B------:R-:W-:Y:S02]  /*cda0*/  ISETP.LT.OR P4, PT, R0, 0x39, P4 ;  /* 0x000000390000780c */ /* 0x000fe40002781670 */
[----:B------:R-:W-:Y:S02]  /*cdb0*/  FMNMX.FTZ R6, R142, R5, !PT ;  /* 0x000000058e067209 */ /* 0x000fe40007810000 */
[----:B------:R-:W-:Y:S02]  /*cdc0*/  FSEL R141, R34, -INF , !P4 ;  /* 0xff800000228d7808 */ /* 0x000fe40006000000 */
[----:B------:R-:W-:Y:S01]  /*cdd0*/  ISETP.LT.OR P0, PT, R0, 0x3a, P0 ;  /* 0x0000003a0000780c */ /* 0x000fe20000701670 */
[----:B------:R-:W1:Y:S01]  /*cde0*/  SHFL.BFLY PT, R5, R6, 0x2, 0x1f ;  /* 0x0c401f0006057f89 */ /* 0x000e6200000e0000 */
[----:B------:R-:W-:Y:S02]  /*cdf0*/  FMNMX.FTZ R0, R143, R4, !PT ;  /* 0x000000048f007209 */ /* 0x000fe40007810000 */
[----:B------:R-:W-:Y:S02]  /*ce00*/  FSEL R13, R35, -INF , !P0 ;  /* 0xff800000230d7808 */ /* 0x000fe40004000000 */
[----:B------:R-:W-:Y:S04]  /*ce10*/  FMNMX.FTZ R0, R141, R0, !PT ;  /* 0x000000008d007209 */ /* 0x000fe80007810000 */
[----:B------:R-:W-:Y:S05]  /*ce20*/  FMNMX.FTZ R7, R13, R0, !PT ;  /* 0x000000000d077209 */ /* 0x000fea0007810000 */
[----:B------:R-:W2:Y:S01]  /*ce30*/  SHFL.BFLY PT, R4, R7, 0x2, 0x1f ;  /* 0x0c401f0007047f89 */ /* 0x000ea200000e0000 */
[----:B-1----:R-:W-:Y:S07]  /*ce40*/  FMNMX.FTZ R6, R6, R5, !PT ;  /* 0x0000000506067209 */ /* 0x002fee0007810000 */
[----:B------:R-:W1:Y:S01]  /*ce50*/  SHFL.BFLY PT, R15, R6, 0x1, 0x1f ;  /* 0x0c201f00060f7f89 */ /* 0x000e6200000e0000 */
[----:B--2---:R-:W-:Y:S07]  /*ce60*/  FMNMX.FTZ R5, R7, R4, !PT ;  /* 0x0000000407057209 */ /* 0x004fee0007810000 */
[----:B------:R-:W2:Y:S01]  /*ce70*/  SHFL.BFLY PT, R12, R5, 0x1, 0x1f ;  /* 0x0c201f00050c7f89 */ /* 0x000ea200000e0000 */
[----:B-1----:R-:W-:Y:S04]  /*ce80*/  FMNMX.FTZ R0, R6, R15, !PT ;  /* 0x0000000f06007209 */ /* 0x002fe80007810000 */
[C---:B------:R-:W-:Y:S01]  /*ce90*/  FSETP.NEU.FTZ.AND P0, PT, R0.reuse, -INF , PT ;  /* 0xff8000000000780b */ /* 0x040fe20003f1d000 */
[C---:B------:R-:W-:Y:S03]  /*cea0*/  FMUL.FTZ R155, R0.reuse, c[0x0][0x2d0] ;  /* 0x0000b400009b7a20 */ /* 0x040fe60000410000 */
[----:B------:R-:W-:Y:S02]  /*ceb0*/  FSEL R4, R0, RZ, P0 ;  /* 0x000000ff00047208 */ /* 0x000fe40000000000 */
[----:B------:R-:W-:Y:S03]  /*cec0*/  FSEL R155, R155, RZ, P0 ;  /* 0x000000ff9b9b7208 */ /* 0x000fe60000000000 */
[----:B------:R-:W-:Y:S01]  /*ced0*/  FADD.FTZ R3, -R4, R3 ;  /* 0x0000000304037221 */ /* 0x000fe20000010100 */
[----:B--2---:R-:W-:Y:S01]  /*cee0*/  FMNMX.FTZ R12, R5, R12, !PT ;  /* 0x0000000c050c7209 */ /* 0x004fe20007810000 */
[--C-:B------:R-:W-:Y:S02]  /*cef0*/  FFMA.FTZ R14, R140, c[0x0][0x2d0], -R155.reuse ;  /* 0x0000b4008c0e7a23 */ /* 0x100fe4000001089b */
[--C-:B------:R-:W-:Y:S01]  /*cf00*/  FFMA.FTZ R148, R148, c[0x0][0x2d0], -R155.reuse ;  /* 0x0000b40094947a23 */ /* 0x100fe2000001089b */
[C---:B------:R-:W-:Y:S01]  /*cf10*/  FSETP.NEU.FTZ.AND P0, PT, R12.reuse, -INF , PT ;  /* 0xff8000000c00780b */ /* 0x040fe20003f1d000 */
[----:B------:R-:W-:Y:S02]  /*cf20*/  FMUL.FTZ R140, R12, c[0x0][0x2d0] ;  /* 0x0000b4000c8c7a20 */ /* 0x000fe40000410000 */
[--C-:B------:R-:W-:Y:S01]  /*cf30*/  FFMA.FTZ R15, R150, c[0x0][0x2d0], -R155.reuse ;  /* 0x0000b400960f7a23 */ /* 0x100fe2000001089b */
[----:B------:R-:W-:Y:S01]  /*cf40*/  FSEL R5, R12, RZ, P0 ;  /* 0x000000ff0c057208 */ /* 0x000fe20000000000 */
[--C-:B------:R-:W-:Y:S01]  /*cf50*/  FFMA.FTZ R149, R8, c[0x0][0x2d0], -R155.reuse ;  /* 0x0000b40008957a23 */ /* 0x100fe2000001089b */
[----:B------:R-:W-:Y:S01]  /*cf60*/  FSEL R140, R140, RZ, P0 ;  /* 0x000000ff8c8c7208 */ /* 0x000fe20000000000 */
[----:B------:R-:W-:Y:S01]  /*cf70*/  FMUL.FTZ R6, R3, c[0x0][0x2d0] ;  /* 0x0000b40003067a20 */ /* 0x000fe20000410000 */
[----:B------:R-:W-:Y:S01]  /*cf80*/  MUFU.EX2 R148, R148 ;  /* 0x0000009400947308 */ /* 0x000fe20000000800 */
[----:B------:R-:W-:Y:S01]  /*cf90*/  FADD.FTZ R5, -R5, R2 ;  /* 0x0000000205057221 */ /* 0x000fe20000010100 */
[----:B------:R-:W-:Y:S01]  /*cfa0*/  PLOP3.LUT P0, PT, PT, PT, UP0, 0x80, 0x0 ;  /* 0x000000000000781c */ /* 0x000fe20003f0f008 */
[--C-:B------:R-:W-:Y:S02]  /*cfb0*/  FFMA.FTZ R153, R21, c[0x0][0x2d0], -R140.reuse ;  /* 0x0000b40015997a23 */ /* 0x100fe4000001088c */
[----:B------:R-:W1:Y:S01]  /*cfc0*/  LDSM.16.MT88.4 R20, [R195+0x100] ;  /* 0x00010000c314783b */ /* 0x000e620000004200 */
[--C-:B------:R-:W-:Y:S02]  /*cfd0*/  FFMA.FTZ R152, R17, c[0x0][0x2d0], -R140.reuse ;  /* 0x0000b40011987a23 */ /* 0x100fe4000001088c */
[--C-:B------:R-:W-:Y:S02]  /*cfe0*/  FFMA.FTZ R151, R9, c[0x0][0x2d0], -R140.reuse ;  /* 0x0000b40009977a23 */ /* 0x100fe4000001088c */
[--C-:B------:R-:W-:Y:S01]  /*cff0*/  FFMA.FTZ R150, R11, c[0x0][0x2d0], -R140.reuse ;  /* 0x0000b4000b967a23 */ /* 0x100fe2000001088c */
[----:B------:R-:W2:Y:S01]  /*d000*/  MUFU.EX2 R3, R6 ;  /* 0x0000000600037308 */ /* 0x000ea20000000800 */
[----:B------:R-:W-:Y:S02]  /*d010*/  FMUL.FTZ R2, R5, c[0x0][0x2d0] ;  /* 0x0000b40005027a20 */ /* 0x000fe40000410000 */
[--C-:B------:R-:W-:Y:S02]  /*d020*/  FFMA.FTZ R154, R138, c[0x0][0x2d0], -R155.reuse ;  /* 0x0000b4008a9a7a23 */ /* 0x100fe4000001089b */
[--C-:B------:R-:W-:Y:S02]  /*d030*/  FFMA.FTZ R157, R136, c[0x0][0x2d0], -R155.reuse ;  /* 0x0000b400889d7a23 */ /* 0x100fe4000001089b */
[--C-:B------:R-:W-:Y:S02]  /*d040*/  FFMA.FTZ R156, R134, c[0x0][0x2d0], -R155.reuse ;  /* 0x0000b400869c7a23 */ /* 0x100fe4000001089b */
[--C-:B------:R-:W-:Y:S01]  /*d050*/  FFMA.FTZ R159, R132, c[0x0][0x2d0], -R155.reuse ;  /* 0x0000b400849f7a23 */ /* 0x100fe2000001089b */
[----:B------:R-:W3:Y:S01]  /*d060*/  MUFU.EX2 R2, R2 ;  /* 0x0000000200027308 */ /* 0x000ee20000000800 */
[--C-:B------:R-:W-:Y:S02]  /*d070*/  FFMA.FTZ R158, R137, c[0x0][0x2d0], -R140.reuse ;  /* 0x0000b400899e7a23 */ /* 0x100fe4000001088c */
[----:B------:R-:W-:Y:S01]  /*d080*/  LDSM.16.MT88.4 R136, [R189+0x2900] ;  /* 0x00290000bd88783b */ /* 0x000fe20000004200 */
[--C-:B------:R-:W-:Y:S02]  /*d090*/  FFMA.FTZ R161, R135, c[0x0][0x2d0], -R140.reuse ;  /* 0x0000b40087a17a23 */ /* 0x100fe4000001088c */
[--C-:B------:R-:W-:Y:S02]  /*d0a0*/  FFMA.FTZ R160, R33, c[0x0][0x2d0], -R140.reuse ;  /* 0x0000b40021a07a23 */ /* 0x100fe4000001088c */
[--C-:B------:R-:W-:Y:S02]  /*d0b0*/  FFMA.FTZ R163, R133, c[0x0][0x2d0], -R140.reuse ;  /* 0x0000b40085a37a23 */ /* 0x100fe4000001088c */
[----:B------:R-:W4:Y:S01]  /*d0c0*/  MUFU.EX2 R15, R15 ;  /* 0x0000000f000f7308 */ /* 0x000f220000000800 */
[----:B------:R-:W-:Y:S01]  /*d0d0*/  LDSM.16.MT88.4 R32, [R190+0x900] ;  /* 0x00090000be20783b */ /* 0x000fe20000004200 */
[--C-:B------:R-:W-:Y:S02]  /*d0e0*/  FFMA.FTZ R170, R146, c[0x0][0x2d0], -R155.reuse ;  /* 0x0000b40092aa7a23 */ /* 0x100fe4000001089b */
[C---:B--2---:R-:W-:Y:S02]  /*d0f0*/  FMUL.FTZ R4, R3.reuse, R128 ;  /* 0x0000008003047220 */ /* 0x044fe40000410000 */
[C---:B------:R-:W-:Y:S02]  /*d100*/  FMUL.FTZ R5, R3.reuse, R129 ;  /* 0x0000008103057220 */ /* 0x040fe40000410000 */
[C---:B------:R-:W-:Y:S01]  /*d110*/  FMUL.FTZ R8, R3.reuse, R124 ;  /* 0x0000007c03087220 */ /* 0x040fe20000410000 */
[----:B------:R-:W-:Y:S01]  /*d120*/  LDSM.16.MT88.4 R132, [R190+0x2900] ;  /* 0x00290000be84783b */ /* 0x000fe20000004200 */
[----:B------:R-:W-:Y:S01]  /*d130*/  MUFU.EX2 R14, R14 ;  /* 0x0000000e000e7308 */ /* 0x000fe20000000800 */
[C---:B------:R-:W-:Y:S02]  /*d140*/  FMUL.FTZ R9, R3.reuse, R125 ;  /* 0x0000007d03097220 */ /* 0x040fe40000410000 */
[C---:B------:R-:W-:Y:S02]  /*d150*/  FMUL.FTZ R100, R3.reuse, R100 ;  /* 0x0000006403647220 */ /* 0x040fe40000410000 */
[C---:B---3--:R-:W-:Y:S02]  /*d160*/  FMUL.FTZ R6, R2.reuse, R130 ;  /* 0x0000008202067220 */ /* 0x048fe40000410000 */
[C---:B------:R-:W-:Y:S02]  /*d170*/  FMUL.FTZ R7, R2.reuse, R131 ;  /* 0x0000008302077220 */ /* 0x040fe40000410000 */
[C---:B------:R-:W-:Y:S01]  /*d180*/  FMUL.FTZ R10, R2.reuse, R126 ;  /* 0x0000007e020a7220 */ /* 0x040fe20000410000 */
[----:B------:R-:W2:Y:S01]  /*d190*/  MUFU.EX2 R149, R149 ;  /* 0x0000009500957308 */ /* 0x000ea20000000800 */
[C---:B------:R-:W-:Y:S01]  /*d1a0*/  FMUL.FTZ R11, R2.reuse, R127 ;  /* 0x0000007f020b7220 */ /* 0x040fe20000410000 */
[----:B------:R-:W-:Y:S01]  /*d1b0*/  LDSM.16.MT88.4 R128, [R195+0x2900] ;  /* 0x00290000c380783b */ /* 0x000fe20000004200 */
[----:B------:R-:W-:Y:S01]  /*d1c0*/  FMUL.FTZ R101, R3, R101 ;  /* 0x0000006503657220 */ /* 0x000fe20000410000 */
[----:B----4-:R-:W-:Y:S01]  /*d1d0*/  F2FP.BF16.PACK_AB R16, R15, R148 ;  /* 0x000000940f10723e */ /* 0x010fe200000010ff */
[C---:B------:R-:W-:Y:S02]  /*d1e0*/  FMUL.FTZ R102, R2.reuse, R102 ;  /* 0x0000006602667220 */ /* 0x040fe40000410000 */
[C---:B------:R-:W-:Y:S02]  /*d1f0*/  FMUL.FTZ R103, R2.reuse, R103 ;  /* 0x0000006702677220 */ /* 0x040fe40000410000 */
[C---:B------:R-:W-:Y:S01]  /*d200*/  FMUL.FTZ R104, R3.reuse, R104 ;  /* 0x0000006803687220 */ /* 0x040fe20000410000 */
[----:B------:R-:W-:Y:S01]  /*d210*/  MUFU.EX2 R153, R153 ;  /* 0x0000009900997308 */ /* 0x000fe20000000800 */
[C---:B------:R-:W-:Y:S01]  /*d220*/  FMUL.FTZ R105, R3.reuse, R105 ;  /* 0x0000006903697220 */ /* 0x040fe20000410000 */
[----:B------:R-:W-:Y:S01]  /*d230*/  LDSM.16.MT88.4 R124, [R188+0x900] ;  /* 0x00090000bc7c783b */ /* 0x000fe20000004200 */
[C---:B------:R-:W-:Y:S02]  /*d240*/  FMUL.FTZ R106, R2.reuse, R106 ;  /* 0x0000006a026a7220 */ /* 0x040fe40000410000 */
[C---:B------:R-:W-:Y:S02]  /*d250*/  FMUL.FTZ R107, R2.reuse, R107 ;  /* 0x0000006b026b7220 */ /* 0x040fe40000410000 */
[C---:B------:R-:W-:Y:S02]  /*d260*/  FMUL.FTZ R108, R3.reuse, R108 ;  /* 0x0000006c036c7220 */ /* 0x040fe40000410000 */
[----:B------:R-:W-:Y:S01]  /*d270*/  FMUL.FTZ R109, R3, R109 ;  /* 0x0000006d036d7220 */ /* 0x000fe20000410000 */
[----:B------:R-:W3:Y:S01]  /*d280*/  MUFU.EX2 R152, R152 ;  /* 0x0000009800987308 */ /* 0x000ee20000000800 */
[C---:B------:R-:W-:Y:S02]  /*d290*/  FMUL.FTZ R110, R2.reuse, R110 ;  /* 0x0000006e026e7220 */ /* 0x040fe40000410000 */
[C---:B------:R-:W-:Y:S01]  /*d2a0*/  FMUL.FTZ R111, R2.reuse, R111 ;  /* 0x0000006f026f7220 */ /* 0x040fe20000410000 */
[----:B--2---:R-:W-:Y:S01]  /*d2b0*/  F2FP.BF16.PACK_AB R18, R149, R14 ;  /* 0x0000000e9512723e */ /* 0x004fe200000010ff */
[--C-:B------:R-:W-:Y:S02]  /*d2c0*/  FFMA.FTZ R174, R145, c[0x0][0x2d0], -R140.reuse ;  /* 0x0000b40091ae7a23 */ /* 0x100fe4000001088c */
[--C-:B------:R-:W-:Y:S02]  /*d2d0*/  FFMA.FTZ R221, R143, c[0x0][0x2d0], -R140.reuse ;  /* 0x0000b4008fdd7a23 */ /* 0x100fe4000001088c */
[--C-:B------:R-:W-:Y:S01]  /*d2e0*/  FFMA.FTZ R220, R141, c[0x0][0x2d0], -R140.reuse ;  /* 0x0000b4008ddc7a23 */ /* 0x100fe2000001088c */
        /* <DEDUP_REMOVED lines=9> */
[----:B---3--:R-:W-:Y:S01]  /*d380*/  F2FP.BF16.PACK_AB R17, R152, R153 ;  /* 0x000000999811723e */ /* 0x008fe200000010ff */
[C---:B------:R-:W-:Y:S02]  /*d390*/  FMUL.FTZ R119, R2.reuse, R119 ;  /* 0x0000007702777220 */ /* 0x040fe40000410000 */
        /* <DEDUP_REMOVED lines=8> */
[----:B------:R-:W3:Y:S01]  /*d420*/  MUFU.EX2 R157, R157 ;  /* 0x0000009d009d7308 */ /* 0x000ee20000000800 */
[----:B------:R-:W-:Y:S02]  /*d430*/  FMUL.FTZ R39, R2, R39 ;  /* 0x0000002702277220 */ /* 0x000fe40000410000 */
[C---:B------:R-:W-:Y:S01]  /*d440*/  FMUL.FTZ R40, R3.reuse, R40 ;  /* 0x0000002803287220 */ /* 0x040fe20000410000 */
[----:B--2---:R-:W-:Y:S01]  /*d450*/  F2FP.BF16.PACK_AB R19, R150, R151 ;  /* 0x000000979613723e */ /* 0x004fe200000010ff */
[C---:B------:R-:W-:Y:S02]  /*d460*/  FMUL.FTZ R41, R3.reuse, R41 ;  /* 0x0000002903297220 */ /* 0x040fe40000410000 */
[C---:B------:R-:W-:Y:S02]  /*d470*/  FMUL.FTZ R42, R2.reuse, R42 ;  /* 0x0000002a022a7220 */ /* 0x040fe40000410000 */
[C---:B------:R-:W-:Y:S01]  /*d480*/  FMUL.FTZ R43, R2.reuse, R43 ;  /* 0x0000002b022b7220 */ /* 0x040fe20000410000 */
[----:B------:R-:W-:Y:S01]  /*d490*/  MUFU.EX2 R156, R156 ;  /* 0x0000009c009c7308 */ /* 0x000fe20000000800 */
[C---:B-1----:R-:W-:Y:S05]  /*d4a0*/  HMMA.16816.F32.BF16 R4, R16.reuse, R20, R4 ;  /* 0x000000141004723c */ /* 0x042fea0000041804 */
[C---:B------:R-:W-:Y:S02]  /*d4b0*/  FMUL.FTZ R44, R3.reuse, R44 ;  /* 0x0000002c032c7220 */ /* 0x040fe40000410000 */
[C---:B------:R-:W-:Y:S01]  /*d4c0*/  FMUL.FTZ R45, R3.reuse, R45 ;  /* 0x0000002d032d7220 */ /* 0x040fe20000410000 */
[C---:B------:R-:W-:Y:S01]  /*d4d0*/  HMMA.16816.F32.BF16 R8, R16.reuse, R22, R8 ;  /* 0x000000161008723c */ /* 0x040fe20000041808 */
[----:B------:R-:W1:Y:S01]  /*d4e0*/  LDSM.16.MT88.4 R20, [R188+0x100] ;  /* 0x00010000bc14783b */ /* 0x000e620000004200 */
[----:B------:R-:W2:Y:S02]  /*d4f0*/  MUFU.EX2 R159, R159 ;  /* 0x0000009f009f7308 */ /* 0x000ea40000000800 */
[C---:B------:R-:W-:Y:S02]  /*d500*/  FMUL.FTZ R46, R2.reuse, R46 ;  /* 0x0000002e022e7220 */ /* 0x040fe40000410000 */
[C---:B------:R-:W-:Y:S02]  /*d510*/  FMUL.FTZ R47, R2.reuse, R47 ;  /* 0x0000002f022f7220 */ /* 0x040fe40000410000 */
[C---:B------:R-:W-:Y:S04]  /*d520*/  HMMA.16816.F32.BF16 R100, R16.reuse, R24, R100 ;  /* 0x000000181064723c */ /* 0x040fe80000041864 */
[C---:B------:R-:W-:Y:S01]  /*d530*/  FMUL.FTZ R48, R3.reuse, R48 ;  /* 0x0000003003307220 */ /* 0x040fe20000410000 */
[----:B------:R-:W-:Y:S01]  /*d540*/  MUFU.EX2 R158, R158 ;  /* 0x0000009e009e7308 */ /* 0x000fe20000000800 */
[C---:B------:R-:W-:Y:S02]  /*d550*/  FMUL.FTZ R49, R3.reuse, R49 ;  /* 0x0000003103317220 */ /* 0x040fe40000410000 */
[C---:B------:R-:W-:Y:S01]  /*d560*/  HMMA.16816.F32.BF16 R104, R16.reuse, R26, R104 ;  /* 0x0000001a1068723c */ /* 0x040fe20000041868 */
[----:B------:R-:W4:Y:S03]  /*d570*/  LDSM.16.MT88.4 R24, [R195+0x2100] ;  /* 0x00210000c318783b */ /* 0x000f260000004200 */
[C---:B------:R-:W-:Y:S02]  /*d580*/  FMUL.FTZ R50, R2.reuse, R50 ;  /* 0x0000003202327220 */ /* 0x040fe40000410000 */
[C---:B------:R-:W-:Y:S01]  /*d590*/  FMUL.FTZ R51, R2.reuse, R51 ;  /* 0x0000003302337220 */ /* 0x040fe20000410000 */
[----:B------:R-:W5:Y:S01]  /*d5a0*/  MUFU.EX2 R161, R161 ;  /* 0x000000a100a17308 */ /* 0x000f620000000800 */
[C---:B------:R-:W-:Y:S04]  /*d5b0*/  HMMA.16816.F32.BF16 R108, R16.reuse, R28, R108 ;  /* 0x0000001c106c723c */ /* 0x040fe8000004186c */
[C---:B------:R-:W-:Y:S02]  /*d5c0*/  FMUL.FTZ R52, R3.reuse, R52 ;  /* 0x0000003403347220 */ /* 0x040fe40000410000 */
[C---:B------:R-:W-:Y:S02]  /*d5d0*/  FMUL.FTZ R53, R3.reuse, R53 ;  /* 0x0000003503357220 */ /* 0x040fe40000410000 */
[C---:B------:R-:W-:Y:S01]  /*d5e0*/  HMMA.16816.F32.BF16 R112, R16.reuse, R30, R112 ;  /* 0x0000001e1070723c */ /* 0x040fe20000041870 */
[----:B------:R-:W2:Y:S01]  /*d5f0*/  LDSM.16.MT88.4 R28, [R190+0x2100] ;  /* 0x00210000be1c783b */ /* 0x000ea20000004200 */
[----:B------:R-:W-:Y:S02]  /*d600*/  MUFU.EX2 R160, R160 ;  /* 0x000000a000a07308 */ /* 0x000fe40000000800 */
[C---:B------:R-:W-:Y:S02]  /*d610*/  FMUL.FTZ R54, R2.reuse, R54 ;  /* 0x0000003602367220 */ /* 0x040fe40000410000 */
[C---:B------:R-:W-:Y:S02]  /*d620*/  FMUL.FTZ R55, R2.reuse, R55 ;  /* 0x0000003702377220 */ /* 0x040fe40000410000 */
[C---:B------:R-:W-:Y:S01]  /*d630*/  FMUL.FTZ R56, R3.reuse, R56 ;  /* 0x0000003803387220 */ /* 0x040fe20000410000 */
[C---:B-1----:R-:W-:Y:S03]  /*d640*/  HMMA.16816.F32.BF16 R116, R16.reuse, R20, R116 ;  /* 0x000000141074723c */ /* 0x042fe60000041874 */
[C---:B------:R-:W-:Y:S01]  /*d650*/  FMUL.FTZ R57, R3.reuse, R57 ;  /* 0x0000003903397220 */ /* 0x040fe20000410000 */
[----:B------:R-:W1:Y:S01]  /*d660*/  MUFU.EX2 R163, R163 ;  /* 0x000000a300a37308 */ /* 0x000e620000000800 */
[C---:B------:R-:W-:Y:S02]  /*d670*/  FMUL.FTZ R58, R2.reuse, R58 ;  /* 0x0000003a023a7220 */ /* 0x040fe40000410000 */
[C---:B------:R-:W-:Y:S01]  /*d680*/  FMUL.FTZ R59, R2.reuse, R59 ;  /* 0x0000003b023b7220 */ /* 0x040fe20000410000 */
        /* <DEDUP_REMOVED lines=12> */
[C---:B------:R-:W-:Y:S02]  /*d750*/  FMUL.FTZ R65, R3.reuse, R65 ;  /* 0x0000004103417220 */ /* 0x040fe40000410000 */
[C---:B--2---:R-:W-:Y:S04]  /*d760*/  HMMA.16816.F32.BF16 R44, R16.reuse, R28, R44 ;  /* 0x0000001c102c723c */ /* 0x044fe8000004182c */
[C---:B------:R-:W-:Y:S01]  /*d770*/  FMUL.FTZ R66, R2.reuse, R66 ;  /* 0x0000004202427220 */ /* 0x040fe20000410000 */
[----:B------:R-:W-:Y:S01]  /*d780*/  MUFU.EX2 R221, R221 ;  /* 0x000000dd00dd7308 */ /* 0x000fe20000000800 */
[C---:B------:R-:W-:Y:S02]  /*d790*/  FMUL.FTZ R67, R2.reuse, R67 ;  /* 0x0000004302437220 */ /* 0x040fe40000410000 */
[C---:B------:R-:W-:Y:S01]  /*d7a0*/  HMMA.16816.F32.BF16 R48, R16.reuse, R30, R48 ;  /* 0x0000001e1030723c */ /* 0x040fe20000041830 */
[----:B------:R-:W2:Y:S03]  /*d7b0*/  LDSM.16.MT88.4 R28, [R195+0x4100] ;  /* 0x00410000c31c783b */ /* 0x000ea60000004200 */
[C---:B------:R-:W-:Y:S02]  /*d7c0*/  FMUL.FTZ R68, R3.reuse, R68 ;  /* 0x0000004403447220 */ /* 0x040fe40000410000 */
[C---:B------:R-:W-:Y:S01]  /*d7d0*/  FMUL.FTZ R69, R3.reuse, R69 ;  /* 0x0000004503457220 */ /* 0x040fe20000410000 */
[----:B------:R-:W-:Y:S01]  /*d7e0*/  MUFU.EX2 R220, R220 ;  /* 0x000000dc00dc7308 */ /* 0x000fe20000000800 */
        /* <DEDUP_REMOVED lines=9> */
[C---:B----4-:R-:W-:Y:S04]  /*d880*/  HMMA.16816.F32.BF16 R60, R16.reuse, R24, R60 ;  /* 0x00000018103c723c */ /* 0x050fe8000004183c */
[C---:B------:R-:W-:Y:S02]  /*d890*/  FMUL.FTZ R76, R3.reuse, R76 ;  /* 0x0000004c034c7220 */ /* 0x040fe40000410000 */
[C---:B------:R-:W-:Y:S02]  /*d8a0*/  FMUL.FTZ R77, R3.reuse, R77 ;  /* 0x0000004d034d7220 */ /* 0x040fe40000410000 */
[C---:B------:R-:W-:Y:S01]  /*d8b0*/  HMMA.16816.F32.BF16 R64, R16.reuse, R26, R64 ;  /* 0x0000001a1040723c */ /* 0x040fe20000041840 */
[----:B------:R-:W4:Y:S03]  /*d8c0*/  LDSM.16.MT88.4 R24, [R189+0x4100] ;  /* 0x00410000bd18783b */ /* 0x000f260000004200 */
        /* <DEDUP_REMOVED lines=21> */
[C---:B------:R-:W-:Y:S04]  /*da20*/  FMUL.FTZ R92, R3.reuse, R92 ;  /* 0x0000005c035c7220 */ /* 0x040fe80000410000 */
[C---:B------:R-:W-:Y:S01]  /*da30*/  FMUL.FTZ R93, R3.reuse, R93 ;  /* 0x0000005d035d7220 */ /* 0x040fe20000410000 */
[C---:B------:R-:W-:Y:S01]  /*da40*/  HMMA.16816.F32.BF16 R88, R16.reuse, R26, R88 ;  /* 0x0000001a1058723c */ /* 0x040fe20000041858 */
[----:B------:R-:W4:Y:S02]  /*da50*/  LDSM.16.MT88.4 R24, [R189+0x900] ;  /* 0x00090000bd18783b */ /* 0x000f240000004200 */
[C---:B------:R-:W-:Y:S02]  /*da60*/  FMUL.FTZ R94, R2.reuse, R94 ;  /* 0x0000005e025e7220 */ /* 0x040fe40000410000 */
[C---:B------:R-:W-:Y:S02]  /*da70*/  FMUL.FTZ R95, R2.reuse, R95 ;  /* 0x0000005f025f7220 */ /* 0x040fe40000410000 */
[C---:B------:R-:W-:Y:S02]  /*da80*/  FMUL.FTZ R96, R3.reuse, R96 ;  /* 0x0000006003607220 */ /* 0x040fe40000410000 */
[----:B------:R-:W-:Y:S03]  /*da90*/  FMUL.FTZ R97, R3, R97 ;  /* 0x0000006103617220 */ /* 0x000fe60000410000 */
[C---:B--2---:R-:W-:Y:S03]  /*daa0*/  HMMA.16816.F32.BF16 R92, R16.reuse, R28, R92 ;  /* 0x0000001c105c723c */ /* 0x044fe6000004185c */
[C---:B------:R-:W-:Y:S02]  /*dab0*/  FMUL.FTZ R98, R2.reuse, R98 ;  /* 0x0000006202627220 */ /* 0x040fe40000410000 */
[----:B------:R-:W-:Y:S02]  /*dac0*/  FMUL.FTZ R99, R2, R99 ;  /* 0x0000006302637220 */ /* 0x000fe40000410000 */
[--C-:B------:R-:W-:Y:S02]  /*dad0*/  FFMA.FTZ R168, R168, c[0x0][0x2d0], -R155.reuse ;  /* 0x0000b400a8a87a23 */ /* 0x100fe4000001089b */
[--C-:B------:R-:W-:Y:S03]  /*dae0*/  FFMA.FTZ R173, R166, c[0x0][0x2d0], -R155.reuse ;  /* 0x0000b400a6ad7a23 */ /* 0x100fe6000001089b */
[----:B------:R-:W-:Y:S01]  /*daf0*/  HMMA.16816.F32.BF16 R96, R16, R30, R96 ;  /* 0x0000001e1060723c */ /* 0x000fe20000041860 */
[----:B------:R-:W-:Y:S01]  /*db00*/  LDSM.16.MT88.4 R28, [R190+0x4900] ;  /* 0x00490000be1c783b */ /* 0x000fe20000004200 */
[----:B------:R-:W-:Y:S01]  /*db10*/  MUFU.EX2 R168, R168 ;  /* 0x000000a800a87308 */ /* 0x000fe20000000800 */
[--C-:B------:R-:W-:Y:S02]  /*db20*/  FFMA.FTZ R164, R164, c[0x0][0x2d0], -R155.reuse ;  /* 0x0000b400a4a47a23 */ /* 0x100fe4000001089b */
[--C-:B------:R-:W-:Y:S02]  /*db30*/  FFMA.FTZ R175, R162, c[0x0][0x2d0], -R155.reuse ;  /* 0x0000b400a2af7a23 */ /* 0x100fe4000001089b */
[----:B---3--:R-:W-:Y:S01]  /*db40*/  F2FP.BF16.PACK_AB R16, R157, R154 ;  /* 0x0000009a9d10723e */ /* 0x008fe200000010ff */
[--C-:B------:R-:W-:Y:S01]  /*db50*/  FFMA.FTZ R162, R171, c[0x0][0x2d0], -R140.reuse ;  /* 0x0000b400aba27a23 */ /* 0x100fe2000001088c */
[----:B------:R-:W-:Y:S03]  /*db60*/  F2FP.BF16.PACK_AB R18, R159, R156 ;  /* 0x0000009c9f12723e */ /* 0x000fe600000010ff */
[----:B-----5:R-:W-:Y:S01]  /*db70*/  F2FP.BF16.PACK_AB R17, R161, R158 ;  /* 0x0000009ea111723e */ /* 0x020fe200000010ff */
[--C-:B------:R-:W-:Y:S01]  /*db80*/  FFMA.FTZ R171, R144, c[0x0][0x2d0], -R155.reuse ;  /* 0x0000b40090ab7a23 */ /* 0x100fe2000001089b */
[----:B------:R-:W-:Y:S01]  /*db90*/  F2FP.BF16.PACK_AB R19, R163, R160 ;  /* 0x000000a0a313723e */ /* 0x000fe200000010ff */
[--C-:B------:R-:W-:Y:S01]  /*dba0*/  FFMA.FTZ R169, R169, c[0x0][0x2d0], -R140.reuse ;  /* 0x0000b400a9a97a23 */ /* 0x100fe2000001088c */
[----:B------:R-:W2:Y:S01]  /*dbb0*/  MUFU.EX2 R173, R173 ;  /* 0x000000ad00ad7308 */ /* 0x000ea20000000800 */
[--C-:B------:R-:W-:Y:S02]  /*dbc0*/  FFMA.FTZ R166, R167, c[0x0][0x2d0], -R140.reuse ;  /* 0x0000b400a7a67a23 */ /* 0x100fe4000001088c */
[--C-:B------:R-:W-:Y:S02]  /*dbd0*/  FFMA.FTZ R167, R147, c[0x0][0x2d0], -R155.reuse ;  /* 0x0000b40093a77a23 */ /* 0x100fe4000001089b */
[C---:B-1----:R-:W-:Y:S01]  /*dbe0*/  HMMA.16816.F32.BF16 R4, R16.reuse, R20, R4 ;  /* 0x000000141004723c */ /* 0x042fe20000041804 */
[----:B------:R-:W-:Y:S02]  /*dbf0*/  LDSM.16.MT88.4 R144, [R195+0x5900] ;  /* 0x00590000c390783b */ /* 0x000fe40000004200 */
[----:B------:R-:W-:Y:S02]  /*dc00*/  FFMA.FTZ R155, R142, c[0x0][0x2d0], -R155 ;  /* 0x0000b4008e9b7a23 */ /* 0x000fe4000001089b */
[--C-:B------:R-:W-:Y:S01]  /*dc10*/  FFMA.FTZ R165, R165, c[0x0][0x2d0], -R140.reuse ;  /* 0x0000b400a5a57a23 */ /* 0x100fe2000001088c */
[----:B------:R-:W-:Y:S01]  /*dc20*/  MUFU.EX2 R164, R164 ;  /* 0x000000a400a47308 */ /* 0x000fe20000000800 */
[----:B------:R-:W-:Y:S01]  /*dc30*/  FFMA.FTZ R140, R13, c[0x0][0x2d0], -R140 ;  /* 0x0000b4000d8c7a23 */ /* 0x000fe2000001088c */
[C---:B------:R-:W-:Y:S01]  /*dc40*/  HMMA.16816.F32.BF16 R8, R16.reuse, R22, R8 ;  /* 0x000000161008723c */ /* 0x040fe20000041808 */
[----:B------:R-:W1:Y:S03]  /*dc50*/  LDSM.16.MT88.4 R20, [R188+0x2900] ;  /* 0x00290000bc14783b */ /* 0x000e660000004200 */
[----:B------:R-:W-:Y:S01]  /*dc60*/  FFMA.FTZ R148, R3, R210, R148 ;  /* 0x000000d203947223 */ /* 0x000fe20000010094 */
[----:B------:R-:W-:Y:S01]  /*dc70*/  MOV R3, R0 ;  /* 0x0000000000037202 */ /* 0x000fe20000000f00 */
[----:B------:R-:W-:Y:S01]  /*dc80*/  FFMA.FTZ R153, R2, R211, R153 ;  /* 0x000000d302997223 */ /* 0x000fe20000010099 */
[----:B------:R-:W-:Y:S01]  /*dc90*/  MOV R2, R12 ;  /* 0x0000000c00027202 */ /* 0x000fe20000000f00 */
[C---:B------:R-:W-:Y:S01]  /*dca0*/  HMMA.16816.F32.BF16 R100, R16.reuse, R32, R100 ;  /* 0x000000201064723c */ /* 0x040fe20000041864 */
[----:B------:R3:W-:Y:S03]  /*dcb0*/  MUFU.EX2 R13, R140 ;  /* 0x0000008c000d7308 */ /* 0x0007e60000000800 */
[----:B------:R-:W-:Y:S02]  /*dcc0*/  FADD.FTZ R15, R15, R148 ;  /* 0x000000940f0f7221 */ /* 0x000fe40000010000 */
[----:B------:R-:W-:Y:S02]  /*dcd0*/  FADD.FTZ R152, R152, R153 ;  /* 0x0000009998987221 */ /* 0x000fe40000010000 */
[C---:B------:R-:W-:Y:S01]  /*dce0*/  HMMA.16816.F32.BF16 R104, R16.reuse, R34, R104 ;  /* 0x000000221068723c */ /* 0x040fe20000041868 */
[----:B------:R-:W-:Y:S02]  /*dcf0*/  LDSM.16.MT88.4 R32, [R189+0x4900] ;  /* 0x00490000bd20783b */ /* 0x000fe40000004200 */
[----:B------:R-:W5:Y:S01]  /*dd00*/  MUFU.EX2 R175, R175 ;  /* 0x000000af00af7308 */ /* 0x000f620000000800 */
[----:B------:R-:W-:Y:S04]  /*dd10*/  FADD.FTZ R14, R14, R15 ;  /* 0x0000000f0e0e7221 */ /* 0x000fe80000010000 */
[C---:B----4-:R-:W-:Y:S04]  /*dd20*/  HMMA.16816.F32.BF16 R108, R16.reuse, R24, R108 ;  /* 0x00000018106c723c */ /* 0x050fe8000004186c */
[----:B------:R-:W-:Y:S01]  /*dd30*/  FADD.FTZ R149, R149, R14 ;  /* 0x0000000e95957221 */ /* 0x000fe20000010000 */
[----:B------:R-:W-:Y:S03]  /*dd40*/  MUFU.EX2 R162, R162 ;  /* 0x000000a200a27308 */ /* 0x000fe60000000800 */
[C---:B------:R-:W-:Y:S01]  /*dd50*/  HMMA.16816.F32.BF16 R112, R16.reuse, R26, R112 ;  /* 0x0000001a1070723c */ /* 0x040fe20000041870 */
[----:B------:R-:W4:Y:S03]  /*dd60*/  LDSM.16.MT88.4 R24, [R195+0x4900] ;  /* 0x00490000c318783b */ /* 0x000f260000004200 */
[----:B------:R-:W-:Y:S03]  /*dd70*/  FADD.FTZ R154, R154, R149 ;  /* 0x000000959a9a7221 */ /* 0x000fe60000010000 */
[----:B------:R-:W1:Y:S01]  /*dd80*/  MUFU.EX2 R169, R169 ;  /* 0x000000a900a97308 */ /* 0x000e620000000800 */
[C---:B------:R-:W-:Y:S01]  /*dd90*/  HMMA.16816.F32.BF16 R116, R16.reuse, R124, R116 ;  /* 0x0000007c1074723c */ /* 0x040fe20000041874 */
[----:B---3--:R-:W-:Y:S03]  /*dda0*/  LDSM.16.MT88.4 R140, [R188+0x3900] ;  /* 0x00390000bc8c783b */ /* 0x008fe60000004200 */
[----:B------:R-:W-:Y:S04]  /*ddb0*/  FADD.FTZ R157, R157, R154 ;  /* 0x0000009a9d9d7221 */ /* 0x000fe80000010000 */
[C---:B------:R-:W-:Y:S01]  /*ddc0*/  HMMA.16816.F32.BF16 R120, R16.reuse, R126, R120 ;  /* 0x0000007e1078723c */ /* 0x040fe20000041878 */
[----:B------:R-:W-:Y:S01]  /*ddd0*/  LDSM.16.MT88.4 R124, [R190+0x1100] ;  /* 0x00110000be7c783b */ /* 0x000fe20000004200 */
[----:B------:R-:W-:Y:S02]  /*dde0*/  MUFU.EX2 R166, R166 ;  /* 0x000000a600a67308 */ /* 0x000fe40000000800 */
[----:B------:R-:W-:Y:S04]  /*ddf0*/  FADD.FTZ R156, R156, R157 ;  /* 0x0000009d9c9c7221 */ /* 0x000fe80000010000 */
[C---:B------:R-:W-:Y:S04]  /*de00*/  HMMA.16816.F32.BF16 R36, R16.reuse, R128, R36 ;  /* 0x000000801024723c */ /* 0x040fe80000041824 */
[----:B------:R-:W3:Y:S01]  /*de10*/  MUFU.EX2 R165, R165 ;  /* 0x000000a500a57308 */ /* 0x000ee20000000800 */
[----:B------:R-:W-:Y:S03]  /*de20*/  FADD.FTZ R159, R159, R156 ;  /* 0x0000009c9f9f7221 */ /* 0x000fe60000010000 */
[C---:B------:R-:W-:Y:S01]  /*de30*/  HMMA.16816.F32.BF16 R40, R16.reuse, R130, R40 ;  /* 0x000000821028723c */ /* 0x040fe20000041828 */
[----:B------:R-:W-:Y:S05]  /*de40*/  LDSM.16.MT88.4 R128, [R188+0x1100] ;  /* 0x00110000bc80783b */ /* 0x000fea0000004200 */
[----:B------:R-:W1:Y:S02]  /*de50*/  MUFU.EX2 R167, R167 ;  /* 0x000000a700a77308 */ /* 0x000e640000000800 */
[C---:B------:R-:W-:Y:S08]  /*de60*/  HMMA.16816.F32.BF16 R44, R16.reuse, R132, R44 ;  /* 0x00000084102c723c */ /* 0x040ff0000004182c */
[C---:B------:R-:W-:Y:S01]  /*de70*/  HMMA.16816.F32.BF16 R48, R16.reuse, R134, R48 ;  /* 0x000000861030723c */ /* 0x040fe20000041830 */
[----:B------:R-:W-:Y:S01]  /*de80*/  LDSM.16.MT88.4 R132, [R190+0x3100] ;  /* 0x00310000be84783b */ /* 0x000fe20000004200 */
[----:B------:R-:W-:Y:S06]  /*de90*/  MUFU.EX2 R171, R171 ;  /* 0x000000ab00ab7308 */ /* 0x000fec0000000800 */
[C---:B------:R-:W-:Y:S04]  /*dea0*/  HMMA.16816.F32.BF16 R52, R16.reuse, R136, R52 ;  /* 0x000000881034723c */ /* 0x040fe80000041834 */
[----:B------:R-:W2:Y:S04]  /*deb0*/  MUFU.EX2 R172, R155 ;  /* 0x0000009b00ac7308 */ /* 0x000ea80000000800 */
[C---:B------:R-:W-:Y:S01]  /*dec0*/  HMMA.16816.F32.BF16 R56, R16.reuse, R138, R56 ;  /* 0x0000008a1038723c */ /* 0x040fe20000041838 */
[----:B------:R-:W-:Y:S07]  /*ded0*/  LDSM.16.MT88.4 R136, [R189+0x3100] ;  /* 0x00310000bd88783b */ /* 0x000fee0000004200 */
[C---:B-1----:R-:W-:Y:S08]  /*dee0*/  HMMA.16816.F32.BF16 R60, R16.reuse, R20, R60 ;  /* 0x00000014103c723c */ /* 0x042ff0000004183c */
[C---:B------:R-:W-:Y:S01]  /*def0*/  HMMA.16816.F32.BF16 R64, R16.reuse, R22, R64 ;  /* 0x000000161040723c */ /* 0x040fe20000041840 */
[----:B------:R-:W1:Y:S07]  /*df00*/  LDSM.16.MT88.4 R20, [R188+0x4900] ;  /* 0x00490000bc14783b */ /* 0x000e6e0000004200 */
[C---:B----4-:R-:W-:Y:S08]  /*df10*/  HMMA.16816.F32.BF16 R68, R16.reuse, R24, R68 ;  /* 0x000000181044723c */ /* 0x050ff00000041844 */
[C---:B------:R-:W-:Y:S01]  /*df20*/  HMMA.16816.F32.BF16 R72, R16.reuse, R26, R72 ;  /* 0x0000001a1048723c */ /* 0x040fe20000041848 */
[----:B------:R-:W4:Y:S07]  /*df30*/  LDSM.16.MT88.4 R24, [R195+0x1100] ;  /* 0x00110000c318783b */ /* 0x000f2e0000004200 */
[C---:B------:R-:W-:Y:S08]  /*df40*/  HMMA.16816.F32.BF16 R76, R16.reuse, R28, R76 ;  /* 0x0000001c104c723c */ /* 0x040ff0000004184c */
[C---:B------:R-:W-:Y:S01]  /*df50*/  HMMA.16816.F32.BF16 R80, R16.reuse, R30, R80 ;  /* 0x0000001e1050723c */ /* 0x040fe20000041850 */
[----:B------:R-:W3:Y:S07]  /*df60*/  LDSM.16.MT88.4 R28, [R189+0x1100] ;  /* 0x00110000bd1c783b */ /* 0x000eee0000004200 */
[C---:B------:R-:W-:Y:S08]  /*df70*/  HMMA.16816.F32.BF16 R84, R16.reuse, R32, R84 ;  /* 0x000000201054723c */ /* 0x040ff00000041854 */
[C---:B------:R-:W-:Y:S01]  /*df80*/  HMMA.16816.F32.BF16 R88, R16.reuse, R34, R88 ;  /* 0x000000221058723c */ /* 0x040fe20000041858 */
[----:B------:R-:W4:Y:S07]  /*df90*/  LDSM.16.MT88.4 R32, [R195+0x3100] ;  /* 0x00310000c320783b */ /* 0x000f2e0000004200 */
[C---:B-1----:R-:W-:Y:S08]  /*dfa0*/  HMMA.16816.F32.BF16 R92, R16.reuse, R20, R92 ;  /* 0x00000014105c723c */ /* 0x042ff0000004185c */
[----:B------:R-:W-:Y:S01]  /*dfb0*/  HMMA.16816.F32.BF16 R96, R16, R22, R96 ;  /* 0x000000161060723c */ /* 0x000fe20000041860 */
[----:B------:R-:W1:Y:S06]  /*dfc0*/  LDSM.16.MT88.4 R20, [R188+0x3100] ;  /* 0x00310000bc14783b */ /* 0x000e6c0000004200 */
[----:B--2---:R-:W-:Y:S01]  /*dfd0*/  F2FP.BF16.PACK_AB R16, R173, R168 ;  /* 0x000000a8ad10723e */ /* 0x004fe200000010ff */
[----:B------:R-:W-:Y:S01]  /*dfe0*/  FADD.FTZ R168, R168, R159 ;  /* 0x0000009fa8a87221 */ /* 0x000fe20000010000 */
[----:B-----5:R-:W-:Y:S03]  /*dff0*/  F2FP.BF16.PACK_AB R18, R175, R164 ;  /* 0x000000a4af12723e */ /* 0x020fe600000010ff */
[----:B------:R-:W-:Y:S01]  /*e000*/  F2FP.BF16.PACK_AB R17, R169, R162 ;  /* 0x000000a2a911723e */ /* 0x000fe200000010ff */
[----:B------:R-:W-:Y:S01]  /*e010*/  FADD.FTZ R173, R173, R168 ;  /* 0x000000a8adad7221 */ /* 0x000fe20000010000 */
[----:B---3--:R-:W-:Y:S03]  /*e020*/  F2FP.BF16.PACK_AB R19, R165, R166 ;  /* 0x000000a6a513723e */ /* 0x008fe600000010ff */
[----:B------:R-:W-:Y:S04]  /*e030*/  FADD.FTZ R164, R164, R173 ;  /* 0x000000ada4a47221 */ /* 0x000fe80000010000 */
[C---:B----4-:R-:W-:Y:S03]  /*e040*/  HMMA.16816.F32.BF16 R4, R16.reuse, R24, R4 ;  /* 0x000000181004723c */ /* 0x050fe60000041804 */
[----:B------:R-:W-:Y:S05]  /*e050*/  FADD.FTZ R164, R175, R164 ;  /* 0x000000a4afa47221 */ /* 0x000fea0000010000 */
[C---:B------:R-:W-:Y:S01]  /*e060*/  HMMA.16816.F32.BF16 R8, R16.reuse, R26, R8 ;  /* 0x0000001a1008723c */ /* 0x040fe20000041808 */
[----:B------:R-:W2:Y:S07]  /*e070*/  LDSM.16.MT88.4 R24, [R195+0x5100] ;  /* 0x00510000c318783b */ /* 0x000eae0000004200 */
[C---:B------:R-:W-:Y:S08]  /*e080*/  HMMA.16816.F32.BF16 R100, R16.reuse, R124, R100 ;  /* 0x0000007c1064723c */ /* 0x040ff00000041864 */
[C---:B------:R-:W-:Y:S01]  /*e090*/  HMMA.16816.F32.BF16 R104, R16.reuse, R126, R104 ;  /* 0x0000007e1068723c */ /* 0x040fe20000041868 */
[----:B------:R-:W-:Y:S07]  /*e0a0*/  LDSM.16.MT88.4 R124, [R195+0x1900] ;  /* 0x00190000c37c783b */ /* 0x000fee0000004200 */
[C---:B------:R-:W-:Y:S08]  /*e0b0*/  HMMA.16816.F32.BF16 R108, R16.reuse, R28, R108 ;  /* 0x0000001c106c723c */ /* 0x040ff0000004186c */
[C---:B------:R-:W-:Y:S01]  /*e0c0*/  HMMA.16816.F32.BF16 R112, R16.reuse, R30, R112 ;  /* 0x0000001e1070723c */ /* 0x040fe20000041870 */
[----:B------:R-:W3:Y:S07]  /*e0d0*/  LDSM.16.MT88.4 R28, [R190+0x5100] ;  /* 0x00510000be1c783b */ /* 0x000eee0000004200 */
[C---:B------:R-:W-:Y:S08]  /*e0e0*/  HMMA.16816.F32.BF16 R116, R16.reuse, R128, R116 ;  /* 0x000000801074723c */ /* 0x040ff00000041874 */
[C---:B------:R-:W-:Y:S08]  /*e0f0*/  HMMA.16816.F32.BF16 R120, R16.reuse, R130, R120 ;  /* 0x000000821078723c */ /* 0x040ff00000041878 */
[C---:B------:R-:W-:Y:S08]  /*e100*/  HMMA.16816.F32.BF16 R36, R16.reuse, R32, R36 ;  /* 0x000000201024723c */ /* 0x040ff00000041824 */
[C---:B------:R-:W-:Y:S01]  /*e110*/  HMMA.16816.F32.BF16 R40, R16.reuse, R34, R40 ;  /* 0x000000221028723c */ /* 0x040fe20000041828 */
[----:B------:R-:W4:Y:S07]  /*e120*/  LDSM.16.MT88.4 R32, [R189+0x5100] ;  /* 0x00510000bd20783b */ /* 0x000f2e0000004200 */
        /* <DEDUP_REMOVED lines=19> */
[----:B------:R-:W-:Y:S01]  /*e260*/  HMMA.16816.F32.BF16 R96, R16, R22, R96 ;  /* 0x000000161060723c */ /* 0x000fe20000041860 */
[----:B------:R-:W1:Y:S06]  /*e270*/  LDSM.16.MT88.4 R20, [R189+0x3900] ;  /* 0x00390000bd14783b */ /* 0x000e6c0000004200 */
[----:B------:R-:W-:Y:S01]  /*e280*/  F2FP.BF16.PACK_AB R16, R170, R167 ;  /* 0x000000a7aa10723e */ /* 0x000fe200000010ff */
[----:B------:R-:W-:Y:S01]  /*e290*/  FADD.FTZ R167, R167, R164 ;  /* 0x000000a4a7a77221 */ /* 0x000fe20000010000 */
[----:B------:R-:W-:Y:S03]  /*e2a0*/  F2FP.BF16.PACK_AB R18, R172, R171 ;  /* 0x000000abac12723e */ /* 0x000fe600000010ff */
[----:B------:R-:W-:Y:S01]  /*e2b0*/  F2FP.BF16.PACK_AB R17, R221, R174 ;  /* 0x000000aedd11723e */ /* 0x000fe200000010ff */
[----:B------:R-:W-:Y:S01]  /*e2c0*/  FADD.FTZ R170, R170, R167 ;  /* 0x000000a7aaaa7221 */ /* 0x000fe20000010000 */
[----:B------:R-:W-:Y:S03]  /*e2d0*/  F2FP.BF16.PACK_AB R19, R13, R220 ;  /* 0x000000dc0d13723e */ /* 0x000fe600000010ff */
[----:B------:R-:W-:Y:S04]  /*e2e0*/  FADD.FTZ R171, R171, R170 ;  /* 0x000000aaabab7221 */ /* 0x000fe80000010000 */
[C---:B------:R-:W-:Y:S01]  /*e2f0*/  HMMA.16816.F32.BF16 R128, R16.reuse, R124, R4 ;  /* 0x0000007c1080723c */ /* 0x040fe20000041804 */
[----:B------:R-:W5:Y:S02]  /*e300*/  LDSM.16.MT88.4 R4, [R190+0x5900] ;  /* 0x00590000be04783b */ /* 0x000f640000004200 */
[----:B------:R-:W-:Y:S05]  /*e310*/  FADD.FTZ R210, R172, R171 ;  /* 0x000000abacd27221 */ /* 0x000fea0000010000 */
[C---:B------:R-:W-:Y:S01]  /*e320*/  HMMA.16816.F32.BF16 R124, R16.reuse, R126, R8 ;  /* 0x0000007e107c723c */ /* 0x040fe20000041808 */
[----:B------:R-:W1:Y:S07]  /*e330*/  LDSM.16.MT88.4 R8, [R189+0x5900] ;  /* 0x00590000bd08783b */ /* 0x000e6e0000004200 */
[C---:B--2---:R-:W-:Y:S08]  /*e340*/  HMMA.16816.F32.BF16 R100, R16.reuse, R24, R100 ;  /* 0x000000181064723c */ /* 0x044ff00000041864 */
[C---:B------:R-:W-:Y:S08]  /*e350*/  HMMA.16816.F32.BF16 R104, R16.reuse, R26, R104 ;  /* 0x0000001a1068723c */ /* 0x040ff00000041868 */
[C---:B---3--:R-:W-:Y:S08]  /*e360*/  HMMA.16816.F32.BF16 R108, R16.reuse, R28, R108 ;  /* 0x0000001c106c723c */ /* 0x048ff0000004186c */
[C---:B------:R-:W-:Y:S08]  /*e370*/  HMMA.16816.F32.BF16 R112, R16.reuse, R30, R112 ;  /* 0x0000001e1070723c */ /* 0x040ff00000041870 */
[C---:B----4-:R-:W-:Y:S08]  /*e380*/  HMMA.16816.F32.BF16 R116, R16.reuse, R32, R116 ;  /* 0x000000201074723c */ /* 0x050ff00000041874 */
[C---:B------:R-:W-:Y:S08]  /*e390*/  HMMA.16816.F32.BF16 R120, R16.reuse, R34, R120 ;  /* 0x000000221078723c */ /* 0x040ff00000041878 */
[C---:B------:R-:W-:Y:S08]  /*e3a0*/  HMMA.16816.F32.BF16 R36, R16.reuse, R132, R36 ;  /* 0x000000841024723c */ /* 0x040ff00000041824 */
[C---:B------:R-:W-:Y:S08]  /*e3b0*/  HMMA.16816.F32.BF16 R40, R16.reuse, R134, R40 ;  /* 0x000000861028723c */ /* 0x040ff00000041828 */
[C---:B------:R-:W-:Y:S08]  /*e3c0*/  HMMA.16816.F32.BF16 R44, R16.reuse, R136, R44 ;  /* 0x00000088102c723c */ /* 0x040ff0000004182c */
[C---:B------:R-:W-:Y:S08]  /*e3d0*/  HMMA.16816.F32.BF16 R48, R16.reuse, R138, R48 ;  /* 0x0000008a1030723c */ /* 0x040ff00000041830 */
[C---:B-1----:R-:W-:Y:S08]  /*e3e0*/  HMMA.16816.F32.BF16 R52, R16.reuse, R20, R52 ;  /* 0x000000141034723c */ /* 0x042ff00000041834 */
[C---:B------:R-:W-:Y:S01]  /*e3f0*/  HMMA.16816.F32.BF16 R56, R16.reuse, R22, R56 ;  /* 0x000000161038723c */ /* 0x040fe20000041838 */
[----:B------:R-:W1:Y:S07]  /*e400*/  LDSM.16.MT88.4 R20, [R188+0x5900] ;  /* 0x00590000bc14783b */ /* 0x000e6e0000004200 */
[C---:B------:R-:W-:Y:S08]  /*e410*/  HMMA.16816.F32.BF16 R60, R16.reuse, R140, R60 ;  /* 0x0000008c103c723c */ /* 0x040ff0000004183c */
[C---:B------:R-:W-:Y:S08]  /*e420*/  HMMA.16816.F32.BF16 R64, R16.reuse, R142, R64 ;  /* 0x0000008e1040723c */ /* 0x040ff00000041840 */
[C---:B------:R-:W-:Y:S08]  /*e430*/  HMMA.16816.F32.BF16 R68, R16.reuse, R144, R68 ;  /* 0x000000901044723c */ /* 0x040ff00000041844 */
[C---:B------:R-:W-:Y:S08]  /*e440*/  HMMA.16816.F32.BF16 R72, R16.reuse, R146, R72 ;  /* 0x000000921048723c */ /* 0x040ff00000041848 */
[C---:B-----5:R-:W-:Y:S07]  /*e450*/  HMMA.16816.F32.BF16 R76, R16.reuse, R4, R76 ;  /* 0x00000004104c723c */ /* 0x060fee000004184c */
[----:B------:R-:W-:Y:S01]  /*e460*/  FADD.FTZ R5, R151, R152 ;  /* 0x0000009897057221 */ /* 0x000fe20000010000 */
[C---:B------:R-:W-:Y:S04]  /*e470*/  HMMA.16816.F32.BF16 R80, R16.reuse, R6, R80 ;  /* 0x000000061050723c */ /* 0x040fe80000041850 */
[----:B------:R-:W-:Y:S04]  /*e480*/  FADD.FTZ R5, R150, R5 ;  /* 0x0000000596057221 */ /* 0x000fe80000010000 */
[C---:B------:R-:W-:Y:S04]  /*e490*/  HMMA.16816.F32.BF16 R84, R16.reuse, R8, R84 ;  /* 0x000000081054723c */ /* 0x040fe80000041854 */
[----:B------:R-:W-:Y:S04]  /*e4a0*/  FADD.FTZ R158, R158, R5 ;  /* 0x000000059e9e7221 */ /* 0x000fe80000010000 */
[C---:B------:R-:W-:Y:S04]  /*e4b0*/  HMMA.16816.F32.BF16 R88, R16.reuse, R10, R88 ;  /* 0x0000000a1058723c */ /* 0x040fe80000041858 */
[----:B------:R-:W-:Y:S04]  /*e4c0*/  FADD.FTZ R161, R161, R158 ;  /* 0x0000009ea1a17221 */ /* 0x000fe80000010000 */
[----:B------:R-:W-:Y:S01]  /*e4d0*/  FADD.FTZ R160, R160, R161 ;  /* 0x000000a1a0a07221 */ /* 0x000fe20000010000 */
[C---:B-1----:R-:W-:Y:S03]  /*e4e0*/  HMMA.16816.F32.BF16 R92, R16.reuse, R20, R92 ;  /* 0x00000014105c723c */ /* 0x042fe6000004185c */
[----:B------:R-:W-:Y:S04]  /*e4f0*/  FADD.FTZ R163, R163, R160 ;  /* 0x000000a0a3a37221 */ /* 0x000fe80000010000 */
[----:B------:R-:W-:Y:S01]  /*e500*/  FADD.FTZ R162, R162, R163 ;  /* 0x000000a3a2a27221 */ /* 0x000fe20000010000 */
[----:B------:R-:W-:Y:S04]  /*e510*/  HMMA.16816.F32.BF16 R96, R16, R22, R96 ;  /* 0x000000161060723c */ /* 0x000fe80000041860 */
[----:B------:R-:W-:Y:S04]  /*e520*/  FADD.FTZ R169, R169, R162 ;  /* 0x000000a2a9a97221 */ /* 0x000fe80000010000 */
[----:B------:R-:W-:Y:S04]  /*e530*/  FADD.FTZ R166, R166, R169 ;  /* 0x000000a9a6a67221 */ /* 0x000fe80000010000 */
[----:B------:R-:W-:Y:S04]  /*e540*/  FADD.FTZ R165, R165, R166 ;  /* 0x000000a6a5a57221 */ /* 0x000fe80000010000 */
[----:B------:R-:W-:Y:S04]  /*e550*/  FADD.FTZ R174, R174, R165 ;  /* 0x000000a5aeae7221 */ /* 0x000fe80000010000 */
[----:B------:R-:W-:Y:S04]  /*e560*/  FADD.FTZ R221, R221, R174 ;  /* 0x000000aedddd7221 */ /* 0x000fe80000010000 */
[----:B------:R-:W-:Y:S04]  /*e570*/  FADD.FTZ R220, R220, R221 ;  /* 0x000000dddcdc7221 */ /* 0x000fe80000010000 */
[----:B------:R-:W-:Y:S01]  /*e580*/  FADD.FTZ R211, R13, R220 ;  /* 0x000000dc0dd37221 */ /* 0x000fe20000010000 */
[----:B------:R-:W-:-:S05]  /*e590*/  @P0 BRA `(.L_x_386) ;  /* 0xffffcc0000000947 */ /* 0x000fca000383ffff */
.L_x_377:
[----:B------:R-:W1:Y:S01]  /*e5a0*/  SHFL.BFLY PT, R3, R210, 0x2, 0x1f ;  /* 0x0c401f00d2037f89 */ /* 0x000e6200000e0000 */
[----:B------:R-:W-:-:S02]  /*e5b0*/  MOV R7, RZ ;  /* 0x000000ff00077202 */ /* 0x000fc40000000f00 */
[----:B------:R-:W-:Y:S01]  /*e5c0*/  MOV R4, RZ ;  /* 0x000000ff00047202 */ /* 0x000fe20000000f00 */
[----:B------:R-:W2:Y:S01]  /*e5d0*/  SHFL.BFLY PT, R2, R211, 0x2, 0x1f ;  /* 0x0c401f00d3027f89 */ /* 0x000ea200000e0000 */
[----:B------:R-:W-:Y:S01]  /*e5e0*/  PLOP3.LUT P2, PT, PT, PT, PT, 0x8, 0x0 ;  /* 0x000000000000781c */ /* 0x000fe20003f4e170 */
[----:B-1----:R-:W-:Y:S02]  /*e5f0*/  FADD.FTZ R3, R3, R210 ;  /* 0x000000d203037221 */ /* 0x002fe40000010000 */
[----:B--2---:R-:W-:-:S03]  /*e600*/  FADD.FTZ R2, R2, R211 ;  /* 0x000000d302027221 */ /* 0x004fc60000010000 */
[----:B------:R-:W1:Y:S04]  /*e610*/  SHFL.BFLY PT, R6, R3, 0x1, 0x1f ;  /* 0x0c201f0003067f89 */ /* 0x000e6800000e0000 */
[----:B------:R-:W2:Y:S01]  /*e620*/  SHFL.BFLY PT, R5, R2, 0x1, 0x1f ;  /* 0x0c201f0002057f89 */ /* 0x000ea200000e0000 */
[----:B-1----:R-:W-:Y:S02]  /*e630*/  FADD.FTZ R6, R3, R6 ;  /* 0x0000000603067221 */ /* 0x002fe40000010000 */
[----:B--2---:R-:W-:-:S03]  /*e640*/  FADD.FTZ R5, R5, R2 ;  /* 0x0000000205057221 */ /* 0x004fc60000010000 */
[----:B------:R-:W-:Y:S02]  /*e650*/  FSETP.NE.FTZ.AND P1, PT, R6, RZ, PT ;  /* 0x000000ff0600720b */ /* 0x000fe40003f35000 */
[----:B------:R-:W-:-:S11]  /*e660*/  FSETP.NE.FTZ.AND P0, PT, R5, RZ, PT ;  /* 0x000000ff0500720b */ /* 0x000fd60003f15000 */
[----:B------:R-:W1:Y:S01]  /*e670*/  @P1 MUFU.RCP R7, R6 ;  /* 0x0000000600071308 */ /* 0x000e620000001000 */
[----:B------:R-:W-:Y:S02]  /*e680*/  @P1 MOV R10, 0x3f317218 ;  /* 0x3f317218000a1802 */ /* 0x000fe40000000f00 */
[----:B------:R-:W-:-:S05]  /*e690*/  @P0 MOV R11, 0x3f317218 ;  /* 0x3f317218000b0802 */ /* 0x000fca0000000f00 */
[----:B------:R-:W2:Y:S01]  /*e6a0*/  @P1 MUFU.LG2 R6, R6 ;  /* 0x0000000600061308 */ /* 0x000ea20000000c00 */
[----:B------:R-:W-:-:S07]  /*e6b0*/  @P0 FMUL.FTZ R11, R11, c[0x0][0x2d0] ;  /* 0x0000b4000b0b0a20 */ /* 0x000fce0000410000 */
[----:B------:R-:W3:Y:S01]  /*e6c0*/  @P0 MUFU.LG2 R8, R5 ;  /* 0x0000000500080308 */ /* 0x000ee20000000c00 */
[C---:B-1----:R-:W-:Y:S02]  /*e6d0*/  FMUL.FTZ R128, R7.reuse, R128 ;  /* 0x0000008007807220 */ /* 0x042fe40000410000 */
[C---:B------:R-:W-:Y:S02]  /*e6e0*/  FMUL.FTZ R129, R7.reuse, R129 ;  /* 0x0000008107817220 */ /* 0x040fe40000410000 */
[C---:B------:R-:W-:Y:S02]  /*e6f0*/  FMUL.FTZ R124, R7.reuse, R124 ;  /* 0x0000007c077c7220 */ /* 0x040fe40000410000 */
[----:B------:R-:W-:Y:S01]  /*e700*/  FMUL.FTZ R125, R7, R125 ;  /* 0x0000007d077d7220 */ /* 0x000fe20000410000 */
[----:B------:R1:W4:Y:S01]  /*e710*/  @P0 MUFU.RCP R4, R5 ;  /* 0x0000000500040308 */ /* 0x0003220000001000 */
[----:B--2---:R-:W-:Y:S02]  /*e720*/  @P1 FMUL.FTZ R9, R6, 0.69314718246459960938 ;  /* 0x3f31721806091820 */ /* 0x004fe40000410000 */
[----:B------:R-:W-:-:S02]  /*e730*/  @P1 FMUL.FTZ R6, R10, c[0x0][0x2d0] ;  /* 0x0000b4000a061a20 */ /* 0x000fc40000410000 */
[C---:B------:R-:W-:Y:S02]  /*e740*/  FMUL.FTZ R100, R7.reuse, R100 ;  /* 0x0000006407647220 */ /* 0x040fe40000410000 */
[C---:B------:R-:W-:Y:S02]  /*e750*/  FMUL.FTZ R101, R7.reuse, R101 ;  /* 0x0000006507657220 */ /* 0x040fe40000410000 */
[----:B---3--:R-:W-:Y:S02]  /*e760*/  @P0 FMUL.FTZ R8, R8, 0.69314718246459960938 ;  /* 0x3f31721808080820 */ /* 0x008fe40000410000 */
[C---:B------:R-:W-:Y:S02]  /*e770*/  FMUL.FTZ R104, R7.reuse, R104 ;  /* 0x0000006807687220 */ /* 0x040fe40000410000 */
[C---:B------:R-:W-:Y:S02]  /*e780*/  FMUL.FTZ R105, R7.reuse, R105 ;  /* 0x0000006907697220 */ /* 0x040fe40000410000 */
[C---:B------:R-:W-:Y:S01]  /*e790*/  FMUL.FTZ R108, R7.reuse, R108 ;  /* 0x0000006c076c7220 */ /* 0x040fe20000410000 */
[----:B-1----:R-:W-:Y:S01]  /*e7a0*/  MOV R5, 0xff800000 ;  /* 0xff80000000057802 */ /* 0x002fe20000000f00 */
        /* <DEDUP_REMOVED lines=38> */
[----:B------:R-:W-:Y:S01]  /*ea10*/  FMUL.FTZ R97, R7, R97 ;  /* 0x0000006107617220 */ /* 0x000fe20000410000 */
[----:B------:R-:W-:Y:S01]  /*ea20*/  MOV R7, 0xff800000 ;  /* 0xff80000000077802 */ /* 0x000fe20000000f00 */
[C---:B----4-:R-:W-:Y:S02]  /*ea30*/  FMUL.FTZ R130, R4.reuse, R130 ;  /* 0x0000008204827220 */ /* 0x050fe40000410000 */
        /* <DEDUP_REMOVED lines=49> */
.L_x_344:
[----:B------:R-:W-:Y:S05]  /*ed50*/  @P2 BRA `(.L_x_387) ;  /* 0x0000197000002947 */ /* 0x000fea0003800000 */
[----:B------:R-:W1:Y:S01]  /*ed60*/  S2R R9, SR_CTAID.Y ;  /* 0x0000000000097919 */ /* 0x000e620000002600 */
[----:B------:R-:W-:Y:S01]  /*ed70*/  IMAD R8, RZ, RZ, -UR15 ;  /* 0x8000000fff087e24 */ /* 0x000fe2000f8e02ff */
[----:B------:R-:W-:Y:S01]  /*ed80*/  USHF.R.S32.HI UR6, URZ, 0x1f, UR15 ;  /* 0x0000001f3f067899 */ /* 0x000fe2000801140f */
[----:B------:R-:W-:Y:S01]  /*ed90*/  BSSY B0, `(.L_x_388) ;  /* 0x0000101000007945 */ /* 0x000fe20003800000 */
[----:B------:R-:W2:Y:S01]  /*eda0*/  S2R R4, SR_TID.X ;  /* 0x0000000000047919 */ /* 0x000ea20000002100 */
[----:B------:R-:W-:-:S02]  /*edb0*/  ULDC.64 UR4, c[0x0][0x4d0] ;  /* 0x0001340000047ab9 */ /* 0x000fc40000000a00 */
[----:B------:R-:W-:Y:S01]  /*edc0*/  UIMAD UR7, UR6, UR4, URZ ;  /* 0x00000004060772a4 */ /* 0x000fe2000f8e023f */
[----:B------:R-:W3:Y:S01]  /*edd0*/  S2R R11, SR_CTAID.Z ;  /* 0x00000000000b7919 */ /* 0x000ee20000002700 */
[----:B------:R-:W-:Y:S02]  /*ede0*/  UIMAD.WIDE.U32 UR8, UR15, UR4, URZ ;  /* 0x000000040f0872a5 */ /* 0x000fe4000f8e003f */
[----:B------:R-:W-:Y:S01]  /*edf0*/  UIMAD UR7, UR15, UR5, UR7 ;  /* 0x000000050f0772a4 */ /* 0x000fe2000f8e0207 */
[----:B------:R-:W4:Y:S02]  /*ee00*/  S2R R12, SR_CTAID.X ;  /* 0x00000000000c7919 */ /* 0x000f240000002500 */
[----:B------:R-:W-:Y:S01]  /*ee10*/  ULDC.64 UR4, c[0x0][0x438] ;  /* 0x00010e0000047ab9 */ /* 0x000fe20000000a00 */
[----:B------:R-:W-:Y:S01]  /*ee20*/  MOV R19, UR9 ;  /* 0x0000000900137c02 */ /* 0x000fe20008000f00 */
[----:B------:R-:W-:Y:S01]  /*ee30*/  UIMAD.WIDE.U32 UR10, UR15, UR4, URZ ;  /* 0x000000040f0a72a5 */ /* 0x000fe2000f8e003f */
[----:B------:R-:W-:Y:S01]  /*ee40*/  IMAD.U32 R18, RZ, RZ, UR8 ;  /* 0x00000008ff127e24 */ /* 0x000fe2000f8e00ff */
[----:B------:R-:W-:-:S02]  /*ee50*/  UIMAD UR4, UR6, UR4, URZ ;  /* 0x00000004060472a4 */ /* 0x000fc4000f8e023f */
[----:B------:R-:W-:Y:S02]  /*ee60*/  UIADD3 UR7, UR9, UR7, URZ ;  /* 0x0000000709077290 */ /* 0x000fe4000fffe03f */
[----:B------:R-:W-:Y:S01]  /*ee70*/  UIMAD UR4, UR15, UR5, UR4 ;  /* 0x000000050f0472a4 */ /* 0x000fe2000f8e0204 */
[----:B------:R-:W-:Y:S01]  /*ee80*/  MOV R16, UR10 ;  /* 0x0000000a00107c02 */ /* 0x000fe20008000f00 */
[----:B-1----:R-:W-:Y:S02]  /*ee90*/  IMAD R8, R8, c[0x0][0x550], R9 ;  /* 0x0001540008087a24 */ /* 0x002fe400078e0209 */
[----:B------:R-:W-:Y:S01]  /*eea0*/  UIADD3 UR4, UR11, UR4, URZ ;  /* 0x000000040b047290 */ /* 0x000fe2000fffe03f */
[----:B------:R-:W-:Y:S01]  /*eeb0*/  IMAD.U32 R17, RZ, RZ, UR11 ;  /* 0x0000000bff117e24 */ /* 0x000fe2000f8e00ff */
[----:B--2---:R-:W-:Y:S01]  /*eec0*/  SHF.R.S32.HI R9, RZ, 0x1f, R4 ;  /* 0x0000001fff097819 */ /* 0x004fe20000011404 */
[----:B------:R-:W-:-:S03]  /*eed0*/  IMAD.U32 R19, RZ, RZ, UR7 ;  /* 0x00000007ff137e24 */ /* 0x000fc6000f8e00ff */
[CC--:B------:R-:W-:Y:S01]  /*eee0*/  LEA.HI R0, R9.reuse, R4.reuse, RZ, 0x5 ;  /* 0x0000000409007211 */ /* 0x0c0fe200078f28ff */
[----:B------:R-:W-:Y:S01]  /*eef0*/  IMAD.U32 R17, RZ, RZ, UR4 ;  /* 0x00000004ff117e24 */ /* 0x000fe2000f8e00ff */
[-C--:B------:R-:W-:Y:S01]  /*ef00*/  LEA.HI R9, R9, R4.reuse, RZ, 0x2 ;  /* 0x0000000409097211 */ /* 0x080fe200078f10ff */
[C---:B---3--:R-:W-:Y:S01]  /*ef10*/  IMAD.WIDE.U32 R18, R11.reuse, c[0x0][0x4d8], R18 ;  /* 0x000136000b127a25 */ /* 0x048fe200078e0012 */
[----:B------:R-:W-:Y:S02]  /*ef20*/  LOP3.LUT R13, R0, 0xffffffe0, RZ, 0xc0, !PT ;  /* 0xffffffe0000d7812 */ /* 0x000fe400078ec0ff */
[----:B------:R-:W-:Y:S01]  /*ef30*/  SHF.R.S32.HI R15, RZ, 0x5, R0 ;  /* 0x00000005ff0f7819 */ /* 0x000fe20000011400 */
[----:B------:R-:W-:Y:S01]  /*ef40*/  IMAD.WIDE.U32 R16, R11, c[0x0][0x440], R16 ;  /* 0x000110000b107a25 */ /* 0x000fe200078e0010 */
[----:B------:R-:W-:Y:S02]  /*ef50*/  SHF.R.S32.HI R0, RZ, 0x1f, R0 ;  /* 0x0000001fff007819 */ /* 0x000fe40000011400 */
[----:B------:R-:W-:Y:S01]  /*ef60*/  LOP3.LUT R9, R9, 0xfffffffc, RZ, 0xc0, !PT ;  /* 0xfffffffc09097812 */ /* 0x000fe200078ec0ff */
[----:B------:R-:W-:Y:S01]  /*ef70*/  IMAD.IADD R6, R4, 0x1, -R13 ;  /* 0x0000000104067824 */ /* 0x000fe200078e0a0d */
[----:B------:R-:W-:Y:S01]  /*ef80*/  LEA.HI R0, R0, R15, RZ, 0x3 ;  /* 0x0000000f00007211 */ /* 0x000fe200078f18ff */
[----:B------:R-:W-:Y:S01]  /*ef90*/  IMAD.MOV.U32 R20, RZ, RZ, R18 ;  /* 0x000000ffff147224 */ /* 0x000fe200078e0012 */
[----:B------:R-:W-:-:S02]  /*efa0*/  IADD3 R9, -R9, R4, RZ ;  /* 0x0000000409097210 */ /* 0x000fc40007ffe1ff */
[----:B------:R-:W-:Y:S02]  /*efb0*/  LOP3.LUT R0, R0, 0xffffff8, RZ, 0xc0, !PT ;  /* 0x0ffffff800007812 */ /* 0x000fe400078ec0ff */
[----:B------:R-:W-:Y:S02]  /*efc0*/  SHF.R.S32.HI R13, RZ, 0x1f, R6 ;  /* 0x0000001fff0d7819 */ /* 0x000fe40000011406 */
[----:B------:R-:W-:Y:S01]  /*efd0*/  SHF.R.S32.HI R10, RZ, 0x1f, R11 ;  /* 0x0000001fff0a7819 */ /* 0x000fe2000001140b */
[----:B------:R-:W-:Y:S01]  /*efe0*/  IMAD.IADD R15, R15, 0x1, -R0 ;  /* 0x000000010f0f7824 */ /* 0x000fe200078e0a00 */
[----:B------:R-:W-:Y:S02]  /*eff0*/  LEA.HI R0, R9, R9, RZ, 0x1 ;  /* 0x0000000909007211 */ /* 0x000fe400078f08ff */
[----:B------:R-:W-:Y:S01]  /*f000*/  LEA.HI R4, R13, R6, RZ, 0x2 ;  /* 0x000000060d047211 */ /* 0x000fe200078f10ff */
[----:B------:R-:W-:Y:S01]  /*f010*/  IMAD.MOV.U32 R13, RZ, RZ, c[0x0][0x4e8] ;  /* 0x00013a00ff0d7624 */ /* 0x000fe200078e00ff */
[----:B------:R-:W-:-:S02]  /*f020*/  LOP3.LUT R0, R0, 0x1ffffffe, RZ, 0xc0, !PT ;  /* 0x1ffffffe00007812 */ /* 0x000fc400078ec0ff */
[----:B------:R-:W-:Y:S02]  /*f030*/  SHF.R.S32.HI R14, RZ, 0x2, R4 ;  /* 0x00000002ff0e7819 */ /* 0x000fe40000011404 */
[----:B------:R-:W-:Y:S01]  /*f040*/  IADD3 R0, R9, -R0, RZ ;  /* 0x8000000009007210 */ /* 0x000fe20007ffe0ff */
[----:B------:R-:W-:Y:S01]  /*f050*/  BAR.SYNC.DEFER_BLOCKING 0x1, 0x100 ;  /* 0x0044000000007b1d */ /* 0x000fe20000010000 */
[----:B------:R-:W-:Y:S01]  /*f060*/  ISETP.NE.AND P1, PT, R13, 0x1, PT ;  /* 0x000000010d00780c */ /* 0x000fe20003f25270 */
[----:B------:R-:W-:Y:S01]  /*f070*/  IMAD R15, R15, 0x10, R14 ;  /* 0x000000100f0f7824 */ /* 0x000fe200078e020e */
[----:B------:R-:W-:Y:S01]  /*f080*/  MOV R22, R16 ;  /* 0x0000001000167202 */ /* 0x000fe20000000f00 */
[----:B------:R-:W-:Y:S02]  /*f090*/  IMAD R14, R10, c[0x0][0x4d8], RZ ;  /* 0x000136000a0e7a24 */ /* 0x000fe400078e02ff */
[----:B------:R-:W-:Y:S01]  /*f0a0*/  IMAD R9, R0, 0x8, R15 ;  /* 0x0000000800097824 */ /* 0x000fe200078e020f */
[----:B------:R-:W-:Y:S01]  /*f0b0*/  SHF.R.S32.HI R0, RZ, 0x1f, R8 ;  /* 0x0000001fff007819 */ /* 0x000fe20000011408 */
[----:B------:R-:W-:-:S02]  /*f0c0*/  IMAD R10, R10, c[0x0][0x440], RZ ;  /* 0x000110000a0a7a24 */ /* 0x000fc400078e02ff */
[C---:B------:R-:W-:Y:S01]  /*f0d0*/  IMAD R14, R11.reuse, c[0x0][0x4dc], R14 ;  /* 0x000137000b0e7a24 */ /* 0x040fe200078e020e */
[C---:B----4-:R-:W-:Y:S01]  /*f0e0*/  LEA R9, R12.reuse, R9, 0x7 ;  /* 0x000000090c097211 */ /* 0x050fe200078e38ff */
[----:B------:R-:W-:Y:S01]  /*f0f0*/  IMAD R10, R11, c[0x0][0x444], R10 ;  /* 0x000111000b0a7a24 */ /* 0x000fe200078e020a */
[----:B------:R-:W-:Y:S01]  /*f100*/  LEA R12, R12, R15, 0x7 ;  /* 0x0000000f0c0c7211 */ /* 0x000fe200078e38ff */
[----:B------:R-:W-:Y:S01]  /*f110*/  IMAD.IADD R21, R19, 0x1, R14 ;  /* 0x0000000113157824 */ /* 0x000fe200078e020e */
[----:B------:R-:W-:Y:S01]  /*f120*/  MOV R11, R9 ;  /* 0x00000009000b7202 */ /* 0x000fe20000000f00 */
[----:B------:R-:W-:Y:S02]  /*f130*/  IMAD.IADD R23, R17, 0x1, R10 ;  /* 0x0000000111177824 */ /* 0x000fe400078e020a */
[----:B------:R-:W-:-:S04]  /*f140*/  @P1 IMAD.HI.U32 R10, R9, c[0x0][0x4ec], RZ ;  /* 0x00013b00090a1a27 */ /* 0x000fc800078e00ff */
[C---:B------:R-:W-:Y:S01]  /*f150*/  IMAD R17, R0.reuse, c[0x0][0x4e0], RZ ;  /* 0x0001380000117a24 */ /* 0x040fe200078e02ff */
[----:B------:R-:W-:Y:S01]  /*f160*/  @P1 SHF.R.U32.HI R11, RZ, c[0x0][0x4f0], R10 ;  /* 0x00013c00ff0b1a19 */ /* 0x000fe2000001160a */
[----:B------:R-:W-:Y:S01]  /*f170*/  IMAD R19, R0, c[0x0][0x448], RZ ;  /* 0x0001120000137a24 */ /* 0x000fe200078e02ff */
[----:B------:R-:W-:Y:S01]  /*f180*/  MOV R10, R9 ;  /* 0x00000009000a7202 */ /* 0x000fe20000000f00 */
[C---:B------:R-:W-:Y:S01]  /*f190*/  IMAD R17, R8.reuse, c[0x0][0x4e4], R17 ;  /* 0x0001390008117a24 */ /* 0x040fe200078e0211 */
[--C-:B------:R-:W-:Y:S01]  /*f1a0*/  SHF.R.S32.HI R14, RZ, 0x1f, R11.reuse ;  /* 0x0000001fff0e7819 */ /* 0x100fe2000001140b */
[----:B------:R-:W-:Y:S02]  /*f1b0*/  IMAD.MOV R0, RZ, RZ, -R11 ;  /* 0x000000ffff007224 */ /* 0x000fe400078e0a0b */
[C---:B------:R-:W-:Y:S02]  /*f1c0*/  IMAD R19, R8.reuse, c[0x0][0x44c], R19 ;  /* 0x0001130008137a24 */ /* 0x040fe400078e0213 */
[----:B------:R-:W-:-:S04]  /*f1d0*/  IMAD.WIDE.U32 R22, R8, c[0x0][0x448], R22 ;  /* 0x0001120008167a25 */ /* 0x000fc800078e0016 */
[----:B------:R-:W-:-:S04]  /*f1e0*/  IMAD.WIDE.U32 R20, R8, c[0x0][0x4e0], R20 ;  /* 0x0001380008147a25 */ /* 0x000fc800078e0014 */
[----:B------:R-:W-:Y:S01]  /*f1f0*/  @P1 IMAD.HI.U32 R8, R9, c[0x0][0x4ec], RZ ;  /* 0x00013b0009081a27 */ /* 0x000fe200078e00ff */
[----:B------:R-:W-:-:S03]  /*f200*/  IADD3 R16, P0, R11, R20, RZ ;  /* 0x000000140b107210 */ /* 0x000fc60007f1e0ff */
[----:B------:R-:W-:Y:S01]  /*f210*/  IMAD R0, R0, c[0x0][0x4e8], R9 ;  /* 0x00013a0000007a24 */ /* 0x000fe200078e0209 */
[----:B------:R-:W-:Y:S01]  /*f220*/  @P1 SHF.R.U32.HI R10, RZ, c[0x0][0x4f0], R8 ;  /* 0x00013c00ff0a1a19 */ /* 0x000fe20000011608 */
[----:B------:R-:W-:Y:S01]  /*f230*/  IMAD.IADD R23, R23, 0x1, R19 ;  /* 0x0000000117177824 */ /* 0x000fe200078e0213 */
[----:B------:R-:W-:Y:S01]  /*f240*/  IADD3.X R17, R14, R21, R17, P0, !PT ;  /* 0x000000150e117210 */ /* 0x000fe200007fe411 */
[----:B------:R-:W-:Y:S01]  /*f250*/  IMAD R13, R13, c[0x0][0x388], RZ ;  /* 0x0000e2000d0d7a24 */ /* 0x000fe200078e02ff */
[----:B------:R-:W-:Y:S01]  /*f260*/  SHF.R.S32.HI R8, RZ, 0x1f, R0 ;  /* 0x0000001fff087819 */ /* 0x000fe20000011400 */
[C---:B------:R-:W-:Y:S01]  /*f270*/  IMAD.WIDE.U32 R22, R10.reuse, c[0x0][0x430], R22 ;  /* 0x00010c000a167a25 */ /* 0x040fe200078e0016 */
[----:B------:R-:W-:Y:S02]  /*f280*/  IADD3 R14, -R10, RZ, RZ ;  /* 0x000000ff0a0e7210 */ /* 0x000fe40007ffe1ff */
[----:B------:R-:W-:Y:S01]  /*f290*/  LOP3.LUT P1, RZ, R6, 0x3, RZ, 0xc0, !PT ;  /* 0x0000000306ff7812 */ /* 0x000fe2000782c0ff */
[----:B------:R-:W-:Y:S01]  /*f2a0*/  IMAD R11, R8, c[0x0][0x4c8], RZ ;  /* 0x00013200080b7a24 */ /* 0x000fe200078e02ff */
[----:B------:R-:W-:Y:S01]  /*f2b0*/  SHF.R.S32.HI R8, RZ, 0x1f, R10 ;  /* 0x0000001fff087819 */ /* 0x000fe2000001140a */
[----:B------:R-:W-:Y:S01]  /*f2c0*/  IMAD.WIDE.U32 R16, R0, c[0x0][0x4c8], R16 ;  /* 0x0001320000107a25 */ /* 0x000fe200078e0010 */
[----:B------:R-:W-:-:S03]  /*f2d0*/  ISETP.GE.OR P2, PT, R12, R13, P1 ;  /* 0x0000000d0c00720c */ /* 0x000fc60000f46670 */
[----:B------:R-:W-:Y:S01]  /*f2e0*/  IMAD R11, R0, c[0x0][0x4cc], R11 ;  /* 0x00013300000b7a24 */ /* 0x000fe200078e020b */
[----:B------:R-:W-:Y:S01]  /*f2f0*/  LEA R0, P0, R16, c[0x0][0x4a8], 0x2 ;  /* 0x00012a0010007a11 */ /* 0x000fe200078010ff */
[----:B------:R-:W-:Y:S02]  /*f300*/  IMAD R14, R14, c[0x0][0x4e8], R9 ;  /* 0x00013a000e0e7a24 */ /* 0x000fe400078e0209 */
[----:B------:R-:W-:Y:S02]  /*f310*/  IMAD.IADD R11, R17, 0x1, R11 ;  /* 0x00000001110b7824 */ /* 0x000fe400078e020b */
[----:B------:R-:W-:Y:S01]  /*f320*/  IMAD R9, R8, c[0x0][0x430], RZ ;  /* 0x00010c0008097a24 */ /* 0x000fe200078e02ff */
[----:B------:R-:W-:Y:S01]  /*f330*/  SHFL.IDX PT, R18, R0, 0x1, 0x1c1f ;  /* 0x003c1f0000127f89 */ /* 0x000fe200000e0000 */
[----:B------:R-:W-:Y:S02]  /*f340*/  SHF.R.S32.HI R8, RZ, 0x1f, R14 ;  /* 0x0000001fff087819 */ /* 0x000fe4000001140e */
[----:B------:R-:W-:Y:S01]  /*f350*/  LEA.HI.X R11, R16, c[0x0][0x4ac], R11, 0x2, P0 ;  /* 0x00012b00100b7a11 */ /* 0x000fe200000f140b */
[----:B------:R-:W-:Y:S01]  /*f360*/  IMAD R9, R10, c[0x0][0x434], R9 ;  /* 0x00010d000a097a24 */ /* 0x000fe200078e0209 */
[----:B------:R-:W-:Y:S03]  /*f370*/  SHFL.IDX PT, R16, R0, RZ, 0x1c1f ;  /* 0x001c1fff00107589 */ /* 0x000fe600000e0000 */
[----:B------:R-:W-:Y:S01]  /*f380*/  IMAD.IADD R23, R23, 0x1, R9 ;  /* 0x0000000117177824 */ /* 0x000fe200078e0209 */
[----:B------:R-:W1:Y:S01]  /*f390*/  SHFL.IDX PT, R17, R11, RZ, 0x1c1f ;  /* 0x001c1fff0b117589 */ /* 0x000e6200000e0000 */
[----:B------:R-:W-:Y:S01]  /*f3a0*/  IMAD R9, R8, c[0x0][0x428], RZ ;  /* 0x00010a0008097a24 */ /* 0x000fe200078e02ff */
[----:B------:R-:W-:-:S02]  /*f3b0*/  IADD3 R8, R12, 0x8, RZ ;  /* 0x000000080c087810 */ /* 0x000fc40007ffe0ff */
[----:B------:R2:W3:Y:S01]  /*f3c0*/  SHFL.IDX PT, R19, R11, 0x1, 0x1c1f ;  /* 0x003c1f000b137f89 */ /* 0x0004e200000e0000 */
[----:B------:R-:W-:Y:S01]  /*f3d0*/  IMAD R9, R14, c[0x0][0x42c], R9 ;  /* 0x00010b000e097a24 */ /* 0x000fe200078e0209 */
[----:B------:R-:W-:Y:S01]  /*f3e0*/  ISETP.GE.OR P1, PT, R8, R13, P1 ;  /* 0x0000000d0800720c */ /* 0x000fe20000f26670 */
[----:B------:R-:W-:-:S05]  /*f3f0*/  IMAD.WIDE.U32 R14, R14, c[0x0][0x428], R22 ;  /* 0x00010a000e0e7a25 */ /* 0x000fca00078e0016 */
[----:B------:R-:W-:Y:S02]  /*f400*/  IADD3 R10, R15, R9, RZ ;  /* 0x000000090f0a7210 */ /* 0x000fe40007ffe0ff */
[----:B------:R-:W-:-:S04]  /*f410*/  LEA R9, P0, R14, c[0x0][0x400], 0x2 ;  /* 0x000100000e097a11 */ /* 0x000fc800078010ff */
[----:B------:R-:W-:Y:S02]  /*f420*/  LEA.HI.X R10, R14, c[0x0][0x404], R10, 0x2, P0 ;  /* 0x000101000e0a7a11 */ /* 0x000fe400000f140a */
[----:B------:R4:W4:Y:S01]  /*f430*/  SHFL.IDX PT, R14, R9, RZ, 0x1c1f ;  /* 0x001c1fff090e7589 */ /* 0x00092200000e0000 */
[----:B------:R-:W-:-:S03]  /*f440*/  ISETP.GE.AND P0, PT, R8, R13, PT ;  /* 0x0000000d0800720c */ /* 0x000fc60003f06270 */
[----:B-1----:R1:W-:Y:S01]  /*f450*/  @!P2 ST.E [R16.64], R5 ;  /* 0x000000051000a985 */ /* 0x0023e2000c101910 */
[----:B--2---:R-:W-:-:S03]  /*f460*/  LOP3.LUT R11, R4, 0x7ffffffc, RZ, 0xc0, !PT ;  /* 0x7ffffffc040b7812 */ /* 0x004fc600078ec0ff */
[----:B---3--:R1:W-:Y:S01]  /*f470*/  @!P1 ST.E [R18.64], R7 ;  /* 0x0000000712009985 */ /* 0x0083e2000c101910 */
[----:B------:R-:W-:Y:S01]  /*f480*/  ISETP.GE.AND P1, PT, R12, R13, PT ;  /* 0x0000000d0c00720c */ /* 0x000fe20003f26270 */
[----:B------:R-:W-:Y:S02]  /*f490*/  IMAD.IADD R11, R6, 0x1, -R11 ;  /* 0x00000001060b7824 */ /* 0x000fe400078e0a0b */
[----:B------:R1:W2:Y:S03]  /*f4a0*/  SHFL.IDX PT, R15, R10, RZ, 0x1c1f ;  /* 0x001c1fff0a0f7589 */ /* 0x0002a600000e0000 */
[----:B------:R-:W-:-:S07]  /*f4b0*/  SHF.L.U32 R11, R11, 0x1, RZ ;  /* 0x000000010b0b7819 */ /* 0x000fce00000006ff */
[----:B------:R-:W-:Y:S05]  /*f4c0*/  @P1 BRA `(.L_x_389) ;  /* 0x000008d000001947 */ /* 0x000fea0003800000 */
[C---:B------:R-:W-:Y:S02]  /*f4d0*/  ISETP.GE.AND P1, PT, R11.reuse, c[0x0][0x3c8], PT ;  /* 0x0000f2000b007a0c */ /* 0x040fe40003f26270 */
[C---:B-1----:R-:W-:Y:S02]  /*f4e0*/  IADD3 R7, R11.reuse, 0x8, RZ ;  /* 0x000000080b077810 */ /* 0x042fe40007ffe0ff */
[C---:B------:R-:W-:Y:S02]  /*f4f0*/  IADD3 R6, R11.reuse, 0x10, RZ ;  /* 0x000000100b067810 */ /* 0x040fe40007ffe0ff */
[----:B------:R-:W-:Y:S02]  /*f500*/  IADD3 R5, R11, 0x18, RZ ;  /* 0x000000180b057810 */ /* 0x000fe40007ffe0ff */
[----:B------:R-:W-:Y:S02]  /*f510*/  ISETP.GE.AND P5, PT, R7, c[0x0][0x3c8], PT ;  /* 0x0000f20007007a0c */ /* 0x000fe40003fa6270 */
[----:B------:R-:W-:-:S02]  /*f520*/  ISETP.GE.AND P4, PT, R6, c[0x0][0x3c8], PT ;  /* 0x0000f20006007a0c */ /* 0x000fc40003f86270 */
[C---:B------:R-:W-:Y:S01]  /*f530*/  IADD3 R4, R11.reuse, 0x20, RZ ;  /* 0x000000200b047810 */ /* 0x040fe20007ffe0ff */
[----:B--2-4-:R-:W-:Y:S01]  /*f540*/  @!P1 IMAD.WIDE R12, R11, 0x4, R14 ;  /* 0x000000040b0c9825 */ /* 0x014fe200078e020e */
[----:B------:R-:W-:Y:S02]  /*f550*/  ISETP.GE.AND P3, PT, R5, c[0x0][0x3c8], PT ;  /* 0x0000f20005007a0c */ /* 0x000fe40003f66270 */
[----:B------:R-:W-:Y:S02]  /*f560*/  ISETP.GE.AND P2, PT, R4, c[0x0][0x3c8], PT ;  /* 0x0000f20004007a0c */ /* 0x000fe40003f46270 */
[C---:B------:R-:W-:Y:S01]  /*f570*/  IADD3 R0, R11.reuse, 0x28, RZ ;  /* 0x000000280b007810 */ /* 0x040fe20007ffe0ff */
[----:B------:R1:W-:Y:S01]  /*f580*/  @!P1 ST.E.64 [R12.64], R128 ;  /* 0x000000800c009985 */ /* 0x0003e2000c101b10 */
[----:B------:R-:W-:Y:S02]  /*f590*/  IADD3 R8, R11, 0x30, RZ ;  /* 0x000000300b087810 */ /* 0x000fe40007ffe0ff */
[----:B------:R-:W-:-:S02]  /*f5a0*/  ISETP.GE.AND P6, PT, R0, c[0x0][0x3c8], PT ;  /* 0x0000f20000007a0c */ /* 0x000fc40003fc6270 */
[----:B------:R-:W-:Y:S02]  /*f5b0*/  @!P5 LEA.HI R7, R7, R7, RZ, 0x1 ;  /* 0x000000070707d211 */ /* 0x000fe400078f08ff */
[----:B------:R-:W-:Y:S02]  /*f5c0*/  ISETP.GE.AND P1, PT, R8, c[0x0][0x3c8], PT ;  /* 0x0000f20008007a0c */ /* 0x000fe40003f26270 */
[----:B------:R-:W-:Y:S02]  /*f5d0*/  @!P4 LEA.HI R6, R6, R6, RZ, 0x1 ;  /* 0x000000060606c211 */ /* 0x000fe400078f08ff */
[----:B------:R-:W-:Y:S02]  /*f5e0*/  @!P3 LEA.HI R5, R5, R5, RZ, 0x1 ;  /* 0x000000050505b211 */ /* 0x000fe400078f08ff */
[----:B------:R-:W-:Y:S02]  /*f5f0*/  @!P5 LOP3.LUT R7, R7, 0xfffffffe, RZ, 0xc0, !PT ;  /* 0xfffffffe0707d812 */ /* 0x000fe400078ec0ff */
[----:B------:R-:W-:-:S02]  /*f600*/  @!P4 LOP3.LUT R17, R6, 0xfffffffe, RZ, 0xc0, !PT ;  /* 0xfffffffe0611c812 */ /* 0x000fc400078ec0ff */
[----:B------:R-:W-:Y:S01]  /*f610*/  @!P2 LEA.HI R4, R4, R4, RZ, 0x1 ;  /* 0x000000040404a211 */ /* 0x000fe200078f08ff */
[--C-:B------:R-:W-:Y:S01]  /*f620*/  @!P5 IMAD.WIDE R6, R7, 0x4, R14.reuse ;  /* 0x000000040706d825 */ /* 0x100fe200078e020e */
[----:B------:R-:W-:Y:S02]  /*f630*/  @!P3 LOP3.LUT R5, R5, 0xfffffffe, RZ, 0xc0, !PT ;  /* 0xfffffffe0505b812 */ /* 0x000fe400078ec0ff */
[----:B------:R-:W-:Y:S02]  /*f640*/  @!P2 LOP3.LUT R19, R4, 0xfffffffe, RZ, 0xc0, !PT ;  /* 0xfffffffe0413a812 */ /* 0x000fe400078ec0ff */
[----:B------:R-:W-:Y:S01]  /*f650*/  @!P6 LEA.HI R0, R0, R0, RZ, 0x1 ;  /* 0x000000000000e211 */ /* 0x000fe200078f08ff */
[--C-:B------:R-:W-:Y:S01]  /*f660*/  @!P3 IMAD.WIDE R4, R5, 0x4, R14.reuse ;  /* 0x000000040504b825 */ /* 0x100fe200078e020e */
[----:B------:R-:W-:Y:S01]  /*f670*/  @!P1 LEA.HI R8, R8, R8, RZ, 0x1 ;  /* 0x0000000808089211 */ /* 0x000fe200078f08ff */
[----:B------:R2:W-:Y:S01]  /*f680*/  @!P5 ST.E.64 [R6.64], R124 ;  /* 0x0000007c0600d985 */ /* 0x0005e2000c101b10 */
[----:B------:R-:W-:Y:S01]  /*f690*/  IADD3 R21, R11, 0x38, RZ ;  /* 0x000000380b157810 */ /* 0x000fe20007ffe0ff */
[----:B-1----:R-:W-:Y:S01]  /*f6a0*/  @!P4 IMAD.WIDE R12, R17, 0x4, R14 ;  /* 0x00000004110cc825 */ /* 0x002fe200078e020e */
[----:B------:R-:W-:-:S02]  /*f6b0*/  IADD3 R20, R11, 0x40, RZ ;  /* 0x000000400b147810 */ /* 0x000fc40007ffe0ff */
[----:B------:R-:W-:Y:S01]  /*f6c0*/  ISETP.GE.AND P5, PT, R21, c[0x0][0x3c8], PT ;  /* 0x0000f20015007a0c */ /* 0x000fe20003fa6270 */
[----:B------:R-:W-:Y:S01]  /*f6d0*/  @!P2 IMAD.WIDE R16, R19, 0x4, R14 ;  /* 0x000000041310a825 */ /* 0x000fe200078e020e */
[----:B------:R1:W-:Y:S01]  /*f6e0*/  @!P4 ST.E.64 [R12.64], R100 ;  /* 0x000000640c00c985 */ /* 0x0003e2000c101b10 */
[C---:B------:R-:W-:Y:S02]  /*f6f0*/  IADD3 R19, R11.reuse, 0x48, RZ ;  /* 0x000000480b137810 */ /* 0x040fe40007ffe0ff */
[----:B------:R-:W-:Y:S01]  /*f700*/  IADD3 R18, R11, 0x50, RZ ;  /* 0x000000500b127810 */ /* 0x000fe20007ffe0ff */
[----:B------:R3:W-:Y:S01]  /*f710*/  @!P3 ST.E.64 [R4.64], R104 ;  /* 0x000000680400b985 */ /* 0x0007e2000c101b10 */
[----:B------:R-:W-:Y:S02]  /*f720*/  ISETP.GE.AND P4, PT, R20, c[0x0][0x3c8], PT ;  /* 0x0000f20014007a0c */ /* 0x000fe40003f86270 */
[----:B------:R-:W-:Y:S01]  /*f730*/  ISETP.GE.AND P3, PT, R19, c[0x0][0x3c8], PT ;  /* 0x0000f20013007a0c */ /* 0x000fe20003f66270 */
[----:B------:R4:W-:Y:S01]  /*f740*/  @!P2 ST.E.64 [R16.64], R108 ;  /* 0x0000006c1000a985 */ /* 0x0009e2000c101b10 */
[----:B------:R-:W-:-:S02]  /*f750*/  ISETP.GE.AND P2, PT, R18, c[0x0][0x3c8], PT ;  /* 0x0000f20012007a0c */ /* 0x000fc40003f46270 */
[----:B------:R-:W-:-:S04]  /*f760*/  @!P5 LEA.HI R21, R21, R21, RZ, 0x1 ;  /* 0x000000151515d211 */ /* 0x000fc800078f08ff */
[----:B------:R-:W-:-:S03]  /*f770*/  @!P5 LOP3.LUT R21, R21, 0xfffffffe, RZ, 0xc0, !PT ;  /* 0xfffffffe1515d812 */ /* 0x000fc600078ec0ff */
[----:B------:R-:W-:Y:S02]  /*f780*/  @!P4 LEA.HI R20, R20, R20, RZ, 0x1 ;  /* 0x000000141414c211 */ /* 0x000fe400078f08ff */
[----:B------:R-:W-:Y:S02]  /*f790*/  @!P3 LEA.HI R19, R19, R19, RZ, 0x1 ;  /* 0x000000131313b211 */ /* 0x000fe400078f08ff */
[----:B--2---:R-:W-:Y:S02]  /*f7a0*/  @!P6 LOP3.LUT R7, R0, 0xfffffffe, RZ, 0xc0, !PT ;  /* 0xfffffffe0007e812 */ /* 0x004fe400078ec0ff */
[----:B------:R-:W-:Y:S02]  /*f7b0*/  IADD3 R0, R11, 0x58, RZ ;  /* 0x000000580b007810 */ /* 0x000fe40007ffe0ff */
[----:B------:R-:W-:Y:S01]  /*f7c0*/  @!P2 LEA.HI R18, R18, R18, RZ, 0x1 ;  /* 0x000000121212a211 */ /* 0x000fe200078f08ff */
[----:B------:R-:W-:Y:S01]  /*f7d0*/  @!P6 IMAD.WIDE R6, R7, 0x4, R14 ;  /* 0x000000040706e825 */ /* 0x000fe200078e020e */
[----:B------:R-:W-:-:S02]  /*f7e0*/  @!P3 LOP3.LUT R19, R19, 0xfffffffe, RZ, 0xc0, !PT ;  /* 0xfffffffe1313b812 */ /* 0x000fc400078ec0ff */
[----:B-1----:R-:W-:Y:S02]  /*f7f0*/  @!P4 LOP3.LUT R13, R20, 0xfffffffe, RZ, 0xc0, !PT ;  /* 0xfffffffe140dc812 */ /* 0x002fe400078ec0ff */
[----:B------:R1:W-:Y:S01]  /*f800*/  @!P6 ST.E.64 [R6.64], R112 ;  /* 0x000000700600e985 */ /* 0x0003e2000c101b10 */
[----:B---3--:R-:W-:Y:S02]  /*f810*/  @!P1 LOP3.LUT R5, R8, 0xfffffffe, RZ, 0xc0, !PT ;  /* 0xfffffffe08059812 */ /* 0x008fe400078ec0ff */
[----:B------:R-:W-:Y:S01]  /*f820*/  IADD3 R8, R11, 0x60, RZ ;  /* 0x000000600b087810 */ /* 0x000fe20007ffe0ff */
[--C-:B------:R-:W-:Y:S01]  /*f830*/  @!P4 IMAD.WIDE R12, R13, 0x4, R14.reuse ;  /* 0x000000040d0cc825 */ /* 0x100fe200078e020e */
[----:B------:R-:W-:Y:S02]  /*f840*/  IADD3 R20, R11, 0x68, RZ ;  /* 0x000000680b147810 */ /* 0x000fe40007ffe0ff */
[----:B------:R-:W-:Y:S01]  /*f850*/  ISETP.GE.AND P6, PT, R8, c[0x0][0x3c8], PT ;  /* 0x0000f20008007a0c */ /* 0x000fe20003fc6270 */
[----:B------:R-:W-:-:S04]  /*f860*/  @!P1 IMAD.WIDE R4, R5, 0x4, R14 ;  /* 0x0000000405049825 */ /* 0x000fc800078e020e */
[----:B----4-:R-:W-:Y:S01]  /*f870*/  @!P3 IMAD.WIDE R16, R19, 0x4, R14 ;  /* 0x000000041310b825 */ /* 0x010fe200078e020e */
[----:B------:R2:W-:Y:S01]  /*f880*/  @!P1 ST.E.64 [R4.64], R116 ;  /* 0x0000007404009985 */ /* 0x0005e2000c101b10 */
[----:B------:R-:W-:Y:S02]  /*f890*/  ISETP.GE.AND P1, PT, R0, c[0x0][0x3c8], PT ;  /* 0x0000f20000007a0c */ /* 0x000fe40003f26270 */
[----:B------:R-:W-:-:S04]  /*f8a0*/  IADD3 R19, R11, 0x70, RZ ;  /* 0x000000700b137810 */ /* 0x000fc80007ffe0ff */
[----:B------:R-:W-:-:S07]  /*f8b0*/  @!P6 LEA.HI R8, R8, R8, RZ, 0x1 ;  /* 0x000000080808e211 */ /* 0x000fce00078f08ff */
[----:B------:R-:W-:Y:S02]  /*f8c0*/  @!P1 LEA.HI R0, R0, R0, RZ, 0x1 ;  /* 0x0000000000009211 */ /* 0x000fe400078f08ff */
[----:B-1----:R-:W-:Y:S02]  /*f8d0*/  @!P2 LOP3.LUT R7, R18, 0xfffffffe, RZ, 0xc0, !PT ;  /* 0xfffffffe1207a812 */ /* 0x002fe400078ec0ff */
[----:B------:R-:W-:Y:S02]  /*f8e0*/  @!P1 LOP3.LUT R23, R0, 0xfffffffe, RZ, 0xc0, !PT ;  /* 0xfffffffe00179812 */ /* 0x000fe400078ec0ff */
[----:B------:R-:W-:Y:S01]  /*f8f0*/  IADD3 R18, R11, 0x78, RZ ;  /* 0x000000780b127810 */ /* 0x000fe20007ffe0ff */
[----:B------:R-:W-:Y:S01]  /*f900*/  @!P2 IMAD.WIDE R6, R7, 0x4, R14 ;  /* 0x000000040706a825 */ /* 0x000fe200078e020e */
[----:B------:R-:W-:-:S03]  /*f910*/  IADD3 R0, R11, 0x88, RZ ;  /* 0x000000880b007810 */ /* 0x000fc60007ffe0ff */
[----:B--2---:R-:W-:Y:S01]  /*f920*/  @!P5 IMAD.WIDE R4, R21, 0x4, R14 ;  /* 0x000000041504d825 */ /* 0x004fe200078e020e */
[----:B------:R-:W-:-:S04]  /*f930*/  IADD3 R21, R11, 0x80, RZ ;  /* 0x000000800b157810 */ /* 0x000fc80007ffe0ff */
[----:B------:R1:W-:Y:S01]  /*f940*/  @!P5 ST.E.64 [R4.64], R120 ;  /* 0x000000780400d985 */ /* 0x0003e2000c101b10 */
[----:B------:R-:W-:-:S03]  /*f950*/  ISETP.GE.AND P5, PT, R20, c[0x0][0x3c8], PT ;  /* 0x0000f20014007a0c */ /* 0x000fc60003fa6270 */
[----:B------:R2:W-:Y:S01]  /*f960*/  @!P4 ST.E.64 [R12.64], R36 ;  /* 0x000000240c00c985 */ /* 0x0005e2000c101b10 */
[----:B------:R-:W-:-:S03]  /*f970*/  ISETP.GE.AND P4, PT, R19, c[0x0][0x3c8], PT ;  /* 0x0000f20013007a0c */ /* 0x000fc60003f86270 */
[----:B------:R-:W-:Y:S01]  /*f980*/  @!P3 ST.E.64 [R16.64], R40 ;  /* 0x000000281000b985 */ /* 0x000fe2000c101b10 */
[----:B------:R-:W-:-:S03]  /*f990*/  ISETP.GE.AND P3, PT, R18, c[0x0][0x3c8], PT ;  /* 0x0000f20012007a0c */ /* 0x000fc60003f66270 */
[----:B------:R3:W-:Y:S01]  /*f9a0*/  @!P2 ST.E.64 [R6.64], R44 ;  /* 0x0000002c0600a985 */ /* 0x0007e2000c101b10 */
[----:B------:R-:W-:Y:S02]  /*f9b0*/  ISETP.GE.AND P2, PT, R21, c[0x0][0x3c8], PT ;  /* 0x0000f20015007a0c */ /* 0x000fe40003f46270 */
[----:B------:R-:W-:-:S03]  /*f9c0*/  @!P5 LEA.HI R20, R20, R20, RZ, 0x1 ;  /* 0x000000141414d211 */ /* 0x000fc600078f08ff */
[----:B------:R-:W-:-:S04]  /*f9d0*/  @!P4 LEA.HI R19, R19, R19, RZ, 0x1 ;  /* 0x000000131313c211 */ /* 0x000fc800078f08ff */
[----:B------:R-:W-:Y:S02]  /*f9e0*/  @!P3 LEA.HI R18, R18, R18, RZ, 0x1 ;  /* 0x000000121212b211 */ /* 0x000fe400078f08ff */
[----:B------:R-:W-:Y:S02]  /*f9f0*/  @!P4 LOP3.LUT R19, R19, 0xfffffffe, RZ, 0xc0, !PT ;  /* 0xfffffffe1313c812 */ /* 0x000fe400078ec0ff */
[----:B------:R-:W-:Y:S02]  /*fa00*/  @!P2 LEA.HI R21, R21, R21, RZ, 0x1 ;  /* 0x000000151515a211 */ /* 0x000fe400078f08ff */
[----:B-1----:R-:W-:Y:S02]  /*fa10*/  @!P6 LOP3.LUT R5, R8, 0xfffffffe, RZ, 0xc0, !PT ;  /* 0xfffffffe0805e812 */ /* 0x002fe400078ec0ff */
[----:B------:R-:W-:Y:S01]  /*fa20*/  @!P2 LOP3.LUT R21, R21, 0xfffffffe, RZ, 0xc0, !PT ;  /* 0xfffffffe1515a812 */ /* 0x000fe200078ec0ff */
[----:B--2---:R-:W-:Y:S01]  /*fa30*/  @!P1 IMAD.WIDE R12, R23, 0x4, R14 ;  /* 0x00000004170c9825 */ /* 0x004fe200078e020e */
[----:B------:R-:W-:-:S03]  /*fa40*/  IADD3 R8, R11, 0x98, RZ ;  /* 0x000000980b087810 */ /* 0x000fc60007ffe0ff */
[--C-:B------:R-:W-:Y:S01]  /*fa50*/  @!P6 IMAD.WIDE R4, R5, 0x4, R14.reuse ;  /* 0x000000040504e825 */ /* 0x100fe200078e020e */
[----:B------:R1:W-:Y:S01]  /*fa60*/  @!P1 ST.E.64 [R12.64], R48 ;  /* 0x000000300c009985 */ /* 0x0003e2000c101b10 */
[----:B------:R-:W-:Y:S02]  /*fa70*/  ISETP.GE.AND P1, PT, R0, c[0x0][0x3c8], PT ;  /* 0x0000f20000007a0c */ /* 0x000fe40003f26270 */
[----:B---3--:R-:W-:Y:S01]  /*fa80*/  @!P5 LOP3.LUT R7, R20, 0xfffffffe, RZ, 0xc0, !PT ;  /* 0xfffffffe1407d812 */ /* 0x008fe200078ec0ff */
[----:B------:R2:W-:Y:S01]  /*fa90*/  @!P6 ST.E.64 [R4.64], R52 ;  /* 0x000000340400e985 */ /* 0x0005e2000c101b10 */
[----:B------:R-:W-:Y:S01]  /*faa0*/  @!P4 IMAD.WIDE R16, R19, 0x4, R14 ;  /* 0x000000041310c825 */ /* 0x000fe200078e020e */
[----:B------:R-:W-:-:S03]  /*fab0*/  IADD3 R20, R11, 0xa8, RZ ;  /* 0x000000a80b147810 */ /* 0x000fc60007ffe0ff */
[----:B------:R-:W-:-:S05]  /*fac0*/  @!P5 IMAD.WIDE R6, R7, 0x4, R14 ;  /* 0x000000040706d825 */ /* 0x000fca00078e020e */
[----:B------:R-:W-:Y:S01]  /*fad0*/  @!P1 LEA.HI R0, R0, R0, RZ, 0x1 ;  /* 0x0000000000009211 */ /* 0x000fe200078f08ff */
[----:B------:R3:W-:Y:S01]  /*fae0*/  @!P5 ST.E.64 [R6.64], R56 ;  /* 0x000000380600d985 */ /* 0x0007e2000c101b10 */
[----:B------:R-:W-:-:S03]  /*faf0*/  ISETP.GE.AND P5, PT, R8, c[0x0][0x3c8], PT ;  /* 0x0000f20008007a0c */ /* 0x000fc60003fa6270 */
[----:B------:R4:W-:Y:S01]  /*fb00*/  @!P4 ST.E.64 [R16.64], R60 ;  /* 0x0000003c1000c985 */ /* 0x0009e2000c101b10 */
[----:B-1----:R-:W-:Y:S01]  /*fb10*/  @!P3 LOP3.LUT R13, R18, 0xfffffffe, RZ, 0xc0, !PT ;  /* 0xfffffffe120db812 */ /* 0x002fe200078ec0ff */
[--C-:B------:R-:W-:Y:S01]  /*fb20*/  @!P2 IMAD.WIDE R18, R21, 0x4, R14.reuse ;  /* 0x000000041512a825 */ /* 0x100fe200078e020e */
[----:B------:R-:W-:Y:S02]  /*fb30*/  IADD3 R21, R11, 0xa0, RZ ;  /* 0x000000a00b157810 */ /* 0x000fe40007ffe0ff */
[----:B--2---:R-:W-:Y:S01]  /*fb40*/  @!P1 LOP3.LUT R5, R0, 0xfffffffe, RZ, 0xc0, !PT ;  /* 0xfffffffe00059812 */ /* 0x004fe200078ec0ff */
[--C-:B------:R-:W-:Y:S01]  /*fb50*/  @!P3 IMAD.WIDE R12, R13, 0x4, R14.reuse ;  /* 0x000000040d0cb825 */ /* 0x100fe200078e020e */
[----:B------:R-:W-:Y:S02]  /*fb60*/  IADD3 R0, R11, 0x90, RZ ;  /* 0x000000900b007810 */ /* 0x000fe40007ffe0ff */
[----:B------:R-:W-:Y:S01]  /*fb70*/  ISETP.GE.AND P4, PT, R21, c[0x0][0x3c8], PT ;  /* 0x0000f20015007a0c */ /* 0x000fe20003f86270 */
[----:B------:R-:W-:Y:S01]  /*fb80*/  @!P1 IMAD.WIDE R4, R5, 0x4, R14 ;  /* 0x0000000405049825 */ /* 0x000fe200078e020e */
[----:B------:R-:W-:Y:S01]  /*fb90*/  ISETP.GE.AND P6, PT, R0, c[0x0][0x3c8], PT ;  /* 0x0000f20000007a0c */ /* 0x000fe20003fc6270 */
[----:B------:R1:W-:Y:S01]  /*fba0*/  @!P3 ST.E.64 [R12.64], R64 ;  /* 0x000000400c00b985 */ /* 0x0003e2000c101b10 */
[----:B------:R-:W-:-:S02]  /*fbb0*/  ISETP.GE.AND P3, PT, R20, c[0x0][0x3c8], PT ;  /* 0x0000f20014007a0c */ /* 0x000fc40003f66270 */
[----:B------:R-:W-:Y:S01]  /*fbc0*/  @!P5 LEA.HI R8, R8, R8, RZ, 0x1 ;  /* 0x000000080808d211 */ /* 0x000fe200078f08ff */
[----:B------:R2:W-:Y:S01]  /*fbd0*/  @!P2 ST.E.64 [R18.64], R68 ;  /* 0x000000441200a985 */ /* 0x0005e2000c101b10 */
[C---:B---3--:R-:W-:Y:S02]  /*fbe0*/  IADD3 R7, R11.reuse, 0xb0, RZ ;  /* 0x000000b00b077810 */ /* 0x048fe40007ffe0ff */
[----:B------:R-:W-:Y:S01]  /*fbf0*/  IADD3 R6, R11, 0xb8, RZ ;  /* 0x000000b80b067810 */ /* 0x000fe20007ffe0ff */
[----:B------:R3:W-:Y:S01]  /*fc00*/  @!P1 ST.E.64 [R4.64], R72 ;  /* 0x0000004804009985 */ /* 0x0007e2000c101b10 */
[----:B------:R-:W-:Y:S02]  /*fc10*/  ISETP.GE.AND P2, PT, R7, c[0x0][0x3c8], PT ;  /* 0x0000f20007007a0c */ /* 0x000fe40003f46270 */
[----:B------:R-:W-:Y:S02]  /*fc20*/  ISETP.GE.AND P1, PT, R6, c[0x0][0x3c8], PT ;  /* 0x0000f20006007a0c */ /* 0x000fe40003f26270 */
[----:B------:R-:W-:-:S02]  /*fc30*/  @!P6 LEA.HI R0, R0, R0, RZ, 0x1 ;  /* 0x000000000000e211 */ /* 0x000fc400078f08ff */
[----:B------:R-:W-:Y:S02]  /*fc40*/  @!P4 LEA.HI R21, R21, R21, RZ, 0x1 ;  /* 0x000000151515c211 */ /* 0x000fe400078f08ff */
[----:B------:R-:W-:Y:S02]  /*fc50*/  @!P3 LEA.HI R20, R20, R20, RZ, 0x1 ;  /* 0x000000141414b211 */ /* 0x000fe400078f08ff */
[----:B------:R-:W-:Y:S02]  /*fc60*/  @!P4 LOP3.LUT R21, R21, 0xfffffffe, RZ, 0xc0, !PT ;  /* 0xfffffffe1515c812 */ /* 0x000fe400078ec0ff */
[----:B----4-:R-:W-:Y:S02]  /*fc70*/  @!P3 LOP3.LUT R17, R20, 0xfffffffe, RZ, 0xc0, !PT ;  /* 0xfffffffe1411b812 */ /* 0x010fe400078ec0ff */
[----:B------:R-:W-:Y:S01]  /*fc80*/  @!P2 LEA.HI R7, R7, R7, RZ, 0x1 ;  /* 0x000000070707a211 */ /* 0x000fe200078f08ff */
[----:B------:R-:W-:Y:S01]  /*fc90*/  @!P4 IMAD.WIDE R20, R21, 0x4, R14 ;  /* 0x000000041514c825 */ /* 0x000fe200078e020e */
[----:B------:R-:W-:-:S02]  /*fca0*/  @!P1 LEA.HI R6, R6, R6, RZ, 0x1 ;  /* 0x0000000606069211 */ /* 0x000fc400078f08ff */
[----:B------:R-:W-:Y:S01]  /*fcb0*/  @!P2 LOP3.LUT R7, R7, 0xfffffffe, RZ, 0xc0, !PT ;  /* 0xfffffffe0707a812 */ /* 0x000fe200078ec0ff */
[----:B------:R-:W-:Y:S01]  /*fcc0*/  @!P3 IMAD.WIDE R16, R17, 0x4, R14 ;  /* 0x000000041110b825 */ /* 0x000fe200078e020e */
[----:B-1----:R-:W-:Y:S02]  /*fcd0*/  @!P5 LOP3.LUT R13, R8, 0xfffffffe, RZ, 0xc0, !PT ;  /* 0xfffffffe080dd812 */ /* 0x002fe400078ec0ff */
[----:B--2---:R-:W-:-:S03]  /*fce0*/  @!P1 LOP3.LUT R19, R6, 0xfffffffe, RZ, 0xc0, !PT ;  /* 0xfffffffe06139812 */ /* 0x004fc600078ec0ff */
[----:B------:R-:W-:Y:S01]  /*fcf0*/  @!P5 IMAD.WIDE R12, R13, 0x4, R14 ;  /* 0x000000040d0cd825 */ /* 0x000fe200078e020e */
[----:B---3--:R-:W-:-:S03]  /*fd00*/  @!P6 LOP3.LUT R5, R0, 0xfffffffe, RZ, 0xc0, !PT ;  /* 0xfffffffe0005e812 */ /* 0x008fc600078ec0ff */
[----:B------:R-:W-:-:S04]  /*fd10*/  @!P2 IMAD.WIDE R6, R7, 0x4, R14 ;  /* 0x000000040706a825 */ /* 0x000fc800078e020e */
[----:B------:R-:W-:-:S04]  /*fd20*/  @!P6 IMAD.WIDE R4, R5, 0x4, R14 ;  /* 0x000000040504e825 */ /* 0x000fc800078e020e */
[----:B------:R-:W-:Y:S01]  /*fd30*/  @!P1 IMAD.WIDE R14, R19, 0x4, R14 ;  /* 0x00000004130e9825 */ /* 0x000fe200078e020e */
[----:B------:R1:W-:Y:S04]  /*fd40*/  @!P6 ST.E.64 [R4.64], R76 ;  /* 0x0000004c0400e985 */ /* 0x0003e8000c101b10 */
[----:B------:R1:W-:Y:S04]  /*fd50*/  @!P5 ST.E.64 [R12.64], R2 ;  /* 0x000000020c00d985 */ /* 0x0003e8000c101b10 */
[----:B------:R1:W-:Y:S04]  /*fd60*/  @!P4 ST.E.64 [R20.64], R84 ;  /* 0x000000541400c985 */ /* 0x0003e8000c101b10 */
[----:B------:R1:W-:Y:S04]  /*fd70*/  @!P3 ST.E.64 [R16.64], R88 ;  /* 0x000000581000b985 */ /* 0x0003e8000c101b10 */
[----:B------:R1:W-:Y:S04]  /*fd80*/  @!P2 ST.E.64 [R6.64], R92 ;  /* 0x0000005c0600a985 */ /* 0x0003e8000c101b10 */
[----:B------:R1:W-:Y:S02]  /*fd90*/  @!P1 ST.E.64 [R14.64], R96 ;  /* 0x000000600e009985 */ /* 0x0003e4000c101b10 */
.L_x_389:
[----:B------:R-:W-:Y:S05]  /*fda0*/  BSYNC B0 ;  /* 0x0000000000007941 */ /* 0x000fea0003800000 */
.L_x_388:
[----:B-1----:R1:W3:Y:S04]  /*fdb0*/  SHFL.IDX PT, R5, R10, 0x1, 0x1c1f ;  /* 0x003c1f000a057f89 */ /* 0x0022e800000e0000 */
[----:B------:R1:W4:Y:S01]  /*fdc0*/  SHFL.IDX PT, R4, R9, 0x1, 0x1c1f ;  /* 0x003c1f0009047f89 */ /* 0x00032200000e0000 */
[----:B------:R-:W-:Y:S05]  /*fdd0*/  @P0 EXIT ;  /* 0x000000000000094d */ /* 0x000fea0003800000 */
[C---:B------:R-:W-:Y:S02]  /*fde0*/  IADD3 R3, R11.reuse, 0x8, RZ ;  /* 0x000000080b037810 */ /* 0x040fe40007ffe0ff */
[----:B------:R-:W-:-:S02]  /*fdf0*/  ISETP.GE.AND P1, PT, R11, c[0x0][0x3c8], PT ;  /* 0x0000f2000b007a0c */ /* 0x000fc40003f26270 */
[----:B------:R-:W-:Y:S02]  /*fe00*/  ISETP.GE.AND P0, PT, R3, c[0x0][0x3c8], PT ;  /* 0x0000f20003007a0c */ /* 0x000fe40003f06270 */
[C---:B------:R-:W-:Y:S02]  /*fe10*/  IADD3 R2, R11.reuse, 0x10, RZ ;  /* 0x000000100b027810 */ /* 0x040fe40007ffe0ff */
[C---:B------:R-:W-:Y:S02]  /*fe20*/  IADD3 R0, R11.reuse, 0x18, RZ ;  /* 0x000000180b007810 */ /* 0x040fe40007ffe0ff */
[----:B------:R-:W-:Y:S02]  /*fe30*/  ISETP.GE.AND P6, PT, R2, c[0x0][0x3c8], PT ;  /* 0x0000f20002007a0c */ /* 0x000fe40003fc6270 */
[----:B------:R-:W-:Y:S02]  /*fe40*/  ISETP.GE.AND P5, PT, R0, c[0x0][0x3c8], PT ;  /* 0x0000f20000007a0c */ /* 0x000fe40003fa6270 */
[C---:B-1--4-:R-:W-:Y:S01]  /*fe50*/  IADD3 R9, R11.reuse, 0x20, RZ ;  /* 0x000000200b097810 */ /* 0x052fe20007ffe0ff */
[C---:B---3--:R-:W-:Y:S01]  /*fe60*/  @!P1 IMAD.WIDE R12, R11.reuse, 0x4, R4 ;  /* 0x000000040b0c9825 */ /* 0x048fe200078e0204 */
[----:B------:R-:W-:-:S02]  /*fe70*/  IADD3 R8, R11, 0x28, RZ ;  /* 0x000000280b087810 */ /* 0x000fc40007ffe0ff */
[----:B------:R-:W-:Y:S02]  /*fe80*/  @!P0 LEA.HI R3, R3, R3, RZ, 0x1 ;  /* 0x0000000303038211 */ /* 0x000fe400078f08ff */
[----:B------:R-:W-:Y:S01]  /*fe90*/  IADD3 R7, R11, 0x30, RZ ;  /* 0x000000300b077810 */ /* 0x000fe20007ffe0ff */
[----:B------:R1:W-:Y:S01]  /*fea0*/  @!P1 ST.E.64 [R12.64], R130 ;  /* 0x000000820c009985 */ /* 0x0003e2000c101b10 */
[----:B------:R-:W-:Y:S02]  /*feb0*/  @!P0 LOP3.LUT R3, R3, 0xfffffffe, RZ, 0xc0, !PT ;  /* 0xfffffffe03038812 */ /* 0x000fe400078ec0ff */
[----:B------:R-:W-:Y:S02]  /*fec0*/  IADD3 R6, R11, 0x38, RZ ;  /* 0x000000380b067810 */ /* 0x000fe40007ffe0ff */
[----:B------:R-:W-:Y:S01]  /*fed0*/  ISETP.GE.AND P4, PT, R9, c[0x0][0x3c8], PT ;  /* 0x0000f20009007a0c */ /* 0x000fe20003f86270 */
[----:B--2---:R-:W-:Y:S01]  /*fee0*/  @!P0 IMAD.WIDE R14, R3, 0x4, R4 ;  /* 0x00000004030e8825 */ /* 0x004fe200078e0204 */
[----:B------:R-:W-:-:S02]  /*fef0*/  IADD3 R3, R11, 0x40, RZ ;  /* 0x000000400b037810 */ /* 0x000fc40007ffe0ff */
[----:B------:R-:W-:Y:S02]  /*ff00*/  ISETP.GE.AND P3, PT, R8, c[0x0][0x3c8], PT ;  /* 0x0000f20008007a0c */ /* 0x000fe40003f66270 */
[----:B------:R-:W-:Y:S01]  /*ff10*/  ISETP.GE.AND P2, PT, R7, c[0x0][0x3c8], PT ;  /* 0x0000f20007007a0c */ /* 0x000fe20003f46270 */
[----:B------:R2:W-:Y:S01]  /*ff20*/  @!P0 ST.E.64 [R14.64], R126 ;  /* 0x0000007e0e008985 */ /* 0x0005e2000c101b10 */
[----:B------:R-:W-:Y:S02]  /*ff30*/  ISETP.GE.AND P1, PT, R6, c[0x0][0x3c8], PT ;  /* 0x0000f20006007a0c */ /* 0x000fe40003f26270 */
[----:B------:R-:W-:Y:S02]  /*ff40*/  @!P6 LEA.HI R2, R2, R2, RZ, 0x1 ;  /* 0x000000020202e211 */ /* 0x000fe400078f08ff */
[----:B------:R-:W-:Y:S02]  /*ff50*/  ISETP.GE.AND P0, PT, R3, c[0x0][0x3c8], PT ;  /* 0x0000f20003007a0c */ /* 0x000fe40003f06270 */
[----:B------:R-:W-:-:S02]  /*ff60*/  @!P5 LEA.HI R0, R0, R0, RZ, 0x1 ;  /* 0x000000000000d211 */ /* 0x000fc400078f08ff */
[----:B------:R-:W-:Y:S02]  /*ff70*/  @!P4 LEA.HI R9, R9, R9, RZ, 0x1 ;  /* 0x000000090909c211 */ /* 0x000fe400078f08ff */
[----:B------:R-:W-:Y:S02]  /*ff80*/  @!P3 LEA.HI R8, R8, R8, RZ, 0x1 ;  /* 0x000000080808b211 */ /* 0x000fe400078f08ff */
[----:B------:R-:W-:Y:S02]  /*ff90*/  @!P2 LEA.HI R7, R7, R7, RZ, 0x1 ;  /* 0x000000070707a211 */ /* 0x000fe400078f08ff */
[----:B------:R-:W-:Y:S02]  /*ffa0*/  @!P1 LEA.HI R6, R6, R6, RZ, 0x1 ;  /* 0x0000000606069211 */ /* 0x000fe400078f08ff */
[----:B-1----:R-:W-:Y:S02]  /*ffb0*/  @!P6 LOP3.LUT R13, R2, 0xfffffffe, RZ, 0xc0, !PT ;  /* 0xfffffffe020de812 */ /* 0x002fe400078ec0ff */
[----:B------:R-:W-:-:S02]  /*ffc0*/  IADD3 R2, R11, 0x48, RZ ;  /* 0x000000480b027810 */ /* 0x000fc40007ffe0ff */
[----:B------:R-:W-:Y:S01]  /*ffd0*/  @!P0 LEA.HI R3, R3, R3, RZ, 0x1 ;  /* 0x0000000303038211 */ /* 0x000fe200078f08ff */
[--C-:B------:R-:W-:Y:S01]  /*ffe0*/  @!P6 IMAD.WIDE R12, R13, 0x4, R4.reuse ;  /* 0x000000040d0ce825 */ /* 0x100fe200078e0204 */
[----:B------:R-:W-:Y:S02]  /*fff0*/  @!P4 LOP3.LUT R9, R9, 0xfffffffe, RZ, 0xc0, !PT ;  /* 0xfffffffe0909c812 */ /* 0x000fe400078ec0ff */
[----:B------:R-:W-:Y:S02]  /*10000*/  @!P3 LOP3.LUT R17, R8, 0xfffffffe, RZ, 0xc0, !PT ;  /* 0xfffffffe0811b812 */ /* 0x000fe400078ec0ff */
[----:B------:R1:W-:Y:S01]  /*10010*/  @!P6 ST.E.64 [R12.64], R102 ;  /* 0x000000660c00e985 */ /* 0x0003e2000c101b10 */
[----:B------:R-:W-:Y:S01]  /*10020*/  ISETP.GE.AND P6, PT, R2, c[0x0][0x3c8], PT ;  /* 0x0000f20002007a0c */ /* 0x000fe20003fc6270 */
[----:B------:R-:W-:Y:S01]  /*10030*/  @!P4 IMAD.WIDE R8, R9, 0x4, R4 ;  /* 0x000000040908c825 */ /* 0x000fe200078e0204 */
[----:B--2---:R-:W-:Y:S02]  /*10040*/  @!P5 LOP3.LUT R15, R0, 0xfffffffe, RZ, 0xc0, !PT ;  /* 0xfffffffe000fd812 */ /* 0x004fe400078ec0ff */
[----:B------:R-:W-:-:S02]  /*10050*/  IADD3 R0, R11, 0x50, RZ ;  /* 0x000000500b007810 */ /* 0x000fc40007ffe0ff */
[----:B------:R-:W-:Y:S01]  /*10060*/  @!P2 LOP3.LUT R7, R7, 0xfffffffe, RZ, 0xc0, !PT ;  /* 0xfffffffe0707a812 */ /* 0x000fe200078ec0ff */
[----:B------:R-:W-:Y:S01]  /*10070*/  @!P5 IMAD.WIDE R14, R15, 0x4, R4 ;  /* 0x000000040f0ed825 */ /* 0x000fe200078e0204 */
[----:B------:R-:W-:Y:S02]  /*10080*/  @!P0 LOP3.LUT R3, R3, 0xfffffffe, RZ, 0xc0, !PT ;  /* 0xfffffffe03038812 */ /* 0x000fe400078ec0ff */
[C---:B------:R-:W-:Y:S02]  /*10090*/  IADD3 R20, R11.reuse, 0x58, RZ ;  /* 0x000000580b147810 */ /* 0x040fe40007ffe0ff */
[----:B------:R2:W-:Y:S01]  /*100a0*/  @!P5 ST.E.64 [R14.64], R106 ;  /* 0x0000006a0e00d985 */ /* 0x0005e2000c101b10 */
[----:B------:R-:W-:Y:S02]  /*100b0*/  ISETP.GE.AND P5, PT, R0, c[0x0][0x3c8], PT ;  /* 0x0000f20000007a0c */ /* 0x000fe40003fa6270 */
[C---:B------:R-:W-:Y:S01]  /*100c0*/  IADD3 R19, R11.reuse, 0x60, RZ ;  /* 0x000000600b137810 */ /* 0x040fe20007ffe0ff */
[----:B------:R3:W-:Y:S01]  /*100d0*/  @!P4 ST.E.64 [R8.64], R110 ;  /* 0x0000006e0800c985 */ /* 0x0007e2000c101b10 */
[----:B------:R-:W-:-:S02]  /*100e0*/  IADD3 R18, R11, 0x68, RZ ;  /* 0x000000680b127810 */ /* 0x000fc40007ffe0ff */
[----:B------:R-:W-:Y:S02]  /*100f0*/  IADD3 R10, R11, 0x70, RZ ;  /* 0x000000700b0a7810 */ /* 0x000fe40007ffe0ff */
[----:B------:R-:W-:Y:S02]  /*10100*/  ISETP.GE.AND P4, PT, R20, c[0x0][0x3c8], PT ;  /* 0x0000f20014007a0c */ /* 0x000fe40003f86270 */
[----:B------:R-:W-:-:S03]  /*10110*/  @!P6 LEA.HI R2, R2, R2, RZ, 0x1 ;  /* 0x000000020202e211 */ /* 0x000fc600078f08ff */
[----:B------:R-:W-:Y:S02]  /*10120*/  @!P5 LEA.HI R0, R0, R0, RZ, 0x1 ;  /* 0x000000000000d211 */ /* 0x000fe400078f08ff */
[----:B-1----:R-:W-:Y:S01]  /*10130*/  @!P1 LOP3.LUT R13, R6, 0xfffffffe, RZ, 0xc0, !PT ;  /* 0xfffffffe060d9812 */ /* 0x002fe200078ec0ff */
[----:B------:R-:W-:-:S04]  /*10140*/  @!P2 IMAD.WIDE R6, R7, 0x4, R4 ;  /* 0x000000040706a825 */ /* 0x000fc800078e0204 */
[----:B------:R-:W-:Y:S01]  /*10150*/  @!P1 IMAD.WIDE R12, R13, 0x4, R4 ;  /* 0x000000040d0c9825 */ /* 0x000fe200078e0204 */
[----:B------:R-:W-:-:S03]  /*10160*/  @!P4 LEA.HI R20, R20, R20, RZ, 0x1 ;  /* 0x000000141414c211 */ /* 0x000fc600078f08ff */
[----:B--2---:R-:W-:-:S04]  /*10170*/  @!P3 IMAD.WIDE R14, R17, 0x4, R4 ;  /* 0x00000004110eb825 */ /* 0x004fc800078e0204 */
[----:B------:R-:W-:Y:S01]  /*10180*/  @!P0 IMAD.WIDE R16, R3, 0x4, R4 ;  /* 0x0000000403108825 */ /* 0x000fe200078e0204 */
[----:B------:R1:W-:Y:S01]  /*10190*/  @!P3 ST.E.64 [R14.64], R114 ;  /* 0x000000720e00b985 */ /* 0x0003e2000c101b10 */
[----:B------:R-:W-:Y:S02]  /*101a0*/  IADD3 R3, R11, 0x78, RZ ;  /* 0x000000780b037810 */ /* 0x000fe40007ffe0ff */
[----:B------:R-:W-:Y:S01]  /*101b0*/  ISETP.GE.AND P3, PT, R19, c[0x0][0x3c8], PT ;  /* 0x0000f20013007a0c */ /* 0x000fe20003f66270 */
[----:B------:R2:W-:Y:S01]  /*101c0*/  @!P2 ST.E.64 [R6.64], R118 ;  /* 0x000000760600a985 */ /* 0x0005e2000c101b10 */
[----:B------:R-:W-:Y:S02]  /*101d0*/  ISETP.GE.AND P2, PT, R18, c[0x0][0x3c8], PT ;  /* 0x0000f20012007a0c */ /* 0x000fe40003f46270 */
[----:B---3--:R-:W-:Y:S01]  /*101e0*/  @!P5 LOP3.LUT R9, R0, 0xfffffffe, RZ, 0xc0, !PT ;  /* 0xfffffffe0009d812 */ /* 0x008fe200078ec0ff */
[----:B------:R3:W-:Y:S01]  /*101f0*/  @!P1 ST.E.64 [R12.64], R122 ;  /* 0x0000007a0c009985 */ /* 0x0007e2000c101b10 */
[----:B------:R-:W-:-:S02]  /*10200*/  ISETP.GE.AND P1, PT, R10, c[0x0][0x3c8], PT ;  /* 0x0000f2000a007a0c */ /* 0x000fc40003f26270 */
[----:B------:R-:W-:Y:S01]  /*10210*/  IADD3 R0, R11, 0x88, RZ ;  /* 0x000000880b007810 */ /* 0x000fe20007ffe0ff */
[----:B------:R4:W-:Y:S01]  /*10220*/  @!P0 ST.E.64 [R16.64], R38 ;  /* 0x0000002610008985 */ /* 0x0009e2000c101b10 */
[----:B------:R-:W-:Y:S01]  /*10230*/  ISETP.GE.AND P0, PT, R3, c[0x0][0x3c8], PT ;  /* 0x0000f20003007a0c */ /* 0x000fe20003f06270 */
[----:B------:R-:W-:Y:S02]  /*10240*/  @!P5 IMAD.WIDE R8, R9, 0x4, R4 ;  /* 0x000000040908d825 */ /* 0x000fe400078e0204 */
[----:B------:R-:W-:Y:S02]  /*10250*/  @!P3 LEA.HI R19, R19, R19, RZ, 0x1 ;  /* 0x000000131313b211 */ /* 0x000fe400078f08ff */
[----:B------:R-:W-:Y:S02]  /*10260*/  @!P2 LEA.HI R18, R18, R18, RZ, 0x1 ;  /* 0x000000121212a211 */ /* 0x000fe400078f08ff */
[----:B------:R-:W-:Y:S02]  /*10270*/  @!P3 LOP3.LUT R19, R19, 0xfffffffe, RZ, 0xc0, !PT ;  /* 0xfffffffe1313b812 */ /* 0x000fe400078ec0ff */
[----:B------:R-:W-:-:S04]  /*10280*/  @!P1 LEA.HI R10, R10, R10, RZ, 0x1 ;  /* 0x0000000a0a0a9211 */ /* 0x000fc800078f08ff */
[----:B------:R-:W-:Y:S01]  /*10290*/  @!P0 LEA.HI R3, R3, R3, RZ, 0x1 ;  /* 0x0000000303038211 */ /* 0x000fe200078f08ff */
[----:B-1----:R-:W-:-:S03]  /*102a0*/  @!P3 IMAD.WIDE R14, R19, 0x4, R4 ;  /* 0x00000004130eb825 */ /* 0x002fc600078e0204 */
[----:B------:R-:W-:Y:S02]  /*102b0*/  @!P0 LOP3.LUT R3, R3, 0xfffffffe, RZ, 0xc0, !PT ;  /* 0xfffffffe03038812 */ /* 0x000fe400078ec0ff */
[C---:B------:R-:W-:Y:S02]  /*102c0*/  IADD3 R19, R11.reuse, 0x98, RZ ;  /* 0x000000980b137810 */ /* 0x040fe40007ffe0ff */
[----:B--2---:R-:W-:Y:S02]  /*102d0*/  @!P6 LOP3.LUT R7, R2, 0xfffffffe, RZ, 0xc0, !PT ;  /* 0xfffffffe0207e812 */ /* 0x004fe400078ec0ff */
[----:B------:R-:W-:Y:S02]  /*102e0*/  IADD3 R2, R11, 0x80, RZ ;  /* 0x000000800b027810 */ /* 0x000fe40007ffe0ff */
[----:B---3--:R-:W-:Y:S01]  /*102f0*/  @!P4 LOP3.LUT R13, R20, 0xfffffffe, RZ, 0xc0, !PT ;  /* 0xfffffffe140dc812 */ /* 0x008fe200078ec0ff */
[----:B------:R-:W-:Y:S01]  /*10300*/  @!P6 IMAD.WIDE R6, R7, 0x4, R4 ;  /* 0x000000040706e825 */ /* 0x000fe200078e0204 */
[----:B------:R-:W-:-:S03]  /*10310*/  IADD3 R20, R11, 0x90, RZ ;  /* 0x000000900b147810 */ /* 0x000fc60007ffe0ff */
[--C-:B------:R-:W-:Y:S01]  /*10320*/  @!P4 IMAD.WIDE R12, R13, 0x4, R4.reuse ;  /* 0x000000040d0cc825 */ /* 0x100fe200078e0204 */
[----:B------:R1:W-:Y:S01]  /*10330*/  @!P6 ST.E.64 [R6.64], R42 ;  /* 0x0000002a0600e985 */ /* 0x0003e2000c101b10 */
[----:B------:R-:W-:Y:S02]  /*10340*/  ISETP.GE.AND P6, PT, R2, c[0x0][0x3c8], PT ;  /* 0x0000f20002007a0c */ /* 0x000fe40003fc6270 */
[----:B----4-:R-:W-:Y:S01]  /*10350*/  @!P0 IMAD.WIDE R16, R3, 0x4, R4 ;  /* 0x0000000403108825 */ /* 0x010fe200078e0204 */
[----:B------:R2:W-:Y:S01]  /*10360*/  @!P5 ST.E.64 [R8.64], R46 ;  /* 0x0000002e0800d985 */ /* 0x0005e2000c101b10 */
[----:B------:R-:W-:Y:S02]  /*10370*/  ISETP.GE.AND P5, PT, R0, c[0x0][0x3c8], PT ;  /* 0x0000f20000007a0c */ /* 0x000fe40003fa6270 */
[----:B------:R-:W-:Y:S01]  /*10380*/  IADD3 R3, R11, 0xb0, RZ ;  /* 0x000000b00b037810 */ /* 0x000fe20007ffe0ff */
[----:B------:R3:W-:Y:S01]  /*10390*/  @!P4 ST.E.64 [R12.64], R50 ;  /* 0x000000320c00c985 */ /* 0x0007e2000c101b10 */
[----:B------:R-:W-:-:S03]  /*103a0*/  ISETP.GE.AND P4, PT, R20, c[0x0][0x3c8], PT ;  /* 0x0000f20014007a0c */ /* 0x000fc60003f86270 */
[----:B------:R4:W-:Y:S01]  /*103b0*/  @!P3 ST.E.64 [R14.64], R54 ;  /* 0x000000360e00b985 */ /* 0x0009e2000c101b10 */
[----:B------:R-:W-:Y:S02]  /*103c0*/  ISETP.GE.AND P3, PT, R19, c[0x0][0x3c8], PT ;  /* 0x0000f20013007a0c */ /* 0x000fe40003f66270 */
[----:B------:R-:W-:-:S03]  /*103d0*/  @!P6 LEA.HI R2, R2, R2, RZ, 0x1 ;  /* 0x000000020202e211 */ /* 0x000fc600078f08ff */
[----:B------:R-:W-:-:S04]  /*103e0*/  @!P5 LEA.HI R0, R0, R0, RZ, 0x1 ;  /* 0x000000000000d211 */ /* 0x000fc800078f08ff */
[----:B------:R-:W-:-:S04]  /*103f0*/  @!P4 LEA.HI R20, R20, R20, RZ, 0x1 ;  /* 0x000000141414c211 */ /* 0x000fc800078f08ff */
[----:B------:R-:W-:Y:S02]  /*10400*/  @!P3 LEA.HI R19, R19, R19, RZ, 0x1 ;  /* 0x000000131313b211 */ /* 0x000fe400078f08ff */
[----:B-1----:R-:W-:Y:S02]  /*10410*/  @!P2 LOP3.LUT R7, R18, 0xfffffffe, RZ, 0xc0, !PT ;  /* 0xfffffffe1207a812 */ /* 0x002fe400078ec0ff */
[----:B------:R-:W-:Y:S02]  /*10420*/  IADD3 R18, R11, 0xa0, RZ ;  /* 0x000000a00b127810 */ /* 0x000fe40007ffe0ff */
[----:B--2---:R-:W-:Y:S01]  /*10430*/  @!P1 LOP3.LUT R9, R10, 0xfffffffe, RZ, 0xc0, !PT ;  /* 0xfffffffe0a099812 */ /* 0x004fe200078ec0ff */
[--C-:B------:R-:W-:Y:S01]  /*10440*/  @!P2 IMAD.WIDE R6, R7, 0x4, R4.reuse ;  /* 0x000000040706a825 */ /* 0x100fe200078e0204 */
[----:B------:R-:W-:Y:S02]  /*10450*/  IADD3 R10, R11, 0xa8, RZ ;  /* 0x000000a80b0a7810 */ /* 0x000fe40007ffe0ff */
[----:B---3--:R-:W-:Y:S01]  /*10460*/  @!P4 LOP3.LUT R13, R20, 0xfffffffe, RZ, 0xc0, !PT ;  /* 0xfffffffe140dc812 */ /* 0x008fe200078ec0ff */
[----:B------:R-:W-:Y:S01]  /*10470*/  @!P1 IMAD.WIDE R8, R9, 0x4, R4 ;  /* 0x0000000409089825 */ /* 0x000fe200078e0204 */
[----:B------:R1:W-:Y:S01]  /*10480*/  @!P2 ST.E.64 [R6.64], R58 ;  /* 0x0000003a0600a985 */ /* 0x0003e2000c101b10 */
[----:B------:R-:W-:-:S02]  /*10490*/  ISETP.GE.AND P2, PT, R18, c[0x0][0x3c8], PT ;  /* 0x0000f20012007a0c */ /* 0x000fc40003f46270 */
[----:B------:R-:W-:Y:S01]  /*104a0*/  @!P3 LOP3.LUT R19, R19, 0xfffffffe, RZ, 0xc0, !PT ;  /* 0xfffffffe1313b812 */ /* 0x000fe200078ec0ff */
[----:B------:R2:W-:Y:S01]  /*104b0*/  @!P1 ST.E.64 [R8.64], R62 ;  /* 0x0000003e08009985 */ /* 0x0005e2000c101b10 */
[----:B------:R-:W-:Y:S02]  /*104c0*/  ISETP.GE.AND P1, PT, R10, c[0x0][0x3c8], PT ;  /* 0x0000f2000a007a0c */ /* 0x000fe40003f26270 */
[----:B------:R-:W-:Y:S01]  /*104d0*/  IADD3 R11, R11, 0xb8, RZ ;  /* 0x000000b80b0b7810 */ /* 0x000fe20007ffe0ff */
[----:B------:R3:W-:Y:S01]  /*104e0*/  @!P0 ST.E.64 [R16.64], R66 ;  /* 0x0000004210008985 */ /* 0x0007e2000c101b10 */
[----:B------:R-:W-:-:S05]  /*104f0*/  ISETP.GE.AND P0, PT, R3, c[0x0][0x3c8], PT ;  /* 0x0000f20003007a0c */ /* 0x000fca0003f06270 */
[----:B------:R-:W-:-:S04]  /*10500*/  @!P2 LEA.HI R18, R18, R18, RZ, 0x1 ;  /* 0x000000121212a211 */ /* 0x000fc800078f08ff */
[----:B------:R-:W-:Y:S02]  /*10510*/  @!P1 LEA.HI R10, R10, R10, RZ, 0x1 ;  /* 0x0000000a0a0a9211 */ /* 0x000fe400078f08ff */
[----:B----4-:R-:W-:Y:S02]  /*10520*/  @!P2 LOP3.LUT R15, R18, 0xfffffffe, RZ, 0xc0, !PT ;  /* 0xfffffffe120fa812 */ /* 0x010fe400078ec0ff */
[----:B------:R-:W-:-:S04]  /*10530*/  @!P0 LEA.HI R3, R3, R3, RZ, 0x1 ;  /* 0x0000000303038211 */ /* 0x000fc800078f08ff */
[----:B------:R-:W-:Y:S02]  /*10540*/  @!P0 LOP3.LUT R3, R3, 0xfffffffe, RZ, 0xc0, !PT ;  /* 0xfffffffe03038812 */ /* 0x000fe400078ec0ff */
[----:B-1----:R-:W-:-:S03]  /*10550*/  @!P6 LOP3.LUT R7, R2, 0xfffffffe, RZ, 0xc0, !PT ;  /* 0xfffffffe0207e812 */ /* 0x002fc600078ec0ff */
[----:B------:R-:W-:Y:S01]  /*10560*/  @!P0 IMAD.WIDE R2, R3, 0x4, R4 ;  /* 0x0000000403028825 */ /* 0x000fe200078e0204 */
[----:B--2---:R-:W-:-:S03]  /*10570*/  @!P5 LOP3.LUT R9, R0, 0xfffffffe, RZ, 0xc0, !PT ;  /* 0xfffffffe0009d812 */ /* 0x004fc600078ec0ff */
[----:B------:R-:W-:Y:S01]  /*10580*/  @!P6 IMAD.WIDE R6, R7, 0x4, R4 ;  /* 0x000000040706e825 */ /* 0x000fe200078e0204 */
[----:B---3--:R-:W-:-:S03]  /*10590*/  @!P1 LOP3.LUT R17, R10, 0xfffffffe, RZ, 0xc0, !PT ;  /* 0xfffffffe0a119812 */ /* 0x008fc600078ec0ff */
[--C-:B------:R-:W-:Y:S01]  /*105a0*/  @!P5 IMAD.WIDE R8, R9, 0x4, R4.reuse ;  /* 0x000000040908d825 */ /* 0x100fe200078e0204 */
[----:B------:R1:W-:Y:S04]  /*105b0*/  @!P6 ST.E.64 [R6.64], R70 ;  /* 0x000000460600e985 */ /* 0x0003e8000c101b10 */
[----:B------:R2:W-:Y:S01]  /*105c0*/  @!P5 ST.E.64 [R8.64], R74 ;  /* 0x0000004a0800d985 */ /* 0x0005e2000c101b10 */
[----:B-1----:R-:W-:-:S04]  /*105d0*/  @!P4 IMAD.WIDE R6, R13, 0x4, R4 ;  /* 0x000000040d06c825 */ /* 0x002fc800078e0204 */
[--C-:B--2---:R-:W-:Y:S01]  /*105e0*/  @!P3 IMAD.WIDE R8, R19, 0x4, R4.reuse ;  /* 0x000000041308b825 */ /* 0x104fe200078e0204 */
[----:B------:R1:W-:Y:S03]  /*105f0*/  @!P4 ST.E.64 [R6.64], R78 ;  /* 0x0000004e0600c985 */ /* 0x0003e6000c101b10 */
[--C-:B------:R-:W-:Y:S01]  /*10600*/  @!P2 IMAD.WIDE R12, R15, 0x4, R4.reuse ;  /* 0x000000040f0ca825 */ /* 0x100fe200078e0204 */
[----:B------:R1:W-:Y:S03]  /*10610*/  @!P3 ST.E.64 [R8.64], R82 ;  /* 0x000000520800b985 */ /* 0x0003e6000c101b10 */
[----:B------:R-:W-:Y:S01]  /*10620*/  @!P1 IMAD.WIDE R14, R17, 0x4, R4 ;  /* 0x00000004110e9825 */ /* 0x000fe200078e0204 */
[----:B------:R1:W-:Y:S04]  /*10630*/  @!P2 ST.E.64 [R12.64], R86 ;  /* 0x000000560c00a985 */ /* 0x0003e8000c101b10 */
[----:B------:R1:W-:Y:S04]  /*10640*/  @!P1 ST.E.64 [R14.64], R90 ;  /* 0x0000005a0e009985 */ /* 0x0003e8000c101b10 */
[----:B------:R1:W-:Y:S01]  /*10650*/  @!P0 ST.E.64 [R2.64], R94 ;  /* 0x0000005e02008985 */ /* 0x0003e2000c101b10 */
[----:B------:R-:W-:-:S13]  /*10660*/  ISETP.GE.AND P0, PT, R11, c[0x0][0x3c8], PT ;  /* 0x0000f2000b007a0c */ /* 0x000fda0003f06270 */
[----:B------:R-:W-:Y:S05]  /*10670*/  @P0 EXIT ;  /* 0x000000000000094d */ /* 0x000fea0003800000 */
[----:B-1----:R-:W-:-:S04]  /*10680*/  LEA.HI R3, R11, R11, RZ, 0x1 ;  /* 0x0000000b0b037211 */ /* 0x002fc800078f08ff */
[----:B------:R-:W-:-:S05]  /*10690*/  LOP3.LUT R3, R3, 0xfffffffe, RZ, 0xc0, !PT ;  /* 0xfffffffe03037812 */ /* 0x000fca00078ec0ff */
[----:B------:R-:W-:-:S05]  /*106a0*/  IMAD.WIDE R4, R3, 0x4, R4 ;  /* 0x0000000403047825 */ /* 0x000fca00078e0204 */
[----:B------:R-:W-:Y:S01]  /*106b0*/  ST.E.64 [R4.64], R98 ;  /* 0x0000006204007985 */ /* 0x000fe2000c101b10 */
[----:B------:R-:W-:Y:S05]  /*106c0*/  EXIT ;  /* 0x000000000000794d */ /* 0x000fea0003800000 */
.L_x_387:
        /* <DEDUP_REMOVED lines=26> */
[----:B------:R-:W-:Y:S01]  /*10870*/  IMAD.WIDE.U32 R8, R5, c[0x0][0x4d8], R8 ;  /* 0x0001360005087a25 */ /* 0x000fe200078e0008 */
[----:B------:R-:W-:-:S03]  /*10880*/  IADD3 R4, -R6, RZ, RZ ;  /* 0x000000ff06047210 */ /* 0x000fc60007ffe1ff */
[----:B------:R-:W-:Y:S02]  /*10890*/  IMAD R0, R0, c[0x0][0x4d8], RZ ;  /* 0x0001360000007a24 */ /* 0x000fe400078e02ff */
[----:B--2---:R-:W-:Y:S02]  /*108a0*/  IMAD R2, R2, c[0x0][0x550], R3 ;  /* 0x0001540002027a24 */ /* 0x004fe400078e0203 */
[----:B------:R-:W-:Y:S02]  /*108b0*/  IMAD R0, R5, c[0x0][0x4dc], R0 ;  /* 0x0001370005007a24 */ /* 0x000fe400078e0200 */
[----:B------:R-:W-:Y:S01]  /*108c0*/  IMAD R4, R4, c[0x0][0x4e8], R7 ;  /* 0x00013a0004047a24 */ /* 0x000fe200078e0207 */
[----:B------:R-:W-:Y:S01]  /*108d0*/  SHF.R.S32.HI R3, RZ, 0x1f, R2 ;  /* 0x0000001fff037819 */ /* 0x000fe20000011402 */
[----:B------:R-:W-:Y:S01]  /*108e0*/  IMAD.IADD R9, R0, 0x1, R9 ;  /* 0x0000000100097824 */ /* 0x000fe200078e0209 */
[----:B------:R-:W-:-:S03]  /*108f0*/  SHF.R.S32.HI R0, RZ, 0x1f, R6 ;  /* 0x0000001fff007819 */ /* 0x000fc60000011406 */
[----:B------:R-:W-:Y:S02]  /*10900*/  IMAD R3, R3, c[0x0][0x4e0], RZ ;  /* 0x0001380003037a24 */ /* 0x000fe400078e02ff */
        /* <DEDUP_REMOVED lines=14> */
.L_x_390:
        /* <DEDUP_REMOVED lines=9> */
.L_x_2463:


//--------------------- .text._ZN7cutlass13device_kernelIN5flash19enable_sm80_to_sm89INS1_16FlashAttnFwdSm80INS1_25CollectiveMainloopFwdSm80ILi8ELi1ELb0EN4cute5tupleIJNS5_1CILi128EEENS7_ILi64EEENS7_ILi192EEEEEELi192ENS_10bfloat16_tEfNS_4arch4Sm80ELb0ELb1ELb0ELb1ELb0ELb0ELb1ELb1EEENS1_21CollectiveEpilogueFwdINS6_IJS8_SA_S9_EEENS6_IJNS7_ILi1EEESI_SI_EEESC_SE_Li256ELb1ELb1ELb1ELb0EEENS1_36VarlenDynamicPersistentTileSchedulerILi128ELi64ELi256ELi256ELb1ELb1ELb0ELb1ELb0ELb1EEEEEEEEEvNT_6ParamsE --------------------------
	.section	.text._ZN7cutlass13device_kernelIN5flash19enable_sm80_to_sm89INS1_16FlashAttnFwdSm80INS1_25CollectiveMainloopFwdSm80ILi8ELi1ELb0EN4cute5tupleIJNS5_1CILi128EEENS7_ILi64EEENS7_ILi192EEEEEELi192ENS_10bfloat16_tEfNS_4arch4Sm80ELb0ELb1ELb0ELb1ELb0ELb0ELb1ELb1EEENS1_21CollectiveEpilogueFwdINS6_IJS8_SA_S9_EEENS6_IJNS7_ILi1EEESI_SI_EEESC_SE_Li256ELb1ELb1ELb1ELb0EEENS1_36VarlenDynamicPersistentTileSchedulerILi128ELi64ELi256ELi256ELb1ELb1ELb0ELb1ELb0ELb1EEEEEEEEEvNT_6ParamsE,"ax",@progbits
	.sectioninfo	@"SHI_REGISTERS=255"
	.align	128
.text._ZN7cutlass13device_kernelIN5flash19enable_sm80_to_sm89INS1_16FlashAttnFwdSm80INS1_25CollectiveMainloopFwdSm80ILi8ELi1ELb0EN4cute5tupleIJNS5_1CILi128EEENS7_ILi64EEENS7_ILi192EEEEEELi192ENS_10bfloat16_tEfNS_4arch4Sm80ELb0ELb1ELb0ELb1ELb0ELb0ELb1ELb1EEENS1_21CollectiveEpilogueFwdINS6_IJS8_SA_S9_EEENS6_IJNS7_ILi1EEESI_SI_EEESC_SE_Li256ELb1ELb1ELb1ELb0EEENS1_36VarlenDynamicPersistentTileSchedulerILi128ELi64ELi256ELi256ELb1ELb1ELb0ELb1ELb0ELb1EEEEEEEEEvNT_6ParamsE:
        .type           _ZN7cutlass13device_kernelIN5flash19enable_sm80_to_sm89INS1_16FlashAttnFwdSm80INS1_25CollectiveMainloopFwdSm80ILi8ELi1ELb0EN4cute5tupleIJNS5_1CILi128EEENS7_ILi64EEENS7_ILi192EEEEEELi192ENS_10bfloat16_tEfNS_4arch4Sm80ELb0ELb1ELb0ELb1ELb0ELb0ELb1ELb1EEENS1_21CollectiveEpilogueFwdINS6_IJS8_SA_S9_EEENS6_IJNS7_ILi1EEESI_SI_EEESC_SE_Li256ELb1ELb1ELb1ELb0EEENS1_36VarlenDynamicPersistentTileSchedulerILi128ELi64ELi256ELi256ELb1ELb1ELb0ELb1ELb0ELb1EEEEEEEEEvNT_6ParamsE,@function
        .size           _ZN7cutlass13device_kernelIN5flash19enable_sm80_to_sm89INS1_16FlashAttnFwdSm80INS1_25CollectiveMainloopFwdSm80ILi8ELi1ELb0EN4cute5tupleIJNS5_1CILi128EEENS7_ILi64EEENS7_ILi192EEEEEELi192ENS_10bfloat16_tEfNS_4arch4Sm80ELb0ELb1ELb0ELb1ELb0ELb0ELb1ELb1EEENS1_21CollectiveEpilogueFwdINS6_IJS8_SA_S9_EEENS6_IJNS7_ILi1EEESI_SI_EEESC_SE_Li256ELb1ELb1ELb1ELb0EEENS1_36VarlenDynamicPersistentTileSchedulerILi128ELi64ELi256ELi256ELb1ELb1ELb0ELb1ELb0ELb1EEEEEEEEEvNT_6ParamsE,(.L_x_2464 - _ZN7cutlass13device_kernelIN5flash19enable_sm80_to_sm89INS1_16FlashAttnFwdSm80INS1_25CollectiveMainloopFwdSm80ILi8ELi1ELb0EN4cute5tupleIJNS5_1CILi128EEENS7_ILi64EEENS7_ILi192EEEEEELi192ENS_10bfloat16_tEfNS_4arch4Sm80ELb0ELb1ELb0ELb1ELb0ELb0ELb1ELb1EEENS1_21CollectiveEpilogueFwdINS6_IJS8_SA_S9_EEENS6_IJNS7_ILi1EEESI_SI_EEESC_SE_Li256ELb1ELb1ELb1ELb0EEENS1_36VarlenDynamicPersistentTileSchedulerILi128ELi64ELi256ELi256ELb1ELb1ELb0ELb1ELb0ELb1EEEEEEEEEvNT_6ParamsE)
        .other          _ZN7cutlass13device_kernelIN5flash19enable_sm80_to_sm89INS1_16FlashAttnFwdSm80INS1_25CollectiveMainloopFwdSm80ILi8ELi1ELb0EN4cute5tupleIJNS5_1CILi128EEENS7_ILi64EEENS7_ILi192EEEEEELi192ENS_10bfloat16_tEfNS_4arch4Sm80ELb0ELb1ELb0ELb1ELb0ELb0ELb1ELb1EEENS1_21CollectiveEpilogueFwdINS6_IJS8_SA_S9_EEENS6_IJNS7_ILi1EEESI_SI_EEESC_SE_Li256ELb1ELb1ELb1ELb0EEENS1_36VarlenDynamicPersistentTileSchedulerILi128ELi64ELi256ELi256ELb1ELb1ELb0ELb1ELb0ELb1EEEEEEEEEvNT_6ParamsE,@"STO_CUDA_ENTRY STV_DEFAULT"
_ZN7cutlass13device_kernelIN5flash19enable_sm80_to_sm89INS1_16FlashAttnFwdSm80INS1_25CollectiveMainloopFwdSm80ILi8ELi1ELb0EN4cute5tupleIJNS5_1CILi128EEENS7_ILi64EEENS7_ILi192EEEEEELi192ENS_10bfloat16_tEfNS_4arch4Sm80ELb0ELb1ELb0ELb1ELb0ELb0ELb1ELb1EEENS1_21CollectiveEpilogueFwdINS6_IJS8_SA_S9_EEENS6_IJNS7_ILi1EEESI_SI_EEESC_SE_Li256ELb1ELb1ELb1ELb0EEENS1_36VarlenDynamicPersistentTileSchedulerILi128ELi64ELi256ELi256ELb1ELb1ELb0ELb1ELb0ELb1EEEEEEEEEvNT_6ParamsE:
[----:B------:R-:W-:-:S03]  /*0000*/  MOV R1, c[0x0][0x28] ;  /* 0x00000a0000017a02 */ /* 0x000fc60000000f00 */
[----:B------:R-:W1:Y:S01]  /*0010*/  S2R R2, SR_TID.X ;  /* 0x0000000000027919 */ /* 0x000e620000002100 */
[----:B------:R-:W-:Y:S01]  /*0020*/  IADD3 R1, R1, -0x40, RZ ;  /* 0xffffffc001017810 */ /* 0x000fe20007ffe0ff */
[----:B------:R-:W-:Y:S01]  /*0030*/  ULDC.64 UR6, c[0x0][0x118] ;  /* 0x0000460000067ab9 */ /* 0x000fe20000000a00 */
[----:B-1----:R-:W-:-:S05]  /*0040*/  SHF.R.U32.HI R0, RZ, 0x5, R2 ;  /* 0x00000005ff007819 */ /* 0x002fca0000011602 */
[----:B------:R-:W1:Y:S02]  /*0050*/  SHFL.IDX PT, R3, R0, RZ, 0x1f ;  /* 0x00001fff00037589 */ /* 0x000e6400000e0000 */
[----:B-1----:R-:W-:Y:S02]  /*0060*/  ISETP.NE.AND P0, PT, R3, RZ, PT ;  /* 0x000000ff0300720c */ /* 0x002fe40003f05270 */
[----:B------:R1:W-:Y:S11]  /*0070*/  STL [R1+0x38], R3 ;  /* 0x0000380301007387 */ /* 0x0003f60000100800 */
[----:B------:R-:W-:Y:S06]  /*0080*/  @P0 BAR.SYNC.DEFER_BLOCKING 0x5, 0x100 ;  /* 0x0144000000000b1d */ /* 0x000fec0000010000 */
[----:B------:R-:W2:Y:S04]  /*0090*/  @P0 LDS.128 R232, [0x18100] ;  /* 0x01810000ffe80984 */ /* 0x000ea80000000c00 */
[----:B------:R-:W-:Y:S06]  /*00a0*/  @P0 BAR.ARV 0x4, 0x100 ;  /* 0x0104000000000b1d */ /* 0x000fec0000002000 */
[----:B------:R-:W-:Y:S05]  /*00b0*/  @P0 BRA `(.L_x_391) ;  /* 0x00000f1000000947 */ /* 0x000fea0003800000 */
[----:B-1----:R-:W-:Y:S01]  /*00c0*/  LOP3.LUT R12, R2, 0x1f, RZ, 0xc0, !PT ;  /* 0x0000001f020c7812 */ /* 0x002fe200078ec0ff */
[----:B------:R-:W-:-:S03]  /*00d0*/  CS2R R8, SRZ ;  /* 0x0000000000087805 */ /* 0x000fc6000001ff00 */
[----:B------:R-:W-:-:S04]  /*00e0*/  ISETP.NE.AND P6, PT, R12, 0x1f, PT ;  /* 0x0000001f0c00780c */ /* 0x000fc80003fc5270 */
[----:B------:R-:W-:-:S13]  /*00f0*/  ISETP.GE.OR P0, PT, R12, c[0x0][0x53c], !P6 ;  /* 0x00014f000c007a0c */ /* 0x000fda0007706670 */
[----:B------:R-:W-:Y:S02]  /*0100*/  @!P0 IMAD.MOV.U32 R4, RZ, RZ, 0x4 ;  /* 0x00000004ff048424 */ /* 0x000fe400078e00ff */
[----:B------:R-:W-:Y:S02]  /*0110*/  @!P0 IMAD.MOV.U32 R2, RZ, RZ, 0x4 ;  /* 0x00000004ff028424 */ /* 0x000fe400078e00ff */
[----:B------:R-:W-:-:S04]  /*0120*/  @!P0 IMAD.WIDE.U32 R4, R12, R4, c[0x0][0x580] ;  /* 0x000160000c048625 */ /* 0x000fc800078e0004 */
[C---:B------:R-:W-:Y:S01]  /*0130*/  @!P0 IMAD.WIDE.U32 R2, R12.reuse, R2, c[0x0][0x578] ;  /* 0x00015e000c028625 */ /* 0x040fe200078e0002 */
[----:B------:R-:W3:Y:S04]  /*0140*/  @!P0 LDG.E R9, [R4.64] ;  /* 0x0000000604098981 */ /* 0x000ee8000c1e1900 */
[----:B------:R-:W3:Y:S01]  /*0150*/  @!P0 LDG.E R8, [R2.64] ;  /* 0x0000000602088981 */ /* 0x000ee2000c1e1900 */
[C---:B------:R-:W-:Y:S01]  /*0160*/  ISETP.NE.AND P5, PT, R12.reuse, RZ, PT ;  /* 0x000000ff0c00720c */ /* 0x040fe20003fa5270 */
[----:B------:R-:W1:Y:S01]  /*0170*/  S2UR UR4, SR_CTAID.X ;  /* 0x00000000000479c3 */ /* 0x000e620000002500 */
[C---:B------:R-:W-:Y:S01]  /*0180*/  ISETP.GE.U32.AND P4, PT, R12.reuse, 0x2, PT ;  /* 0x000000020c00780c */ /* 0x040fe20003f86070 */
[----:B------:R-:W-:Y:S01]  /*0190*/  IMAD.MOV.U32 R6, RZ, RZ, RZ ;  /* 0x000000ffff067224 */ /* 0x000fe200078e00ff */
[----:B------:R-:W-:-:S02]  /*01a0*/  ISETP.GE.U32.AND P3, PT, R12, 0x4, PT ;  /* 0x000000040c00780c */ /* 0x000fc40003f66070 */
[C---:B------:R-:W-:Y:S02]  /*01b0*/  ISETP.GE.U32.AND P2, PT, R12.reuse, 0x8, PT ;  /* 0x000000080c00780c */ /* 0x040fe40003f46070 */
[----:B------:R-:W-:Y:S01]  /*01c0*/  ISETP.GE.U32.AND P1, PT, R12, 0x10, PT ;  /* 0x000000100c00780c */ /* 0x000fe20003f26070 */
[----:B---3--:R-:W-:-:S05]  /*01d0*/  IMAD R4, R9, R8, RZ ;  /* 0x0000000809047224 */ /* 0x008fca00078e02ff */
        /* <DEDUP_REMOVED lines=15> */
[----:B------:R-:W3:Y:S02]  /*02d0*/  SHFL.IDX PT, R7, R4, 0x1f, 0x1f ;  /* 0x03e01f0004077f89 */ /* 0x000ee400000e0000 */
[----:B---3--:R-:W-:-:S04]  /*02e0*/  IMAD R7, R7, c[0x0][0x538], RZ ;  /* 0x00014e0007077a24 */ /* 0x008fc800078e02ff */
[----:B------:R-:W-:Y:S01]  /*02f0*/  IMAD.MOV.U32 R0, RZ, RZ, R7 ;  /* 0x000000ffff007224 */ /* 0x000fe200078e0007 */
[----:B-1----:R-:W-:-:S13]  /*0300*/  ISETP.GT.AND P0, PT, R7, UR4, PT ;  /* 0x0000000407007c0c */ /* 0x002fda000bf04270 */
[----:B------:R-:W-:Y:S05]  /*0310*/  @P0 BRA `(.L_x_392) ;  /* 0x0000026000000947 */ /* 0x000fea0003800000 */
[----:B------:R-:W-:Y:S02]  /*0320*/  MOV R7, R0 ;  /* 0x0000000000077202 */ /* 0x000fe40000000f00 */
[----:B------:R-:W-:-:S04]  /*0330*/  MOV R6, RZ ;  /* 0x000000ff00067202 */ /* 0x000fc80000000f00 */
.L_x_396:
[----:B------:R-:W-:-:S04]  /*0340*/  IADD3 R0, R6, 0x1f, RZ ;  /* 0x0000001f06007810 */ /* 0x000fc80007ffe0ff */
[----:B------:R-:W-:-:S13]  /*0350*/  ISETP.GE.AND P0, PT, R0, c[0x0][0x53c], PT ;  /* 0x00014f0000007a0c */ /* 0x000fda0003f06270 */
[----:B------:R-:W-:Y:S05]  /*0360*/  @P0 BRA `(.L_x_393) ;  /* 0x00000be000000947 */ /* 0x000fea0003800000 */
[----:B------:R-:W-:Y:S01]  /*0370*/  MOV R6, R0 ;  /* 0x0000000000067202 */ /* 0x000fe20000000f00 */
[----:B------:R-:W-:-:S03]  /*0380*/  CS2R R8, SRZ ;  /* 0x0000000000087805 */ /* 0x000fc6000001ff00 */
[----:B------:R-:W-:-:S04]  /*0390*/  IADD3 R0, R12, R6, RZ ;  /* 0x000000060c007210 */ /* 0x000fc80007ffe0ff */
[----:B------:R-:W-:-:S13]  /*03a0*/  ISETP.GE.OR P0, PT, R0, c[0x0][0x53c], !P6 ;  /* 0x00014f0000007a0c */ /* 0x000fda0007706670 */
[----:B------:R-:W-:Y:S02]  /*03b0*/  @!P0 MOV R2, 0x4 ;  /* 0x0000000400028802 */ /* 0x000fe40000000f00 */
[----:B------:R-:W-:-:S03]  /*03c0*/  @!P0 MOV R3, 0x4 ;  /* 0x0000000400038802 */ /* 0x000fc60000000f00 */
[----:B------:R-:W-:-:S04]  /*03d0*/  @!P0 IMAD.WIDE R4, R0, R2, c[0x0][0x580] ;  /* 0x0001600000048625 */ /* 0x000fc800078e0202 */
[----:B------:R-:W-:Y:S01]  /*03e0*/  @!P0 IMAD.WIDE R2, R0, R3, c[0x0][0x578] ;  /* 0x00015e0000028625 */ /* 0x000fe200078e0203 */
[----:B------:R-:W3:Y:S04]  /*03f0*/  @!P0 LDG.E R9, [R4.64] ;  /* 0x0000000604098981 */ /* 0x000ee8000c1e1900 */
[----:B------:R-:W3:Y:S02]  /*0400*/  @!P0 LDG.E R8, [R2.64] ;  /* 0x0000000602088981 */ /* 0x000ee4000c1e1900 */
[----:B---3--:R-:W-:Y:S01]  /*0410*/  IMAD R5, R9, R8, RZ ;  /* 0x0000000809057224 */ /* 0x008fe200078e02ff */
[----:B------:R-:W-:Y:S05]  /*0420*/  BRA.DIV ~URZ, `(.L_x_394) ;  /* 0x00013f827f007947 */ /* 0x000fea000b800000 */
[----:B------:R1:W3:Y:S02]  /*0430*/  SHFL.UP PT, R0, R5, 0x1, RZ ;  /* 0x0420000005007989 */ /* 0x0002e400000e00ff */
.L_x_535:
[----:B---3--:R-:W-:-:S04]  /*0440*/  SEL R0, R0, RZ, P5 ;  /* 0x000000ff00007207 */ /* 0x008fc80002800000 */
        /* <DEDUP_REMOVED lines=14> */
[----:B------:R1:W3:Y:S02]  /*0530*/  SHFL.IDX PT, R0, R4, 0x1f, 0x1f ;  /* 0x03e01f0004007f89 */ /* 0x0002e400000e0000 */
.L_x_536:
[----:B---3--:R-:W-:-:S05]  /*0540*/  IMAD R0, R0, c[0x0][0x538], RZ ;  /* 0x00014e0000007a24 */ /* 0x008fca00078e02ff */
[----:B------:R-:W-:-:S04]  /*0550*/  IADD3 R7, R0, R7, RZ ;  /* 0x0000000700077210 */ /* 0x000fc80007ffe0ff */
[----:B------:R-:W-:-:S13]  /*0560*/  ISETP.GT.AND P0, PT, R7, UR4, PT ;  /* 0x0000000407007c0c */ /* 0x000fda000bf04270 */
[----:B-12---:R-:W-:Y:S05]  /*0570*/  @!P0 BRA `(.L_x_396) ;  /* 0xfffffdc000008947 */ /* 0x006fea000383ffff */
.L_x_392:
[----:B------:R-:W-:-:S05]  /*0580*/  IADD3 R11, -R0, R7, RZ ;  /* 0x00000007000b7210 */ /* 0x000fca0007ffe1ff */
[----:B------:R-:W-:-:S05]  /*0590*/  IMAD R0, R4, c[0x0][0x538], R11 ;  /* 0x00014e0004007a24 */ /* 0x000fca00078e020b */
[----:B------:R-:W-:Y:S01]  /*05a0*/  ISETP.GT.AND P0, PT, R0, UR4, PT ;  /* 0x0000000400007c0c */ /* 0x000fe2000bf04270 */
[----:B------:R-:W-:-:S12]  /*05b0*/  BRA.DIV ~URZ, `(.L_x_397) ;  /* 0x000140027f007947 */ /* 0x000fd8000b800000 */
[----:B------:R-:W-:-:S04]  /*05c0*/  VOTE.ANY R10, PT, !P0 ;  /* 0x00000000000a7806 */ /* 0x000fc800040e0100 */
.L_x_537:
[----:B------:R-:W1:Y:S02]  /*05d0*/  POPC R7, R10 ;  /* 0x0000000a00077309 */ /* 0x000e640000000000 */
[----:B-12---:R-:W-:Y:S01]  /*05e0*/  IADD3 R235, R7, R6, RZ ;  /* 0x0000000607eb7210 */ /* 0x006fe20007ffe0ff */
[----:B------:R-:W-:Y:S05]  /*05f0*/  BRA.DIV ~URZ, `(.L_x_398) ;  /* 0x000140127f007947 */ /* 0x000fea000b800000 */
[----:B------:R1:W2:Y:S01]  /*0600*/  SHFL.IDX PT, R233, R9, R7, 0x1f ;  /* 0x00001f0709e97589 */ /* 0x0002a200000e0000 */
[----:B------:R-:W-:-:S03]  /*0610*/  MOV R6, RZ ;  /* 0x000000ff00067202 */ /* 0x000fc60000000f00 */
[----:B------:R1:W3:Y:S04]  /*0620*/  SHFL.IDX PT, R9, R8, R7, 0x1f ;  /* 0x00001f0708097589 */ /* 0x0002e800000e0000 */
.L_x_538:
[----:B------:R-:W-:Y:S01]  /*0630*/  ISETP.NE.AND P0, PT, R10, RZ, PT ;  /* 0x000000ff0a00720c */ /* 0x000fe20003f05270 */
[----:B------:R-:W-:-:S12]  /*0640*/  BSSY B0, `(.L_x_399) ;  /* 0x0000005000007945 */ /* 0x000fd80003800000 */
[----:B------:R-:W-:Y:S05]  /*0650*/  @!P0 BRA `(.L_x_400) ;  /* 0x0000003000008947 */ /* 0x000fea0003800000 */
[----:B------:R-:W-:Y:S01]  /*0660*/  IADD3 R3, R7, -0x1, RZ ;  /* 0xffffffff07037810 */ /* 0x000fe20007ffe0ff */
[----:B------:R-:W-:Y:S05]  /*0670*/  BRA.DIV ~URZ, `(.L_x_401) ;  /* 0x000140727f007947 */ /* 0x000fea000b800000 */
[----:B------:R4:W1:Y:S02]  /*0680*/  SHFL.IDX PT, R6, R4, R3, 0x1f ;  /* 0x00001f0304067589 */ /* 0x00086400000e0000 */
.L_x_400:
[----:B------:R-:W-:Y:S05]  /*0690*/  BSYNC B0 ;  /* 0x0000000000007941 */ /* 0x000fea0003800000 */
.L_x_399:
[----:B---3--:R-:W-:Y:S01]  /*06a0*/  ISETP.NE.AND P0, PT, R9, 0x1, PT ;  /* 0x000000010900780c */ /* 0x008fe20003f05270 */
[----:B-1----:R-:W-:Y:S01]  /*06b0*/  IMAD R232, R6, c[0x0][0x538], R11 ;  /* 0x00014e0006e87a24 */ /* 0x002fe200078e020b */
[----:B------:R-:W-:Y:S04]  /*06c0*/  BSSY B0, `(.L_x_402) ;  /* 0x0000085000007945 */ /* 0x000fe80003800000 */
[----:B------:R-:W-:-:S07]  /*06d0*/  IADD3 R11, -R232, UR4, RZ ;  /* 0x00000004e80b7c10 */ /* 0x000fce000fffe1ff */
[----:B------:R-:W-:Y:S05]  /*06e0*/  @!P0 BRA `(.L_x_403) ;  /* 0x000003e000008947 */ /* 0x000fea0003800000 */
[-C--:B--2---:R-:W-:Y:S02]  /*06f0*/  IABS R0, R233.reuse ;  /* 0x000000e900007213 */ /* 0x084fe40000000000 */
[----:B------:R-:W-:-:S03]  /*0700*/  IABS R6, R233 ;  /* 0x000000e900067213 */ /* 0x000fc60000000000 */
[----:B------:R-:W-:Y:S01]  /*0710*/  IMAD.MOV.U32 R5, RZ, RZ, R0 ;  /* 0x000000ffff057224 */ /* 0x000fe200078e0000 */
[----:B------:R-:W-:-:S03]  /*0720*/  IABS R0, R9 ;  /* 0x0000000900007213 */ /* 0x000fc60000000000 */
[----:B------:R-:W1:Y:S02]  /*0730*/  I2F.RP R2, R5 ;  /* 0x0000000500027306 */ /* 0x000e640000209400 */
[----:B------:R-:W-:Y:S01]  /*0740*/  IMAD.MOV.U32 R8, RZ, RZ, R0 ;  /* 0x000000ffff087224 */ /* 0x000fe200078e0000 */
[----:B------:R-:W-:-:S05]  /*0750*/  IABS R0, R11 ;  /* 0x0000000b00007213 */ /* 0x000fca0000000000 */
[----:B------:R-:W-:Y:S08]  /*0760*/  I2F.RP R7, R8 ;  /* 0x0000000800077306 */ /* 0x000ff00000209400 */
[----:B-1----:R-:W1:Y:S02]  /*0770*/  MUFU.RCP R2, R2 ;  /* 0x0000000200027308 */ /* 0x002e640000001000 */
[----:B-1----:R-:W-:-:S06]  /*0780*/  IADD3 R2, R2, 0xffffffe, RZ ;  /* 0x0ffffffe02027810 */ /* 0x002fcc0007ffe0ff */
[----:B----4-:R-:W1:Y:S02]  /*0790*/  F2I.FTZ.U32.TRUNC.NTZ R3, R2 ;  /* 0x0000000200037305 */ /* 0x010e64000021f000 */
[----:B-1----:R-:W-:-:S04]  /*07a0*/  IMAD.MOV R2, RZ, RZ, -R3 ;  /* 0x000000ffff027224 */ /* 0x002fc800078e0a03 */
[----:B------:R-:W-:Y:S02]  /*07b0*/  IMAD R4, R2, R5, RZ ;  /* 0x0000000502047224 */ /* 0x000fe400078e02ff */
[----:B------:R-:W-:-:S04]  /*07c0*/  IMAD.MOV.U32 R2, RZ, RZ, RZ ;  /* 0x000000ffff027224 */ /* 0x000fc800078e00ff */
[----:B------:R-:W-:Y:S01]  /*07d0*/  IMAD.HI.U32 R2, R3, R4, R2 ;  /* 0x0000000403027227 */ /* 0x000fe200078e0002 */
[----:B------:R-:W-:-:S03]  /*07e0*/  MOV R3, R0 ;  /* 0x0000000000037202 */ /* 0x000fc60000000f00 */
[----:B------:R-:W-:Y:S02]  /*07f0*/  IMAD.MOV R0, RZ, RZ, -R6 ;  /* 0x000000ffff007224 */ /* 0x000fe400078e0a06 */
[----:B------:R-:W-:-:S04]  /*0800*/  IMAD.HI.U32 R2, R2, R3, RZ ;  /* 0x0000000302027227 */ /* 0x000fc800078e00ff */
[----:B------:R-:W-:Y:S02]  /*0810*/  IMAD R0, R2, R0, R3 ;  /* 0x0000000002007224 */ /* 0x000fe400078e0203 */
[----:B------:R-:W1:Y:S03]  /*0820*/  MUFU.RCP R3, R7 ;  /* 0x0000000700037308 */ /* 0x000e660000001000 */
[----:B------:R-:W-:Y:S02]  /*0830*/  ISETP.GT.U32.AND P1, PT, R5, R0, PT ;  /* 0x000000000500720c */ /* 0x000fe40003f24070 */
[----:B-1----:R-:W-:-:S11]  /*0840*/  IADD3 R3, R3, 0xffffffe, RZ ;  /* 0x0ffffffe03037810 */ /* 0x002fd60007ffe0ff */
[----:B------:R-:W-:Y:S01]  /*0850*/  @!P1 IMAD.IADD R0, R0, 0x1, -R5 ;  /* 0x0000000100009824 */ /* 0x000fe200078e0a05 */
[----:B------:R-:W-:Y:S02]  /*0860*/  @!P1 IADD3 R2, R2, 0x1, RZ ;  /* 0x0000000102029810 */ /* 0x000fe40007ffe0ff */
[----:B------:R-:W-:Y:S01]  /*0870*/  ISETP.NE.AND P1, PT, R233, RZ, PT ;  /* 0x000000ffe900720c */ /* 0x000fe20003f25270 */
[----:B------:R-:W1:Y:S01]  /*0880*/  F2I.FTZ.U32.TRUNC.NTZ R3, R3 ;  /* 0x0000000300037305 */ /* 0x000e62000021f000 */
[----:B------:R-:W-:Y:S02]  /*0890*/  ISETP.GE.U32.AND P2, PT, R0, R5, PT ;  /* 0x000000050000720c */ /* 0x000fe40003f46070 */
[----:B------:R-:W-:-:S04]  /*08a0*/  LOP3.LUT R0, R11, R233, RZ, 0x3c, !PT ;  /* 0x000000e90b007212 */ /* 0x000fc800078e3cff */
[----:B------:R-:W-:-:S07]  /*08b0*/  ISETP.GE.AND P0, PT, R0, RZ, PT ;  /* 0x000000ff0000720c */ /* 0x000fce0003f06270 */
[----:B------:R-:W-:Y:S02]  /*08c0*/  @P2 IADD3 R2, R2, 0x1, RZ ;  /* 0x0000000102022810 */ /* 0x000fe40007ffe0ff */
[----:B-1----:R-:W-:-:S03]  /*08d0*/  IADD3 R0, RZ, -R3, RZ ;  /* 0x80000003ff007210 */ /* 0x002fc60007ffe0ff */
[----:B------:R-:W-:Y:S02]  /*08e0*/  IMAD.MOV.U32 R4, RZ, RZ, R2 ;  /* 0x000000ffff047224 */ /* 0x000fe400078e0002 */
[----:B------:R-:W-:Y:S01]  /*08f0*/  IMAD.MOV.U32 R2, RZ, RZ, R0 ;  /* 0x000000ffff027224 */ /* 0x000fe200078e0000 */
[----:B------:R-:W-:Y:S01]  /*0900*/  IABS R0, R9 ;  /* 0x0000000900007213 */ /* 0x000fe20000000000 */
[----:B------:R-:W-:Y:S01]  /*0910*/  @!P0 IMAD.MOV R4, RZ, RZ, -R4 ;  /* 0x000000ffff048224 */ /* 0x000fe200078e0a04 */
[----:B------:R-:W-:Y:S01]  /*0920*/  @!P1 LOP3.LUT R4, RZ, R233, RZ, 0x33, !PT ;  /* 0x000000e9ff049212 */ /* 0x000fe200078e33ff */
[----:B------:R-:W-:Y:S01]  /*0930*/  IMAD R5, R2, R8, RZ ;  /* 0x0000000802057224 */ /* 0x000fe200078e02ff */
[----:B------:R-:W-:Y:S01]  /*0940*/  MOV R2, RZ ;  /* 0x000000ff00027202 */ /* 0x000fe20000000f00 */
[----:B------:R-:W-:Y:S01]  /*0950*/  IMAD.MOV R6, RZ, RZ, -R0 ;  /* 0x000000ffff067224 */ /* 0x000fe200078e0a00 */
[----:B------:R-:W-:-:S03]  /*0960*/  IABS R7, R4 ;  /* 0x0000000400077213 */ /* 0x000fc60000000000 */
[----:B------:R-:W-:-:S04]  /*0970*/  IMAD.HI.U32 R0, R3, R5, R2 ;  /* 0x0000000503007227 */ /* 0x000fc800078e0002 */
[----:B------:R-:W-:Y:S02]  /*0980*/  IMAD.MOV.U32 R2, RZ, RZ, R7 ;  /* 0x000000ffff027224 */ /* 0x000fe400078e0007 */
[----:B------:R-:W-:Y:S02]  /*0990*/  IMAD.MOV.U32 R3, RZ, RZ, R6 ;  /* 0x000000ffff037224 */ /* 0x000fe400078e0006 */
[----:B------:R-:W-:-:S04]  /*09a0*/  IMAD.HI.U32 R0, R0, R2, RZ ;  /* 0x0000000200007227 */ /* 0x000fc800078e00ff */
[----:B------:R-:W-:Y:S02]  /*09b0*/  IMAD R2, R0, R3, R2 ;  /* 0x0000000300027224 */ /* 0x000fe400078e0202 */
[----:B------:R-:W-:-:S03]  /*09c0*/  IMAD.MOV R5, RZ, RZ, -R4 ;  /* 0x000000ffff057224 */ /* 0x000fc600078e0a04 */
        /* <DEDUP_REMOVED lines=8> */
[----:B------:R-:W-:Y:S02]  /*0a50*/  @!P0 IADD3 R0, -R0, RZ, RZ ;  /* 0x000000ff00008210 */ /* 0x000fe40007ffe1ff */
[----:B------:R-:W-:-:S05]  /*0a60*/  @!P1 LOP3.LUT R0, RZ, R9, RZ, 0x33, !PT ;  /* 0x00000009ff009212 */ /* 0x000fca00078e33ff */
[----:B------:R-:W-:-:S04]  /*0a70*/  IMAD.MOV R2, RZ, RZ, -R0 ;  /* 0x000000ffff027224 */ /* 0x000fc800078e0a00 */
[C---:B------:R-:W-:Y:S01]  /*0a80*/  IMAD R3, R9.reuse, R2, R4 ;  /* 0x0000000209037224 */ /* 0x040fe200078e0204 */
[----:B------:R-:W-:Y:S01]  /*0a90*/  LEA R2, R9, R0, 0x18 ;  /* 0x0000000009027211 */ /* 0x000fe200078ec0ff */
[----:B------:R-:W-:-:S04]  /*0aa0*/  IMAD R0, R233, R5, R11 ;  /* 0x00000005e9007224 */ /* 0x000fc800078e020b */
[----:B------:R-:W-:Y:S01]  /*0ab0*/  IMAD R234, R3, 0x10000, R2 ;  /* 0x0001000003ea7824 */ /* 0x000fe200078e0202 */
[----:B------:R-:W-:Y:S05]  /*0ac0*/  BRA `(.L_x_404) ;  /* 0x0000044000007947 */ /* 0x000fea0003800000 */
.L_x_403:
[----:B------:R-:W-:-:S04]  /*0ad0*/  IMAD.MOV.U32 R2, RZ, RZ, 0x4 ;  /* 0x00000004ff027424 */ /* 0x000fc800078e00ff */
[----:B----4-:R-:W-:-:S05]  /*0ae0*/  IMAD.WIDE R2, R235, R2, c[0x0][0x590] ;  /* 0x00016400eb027625 */ /* 0x010fca00078e0202 */
[----:B------:R-:W3:Y:S02]  /*0af0*/  LDG.E R7, [R2.64] ;  /* 0x0000000602077981 */ /* 0x000ee4000c1e1900 */
[----:B--23--:R-:W-:-:S05]  /*0b00*/  IMAD R9, R7, R233, RZ ;  /* 0x000000e907097224 */ /* 0x00cfca00078e02ff */
[-C--:B------:R-:W-:Y:S02]  /*0b10*/  IABS R0, R9.reuse ;  /* 0x0000000900007213 */ /* 0x080fe40000000000 */
[----:B------:R-:W-:-:S03]  /*0b20*/  IABS R8, R9 ;  /* 0x0000000900087213 */ /* 0x000fc60000000000 */
[----:B------:R-:W-:-:S04]  /*0b30*/  IMAD.MOV.U32 R6, RZ, RZ, R0 ;  /* 0x000000ffff067224 */ /* 0x000fc800078e0000 */
[----:B------:R-:W1:Y:S08]  /*0b40*/  I2F.RP R2, R6 ;  /* 0x0000000600027306 */ /* 0x000e700000209400 */
[----:B-1----:R-:W1:Y:S02]  /*0b50*/  MUFU.RCP R2, R2 ;  /* 0x0000000200027308 */ /* 0x002e640000001000 */
[----:B-1----:R-:W-:-:S06]  /*0b60*/  IADD3 R2, R2, 0xffffffe, RZ ;  /* 0x0ffffffe02027810 */ /* 0x002fcc0007ffe0ff */
[----:B------:R-:W1:Y:S02]  /*0b70*/  F2I.FTZ.U32.TRUNC.NTZ R3, R2 ;  /* 0x0000000200037305 */ /* 0x000e64000021f000 */
[----:B-1----:R-:W-:-:S04]  /*0b80*/  IMAD.MOV R0, RZ, RZ, -R3 ;  /* 0x000000ffff007224 */ /* 0x002fc800078e0a03 */
[----:B------:R-:W-:Y:S01]  /*0b90*/  IMAD.MOV.U32 R2, RZ, RZ, R0 ;  /* 0x000000ffff027224 */ /* 0x000fe200078e0000 */
[----:B------:R-:W-:-:S03]  /*0ba0*/  IABS R0, R11 ;  /* 0x0000000b00007213 */ /* 0x000fc60000000000 */
[----:B------:R-:W-:Y:S01]  /*0bb0*/  IMAD R4, R2, R6, RZ ;  /* 0x0000000602047224 */ /* 0x000fe200078e02ff */
[----:B------:R-:W-:Y:S01]  /*0bc0*/  MOV R5, R0 ;  /* 0x0000000000057202 */ /* 0x000fe20000000f00 */
[----:B------:R-:W-:-:S04]  /*0bd0*/  IMAD.MOV.U32 R2, RZ, RZ, RZ ;  /* 0x000000ffff027224 */ /* 0x000fc800078e00ff */
[----:B------:R-:W-:-:S04]  /*0be0*/  IMAD.HI.U32 R0, R3, R4, R2 ;  /* 0x0000000403007227 */ /* 0x000fc800078e0002 */
[----:B------:R-:W-:Y:S02]  /*0bf0*/  IMAD.MOV R2, RZ, RZ, -R8 ;  /* 0x000000ffff027224 */ /* 0x000fe400078e0a08 */
[----:B------:R-:W-:-:S04]  /*0c00*/  IMAD.HI.U32 R0, R0, R5, RZ ;  /* 0x0000000500007227 */ /* 0x000fc800078e00ff */
[----:B------:R-:W-:-:S05]  /*0c10*/  IMAD R2, R0, R2, R5 ;  /* 0x0000000200027224 */ /* 0x000fca00078e0205 */
[----:B------:R-:W-:-:S13]  /*0c20*/  ISETP.GT.U32.AND P1, PT, R6, R2, PT ;  /* 0x000000020600720c */ /* 0x000fda0003f24070 */
[----:B------:R-:W-:Y:S01]  /*0c30*/  @!P1 IMAD.IADD R2, R2, 0x1, -R6 ;  /* 0x0000000102029824 */ /* 0x000fe200078e0a06 */
[----:B------:R-:W-:Y:S02]  /*0c40*/  @!P1 IADD3 R0, R0, 0x1, RZ ;  /* 0x0000000100009810 */ /* 0x000fe40007ffe0ff */
[----:B------:R-:W-:Y:S02]  /*0c50*/  ISETP.NE.AND P1, PT, R9, RZ, PT ;  /* 0x000000ff0900720c */ /* 0x000fe40003f25270 */
[----:B------:R-:W-:Y:S02]  /*0c60*/  ISETP.GE.U32.AND P2, PT, R2, R6, PT ;  /* 0x000000060200720c */ /* 0x000fe40003f46070 */
[----:B------:R-:W-:-:S04]  /*0c70*/  LOP3.LUT R2, R11, R9, RZ, 0x3c, !PT ;  /* 0x000000090b027212 */ /* 0x000fc800078e3cff */
[----:B------:R-:W-:-:S07]  /*0c80*/  ISETP.GE.AND P0, PT, R2, RZ, PT ;  /* 0x000000ff0200720c */ /* 0x000fce0003f06270 */
[----:B------:R-:W-:-:S04]  /*0c90*/  @P2 IADD3 R0, R0, 0x1, RZ ;  /* 0x0000000100002810 */ /* 0x000fc80007ffe0ff */
[----:B------:R-:W-:-:S05]  /*0ca0*/  MOV R4, R0 ;  /* 0x0000000000047202 */ /* 0x000fca0000000f00 */
[----:B------:R-:W-:Y:S01]  /*0cb0*/  @!P0 IMAD.MOV R4, RZ, RZ, -R4 ;  /* 0x000000ffff048224 */ /* 0x000fe200078e0a04 */
[----:B------:R-:W-:-:S05]  /*0cc0*/  @!P1 LOP3.LUT R4, RZ, R9, RZ, 0x33, !PT ;  /* 0x00000009ff049212 */ /* 0x000fca00078e33ff */
[----:B------:R-:W-:-:S05]  /*0cd0*/  IMAD R10, R7, R4, RZ ;  /* 0x00000004070a7224 */ /* 0x000fca00078e02ff */
[----:B------:R-:W-:-:S04]  /*0ce0*/  IADD3 R0, -R10, c[0x0][0x538], RZ ;  /* 0x00014e000a007a10 */ /* 0x000fc80007ffe1ff */
[----:B------:R-:W-:-:S04]  /*0cf0*/  IMNMX R6, R7, R0, PT ;  /* 0x0000000007067217 */ /* 0x000fc80003800200 */
[----:B------:R-:W-:-:S05]  /*0d00*/  IABS R0, R6 ;  /* 0x0000000600007213 */ /* 0x000fca0000000000 */
[----:B------:R-:W-:-:S04]  /*0d10*/  IMAD.MOV.U32 R5, RZ, RZ, R0 ;  /* 0x000000ffff057224 */ /* 0x000fc800078e0000 */
[----:B------:R-:W1:Y:S08]  /*0d20*/  I2F.RP R2, R5 ;  /* 0x0000000500027306 */ /* 0x000e700000209400 */
[----:B-1----:R-:W1:Y:S02]  /*0d30*/  MUFU.RCP R2, R2 ;  /* 0x0000000200027308 */ /* 0x002e640000001000 */
[----:B-1----:R-:W-:-:S06]  /*0d40*/  IADD3 R2, R2, 0xffffffe, RZ ;  /* 0x0ffffffe02027810 */ /* 0x002fcc0007ffe0ff */
[----:B------:R1:W2:Y:S02]  /*0d50*/  F2I.FTZ.U32.TRUNC.NTZ R3, R2 ;  /* 0x0000000200037305 */ /* 0x0002a4000021f000 */
[----:B-1----:R-:W-:Y:S01]  /*0d60*/  IMAD.MOV R2, RZ, RZ, -R4 ;  /* 0x000000ffff027224 */ /* 0x002fe200078e0a04 */
[----:B--2---:R-:W-:-:S03]  /*0d70*/  IADD3 R0, RZ, -R3, RZ ;  /* 0x80000003ff007210 */ /* 0x004fc60007ffe0ff */
[----:B------:R-:W-:Y:S01]  /*0d80*/  IMAD R8, R9, R2, R11 ;  /* 0x0000000209087224 */ /* 0x000fe200078e020b */
[----:B------:R-:W-:Y:S01]  /*0d90*/  IABS R9, R6 ;  /* 0x0000000600097213 */ /* 0x000fe20000000000 */
[----:B------:R-:W-:-:S03]  /*0da0*/  IMAD.MOV.U32 R2, RZ, RZ, R0 ;  /* 0x000000ffff027224 */ /* 0x000fc600078e0000 */
[----:B------:R-:W-:Y:S01]  /*0db0*/  IABS R0, R8 ;  /* 0x0000000800007213 */ /* 0x000fe20000000000 */
[----:B------:R-:W-:Y:S02]  /*0dc0*/  IMAD R7, R2, R5, RZ ;  /* 0x0000000502077224 */ /* 0x000fe400078e02ff */
[----:B------:R-:W-:Y:S02]  /*0dd0*/  IMAD.MOV.U32 R2, RZ, RZ, RZ ;  /* 0x000000ffff027224 */ /* 0x000fe400078e00ff */
[----:B------:R-:W-:Y:S01]  /*0de0*/  IMAD.MOV.U32 R4, RZ, RZ, R0 ;  /* 0x000000ffff047224 */ /* 0x000fe200078e0000 */
[----:B------:R-:W-:Y:S01]  /*0df0*/  IADD3 R0, RZ, -R9, RZ ;  /* 0x80000009ff007210 */ /* 0x000fe20007ffe0ff */
[----:B------:R-:W-:-:S04]  /*0e00*/  IMAD.HI.U32 R3, R3, R7, R2 ;  /* 0x0000000703037227 */ /* 0x000fc800078e0002 */
[----:B------:R-:W-:Y:S02]  /*0e10*/  IMAD.MOV.U32 R2, RZ, RZ, R0 ;  /* 0x000000ffff027224 */ /* 0x000fe400078e0000 */
[----:B------:R-:W-:Y:S01]  /*0e20*/  IMAD.HI.U32 R0, R3, R4, RZ ;  /* 0x0000000403007227 */ /* 0x000fe200078e00ff */
[----:B------:R-:W-:-:S03]  /*0e30*/  IADD3 R3, R10, 0x1000000, R8 ;  /* 0x010000000a037810 */ /* 0x000fc60007ffe008 */
[----:B------:R-:W-:-:S05]  /*0e40*/  IMAD R2, R0, R2, R4 ;  /* 0x0000000200027224 */ /* 0x000fca00078e0204 */
[----:B------:R-:W-:-:S13]  /*0e50*/  ISETP.GT.U32.AND P1, PT, R5, R2, PT ;  /* 0x000000020500720c */ /* 0x000fda0003f24070 */
[----:B------:R-:W-:Y:S01]  /*0e60*/  @!P1 IMAD.IADD R2, R2, 0x1, -R5 ;  /* 0x0000000102029824 */ /* 0x000fe200078e0a05 */
[----:B------:R-:W-:Y:S02]  /*0e70*/  @!P1 IADD3 R0, R0, 0x1, RZ ;  /* 0x0000000100009810 */ /* 0x000fe40007ffe0ff */
[----:B------:R-:W-:Y:S02]  /*0e80*/  ISETP.NE.AND P1, PT, R6, RZ, PT ;  /* 0x000000ff0600720c */ /* 0x000fe40003f25270 */
[----:B------:R-:W-:Y:S02]  /*0e90*/  ISETP.GE.U32.AND P2, PT, R2, R5, PT ;  /* 0x000000050200720c */ /* 0x000fe40003f46070 */
[----:B------:R-:W-:-:S04]  /*0ea0*/  LOP3.LUT R2, R8, R6, RZ, 0x3c, !PT ;  /* 0x0000000608027212 */ /* 0x000fc800078e3cff */
[----:B------:R-:W-:Y:S01]  /*0eb0*/  ISETP.GE.AND P0, PT, R2, RZ, PT ;  /* 0x000000ff0200720c */ /* 0x000fe20003f06270 */
[----:B------:R-:W-:-:S06]  /*0ec0*/  IMAD.MOV R2, RZ, RZ, -R6 ;  /* 0x000000ffff027224 */ /* 0x000fcc00078e0a06 */
[----:B------:R-:W-:-:S06]  /*0ed0*/  @P2 IADD3 R0, R0, 0x1, RZ ;  /* 0x0000000100002810 */ /* 0x000fcc0007ffe0ff */
[----:B------:R-:W-:Y:S02]  /*0ee0*/  @!P0 IADD3 R0, -R0, RZ, RZ ;  /* 0x000000ff00008210 */ /* 0x000fe40007ffe1ff */
[----:B------:R-:W-:-:S05]  /*0ef0*/  @!P1 LOP3.LUT R0, RZ, R6, RZ, 0x33, !PT ;  /* 0x00000006ff009212 */ /* 0x000fca00078e33ff */
[----:B------:R-:W-:Y:S02]  /*0f00*/  IMAD R234, R0, R2, R3 ;  /* 0x0000000200ea7224 */ /* 0x000fe400078e0203 */
.L_x_404:
[----:B------:R-:W-:Y:S05]  /*0f10*/  BSYNC B0 ;  /* 0x0000000000007941 */ /* 0x000fea0003800000 */
.L_x_402:
[----:B------:R-:W-:-:S04]  /*0f20*/  LOP3.LUT R0, RZ, R0, RZ, 0x33, !PT ;  /* 0x00000000ff007212 */ /* 0x000fc800078e33ff */
[----:B------:R-:W-:Y:S01]  /*0f30*/  IADD3 R233, R0, R233, RZ ;  /* 0x000000e900e97210 */ /* 0x000fe20007ffe0ff */
[----:B------:R-:W-:Y:S05]  /*0f40*/  BRA `(.L_x_405) ;  /* 0x0000004000007947 */ /* 0x000fea0003800000 */
.L_x_393:
[----:B--2---:R-:W-:Y:S01]  /*0f50*/  IMAD.MOV.U32 R233, RZ, RZ, RZ ;  /* 0x000000ffffe97224 */ /* 0x004fe200078e00ff */
[----:B------:R-:W-:Y:S01]  /*0f60*/  MOV R234, RZ ;  /* 0x000000ff00ea7202 */ /* 0x000fe20000000f00 */
[----:B------:R-:W-:Y:S01]  /*0f70*/  IMAD.U32 R232, RZ, RZ, UR4 ;  /* 0x00000004ffe87e24 */ /* 0x000fe2000f8e00ff */
[----:B------:R-:W-:Y:S02]  /*0f80*/  MOV R235, c[0x0][0x53c] ;  /* 0x00014f0000eb7a02 */ /* 0x000fe40000000f00 */
.L_x_405:
[----:B------:R-:W-:Y:S01]  /*0f90*/  ISETP.NE.AND P0, PT, R12, RZ, PT ;  /* 0x000000ff0c00720c */ /* 0x000fe20003f05270 */
[----:B------:R-:W-:-:S12]  /*0fa0*/  WARPSYNC 0xffffffff ;  /* 0xffffffff00007948 */ /* 0x000fd80003800000 */
[----:B------:R1:W-:Y:S04]  /*0fb0*/  @!P0 STS.128 [0x18100], R232 ;  /* 0x018100e8ff008388 */ /* 0x0003e80000000c00 */
[----:B------:R-:W-:Y:S06]  /*0fc0*/  BAR.ARV 0x5, 0x100 ;  /* 0x0144000000007b1d */ /* 0x000fec0000002000 */
.L_x_391:
[----:B-12---:R-:W-:-:S13]  /*0fd0*/  ISETP.GE.AND P0, PT, R235, c[0x0][0x53c], PT ;  /* 0x00014f00eb007a0c */ /* 0x006fda0003f06270 */
[----:B------:R-:W-:Y:S05]  /*0fe0*/  @P0 EXIT ;  /* 0x000000000000094d */ /* 0x000fea0003800000 */
[----:B------:R-:W1:Y:S02]  /*0ff0*/  S2R R16, SR_TID.X ;  /* 0x0000000000107919 */ /* 0x000e640000002100 */
[----:B-1----:R-:W-:-:S04]  /*1000*/  SHF.R.S32.HI R8, RZ, 0x1f, R16 ;  /* 0x0000001fff087819 */ /* 0x002fc80000011410 */
[CC--:B------:R-:W-:Y:S02]  /*1010*/  LEA.HI R2, R8.reuse, R16.reuse, RZ, 0x4 ;  /* 0x0000001008027211 */ /* 0x0c0fe400078f20ff */
[----:B------:R-:W-:Y:S02]  /*1020*/  LEA.HI R7, R8, R16, RZ, 0x3 ;  /* 0x0000001008077211 */ /* 0x000fe400078f18ff */
[----:B------:R-:W-:Y:S02]  /*1030*/  SHF.R.S32.HI R3, RZ, 0x4, R2 ;  /* 0x00000004ff037819 */ /* 0x000fe40000011402 */
[----:B------:R-:W-:Y:S02]  /*1040*/  LOP3.LUT R10, R7, 0xfffffff8, RZ, 0xc0, !PT ;  /* 0xfffffff8070a7812 */ /* 0x000fe400078ec0ff */
[----:B------:R-:W-:Y:S02]  /*1050*/  LEA.HI R0, R2, R3, RZ, 0x1 ;  /* 0x0000000302007211 */ /* 0x000fe400078f08ff */
[----:B------:R-:W-:Y:S01]  /*1060*/  SHF.R.S32.HI R18, RZ, 0x3, R7 ;  /* 0x00000003ff127819 */ /* 0x000fe20000011407 */
[----:B------:R-:W-:Y:S01]  /*1070*/  IMAD.IADD R10, R16, 0x1, -R10 ;  /* 0x00000001100a7824 */ /* 0x000fe200078e0a0a */
[----:B------:R-:W-:-:S02]  /*1080*/  LOP3.LUT R0, R0, 0xfffffffe, RZ, 0xc0, !PT ;  /* 0xfffffffe00007812 */ /* 0x000fc400078ec0ff */
[----:B------:R-:W-:Y:S01]  /*1090*/  LEA.HI R12, R8, R16, RZ, 0x2 ;  /* 0x00000010080c7211 */ /* 0x000fe200078f10ff */
[----:B------:R-:W-:Y:S02]  /*10a0*/  IMAD.SHL.U32 R4, R18, 0x40, RZ ;  /* 0x0000004012047824 */ /* 0x000fe400078e00ff */
[----:B------:R-:W-:Y:S01]  /*10b0*/  IMAD.IADD R14, R3, 0x1, -R0 ;  /* 0x00000001030e7824 */ /* 0x000fe200078e0a00 */
[----:B------:R-:W-:Y:S01]  /*10c0*/  LOP3.LUT R0, R2, 0xfffffff0, RZ, 0xc0, !PT ;  /* 0xfffffff002007812 */ /* 0x000fe200078ec0ff */
[C---:B------:R-:W-:Y:S01]  /*10d0*/  IMAD.SHL.U32 R230, R10.reuse, 0x8, RZ ;  /* 0x000000080ae67824 */ /* 0x040fe200078e00ff */
[--C-:B------:R-:W-:Y:S01]  /*10e0*/  SHF.R.S32.HI R9, RZ, 0x2, R12.reuse ;  /* 0x00000002ff097819 */ /* 0x100fe2000001140c */
[----:B------:R-:W-:Y:S01]  /*10f0*/  IMAD.SHL.U32 R6, R10, 0x40, RZ ;  /* 0x000000400a067824 */ /* 0x000fe200078e00ff */
[----:B------:R-:W-:Y:S01]  /*1100*/  SHF.R.S32.HI R3, RZ, 0x1f, R12 ;  /* 0x0000001fff037819 */ /* 0x000fe2000001140c */
[----:B------:R-:W-:Y:S01]  /*1110*/  IMAD.IADD R2, R16, 0x1, -R0 ;  /* 0x0000000110027824 */ /* 0x000fe200078e0a00 */
[----:B------:R-:W-:-:S02]  /*1120*/  LOP3.LUT R0, R4, 0x1c0, RZ, 0xc0, !PT ;  /* 0x000001c004007812 */ /* 0x000fc400078ec0ff */
[----:B------:R-:W-:Y:S02]  /*1130*/  LEA.HI R3, R3, R9, RZ, 0x3 ;  /* 0x0000000903037211 */ /* 0x000fe400078f18ff */
[----:B------:R-:W-:Y:S02]  /*1140*/  SHF.R.S32.HI R13, RZ, 0x1f, R2 ;  /* 0x0000001fff0d7819 */ /* 0x000fe40000011402 */
[----:B------:R-:W-:Y:S02]  /*1150*/  LOP3.LUT R4, R3, 0xfffffff8, RZ, 0xc0, !PT ;  /* 0xfffffff803047812 */ /* 0x000fe400078ec0ff */
[----:B------:R-:W-:Y:S02]  /*1160*/  LOP3.LUT R5, R0, 0x38, R230, 0xf8, !PT ;  /* 0x0000003800057812 */ /* 0x000fe400078ef8e6 */
[----:B------:R-:W-:Y:S01]  /*1170*/  SHF.R.U32.HI R3, RZ, 0x3, R0 ;  /* 0x00000003ff037819 */ /* 0x000fe20000011600 */
[----:B------:R-:W-:Y:S01]  /*1180*/  IMAD.IADD R9, R9, 0x1, -R4 ;  /* 0x0000000109097824 */ /* 0x000fe200078e0a04 */
[----:B------:R-:W-:-:S02]  /*1190*/  LOP3.LUT R0, R6, 0x1c0, RZ, 0xc0, !PT ;  /* 0x000001c006007812 */ /* 0x000fc400078ec0ff */
[----:B------:R-:W-:Y:S02]  /*11a0*/  LEA.HI R13, R13, R2, RZ, 0x3 ;  /* 0x000000020d0d7211 */ /* 0x000fe400078f18ff */
[----:B------:R-:W-:Y:S02]  /*11b0*/  LOP3.LUT R5, R5, R3, RZ, 0x3c, !PT ;  /* 0x0000000305057212 */ /* 0x000fe400078e3cff */
[----:B------:R-:W-:Y:S02]  /*11c0*/  LOP3.LUT R3, R0, 0x8, R7, 0xf8, !PT ;  /* 0x0000000800037812 */ /* 0x000fe400078ef807 */
[----:B------:R-:W-:Y:S02]  /*11d0*/  SHF.R.U32.HI R0, RZ, 0x3, R0 ;  /* 0x00000003ff007819 */ /* 0x000fe40000011600 */
[----:B------:R-:W-:Y:S02]  /*11e0*/  LOP3.LUT R4, R13, 0xfffffff8, RZ, 0xc0, !PT ;  /* 0xfffffff80d047812 */ /* 0x000fe400078ec0ff */
[----:B------:R-:W-:-:S02]  /*11f0*/  LEA.HI R6, R8, R16, RZ, 0x5 ;  /* 0x0000001008067211 */ /* 0x000fc400078f28ff */
[----:B------:R-:W-:Y:S01]  /*1200*/  LOP3.LUT R15, R3, R0, RZ, 0x3c, !PT ;  /* 0x00000000030f7212 */ /* 0x000fe200078e3cff */
[----:B------:R-:W-:Y:S01]  /*1210*/  IMAD.IADD R11, R2, 0x1, -R4 ;  /* 0x00000001020b7824 */ /* 0x000fe200078e0a04 */
[----:B------:R-:W-:Y:S02]  /*1220*/  LEA.HI R7, R8, R16, RZ, 0x6 ;  /* 0x0000001008077211 */ /* 0x000fe400078f30ff */
[----:B------:R-:W-:Y:S02]  /*1230*/  LOP3.LUT R0, R6, 0xffffffe0, RZ, 0xc0, !PT ;  /* 0xffffffe006007812 */ /* 0x000fe400078ec0ff */
[--C-:B------:R-:W-:Y:S01]  /*1240*/  SHF.R.S32.HI R8, RZ, 0x5, R6.reuse ;  /* 0x00000005ff087819 */ /* 0x100fe20000011406 */
[----:B------:R-:W-:Y:S01]  /*1250*/  IMAD.SHL.U32 R4, R7, 0x8, RZ ;  /* 0x0000000807047824 */ /* 0x000fe200078e00ff */
[----:B------:R-:W-:Y:S01]  /*1260*/  SHF.R.S32.HI R2, RZ, 0x1f, R6 ;  /* 0x0000001fff027819 */ /* 0x000fe20000011406 */
[----:B------:R-:W-:Y:S01]  /*1270*/  IMAD.IADD R17, R16, 0x1, -R0 ;  /* 0x0000000110117824 */ /* 0x000fe200078e0a00 */
[----:B------:R-:W-:-:S02]  /*1280*/  LOP3.LUT R3, R12, 0xfffffffc, RZ, 0xc0, !PT ;  /* 0xfffffffc0c037812 */ /* 0x000fc400078ec0ff */
[----:B------:R-:W-:Y:S01]  /*1290*/  LEA.HI R0, R2, R8, RZ, 0x3 ;  /* 0x0000000802007211 */ /* 0x000fe200078f18ff */
[----:B------:R-:W-:Y:S01]  /*12a0*/  IMAD.SHL.U32 R2, R11, 0x40, RZ ;  /* 0x000000400b027824 */ /* 0x000fe200078e00ff */
[----:B------:R-:W-:Y:S01]  /*12b0*/  LOP3.LUT R205, R5, 0x7ffffe00, R4, 0xf8, !PT ;  /* 0x7ffffe0005cd7812 */ /* 0x000fe200078ef804 */
[----:B------:R-:W-:Y:S01]  /*12c0*/  IMAD.SHL.U32 R5, R14, 0x8, RZ ;  /* 0x000000080e057824 */ /* 0x000fe200078e00ff */
[----:B------:R-:W-:Y:S01]  /*12d0*/  SHF.R.S32.HI R12, RZ, 0x1f, R17 ;  /* 0x0000001fff0c7819 */ /* 0x000fe20000011411 */
[----:B------:R-:W-:Y:S01]  /*12e0*/  IMAD.IADD R7, R16, 0x1, -R3 ;  /* 0x0000000110077824 */ /* 0x000fe200078e0a03 */
[----:B------:R-:W-:Y:S01]  /*12f0*/  LOP3.LUT R2, R2, 0x1c0, RZ, 0xc0, !PT ;  /* 0x000001c002027812 */ /* 0x000fe200078ec0ff */
[----:B------:R-:W-:Y:S01]  /*1300*/  IMAD.SHL.U32 R205, R205, 0x2, RZ ;  /* 0x00000002cdcd7824 */ /* 0x000fe200078e00ff */
[----:B------:R-:W-:Y:S02]  /*1310*/  LOP3.LUT R0, R0, 0xffffff8, RZ, 0xc0, !PT ;  /* 0x0ffffff800007812 */ /* 0x000fe400078ec0ff */
[----:B------:R-:W-:-:S02]  /*1320*/  LOP3.LUT R5, R2, 0x8, R5, 0xf8, !PT ;  /* 0x0000000802057812 */ /* 0x000fc400078ef805 */
[----:B------:R-:W-:Y:S01]  /*1330*/  SHF.R.U32.HI R2, RZ, 0x3, R2 ;  /* 0x00000003ff027819 */ /* 0x000fe20000011602 */
[----:B------:R-:W-:Y:S01]  /*1340*/  IMAD.IADD R3, R8, 0x1, -R0 ;  /* 0x0000000108037824 */ /* 0x000fe200078e0a00 */
[----:B------:R-:W-:Y:S02]  /*1350*/  LEA.HI R12, R12, R17, RZ, 0x2 ;  /* 0x000000110c0c7211 */ /* 0x000fe400078f10ff */
[----:B------:R-:W-:Y:S01]  /*1360*/  LOP3.LUT R6, R5, R2, RZ, 0x3c, !PT ;  /* 0x0000000205067212 */ /* 0x000fe200078e3cff */
[C---:B------:R-:W-:Y:S01]  /*1370*/  IMAD.SHL.U32 R2, R9.reuse, 0x40, RZ ;  /* 0x0000004009027824 */ /* 0x040fe200078e00ff */
[----:B------:R-:W-:Y:S02]  /*1380*/  SHF.R.S32.HI R0, RZ, 0x2, R12 ;  /* 0x00000002ff007819 */ /* 0x000fe4000001140c */
[----:B------:R-:W-:Y:S02]  /*1390*/  LOP3.LUT R4, R9, 0x1, RZ, 0xc0, !PT ;  /* 0x0000000109047812 */ /* 0x000fe400078ec0ff */
[----:B------:R-:W-:Y:S01]  /*13a0*/  LOP3.LUT R2, R2, 0x1c0, RZ, 0xc0, !PT ;  /* 0x000001c002027812 */ /* 0x000fe200078ec0ff */
[----:B------:R-:W-:Y:S01]  /*13b0*/  IMAD R16, R3, 0x10, R0 ;  /* 0x0000001003107824 */ /* 0x000fe200078e0200 */
[----:B------:R-:W-:Y:S01]  /*13c0*/  ISETP.NE.U32.AND P0, PT, R4, 0x1, PT ;  /* 0x000000010400780c */ /* 0x000fe20003f05070 */
[----:B------:R-:W-:Y:S01]  /*13d0*/  IMAD.SHL.U32 R4, R8, 0x400, RZ ;  /* 0x0000040008047824 */ /* 0x000fe200078e00ff */
[----:B------:R-:W-:Y:S01]  /*13e0*/  LEA.HI R2, R2, R2, RZ, 0x1d ;  /* 0x0000000202027211 */ /* 0x000fe200078fe8ff */
[----:B------:R-:W-:Y:S01]  /*13f0*/  IMAD.SHL.U32 R3, R13, 0x40, RZ ;  /* 0x000000400d037824 */ /* 0x000fe200078e00ff */
[C---:B------:R-:W-:Y:S01]  /*1400*/  LEA.HI R0, R7.reuse, R7, RZ, 0x1 ;  /* 0x0000000707007211 */ /* 0x040fe200078f08ff */
[----:B------:R-:W-:Y:S01]  /*1410*/  IMAD R5, R7, 0x2, R4 ;  /* 0x0000000207057824 */ /* 0x000fe200078e0204 */
[----:B------:R-:W-:Y:S01]  /*1420*/  STL [R1+0x3c], R16 ;  /* 0x00003c1001007387 */ /* 0x000fe20000100800 */
[----:B------:R-:W-:-:S02]  /*1430*/  IADD3 R229, R230, 0x40, RZ ;  /* 0x00000040e6e57810 */ /* 0x000fc40007ffe0ff */
[----:B------:R-:W-:Y:S01]  /*1440*/  LOP3.LUT R3, R3, 0xfffffe00, RZ, 0xc0, !PT ;  /* 0xfffffe0003037812 */ /* 0x000fe200078ec0ff */
[----:B------:R-:W-:Y:S01]  /*1450*/  IMAD.IADD R8, R5, 0x1, R2 ;  /* 0x0000000105087824 */ /* 0x000fe200078e0202 */
[----:B------:R-:W-:Y:S02]  /*1460*/  LOP3.LUT R0, R0, 0x1ffffffe, RZ, 0xc0, !PT ;  /* 0x1ffffffe00007812 */ /* 0x000fe400078ec0ff */
[CC--:B------:R-:W-:Y:S02]  /*1470*/  IADD3 R4, R6.reuse, R3.reuse, R4 ;  /* 0x0000000306047210 */ /* 0x0c0fe40007ffe004 */
[----:B------:R-:W-:Y:S01]  /*1480*/  LOP3.LUT R5, R6, R3, RZ, 0xfc, !PT ;  /* 0x0000000306057212 */ /* 0x000fe200078efcff */
[----:B------:R-:W-:Y:S01]  /*1490*/  IMAD R3, R10, 0x20, R18 ;  /* 0x000000200a037824 */ /* 0x000fe200078e0212 */
[----:B------:R-:W-:Y:S01]  /*14a0*/  R2P PR, R9, 0x6 ;  /* 0x0000000609007804 */ /* 0x000fe20000000000 */
[----:B------:R-:W-:Y:S01]  /*14b0*/  IMAD.IADD R237, R7, 0x1, -R0 ;  /* 0x0000000107ed7824 */ /* 0x000fe200078e0a00 */
[----:B------:R-:W-:Y:S01]  /*14c0*/  IADD3 R236, R230, 0x80, RZ ;  /* 0x00000080e6ec7810 */ /* 0x000fe20007ffe0ff */
[----:B------:R-:W-:Y:S01]  /*14d0*/  IMAD R0, R14, 0x200, R15 ;  /* 0x000002000e007824 */ /* 0x000fe200078e020f */
[----:B------:R1:W-:Y:S01]  /*14e0*/  STL [R1+0x34], R3 ;  /* 0x0000340301007387 */ /* 0x0003e20000100800 */
[----:B------:R-:W-:Y:S01]  /*14f0*/  LOP3.LUT P4, RZ, R10, 0x2, RZ, 0xc0, !PT ;  /* 0x000000020aff7812 */ /* 0x000fe2000788c0ff */
[----:B------:R-:W-:Y:S01]  /*1500*/  IMAD.MOV.U32 R9, RZ, RZ, 0x40 ;  /* 0x00000040ff097424 */ /* 0x000fe200078e00ff */
[----:B------:R-:W-:Y:S01]  /*1510*/  SHF.R.S32.HI R7, RZ, 0x1f, R229 ;  /* 0x0000001fff077819 */ /* 0x000fe200000114e5 */
[----:B------:R-:W-:Y:S01]  /*1520*/  IMAD R237, R237, 0x8, R16 ;  /* 0x00000008eded7824 */ /* 0x000fe200078e0210 */
[----:B------:R-:W-:-:S02]  /*1530*/  SHF.R.S32.HI R6, RZ, 0x1f, R236 ;  /* 0x0000001fff067819 */ /* 0x000fc400000114ec */
[C---:B------:R-:W-:Y:S01]  /*1540*/  LOP3.LUT P6, RZ, R11.reuse, 0x2, RZ, 0xc0, !PT ;  /* 0x000000020bff7812 */ /* 0x040fe200078cc0ff */
[----:B------:R2:W-:Y:S01]  /*1550*/  STL [R1+0x4], R7 ;  /* 0x0000040701007387 */ /* 0x0005e20000100800 */
[----:B------:R-:W-:Y:S01]  /*1560*/  LOP3.LUT P5, RZ, R11, 0x4, RZ, 0xc0, !PT ;  /* 0x000000040bff7812 */ /* 0x000fe200078ac0ff */
[----:B------:R-:W-:Y:S01]  /*1570*/  IMAD.MOV.U32 R11, RZ, RZ, 0x20 ;  /* 0x00000020ff0b7424 */ /* 0x000fe200078e00ff */
[----:B------:R-:W-:Y:S01]  /*1580*/  LOP3.LUT P3, RZ, R10, 0x4, RZ, 0xc0, !PT ;  /* 0x000000040aff7812 */ /* 0x000fe2000786c0ff */
[----:B------:R3:W-:Y:S01]  /*1590*/  STL [R1], R6 ;  /* 0x0000000601007387 */ /* 0x0007e20000100800 */
[----:B------:R-:W-:Y:S02]  /*15a0*/  LEA R180, R0, 0x6100, 0x1 ;  /* 0x0000610000b47811 */ /* 0x000fe400078e08ff */
[C---:B------:R-:W-:Y:S02]  /*15b0*/  SEL R2, R9.reuse, 0xffffffc0, !P3 ;  /* 0xffffffc009027807 */ /* 0x040fe40005800000 */
[----:B------:R-:W-:-:S02]  /*15c0*/  SEL R0, R9, 0xffffffc0, !P5 ;  /* 0xffffffc009007807 */ /* 0x000fc40006800000 */
[C---:B------:R-:W-:Y:S01]  /*15d0*/  IADD3 R191, R180.reuse, 0x20, RZ ;  /* 0x00000020b4bf7810 */ /* 0x040fe20007ffe0ff */
[C---:B------:R-:W-:Y:S01]  /*15e0*/  IMAD.IADD R186, R180.reuse, 0x1, R2 ;  /* 0x00000001b4ba7824 */ /* 0x040fe200078e0202 */
[----:B------:R-:W-:Y:S02]  /*15f0*/  @P4 IADD3 R191, R180, -0x20, RZ ;  /* 0xffffffe0b4bf4810 */ /* 0x000fe40007ffe0ff */
[----:B------:R-:W-:Y:S02]  /*1600*/  LEA R187, R4, 0xc100, 0x1 ;  /* 0x0000c10004bb7811 */ /* 0x000fe400078e08ff */
[----:B-1----:R-:W-:Y:S01]  /*1610*/  LOP3.LUT R3, R12, 0x7ffffffc, RZ, 0xc0, !PT ;  /* 0x7ffffffc0c037812 */ /* 0x002fe200078ec0ff */
[----:B------:R-:W-:Y:S01]  /*1620*/  IMAD.IADD R183, R2, 0x1, R191 ;  /* 0x0000000102b77824 */ /* 0x000fe200078e02bf */
[----:B------:R-:W-:Y:S01]  /*1630*/  LEA R181, R5, 0x100, 0x1 ;  /* 0x0000010005b57811 */ /* 0x000fe200078e08ff */
[----:B------:R-:W-:Y:S01]  /*1640*/  IMAD.IADD R190, R187, 0x1, R0 ;  /* 0x00000001bbbe7824 */ /* 0x000fe200078e0200 */
[----:B------:R-:W-:Y:S01]  /*1650*/  SHF.R.S32.HI R231, RZ, 0x1f, R230 ;  /* 0x0000001fffe77819 */ /* 0x000fe200000114e6 */
[----:B------:R-:W-:Y:S01]  /*1660*/  IMAD.IADD R3, R17, 0x1, -R3 ;  /* 0x0000000111037824 */ /* 0x000fe200078e0a03 */
[----:B------:R-:W-:Y:S01]  /*1670*/  IADD3 R202, R191, 0x800, RZ ;  /* 0x00000800bfca7810 */ /* 0x000fe20007ffe0ff */
[----:B------:R-:W-:Y:S01]  /*1680*/  IMAD.IADD R185, R0, 0x1, R181 ;  /* 0x0000000100b97824 */ /* 0x000fe200078e02b5 */
[----:B--2---:R-:W-:Y:S01]  /*1690*/  SEL R7, R11, 0xffffffe0, !P1 ;  /* 0xffffffe00b077807 */ /* 0x004fe20004800000 */
[----:B------:R-:W-:Y:S01]  /*16a0*/  IMAD.SHL.U32 R224, R3, 0x2, RZ ;  /* 0x0000000203e07824 */ /* 0x000fe200078e00ff */
[----:B------:R-:W-:-:S02]  /*16b0*/  SEL R3, R11, 0xffffffe0, !P6 ;  /* 0xffffffe00b037807 */ /* 0x000fc40007000000 */
[----:B---3--:R-:W-:Y:S02]  /*16c0*/  SEL R6, R9, 0xffffffc0, !P2 ;  /* 0xffffffc009067807 */ /* 0x008fe40005000000 */
[C---:B------:R-:W-:Y:S01]  /*16d0*/  IADD3 R10, R224.reuse, 0xa8, RZ ;  /* 0x000000a8e00a7810 */ /* 0x040fe20007ffe0ff */
[----:B------:R-:W-:Y:S01]  /*16e0*/  IMAD.IADD R188, R187, 0x1, R3 ;  /* 0x00000001bbbc7824 */ /* 0x000fe200078e0203 */
[----:B------:R-:W-:Y:S01]  /*16f0*/  IADD3 R9, R224, 0xb8, RZ ;  /* 0x000000b8e0097810 */ /* 0x000fe20007ffe0ff */
[----:B------:R-:W-:Y:S01]  /*1700*/  IMAD.IADD R182, R3, 0x1, R181 ;  /* 0x0000000103b67824 */ /* 0x000fe200078e02b5 */
[----:B------:R-:W-:Y:S01]  /*1710*/  LEA R10, R8, 0x80, 0x1 ;  /* 0x00000080080a7811 */ /* 0x000fe200078e08ff */
[----:B------:R-:W-:Y:S01]  /*1720*/  IMAD.IADD R189, R188, 0x1, R0 ;  /* 0x00000001bcbd7824 */ /* 0x000fe200078e0200 */
[----:B------:R-:W-:Y:S01]  /*1730*/  IADD3 R11, R224, 0xb0, RZ ;  /* 0x000000b0e00b7810 */ /* 0x000fe20007ffe0ff */
[----:B------:R-:W-:Y:S01]  /*1740*/  IMAD.IADD R184, R0, 0x1, R182 ;  /* 0x0000000100b87824 */ /* 0x000fe200078e02b6 */
[----:B------:R-:W-:Y:S01]  /*1750*/  SHF.R.S32.HI R9, RZ, 0x1f, R9 ;  /* 0x0000001fff097819 */ /* 0x000fe20000011409 */
[C---:B------:R-:W-:Y:S01]  /*1760*/  IMAD.IADD R9, R10.reuse, 0x1, R7 ;  /* 0x000000010a097824 */ /* 0x040fe200078e0207 */
[----:B------:R-:W-:Y:S01]  /*1770*/  SHF.R.S32.HI R8, RZ, 0x1f, R11 ;  /* 0x0000001fff087819 */ /* 0x000fe2000001140b */
[C-C-:B------:R-:W-:Y:S01]  /*1780*/  IMAD.IADD R11, R10.reuse, 0x1, R6.reuse ;  /* 0x000000010a0b7824 */ /* 0x140fe200078e0206 */
[C---:B------:R-:W-:Y:S01]  /*1790*/  IADD3 R8, R10.reuse, -0x10, RZ ;  /* 0xfffffff00a087810 */ /* 0x040fe20007ffe0ff */
[----:B------:R-:W-:Y:S01]  /*17a0*/  IMAD.IADD R2, R9, 0x1, R6 ;  /* 0x0000000109027824 */ /* 0x000fe200078e0206 */
[----:B------:R-:W-:Y:S01]  /*17b0*/  @P0 IADD3 R8, R10, 0x10, RZ ;  /* 0x000000100a080810 */ /* 0x000fe20007ffe0ff */
[----:B------:R-:W-:Y:S01]  /*17c0*/  STL [R1+0x14], R10 ;  /* 0x0000140a01007387 */ /* 0x000fe20000100800 */
[----:B------:R-:W-:-:S02]  /*17d0*/  IADD3 R201, R191, 0x1000, RZ ;  /* 0x00001000bfc97810 */ /* 0x000fc40007ffe0ff */
[C---:B------:R-:W-:Y:S01]  /*17e0*/  IADD3 R200, R191.reuse, 0x1800, RZ ;  /* 0x00001800bfc87810 */ /* 0x040fe20007ffe0ff */
[----:B------:R-:W-:Y:S01]  /*17f0*/  STL [R1+0x30], R11 ;  /* 0x0000300b01007387 */ /* 0x000fe20000100800 */
[----:B------:R-:W-:Y:S01]  /*1800*/  IMAD.IADD R4, R6, 0x1, R8 ;  /* 0x0000000106047824 */ /* 0x000fe200078e0208 */
[C---:B------:R-:W-:Y:S02]  /*1810*/  IADD3 R199, R191.reuse, 0x2000, RZ ;  /* 0x00002000bfc77810 */ /* 0x040fe40007ffe0ff */
[----:B------:R-:W-:Y:S01]  /*1820*/  STL [R1+0x20], R9 ;  /* 0x0000200901007387 */ /* 0x000fe20000100800 */
[C---:B------:R-:W-:Y:S02]  /*1830*/  IADD3 R198, R191.reuse, 0x2800, RZ ;  /* 0x00002800bfc67810 */ /* 0x040fe40007ffe0ff */
[C---:B------:R-:W-:Y:S01]  /*1840*/  IADD3 R197, R191.reuse, 0x3000, RZ ;  /* 0x00003000bfc57810 */ /* 0x040fe20007ffe0ff */
[----:B------:R1:W-:Y:S01]  /*1850*/  STL [R1+0x2c], R2 ;  /* 0x00002c0201007387 */ /* 0x0003e20000100800 */
[----:B------:R-:W-:-:S02]  /*1860*/  IADD3 R196, R191, 0x3800, RZ ;  /* 0x00003800bfc47810 */ /* 0x000fc40007ffe0ff */
[C---:B------:R-:W-:Y:S01]  /*1870*/  IADD3 R195, R191.reuse, 0x4000, RZ ;  /* 0x00004000bfc37810 */ /* 0x040fe20007ffe0ff */
[----:B------:R-:W-:Y:S01]  /*1880*/  STL [R1+0x18], R8 ;  /* 0x0000180801007387 */ /* 0x000fe20000100800 */
[C---:B------:R-:W-:Y:S02]  /*1890*/  IADD3 R194, R191.reuse, 0x4800, RZ ;  /* 0x00004800bfc27810 */ /* 0x040fe40007ffe0ff */
[C---:B------:R-:W-:Y:S01]  /*18a0*/  IADD3 R193, R191.reuse, 0x5000, RZ ;  /* 0x00005000bfc17810 */ /* 0x040fe20007ffe0ff */
[----:B------:R-:W-:Y:S01]  /*18b0*/  STL [R1+0x28], R4 ;  /* 0x0000280401007387 */ /* 0x000fe20000100800 */
[----:B------:R-:W-:Y:S01]  /*18c0*/  IADD3 R192, R191, 0x5800, RZ ;  /* 0x00005800bfc07810 */ /* 0x000fe20007ffe0ff */
[----:B-1----:R-:W-:-:S05]  /*18d0*/  IMAD.IADD R2, R7, 0x1, R8 ;  /* 0x0000000107027824 */ /* 0x002fca00078e0208 */
[----:B------:R1:W-:Y:S02]  /*18e0*/  STL [R1+0x1c], R2 ;  /* 0x00001c0201007387 */ /* 0x0003e40000100800 */
[----:B-1----:R-:W-:-:S05]  /*18f0*/  IMAD.IADD R2, R2, 0x1, R6 ;  /* 0x0000000102027824 */ /* 0x002fca00078e0206 */
[----:B------:R1:W-:Y:S02]  /*1900*/  STL [R1+0x24], R2 ;  /* 0x0000240201007387 */ /* 0x0003e40000100800 */
.L_x_534:
[----:B------:R-:W-:Y:S01]  /*1910*/  ISETP.NE.U32.AND P2, PT, RZ, c[0x0][0x370], PT ;  /* 0x0000dc00ff007a0c */ /* 0x000fe20003f45070 */
[----:B------:R-:W-:Y:S01]  /*1920*/  IMAD.MOV.U32 R14, RZ, RZ, 0x4 ;  /* 0x00000004ff0e7424 */ /* 0x000fe200078e00ff */
[----:B------:R-:W-:Y:S01]  /*1930*/  ISETP.NE.U32.AND P1, PT, RZ, c[0x0][0x360], PT ;  /* 0x0000d800ff007a0c */ /* 0x000fe20003f25070 */
[----:B------:R-:W-:Y:S01]  /*1940*/  CS2R R4, SRZ ;  /* 0x0000000000047805 */ /* 0x000fe2000001ff00 */
[----:B------:R-:W-:Y:S01]  /*1950*/  ISETP.NE.AND.EX P2, PT, RZ, c[0x0][0x374], PT, P2 ;  /* 0x0000dd00ff007a0c */ /* 0x000fe20003f45320 */
[----:B------:R-:W-:Y:S01]  /*1960*/  IMAD.MOV.U32 R12, RZ, RZ, RZ ;  /* 0x000000ffff0c7224 */ /* 0x000fe200078e00ff */
[----:B------:R-:W-:Y:S01]  /*1970*/  ISETP.NE.AND.EX P1, PT, RZ, c[0x0][0x364], PT, P1 ;  /* 0x0000d900ff007a0c */ /* 0x000fe20003f25310 */
[CC--:B------:R-:W-:Y:S01]  /*1980*/  IMAD.WIDE R6, R235.reuse, R14.reuse, c[0x0][0x348] ;  /* 0x0000d200eb067625 */ /* 0x0c0fe200078e020e */
[----:B------:R-:W-:Y:S02]  /*1990*/  ISETP.NE.U32.AND P4, PT, RZ, c[0x0][0x348], PT ;  /* 0x0000d200ff007a0c */ /* 0x000fe40003f85070 */
[----:B------:R-:W-:Y:S01]  /*19a0*/  ISETP.NE.U32.AND P0, PT, RZ, c[0x0][0x350], PT ;  /* 0x0000d400ff007a0c */ /* 0x000fe20003f05070 */
[----:B-1----:R-:W-:Y:S01]  /*19b0*/  IMAD.WIDE R2, R235, R14, c[0x0][0x350] ;  /* 0x0000d400eb027625 */ /* 0x002fe200078e020e */
[----:B------:R-:W-:-:S02]  /*19c0*/  ISETP.NE.AND.EX P4, PT, RZ, c[0x0][0x34c], PT, P4 ;  /* 0x0000d300ff007a0c */ /* 0x000fc40003f85340 */
[----:B------:R-:W-:-:S03]  /*19d0*/  ISETP.NE.AND.EX P0, PT, RZ, c[0x0][0x354], PT, P0 ;  /* 0x0000d500ff007a0c */ /* 0x000fc60003f05300 */
[----:B------:R-:W-:-:S04]  /*19e0*/  @P2 IMAD.WIDE R10, R235, R14, c[0x0][0x370] ;  /* 0x0000dc00eb0a2625 */ /* 0x000fc800078e020e */
[----:B------:R-:W-:Y:S01]  /*19f0*/  @P1 IMAD.WIDE R8, R235, R14, c[0x0][0x360] ;  /* 0x0000d800eb081625 */ /* 0x000fe200078e020e */
[----:B------:R1:W5:Y:S04]  /*1a00*/  @P2 LDG.E R4, [R10.64] ;  /* 0x000000060a042981 */ /* 0x000368000c1e1900 */
[----:B------:R1:W5:Y:S04]  /*1a10*/  @P1 LDG.E R226, [R8.64] ;  /* 0x0000000608e21981 */ /* 0x000368000c1e1900 */
[----:B------:R1:W5:Y:S04]  /*1a20*/  @P4 LDG.E R12, [R6.64] ;  /* 0x00000006060c4981 */ /* 0x000368000c1e1900 */
[----:B------:R1:W5:Y:S01]  /*1a30*/  @P0 LDG.E R5, [R2.64] ;  /* 0x0000000602050981 */ /* 0x000362000c1e1900 */
[----:B------:R-:W-:Y:S01]  /*1a40*/  YIELD ;  /* 0x0000000000007946 */ /* 0x000fe20003800000 */
[----:B------:R-:W-:Y:S01]  /*1a50*/  LOP3.LUT R242, R234, 0xffff, RZ, 0xc0, !PT ;  /* 0x0000ffffeaf27812 */ /* 0x000fe200078ec0ff */
[----:B------:R-:W-:Y:S05]  /*1a60*/  @P1 BRA `(.L_x_406) ;  /* 0x0000005000001947 */ /* 0x000fea0003800000 */
[----:B-----5:R-:W-:Y:S01]  /*1a70*/  MOV R226, c[0x0][0x168] ;  /* 0x00005a0000e27a02 */ /* 0x020fe20000000f00 */
[----:B------:R-:W-:Y:S05]  /*1a80*/  @!P4 BRA `(.L_x_406) ;  /* 0x000000300000c947 */ /* 0x000fea0003800000 */
[----:B-1----:R-:W2:Y:S04]  /*1a90*/  LDG.E R8, [R6.64] ;  /* 0x0000000606087981 */ /* 0x002ea8000c1e1900 */
[----:B------:R-:W2:Y:S02]  /*1aa0*/  LDG.E R0, [R6.64+0x4] ;  /* 0x0000040606007981 */ /* 0x000ea4000c1e1900 */
[----:B--2---:R-:W-:-:S02]  /*1ab0*/  IADD3 R226, -R8, R0, RZ ;  /* 0x0000000008e27210 */ /* 0x004fc40007ffe1ff */
.L_x_406:
[----:B------:R-:W-:-:S04]  /*1ac0*/  ISETP.NE.U32.AND P1, PT, RZ, c[0x0][0x368], PT ;  /* 0x0000da00ff007a0c */ /* 0x000fc80003f25070 */
[----:B------:R-:W-:-:S13]  /*1ad0*/  ISETP.NE.AND.EX P1, PT, RZ, c[0x0][0x36c], PT, P1 ;  /* 0x0000db00ff007a0c */ /* 0x000fda0003f25310 */
[----:B------:R-:W-:Y:S05]  /*1ae0*/  @!P1 BRA `(.L_x_407) ;  /* 0x0000003000009947 */ /* 0x000fea0003800000 */
[----:B-1----:R-:W-:-:S05]  /*1af0*/  IMAD.WIDE R2, R235, R14, c[0x0][0x368] ;  /* 0x0000da00eb027625 */ /* 0x002fca00078e020e */
[----:B------:R1:W5:Y:S01]  /*1b00*/  LDG.E R0, [R2.64] ;  /* 0x0000000602007981 */ /* 0x000362000c1e1900 */
[----:B------:R-:W-:Y:S05]  /*1b10*/  BRA `(.L_x_408) ;  /* 0x0000005000007947 */ /* 0x000fea0003800000 */
.L_x_407:
[----:B------:R-:W-:Y:S01]  /*1b20*/  MOV R0, c[0x0][0x1d0] ;  /* 0x0000740000007a02 */ /* 0x000fe20000000f00 */
[----:B------:R-:W-:Y:S05]  /*1b30*/  @!P0 BRA `(.L_x_408) ;  /* 0x0000003000008947 */ /* 0x000fea0003800000 */
[----:B-1----:R-:W2:Y:S04]  /*1b40*/  LDG.E R6, [R2.64] ;  /* 0x0000000602067981 */ /* 0x002ea8000c1e1900 */
[----:B------:R-:W2:Y:S02]  /*1b50*/  LDG.E R0, [R2.64+0x4] ;  /* 0x0000040602007981 */ /* 0x000ea4000c1e1900 */
[----:B--2---:R-:W-:Y:S02]  /*1b60*/  IADD3 R0, -R6, R0, RZ ;  /* 0x0000000006007210 */ /* 0x004fe40007ffe1ff */
.L_x_408:
[----:B-1----:R-:W-:Y:S01]  /*1b70*/  IMAD.MOV.U32 R2, RZ, RZ, c[0x0][0x2c4] ;  /* 0x0000b100ff027624 */ /* 0x002fe200078e00ff */
[----:B-----5:R-:W-:Y:S01]  /*1b80*/  IADD3 R13, R5, R4, RZ ;  /* 0x00000004050d7210 */ /* 0x020fe20007ffe0ff */
[----:B------:R-:W-:-:S02]  /*1b90*/  IMAD.SHL.U32 R228, R233, 0x80, RZ ;  /* 0x00000080e9e47824 */ /* 0x000fc400078e00ff */
[----:B------:R-:W-:Y:S01]  /*1ba0*/  IMAD.MOV.U32 R8, RZ, RZ, c[0x0][0x32c] ;  /* 0x0000cb00ff087624 */ /* 0x000fe200078e00ff */
[----:B------:R-:W-:Y:S01]  /*1bb0*/  ISETP.NE.AND P2, PT, R2, 0x1, PT ;  /* 0x000000010200780c */ /* 0x000fe20003f45270 */
[----:B------:R-:W-:Y:S01]  /*1bc0*/  IMAD.IADD R225, R0, 0x1, -R4 ;  /* 0x0000000100e17824 */ /* 0x000fe200078e0a04 */
[----:B------:R-:W-:Y:S02]  /*1bd0*/  IADD3 R2, R228, 0x7f, RZ ;  /* 0x0000007fe4027810 */ /* 0x000fe40007ffe0ff */
[----:B------:R-:W-:Y:S02]  /*1be0*/  ISETP.GE.AND P1, PT, R8, 0x1, PT ;  /* 0x000000010800780c */ /* 0x000fe40003f26270 */
[----:B------:R-:W-:-:S07]  /*1bf0*/  MOV R0, R2 ;  /* 0x0000000200007202 */ /* 0x000fce0000000f00 */
[----:B------:R-:W-:Y:S01]  /*1c00*/  @P2 IMAD.HI.U32 R3, R2, c[0x0][0x2c8], RZ ;  /* 0x0000b20002032a27 */ /* 0x000fe200078e00ff */
[----:B------:R-:W-:-:S04]  /*1c10*/  IADD3 R2, R225, 0x1, -R226 ;  /* 0x00000001e1027810 */ /* 0x000fc80007ffe8e2 */
[----:B------:R-:W-:-:S05]  /*1c20*/  @P2 SHF.R.U32.HI R0, RZ, c[0x0][0x2cc], R3 ;  /* 0x0000b300ff002a19 */ /* 0x000fca0000011603 */
[----:B------:R-:W-:-:S05]  /*1c30*/  IMAD.IADD R0, R2, 0x1, R0 ;  /* 0x0000000102007824 */ /* 0x000fca00078e0200 */
[----:B------:R-:W-:Y:S01]  /*1c40*/  IADD3 R3, R0, c[0x0][0x328], RZ ;  /* 0x0000ca0000037a10 */ /* 0x000fe20007ffe0ff */
[----:B------:R-:W-:Y:S05]  /*1c50*/  @!P1 BRA `(.L_x_409) ;  /* 0x0000010000009947 */ /* 0x000fea0003800000 */
[C---:B------:R-:W-:Y:S01]  /*1c60*/  ISETP.GT.AND P3, PT, R0.reuse, RZ, PT ;  /* 0x000000ff0000720c */ /* 0x040fe20003f64270 */
[----:B------:R-:W-:Y:S01]  /*1c70*/  BSSY B0, `(.L_x_410) ;  /* 0x000000c000007945 */ /* 0x000fe20003800000 */
[----:B------:R-:W-:-:S11]  /*1c80*/  IADD3 R2, R0, -0x1, RZ ;  /* 0xffffffff00027810 */ /* 0x000fd60007ffe0ff */
[----:B------:R-:W-:Y:S05]  /*1c90*/  @P3 BRA `(.L_x_411) ;  /* 0x0000006000003947 */ /* 0x000fea0003800000 */
[----:B------:R-:W-:Y:S01]  /*1ca0*/  ISETP.NE.AND P3, PT, R8, 0x1, PT ;  /* 0x000000010800780c */ /* 0x000fe20003f65270 */
[----:B------:R-:W-:-:S12]  /*1cb0*/  IMAD.MOV R0, RZ, RZ, -R0 ;  /* 0x000000ffff007224 */ /* 0x000fd800078e0a00 */
[----:B------:R-:W-:-:S05]  /*1cc0*/  @P3 IMAD.HI.U32 R2, R0, c[0x0][0x330], RZ ;  /* 0x0000cc0000023a27 */ /* 0x000fca00078e00ff */
[----:B------:R-:W-:-:S04]  /*1cd0*/  @P3 SHF.R.U32.HI R0, RZ, c[0x0][0x334], R2 ;  /* 0x0000cd00ff003a19 */ /* 0x000fc80000011602 */
[----:B------:R-:W-:Y:S01]  /*1ce0*/  LOP3.LUT R2, RZ, R0, RZ, 0x33, !PT ;  /* 0x00000000ff027212 */ /* 0x000fe200078e33ff */
[----:B------:R-:W-:Y:S05]  /*1cf0*/  BRA `(.L_x_412) ;  /* 0x0000003000007947 */ /* 0x000fea0003800000 */
.L_x_411:
[----:B------:R-:W-:-:S13]  /*1d00*/  ISETP.NE.AND P3, PT, R8, 0x1, PT ;  /* 0x000000010800780c */ /* 0x000fda0003f65270 */
[----:B------:R-:W-:-:S05]  /*1d10*/  @P3 IMAD.HI.U32 R0, R2, c[0x0][0x330], RZ ;  /* 0x0000cc0002003a27 */ /* 0x000fca00078e00ff */
[----:B------:R-:W-:Y:S02]  /*1d20*/  @P3 SHF.R.U32.HI R2, RZ, c[0x0][0x334], R0 ;  /* 0x0000cd00ff023a19 */ /* 0x000fe40000011600 */
.L_x_412:
[----:B------:R-:W-:Y:S05]  /*1d30*/  BSYNC B0 ;  /* 0x0000000000007941 */ /* 0x000fea0003800000 */
.L_x_410:
[----:B------:R-:W-:-:S05]  /*1d40*/  IMAD R2, R2, R8, c[0x0][0x32c] ;  /* 0x0000cb0002027624 */ /* 0x000fca00078e0208 */
[----:B------:R-:W-:-:S04]  /*1d50*/  IMNMX R3, R3, R2, PT ;  /* 0x0000000203037217 */ /* 0x000fc80003800200 */
.L_x_409:
[----:B------:R-:W-:Y:S01]  /*1d60*/  IADD3 R3, R3, 0x3f, RZ ;  /* 0x0000003f03037810 */ /* 0x000fe20007ffe0ff */
[----:B------:R-:W-:Y:S01]  /*1d70*/  @P2 IMAD.HI.U32 R4, R228, c[0x0][0x2c8], RZ ;  /* 0x0000b200e4042a27 */ /* 0x000fe200078e00ff */
[C---:B------:R-:W-:Y:S02]  /*1d80*/  IADD3 R2, R225.reuse, 0x3f, RZ ;  /* 0x0000003fe1027810 */ /* 0x040fe40007ffe0ff */
[----:B------:R-:W-:Y:S01]  /*1d90*/  SHF.R.S32.HI R5, RZ, 0x1f, R3 ;  /* 0x0000001fff057819 */ /* 0x000fe20000011403 */
[----:B------:R-:W-:Y:S01]  /*1da0*/  IMAD.MOV.U32 R0, RZ, RZ, R228 ;  /* 0x000000ffff007224 */ /* 0x000fe200078e00e4 */
[----:B------:R-:W-:Y:S01]  /*1db0*/  SHF.R.S32.HI R6, RZ, 0x1f, R2 ;  /* 0x0000001fff067819 */ /* 0x000fe20000011402 */
[----:B------:R-:W-:Y:S01]  /*1dc0*/  IMAD.IADD R7, R225, 0x1, -R226 ;  /* 0x00000001e1077824 */ /* 0x000fe200078e0ae2 */
[----:B------:R-:W-:Y:S02]  /*1dd0*/  @P2 SHF.R.U32.HI R0, RZ, c[0x0][0x2cc], R4 ;  /* 0x0000b300ff002a19 */ /* 0x000fe40000011604 */
[----:B------:R-:W-:-:S02]  /*1de0*/  LEA.HI R3, R5, R3, RZ, 0x6 ;  /* 0x0000000305037211 */ /* 0x000fc400078f30ff */
[----:B------:R-:W-:Y:S01]  /*1df0*/  LEA.HI R2, R6, R2, RZ, 0x6 ;  /* 0x0000000206027211 */ /* 0x000fe200078f30ff */
[----:B------:R1:W-:Y:S01]  /*1e00*/  STL [R1+0x8], R7 ;  /* 0x0000080701007387 */ /* 0x0003e20000100800 */
[----:B------:R-:W-:Y:S01]  /*1e10*/  IMAD.IADD R0, R7, 0x1, R0 ;  /* 0x0000000107007824 */ /* 0x000fe200078e0200 */
[----:B------:R-:W-:Y:S02]  /*1e20*/  SHF.R.S32.HI R3, RZ, 0x6, R3 ;  /* 0x00000006ff037819 */ /* 0x000fe40000011403 */
[----:B-1----:R-:W-:Y:S02]  /*1e30*/  SHF.R.S32.HI R7, RZ, 0x6, R2 ;  /* 0x00000006ff077819 */ /* 0x002fe40000011402 */
[----:B------:R-:W-:Y:S02]  /*1e40*/  IADD3 R2, R0, -c[0x0][0x324], RZ ;  /* 0x8000c90000027a10 */ /* 0x000fe40007ffe0ff */
[----:B------:R-:W-:Y:S01]  /*1e50*/  IMNMX R7, R7, R3, PT ;  /* 0x0000000307077217 */ /* 0x000fe20003800200 */
[----:B------:R-:W-:Y:S05]  /*1e60*/  @!P1 BRA `(.L_x_413) ;  /* 0x000000f000009947 */ /* 0x000fea0003800000 */
[----:B------:R-:W-:Y:S01]  /*1e70*/  ISETP.GT.AND P3, PT, R0, -0x1, PT ;  /* 0xffffffff0000780c */ /* 0x000fe20003f64270 */
[----:B------:R-:W-:-:S12]  /*1e80*/  BSSY B0, `(.L_x_414) ;  /* 0x000000b000007945 */ /* 0x000fd80003800000 */
[----:B------:R-:W-:Y:S05]  /*1e90*/  @P3 BRA `(.L_x_415) ;  /* 0x0000006000003947 */ /* 0x000fea0003800000 */
[----:B------:R-:W-:Y:S02]  /*1ea0*/  ISETP.NE.AND P3, PT, R8, 0x1, PT ;  /* 0x000000010800780c */ /* 0x000fe40003f65270 */
[----:B------:R-:W-:-:S11]  /*1eb0*/  LOP3.LUT R0, RZ, R0, RZ, 0x33, !PT ;  /* 0x00000000ff007212 */ /* 0x000fd600078e33ff */
[----:B------:R-:W-:-:S05]  /*1ec0*/  @P3 IMAD.HI.U32 R3, R0, c[0x0][0x330], RZ ;  /* 0x0000cc0000033a27 */ /* 0x000fca00078e00ff */
[----:B------:R-:W-:-:S04]  /*1ed0*/  @P3 SHF.R.U32.HI R0, RZ, c[0x0][0x334], R3 ;  /* 0x0000cd00ff003a19 */ /* 0x000fc80000011603 */
[----:B------:R-:W-:Y:S01]  /*1ee0*/  LOP3.LUT R0, RZ, R0, RZ, 0x33, !PT ;  /* 0x00000000ff007212 */ /* 0x000fe200078e33ff */
[----:B------:R-:W-:Y:S05]  /*1ef0*/  BRA `(.L_x_416) ;  /* 0x0000003000007947 */ /* 0x000fea0003800000 */
.L_x_415:
[----:B------:R-:W-:-:S13]  /*1f00*/  ISETP.NE.AND P3, PT, R8, 0x1, PT ;  /* 0x000000010800780c */ /* 0x000fda0003f65270 */
[----:B------:R-:W-:-:S05]  /*1f10*/  @P3 IMAD.HI.U32 R3, R0, c[0x0][0x330], RZ ;  /* 0x0000cc0000033a27 */ /* 0x000fca00078e00ff */
[----:B------:R-:W-:Y:S02]  /*1f20*/  @P3 SHF.R.U32.HI R0, RZ, c[0x0][0x334], R3 ;  /* 0x0000cd00ff003a19 */ /* 0x000fe40000011603 */
.L_x_416:
[----:B------:R-:W-:Y:S05]  /*1f30*/  BSYNC B0 ;  /* 0x0000000000007941 */ /* 0x000fea0003800000 */
.L_x_414:
[----:B------:R-:W-:-:S05]  /*1f40*/  IMAD R0, R0, c[0x0][0x32c], RZ ;  /* 0x0000cb0000007a24 */ /* 0x000fca00078e02ff */
[----:B------:R-:W-:-:S04]  /*1f50*/  IMNMX R2, R2, R0, !PT ;  /* 0x0000000002027217 */ /* 0x000fc80007800200 */
.L_x_413:
[----:B------:R-:W-:Y:S01]  /*1f60*/  SHF.R.S32.HI R0, RZ, 0x1f, R2 ;  /* 0x0000001fff007819 */ /* 0x000fe20000011402 */
[----:B------:R-:W-:Y:S01]  /*1f70*/  BSSY B0, `(.L_x_417) ;  /* 0x000002e000007945 */ /* 0x000fe20003800000 */
[----:B------:R-:W-:Y:S02]  /*1f80*/  LOP3.LUT R3, R234, 0xff000000, RZ, 0xc0, !PT ;  /* 0xff000000ea037812 */ /* 0x000fe400078ec0ff */
[----:B------:R-:W-:Y:S02]  /*1f90*/  LEA.HI R0, R0, R2, RZ, 0x6 ;  /* 0x0000000200007211 */ /* 0x000fe400078f30ff */
[----:B------:R-:W-:Y:S02]  /*1fa0*/  LOP3.LUT R2, R234, 0xff0000, RZ, 0xc0, !PT ;  /* 0x00ff0000ea027812 */ /* 0x000fe400078ec0ff */
[----:B------:R-:W-:-:S04]  /*1fb0*/  SHF.R.S32.HI R0, RZ, 0x6, R0 ;  /* 0x00000006ff007819 */ /* 0x000fc80000011400 */
[----:B------:R-:W-:Y:S02]  /*1fc0*/  IMNMX R6, RZ, R0, !PT ;  /* 0x00000000ff067217 */ /* 0x000fe40007800200 */
[----:B------:R-:W-:Y:S02]  /*1fd0*/  SHF.R.U32.HI R0, RZ, 0x8, R3 ;  /* 0x00000008ff007819 */ /* 0x000fe40000011603 */
[----:B------:R-:W-:Y:S02]  /*1fe0*/  ISETP.GT.AND P3, PT, R7, R6, PT ;  /* 0x000000060700720c */ /* 0x000fe40003f64270 */
[----:B------:R-:W-:Y:S01]  /*1ff0*/  LEA.HI R0, R2, R0, RZ, 0x10 ;  /* 0x0000000002007211 */ /* 0x000fe200078f80ff */
[----:B------:R-:W-:-:S03]  /*2000*/  IMAD.MOV.U32 R2, RZ, RZ, RZ ;  /* 0x000000ffff027224 */ /* 0x000fc600078e00ff */
[----:B------:R-:W-:Y:S02]  /*2010*/  LOP3.LUT R15, R0, 0xff, RZ, 0xc0, !PT ;  /* 0x000000ff000f7812 */ /* 0x000fe400078ec0ff */
[----:B------:R-:W-:-:S03]  /*2020*/  SHF.R.U32.HI R5, RZ, 0x10, R0 ;  /* 0x00000010ff057819 */ /* 0x000fc60000011600 */
[----:B------:R1:W-:Y:S04]  /*2030*/  STL [R1+0x10], R15 ;  /* 0x0000100f01007387 */ /* 0x0003e80000100800 */
[----:B------:R1:W-:Y:S01]  /*2040*/  STL [R1+0xc], R5 ;  /* 0x00000c0501007387 */ /* 0x0003e20000100800 */
[----:B------:R-:W-:Y:S05]  /*2050*/  @!P3 BRA `(.L_x_418) ;  /* 0x000001f00000b947 */ /* 0x000fea0003800000 */
[----:B------:R-:W-:-:S04]  /*2060*/  ISETP.NE.AND P3, PT, R5, RZ, PT ;  /* 0x000000ff0500720c */ /* 0x000fc80003f65270 */
[----:B------:R-:W-:-:S04]  /*2070*/  SEL R0, R5, c[0x0][0x338], P3 ;  /* 0x0000ce0005007a07 */ /* 0x000fc80001800000 */
[----:B------:R-:W-:Y:S02]  /*2080*/  IABS R3, R0 ;  /* 0x0000000000037213 */ /* 0x000fe40000000000 */
[----:B------:R-:W-:Y:S02]  /*2090*/  IADD3 R4, R0, -0x1, R7 ;  /* 0xffffffff00047810 */ /* 0x000fe40007ffe007 */
[----:B------:R-:W2:Y:S03]  /*20a0*/  I2F.RP R2, R3 ;  /* 0x0000000300027306 */ /* 0x000ea60000209400 */
[----:B------:R-:W-:Y:S02]  /*20b0*/  IMAD.IADD R8, R4, 0x1, -R6 ;  /* 0x0000000104087824 */ /* 0x000fe400078e0a06 */
[----:B------:R-:W-:-:S03]  /*20c0*/  IMAD.MOV.U32 R4, RZ, RZ, RZ ;  /* 0x000000ffff047224 */ /* 0x000fc600078e00ff */
[----:B------:R-:W-:Y:S01]  /*20d0*/  IABS R11, R8 ;  /* 0x00000008000b7213 */ /* 0x000fe20000000000 */
[----:B--2---:R-:W2:Y:S02]  /*20e0*/  MUFU.RCP R2, R2 ;  /* 0x0000000200027308 */ /* 0x004ea40000001000 */
[----:B--2---:R-:W-:-:S06]  /*20f0*/  IADD3 R2, R2, 0xffffffe, RZ ;  /* 0x0ffffffe02027810 */ /* 0x004fcc0007ffe0ff */
[----:B-1----:R-:W1:Y:S02]  /*2100*/  F2I.FTZ.U32.TRUNC.NTZ R5, R2 ;  /* 0x0000000200057305 */ /* 0x002e64000021f000 */
[----:B-1----:R-:W-:-:S04]  /*2110*/  IMAD.MOV R2, RZ, RZ, -R5 ;  /* 0x000000ffff027224 */ /* 0x002fc800078e0a05 */
[----:B------:R-:W-:Y:S01]  /*2120*/  IMAD.MOV.U32 R9, RZ, RZ, R2 ;  /* 0x000000ffff097224 */ /* 0x000fe200078e0002 */
[----:B------:R-:W-:-:S03]  /*2130*/  IABS R2, R0 ;  /* 0x0000000000027213 */ /* 0x000fc60000000000 */
[----:B------:R-:W-:Y:S02]  /*2140*/  IMAD R9, R9, R3, RZ ;  /* 0x0000000309097224 */ /* 0x000fe400078e02ff */
[----:B------:R-:W-:Y:S02]  /*2150*/  IMAD.MOV R10, RZ, RZ, -R2 ;  /* 0x000000ffff0a7224 */ /* 0x000fe400078e0a02 */
[----:B------:R-:W-:-:S04]  /*2160*/  IMAD.HI.U32 R2, R5, R9, R4 ;  /* 0x0000000905027227 */ /* 0x000fc800078e0004 */
[----:B------:R-:W-:Y:S02]  /*2170*/  IMAD.MOV.U32 R4, RZ, RZ, R11 ;  /* 0x000000ffff047224 */ /* 0x000fe400078e000b */
[----:B------:R-:W-:Y:S02]  /*2180*/  IMAD.MOV.U32 R5, RZ, RZ, R10 ;  /* 0x000000ffff057224 */ /* 0x000fe400078e000a */
        /* <DEDUP_REMOVED lines=11> */
[----:B------:R-:W-:Y:S02]  /*2240*/  @!P5 LOP3.LUT R2, RZ, R0, RZ, 0x33, !PT ;  /* 0x00000000ff02d212 */ /* 0x000fe400078e33ff */
.L_x_418:
[----:B------:R-:W-:Y:S05]  /*2250*/  BSYNC B0 ;  /* 0x0000000000007941 */ /* 0x000fea0003800000 */
.L_x_417:
[----:B------:R-:W-:Y:S01]  /*2260*/  IMAD R206, R15, R2, R6 ;  /* 0x000000020fce7224 */ /* 0x000fe200078e0206 */
[----:B------:R-:W-:Y:S01]  /*2270*/  PRMT R0, RZ, 0x7610, R0 ;  /* 0x00007610ff007816 */ /* 0x000fe20000000000 */
[----:B------:R-:W-:Y:S01]  /*2280*/  CS2R R20, SRZ ;  /* 0x0000000000147805 */ /* 0x000fe2000001ff00 */
[----:B------:R-:W-:Y:S01]  /*2290*/  CS2R R56, SRZ ;  /* 0x0000000000387805 */ /* 0x000fe2000001ff00 */
        /* <DEDUP_REMOVED lines=51> */
[----:B------:R-:W2:Y:S01]  /*25d0*/  LDL R8, [R1+0x34] ;  /* 0x0000340001087983 */ /* 0x000ea20000100800 */
[----:B------:R-:W-:-:S04]  /*25e0*/  ISETP.NE.U32.AND P3, PT, RZ, c[0x0][0x340], PT ;  /* 0x0000d000ff007a0c */ /* 0x000fc80003f65070 */
[----:B------:R-:W-:-:S13]  /*25f0*/  ISETP.NE.AND.EX P3, PT, RZ, c[0x0][0x344], PT, P3 ;  /* 0x0000d100ff007a0c */ /* 0x000fda0003f65330 */
[----:B------:R-:W-:-:S05]  /*2600*/  @P3 IMAD.WIDE R2, R235, R14, c[0x0][0x340] ;  /* 0x0000d000eb023625 */ /* 0x000fca00078e020e */
[----:B-1----:R1:W3:Y:S01]  /*2610*/  @P3 LDG.E R15, [R2.64] ;  /* 0x00000006020f3981 */ /* 0x0022e2000c1e1900 */
[----:B------:R-:W-:Y:S02]  /*2620*/  SHF.R.S32.HI R0, RZ, 0x1f, R12 ;  /* 0x0000001fff007819 */ /* 0x000fe4000001140c */
[----:B------:R-:W-:Y:S01]  /*2630*/  SHF.R.S32.HI R14, RZ, 0x1f, R235 ;  /* 0x0000001fff0e7819 */ /* 0x000fe200000114eb */
[----:B------:R-:W4:Y:S01]  /*2640*/  S2R R9, SR_TID.X ;  /* 0x0000000000097919 */ /* 0x000f220000002100 */
[----:B------:R-:W-:Y:S01]  /*2650*/  SHF.R.S32.HI R10, RZ, 0x1f, R13 ;  /* 0x0000001fff0a7819 */ /* 0x000fe2000001140d */
[----:B------:R-:W-:Y:S01]  /*2660*/  IMAD R0, R0, c[0x0][0x178], RZ ;  /* 0x00005e0000007a24 */ /* 0x000fe200078e02ff */
[----:B------:R-:W-:Y:S02]  /*2670*/  SEL R7, R14, RZ, !P4 ;  /* 0x000000ff0e077207 */ /* 0x000fe40006000000 */
[----:B------:R-:W-:Y:S01]  /*2680*/  ISETP.GE.AND P6, PT, R230, c[0x0][0x198], PT ;  /* 0x00006600e6007a0c */ /* 0x000fe20003fc6270 */
[----:B------:R-:W-:Y:S01]  /*2690*/  IMAD R0, R12, c[0x0][0x17c], R0 ;  /* 0x00005f000c007a24 */ /* 0x000fe200078e0200 */
[----:B------:R-:W-:Y:S01]  /*26a0*/  LOP3.LUT R240, R240, 0xfffffffb, RZ, 0xc0, !PT ;  /* 0xfffffffbf0f07812 */ /* 0x000fe200078ec0ff */
[----:B------:R-:W-:Y:S01]  /*26b0*/  IMAD R7, R7, c[0x0][0x1c0], RZ ;  /* 0x0000700007077a24 */ /* 0x000fe200078e02ff */
[----:B------:R-:W-:-:S09]  /*26c0*/  IADD3 R84, R239, -0x1, RZ ;  /* 0xffffffffef547810 */ /* 0x000fd20007ffe0ff */
[----:B------:R-:W-:Y:S01]  /*26d0*/  @P6 LOP3.LUT R240, R240, 0x4, RZ, 0xfc, !PT ;  /* 0x00000004f0f06812 */ /* 0x000fe200078efcff */
[----:B-1----:R-:W-:-:S03]  /*26e0*/  IMAD.WIDE.U32 R2, R12, c[0x0][0x178], RZ ;  /* 0x00005e000c027a25 */ /* 0x002fc600078e00ff */
[----:B------:R-:W-:Y:S02]  /*26f0*/  LOP3.LUT R240, R240, 0xfffffffd, RZ, 0xc0, !PT ;  /* 0xfffffffdf0f07812 */ /* 0x000fe400078ec0ff */
[----:B----4-:R-:W-:Y:S01]  /*2700*/  SHF.R.S32.HI R18, RZ, 0x1f, R9 ;  /* 0x0000001fff127819 */ /* 0x010fe20000011409 */
[----:B------:R-:W-:Y:S01]  /*2710*/  IMAD.IADD R5, R3, 0x1, R0 ;  /* 0x0000000103057824 */ /* 0x000fe200078e0200 */
[----:B------:R-:W-:Y:S01]  /*2720*/  SEL R3, R235, RZ, !P4 ;  /* 0x000000ffeb037207 */ /* 0x000fe20006000000 */
[----:B------:R-:W-:Y:S01]  /*2730*/  IMAD.MOV.U32 R4, RZ, RZ, R2 ;  /* 0x000000ffff047224 */ /* 0x000fe200078e0002 */
[----:B------:R-:W-:Y:S02]  /*2740*/  LEA.HI R18, R18, R9, RZ, 0x3 ;  /* 0x0000000912127211 */ /* 0x000fe400078f18ff */
[----:B------:R-:W-:Y:S01]  /*2750*/  ISETP.GE.AND P4, PT, R229, c[0x0][0x1d4], PT ;  /* 0x00007500e5007a0c */ /* 0x000fe20003f86270 */
[----:B------:R-:W-:Y:S01]  /*2760*/  IMAD.WIDE.U32 R4, R242, c[0x0][0x1b8], R4 ;  /* 0x00006e00f2047a25 */ /* 0x000fe200078e0004 */
[----:B------:R-:W-:-:S03]  /*2770*/  SHF.R.S32.HI R18, RZ, 0x3, R18 ;  /* 0x00000003ff127819 */ /* 0x000fc60000011412 */
[----:B------:R-:W-:Y:S01]  /*2780*/  IMAD R5, R242, c[0x0][0x1bc], R5 ;  /* 0x00006f00f2057a24 */ /* 0x000fe200078e0205 */
[C---:B------:R-:W-:Y:S01]  /*2790*/  IADD3 R2, P5, R18.reuse, R13, RZ ;  /* 0x0000000d12027210 */ /* 0x040fe20007fbe0ff */
[C---:B------:R-:W-:Y:S02]  /*27a0*/  IMAD R11, R3.reuse, c[0x0][0x1c4], R7 ;  /* 0x00007100030b7a24 */ /* 0x040fe400078e0207 */
[----:B------:R-:W-:Y:S01]  /*27b0*/  IMAD.WIDE.U32 R4, R3, c[0x0][0x1c0], R4 ;  /* 0x0000700003047a25 */ /* 0x000fe200078e0004 */
[----:B------:R-:W-:Y:S02]  /*27c0*/  LEA.HI.X.SX32 R10, R18, R10, 0x1, P5 ;  /* 0x0000000a120a7211 */ /* 0x000fe400028f0eff */
[----:B------:R-:W-:Y:S01]  /*27d0*/  ISETP.GE.AND P5, PT, R230, c[0x0][0x1d4], PT ;  /* 0x00007500e6007a0c */ /* 0x000fe20003fa6270 */
[----:B------:R-:W-:-:S04]  /*27e0*/  IMAD.WIDE.U32 R12, R2, c[0x0][0x208], R230 ;  /* 0x00008200020c7a25 */ /* 0x000fc800078e00e6 */
[C---:B------:R-:W-:Y:S02]  /*27f0*/  IMAD R7, R10.reuse, c[0x0][0x1e0], RZ ;  /* 0x000078000a077a24 */ /* 0x040fe400078e02ff */
[----:B------:R-:W-:Y:S02]  /*2800*/  IMAD R3, R10, c[0x0][0x208], RZ ;  /* 0x000082000a037a24 */ /* 0x000fe400078e02ff */
[C---:B------:R-:W-:Y:S02]  /*2810*/  IMAD R16, R2.reuse, c[0x0][0x1e4], R7 ;  /* 0x0000790002107a24 */ /* 0x040fe400078e0207 */
[----:B------:R-:W-:Y:S01]  /*2820*/  IMAD R17, R2, c[0x0][0x20c], R3 ;  /* 0x0000830002117a24 */ /* 0x000fe200078e0203 */
[----:B------:R-:W-:Y:S02]  /*2830*/  IADD3 R3, R5, R11, RZ ;  /* 0x0000000b05037210 */ /* 0x000fe40007ffe0ff */
[----:B--2---:R-:W-:-:S05]  /*2840*/  IADD3 R6, R8, R228, RZ ;  /* 0x000000e408067210 */ /* 0x004fca0007ffe0ff */
[----:B------:R-:W-:-:S04]  /*2850*/  @P2 IMAD.HI.U32 R8, R6, c[0x0][0x2c8], RZ ;  /* 0x0000b20006082a27 */ /* 0x000fc800078e00ff */
[----:B------:R-:W-:Y:S01]  /*2860*/  IMAD.MOV.U32 R0, RZ, RZ, R6 ;  /* 0x000000ffff007224 */ /* 0x000fe200078e0006 */
[----:B------:R-:W-:Y:S01]  /*2870*/  @P2 SHF.R.U32.HI R0, RZ, c[0x0][0x2cc], R8 ;  /* 0x0000b300ff002a19 */ /* 0x000fe20000011608 */
[----:B------:R-:W-:-:S03]  /*2880*/  IMAD.WIDE.U32 R8, R2, c[0x0][0x1e0], R230 ;  /* 0x0000780002087a25 */ /* 0x000fc600078e00e6 */
[--C-:B------:R-:W-:Y:S01]  /*2890*/  SHF.R.S32.HI R2, RZ, 0x1f, R0.reuse ;  /* 0x0000001fff027819 */ /* 0x100fe20000011400 */
[----:B------:R-:W-:Y:S01]  /*28a0*/  IMAD.MOV R7, RZ, RZ, -R0 ;  /* 0x000000ffff077224 */ /* 0x000fe200078e0a00 */
[----:B------:R-:W-:-:S03]  /*28b0*/  IADD3 R9, R9, R16, RZ ;  /* 0x0000001009097210 */ /* 0x000fc60007ffe0ff */
[----:B------:R-:W-:Y:S01]  /*28c0*/  IMAD R10, R7, c[0x0][0x2c4], R6 ;  /* 0x0000b100070a7a24 */ /* 0x000fe200078e0206 */
[----:B------:R-:W-:Y:S01]  /*28d0*/  SEL R6, RZ, 0xffffffff, P4 ;  /* 0xffffffffff067807 */ /* 0x000fe20002000000 */
[----:B------:R-:W-:Y:S02]  /*28e0*/  IMAD R5, R2, c[0x0][0x1b0], RZ ;  /* 0x00006c0002057a24 */ /* 0x000fe400078e02ff */
[----:B------:R-:W-:Y:S01]  /*28f0*/  IMAD.MOV.U32 R2, RZ, RZ, R4 ;  /* 0x000000ffff027224 */ /* 0x000fe200078e0004 */
[----:B------:R-:W-:Y:S01]  /*2900*/  SEL R4, RZ, 0x1, P5 ;  /* 0x00000001ff047807 */ /* 0x000fe20002800000 */
[----:B------:R-:W-:Y:S02]  /*2910*/  IMAD.SHL.U32 R6, R6, 0x2, RZ ;  /* 0x0000000206067824 */ /* 0x000fe400078e00ff */
[C---:B------:R-:W-:Y:S02]  /*2920*/  IMAD R5, R0.reuse, c[0x0][0x1b4], R5 ;  /* 0x00006d0000057a24 */ /* 0x040fe400078e0205 */
[----:B------:R-:W-:Y:S01]  /*2930*/  IMAD.WIDE.U32 R2, R0, c[0x0][0x1b0], R2 ;  /* 0x00006c0000027a25 */ /* 0x000fe200078e0002 */
[----:B------:R-:W-:-:S02]  /*2940*/  SHF.R.S32.HI R0, RZ, 0x1f, R10 ;  /* 0x0000001fff007819 */ /* 0x000fc4000001140a */
[----:B------:R-:W-:Y:S01]  /*2950*/  LOP3.LUT R16, R6, 0x2, R4, 0xe2, !PT ;  /* 0x0000000206107812 */ /* 0x000fe200078ee204 */
[----:B------:R-:W-:Y:S01]  /*2960*/  IMAD.IADD R7, R13, 0x1, R17 ;  /* 0x000000010d077824 */ /* 0x000fe200078e0211 */
[----:B------:R-:W-:Y:S01]  /*2970*/  IADD3 R5, R3, R5, RZ ;  /* 0x0000000503057210 */ /* 0x000fe20007ffe0ff */
[----:B------:R-:W-:Y:S01]  /*2980*/  IMAD R0, R0, c[0x0][0x1a8], RZ ;  /* 0x00006a0000007a24 */ /* 0x000fe200078e02ff */
[----:B------:R-:W-:Y:S01]  /*2990*/  MOV R4, R2 ;  /* 0x0000000200047202 */ /* 0x000fe20000000f00 */
[----:B------:R-:W-:Y:S01]  /*29a0*/  IMAD.MOV.U32 R6, RZ, RZ, R12 ;  /* 0x000000ffff067224 */ /* 0x000fe200078e000c */
[----:B---3--:R-:W-:Y:S01]  /*29b0*/  @P3 SHF.R.S32.HI R3, RZ, 0x1f, R15 ;  /* 0x0000001fff033819 */ /* 0x008fe2000001140f */
[----:B------:R-:W-:Y:S02]  /*29c0*/  @!P3 IMAD.MOV.U32 R3, RZ, RZ, R14 ;  /* 0x000000ffff03b224 */ /* 0x000fe400078e000e */
[C---:B------:R-:W-:Y:S02]  /*29d0*/  IMAD R12, R10.reuse, c[0x0][0x1ac], R0 ;  /* 0x00006b000a0c7a24 */ /* 0x040fe400078e0200 */
[----:B------:R-:W-:Y:S01]  /*29e0*/  IMAD.WIDE.U32 R10, R10, c[0x0][0x1a8], R4 ;  /* 0x00006a000a0a7a25 */ /* 0x000fe200078e0004 */
[----:B------:R-:W-:-:S03]  /*29f0*/  SEL R0, R3, RZ, !P0 ;  /* 0x000000ff03007207 */ /* 0x000fc60004000000 */
[----:B------:R-:W-:Y:S01]  /*2a00*/  @P3 IMAD.MOV.U32 R2, RZ, RZ, R15 ;  /* 0x000000ffff023224 */ /* 0x000fe200078e000f */
[----:B------:R-:W-:Y:S01]  /*2a10*/  @!P3 MOV R2, R235 ;  /* 0x000000eb0002b202 */ /* 0x000fe20000000f00 */
[----:B------:R-:W-:Y:S01]  /*2a20*/  IMAD.WIDE.U32 R6, R242, c[0x0][0x210], R6 ;  /* 0x00008400f2067a25 */ /* 0x000fe200078e0006 */
[----:B------:R-:W-:-:S03]  /*2a30*/  ISETP.GE.AND P3, PT, R236, c[0x0][0x1d4], PT ;  /* 0x00007500ec007a0c */ /* 0x000fc60003f66270 */
[----:B------:R-:W-:Y:S01]  /*2a40*/  IMAD.WIDE.U32 R4, R242, c[0x0][0x1e8], R8 ;  /* 0x00007a00f2047a25 */ /* 0x000fe200078e0008 */
[----:B------:R-:W-:Y:S02]  /*2a50*/  SEL R8, R2, RZ, !P0 ;  /* 0x000000ff02087207 */ /* 0x000fe40004000000 */
[----:B------:R-:W-:Y:S01]  /*2a60*/  SEL R2, RZ, 0x4, P3 ;  /* 0x00000004ff027807 */ /* 0x000fe20001800000 */
[C---:B------:R-:W-:Y:S01]  /*2a70*/  IMAD R3, R242.reuse, c[0x0][0x214], R7 ;  /* 0x00008500f2037a24 */ /* 0x040fe200078e0207 */
[----:B------:R-:W-:Y:S01]  /*2a80*/  IADD3 R7, R11, R12, RZ ;  /* 0x0000000c0b077210 */ /* 0x000fe20007ffe0ff */
[----:B------:R-:W-:Y:S01]  /*2a90*/  IMAD R5, R242, c[0x0][0x1ec], R5 ;  /* 0x00007b00f2057a24 */ /* 0x000fe200078e0205 */
[----:B------:R-:W-:Y:S02]  /*2aa0*/  LEA R12, P0, R10, c[0x0][0x160], 0x1 ;  /* 0x000058000a0c7a11 */ /* 0x000fe400078008ff */
[----:B------:R-:W-:Y:S01]  /*2ab0*/  LOP3.LUT R14, R16, R2, RZ, 0xfc, !PT ;  /* 0x00000002100e7212 */ /* 0x000fe200078efcff */
[----:B------:R-:W-:Y:S01]  /*2ac0*/  IMAD.MOV.U32 R2, RZ, RZ, R6 ;  /* 0x000000ffff027224 */ /* 0x000fe200078e0006 */
[----:B------:R-:W-:Y:S01]  /*2ad0*/  LEA.HI.X R11, R10, c[0x0][0x164], R7, 0x1, P0 ;  /* 0x000059000a0b7a11 */ /* 0x000fe200000f0c07 */
[C---:B------:R-:W-:Y:S01]  /*2ae0*/  IMAD R6, R0.reuse, c[0x0][0x1f0], RZ ;  /* 0x00007c0000067a24 */ /* 0x040fe200078e02ff */
[----:B------:R-:W-:Y:S01]  /*2af0*/  ISETP.GE.AND P0, PT, R229, c[0x0][0x198], PT ;  /* 0x00006600e5007a0c */ /* 0x000fe20003f06270 */
[----:B------:R-:W-:Y:S01]  /*2b00*/  IMAD R0, R0, c[0x0][0x218], RZ ;  /* 0x0000860000007a24 */ /* 0x000fe200078e02ff */
[----:B------:R-:W-:Y:S01]  /*2b10*/  IADD3 R9, R18, R228, RZ ;  /* 0x000000e412097210 */ /* 0x000fe20007ffe0ff */
[----:B------:R-:W-:-:S04]  /*2b20*/  IMAD.WIDE.U32 R210, R8, c[0x0][0x218], R2 ;  /* 0x0000860008d27a25 */ /* 0x000fc800078e0002 */
[C---:B------:R-:W-:Y:S02]  /*2b30*/  IMAD R0, R8.reuse, c[0x0][0x21c], R0 ;  /* 0x0000870008007a24 */ /* 0x040fe400078e0200 */
[----:B------:R-:W-:-:S03]  /*2b40*/  IMAD.WIDE.U32 R208, R8, c[0x0][0x1f0], R4 ;  /* 0x00007c0008d07a25 */ /* 0x000fc600078e0004 */
[----:B------:R-:W-:Y:S01]  /*2b50*/  IADD3 R212, R211, R0, RZ ;  /* 0x00000000d3d47210 */ /* 0x000fe20007ffe0ff */
[----:B------:R-:W-:Y:S01]  /*2b60*/  IMAD R2, R8, c[0x0][0x1f4], R6 ;  /* 0x00007d0008027a24 */ /* 0x000fe200078e0206 */
[----:B------:R-:W-:Y:S02]  /*2b70*/  @P0 LOP3.LUT R240, R240, 0x2, RZ, 0xfc, !PT ;  /* 0x00000002f0f00812 */ /* 0x000fe400078efcff */
[----:B------:R-:W-:Y:S01]  /*2b80*/  ISETP.GE.AND P0, PT, R236, c[0x0][0x198], PT ;  /* 0x00006600ec007a0c */ /* 0x000fe20003f06270 */
[----:B------:R-:W-:Y:S01]  /*2b90*/  IMAD.IADD R207, R209, 0x1, R2 ;  /* 0x00000001d1cf7824 */ /* 0x000fe200078e0202 */
[----:B------:R-:W-:-:S11]  /*2ba0*/  LOP3.LUT R240, R240, 0xfffffffe, RZ, 0xc0, !PT ;  /* 0xfffffffef0f07812 */ /* 0x000fd600078ec0ff */
[----:B------:R-:W-:Y:S01]  /*2bb0*/  @P0 LOP3.LUT R240, R240, 0x1, RZ, 0xfc, !PT ;  /* 0x00000001f0f00812 */ /* 0x000fe200078efcff */
[----:B------:R-:W-:Y:S05]  /*2bc0*/  BRA.DIV ~URZ, `(.L_x_420) ;  /* 0x00011b827f007947 */ /* 0x000fea000b800000 */
[----:B------:R1:W2:Y:S02]  /*2bd0*/  SHFL.IDX PT, R8, R11, RZ, 0x181f ;  /* 0x00181fff0b087589 */ /* 0x0002a400000e0000 */
.L_x_539:
[----:B------:R-:W-:Y:S05]  /*2be0*/  BRA.DIV ~URZ, `(.L_x_421) ;  /* 0x00011bd27f007947 */ /* 0x000fea000b800000 */
[----:B------:R3:W4:Y:S02]  /*2bf0*/  SHFL.IDX PT, R0, R12, RZ, 0x181f ;  /* 0x00181fff0c007589 */ /* 0x00072400000e0000 */
.L_x_540:
[----:B------:R-:W-:Y:S01]  /*2c00*/  IMAD R10, R226, c[0x0][0x2c4], RZ ;  /* 0x0000b100e20a7a24 */ /* 0x000fe200078e02ff */
[----:B------:R-:W-:Y:S04]  /*2c10*/  BSSY B0, `(.L_x_422) ;  /* 0x0000016000007945 */ /* 0x000fe80003800000 */
[----:B------:R-:W-:-:S13]  /*2c20*/  ISETP.GE.AND P0, PT, R9, R10, PT ;  /* 0x0000000a0900720c */ /* 0x000fda0003f06270 */
[----:B------:R-:W-:Y:S05]  /*2c30*/  @P0 BRA `(.L_x_423) ;  /* 0x0000013000000947 */ /* 0x000fea0003800000 */
[----:B------:R-:W5:Y:S04]  /*2c40*/  LDL R2, [R1+0x4] ;  /* 0x0000040001027983 */ /* 0x000f680000100800 */
[----:B---3--:R-:W3:Y:S01]  /*2c50*/  LDL R15, [R1] ;  /* 0x00000000010f7983 */ /* 0x008ee20000100800 */
[C---:B----4-:R-:W-:Y:S02]  /*2c60*/  LEA R6, P0, R230.reuse, R0, 0x1 ;  /* 0x00000000e6067211 */ /* 0x050fe400078008ff */
[----:B------:R-:W-:Y:S02]  /*2c70*/  P2R R13, PR, RZ, 0x2 ;  /* 0x00000002ff0d7803 */ /* 0x000fe40000000000 */
[----:B--2---:R-:W-:Y:S02]  /*2c80*/  LEA.HI.X R7, R230, R8, R231, 0x1, P0 ;  /* 0x00000008e6077211 */ /* 0x004fe400000f0ce7 */
[----:B------:R-:W-:-:S02]  /*2c90*/  LEA R4, P0, R229, R0, 0x1 ;  /* 0x00000000e5047211 */ /* 0x000fc400078008ff */
[C---:B------:R-:W-:Y:S02]  /*2ca0*/  LOP3.LUT P1, RZ, R240.reuse, 0x4, RZ, 0xc0, !PT ;  /* 0x00000004f0ff7812 */ /* 0x040fe4000782c0ff */
[----:B------:R-:W-:-:S11]  /*2cb0*/  LOP3.LUT P6, RZ, R240, 0x1, RZ, 0xc0, !PT ;  /* 0x00000001f0ff7812 */ /* 0x000fd600078cc0ff */
[----:B------:R-:W-:Y:S01]  /*2cc0*/  @!PT LDS RZ, [RZ] ;  /* 0x00000000fffff984 */ /* 0x000fe20000000800 */
[----:B------:R-:W-:Y:S01]  /*2cd0*/  @!PT LDS RZ, [RZ] ;  /* 0x00000000fffff984 */ /* 0x000fe20000000800 */
[----:B------:R-:W-:Y:S01]  /*2ce0*/  @!PT LDS RZ, [RZ] ;  /* 0x00000000fffff984 */ /* 0x000fe20000000800 */
[----:B------:R2:W-:Y:S01]  /*2cf0*/  LDGSTS.E.BYPASS.LTC128B.128 [R205+0xc100], [R6.64], !P1 ;  /* 0x0c10000006cd7fae */ /* 0x0005e2000c901d46 */
[----:B------:R-:W-:Y:S02]  /*2d00*/  ISETP.NE.AND P1, PT, R13, RZ, PT ;  /* 0x000000ff0d00720c */ /* 0x000fe40003f25270 */
[----:B-----5:R-:W-:Y:S02]  /*2d10*/  LEA.HI.X R5, R229, R8, R2, 0x1, P0 ;  /* 0x00000008e5057211 */ /* 0x020fe400000f0c02 */
[----:B------:R-:W-:-:S04]  /*2d20*/  LEA R2, P0, R236, R0, 0x1 ;  /* 0x00000000ec027211 */ /* 0x000fc800078008ff */
[----:B---3--:R-:W-:Y:S02]  /*2d30*/  LEA.HI.X R3, R236, R8, R15, 0x1, P0 ;  /* 0x00000008ec037211 */ /* 0x008fe400000f0c0f */
[----:B------:R-:W-:-:S13]  /*2d40*/  LOP3.LUT P0, RZ, R240, 0x2, RZ, 0xc0, !PT ;  /* 0x00000002f0ff7812 */ /* 0x000fda000780c0ff */
[----:B------:R2:W-:Y:S04]  /*2d50*/  LDGSTS.E.BYPASS.LTC128B.128 [R205+0x10100], [R4.64], !P0 ;  /* 0x1010000004cd7fae */ /* 0x0005e8000c101d46 */
[----:B------:R2:W-:Y:S02]  /*2d60*/  LDGSTS.E.BYPASS.LTC128B.128 [R205+0x14100], [R2.64], !P6 ;  /* 0x1410000002cd7fae */ /* 0x0005e4000f101d46 */
.L_x_423:
[----:B------:R-:W-:Y:S05]  /*2d70*/  BSYNC B0 ;  /* 0x0000000000007941 */ /* 0x000fea0003800000 */
.L_x_422:
[----:B------:R-:W-:Y:S05]  /*2d80*/  BRA.DIV ~URZ, `(.L_x_424) ;  /* 0x00011a927f007947 */ /* 0x000fea000b800000 */
[----:B--2---:R2:W1:Y:S04]  /*2d90*/  SHFL.IDX PT, R8, R11, 0x1, 0x181f ;  /* 0x00381f000b087f89 */ /* 0x00446800000e0000 */
[----:B----4-:R2:W4:Y:S02]  /*2da0*/  SHFL.IDX PT, R0, R12, 0x1, 0x181f ;  /* 0x00381f000c007f89 */ /* 0x01052400000e0000 */
.L_x_541:
[----:B------:R-:W-:Y:S01]  /*2db0*/  IADD3 R2, R9, 0x20, RZ ;  /* 0x0000002009027810 */ /* 0x000fe20007ffe0ff */
[----:B------:R-:W-:Y:S03]  /*2dc0*/  BSSY B0, `(.L_x_425) ;  /* 0x0000016000007945 */ /* 0x000fe60003800000 */
[----:B------:R-:W-:-:S13]  /*2dd0*/  ISETP.GE.AND P0, PT, R2, R10, PT ;  /* 0x0000000a0200720c */ /* 0x000fda0003f06270 */
[----:B------:R-:W-:Y:S05]  /*2de0*/  @P0 BRA `(.L_x_426) ;  /* 0x0000013000000947 */ /* 0x000fea0003800000 */
[----:B------:R-:W5:Y:S04]  /*2df0*/  LDL R3, [R1+0x4] ;  /* 0x0000040001037983 */ /* 0x000f680000100800 */
[----:B--2---:R-:W2:Y:S01]  /*2e00*/  LDL R15, [R1] ;  /* 0x00000000010f7983 */ /* 0x004ea20000100800 */
[C---:B----4-:R-:W-:Y:S02]  /*2e10*/  LEA R6, P0, R230.reuse, R0, 0x1 ;  /* 0x00000000e6067211 */ /* 0x050fe400078008ff */
[----:B------:R-:W-:Y:S02]  /*2e20*/  P2R R13, PR, RZ, 0x2 ;  /* 0x00000002ff0d7803 */ /* 0x000fe40000000000 */
[----:B-1----:R-:W-:Y:S02]  /*2e30*/  LEA.HI.X R7, R230, R8, R231, 0x1, P0 ;  /* 0x00000008e6077211 */ /* 0x002fe400000f0ce7 */
        /* <DEDUP_REMOVED lines=10> */
[----:B--2---:R-:W-:Y:S02]  /*2ee0*/  LEA.HI.X R3, R236, R8, R15, 0x1, P0 ;  /* 0x00000008ec037211 */ /* 0x004fe400000f0c0f */
[----:B------:R-:W-:-:S13]  /*2ef0*/  LOP3.LUT P0, RZ, R240, 0x2, RZ, 0xc0, !PT ;  /* 0x00000002f0ff7812 */ /* 0x000fda000780c0ff */
[----:B------:R1:W-:Y:S04]  /*2f00*/  LDGSTS.E.BYPASS.LTC128B.128 [R205+0x11100], [R4.64], !P0 ;  /* 0x1110000004cd7fae */ /* 0x0003e8000c101d46 */
[----:B------:R1:W-:Y:S02]  /*2f10*/  LDGSTS.E.BYPASS.LTC128B.128 [R205+0x15100], [R2.64], !P6 ;  /* 0x1510000002cd7fae */ /* 0x0003e4000f101d46 */
.L_x_426:
[----:B------:R-:W-:Y:S05]  /*2f20*/  BSYNC B0 ;  /* 0x0000000000007941 */ /* 0x000fea0003800000 */
.L_x_425:
[----:B------:R-:W-:Y:S05]  /*2f30*/  BRA.DIV ~URZ, `(.L_x_427) ;  /* 0x000119a27f007947 */ /* 0x000fea000b800000 */
[----:B-1----:R1:W2:Y:S02]  /*2f40*/  SHFL.IDX PT, R8, R11, 0x2, 0x181f ;  /* 0x00581f000b087f89 */ /* 0x0022a400000e0000 */
.L_x_542:
[----:B------:R-:W-:Y:S05]  /*2f50*/  BRA.DIV ~URZ, `(.L_x_428) ;  /* 0x000119f27f007947 */ /* 0x000fea000b800000 */
[----:B----4-:R4:W1:Y:S02]  /*2f60*/  SHFL.IDX PT, R0, R12, 0x2, 0x181f ;  /* 0x00581f000c007f89 */ /* 0x01086400000e0000 */
.L_x_543:
[----:B------:R-:W-:Y:S01]  /*2f70*/  IADD3 R2, R9, 0x40, RZ ;  /* 0x0000004009027810 */ /* 0x000fe20007ffe0ff */
[----:B------:R-:W-:Y:S03]  /*2f80*/  BSSY B0, `(.L_x_429) ;  /* 0x0000016000007945 */ /* 0x000fe60003800000 */
[----:B------:R-:W-:-:S13]  /*2f90*/  ISETP.GE.AND P0, PT, R2, R10, PT ;  /* 0x0000000a0200720c */ /* 0x000fda0003f06270 */
[----:B------:R-:W-:Y:S05]  /*2fa0*/  @P0 BRA `(.L_x_430) ;  /* 0x0000013000000947 */ /* 0x000fea0003800000 */
[----:B------:R-:W5:Y:S04]  /*2fb0*/  LDL R3, [R1+0x4] ;  /* 0x0000040001037983 */ /* 0x000f680000100800 */
[----:B---3--:R-:W3:Y:S01]  /*2fc0*/  LDL R15, [R1] ;  /* 0x00000000010f7983 */ /* 0x008ee20000100800 */
[C---:B-1----:R-:W-:Y:S02]  /*2fd0*/  LEA R6, P0, R230.reuse, R0, 0x1 ;  /* 0x00000000e6067211 */ /* 0x042fe400078008ff */
        /* <DEDUP_REMOVED lines=16> */
.L_x_430:
[----:B------:R-:W-:Y:S05]  /*30e0*/  BSYNC B0 ;  /* 0x0000000000007941 */ /* 0x000fea0003800000 */
.L_x_429:
[----:B------:R-:W-:Y:S05]  /*30f0*/  BRA.DIV ~URZ, `(.L_x_431) ;  /* 0x000118b27f007947 */ /* 0x000fea000b800000 */
[----:B--2---:R2:W3:Y:S04]  /*3100*/  SHFL.IDX PT, R8, R11, 0x3, 0x181f ;  /* 0x00781f000b087f89 */ /* 0x0044e800000e0000 */
[----:B-1----:R2:W1:Y:S02]  /*3110*/  SHFL.IDX PT, R0, R12, 0x3, 0x181f ;  /* 0x00781f000c007f89 */ /* 0x00246400000e0000 */
.L_x_544:
[----:B------:R-:W5:Y:S04]  /*3120*/  LDL R3, [R1+0x4] ;  /* 0x0000040001037983 */ /* 0x000f680000100800 */
[----:B--2---:R-:W2:Y:S01]  /*3130*/  LDL R11, [R1] ;  /* 0x00000000010b7983 */ /* 0x004ea20000100800 */
[----:B------:R-:W-:Y:S01]  /*3140*/  IADD3 R2, R9, 0x60, RZ ;  /* 0x0000006009027810 */ /* 0x000fe20007ffe0ff */
[----:B------:R-:W-:Y:S01]  /*3150*/  IMAD.SHL.U32 R85, R84, 0x40, RZ ;  /* 0x0000004054557824 */ /* 0x000fe200078e00ff */
[----:B------:R-:W-:Y:S01]  /*3160*/  P2R R15, PR, RZ, 0x2 ;  /* 0x00000002ff0f7803 */ /* 0x000fe20000000000 */
[----:B---34-:R-:W3:Y:S01]  /*3170*/  S2R R12, SR_TID.X ;  /* 0x00000000000c7919 */ /* 0x018ee20000002100 */
[----:B------:R-:W-:Y:S01]  /*3180*/  ISETP.GE.AND P6, PT, R2, R10, PT ;  /* 0x0000000a0200720c */ /* 0x000fe20003fc6270 */
[----:B------:R-:W-:Y:S01]  /*3190*/  IMAD.IADD R86, R225, 0x1, -R85 ;  /* 0x00000001e1567824 */ /* 0x000fe200078e0a55 */
[----:B------:R-:W-:-:S02]  /*31a0*/  LOP3.LUT P1, RZ, R240, 0x2, RZ, 0xc0, !PT ;  /* 0x00000002f0ff7812 */ /* 0x000fc4000782c0ff */
[----:B------:R-:W-:Y:S02]  /*31b0*/  P2R R32, PR, RZ, 0x4 ;  /* 0x00000004ff207803 */ /* 0x000fe40000000000 */
[----:B------:R-:W-:-:S07]  /*31c0*/  LOP3.LUT P2, RZ, R240, 0x1, RZ, 0xc0, !PT ;  /* 0x00000001f0ff7812 */ /* 0x000fce000784c0ff */
[----:B-1----:R-:W-:-:S04]  /*31d0*/  @!P6 LEA R6, P0, R230, R0, 0x1 ;  /* 0x00000000e606e211 */ /* 0x002fc800078008ff */
[----:B------:R-:W-:Y:S02]  /*31e0*/  @!P6 LEA.HI.X R7, R230, R8, R231, 0x1, P0 ;  /* 0x00000008e607e211 */ /* 0x000fe400000f0ce7 */
[----:B------:R-:W-:-:S04]  /*31f0*/  @!P6 LEA R4, P0, R229, R0, 0x1 ;  /* 0x00000000e504e211 */ /* 0x000fc800078008ff */
[----:B-----5:R-:W-:Y:S02]  /*3200*/  @!P6 LEA.HI.X R5, R229, R8, R3, 0x1, P0 ;  /* 0x00000008e505e211 */ /* 0x020fe400000f0c03 */
[----:B------:R-:W-:-:S04]  /*3210*/  @!P6 LEA R2, P0, R236, R0, 0x1 ;  /* 0x00000000ec02e211 */ /* 0x000fc800078008ff */
[----:B--2---:R-:W-:Y:S02]  /*3220*/  @!P6 LEA.HI.X R3, R236, R8, R11, 0x1, P0 ;  /* 0x00000008ec03e211 */ /* 0x004fe400000f0c0b */
[----:B------:R-:W-:Y:S02]  /*3230*/  LOP3.LUT P0, RZ, R240, 0x4, RZ, 0xc0, !PT ;  /* 0x00000004f0ff7812 */ /* 0x000fe4000780c0ff */
[----:B---3--:R-:W-:-:S04]  /*3240*/  SHF.R.S32.HI R11, RZ, 0x1f, R12 ;  /* 0x0000001fff0b7819 */ /* 0x008fc8000001140c */
[----:B------:R-:W-:-:S04]  /*3250*/  LEA.HI R11, R11, R12, RZ, 0x3 ;  /* 0x0000000c0b0b7211 */ /* 0x000fc800078f18ff */
[----:B------:R-:W-:-:S03]  /*3260*/  SHF.R.S32.HI R11, RZ, 0x3, R11 ;  /* 0x00000003ff0b7819 */ /* 0x000fc6000001140b */
[----:B------:R-:W-:Y:S01]  /*3270*/  @!PT LDS RZ, [RZ] ;  /* 0x00000000fffff984 */ /* 0x000fe20000000800 */
[----:B------:R-:W-:Y:S01]  /*3280*/  @!PT LDS RZ, [RZ] ;  /* 0x00000000fffff984 */ /* 0x000fe20000000800 */
[----:B------:R-:W-:Y:S01]  /*3290*/  @!PT LDS RZ, [RZ] ;  /* 0x00000000fffff984 */ /* 0x000fe20000000800 */
[----:B------:R1:W-:Y:S04]  /*32a0*/  @!P6 LDGSTS.E.BYPASS.LTC128B.128 [R205+0xf100], [R6.64], !P0 ;  /* 0x0f10000006cdefae */ /* 0x0003e8000c101d46 */
[----:B------:R2:W-:Y:S04]  /*32b0*/  @!P6 LDGSTS.E.BYPASS.LTC128B.128 [R205+0x13100], [R4.64], !P1 ;  /* 0x1310000004cdefae */ /* 0x0005e8000c901d46 */
[----:B------:R3:W-:Y:S04]  /*32c0*/  @!P6 LDGSTS.E.BYPASS.LTC128B.128 [R205+0x17100], [R2.64], !P2 ;  /* 0x1710000002cdefae */ /* 0x0007e8000d101d46 */
[----:B------:R-:W0:Y:S01]  /*32d0*/  LDGDEPBAR ;  /* 0x00000000000079af */ /* 0x000e220000000000 */
[----:B------:R-:W-:Y:S01]  /*32e0*/  WARPSYNC 0xffffffff ;  /* 0xffffffff00007948 */ /* 0x000fe20003800000 */
[----:B------:R-:W-:Y:S02]  /*32f0*/  BSSY B0, `(.L_x_432) ;  /* 0x00000fd000007945 */ /* 0x000fe40003800000 */
[----:B------:R-:W-:Y:S01]  /*3300*/  BAR.SYNC.DEFER_BLOCKING 0x0 ;  /* 0x0000000000007b1d */ /* 0x000fe20000010000 */
[----:B-1----:R-:W-:Y:S01]  /*3310*/  SHF.R.S32.HI R6, RZ, 0x1f, R84 ;  /* 0x0000001fff067819 */ /* 0x002fe20000011454 */
[----:B------:R-:W-:Y:S01]  /*3320*/  IMAD.MOV.U32 R7, RZ, RZ, 0x20 ;  /* 0x00000020ff077424 */ /* 0x000fe200078e00ff */
[----:B--2---:R-:W-:-:S03]  /*3330*/  IADD3 R5, -R85, R225, -R11 ;  /* 0x000000e155057210 */ /* 0x004fc60007ffe90b */
[----:B------:R-:W-:Y:S02]  /*3340*/  IMAD R0, R6, c[0x0][0x1e0], RZ ;  /* 0x0000780006007a24 */ /* 0x000fe400078e02ff */
[----:B------:R-:W-:Y:S01]  /*3350*/  IMAD.WIDE.U32 R8, R7, c[0x0][0x1e0], RZ ;  /* 0x0000780007087a25 */ /* 0x000fe200078e00ff */
[----:B------:R-:W-:-:S03]  /*3360*/  ISETP.GE.AND P0, PT, R5, 0x1, PT ;  /* 0x000000010500780c */ /* 0x000fc60003f06270 */
[----:B---3--:R-:W-:-:S04]  /*3370*/  IMAD.WIDE.U32 R2, R84, c[0x0][0x1e0], RZ ;  /* 0x0000780054027a25 */ /* 0x008fc800078e00ff */
[----:B------:R-:W-:Y:S01]  /*3380*/  IMAD R4, R84, c[0x0][0x1e4], R0 ;  /* 0x0000790054047a24 */ /* 0x000fe200078e0200 */
[----:B------:R-:W-:Y:S01]  /*3390*/  LEA R0, P6, R2, R208, 0x6 ;  /* 0x000000d002007211 */ /* 0x000fe200078c30ff */
[----:B------:R-:W-:Y:S02]  /*33a0*/  IMAD R6, R6, c[0x0][0x208], RZ ;  /* 0x0000820006067a24 */ /* 0x000fe400078e02ff */
[----:B------:R-:W-:Y:S02]  /*33b0*/  IMAD.IADD R3, R3, 0x1, R4 ;  /* 0x0000000103037824 */ /* 0x000fe400078e0204 */
[----:B------:R-:W-:-:S03]  /*33c0*/  IMAD R6, R84, c[0x0][0x20c], R6 ;  /* 0x0000830054067a24 */ /* 0x000fc600078e0206 */
[----:B------:R-:W-:Y:S02]  /*33d0*/  LEA.HI.X R4, R2, R207, R3, 0x6, P6 ;  /* 0x000000cf02047211 */ /* 0x000fe400030f3403 */
[----:B------:R-:W-:-:S04]  /*33e0*/  @P0 LEA R2, P6, R0, c[0x0][0x1c8], 0x1 ;  /* 0x0000720000020a11 */ /* 0x000fc800078c08ff */
[----:B------:R-:W-:Y:S02]  /*33f0*/  @P0 LEA.HI.X R3, R0, c[0x0][0x1cc], R4, 0x1, P6 ;  /* 0x0000730000030a11 */ /* 0x000fe400030f0c04 */
[----:B------:R-:W-:-:S03]  /*3400*/  ISETP.GE.AND P6, PT, R5, 0x21, PT ;  /* 0x000000210500780c */ /* 0x000fc60003fc6270 */
[----:B------:R-:W-:Y:S01]  /*3410*/  @!PT LDS RZ, [RZ] ;  /* 0x00000000fffff984 */ /* 0x000fe20000000800 */
[----:B------:R-:W-:Y:S01]  /*3420*/  @!PT LDS RZ, [RZ] ;  /* 0x00000000fffff984 */ /* 0x000fe20000000800 */
[----:B------:R-:W-:Y:S01]  /*3430*/  @!PT LDS RZ, [RZ] ;  /* 0x00000000fffff984 */ /* 0x000fe20000000800 */
[----:B------:R1:W-:Y:S04]  /*3440*/  @P0 LDGSTS.E.BYPASS.LTC128B.128 [R205+0x6100], [R2.64], !P5 ;  /* 0x0610000002cd0fae */ /* 0x0003e8000e901d46 */
[----:B------:R1:W-:Y:S04]  /*3450*/  @P0 LDGSTS.E.BYPASS.LTC128B.128 [R205+0x8100], [R2.64+0x80], !P4 ;  /* 0x0810008002cd0fae */ /* 0x0003e8000e101d46 */
[----:B------:R1:W-:Y:S02]  /*3460*/  @P0 LDGSTS.E.BYPASS.LTC128B.128 [R205+0xa100], [R2.64+0x100], !P3 ;  /* 0x0a10010002cd0fae */ /* 0x0003e4000d901d46 */
[----:B------:R-:W-:Y:S01]  /*3470*/  @P6 IADD3 R0, P0, R0, R8, RZ ;  /* 0x0000000800006210 */ /* 0x000fe20007f1e0ff */
[----:B-1----:R-:W-:-:S05]  /*3480*/  IMAD R3, R7, c[0x0][0x1e4], RZ ;  /* 0x0000790007037a24 */ /* 0x002fca00078e02ff */
[----:B------:R-:W-:Y:S01]  /*3490*/  @P6 IADD3.X R3, R4, R9, R3, P0, !PT ;  /* 0x0000000904036210 */ /* 0x000fe200007fe403 */
[----:B------:R-:W-:Y:S01]  /*34a0*/  IMAD.WIDE.U32 R4, R84, c[0x0][0x208], RZ ;  /* 0x0000820054047a25 */ /* 0x000fe200078e00ff */
[----:B------:R-:W-:-:S04]  /*34b0*/  @P6 LEA R2, P0, R0, c[0x0][0x1c8], 0x1 ;  /* 0x0000720000026a11 */ /* 0x000fc800078008ff */
[----:B------:R-:W-:Y:S02]  /*34c0*/  @P6 LEA.HI.X R3, R0, c[0x0][0x1cc], R3, 0x1, P0 ;  /* 0x0000730000036a11 */ /* 0x000fe400000f0c03 */
[----:B------:R-:W-:-:S03]  /*34d0*/  LEA R0, P0, R4, R210, 0x6 ;  /* 0x000000d204007211 */ /* 0x000fc600078030ff */
[----:B------:R1:W-:Y:S04]  /*34e0*/  @P6 LDGSTS.E.BYPASS.LTC128B.128 [R205+0x7100], [R2.64], !P5 ;  /* 0x0710000002cd6fae */ /* 0x0003e8000e901d46 */
[----:B------:R1:W-:Y:S04]  /*34f0*/  @P6 LDGSTS.E.BYPASS.LTC128B.128 [R205+0x9100], [R2.64+0x80], !P4 ;  /* 0x0910008002cd6fae */ /* 0x0003e8000e101d46 */
[----:B------:R1:W-:Y:S01]  /*3500*/  @P6 LDGSTS.E.BYPASS.LTC128B.128 [R205+0xb100], [R2.64+0x100], !P3 ;  /* 0x0b10010002cd6fae */ /* 0x0003e2000d901d46 */
[----:B------:R-:W-:-:S03]  /*3510*/  LOP3.LUT P6, RZ, R14, 0x2, RZ, 0xc0, !PT ;  /* 0x000000020eff7812 */ /* 0x000fc600078cc0ff */
[----:B------:R-:W0:Y:S01]  /*3520*/  LDGDEPBAR ;  /* 0x00000000000079af */ /* 0x000e220000000000 */
[----:B-1----:R-:W-:Y:S01]  /*3530*/  IMAD.IADD R3, R5, 0x1, R6 ;  /* 0x0000000105037824 */ /* 0x002fe200078e0206 */
[----:B------:R-:W-:-:S04]  /*3540*/  DEPBAR.LE SB0, 0x1 ;  /* 0x000080400000791a */ /* 0x000fc80000000000 */
[----:B------:R-:W-:-:S04]  /*3550*/  DEPBAR.LE SB0, 0x0 ;  /* 0x000080000000791a */ /* 0x000fc80000000000 */
[----:B------:R-:W-:Y:S01]  /*3560*/  BAR.SYNC.DEFER_BLOCKING 0x0 ;  /* 0x0000000000007b1d */ /* 0x000fe20000010000 */
[----:B------:R-:W-:Y:S02]  /*3570*/  LOP3.LUT R5, R14, 0x1, RZ, 0xc0, !PT ;  /* 0x000000010e057812 */ /* 0x000fe400078ec0ff */
[----:B------:R-:W-:Y:S01]  /*3580*/  LEA.HI.X R3, R4, R212, R3, 0x6, P0 ;  /* 0x000000d404037211 */ /* 0x000fe200000f3403 */
[----:B------:R-:W-:Y:S01]  /*3590*/  IMAD.MOV.U32 R4, RZ, RZ, c[0x0][0x208] ;  /* 0x00008200ff047624 */ /* 0x000fe200078e00ff */
[C---:B------:R-:W-:Y:S02]  /*35a0*/  LEA R2, P0, R0.reuse, c[0x0][0x1f8], 0x1 ;  /* 0x00007e0000027a11 */ /* 0x040fe400078008ff */
[----:B------:R-:W-:Y:S01]  /*35b0*/  ISETP.NE.U32.AND P1, PT, R5, 0x1, PT ;  /* 0x000000010500780c */ /* 0x000fe20003f25070 */
[----:B------:R-:W-:Y:S01]  /*35c0*/  IMAD.MOV.U32 R5, RZ, RZ, c[0x0][0x20c] ;  /* 0x00008300ff057624 */ /* 0x000fe200078e00ff */
[----:B------:R-:W-:Y:S01]  /*35d0*/  LEA.HI.X R3, R0, c[0x0][0x1fc], R3, 0x1, P0 ;  /* 0x00007f0000037a11 */ /* 0x000fe200000f0c03 */
[----:B------:R-:W-:Y:S01]  /*35e0*/  IMAD.IADD R0, R86, 0x1, -R11 ;  /* 0x0000000156007824 */ /* 0x000fe200078e0a0b */
[----:B------:R-:W-:-:S04]  /*35f0*/  LEA R12, P0, R4, R2, 0x6 ;  /* 0x00000002040c7211 */ /* 0x000fc800078030ff */
[----:B------:R-:W-:Y:S02]  /*3600*/  LEA.HI.X R13, R4, R3, R5, 0x6, P0 ;  /* 0x00000003040d7211 */ /* 0x000fe400000f3405 */
[C---:B------:R-:W-:Y:S02]  /*3610*/  ISETP.LT.OR P0, PT, R0.reuse, 0x1, P1 ;  /* 0x000000010000780c */ /* 0x040fe40000f01670 */
[C---:B------:R-:W-:Y:S01]  /*3620*/  ISETP.LT.OR P1, PT, R0.reuse, 0x21, P1 ;  /* 0x000000210000780c */ /* 0x040fe20000f21670 */
[----:B------:R-:W-:Y:S04]  /*3630*/  LDSM.16.M88.4 R4, [R187] ;  /* 0x00000000bb04783b */ /* 0x000fe80000000200 */
[----:B------:R-:W-:Y:S04]  /*3640*/  LDSM.16.M88.4 R28, [R180] ;  /* 0x00000000b41c783b */ /* 0x000fe80000000200 */
[----:B------:R-:W1:Y:S04]  /*3650*/  LDSM.16.M88.4 R24, [R180+0x800] ;  /* 0x00080000b418783b */ /* 0x000e680000000200 */
[----:B------:R-:W2:Y:S04]  /*3660*/  LDSM.16.M88.4 R20, [R180+0x1000] ;  /* 0x00100000b414783b */ /* 0x000ea80000000200 */
[----:B------:R-:W3:Y:S04]  /*3670*/  LDSM.16.M88.4 R16, [R180+0x1800] ;  /* 0x00180000b410783b */ /* 0x000ee80000000200 */
[----:B------:R-:W-:Y:S04]  /*3680*/  LDSM.16.M88.4 R8, [R188] ;  /* 0x00000000bc08783b */ /* 0x000fe80000000200 */
[----:B------:R-:W4:Y:S04]  /*3690*/  LDSM.16.M88.4 R48, [R191] ;  /* 0x00000000bf30783b */ /* 0x000f280000000200 */
[----:B------:R-:W5:Y:S04]  /*36a0*/  LDSM.16.M88.4 R60, [R202] ;  /* 0x00000000ca3c783b */ /* 0x000f680000000200 */
[----:B------:R-:W3:Y:S04]  /*36b0*/  LDSM.16.M88.4 R68, [R201] ;  /* 0x00000000c944783b */ /* 0x000ee80000000200 */
[----:B------:R-:W3:Y:S04]  /*36c0*/  LDSM.16.M88.4 R72, [R200] ;  /* 0x00000000c848783b */ /* 0x000ee80000000200 */
[----:B------:R-:W-:Y:S01]  /*36d0*/  @!PT LDS RZ, [RZ] ;  /* 0x00000000fffff984 */ /* 0x000fe20000000800 */
[----:B------:R-:W-:Y:S01]  /*36e0*/  @!PT LDS RZ, [RZ] ;  /* 0x00000000fffff984 */ /* 0x000fe20000000800 */
[----:B------:R-:W-:Y:S01]  /*36f0*/  @!PT LDS RZ, [RZ] ;  /* 0x00000000fffff984 */ /* 0x000fe20000000800 */
[----:B------:R3:W-:Y:S01]  /*3700*/  LDGSTS.E.BYPASS.LTC128B.128 [R205+0x100], [R2.64], !P0 ;  /* 0x0010000002cd7fae */ /* 0x0007e2000c101d46 */
[----:B------:R-:W-:-:S02]  /*3710*/  ISETP.LT.OR P0, PT, R0, 0x1, !P6 ;  /* 0x000000010000780c */ /* 0x000fc40007701670 */
[----:B------:R-:W-:Y:S01]  /*3720*/  ISETP.LT.OR P6, PT, R0, 0x21, !P6 ;  /* 0x000000210000780c */ /* 0x000fe200077c1670 */
[C---:B-1----:R-:W-:Y:S10]  /*3730*/  HMMA.16816.F32.BF16 R36, R4.reuse, R24, RZ ;  /* 0x000000180424723c */ /* 0x042ff400000418ff */
[----:B------:R1:W-:Y:S01]  /*3740*/  LDGSTS.E.BYPASS.LTC128B.128 [R205+0x2100], [R2.64+0x80], !P0 ;  /* 0x0210008002cd7fae */ /* 0x0003e2000c101d46 */
[----:B------:R-:W-:Y:S01]  /*3750*/  LOP3.LUT P0, RZ, R14, 0x4, RZ, 0xc0, !PT ;  /* 0x000000040eff7812 */ /* 0x000fe2000780c0ff */
[----:B------:R-:W-:Y:S03]  /*3760*/  HMMA.16816.F32.BF16 R40, R4, R26, RZ ;  /* 0x0000001a0428723c */ /* 0x000fe600000418ff */
[----:B------:R-:W-:-:S02]  /*3770*/  ISETP.LT.OR P2, PT, R0, 0x1, !P0 ;  /* 0x000000010000780c */ /* 0x000fc40004741670 */
[----:B------:R-:W-:-:S03]  /*3780*/  ISETP.LT.OR P0, PT, R0, 0x21, !P0 ;  /* 0x000000210000780c */ /* 0x000fc60004701670 */
[C---:B--2---:R-:W-:Y:S08]  /*3790*/  HMMA.16816.F32.BF16 R44, R4.reuse, R20, RZ ;  /* 0x00000014042c723c */ /* 0x044ff000000418ff */
[----:B------:R1:W-:Y:S01]  /*37a0*/  LDGSTS.E.BYPASS.LTC128B.128 [R205+0x4100], [R2.64+0x100], !P2 ;  /* 0x0410010002cd7fae */ /* 0x0003e2000d101d46 */
[----:B------:R-:W-:Y:S01]  /*37b0*/  ISETP.NE.AND P2, PT, R32, RZ, PT ;  /* 0x000000ff2000720c */ /* 0x000fe20003f45270 */
[----:B------:R-:W-:Y:S02]  /*37c0*/  HMMA.16816.F32.BF16 R52, R4, R22, RZ ;  /* 0x000000160434723c */ /* 0x000fe400000418ff */
[----:B------:R2:W-:Y:S01]  /*37d0*/  LDGSTS.E.BYPASS.LTC128B.128 [R205+0x1100], [R12.64], !P1 ;  /* 0x011000000ccd7fae */ /* 0x0005e2000c901d46 */
[----:B------:R-:W-:-:S03]  /*37e0*/  ISETP.NE.AND P1, PT, R15, RZ, PT ;  /* 0x000000ff0f00720c */ /* 0x000fc60003f25270 */
[----:B------:R2:W-:Y:S02]  /*37f0*/  LDGSTS.E.BYPASS.LTC128B.128 [R205+0x3100], [R12.64+0x80], !P6 ;  /* 0x031000800ccd7fae */ /* 0x0005e4000f101d46 */
[----:B------:R-:W-:Y:S02]  /*3800*/  HMMA.16816.F32.BF16 R32, R4, R28, RZ ;  /* 0x0000001c0420723c */ /* 0x000fe400000418ff */
[----:B------:R2:W-:Y:S01]  /*3810*/  LDGSTS.E.BYPASS.LTC128B.128 [R205+0x5100], [R12.64+0x100], !P0 ;  /* 0x051001000ccd7fae */ /* 0x0005e2000c101d46 */
[----:B------:R-:W-:-:S03]  /*3820*/  ISETP.GT.AND P0, PT, R84, R206, PT ;  /* 0x000000ce5400720c */ /* 0x000fc60003f04270 */
[----:B------:R-:W-:Y:S02]  /*3830*/  LDSM.16.M88.4 R64, [R186] ;  /* 0x00000000ba40783b */ /* 0x000fe40000000200 */
[C---:B------:R-:W-:Y:S02]  /*3840*/  HMMA.16816.F32.BF16 R28, R4.reuse, R30, RZ ;  /* 0x0000001e041c723c */ /* 0x040fe400000418ff */
[----:B------:R-:W-:Y:S04]  /*3850*/  LDSM.16.M88.4 R76, [R186+0x800] ;  /* 0x00080000ba4c783b */ /* 0x000fe80000000200 */
[----:B------:R-:W-:Y:S02]  /*3860*/  LDSM.16.M88.4 R80, [R186+0x1000] ;  /* 0x00100000ba50783b */ /* 0x000fe40000000200 */
[C---:B---3--:R-:W-:Y:S02]  /*3870*/  HMMA.16816.F32.BF16 R56, R4.reuse, R16, RZ ;  /* 0x000000100438723c */ /* 0x048fe400000418ff */
[----:B------:R-:W-:Y:S04]  /*3880*/  LDSM.16.M88.4 R92, [R186+0x1800] ;  /* 0x00180000ba5c783b */ /* 0x000fe80000000200 */
[----:B------:R-:W-:Y:S02]  /*3890*/  LDSM.16.M88.4 R88, [R183+0x1800] ;  /* 0x00180000b758783b */ /* 0x000fe40000000200 */
[----:B------:R-:W-:Y:S02]  /*38a0*/  HMMA.16816.F32.BF16 R16, R4, R18, RZ ;  /* 0x000000120410723c */ /* 0x000fe400000418ff */
[----:B------:R-:W3:Y:S04]  /*38b0*/  LDSM.16.M88.4 R4, [R190] ;  /* 0x00000000be04783b */ /* 0x000ee80000000200 */
[----:B------:R-:W0:Y:S02]  /*38c0*/  LDGDEPBAR ;  /* 0x00000000000079af */ /* 0x000e240000000000 */
[C---:B----4-:R-:W-:Y:S08]  /*38d0*/  HMMA.16816.F32.BF16 R20, R8.reuse, R48, R32 ;  /* 0x000000300814723c */ /* 0x050ff00000041820 */
[C---:B------:R-:W-:Y:S01]  /*38e0*/  HMMA.16816.F32.BF16 R24, R8.reuse, R50, R28 ;  /* 0x000000320818723c */ /* 0x040fe2000004181c */
[----:B------:R-:W-:Y:S07]  /*38f0*/  LDSM.16.M88.4 R48, [R183] ;  /* 0x00000000b730783b */ /* 0x000fee0000000200 */
[C---:B-----5:R-:W-:Y:S08]  /*3900*/  HMMA.16816.F32.BF16 R28, R8.reuse, R60, R36 ;  /* 0x0000003c081c723c */ /* 0x060ff00000041824 */
[C---:B------:R-:W-:Y:S01]  /*3910*/  HMMA.16816.F32.BF16 R32, R8.reuse, R62, R40 ;  /* 0x0000003e0820723c */ /* 0x040fe20000041828 */
[----:B------:R-:W-:Y:S07]  /*3920*/  LDSM.16.M88.4 R60, [R180+0x2800] ;  /* 0x00280000b43c783b */ /* 0x000fee0000000200 */
[C---:B------:R-:W-:Y:S08]  /*3930*/  HMMA.16816.F32.BF16 R36, R8.reuse, R68, R44 ;  /* 0x000000440824723c */ /* 0x040ff0000004182c */
[C---:B------:R-:W-:Y:S01]  /*3940*/  HMMA.16816.F32.BF16 R40, R8.reuse, R70, R52 ;  /* 0x000000460828723c */ /* 0x040fe20000041834 */
[----:B------:R-:W-:Y:S04]  /*3950*/  LDSM.16.M88.4 R68, [R183+0x1000] ;  /* 0x00100000b744783b */ /* 0x000fe80000000200 */
[----:B------:R-:W-:Y:S03]  /*3960*/  LDSM.16.M88.4 R52, [R180+0x2000] ;  /* 0x00200000b434783b */ /* 0x000fe60000000200 */
[C---:B------:R-:W-:Y:S01]  /*3970*/  HMMA.16816.F32.BF16 R44, R8.reuse, R72, R56 ;  /* 0x00000048082c723c */ /* 0x040fe20000041838 */
[----:B------:R-:W-:Y:S07]  /*3980*/  LDSM.16.M88.4 R56, [R183+0x800] ;  /* 0x00080000b738783b */ /* 0x000fee0000000200 */
[----:B--2---:R-:W-:Y:S01]  /*3990*/  HMMA.16816.F32.BF16 R12, R8, R74, R16 ;  /* 0x0000004a080c723c */ /* 0x004fe20000041810 */
[----:B------:R-:W2:Y:S04]  /*39a0*/  LDSM.16.M88.4 R8, [R189] ;  /* 0x00000000bd08783b */ /* 0x000ea80000000200 */
[----:B------:R-:W-:Y:S03]  /*39b0*/  LDSM.16.M88.4 R72, [R180+0x3000] ;  /* 0x00300000b448783b */ /* 0x000fe60000000200 */
[C---:B---3--:R-:W-:Y:S08]  /*39c0*/  HMMA.16816.F32.BF16 R16, R4.reuse, R64, R20 ;  /* 0x000000400410723c */ /* 0x048ff00000041814 */
[C---:B------:R-:W-:Y:S01]  /*39d0*/  HMMA.16816.F32.BF16 R24, R4.reuse, R66, R24 ;  /* 0x000000420418723c */ /* 0x040fe20000041818 */
[----:B------:R-:W-:Y:S07]  /*39e0*/  LDSM.16.M88.4 R64, [R197] ;  /* 0x00000000c540783b */ /* 0x000fee0000000200 */
        /* <DEDUP_REMOVED lines=8> */
[----:B------:R-:W3:Y:S07]  /*3a70*/  LDSM.16.M88.4 R4, [R187+0x4000] ;  /* 0x00400000bb04783b */ /* 0x000eee0000000200 */
        /* <DEDUP_REMOVED lines=9> */
[C---:B------:R-:W-:Y:S08]  /*3b10*/  HMMA.16816.F32.BF16 R44, R8.reuse, R88, R44 ;  /* 0x00000058082c723c */ /* 0x040ff0000004182c */
[----:B------:R-:W-:Y:S01]  /*3b20*/  HMMA.16816.F32.BF16 R12, R8, R90, R12 ;  /* 0x0000005a080c723c */ /* 0x000fe2000004180c */
[----:B------:R-:W2:Y:S07]  /*3b30*/  LDSM.16.M88.4 R8, [R188+0x4000] ;  /* 0x00400000bc08783b */ /* 0x000eae0000000200 */
        /* <DEDUP_REMOVED lines=11> */
[----:B------:R-:W3:Y:S04]  /*3bf0*/  LDSM.16.M88.4 R4, [R190+0x4000] ;  /* 0x00400000be04783b */ /* 0x000ee80000000200 */
[----:B------:R-:W-:Y:S03]  /*3c00*/  LDSM.16.M88.4 R76, [R183+0x3800] ;  /* 0x00380000b74c783b */ /* 0x000fe60000000200 */
        /* <DEDUP_REMOVED lines=11> */
[----:B------:R-:W2:Y:S04]  /*3cc0*/  LDSM.16.M88.4 R8, [R189+0x4000] ;  /* 0x00400000bd08783b */ /* 0x000ea80000000200 */
[----:B------:R-:W4:Y:S03]  /*3cd0*/  LDSM.16.M88.4 R68, [R183+0x3000] ;  /* 0x00300000b744783b */ /* 0x000f260000000200 */
[C---:B---3--:R-:W-:Y:S08]  /*3ce0*/  HMMA.16816.F32.BF16 R32, R4.reuse, R52, R28 ;  /* 0x000000340420723c */ /* 0x048ff0000004181c */
[C---:B------:R-:W-:Y:S01]  /*3cf0*/  HMMA.16816.F32.BF16 R28, R4.reuse, R54, R24 ;  /* 0x00000036041c723c */ /* 0x040fe20000041818 */
[----:B------:R-:W-:Y:S07]  /*3d00*/  LDSM.16.M88.4 R52, [R180+0x4000] ;  /* 0x00400000b434783b */ /* 0x000fee0000000200 */
[C---:B------:R-:W-:Y:S08]  /*3d10*/  HMMA.16816.F32.BF16 R24, R4.reuse, R60, R20 ;  /* 0x0000003c0418723c */ /* 0x040ff00000041814 */
[C---:B------:R-:W-:Y:S01]  /*3d20*/  HMMA.16816.F32.BF16 R20, R4.reuse, R62, R16 ;  /* 0x0000003e0414723c */ /* 0x040fe20000041810 */
[----:B------:R-:W-:Y:S07]  /*3d30*/  LDSM.16.M88.4 R60, [R194] ;  /* 0x00000000c23c783b */ /* 0x000fee0000000200 */
[C---:B------:R-:W-:Y:S08]  /*3d40*/  HMMA.16816.F32.BF16 R16, R4.reuse, R72, R36 ;  /* 0x000000480410723c */ /* 0x040ff00000041824 */
[C---:B------:R-:W-:Y:S01]  /*3d50*/  HMMA.16816.F32.BF16 R40, R4.reuse, R74, R40 ;  /* 0x0000004a0428723c */ /* 0x040fe20000041828 */
[----:B------:R-:W-:Y:S07]  /*3d60*/  LDSM.16.M88.4 R72, [R180+0x5000] ;  /* 0x00500000b448783b */ /* 0x000fee0000000200 */
[C---:B------:R-:W-:Y:S08]  /*3d70*/  HMMA.16816.F32.BF16 R44, R4.reuse, R80, R44 ;  /* 0x00000050042c723c */ /* 0x040ff0000004182c */
[----:B------:R-:W-:Y:S01]  /*3d80*/  HMMA.16816.F32.BF16 R12, R4, R82, R12 ;  /* 0x00000052040c723c */ /* 0x000fe2000004180c */
[----:B------:R-:W3:Y:S04]  /*3d90*/  LDSM.16.M88.4 R4, [R187+0x8000] ;  /* 0x00800000bb04783b */ /* 0x000ee80000000200 */
[----:B------:R-:W5:Y:S03]  /*3da0*/  LDSM.16.M88.4 R80, [R180+0x5800] ;  /* 0x00580000b450783b */ /* 0x000f660000000200 */
[C---:B--2---:R-:W-:Y:S08]  /*3db0*/  HMMA.16816.F32.BF16 R36, R8.reuse, R48, R32 ;  /* 0x000000300824723c */ /* 0x044ff00000041820 */
[C---:B------:R-:W-:Y:S01]  /*3dc0*/  HMMA.16816.F32.BF16 R32, R8.reuse, R50, R28 ;  /* 0x000000320820723c */ /* 0x040fe2000004181c */
[----:B------:R-:W-:Y:S07]  /*3dd0*/  LDSM.16.M88.4 R48, [R195] ;  /* 0x00000000c330783b */ /* 0x000fee0000000200 */
[C---:B------:R-:W-:Y:S08]  /*3de0*/  HMMA.16816.F32.BF16 R28, R8.reuse, R56, R24 ;  /* 0x00000038081c723c */ /* 0x040ff00000041818 */
[C---:B------:R-:W-:Y:S01]  /*3df0*/  HMMA.16816.F32.BF16 R24, R8.reuse, R58, R20 ;  /* 0x0000003a0818723c */ /* 0x040fe20000041814 */
[----:B------:R-:W-:Y:S07]  /*3e00*/  LDSM.16.M88.4 R56, [R186+0x4000] ;  /* 0x00400000ba38783b */ /* 0x000fee0000000200 */
[C---:B----4-:R-:W-:Y:S08]  /*3e10*/  HMMA.16816.F32.BF16 R20, R8.reuse, R68, R16 ;  /* 0x000000440814723c */ /* 0x050ff00000041810 */
[C---:B------:R-:W-:Y:S01]  /*3e20*/  HMMA.16816.F32.BF16 R16, R8.reuse, R70, R40 ;  /* 0x000000460810723c */ /* 0x040fe20000041828 */
[----:B------:R-:W-:Y:S07]  /*3e30*/  LDSM.16.M88.4 R68, [R193] ;  /* 0x00000000c144783b */ /* 0x000fee0000000200 */
[C---:B------:R-:W-:Y:S08]  /*3e40*/  HMMA.16816.F32.BF16 R44, R8.reuse, R76, R44 ;  /* 0x0000004c082c723c */ /* 0x040ff0000004182c */
[----:B------:R-:W-:Y:S01]  /*3e50*/  HMMA.16816.F32.BF16 R8, R8, R78, R12 ;  /* 0x0000004e0808723c */ /* 0x000fe2000004180c */
[----:B------:R-:W2:Y:S04]  /*3e60*/  LDSM.16.M88.4 R12, [R188+0x8000] ;  /* 0x00800000bc0c783b */ /* 0x000ea80000000200 */
[----:B------:R-:W4:Y:S03]  /*3e70*/  LDSM.16.M88.4 R76, [R192] ;  /* 0x00000000c04c783b */ /* 0x000f260000000200 */
        /* <DEDUP_REMOVED lines=9> */
[C---:B-----5:R-:W-:Y:S01]  /*3f10*/  HMMA.16816.F32.BF16 R16, R4.reuse, R80, R44 ;  /* 0x000000500410723c */ /* 0x060fe2000004182c */
[----:B------:R-:W-:Y:S07]  /*3f20*/  LDSM.16.M88.4 R44, [R183+0x4800] ;  /* 0x00480000b72c783b */ /* 0x000fee0000000200 */
[----:B------:R-:W-:Y:S01]  /*3f30*/  HMMA.16816.F32.BF16 R4, R4, R82, R8 ;  /* 0x000000520404723c */ /* 0x000fe20000041808 */
[----:B------:R-:W3:Y:S04]  /*3f40*/  LDSM.16.M88.4 R8, [R190+0x8000] ;  /* 0x00800000be08783b */ /* 0x000ee80000000200 */
[----:B------:R-:W5:Y:S03]  /*3f50*/  LDSM.16.M88.4 R80, [R186+0x5800] ;  /* 0x00580000ba50783b */ /* 0x000f660000000200 */
[C---:B--2---:R-:W-:Y:S08]  /*3f60*/  HMMA.16816.F32.BF16 R32, R12.reuse, R60, R32 ;  /* 0x0000003c0c20723c */ /* 0x044ff00000041820 */
[C---:B------:R-:W-:Y:S01]  /*3f70*/  HMMA.16816.F32.BF16 R28, R12.reuse, R62, R28 ;  /* 0x0000003e0c1c723c */ /* 0x040fe2000004181c */
[----:B------:R-:W-:Y:S07]  /*3f80*/  LDSM.16.M88.4 R60, [R183+0x5800] ;  /* 0x00580000b73c783b */ /* 0x000fee0000000200 */
[C---:B------:R-:W-:Y:S08]  /*3f90*/  HMMA.16816.F32.BF16 R40, R12.reuse, R48, R40 ;  /* 0x000000300c28723c */ /* 0x040ff00000041828 */
[C---:B------:R-:W-:Y:S01]  /*3fa0*/  HMMA.16816.F32.BF16 R36, R12.reuse, R50, R36 ;  /* 0x000000320c24723c */ /* 0x040fe20000041824 */
[----:B------:R-:W-:Y:S07]  /*3fb0*/  LDSM.16.M88.4 R48, [R183+0x4000] ;  /* 0x00400000b730783b */ /* 0x000fee0000000200 */
[C---:B------:R-:W-:Y:S08]  /*3fc0*/  HMMA.16816.F32.BF16 R24, R12.reuse, R68, R24 ;  /* 0x000000440c18723c */ /* 0x040ff00000041818 */
[C---:B------:R-:W-:Y:S08]  /*3fd0*/  HMMA.16816.F32.BF16 R20, R12.reuse, R70, R20 ;  /* 0x000000460c14723c */ /* 0x040ff00000041814 */
[C---:B----4-:R-:W-:Y:S08]  /*3fe0*/  HMMA.16816.F32.BF16 R16, R12.reuse, R76, R16 ;  /* 0x0000004c0c10723c */ /* 0x050ff00000041810 */
[----:B------:R-:W-:Y:S01]  /*3ff0*/  HMMA.16816.F32.BF16 R12, R12, R78, R4 ;  /* 0x0000004e0c0c723c */ /* 0x000fe20000041804 */
[----:B------:R-:W2:Y:S01]  /*4000*/  LDSM.16.M88.4 R4, [R189+0x8000] ;  /* 0x00800000bd04783b */ /* 0x000ea20000000200 */
[----:B------:R-:W-:-:S06]  /*4010*/  DEPBAR.LE SB0, 0x0 ;  /* 0x000080000000791a */ /* 0x000fcc0000000000 */
[C---:B---3--:R-:W-:Y:S08]  /*4020*/  HMMA.16816.F32.BF16 R32, R8.reuse, R64, R32 ;  /* 0x000000400820723c */ /* 0x048ff00000041820 */
[C---:B------:R-:W-:Y:S08]  /*4030*/  HMMA.16816.F32.BF16 R28, R8.reuse, R66, R28 ;  /* 0x00000042081c723c */ /* 0x040ff0000004181c */
[C---:B------:R-:W-:Y:S08]  /*4040*/  HMMA.16816.F32.BF16 R40, R8.reuse, R56, R40 ;  /* 0x000000380828723c */ /* 0x040ff00000041828 */
[C---:B------:R-:W-:Y:S08]  /*4050*/  HMMA.16816.F32.BF16 R36, R8.reuse, R58, R36 ;  /* 0x0000003a0824723c */ /* 0x040ff00000041824 */
[C---:B------:R-:W-:Y:S08]  /*4060*/  HMMA.16816.F32.BF16 R24, R8.reuse, R72, R24 ;  /* 0x000000480818723c */ /* 0x040ff00000041818 */
[C---:B------:R-:W-:Y:S08]  /*4070*/  HMMA.16816.F32.BF16 R20, R8.reuse, R74, R20 ;  /* 0x0000004a0814723c */ /* 0x040ff00000041814 */
[C---:B-----5:R-:W-:Y:S08]  /*4080*/  HMMA.16816.F32.BF16 R16, R8.reuse, R80, R16 ;  /* 0x000000500810723c */ /* 0x060ff00000041810 */
[----:B------:R-:W-:Y:S08]  /*4090*/  HMMA.16816.F32.BF16 R8, R8, R82, R12 ;  /* 0x000000520808723c */ /* 0x000ff0000004180c */
[C---:B--2---:R-:W-:Y:S08]  /*40a0*/  HMMA.16816.F32.BF16 R32, R4.reuse, R44, R32 ;  /* 0x0000002c0420723c */ /* 0x044ff00000041820 */
[C---:B------:R-:W-:Y:S08]  /*40b0*/  HMMA.16816.F32.BF16 R44, R4.reuse, R46, R28 ;  /* 0x0000002e042c723c */ /* 0x040ff0000004181c */
[C---:B------:R-:W-:Y:S08]  /*40c0*/  HMMA.16816.F32.BF16 R28, R4.reuse, R60, R16 ;  /* 0x0000003c041c723c */ /* 0x040ff00000041810 */
[C---:B------:R-:W-:Y:S08]  /*40d0*/  HMMA.16816.F32.BF16 R12, R4.reuse, R48, R40 ;  /* 0x00000030040c723c */ /* 0x040ff00000041828 */
[C---:B------:R-:W-:Y:S08]  /*40e0*/  HMMA.16816.F32.BF16 R36, R4.reuse, R50, R36 ;  /* 0x000000320424723c */ /* 0x040ff00000041824 */
[C---:B------:R-:W-:Y:S08]  /*40f0*/  HMMA.16816.F32.BF16 R24, R4.reuse, R52, R24 ;  /* 0x000000340418723c */ /* 0x040ff00000041818 */
[C---:B------:R-:W-:Y:S08]  /*4100*/  HMMA.16816.F32.BF16 R20, R4.reuse, R54, R20 ;  /* 0x000000360414723c */ /* 0x040ff00000041814 */
[----:B------:R-:W-:Y:S01]  /*4110*/  HMMA.16816.F32.BF16 R16, R4, R62, R8 ;  /* 0x0000003e0410723c */ /* 0x000fe20000041808 */
[----:B------:R-:W-:Y:S06]  /*4120*/  BAR.SYNC.DEFER_BLOCKING 0x0 ;  /* 0x0000000000007b1d */ /* 0x000fec0000010000 */
[----:B------:R-:W-:Y:S01]  /*4130*/  @!UPT UIADD3 URZ, URZ, URZ, URZ ;  /* 0x0000003f3f3ff290 */ /* 0x000fe2000fffe03f */
[----:B------:R-:W-:Y:S11]  /*4140*/  @!P0 BRA `(.L_x_433) ;  /* 0x0000017000008947 */ /* 0x000ff60003800000 */
[----:B-1----:R-:W-:Y:S01]  /*4150*/  IADD3 R0, R239, -0x2, RZ ;  /* 0xfffffffeef007810 */ /* 0x002fe20007ffe0ff */
[----:B------:R-:W-:-:S03]  /*4160*/  IMAD.MOV.U32 R6, RZ, RZ, c[0x0][0x1e4] ;  /* 0x00007900ff067624 */ /* 0x000fc600078e00ff */
[----:B------:R-:W-:Y:S01]  /*4170*/  SHF.R.S32.HI R2, RZ, 0x1f, R0 ;  /* 0x0000001fff027819 */ /* 0x000fe20000011400 */
[----:B------:R-:W-:-:S04]  /*4180*/  IMAD.WIDE.U32 R4, R0, c[0x0][0x1e0], RZ ;  /* 0x0000780000047a25 */ /* 0x000fc800078e00ff */
[----:B------:R-:W-:-:S04]  /*4190*/  IMAD R2, R2, c[0x0][0x1e0], RZ ;  /* 0x0000780002027a24 */ /* 0x000fc800078e02ff */
[----:B------:R-:W-:Y:S01]  /*41a0*/  IMAD R2, R0, c[0x0][0x1e4], R2 ;  /* 0x0000790000027a24 */ /* 0x000fe200078e0202 */
[----:B------:R-:W-:-:S03]  /*41b0*/  LEA R0, P0, R4, R208, 0x6 ;  /* 0x000000d004007211 */ /* 0x000fc600078030ff */
[----:B------:R-:W-:Y:S01]  /*41c0*/  IMAD.IADD R3, R5, 0x1, R2 ;  /* 0x0000000105037824 */ /* 0x000fe200078e0202 */
[----:B------:R-:W-:Y:S01]  /*41d0*/  LEA R2, P6, R0, c[0x0][0x1c8], 0x1 ;  /* 0x0000720000027a11 */ /* 0x000fe200078c08ff */
[----:B------:R-:W-:-:S03]  /*41e0*/  IMAD.MOV.U32 R5, RZ, RZ, c[0x0][0x1e0] ;  /* 0x00007800ff057624 */ /* 0x000fc600078e00ff */
        /* <DEDUP_REMOVED lines=13> */
.L_x_433:
[----:B-1----:R-:W-:Y:S05]  /*42c0*/  BSYNC B0 ;  /* 0x0000000000007941 */ /* 0x002fea0003800000 */
.L_x_432:
[----:B------:R-:W-:Y:S01]  /*42d0*/  IMAD.IADD R0, R237, 0x1, R228 ;  /* 0x00000001ed007824 */ /* 0x000fe200078e02e4 */
[----:B------:R-:W-:Y:S01]  /*42e0*/  ULDC UR4, c[0x0][0x324] ;  /* 0x0000c90000047ab9 */ /* 0x000fe20000000800 */
[----:B------:R-:W-:Y:S01]  /*42f0*/  IMAD.IADD R7, R86, 0x1, -R224 ;  /* 0x0000000156077824 */ /* 0x000fe200078e0ae0 */
[----:B------:R-:W-:Y:S01]  /*4300*/  ULOP3.LUT UR4, URZ, UR4, URZ, 0x33, !UPT ;  /* 0x000000043f047292 */ /* 0x000fe2000f8e333f */
[----:B------:R-:W-:Y:S01]  /*4310*/  @P2 IMAD.HI.U32 R2, R0, c[0x0][0x2c8], RZ ;  /* 0x0000b20000022a27 */ /* 0x000fe200078e00ff */
[----:B------:R-:W0:Y:S03]  /*4320*/  LDGDEPBAR ;  /* 0x00000000000079af */ /* 0x000e260000000000 */
[----:B------:R-:W-:Y:S01]  /*4330*/  IMAD.MOV.U32 R4, RZ, RZ, R0 ;  /* 0x000000ffff047224 */ /* 0x000fe200078e0000 */
[----:B------:R-:W-:-:S02]  /*4340*/  @P2 SHF.R.U32.HI R4, RZ, c[0x0][0x2cc], R2 ;  /* 0x0000b300ff042a19 */ /* 0x000fc40000011602 */
[----:B------:R-:W-:-:S03]  /*4350*/  IADD3 R0, R225, 0x1, -R85 ;  /* 0x00000001e1007810 */ /* 0x000fc60007ffe855 */
[----:B------:R-:W1:Y:S01]  /*4360*/  SHFL.IDX PT, R3, R4, RZ, 0x1c1f ;  /* 0x001c1fff04037589 */ /* 0x000e6200000e0000 */
[----:B------:R-:W-:-:S04]  /*4370*/  IADD3 R0, -R226, R0, -R224 ;  /* 0x00000000e2007210 */ /* 0x000fc80007ffe9e0 */
[C---:B------:R-:W-:Y:S02]  /*4380*/  IADD3 R5, R0.reuse, c[0x0][0x328], RZ ;  /* 0x0000ca0000057a10 */ /* 0x040fe40007ffe0ff */
[----:B------:R-:W-:-:S03]  /*4390*/  IADD3 R6, R0, UR4, RZ ;  /* 0x0000000400067c10 */ /* 0x000fc6000fffe0ff */
[--C-:B-1----:R-:W-:Y:S02]  /*43a0*/  IMAD.IADD R2, R5, 0x1, R3.reuse ;  /* 0x0000000105027824 */ /* 0x102fe400078e0203 */
[----:B------:R-:W-:-:S03]  /*43b0*/  IMAD.IADD R0, R6, 0x1, R3 ;  /* 0x0000000106007824 */ /* 0x000fc600078e0203 */
[----:B------:R-:W-:Y:S01]  /*43c0*/  IMNMX R2, R7, R2, PT ;  /* 0x0000000207027217 */ /* 0x000fe20003800200 */
[----:B------:R-:W-:Y:S05]  /*43d0*/  @!P1 BRA `(.L_x_434) ;  /* 0x0000015000009947 */ /* 0x000fea0003800000 */
[----:B------:R-:W-:Y:S01]  /*43e0*/  IADD3 R3, -R226, R225, R3 ;  /* 0x000000e1e2037210 */ /* 0x000fe20007ffe103 */
[----:B------:R-:W-:Y:S03]  /*43f0*/  BSSY B0, `(.L_x_435) ;  /* 0x000000e000007945 */ /* 0x000fe60003800000 */
[----:B------:R-:W-:-:S13]  /*4400*/  ISETP.GT.AND P0, PT, R3, -0x1, PT ;  /* 0xffffffff0300780c */ /* 0x000fda0003f04270 */
[----:B------:R-:W-:Y:S05]  /*4410*/  @P0 BRA `(.L_x_436) ;  /* 0x0000007000000947 */ /* 0x000fea0003800000 */
[----:B------:R-:W-:Y:S01]  /*4420*/  IMAD.MOV.U32 R8, RZ, RZ, c[0x0][0x32c] ;  /* 0x0000cb00ff087624 */ /* 0x000fe200078e00ff */
[----:B------:R-:W-:-:S04]  /*4430*/  LOP3.LUT R3, RZ, R3, RZ, 0x33, !PT ;  /* 0x00000003ff037212 */ /* 0x000fc800078e33ff */
[----:B------:R-:W-:-:S13]  /*4440*/  ISETP.NE.AND P0, PT, R8, 0x1, PT ;  /* 0x000000010800780c */ /* 0x000fda0003f05270 */
[----:B------:R-:W-:-:S05]  /*4450*/  @P0 IMAD.HI.U32 R8, R3, c[0x0][0x330], RZ ;  /* 0x0000cc0003080a27 */ /* 0x000fca00078e00ff */
[----:B------:R-:W-:-:S04]  /*4460*/  @P0 SHF.R.U32.HI R3, RZ, c[0x0][0x334], R8 ;  /* 0x0000cd00ff030a19 */ /* 0x000fc80000011608 */
[----:B------:R-:W-:Y:S01]  /*4470*/  LOP3.LUT R3, RZ, R3, RZ, 0x33, !PT ;  /* 0x00000003ff037212 */ /* 0x000fe200078e33ff */
[----:B------:R-:W-:Y:S05]  /*4480*/  BRA `(.L_x_437) ;  /* 0x0000004000007947 */ /* 0x000fea0003800000 */
.L_x_436:
[----:B------:R-:W-:-:S04]  /*4490*/  MOV R8, c[0x0][0x32c] ;  /* 0x0000cb0000087a02 */ /* 0x000fc80000000f00 */
[----:B------:R-:W-:-:S13]  /*44a0*/  ISETP.NE.AND P0, PT, R8, 0x1, PT ;  /* 0x000000010800780c */ /* 0x000fda0003f05270 */
[----:B------:R-:W-:-:S05]  /*44b0*/  @P0 IMAD.HI.U32 R8, R3, c[0x0][0x330], RZ ;  /* 0x0000cc0003080a27 */ /* 0x000fca00078e00ff */
[----:B------:R-:W-:Y:S02]  /*44c0*/  @P0 SHF.R.U32.HI R3, RZ, c[0x0][0x334], R8 ;  /* 0x0000cd00ff030a19 */ /* 0x000fe40000011608 */
.L_x_437:
[----:B------:R-:W-:Y:S05]  /*44d0*/  BSYNC B0 ;  /* 0x0000000000007941 */ /* 0x000fea0003800000 */
.L_x_435:
[----:B------:R-:W-:-:S04]  /*44e0*/  IMAD R3, R3, c[0x0][0x32c], -R85 ;  /* 0x0000cb0003037a24 */ /* 0x000fc800078e0a55 */
[----:B------:R-:W-:-:S05]  /*44f0*/  IMAD.IADD R3, R3, 0x1, -R224 ;  /* 0x0000000103037824 */ /* 0x000fca00078e0ae0 */
[----:B------:R-:W-:Y:S02]  /*4500*/  IADD3 R8, R3, c[0x0][0x32c], RZ ;  /* 0x0000cb0003087a10 */ /* 0x000fe40007ffe0ff */
[----:B------:R-:W-:Y:S02]  /*4510*/  IMNMX R0, R0, R3, !PT ;  /* 0x0000000300007217 */ /* 0x000fe40007800200 */
[----:B------:R-:W-:Y:S02]  /*4520*/  IMNMX R2, R2, R8, PT ;  /* 0x0000000802027217 */ /* 0x000fe40003800200 */
.L_x_434:
[----:B------:R-:W-:Y:S01]  /*4530*/  ISETP.GT.AND P6, PT, R239, RZ, PT ;  /* 0x000000ffef00720c */ /* 0x000fe20003fc4270 */
[----:B------:R-:W1:Y:S03]  /*4540*/  SHFL.IDX PT, R3, R4, 0x1, 0x1c1f ;  /* 0x003c1f0004037f89 */ /* 0x000e6600000e0000 */
[----:B------:R-:W-:-:S04]  /*4550*/  ISETP.GT.AND P0, PT, R0, RZ, P6 ;  /* 0x000000ff0000720c */ /* 0x000fc80003704270 */
[----:B------:R-:W-:-:S04]  /*4560*/  ISETP.LT.OR P0, PT, R2, 0x1, P0 ;  /* 0x000000010200780c */ /* 0x000fc80000701670 */
[----:B------:R-:W-:Y:S02]  /*4570*/  FSEL R8, R12, -INF , !P0 ;  /* 0xff8000000c087808 */ /* 0x000fe40004000000 */
[----:B------:R-:W-:-:S04]  /*4580*/  ISETP.GT.AND P0, PT, R0, 0x1, P6 ;  /* 0x000000010000780c */ /* 0x000fc80003704270 */
        /* <DEDUP_REMOVED lines=41> */
[----:B------:R-:W-:Y:S01]  /*4820*/  ISETP.GT.AND P0, PT, R0, 0x39, P6 ;  /* 0x000000390000780c */ /* 0x000fe20003704270 */
[----:B-1----:R-:W-:-:S03]  /*4830*/  IMAD.IADD R0, R6, 0x1, R3 ;  /* 0x0000000106007824 */ /* 0x002fc600078e0203 */
[----:B------:R-:W-:Y:S01]  /*4840*/  ISETP.LT.OR P0, PT, R2, 0x3a, P0 ;  /* 0x0000003a0200780c */ /* 0x000fe20000701670 */
[----:B------:R-:W-:-:S03]  /*4850*/  IMAD.IADD R2, R5, 0x1, R3 ;  /* 0x0000000105027824 */ /* 0x000fc600078e0203 */
[----:B------:R-:W-:Y:S02]  /*4860*/  FSEL R219, R17, -INF , !P0 ;  /* 0xff80000011db7808 */ /* 0x000fe40004000000 */
        /* <DEDUP_REMOVED lines=13> */
.L_x_440:
[----:B------:R-:W-:-:S04]  /*4940*/  MOV R4, c[0x0][0x32c] ;  /* 0x0000cb0000047a02 */ /* 0x000fc80000000f00 */
[----:B------:R-:W-:-:S13]  /*4950*/  ISETP.NE.AND P0, PT, R4, 0x1, PT ;  /* 0x000000010400780c */ /* 0x000fda0003f05270 */
[----:B------:R-:W-:-:S05]  /*4960*/  @P0 IMAD.HI.U32 R4, R3, c[0x0][0x330], RZ ;  /* 0x0000cc0003040a27 */ /* 0x000fca00078e00ff */
[----:B------:R-:W-:Y:S02]  /*4970*/  @P0 SHF.R.U32.HI R3, RZ, c[0x0][0x334], R4 ;  /* 0x0000cd00ff030a19 */ /* 0x000fe40000011604 */
.L_x_441:
[----:B------:R-:W-:Y:S05]  /*4980*/  BSYNC B0 ;  /* 0x0000000000007941 */ /* 0x000fea0003800000 */
.L_x_439:
[----:B------:R-:W-:-:S04]  /*4990*/  IMAD R3, R3, c[0x0][0x32c], -R85 ;  /* 0x0000cb0003037a24 */ /* 0x000fc800078e0a55 */
[----:B------:R-:W-:-:S05]  /*49a0*/  IMAD.IADD R3, R3, 0x1, -R224 ;  /* 0x0000000103037824 */ /* 0x000fca00078e0ae0 */
[----:B------:R-:W-:Y:S02]  /*49b0*/  IADD3 R4, R3, c[0x0][0x32c], RZ ;  /* 0x0000cb0003047a10 */ /* 0x000fe40007ffe0ff */
[----:B------:R-:W-:Y:S02]  /*49c0*/  IMNMX R0, R0, R3, !PT ;  /* 0x0000000300007217 */ /* 0x000fe40007800200 */
[----:B------:R-:W-:Y:S02]  /*49d0*/  IMNMX R2, R2, R4, PT ;  /* 0x0000000402027217 */ /* 0x000fe40003800200 */
.L_x_438:
[----:B------:R-:W-:Y:S02]  /*49e0*/  ISETP.GT.AND P0, PT, R0, 0x1, P6 ;  /* 0x000000010000780c */ /* 0x000fe40003704270 */
[----:B------:R-:W-:Y:S02]  /*49f0*/  FMNMX.FTZ R3, R8, R10, !PT ;  /* 0x0000000a08037209 */ /* 0x000fe40007810000 */
[----:B------:R-:W-:Y:S02]  /*4a00*/  ISETP.LT.OR P0, PT, R2, 0x2, P0 ;  /* 0x000000020200780c */ /* 0x000fe40000701670 */
[----:B------:R-:W-:-:S02]  /*4a10*/  FMNMX.FTZ R3, R11, R3, !PT ;  /* 0x000000030b037209 */ /* 0x000fc40007810000 */
[----:B------:R-:W-:Y:S02]  /*4a20*/  FSEL R7, R15, -INF , !P0 ;  /* 0xff8000000f077808 */ /* 0x000fe40004000000 */
[----:B------:R-:W-:Y:S02]  /*4a30*/  ISETP.GT.AND P0, PT, R0, 0x8, P6 ;  /* 0x000000080000780c */ /* 0x000fe40003704270 */
[----:B------:R-:W-:Y:S02]  /*4a40*/  FMNMX.FTZ R3, R12, R3, !PT ;  /* 0x000000030c037209 */ /* 0x000fe40007810000 */
[----:B------:R-:W-:Y:S02]  /*4a50*/  ISETP.LT.OR P0, PT, R2, 0x9, P0 ;  /* 0x000000090200780c */ /* 0x000fe40000701670 */
[----:B------:R-:W-:Y:S02]  /*4a60*/  FMNMX.FTZ R3, R42, R3, !PT ;  /* 0x000000032a037209 */ /* 0x000fe40007810000 */
[----:B------:R-:W-:-:S02]  /*4a70*/  FSEL R9, R38, -INF , !P0 ;  /* 0xff80000026097808 */ /* 0x000fc40004000000 */
[----:B------:R-:W-:Y:S02]  /*4a80*/  ISETP.GT.AND P0, PT, R0, 0x9, P6 ;  /* 0x000000090000780c */ /* 0x000fe40003704270 */
[----:B------:R-:W-:Y:S02]  /*4a90*/  FMNMX.FTZ R3, R43, R3, !PT ;  /* 0x000000032b037209 */ /* 0x000fe40007810000 */
[----:B------:R-:W-:Y:S02]  /*4aa0*/  ISETP.LT.OR P0, PT, R2, 0xa, P0 ;  /* 0x0000000a0200780c */ /* 0x000fe40000701670 */
[----:B------:R-:W-:Y:S02]  /*4ab0*/  FMNMX.FTZ R3, R44, R3, !PT ;  /* 0x000000032c037209 */ /* 0x000fe40007810000 */
[----:B------:R-:W-:Y:S02]  /*4ac0*/  FSEL R13, R39, -INF , !P0 ;  /* 0xff800000270d7808 */ /* 0x000fe40004000000 */
[----:B------:R-:W-:Y:S01]  /*4ad0*/  ISETP.GT.AND P0, PT, R0, 0x10, P6 ;  /* 0x000000100000780c */ /* 0x000fe20003704270 */
[----:B------:R-:W-:Y:S01]  /*4ae0*/  LDSM.16.MT88.4 R36, [R185+0x2000] ;  /* 0x00200000b924783b */ /* 0x000fe20000004200 */
[----:B------:R-:W-:-:S02]  /*4af0*/  FMNMX.FTZ R3, R45, R3, !PT ;  /* 0x000000032d037209 */ /* 0x000fc40007810000 */
[----:B------:R-:W-:Y:S02]  /*4b00*/  ISETP.LT.OR P0, PT, R2, 0x11, P0 ;  /* 0x000000110200780c */ /* 0x000fe40000701670 */
[----:B------:R-:W-:Y:S02]  /*4b10*/  FMNMX.FTZ R3, R126, R3, !PT ;  /* 0x000000037e037209 */ /* 0x000fe40007810000 */
[----:B------:R-:W-:Y:S02]  /*4b20*/  FSEL R40, R34, -INF , !P0 ;  /* 0xff80000022287808 */ /* 0x000fe40004000000 */
[----:B------:R-:W-:Y:S02]  /*4b30*/  ISETP.GT.AND P0, PT, R0, 0x11, P6 ;  /* 0x000000110000780c */ /* 0x000fe40003704270 */
[----:B------:R-:W-:Y:S02]  /*4b40*/  FMNMX.FTZ R3, R128, R3, !PT ;  /* 0x0000000380037209 */ /* 0x000fe40007810000 */
[----:B------:R-:W-:-:S02]  /*4b50*/  ISETP.LT.OR P0, PT, R2, 0x12, P0 ;  /* 0x000000120200780c */ /* 0x000fc40000701670 */
[----:B------:R-:W-:Y:S02]  /*4b60*/  FMNMX.FTZ R3, R129, R3, !PT ;  /* 0x0000000381037209 */ /* 0x000fe40007810000 */
[----:B------:R-:W-:Y:S02]  /*4b70*/  FSEL R41, R35, -INF , !P0 ;  /* 0xff80000023297808 */ /* 0x000fe40004000000 */
[----:B------:R-:W-:Y:S01]  /*4b80*/  ISETP.GT.AND P0, PT, R0, 0x18, P6 ;  /* 0x000000180000780c */ /* 0x000fe20003704270 */
[----:B------:R-:W-:Y:S01]  /*4b90*/  LDSM.16.MT88.4 R32, [R181] ;  /* 0x00000000b520783b */ /* 0x000fe20000004200 */
        /* <DEDUP_REMOVED lines=11> */
[----:B------:R-:W-:-:S03]  /*4c50*/  ISETP.LT.OR P0, PT, R2, 0x21, P0 ;  /* 0x000000210200780c */ /* 0x000fc60000701670 */
[----:B------:R-:W1:Y:S01]  /*4c60*/  SHFL.BFLY PT, R5, R3, 0x2, 0x1f ;  /* 0x0c401f0003057f89 */ /* 0x000e6200000e0000 */
[----:B------:R-:W-:Y:S02]  /*4c70*/  FSEL R54, R26, -INF , !P0 ;  /* 0xff8000001a367808 */ /* 0x000fe40004000000 */
[----:B------:R-:W-:-:S04]  /*4c80*/  ISETP.GT.AND P0, PT, R0, 0x21, P6 ;  /* 0x000000210000780c */ /* 0x000fc80003704270 */
[----:B------:R-:W-:-:S04]  /*4c90*/  ISETP.LT.OR P0, PT, R2, 0x22, P0 ;  /* 0x000000220200780c */ /* 0x000fc80000701670 */
[----:B------:R-:W-:Y:S02]  /*4ca0*/  FSEL R127, R27, -INF , !P0 ;  /* 0xff8000001b7f7808 */ /* 0x000fe40004000000 */
[----:B------:R-:W-:Y:S01]  /*4cb0*/  ISETP.GT.AND P0, PT, R0, RZ, P6 ;  /* 0x000000ff0000720c */ /* 0x000fe20003704270 */
[----:B------:R-:W-:Y:S03]  /*4cc0*/  LDSM.16.MT88.4 R24, [R185] ;  /* 0x00000000b918783b */ /* 0x000fe60000004200 */
[----:B------:R-:W-:-:S04]  /*4cd0*/  ISETP.LT.OR P0, PT, R2, 0x1, P0 ;  /* 0x000000010200780c */ /* 0x000fc80000701670 */
[----:B------:R-:W-:Y:S02]  /*4ce0*/  FSEL R6, R14, -INF , !P0 ;  /* 0xff8000000e067808 */ /* 0x000fe40004000000 */
[----:B------:R-:W-:Y:S02]  /*4cf0*/  ISETP.GT.AND P0, PT, R0, 0x28, P6 ;  /* 0x000000280000780c */ /* 0x000fe40003704270 */
[----:B------:R-:W-:Y:S02]  /*4d00*/  FMNMX.FTZ R4, R6, R7, !PT ;  /* 0x0000000706047209 */ /* 0x000fe40007810000 */
[----:B------:R-:W-:Y:S02]  /*4d10*/  ISETP.LT.OR P0, PT, R2, 0x29, P0 ;  /* 0x000000290200780c */ /* 0x000fe40000701670 */
[----:B------:R-:W-:Y:S02]  /*4d20*/  FMNMX.FTZ R4, R9, R4, !PT ;  /* 0x0000000409047209 */ /* 0x000fe40007810000 */
[----:B------:R-:W-:-:S02]  /*4d30*/  FSEL R125, R22, -INF , !P0 ;  /* 0xff800000167d7808 */ /* 0x000fc40004000000 */
[----:B------:R-:W-:Y:S02]  /*4d40*/  FMNMX.FTZ R4, R13, R4, !PT ;  /* 0x000000040d047209 */ /* 0x000fe40007810000 */
[----:B------:R-:W-:Y:S02]  /*4d50*/  ISETP.GT.AND P0, PT, R0, 0x29, P6 ;  /* 0x000000290000780c */ /* 0x000fe40003704270 */
[----:B------:R-:W-:Y:S02]  /*4d60*/  FMNMX.FTZ R4, R40, R4, !PT ;  /* 0x0000000428047209 */ /* 0x000fe40007810000 */
[----:B------:R-:W-:Y:S02]  /*4d70*/  ISETP.LT.OR P0, PT, R2, 0x2a, P0 ;  /* 0x0000002a0200780c */ /* 0x000fe40000701670 */
[----:B------:R-:W-:Y:S02]  /*4d80*/  FMNMX.FTZ R4, R41, R4, !PT ;  /* 0x0000000429047209 */ /* 0x000fe40007810000 */
[----:B------:R-:W-:-:S02]  /*4d90*/  FSEL R55, R23, -INF , !P0 ;  /* 0xff80000017377808 */ /* 0x000fc40004000000 */
[----:B------:R-:W-:Y:S01]  /*4da0*/  FMNMX.FTZ R4, R52, R4, !PT ;  /* 0x0000000434047209 */ /* 0x000fe20007810000 */
[----:B------:R-:W-:Y:S01]  /*4db0*/  LDSM.16.MT88.4 R20, [R184] ;  /* 0x00000000b814783b */ /* 0x000fe20000004200 */
        /* <DEDUP_REMOVED lines=11> */
[----:B------:R-:W-:Y:S01]  /*4e70*/  LDSM.16.MT88.4 R28, [R182] ;  /* 0x00000000b61c783b */ /* 0x000fe20000004200 */
[----:B------:R-:W-:-:S02]  /*4e80*/  FMNMX.FTZ R4, R55, R4, !PT ;  /* 0x0000000437047209 */ /* 0x000fc40007810000 */
[----:B------:R-:W-:Y:S02]  /*4e90*/  ISETP.GT.AND P6, PT, R0, 0x39, P6 ;  /* 0x000000390000780c */ /* 0x000fe400037c4270 */
[----:B------:R-:W-:Y:S02]  /*4ea0*/  ISETP.LT.OR P0, PT, R2, 0x39, P0 ;  /* 0x000000390200780c */ /* 0x000fe40000701670 */
[----:B------:R-:W-:Y:S02]  /*4eb0*/  FMNMX.FTZ R0, R204, R4, !PT ;  /* 0x00000004cc007209 */ /* 0x000fe40007810000 */
[----:B------:R-:W-:Y:S02]  /*4ec0*/  ISETP.LT.OR P6, PT, R2, 0x3a, P6 ;  /* 0x0000003a0200780c */ /* 0x000fe400037c1670 */
[----:B------:R-:W-:Y:S02]  /*4ed0*/  FSEL R213, R18, -INF , !P0 ;  /* 0xff80000012d57808 */ /* 0x000fe40004000000 */
[----:B------:R-:W-:-:S02]  /*4ee0*/  FMNMX.FTZ R2, R214, R0, !PT ;  /* 0x00000000d6027209 */ /* 0x000fc40007810000 */
[----:B------:R-:W-:Y:S02]  /*4ef0*/  FSEL R215, R19, -INF , !P6 ;  /* 0xff80000013d77808 */ /* 0x000fe40007000000 */
        /* <DEDUP_REMOVED lines=12> */
[----:B------:R2:W3:Y:S01]  /*4fc0*/  MUFU.EX2 R16, R0 ;  /* 0x0000000000107308 */ /* 0x0004e20000000800 */
[----:B-1----:R-:W-:Y:S01]  /*4fd0*/  FMNMX.FTZ R8, R3, R4, !PT ;  /* 0x0000000403087209 */ /* 0x002fe20007810000 */
[--C-:B------:R-:W-:Y:S02]  /*4fe0*/  FFMA.FTZ R3, R12, c[0x0][0x2d0], -R2.reuse ;  /* 0x0000b4000c037a23 */ /* 0x100fe40000010802 */
[----:B--2---:R-:W-:Y:S01]  /*4ff0*/  FFMA.FTZ R0, R10, c[0x0][0x2d0], -R2 ;  /* 0x0000b4000a007a23 */ /* 0x004fe20000010802 */
[----:B------:R-:W-:-:S03]  /*5000*/  FSETP.NEU.FTZ.AND P0, PT, R8, -INF , PT ;  /* 0xff8000000800780b */ /* 0x000fc60003f1d000 */
[----:B------:R-:W-:Y:S01]  /*5010*/  MUFU.EX2 R252, R3 ;  /* 0x0000000300fc7308 */ /* 0x000fe20000000800 */
[----:B---3--:R-:W-:Y:S02]  /*5020*/  IMAD.MOV.U32 R10, RZ, RZ, R16 ;  /* 0x000000ffff0a7224 */ /* 0x008fe400078e0010 */
[----:B------:R-:W-:Y:S05]  /*5030*/  LDSM.16.MT88.4 R16, [R181+0x2000] ;  /* 0x00200000b510783b */ /* 0x000fea0000004200 */
[----:B------:R1:W2:Y:S02]  /*5040*/  MUFU.EX2 R251, R0 ;  /* 0x0000000000fb7308 */ /* 0x0002a40000000800 */
[----:B-1----:R-:W-:Y:S01]  /*5050*/  FFMA.FTZ R0, R11, c[0x0][0x2d0], -R2 ;  /* 0x0000b4000b007a23 */ /* 0x002fe20000010802 */
[----:B--2---:R-:W-:-:S05]  /*5060*/  F2FP.BF16.PACK_AB R4, R251, R10 ;  /* 0x0000000afb04723e */ /* 0x004fca00000010ff */
[----:B------:R1:W2:Y:S02]  /*5070*/  MUFU.EX2 R11, R0 ;  /* 0x00000000000b7308 */ /* 0x0002a40000000800 */
[----:B-1----:R-:W-:-:S05]  /*5080*/  FMUL.FTZ R0, R8, c[0x0][0x2d0] ;  /* 0x0000b40008007a20 */ /* 0x002fca0000410000 */
[----:B------:R-:W-:-:S05]  /*5090*/  FSEL R0, R0, RZ, P0 ;  /* 0x000000ff00007208 */ /* 0x000fca0000000000 */
[----:B------:R-:W-:Y:S01]  /*50a0*/  FFMA.FTZ R3, R6, c[0x0][0x2d0], -R0 ;  /* 0x0000b40006037a23 */ /* 0x000fe20000010800 */
[----:B--2---:R-:W-:-:S03]  /*50b0*/  F2FP.BF16.PACK_AB R6, R252, R11 ;  /* 0x0000000bfc06723e */ /* 0x004fc600000010ff */
[----:B------:R1:W-:Y:S02]  /*50c0*/  MUFU.EX2 R233, R3 ;  /* 0x0000000300e97308 */ /* 0x0003e40000000800 */
[----:B-1----:R-:W-:-:S06]  /*50d0*/  FFMA.FTZ R3, R7, c[0x0][0x2d0], -R0 ;  /* 0x0000b40007037a23 */ /* 0x002fcc0000010800 */
[----:B------:R1:W2:Y:S02]  /*50e0*/  MUFU.EX2 R227, R3 ;  /* 0x0000000300e37308 */ /* 0x0002a40000000800 */
[----:B-1----:R-:W-:Y:S01]  /*50f0*/  FFMA.FTZ R3, R9, c[0x0][0x2d0], -R0 ;  /* 0x0000b40009037a23 */ /* 0x002fe20000010800 */
[----:B--2---:R-:W-:-:S05]  /*5100*/  F2FP.BF16.PACK_AB R5, R227, R233 ;  /* 0x000000e9e305723e */ /* 0x004fca00000010ff */
[----:B------:R1:W-:Y:S02]  /*5110*/  MUFU.EX2 R238, R3 ;  /* 0x0000000300ee7308 */ /* 0x0003e40000000800 */
[----:B-1----:R-:W-:Y:S02]  /*5120*/  FFMA.FTZ R3, R13, c[0x0][0x2d0], -R0 ;  /* 0x0000b4000d037a23 */ /* 0x002fe40000010800 */
[----:B------:R-:W1:Y:S04]  /*5130*/  LDSM.16.MT88.4 R12, [R182+0x2000] ;  /* 0x00200000b60c783b */ /* 0x000e680000004200 */
[----:B------:R-:W2:Y:S02]  /*5140*/  MUFU.EX2 R234, R3 ;  /* 0x0000000300ea7308 */ /* 0x000ea40000000800 */
[----:B--2---:R-:W-:Y:S01]  /*5150*/  F2FP.BF16.PACK_AB R7, R234, R238 ;  /* 0x000000eeea07723e */ /* 0x004fe200000010ff */
[----:B------:R-:W-:-:S05]  /*5160*/  FFMA.FTZ R3, R42, c[0x0][0x2d0], -R2 ;  /* 0x0000b4002a037a23 */ /* 0x000fca0000010802 */
[----:B------:R2:W-:Y:S01]  /*5170*/  MUFU.EX2 R250, R3 ;  /* 0x0000000300fa7308 */ /* 0x0005e20000000800 */
[C---:B------:R-:W-:Y:S08]  /*5180*/  HMMA.16816.F32.BF16 R88, R4.reuse, R32, RZ ;  /* 0x000000200458723c */ /* 0x040ff000000418ff */
[----:B------:R-:W-:Y:S01]  /*5190*/  HMMA.16816.F32.BF16 R76, R4, R34, RZ ;  /* 0x00000022044c723c */ /* 0x000fe200000418ff */
[----:B------:R-:W3:Y:S01]  /*51a0*/  LDSM.16.MT88.4 R32, [R184+0x2000] ;  /* 0x00200000b820783b */ /* 0x000ee20000004200 */
[----:B--2---:R-:W-:-:S06]  /*51b0*/  FFMA.FTZ R3, R43, c[0x0][0x2d0], -R2 ;  /* 0x0000b4002b037a23 */ /* 0x004fcc0000010802 */
[C---:B------:R-:W-:Y:S01]  /*51c0*/  HMMA.16816.F32.BF16 R104, R4.reuse, R24, RZ ;  /* 0x000000180468723c */ /* 0x040fe200000418ff */
[----:B------:R2:W4:Y:S07]  /*51d0*/  MUFU.EX2 R248, R3 ;  /* 0x0000000300f87308 */ /* 0x00052e0000000800 */
[C---:B------:R-:W-:Y:S01]  /*51e0*/  HMMA.16816.F32.BF16 R112, R4.reuse, R26, RZ ;  /* 0x0000001a0470723c */ /* 0x040fe200000418ff */
[----:B------:R-:W5:Y:S07]  /*51f0*/  LDSM.16.MT88.4 R24, [R181+0x4000] ;  /* 0x00400000b518783b */ /* 0x000f6e0000004200 */
[----:B------:R-:W-:Y:S01]  /*5200*/  HMMA.16816.F32.BF16 R100, R4, R20, RZ ;  /* 0x000000140464723c */ /* 0x000fe200000418ff */
[----:B--2---:R-:W-:-:S04]  /*5210*/  FFMA.FTZ R3, R44, c[0x0][0x2d0], -R2 ;  /* 0x0000b4002c037a23 */ /* 0x004fc80000010802 */
[----:B------:R2:W-:Y:S03]  /*5220*/  MUFU.EX2 R249, R3 ;  /* 0x0000000300f97308 */ /* 0x0005e60000000800 */
[C---:B------:R-:W-:Y:S01]  /*5230*/  HMMA.16816.F32.BF16 R96, R4.reuse, R22, RZ ;  /* 0x000000160460723c */ /* 0x040fe200000418ff */
[----:B------:R-:W3:Y:S07]  /*5240*/  LDSM.16.MT88.4 R20, [R182+0x4000] ;  /* 0x00400000b614783b */ /* 0x000eee0000004200 */
[----:B-1----:R-:W-:Y:S01]  /*5250*/  HMMA.16816.F32.BF16 R80, R4, R12, RZ ;  /* 0x0000000c0450723c */ /* 0x002fe200000418ff */
[----:B--2---:R-:W-:-:S07]  /*5260*/  FFMA.FTZ R3, R45, c[0x0][0x2d0], -R2 ;  /* 0x0000b4002d037a23 */ /* 0x004fce0000010802 */
[C---:B------:R-:W-:Y:S01]  /*5270*/  HMMA.16816.F32.BF16 R72, R4.reuse, R14, RZ ;  /* 0x0000000e0448723c */ /* 0x040fe200000418ff */
[----:B------:R-:W1:Y:S01]  /*5280*/  LDSM.16.MT88.4 R12, [R184+0x4000] ;  /* 0x00400000b80c783b */ /* 0x000e620000004200 */
[----:B------:R2:W1:Y:S06]  /*5290*/  MUFU.EX2 R247, R3 ;  /* 0x0000000300f77308 */ /* 0x00046c0000000800 */
[C---:B------:R-:W-:Y:S08]  /*52a0*/  HMMA.16816.F32.BF16 R84, R4.reuse, R16, RZ ;  /* 0x000000100454723c */ /* 0x040ff000000418ff */
[----:B------:R-:W-:Y:S01]  /*52b0*/  HMMA.16816.F32.BF16 R92, R4, R18, RZ ;  /* 0x00000012045c723c */ /* 0x000fe200000418ff */
[----:B------:R-:W1:Y:S01]  /*52c0*/  LDSM.16.MT88.4 R16, [R185+0x4000] ;  /* 0x00400000b910783b */ /* 0x000e620000004200 */
[----:B--2---:R-:W-:-:S04]  /*52d0*/  FFMA.FTZ R3, R40, c[0x0][0x2d0], -R0 ;  /* 0x0000b40028037a23 */ /* 0x004fc80000010800 */
[----:B------:R2:W-:Y:S02]  /*52e0*/  MUFU.EX2 R223, R3 ;  /* 0x0000000300df7308 */ /* 0x0005e40000000800 */
[C---:B------:R-:W-:Y:S08]  /*52f0*/  HMMA.16816.F32.BF16 R108, R4.reuse, R28, RZ ;  /* 0x0000001c046c723c */ /* 0x040ff000000418ff */
[----:B------:R-:W-:Y:S01]  /*5300*/  HMMA.16816.F32.BF16 R116, R4, R30, RZ ;  /* 0x0000001e0474723c */ /* 0x000fe200000418ff */
[----:B------:R-:W1:Y:S01]  /*5310*/  LDSM.16.MT88.4 R28, [R181+0x800] ;  /* 0x00080000b51c783b */ /* 0x000e620000004200 */
[----:B--2---:R-:W-:-:S06]  /*5320*/  FFMA.FTZ R3, R41, c[0x0][0x2d0], -R0 ;  /* 0x0000b40029037a23 */ /* 0x004fcc0000010800 */
[C---:B------:R-:W-:Y:S01]  /*5330*/  HMMA.16816.F32.BF16 R68, R4.reuse, R36, RZ ;  /* 0x000000240444723c */ /* 0x040fe200000418ff */
[----:B------:R2:W1:Y:S07]  /*5340*/  MUFU.EX2 R221, R3 ;  /* 0x0000000300dd7308 */ /* 0x00046e0000000800 */
[C---:B------:R-:W-:Y:S01]  /*5350*/  HMMA.16816.F32.BF16 R64, R4.reuse, R38, RZ ;  /* 0x000000260440723c */ /* 0x040fe200000418ff */
[----:B------:R-:W-:Y:S07]  /*5360*/  LDSM.16.MT88.4 R36, [R185+0x800] ;  /* 0x00080000b924783b */ /* 0x000fee0000004200 */
[----:B---3--:R-:W-:Y:S01]  /*5370*/  HMMA.16816.F32.BF16 R56, R4, R32, RZ ;  /* 0x000000200438723c */ /* 0x008fe200000418ff */
[----:B--2---:R-:W-:-:S04]  /*5380*/  FFMA.FTZ R3, R52, c[0x0][0x2d0], -R0 ;  /* 0x0000b40034037a23 */ /* 0x004fc80000010800 */
[----:B------:R2:W-:Y:S03]  /*5390*/  MUFU.EX2 R222, R3 ;  /* 0x0000000300de7308 */ /* 0x0005e60000000800 */
[C---:B------:R-:W-:Y:S01]  /*53a0*/  HMMA.16816.F32.BF16 R60, R4.reuse, R34, RZ ;  /* 0x00000022043c723c */ /* 0x040fe200000418ff */
[----:B------:R-:W3:Y:S07]  /*53b0*/  LDSM.16.MT88.4 R32, [R182+0x800] ;  /* 0x00080000b620783b */ /* 0x000eee0000004200 */
[----:B-----5:R-:W-:Y:S01]  /*53c0*/  HMMA.16816.F32.BF16 R48, R4, R24, RZ ;  /* 0x000000180430723c */ /* 0x020fe200000418ff */
[----:B--2---:R-:W-:-:S07]  /*53d0*/  FFMA.FTZ R3, R53, c[0x0][0x2d0], -R0 ;  /* 0x0000b40035037a23 */ /* 0x004fce0000010800 */
[C---:B------:R-:W-:Y:S01]  /*53e0*/  HMMA.16816.F32.BF16 R44, R4.reuse, R26, RZ ;  /* 0x0000001a042c723c */ /* 0x040fe200000418ff */
[----:B------:R-:W2:Y:S01]  /*53f0*/  LDSM.16.MT88.4 R24, [R184+0x800] ;  /* 0x00080000b818783b */ /* 0x000ea20000004200 */
[----:B------:R5:W1:Y:S06]  /*5400*/  MUFU.EX2 R220, R3 ;  /* 0x0000000300dc7308 */ /* 0x000a6c0000000800 */
[C---:B------:R-:W-:Y:S08]  /*5410*/  HMMA.16816.F32.BF16 R40, R4.reuse, R20, RZ ;  /* 0x000000140428723c */ /* 0x040ff000000418ff */
[----:B------:R-:W-:Y:S01]  /*5420*/  HMMA.16816.F32.BF16 R120, R4, R22, RZ ;  /* 0x000000160478723c */ /* 0x000fe200000418ff */
[----:B------:R-:W2:Y:S01]  /*5430*/  LDSM.16.MT88.4 R20, [R181+0x2800] ;  /* 0x00280000b514783b */ /* 0x000ea20000004200 */
[----:B-----5:R-:W-:-:S04]  /*5440*/  FFMA.FTZ R3, R126, c[0x0][0x2d0], -R2 ;  /* 0x0000b4007e037a23 */ /* 0x020fc80000010802 */
[----:B------:R5:W-:Y:S02]  /*5450*/  MUFU.EX2 R246, R3 ;  /* 0x0000000300f67308 */ /* 0x000be40000000800 */
[C---:B-1----:R-:W-:Y:S08]  /*5460*/  HMMA.16816.F32.BF16 R144, R4.reuse, R12, RZ ;  /* 0x0000000c0490723c */ /* 0x042ff000000418ff */
[----:B------:R-:W-:Y:S01]  /*5470*/  HMMA.16816.F32.BF16 R140, R4, R14, RZ ;  /* 0x0000000e048c723c */ /* 0x000fe200000418ff */
[----:B------:R-:W1:Y:S01]  /*5480*/  LDSM.16.MT88.4 R12, [R185+0x2800] ;  /* 0x00280000b90c783b */ /* 0x000e620000004200 */
[----:B-----5:R-:W-:-:S06]  /*5490*/  FFMA.FTZ R3, R128, c[0x0][0x2d0], -R2 ;  /* 0x0000b40080037a23 */ /* 0x020fcc0000010802 */
[C---:B------:R-:W-:Y:S01]  /*54a0*/  HMMA.16816.F32.BF16 R132, R4.reuse, R16, RZ ;  /* 0x000000100484723c */ /* 0x040fe200000418ff */
[----:B------:R5:W1:Y:S07]  /*54b0*/  MUFU.EX2 R245, R3 ;  /* 0x0000000300f57308 */ /* 0x000a6e0000000800 */
[----:B------:R-:W-:Y:S01]  /*54c0*/  HMMA.16816.F32.BF16 R136, R4, R18, RZ ;  /* 0x000000120488723c */ /* 0x000fe200000418ff */
[----:B------:R-:W1:Y:S06]  /*54d0*/  LDSM.16.MT88.4 R16, [R182+0x2800] ;  /* 0x00280000b610783b */ /* 0x000e6c0000004200 */
[----:B----4-:R-:W-:-:S02]  /*54e0*/  F2FP.BF16.PACK_AB R4, R248, R250 ;  /* 0x000000faf804723e */ /* 0x010fc400000010ff */
[----:B------:R-:W-:Y:S01]  /*54f0*/  F2FP.BF16.PACK_AB R6, R247, R249 ;  /* 0x000000f9f706723e */ /* 0x000fe200000010ff */
[--C-:B-----5:R-:W-:Y:S01]  /*5500*/  FFMA.FTZ R3, R129, c[0x0][0x2d0], -R2.reuse ;  /* 0x0000b40081037a23 */ /* 0x120fe20000010802 */
[----:B------:R-:W-:Y:S02]  /*5510*/  F2FP.BF16.PACK_AB R5, R221, R223 ;  /* 0x000000dfdd05723e */ /* 0x000fe400000010ff */
[----:B------:R-:W-:Y:S01]  /*5520*/  F2FP.BF16.PACK_AB R7, R220, R222 ;  /* 0x000000dedc07723e */ /* 0x000fe200000010ff */
[----:B------:R4:W-:Y:S06]  /*5530*/  MUFU.EX2 R244, R3 ;  /* 0x0000000300f47308 */ /* 0x0009ec0000000800 */
[C---:B------:R-:W-:Y:S08]  /*5540*/  HMMA.16816.F32.BF16 R156, R4.reuse, R28, R88 ;  /* 0x0000001c049c723c */ /* 0x040ff00000041858 */
[----:B------:R-:W-:Y:S01]  /*5550*/  HMMA.16816.F32.BF16 R152, R4, R30, R76 ;  /* 0x0000001e0498723c */ /* 0x000fe2000004184c */
[----:B------:R-:W5:Y:S01]  /*5560*/  LDSM.16.MT88.4 R28, [R184+0x2800] ;  /* 0x00280000b81c783b */ /* 0x000f620000004200 */
[----:B----4-:R-:W-:-:S04]  /*5570*/  FFMA.FTZ R3, R130, c[0x0][0x2d0], -R2 ;  /* 0x0000b40082037a23 */ /* 0x010fc80000010802 */
[----:B------:R4:W1:Y:S02]  /*5580*/  MUFU.EX2 R243, R3 ;  /* 0x0000000300f37308 */ /* 0x0008640000000800 */
[C---:B---3--:R-:W-:Y:S08]  /*5590*/  HMMA.16816.F32.BF16 R164, R4.reuse, R32, R108 ;  /* 0x0000002004a4723c */ /* 0x048ff0000004186c */
[----:B------:R-:W-:Y:S01]  /*55a0*/  HMMA.16816.F32.BF16 R168, R4, R34, R116 ;  /* 0x0000002204a8723c */ /* 0x000fe20000041874 */
[----:B------:R-:W3:Y:S01]  /*55b0*/  LDSM.16.MT88.4 R32, [R181+0x4800] ;  /* 0x00480000b520783b */ /* 0x000ee20000004200 */
[----:B----4-:R-:W-:-:S06]  /*55c0*/  FFMA.FTZ R3, R54, c[0x0][0x2d0], -R0 ;  /* 0x0000b40036037a23 */ /* 0x010fcc0000010800 */
[C---:B------:R-:W-:Y:S01]  /*55d0*/  HMMA.16816.F32.BF16 R160, R4.reuse, R38, R112 ;  /* 0x0000002604a0723c */ /* 0x040fe20000041870 */
[----:B------:R4:W-:Y:S07]  /*55e0*/  MUFU.EX2 R203, R3 ;  /* 0x0000000300cb7308 */ /* 0x0009ee0000000800 */
[C---:B--2---:R-:W-:Y:S08]  /*55f0*/  HMMA.16816.F32.BF16 R148, R4.reuse, R24, R100 ;  /* 0x000000180494723c */ /* 0x044ff00000041864 */
[----:B------:R-:W-:Y:S01]  /*5600*/  HMMA.16816.F32.BF16 R116, R4, R26, R96 ;  /* 0x0000001a0474723c */ /* 0x000fe20000041860 */
[----:B------:R-:W2:Y:S01]  /*5610*/  LDSM.16.MT88.4 R24, [R182+0x4800] ;  /* 0x00480000b618783b */ /* 0x000ea20000004200 */
[----:B----4-:R-:W-:-:S04]  /*5620*/  FFMA.FTZ R3, R127, c[0x0][0x2d0], -R0 ;  /* 0x0000b4007f037a23 */ /* 0x010fc80000010800 */
[----:B------:R4:W2:Y:S02]  /*5630*/  MUFU.EX2 R127, R3 ;  /* 0x00000003007f7308 */ /* 0x0008a40000000800 */
[C---:B------:R-:W-:Y:S08]  /*5640*/  HMMA.16816.F32.BF16 R112, R4.reuse, R20, R84 ;  /* 0x000000140470723c */ /* 0x040ff00000041854 */
[----:B-1----:R-:W-:Y:S01]  /*5650*/  HMMA.16816.F32.BF16 R88, R4, R12, R68 ;  /* 0x0000000c0458723c */ /* 0x002fe20000041844 */
[----:B----4-:R-:W-:-:S07]  /*5660*/  FFMA.FTZ R3, R125, c[0x0][0x2d0], -R0 ;  /* 0x0000b4007d037a23 */ /* 0x010fce0000010800 */
[C---:B------:R-:W-:Y:S01]  /*5670*/  HMMA.16816.F32.BF16 R84, R4.reuse, R14, R64 ;  /* 0x0000000e0454723c */ /* 0x040fe20000041840 */
[----:B------:R-:W1:Y:S01]  /*5680*/  LDSM.16.MT88.4 R12, [R184+0x4800] ;  /* 0x00480000b80c783b */ /* 0x000e620000004200 */
[----:B------:R4:W-:Y:S06]  /*5690*/  MUFU.EX2 R126, R3 ;  /* 0x00000003007e7308 */ /* 0x0009ec0000000800 */
[C---:B------:R-:W-:Y:S01]  /*56a0*/  HMMA.16816.F32.BF16 R176, R4.reuse, R36, R104 ;  /* 0x0000002404b0723c */ /* 0x040fe20000041868 */
[----:B------:R-:W-:Y:S07]  /*56b0*/  LDSM.16.MT88.4 R36, [R182+0x1000] ;  /* 0x00100000b624783b */ /* 0x000fee0000004200 */
[----:B------:R-:W-:Y:S01]  /*56c0*/  HMMA.16816.F32.BF16 R104, R4, R16, R80 ;  /* 0x000000100468723c */ /* 0x000fe20000041850 */
[----:B----4-:R-:W-:-:S04]  /*56d0*/  FFMA.FTZ R3, R55, c[0x0][0x2d0], -R0 ;  /* 0x0000b40037037a23 */ /* 0x010fc80000010800 */
[----:B------:R4:W1:Y:S03]  /*56e0*/  MUFU.EX2 R125, R3 ;  /* 0x00000003007d7308 */ /* 0x0008660000000800 */
[C---:B------:R-:W-:Y:S01]  /*56f0*/  HMMA.16816.F32.BF16 R96, R4.reuse, R18, R72 ;  /* 0x000000120460723c */ /* 0x040fe20000041848 */
[----:B------:R-:W1:Y:S07]  /*5700*/  LDSM.16.MT88.4 R16, [R185+0x4800] ;  /* 0x00480000b910783b */ /* 0x000e6e0000004200 */
[----:B------:R-:W-:Y:S01]  /*5710*/  HMMA.16816.F32.BF16 R108, R4, R22, R92 ;  /* 0x00000016046c723c */ /* 0x000fe2000004185c */
[----:B------:R-:W1:Y:S01]  /*5720*/  LDSM.16.MT88.4 R20, [R181+0x1000] ;  /* 0x00100000b514783b */ /* 0x000e620000004200 */
[----:B----4-:R-:W-:-:S06]  /*5730*/  FFMA.FTZ R3, R216, c[0x0][0x2d0], -R2 ;  /* 0x0000b400d8037a23 */ /* 0x010fcc0000010802 */
[C---:B-----5:R-:W-:Y:S01]  /*5740*/  HMMA.16816.F32.BF16 R76, R4.reuse, R28, R56 ;  /* 0x0000001c044c723c */ /* 0x060fe20000041838 */
[----:B------:R4:W-:Y:S07]  /*5750*/  MUFU.EX2 R241, R3 ;  /* 0x0000000300f17308 */ /* 0x0009ee0000000800 */
[C---:B---3--:R-:W-:Y:S08]  /*5760*/  HMMA.16816.F32.BF16 R68, R4.reuse, R32, R48 ;  /* 0x000000200444723c */ /* 0x048ff00000041830 */
[----:B------:R-:W-:Y:S01]  /*5770*/  HMMA.16816.F32.BF16 R48, R4, R34, R44 ;  /* 0x000000220430723c */ /* 0x000fe2000004182c */
[----:B------:R-:W3:Y:S01]  /*5780*/  LDSM.16.MT88.4 R32, [R185+0x1000] ;  /* 0x00100000b920783b */ /* 0x000ee20000004200 */
[----:B----4-:R-:W-:-:S04]  /*5790*/  FFMA.FTZ R3, R218, c[0x0][0x2d0], -R2 ;  /* 0x0000b400da037a23 */ /* 0x010fc80000010802 */
[----:B------:R4:W5:Y:S02]  /*57a0*/  MUFU.EX2 R218, R3 ;  /* 0x0000000300da7308 */ /* 0x0009640000000800 */
[C---:B--2---:R-:W-:Y:S08]  /*57b0*/  HMMA.16816.F32.BF16 R56, R4.reuse, R24, R40 ;  /* 0x000000180438723c */ /* 0x044ff00000041828 */
[----:B-1----:R-:W-:Y:S01]  /*57c0*/  HMMA.16816.F32.BF16 R52, R4, R12, R144 ;  /* 0x0000000c0434723c */ /* 0x002fe20000041890 */
[----:B----4-:R-:W-:-:S07]  /*57d0*/  FFMA.FTZ R3, R217, c[0x0][0x2d0], -R2 ;  /* 0x0000b400d9037a23 */ /* 0x010fce0000010802 */
[----:B------:R-:W-:Y:S01]  /*57e0*/  HMMA.16816.F32.BF16 R40, R4, R14, R140 ;  /* 0x0000000e0428723c */ /* 0x000fe2000004188c */
[----:B------:R-:W1:Y:S01]  /*57f0*/  LDSM.16.MT88.4 R12, [R184+0x3000] ;  /* 0x00300000b80c783b */ /* 0x000e620000004200 */
[----:B------:R-:W-:Y:S01]  /*5800*/  FFMA.FTZ R2, R219, c[0x0][0x2d0], -R2 ;  /* 0x0000b400db027a23 */ /* 0x000fe20000010802 */
[----:B------:R-:W-:Y:S01]  /*5810*/  MUFU.EX2 R217, R3 ;  /* 0x0000000300d97308 */ /* 0x000fe20000000800 */
[----:B------:R-:W-:-:S04]  /*5820*/  IMAD.MOV.U32 R219, RZ, RZ, R11 ;  /* 0x000000ffffdb7224 */ /* 0x000fc800078e000b */
[C---:B------:R-:W-:Y:S01]  /*5830*/  HMMA.16816.F32.BF16 R72, R4.reuse, R30, R60 ;  /* 0x0000001e0448723c */ /* 0x040fe2000004183c */
[----:B------:R-:W2:Y:S02]  /*5840*/  LDSM.16.MT88.4 R28, [R184+0x1000] ;  /* 0x00100000b81c783b */ /* 0x000ea40000004200 */
[----:B------:R4:W1:Y:S05]  /*5850*/  MUFU.EX2 R216, R2 ;  /* 0x0000000200d87308 */ /* 0x00086a0000000800 */
[C---:B------:R-:W-:Y:S01]  /*5860*/  HMMA.16816.F32.BF16 R44, R4.reuse, R26, R120 ;  /* 0x0000001a042c723c */ /* 0x040fe20000041878 */
[----:B------:R-:W-:Y:S04]  /*5870*/  LDSM.16.MT88.4 R24, [R181+0x3000] ;  /* 0x00300000b518783b */ /* 0x000fe80000004200 */
[----:B------:R-:W-:Y:S03]  /*5880*/  LDSM.16.MT88.4 R120, [R184+0x1800] ;  /* 0x00180000b878783b */ /* 0x000fe60000004200 */
[----:B------:R-:W-:Y:S01]  /*5890*/  HMMA.16816.F32.BF16 R60, R4, R16, R132 ;  /* 0x00000010043c723c */ /* 0x000fe20000041884 */
[----:B------:R-:W-:Y:S01]  /*58a0*/  LDSM.16.MT88.4 R132, [R181+0x1800] ;  /* 0x00180000b584783b */ /* 0x000fe20000004200 */
[----:B----4-:R-:W-:-:S02]  /*58b0*/  FFMA.FTZ R2, R204, c[0x0][0x2d0], -R0 ;  /* 0x0000b400cc027a23 */ /* 0x010fc40000010800 */
[----:B------:R-:W-:Y:S02]  /*58c0*/  IMAD.MOV.U32 R204, RZ, RZ, R10 ;  /* 0x000000ffffcc7224 */ /* 0x000fe400078e000a */
[----:B------:R4:W-:Y:S02]  /*58d0*/  MUFU.EX2 R3, R2 ;  /* 0x0000000200037308 */ /* 0x0009e40000000800 */
[----:B------:R-:W-:Y:S01]  /*58e0*/  HMMA.16816.F32.BF16 R64, R4, R18, R136 ;  /* 0x000000120440723c */ /* 0x000fe20000041888 */
[----:B------:R-:W-:Y:S06]  /*58f0*/  LDSM.16.MT88.4 R16, [R185+0x3000] ;  /* 0x00300000b910783b */ /* 0x000fec0000004200 */
[----:B------:R-:W-:-:S02]  /*5900*/  F2FP.BF16.PACK_AB R4, R245, R246 ;  /* 0x000000f6f504723e */ /* 0x000fc400000010ff */
[----:B------:R-:W-:Y:S02]  /*5910*/  F2FP.BF16.PACK_AB R6, R243, R244 ;  /* 0x000000f4f306723e */ /* 0x000fe400000010ff */
[----:B------:R-:W-:Y:S02]  /*5920*/  F2FP.BF16.PACK_AB R5, R127, R203 ;  /* 0x000000cb7f05723e */ /* 0x000fe400000010ff */
[----:B------:R-:W-:Y:S01]  /*5930*/  F2FP.BF16.PACK_AB R7, R125, R126 ;  /* 0x0000007e7d07723e */ /* 0x000fe200000010ff */
[----:B----4-:R-:W-:-:S04]  /*5940*/  FFMA.FTZ R2, R214, c[0x0][0x2d0], -R0 ;  /* 0x0000b400d6027a23 */ /* 0x010fc80000010800 */
[----:B------:R4:W1:Y:S02]  /*5950*/  MUFU.EX2 R11, R2 ;  /* 0x00000002000b7308 */ /* 0x0008640000000800 */
[C---:B------:R-:W-:Y:S08]  /*5960*/  HMMA.16816.F32.BF16 R128, R4.reuse, R20, R156 ;  /* 0x000000140480723c */ /* 0x040ff0000004189c */
[----:B------:R-:W-:Y:S01]  /*5970*/  HMMA.16816.F32.BF16 R80, R4, R22, R152 ;  /* 0x000000160450723c */ /* 0x000fe20000041898 */
[----:B------:R-:W2:Y:S01]  /*5980*/  LDSM.16.MT88.4 R20, [R182+0x3000] ;  /* 0x00300000b614783b */ /* 0x000ea20000004200 */
[----:B----4-:R-:W-:-:S06]  /*5990*/  FFMA.FTZ R2, R213, c[0x0][0x2d0], -R0 ;  /* 0x0000b400d5027a23 */ /* 0x010fcc0000010800 */
[C---:B------:R-:W-:Y:S01]  /*59a0*/  HMMA.16816.F32.BF16 R100, R4.reuse, R36, R164 ;  /* 0x000000240464723c */ /* 0x040fe200000418a4 */
[----:B------:R-:W-:Y:S01]  /*59b0*/  FFMA.FTZ R0, R215, c[0x0][0x2d0], -R0 ;  /* 0x0000b400d7007a23 */ /* 0x000fe20000010800 */
[----:B------:R4:W-:Y:S06]  /*59c0*/  MUFU.EX2 R10, R2 ;  /* 0x00000002000a7308 */ /* 0x0009ec0000000800 */
[C---:B------:R-:W-:Y:S01]  /*59d0*/  HMMA.16816.F32.BF16 R92, R4.reuse, R38, R168 ;  /* 0x00000026045c723c */ /* 0x040fe200000418a8 */
[----:B------:R-:W5:Y:S01]  /*59e0*/  LDSM.16.MT88.4 R36, [R181+0x5000] ;  /* 0x00500000b524783b */ /* 0x000f620000004200 */
[----:B------:R1:W1:Y:S06]  /*59f0*/  MUFU.EX2 R9, R0 ;  /* 0x0000000000097308 */ /* 0x00026c0000000800 */
[----:B---3--:R-:W-:Y:S01]  /*5a00*/  HMMA.16816.F32.BF16 R176, R4, R32, R176 ;  /* 0x0000002004b0723c */ /* 0x008fe200000418b0 */
[----:B----4-:R-:W-:-:S04]  /*5a10*/  FADD.FTZ R2, R204, R251 ;  /* 0x000000fbcc027221 */ /* 0x010fc80000010000 */
[----:B------:R-:W-:-:S03]  /*5a20*/  FADD.FTZ R2, R219, R2 ;  /* 0x00000002db027221 */ /* 0x000fc60000010000 */
[----:B------:R-:W-:Y:S01]  /*5a30*/  HMMA.16816.F32.BF16 R168, R4, R34, R160 ;  /* 0x0000002204a8723c */ /* 0x000fe200000418a0 */
[----:B-1----:R-:W-:-:S07]  /*5a40*/  FADD.FTZ R0, R233, R227 ;  /* 0x000000e3e9007221 */ /* 0x002fce0000010000 */
[C---:B------:R-:W-:Y:S01]  /*5a50*/  HMMA.16816.F32.BF16 R32, R4.reuse, R14, R72 ;  /* 0x0000000e0420723c */ /* 0x040fe20000041848 */
[----:B------:R-:W1:Y:S07]  /*5a60*/  LDSM.16.MT88.4 R72, [R181+0x5800] ;  /* 0x00580000b548783b */ /* 0x000e6e0000004200 */
[C---:B--2---:R-:W-:Y:S08]  /*5a70*/  HMMA.16816.F32.BF16 R172, R4.reuse, R28, R148 ;  /* 0x0000001c04ac723c */ /* 0x044ff00000041894 */
[C---:B------:R-:W-:Y:S01]  /*5a80*/  HMMA.16816.F32.BF16 R156, R4.reuse, R20, R104 ;  /* 0x00000014049c723c */ /* 0x040fe20000041868 */
[----:B------:R-:W-:Y:S07]  /*5a90*/  LDSM.16.MT88.4 R104, [R182+0x1800] ;  /* 0x00180000b668783b */ /* 0x000fee0000004200 */
[C---:B------:R-:W-:Y:S07]  /*5aa0*/  HMMA.16816.F32.BF16 R148, R4.reuse, R22, R96 ;  /* 0x000000160494723c */ /* 0x040fee0000041860 */
[----:B-----5:R-:W-:Y:S01]  /*5ab0*/  F2FP.BF16.PACK_AB R96, R218, R241 ;  /* 0x000000f1da60723e */ /* 0x020fe200000010ff */
[----:B------:R-:W-:Y:S01]  /*5ac0*/  HMMA.16816.F32.BF16 R68, R4, R36, R68 ;  /* 0x000000240444723c */ /* 0x000fe20000041844 */
[----:B------:R-:W-:-:S02]  /*5ad0*/  F2FP.BF16.PACK_AB R98, R216, R217 ;  /* 0x000000d9d862723e */ /* 0x000fc400000010ff */
[----:B------:R-:W-:Y:S02]  /*5ae0*/  F2FP.BF16.PACK_AB R97, R11, R3 ;  /* 0x000000030b61723e */ /* 0x000fe400000010ff */
[----:B------:R-:W-:-:S03]  /*5af0*/  F2FP.BF16.PACK_AB R99, R9, R10 ;  /* 0x0000000a0963723e */ /* 0x000fc600000010ff */
[C---:B------:R-:W-:Y:S08]  /*5b00*/  HMMA.16816.F32.BF16 R20, R4.reuse, R38, R48 ;  /* 0x000000260414723c */ /* 0x040ff00000041830 */
[C---:B------:R-:W-:Y:S01]  /*5b10*/  HMMA.16816.F32.BF16 R164, R4.reuse, R30, R116 ;  /* 0x0000001e04a4723c */ /* 0x040fe20000041874 */
[----:B------:R-:W2:Y:S07]  /*5b20*/  LDSM.16.MT88.4 R28, [R182+0x5000] ;  /* 0x00500000b61c783b */ /* 0x000eae0000004200 */
[C---:B------:R-:W-:Y:S08]  /*5b30*/  HMMA.16816.F32.BF16 R144, R4.reuse, R16, R88 ;  /* 0x000000100490723c */ /* 0x040ff00000041858 */
[C---:B------:R-:W-:Y:S01]  /*5b40*/  HMMA.16816.F32.BF16 R140, R4.reuse, R18, R84 ;  /* 0x00000012048c723c */ /* 0x040fe20000041854 */
[----:B------:R-:W3:Y:S07]  /*5b50*/  LDSM.16.MT88.4 R16, [R185+0x5000] ;  /* 0x00500000b910783b */ /* 0x000eee0000004200 */
[----:B------:R-:W-:Y:S01]  /*5b60*/  HMMA.16816.F32.BF16 R136, R4, R12, R76 ;  /* 0x0000000c0488723c */ /* 0x000fe2000004184c */
[----:B------:R-:W4:Y:S01]  /*5b70*/  LDSM.16.MT88.4 R12, [R184+0x5000] ;  /* 0x00500000b80c783b */ /* 0x000f220000004200 */
[----:B------:R-:W-:-:S06]  /*5b80*/  FADD.FTZ R0, R238, R0 ;  /* 0x00000000ee007221 */ /* 0x000fcc0000010000 */
[----:B------:R-:W-:Y:S08]  /*5b90*/  HMMA.16816.F32.BF16 R152, R4, R26, R108 ;  /* 0x0000001a0498723c */ /* 0x000ff0000004186c */
[C---:B-1----:R-:W-:Y:S01]  /*5ba0*/  HMMA.16816.F32.BF16 R68, R96.reuse, R72, R68 ;  /* 0x000000486044723c */ /* 0x042fe20000041844 */
[----:B------:R-:W-:Y:S01]  /*5bb0*/  FADD.FTZ R2, R252, R2 ;  /* 0x00000002fc027221 */ /* 0x000fe20000010000 */
[----:B------:R-:W-:Y:S04]  /*5bc0*/  LDSM.16.MT88.4 R48, [R182+0x3800] ;  /* 0x00380000b630783b */ /* 0x000fe80000004200 */
[----:B------:R-:W-:Y:S02]  /*5bd0*/  LDSM.16.MT88.4 R88, [R185+0x5800] ;  /* 0x00580000b958783b */ /* 0x000fe40000004200 */
[----:B------:R-:W-:Y:S02]  /*5be0*/  HMMA.16816.F32.BF16 R72, R96, R74, R20 ;  /* 0x0000004a6048723c */ /* 0x000fe40000041814 */
[----:B------:R-:W5:Y:S06]  /*5bf0*/  LDL.LU R20, [R1+0x8] ;  /* 0x0000080001147983 */ /* 0x000f6c0000300800 */
[C---:B------:R-:W-:Y:S08]  /*5c00*/  HMMA.16816.F32.BF16 R160, R4.reuse, R24, R112 ;  /* 0x0000001804a0723c */ /* 0x040ff00000041870 */
[C---:B--2---:R-:W-:Y:S08]  /*5c10*/  HMMA.16816.F32.BF16 R76, R4.reuse, R28, R56 ;  /* 0x0000001c044c723c */ /* 0x044ff00000041838 */
[----:B---3--:R-:W-:Y:S01]  /*5c20*/  HMMA.16816.F32.BF16 R84, R4, R16, R60 ;  /* 0x000000100454723c */ /* 0x008fe2000004183c */
[----:B------:R-:W-:Y:S01]  /*5c30*/  FADD.FTZ R0, R234, R0 ;  /* 0x00000000ea007221 */ /* 0x000fe20000010000 */
[----:B------:R-:W-:Y:S01]  /*5c40*/  LDSM.16.MT88.4 R112, [R185+0x1800] ;  /* 0x00180000b970783b */ /* 0x000fe20000004200 */
[----:B------:R-:W-:-:S03]  /*5c50*/  FADD.FTZ R2, R250, R2 ;  /* 0x00000002fa027221 */ /* 0x000fc60000010000 */
[----:B------:R-:W-:Y:S02]  /*5c60*/  LDSM.16.MT88.4 R56, [R185+0x3800] ;  /* 0x00380000b938783b */ /* 0x000fe40000004200 */
[C---:B----4-:R-:W-:Y:S08]  /*5c70*/  HMMA.16816.F32.BF16 R24, R4.reuse, R12, R52 ;  /* 0x0000000c0418723c */ /* 0x050ff00000041834 */
[C---:B------:R-:W-:Y:S08]  /*5c80*/  HMMA.16816.F32.BF16 R28, R4.reuse, R30, R44 ;  /* 0x0000001e041c723c */ /* 0x040ff0000004182c */
[C---:B------:R-:W-:Y:S01]  /*5c90*/  HMMA.16816.F32.BF16 R16, R4.reuse, R18, R64 ;  /* 0x000000120410723c */ /* 0x040fe20000041840 */
[----:B------:R-:W-:Y:S01]  /*5ca0*/  FADD.FTZ R0, R223, R0 ;  /* 0x00000000df007221 */ /* 0x000fe20000010000 */
[----:B------:R-:W-:Y:S06]  /*5cb0*/  LDSM.16.MT88.4 R64, [R184+0x3800] ;  /* 0x00380000b840783b */ /* 0x000fec0000004200 */
[----:B------:R-:W-:Y:S01]  /*5cc0*/  HMMA.16816.F32.BF16 R12, R4, R14, R40 ;  /* 0x0000000e040c723c */ /* 0x000fe20000041828 */
[----:B------:R-:W1:Y:S01]  /*5cd0*/  LDSM.16.MT88.4 R4, [R184+0x5800] ;  /* 0x00580000b804783b */ /* 0x000e620000004200 */
[----:B------:R-:W-:-:S03]  /*5ce0*/  FADD.FTZ R2, R248, R2 ;  /* 0x00000002f8027221 */ /* 0x000fc60000010000 */
[----:B------:R-:W2:Y:S03]  /*5cf0*/  LDSM.16.MT88.4 R40, [R181+0x3800] ;  /* 0x00380000b528783b */ /* 0x000ea60000004200 */
[----:B------:R-:W-:Y:S01]  /*5d00*/  HMMA.16816.F32.BF16 R128, R96, R132, R128 ;  /* 0x000000846080723c */ /* 0x000fe20000041880 */
[----:B------:R-:W-:-:S07]  /*5d10*/  FADD.FTZ R0, R221, R0 ;  /* 0x00000000dd007221 */ /* 0x000fce0000010000 */
[C---:B------:R-:W-:Y:S01]  /*5d20*/  HMMA.16816.F32.BF16 R132, R96.reuse, R134, R80 ;  /* 0x000000866084723c */ /* 0x040fe20000041850 */
[----:B------:R-:W3:Y:S01]  /*5d30*/  LDSM.16.MT88.4 R80, [R182+0x5800] ;  /* 0x00580000b650783b */ /* 0x000ee20000004200 */
        /* <DEDUP_REMOVED lines=14> */
[----:B-1----:R-:W-:Y:S01]  /*5e20*/  HMMA.16816.F32.BF16 R92, R96, R4, R24 ;  /* 0x00000004605c723c */ /* 0x002fe20000041818 */
[----:B------:R-:W-:-:S06]  /*5e30*/  FADD.FTZ R2, R241, R2 ;  /* 0x00000002f1027221 */ /* 0x000fcc0000010000 */
[----:B------:R-:W-:Y:S01]  /*5e40*/  @P2 IMAD.HI.U32 R5, R228, c[0x0][0x2c8], RZ ;  /* 0x0000b200e4052a27 */ /* 0x000fe200078e00ff */
[C---:B------:R-:W-:Y:S03]  /*5e50*/  HMMA.16816.F32.BF16 R108, R96.reuse, R112, R176 ;  /* 0x00000070606c723c */ /* 0x040fe600000418b0 */
[----:B------:R-:W-:Y:S02]  /*5e60*/  FADD.FTZ R4, R3, R0 ;  /* 0x0000000003047221 */ /* 0x000fe40000010000 */
[----:B------:R-:W-:Y:S01]  /*5e70*/  IMAD.MOV.U32 R0, RZ, RZ, R228 ;  /* 0x000000ffff007224 */ /* 0x000fe200078e00e4 */
[----:B------:R-:W-:Y:S01]  /*5e80*/  @P2 SHF.R.U32.HI R0, RZ, c[0x0][0x2cc], R5 ;  /* 0x0000b300ff002a19 */ /* 0x000fe20000011605 */
[----:B------:R-:W-:Y:S01]  /*5e90*/  FADD.FTZ R3, R218, R2 ;  /* 0x00000002da037221 */ /* 0x000fe20000010000 */
[----:B------:R-:W-:Y:S01]  /*5ea0*/  HMMA.16816.F32.BF16 R116, R96, R120, R172 ;  /* 0x000000786074723c */ /* 0x000fe200000418ac */
[----:B------:R-:W-:-:S02]  /*5eb0*/  FADD.FTZ R2, R11, R4 ;  /* 0x000000040b027221 */ /* 0x000fc40000010000 */
[----:B------:R-:W-:Y:S02]  /*5ec0*/  FADD.FTZ R4, R217, R3 ;  /* 0x00000003d9047221 */ /* 0x000fe40000010000 */
[----:B------:R-:W-:-:S03]  /*5ed0*/  FADD.FTZ R3, R10, R2 ;  /* 0x000000020a037221 */ /* 0x000fc60000010000 */
[----:B--2---:R-:W-:Y:S01]  /*5ee0*/  HMMA.16816.F32.BF16 R36, R96, R40, R160 ;  /* 0x000000286024723c */ /* 0x004fe200000418a0 */
[----:B------:R-:W-:Y:S01]  /*5ef0*/  FADD.FTZ R222, R216, R4 ;  /* 0x00000004d8de7221 */ /* 0x000fe20000010000 */
[----:B------:R-:W-:Y:S01]  /*5f00*/  IADD3 R203, R239, -0x2, RZ ;  /* 0xfffffffeefcb7810 */ /* 0x000fe20007ffe0ff */
[----:B------:R-:W-:-:S05]  /*5f10*/  FADD.FTZ R223, R9, R3 ;  /* 0x0000000309df7221 */ /* 0x000fca0000010000 */
        /* <DEDUP_REMOVED lines=13> */
[----:B------:R-:W-:Y:S01]  /*5ff0*/  HMMA.16816.F32.BF16 R96, R96, R6, R12 ;  /* 0x000000066060723c */ /* 0x000fe2000004180c */
[----:B-----5:R-:W-:-:S05]  /*6000*/  IMAD.IADD R2, R20, 0x1, R0 ;  /* 0x0000000114027824 */ /* 0x020fca00078e0200 */
[----:B------:R-:W-:Y:S01]  /*6010*/  IADD3 R0, R2, c[0x0][0x328], RZ ;  /* 0x0000ca0002007a10 */ /* 0x000fe20007ffe0ff */
[----:B------:R-:W-:Y:S05]  /*6020*/  @!P1 BRA `(.L_x_442) ;  /* 0x0000011000009947 */ /* 0x000fea0003800000 */
[C---:B------:R-:W-:Y:S01]  /*6030*/  ISETP.GT.AND P0, PT, R2.reuse, RZ, PT ;  /* 0x000000ff0200720c */ /* 0x040fe20003f04270 */
[----:B------:R-:W-:Y:S01]  /*6040*/  BSSY B0, `(.L_x_443) ;  /* 0x000000d000007945 */ /* 0x000fe20003800000 */
[----:B------:R-:W-:Y:S01]  /*6050*/  IADD3 R3, R2, -0x1, RZ ;  /* 0xffffffff02037810 */ /* 0x000fe20007ffe0ff */
[----:B------:R-:W-:-:S10]  /*6060*/  IMAD.MOV.U32 R4, RZ, RZ, c[0x0][0x32c] ;  /* 0x0000cb00ff047624 */ /* 0x000fd400078e00ff */
[----:B------:R-:W-:Y:S05]  /*6070*/  @P0 BRA `(.L_x_444) ;  /* 0x0000006000000947 */ /* 0x000fea0003800000 */
[----:B------:R-:W-:Y:S01]  /*6080*/  ISETP.NE.AND P0, PT, R4, 0x1, PT ;  /* 0x000000010400780c */ /* 0x000fe20003f05270 */
[----:B------:R-:W-:-:S12]  /*6090*/  IMAD.MOV R2, RZ, RZ, -R2 ;  /* 0x000000ffff027224 */ /* 0x000fd800078e0a02 */
[----:B------:R-:W-:-:S05]  /*60a0*/  @P0 IMAD.HI.U32 R3, R2, c[0x0][0x330], RZ ;  /* 0x0000cc0002030a27 */ /* 0x000fca00078e00ff */
[----:B------:R-:W-:-:S04]  /*60b0*/  @P0 SHF.R.U32.HI R2, RZ, c[0x0][0x334], R3 ;  /* 0x0000cd00ff020a19 */ /* 0x000fc80000011603 */
[----:B------:R-:W-:Y:S01]  /*60c0*/  LOP3.LUT R3, RZ, R2, RZ, 0x33, !PT ;  /* 0x00000002ff037212 */ /* 0x000fe200078e33ff */
[----:B------:R-:W-:Y:S05]  /*60d0*/  BRA `(.L_x_445) ;  /* 0x0000003000007947 */ /* 0x000fea0003800000 */
.L_x_444:
[----:B------:R-:W-:-:S13]  /*60e0*/  ISETP.NE.AND P0, PT, R4, 0x1, PT ;  /* 0x000000010400780c */ /* 0x000fda0003f05270 */
[----:B------:R-:W-:-:S05]  /*60f0*/  @P0 IMAD.HI.U32 R2, R3, c[0x0][0x330], RZ ;  /* 0x0000cc0003020a27 */ /* 0x000fca00078e00ff */
[----:B------:R-:W-:Y:S02]  /*6100*/  @P0 SHF.R.U32.HI R3, RZ, c[0x0][0x334], R2 ;  /* 0x0000cd00ff030a19 */ /* 0x000fe40000011602 */
.L_x_445:
[----:B------:R-:W-:Y:S05]  /*6110*/  BSYNC B0 ;  /* 0x0000000000007941 */ /* 0x000fea0003800000 */
.L_x_443:
[----:B------:R-:W-:-:S05]  /*6120*/  IMAD R3, R3, R4, c[0x0][0x32c] ;  /* 0x0000cb0003037624 */ /* 0x000fca00078e0204 */
[----:B------:R-:W-:-:S04]  /*6130*/  IMNMX R0, R0, R3, PT ;  /* 0x0000000300007217 */ /* 0x000fc80003800200 */
.L_x_442:
[----:B------:R-:W-:-:S04]  /*6140*/  SHF.R.S32.HI R2, RZ, 0x1f, R0 ;  /* 0x0000001fff027819 */ /* 0x000fc80000011400 */
[----:B------:R-:W-:-:S04]  /*6150*/  LEA.HI R0, R2, R0, RZ, 0x6 ;  /* 0x0000000002007211 */ /* 0x000fc800078f30ff */
[----:B------:R-:W-:-:S04]  /*6160*/  SHF.R.S32.HI R0, RZ, 0x6, R0 ;  /* 0x00000006ff007819 */ /* 0x000fc80000011400 */
[----:B------:R-:W-:-:S04]  /*6170*/  IMNMX R227, R206, R0, !PT ;  /* 0x00000000cee37217 */ /* 0x000fc80007800200 */
[----:B------:R-:W-:-:S13]  /*6180*/  ISETP.GE.AND P0, PT, R203, R227, PT ;  /* 0x000000e3cb00720c */ /* 0x000fda0003f06270 */
[----:B------:R-:W-:Y:S05]  /*6190*/  @!P0 BRA `(.L_x_446) ;  /* 0x0000349000008947 */ /* 0x000fea0003800000 */
[----:B------:R-:W-:Y:S02]  /*61a0*/  MOV R126, R8 ;  /* 0x00000008007e7202 */ /* 0x000fe40000000f00 */
[----:B------:R-:W-:Y:S02]  /*61b0*/  MOV R125, R124 ;  /* 0x0000007c007d7202 */ /* 0x000fe40000000f00 */
[----:B------:R-:W-:-:S04]  /*61c0*/  MOV R204, R203 ;  /* 0x000000cb00cc7202 */ /* 0x000fc80000000f00 */
.L_x_455:
[----:B------:R-:W-:Y:S01]  /*61d0*/  ISETP.GT.AND P6, PT, R206, R204, PT ;  /* 0x000000ccce00720c */ /* 0x000fe20003fc4270 */
[----:B------:R-:W-:Y:S04]  /*61e0*/  DEPBAR.LE SB0, 0x0 ;  /* 0x000080000000791a */ /* 0x000fe80000000000 */
[----:B------:R-:W-:Y:S01]  /*61f0*/  WARPSYNC 0xffffffff ;  /* 0xffffffff00007948 */ /* 0x000fe20003800000 */
[----:B------:R-:W-:Y:S07]  /*6200*/  BAR.SYNC.DEFER_BLOCKING 0x0 ;  /* 0x0000000000007b1d */ /* 0x000fee0000010000 */
[----:B------:R-:W-:Y:S01]  /*6210*/  @!P6 SHF.R.S32.HI R0, RZ, 0x1f, R204 ;  /* 0x0000001fff00e819 */ /* 0x000fe200000114cc */
[----:B------:R-:W-:Y:S04]  /*6220*/  @!P6 IMAD.WIDE.U32 R4, R204, c[0x0][0x208], RZ ;  /* 0x00008200cc04ea25 */ /* 0x000fe800078e00ff */
[----:B------:R-:W-:Y:S02]  /*6230*/  @!P6 IMAD R0, R0, c[0x0][0x208], RZ ;  /* 0x000082000000ea24 */ /* 0x000fe400078e02ff */
[----:B------:R-:W-:Y:S02]  /*6240*/  @!P6 IMAD.MOV.U32 R3, RZ, RZ, c[0x0][0x208] ;  /* 0x00008200ff03e624 */ /* 0x000fe400078e00ff */
[----:B------:R-:W-:Y:S02]  /*6250*/  @!P6 IMAD R0, R204, c[0x0][0x20c], R0 ;  /* 0x00008300cc00ea24 */ /* 0x000fe400078e0200 */
[C---:B------:R-:W-:Y:S02]  /*6260*/  @!P6 IMAD.SHL.U32 R2, R4.reuse, 0x40, RZ ;  /* 0x000000400402e824 */ /* 0x040fe400078e00ff */
[----:B------:R-:W-:Y:S02]  /*6270*/  @!P6 IMAD.IADD R0, R5, 0x1, R0 ;  /* 0x000000010500e824 */ /* 0x000fe400078e0200 */
[----:B------:R-:W-:Y:S01]  /*6280*/  @!P6 IMAD.MOV.U32 R5, RZ, RZ, c[0x0][0x20c] ;  /* 0x00008300ff05e624 */ /* 0x000fe200078e00ff */
[C---:B------:R-:W-:Y:S01]  /*6290*/  @!P6 LEA R12, P0, R3.reuse, R2, 0x5 ;  /* 0x00000002030ce211 */ /* 0x040fe200078028ff */
[----:B------:R-:W-:Y:S01]  /*62a0*/  LDSM.16.M88.4 R32, [R187] ;  /* 0x00000000bb20783b */ /* 0x000fe20000000200 */
[----:B------:R-:W-:Y:S01]  /*62b0*/  @!P6 SHF.L.U64.HI R0, R4, 0x6, R0 ;  /* 0x000000060400e819 */ /* 0x000fe20000010200 */
[----:B------:R-:W-:Y:S02]  /*62c0*/  ULDC UR4, c[0x0][0x324] ;  /* 0x0000c90000047ab9 */ /* 0x000fe40000000800 */
[----:B------:R-:W-:Y:S01]  /*62d0*/  ULOP3.LUT UR4, URZ, UR4, URZ, 0x33, !UPT ;  /* 0x000000043f047292 */ /* 0x000fe2000f8e333f */
[----:B------:R-:W-:Y:S01]  /*62e0*/  @!P6 LEA.HI.X R3, R3, R0, R5, 0x5, P0 ;  /* 0x000000000303e211 */ /* 0x000fe200000f2c05 */
[----:B------:R-:W1:Y:S01]  /*62f0*/  LDSM.16.M88.4 R8, [R180] ;  /* 0x00000000b408783b */ /* 0x000e620000000200 */
[----:B------:R-:W-:Y:S04]  /*6300*/  @!P6 IADD3 R4, P0, R2, R210, RZ ;  /* 0x000000d20204e210 */ /* 0x000fe80007f1e0ff */
[----:B------:R-:W2:Y:S01]  /*6310*/  LDSM.16.M88.4 R16, [R180+0x800] ;  /* 0x00080000b410783b */ /* 0x000ea20000000200 */
[--C-:B------:R-:W-:Y:S01]  /*6320*/  @!P6 IMAD.X R5, R0, 0x1, R212.reuse, P0 ;  /* 0x000000010005e824 */ /* 0x100fe200000e06d4 */
[C---:B------:R-:W-:Y:S03]  /*6330*/  @!P6 LEA R22, P0, R4.reuse, c[0x0][0x1f8], 0x1 ;  /* 0x00007e000416ea11 */ /* 0x040fe600078008ff */
[----:B------:R-:W3:Y:S01]  /*6340*/  LDSM.16.M88.4 R24, [R180+0x1000] ;  /* 0x00100000b418783b */ /* 0x000ee20000000200 */
[----:B------:R-:W-:Y:S02]  /*6350*/  @!P6 LEA.HI.X R23, R4, c[0x0][0x1fc], R5, 0x1, P0 ;  /* 0x00007f000417ea11 */ /* 0x000fe400000f0c05 */
[----:B------:R-:W-:Y:S02]  /*6360*/  @!P6 IADD3 R6, P0, R210, 0x40, RZ ;  /* 0x00000040d206e810 */ /* 0x000fe40007f1e0ff */
[----:B------:R-:W4:Y:S03]  /*6370*/  LDSM.16.M88.4 R136, [R180+0x1800] ;  /* 0x00180000b488783b */ /* 0x000f260000000200 */
[--C-:B------:R-:W-:Y:S01]  /*6380*/  @!P6 IMAD.X R5, RZ, RZ, R212.reuse, P0 ;  /* 0x000000ffff05e224 */ /* 0x100fe200000e06d4 */
[----:B------:R-:W-:Y:S01]  /*6390*/  @!P6 IADD3 R4, P0, R2, R6, RZ ;  /* 0x000000060204e210 */ /* 0x000fe20007f1e0ff */
[----:B------:R-:W-:Y:S04]  /*63a0*/  LDSM.16.M88.4 R140, [R188] ;  /* 0x00000000bc8c783b */ /* 0x000fe80000000200 */
[----:B------:R-:W-:Y:S01]  /*63b0*/  @!P6 IMAD.X R7, R0, 0x1, R5, P0 ;  /* 0x000000010007e824 */ /* 0x000fe200000e0605 */
[C---:B------:R-:W-:Y:S01]  /*63c0*/  @!P6 LEA R162, P0, R4.reuse, c[0x0][0x1f8], 0x1 ;  /* 0x00007e0004a2ea11 */ /* 0x040fe200078008ff */
[----:B------:R-:W5:Y:S03]  /*63d0*/  LDSM.16.M88.4 R144, [R191] ;  /* 0x00000000bf90783b */ /* 0x000f660000000200 */
[----:B------:R-:W-:Y:S02]  /*63e0*/  @!P6 LEA.HI.X R163, R4, c[0x0][0x1fc], R7, 0x1, P0 ;  /* 0x00007f0004a3ea11 */ /* 0x000fe400000f0c07 */
[----:B------:R-:W-:Y:S01]  /*63f0*/  @!P6 IADD3 R4, P0, R210, 0x80, RZ ;  /* 0x00000080d204e810 */ /* 0x000fe20007f1e0ff */
[----:B------:R-:W2:Y:S04]  /*6400*/  LDSM.16.M88.4 R148, [R202] ;  /* 0x00000000ca94783b */ /* 0x000ea80000000200 */
[----:B------:R-:W-:Y:S01]  /*6410*/  @!P6 IMAD.X R13, RZ, RZ, R212, P0 ;  /* 0x000000ffff0de224 */ /* 0x000fe200000e06d4 */
[----:B------:R-:W-:Y:S01]  /*6420*/  @!P6 IADD3 R2, P0, R2, R4, RZ ;  /* 0x000000040202e210 */ /* 0x000fe20007f1e0ff */
[----:B------:R-:W3:Y:S04]  /*6430*/  LDSM.16.M88.4 R152, [R201] ;  /* 0x00000000c998783b */ /* 0x000ee80000000200 */
[----:B------:R-:W-:Y:S01]  /*6440*/  @!P6 IMAD.X R0, R0, 0x1, R13, P0 ;  /* 0x000000010000e824 */ /* 0x000fe200000e060d */
[C---:B------:R-:W-:Y:S01]  /*6450*/  @!P6 LEA R160, P0, R2.reuse, c[0x0][0x1f8], 0x1 ;  /* 0x00007e0002a0ea11 */ /* 0x040fe200078008ff */
[----:B------:R-:W3:Y:S03]  /*6460*/  LDSM.16.M88.4 R156, [R200] ;  /* 0x00000000c89c783b */ /* 0x000ee60000000200 */
[----:B------:R-:W-:Y:S02]  /*6470*/  @!P6 LEA.HI.X R161, R2, c[0x0][0x1fc], R0, 0x1, P0 ;  /* 0x00007f0002a1ea11 */ /* 0x000fe400000f0c00 */
[C---:B------:R-:W-:Y:S01]  /*6480*/  @!P6 IADD3 R2, P0, R12.reuse, R6, RZ ;  /* 0x000000060c02e210 */ /* 0x040fe20007f1e0ff */
[----:B------:R-:W-:Y:S01]  /*6490*/  @!PT LDS RZ, [RZ] ;  /* 0x00000000fffff984 */ /* 0x000fe20000000800 */
[----:B------:R-:W-:Y:S01]  /*64a0*/  @!PT LDS RZ, [RZ] ;  /* 0x00000000fffff984 */ /* 0x000fe20000000800 */
[----:B------:R-:W-:Y:S01]  /*64b0*/  @!PT LDS RZ, [RZ] ;  /* 0x00000000fffff984 */ /* 0x000fe20000000800 */
[----:B------:R3:W-:Y:S04]  /*64c0*/  @!P6 LDGSTS.E.BYPASS.LTC128B.128 [R205+0x100], [R22.64], !P5 ;  /* 0x0010000016cdefae */ /* 0x0007e8000e901d46 */
[C---:B------:R-:W-:Y:S01]  /*64d0*/  @!P6 IMAD.X R21, R3.reuse, 0x1, R5, P0 ;  /* 0x000000010315e824 */ /* 0x040fe200000e0605 */
[C---:B------:R-:W-:Y:S01]  /*64e0*/  @!P6 IADD3 R20, P0, R12.reuse, R4, RZ ;  /* 0x000000040c14e210 */ /* 0x040fe20007f1e0ff */
[----:B------:R3:W-:Y:S01]  /*64f0*/  @!P6 LDGSTS.E.BYPASS.LTC128B.128 [R205+0x2100], [R162.64], !P4 ;  /* 0x02100000a2cdefae */ /* 0x0007e2000e101d46 */
[C---:B-1----:R-:W-:Y:S03]  /*6500*/  HMMA.16816.F32.BF16 R4, R32.reuse, R8, RZ ;  /* 0x000000082004723c */ /* 0x042fe600000418ff */
[C---:B------:R-:W-:Y:S01]  /*6510*/  @!P6 IMAD.X R124, R3.reuse, 0x1, R13, P0 ;  /* 0x00000001037ce824 */ /* 0x040fe200000e060d */
[----:B------:R-:W-:Y:S01]  /*6520*/  @!P6 IADD3 R0, P0, R12, R210, RZ ;  /* 0x000000d20c00e210 */ /* 0x000fe20007f1e0ff */
[----:B------:R1:W-:Y:S03]  /*6530*/  @!P6 LDGSTS.E.BYPASS.LTC128B.128 [R205+0x4100], [R160.64], !P3 ;  /* 0x04100000a0cdefae */ /* 0x0003e6000d901d46 */
[C---:B------:R-:W-:Y:S01]  /*6540*/  HMMA.16816.F32.BF16 R8, R32.reuse, R10, RZ ;  /* 0x0000000a2008723c */ /* 0x040fe200000418ff */
[----:B------:R-:W-:Y:S03]  /*6550*/  @!P6 IMAD.X R3, R3, 0x1, R212, P0 ;  /* 0x000000010303e824 */ /* 0x000fe600000e06d4 */
[C---:B------:R-:W-:Y:S04]  /*6560*/  @!P6 LEA R28, P0, R0.reuse, c[0x0][0x1f8], 0x1 ;  /* 0x00007e00001cea11 */ /* 0x040fe800078008ff */
[C---:B--2---:R-:W-:Y:S01]  /*6570*/  HMMA.16816.F32.BF16 R12, R32.reuse, R16, RZ ;  /* 0x00000010200c723c */ /* 0x044fe200000418ff */
[----:B------:R-:W-:Y:S03]  /*6580*/  @!P6 LEA.HI.X R29, R0, c[0x0][0x1fc], R3, 0x1, P0 ;  /* 0x00007f00001dea11 */ /* 0x000fe600000f0c03 */
[C---:B------:R-:W-:Y:S02]  /*6590*/  @!P6 LEA R30, P0, R2.reuse, c[0x0][0x1f8], 0x1 ;  /* 0x00007e00021eea11 */ /* 0x040fe400078008ff */
[----:B------:R4:W-:Y:S02]  /*65a0*/  @!P6 LDGSTS.E.BYPASS.LTC128B.128 [R205+0x1100], [R28.64], !P5 ;  /* 0x011000001ccdefae */ /* 0x0009e4000e901d46 */
[C---:B------:R-:W-:Y:S01]  /*65b0*/  HMMA.16816.F32.BF16 R16, R32.reuse, R18, RZ ;  /* 0x000000122010723c */ /* 0x040fe200000418ff */
[----:B------:R-:W-:Y:S03]  /*65c0*/  @!P6 LEA.HI.X R31, R2, c[0x0][0x1fc], R21, 0x1, P0 ;  /* 0x00007f00021fea11 */ /* 0x000fe600000f0c15 */
[C---:B------:R-:W-:Y:S02]  /*65d0*/  @!P6 LEA R2, P0, R20.reuse, c[0x0][0x1f8], 0x1 ;  /* 0x00007e001402ea11 */ /* 0x040fe400078008ff */
[----:B------:R4:W-:Y:S02]  /*65e0*/  @!P6 LDGSTS.E.BYPASS.LTC128B.128 [R205+0x3100], [R30.64], !P4 ;  /* 0x031000001ecdefae */ /* 0x0009e4000e101d46 */
[----:B------:R-:W-:Y:S02]  /*65f0*/  @!P6 LEA.HI.X R3, R20, c[0x0][0x1fc], R124, 0x1, P0 ;  /* 0x00007f001403ea11 */ /* 0x000fe400000f0c7c */
[C---:B---3--:R-:W-:Y:S03]  /*6600*/  HMMA.16816.F32.BF16 R20, R32.reuse, R24, RZ ;  /* 0x000000182014723c */ /* 0x048fe600000418ff */
[----:B------:R2:W-:Y:S01]  /*6610*/  @!P6 LDGSTS.E.BYPASS.LTC128B.128 [R205+0x5100], [R2.64], !P3 ;  /* 0x0510000002cdefae */ /* 0x0005e2000d901d46 */
[C---:B------:R-:W-:Y:S04]  /*6620*/  ISETP.GT.AND P6, PT, R204.reuse, R206, PT ;  /* 0x000000cecc00720c */ /* 0x040fe80003fc4270 */
[C---:B------:R-:W-:Y:S01]  /*6630*/  HMMA.16816.F32.BF16 R24, R32.reuse, R26, RZ ;  /* 0x0000001a2018723c */ /* 0x040fe200000418ff */
[----:B-1----:R-:W-:Y:S05]  /*6640*/  LDSM.16.M88.4 R160, [R190] ;  /* 0x00000000bea0783b */ /* 0x002fea0000000200 */
[----:B------:R-:W0:Y:S03]  /*6650*/  LDGDEPBAR ;  /* 0x00000000000079af */ /* 0x000e260000000000 */
[----:B------:R-:W-:Y:S02]  /*6660*/  @P6 IMAD.MOV.U32 R127, RZ, RZ, c[0x0][0x1e4] ;  /* 0x00007900ff7f6624 */ /* 0x000fe400078e00ff */
[----:B------:R-:W1:Y:S01]  /*6670*/  LDSM.16.M88.4 R164, [R186] ;  /* 0x00000000baa4783b */ /* 0x000e620000000200 */
[----:B------:R-:W-:Y:S01]  /*6680*/  @P6 IMAD.MOV.U32 R124, RZ, RZ, c[0x0][0x1e0] ;  /* 0x00007800ff7c6624 */ /* 0x000fe200078e00ff */
[C---:B----4-:R-:W-:Y:S03]  /*6690*/  HMMA.16816.F32.BF16 R28, R32.reuse, R136, RZ ;  /* 0x00000088201c723c */ /* 0x050fe600000418ff */
[----:B------:R-:W-:Y:S05]  /*66a0*/  LDSM.16.M88.4 R168, [R186+0x1800] ;  /* 0x00180000baa8783b */ /* 0x000fea0000000200 */
[----:B------:R-:W-:Y:S01]  /*66b0*/  LDSM.16.M88.4 R172, [R189] ;  /* 0x00000000bdac783b */ /* 0x000fe20000000200 */
[----:B--2---:R-:W-:Y:S01]  /*66c0*/  @P6 IADD3 R2, R204, -0x1, RZ ;  /* 0xffffffffcc026810 */ /* 0x004fe20007ffe0ff */
[----:B------:R-:W-:Y:S03]  /*66d0*/  HMMA.16816.F32.BF16 R32, R32, R138, RZ ;  /* 0x0000008a2020723c */ /* 0x000fe600000418ff */
[----:B------:R-:W2:Y:S01]  /*66e0*/  LDSM.16.M88.4 R136, [R186+0x800] ;  /* 0x00080000ba88783b */ /* 0x000ea20000000200 */
[----:B------:R-:W-:Y:S04]  /*66f0*/  @P6 SHF.R.S32.HI R0, RZ, 0x1f, R2 ;  /* 0x0000001fff006819 */ /* 0x000fe80000011402 */
[C---:B-----5:R-:W-:Y:S01]  /*6700*/  HMMA.16816.F32.BF16 R4, R140.reuse, R144, R4 ;  /* 0x000000908c04723c */ /* 0x060fe20000041804 */
[----:B------:R-:W-:Y:S04]  /*6710*/  LDSM.16.M88.4 R176, [R183] ;  /* 0x00000000b7b0783b */ /* 0x000fe80000000200 */
[----:B------:R-:W-:Y:S03]  /*6720*/  @P6 IMAD R0, R0, c[0x0][0x1e0], RZ ;  /* 0x0000780000006a24 */ /* 0x000fe600078e02ff */
[C---:B------:R-:W-:Y:S01]  /*6730*/  HMMA.16816.F32.BF16 R8, R140.reuse, R146, R8 ;  /* 0x000000928c08723c */ /* 0x040fe20000041808 */
[----:B------:R-:W3:Y:S03]  /*6740*/  LDSM.16.M88.4 R144, [R186+0x1000] ;  /* 0x00100000ba90783b */ /* 0x000ee60000000200 */
[C---:B------:R-:W-:Y:S02]  /*6750*/  @P6 IMAD R0, R2.reuse, c[0x0][0x1e4], R0 ;  /* 0x0000790002006a24 */ /* 0x040fe400078e0200 */
[----:B------:R-:W-:Y:S02]  /*6760*/  @P6 IMAD.WIDE.U32 R2, R2, c[0x0][0x1e0], RZ ;  /* 0x0000780002026a25 */ /* 0x000fe400078e00ff */
[C---:B------:R-:W-:Y:S04]  /*6770*/  HMMA.16816.F32.BF16 R12, R140.reuse, R148, R12 ;  /* 0x000000948c0c723c */ /* 0x040fe8000004180c */
[----:B------:R-:W-:Y:S02]  /*6780*/  @P6 IMAD.IADD R3, R3, 0x1, R0 ;  /* 0x0000000103036824 */ /* 0x000fe400078e0200 */
[C---:B------:R-:W-:Y:S02]  /*6790*/  @P6 IMAD.SHL.U32 R0, R2.reuse, 0x40, RZ ;  /* 0x0000004002006824 */ /* 0x040fe400078e00ff */
[C---:B------:R-:W-:Y:S01]  /*67a0*/  HMMA.16816.F32.BF16 R16, R140.reuse, R150, R16 ;  /* 0x000000968c10723c */ /* 0x040fe20000041810 */
[----:B------:R-:W-:Y:S03]  /*67b0*/  LDSM.16.M88.4 R148, [R183+0x1000] ;  /* 0x00100000b794783b */ /* 0x000fe60000000200 */
[----:B------:R-:W-:Y:S02]  /*67c0*/  @P6 SHF.L.U64.HI R2, R2, 0x6, R3 ;  /* 0x0000000602026819 */ /* 0x000fe40000010203 */
[C---:B------:R-:W-:Y:S02]  /*67d0*/  @P6 LEA R3, P0, R124.reuse, R0, 0x5 ;  /* 0x000000007c036211 */ /* 0x040fe400078028ff */
[C---:B------:R-:W-:Y:S04]  /*67e0*/  HMMA.16816.F32.BF16 R20, R140.reuse, R152, R20 ;  /* 0x000000988c14723c */ /* 0x040fe80000041814 */
[----:B------:R-:W-:Y:S02]  /*67f0*/  @P6 LEA.HI.X R124, R124, R2, R127, 0x5, P0 ;  /* 0x000000027c7c6211 */ /* 0x000fe400000f2c7f */
[----:B------:R-:W-:Y:S02]  /*6800*/  @P6 IADD3 R127, P0, R0, R208, RZ ;  /* 0x000000d0007f6210 */ /* 0x000fe40007f1e0ff */
[C---:B------:R-:W-:Y:S01]  /*6810*/  HMMA.16816.F32.BF16 R24, R140.reuse, R154, R24 ;  /* 0x0000009a8c18723c */ /* 0x040fe20000041818 */
[----:B------:R-:W-:Y:S07]  /*6820*/  LDSM.16.M88.4 R152, [R180+0x2000] ;  /* 0x00200000b498783b */ /* 0x000fee0000000200 */
[C---:B------:R-:W-:Y:S08]  /*6830*/  HMMA.16816.F32.BF16 R28, R140.reuse, R156, R28 ;  /* 0x0000009c8c1c723c */ /* 0x040ff0000004181c */
[----:B------:R-:W-:Y:S01]  /*6840*/  HMMA.16816.F32.BF16 R32, R140, R158, R32 ;  /* 0x0000009e8c20723c */ /* 0x000fe20000041820 */
[----:B------:R-:W4:Y:S05]  /*6850*/  LDSM.16.M88.4 R140, [R183+0x800] ;  /* 0x00080000b78c783b */ /* 0x000f2a0000000200 */
[----:B------:R-:W-:Y:S02]  /*6860*/  LDSM.16.M88.4 R156, [R180+0x2800] ;  /* 0x00280000b49c783b */ /* 0x000fe40000000200 */
[C---:B-1----:R-:W-:Y:S08]  /*6870*/  HMMA.16816.F32.BF16 R4, R160.reuse, R164, R4 ;  /* 0x000000a4a004723c */ /* 0x042ff00000041804 */
[C---:B------:R-:W-:Y:S01]  /*6880*/  HMMA.16816.F32.BF16 R8, R160.reuse, R166, R8 ;  /* 0x000000a6a008723c */ /* 0x040fe20000041808 */
[----:B------:R-:W-:Y:S07]  /*6890*/  LDSM.16.M88.4 R164, [R199] ;  /* 0x00000000c7a4783b */ /* 0x000fee0000000200 */
[C---:B--2---:R-:W-:Y:S08]  /*68a0*/  HMMA.16816.F32.BF16 R12, R160.reuse, R136, R12 ;  /* 0x00000088a00c723c */ /* 0x044ff0000004180c */
[C---:B------:R-:W-:Y:S01]  /*68b0*/  HMMA.16816.F32.BF16 R16, R160.reuse, R138, R16 ;  /* 0x0000008aa010723c */ /* 0x040fe20000041810 */
[----:B------:R-:W1:Y:S07]  /*68c0*/  LDSM.16.M88.4 R136, [R183+0x1800] ;  /* 0x00180000b788783b */ /* 0x000e6e0000000200 */
[C---:B---3--:R-:W-:Y:S08]  /*68d0*/  HMMA.16816.F32.BF16 R20, R160.reuse, R144, R20 ;  /* 0x00000090a014723c */ /* 0x048ff00000041814 */
[C---:B------:R-:W-:Y:S01]  /*68e0*/  HMMA.16816.F32.BF16 R24, R160.reuse, R146, R24 ;  /* 0x00000092a018723c */ /* 0x040fe20000041818 */
[----:B------:R-:W2:Y:S07]  /*68f0*/  LDSM.16.M88.4 R144, [R187+0x4000] ;  /* 0x00400000bb90783b */ /* 0x000eae0000000200 */
[C---:B------:R-:W-:Y:S08]  /*6900*/  HMMA.16816.F32.BF16 R28, R160.reuse, R168, R28 ;  /* 0x000000a8a01c723c */ /* 0x040ff0000004181c */
[----:B------:R-:W-:Y:S01]  /*6910*/  HMMA.16816.F32.BF16 R32, R160, R170, R32 ;  /* 0x000000aaa020723c */ /* 0x000fe20000041820 */
[----:B------:R-:W3:Y:S05]  /*6920*/  LDSM.16.M88.4 R160, [R180+0x3000] ;  /* 0x00300000b4a0783b */ /* 0x000eea0000000200 */
[----:B------:R-:W-:Y:S02]  /*6930*/  LDSM.16.M88.4 R168, [R180+0x4000] ;  /* 0x00400000b4a8783b */ /* 0x000fe40000000200 */
[C---:B------:R-:W-:Y:S08]  /*6940*/  HMMA.16816.F32.BF16 R4, R172.reuse, R176, R4 ;  /* 0x000000b0ac04723c */ /* 0x040ff00000041804 */
[C---:B------:R-:W-:Y:S08]  /*6950*/  HMMA.16816.F32.BF16 R8, R172.reuse, R178, R8 ;  /* 0x000000b2ac08723c */ /* 0x040ff00000041808 */
[C---:B----4-:R-:W-:Y:S08]  /*6960*/  HMMA.16816.F32.BF16 R12, R172.reuse, R140, R12 ;  /* 0x0000008cac0c723c */ /* 0x050ff0000004180c */
[C---:B------:R-:W-:Y:S01]  /*6970*/  HMMA.16816.F32.BF16 R16, R172.reuse, R142, R16 ;  /* 0x0000008eac10723c */ /* 0x040fe20000041810 */
[----:B------:R-:W4:Y:S07]  /*6980*/  LDSM.16.M88.4 R140, [R180+0x3800] ;  /* 0x00380000b48c783b */ /* 0x000f2e0000000200 */
[C---:B------:R-:W-:Y:S08]  /*6990*/  HMMA.16816.F32.BF16 R20, R172.reuse, R148, R20 ;  /* 0x00000094ac14723c */ /* 0x040ff00000041814 */
[C---:B------:R-:W-:Y:S01]  /*69a0*/  HMMA.16816.F32.BF16 R24, R172.reuse, R150, R24 ;  /* 0x00000096ac18723c */ /* 0x040fe20000041818 */
[----:B------:R-:W5:Y:S07]  /*69b0*/  LDSM.16.M88.4 R148, [R188+0x4000] ;  /* 0x00400000bc94783b */ /* 0x000f6e0000000200 */
[C---:B-1----:R-:W-:Y:S08]  /*69c0*/  HMMA.16816.F32.BF16 R28, R172.reuse, R136, R28 ;  /* 0x00000088ac1c723c */ /* 0x042ff0000004181c */
[----:B------:R-:W-:Y:S01]  /*69d0*/  HMMA.16816.F32.BF16 R32, R172, R138, R32 ;  /* 0x0000008aac20723c */ /* 0x000fe20000041820 */
[----:B------:R-:W1:Y:S07]  /*69e0*/  LDSM.16.M88.4 R136, [R198] ;  /* 0x00000000c688783b */ /* 0x000e6e0000000200 */
[C---:B--2---:R-:W-:Y:S08]  /*69f0*/  HMMA.16816.F32.BF16 R4, R144.reuse, R152, R4 ;  /* 0x000000989004723c */ /* 0x044ff00000041804 */
[C---:B------:R-:W-:Y:S01]  /*6a00*/  HMMA.16816.F32.BF16 R8, R144.reuse, R154, R8 ;  /* 0x0000009a9008723c */ /* 0x040fe20000041808 */
[----:B------:R-:W2:Y:S07]  /*6a10*/  LDSM.16.M88.4 R152, [R197] ;  /* 0x00000000c598783b */ /* 0x000eae0000000200 */
[C---:B------:R-:W-:Y:S08]  /*6a20*/  HMMA.16816.F32.BF16 R12, R144.reuse, R156, R12 ;  /* 0x0000009c900c723c */ /* 0x040ff0000004180c */
[C---:B------:R-:W-:Y:S01]  /*6a30*/  HMMA.16816.F32.BF16 R16, R144.reuse, R158, R16 ;  /* 0x0000009e9010723c */ /* 0x040fe20000041810 */
[----:B------:R-:W-:Y:S07]  /*6a40*/  LDSM.16.M88.4 R156, [R186+0x2000] ;  /* 0x00200000ba9c783b */ /* 0x000fee0000000200 */
[C---:B---3--:R-:W-:Y:S08]  /*6a50*/  HMMA.16816.F32.BF16 R20, R144.reuse, R160, R20 ;  /* 0x000000a09014723c */ /* 0x048ff00000041814 */
[C---:B------:R-:W-:Y:S01]  /*6a60*/  HMMA.16816.F32.BF16 R24, R144.reuse, R162, R24 ;  /* 0x000000a29018723c */ /* 0x040fe20000041818 */
[----:B------:R-:W-:Y:S07]  /*6a70*/  LDSM.16.M88.4 R160, [R186+0x2800] ;  /* 0x00280000baa0783b */ /* 0x000fee0000000200 */
[C---:B----4-:R-:W-:Y:S08]  /*6a80*/  HMMA.16816.F32.BF16 R28, R144.reuse, R140, R28 ;  /* 0x0000008c901c723c */ /* 0x050ff0000004181c */
[----:B------:R-:W-:Y:S01]  /*6a90*/  HMMA.16816.F32.BF16 R32, R144, R142, R32 ;  /* 0x0000008e9020723c */ /* 0x000fe20000041820 */
[----:B------:R-:W3:Y:S05]  /*6aa0*/  LDSM.16.M88.4 R140, [R196] ;  /* 0x00000000c48c783b */ /* 0x000eea0000000200 */
[----:B------:R-:W4:Y:S02]  /*6ab0*/  LDSM.16.M88.4 R144, [R190+0x4000] ;  /* 0x00400000be90783b */ /* 0x000f240000000200 */
[C---:B-----5:R-:W-:Y:S08]  /*6ac0*/  HMMA.16816.F32.BF16 R4, R148.reuse, R164, R4 ;  /* 0x000000a49404723c */ /* 0x060ff00000041804 */
[C---:B------:R-:W-:Y:S01]  /*6ad0*/  HMMA.16816.F32.BF16 R8, R148.reuse, R166, R8 ;  /* 0x000000a69408723c */ /* 0x040fe20000041808 */
[----:B------:R-:W5:Y:S07]  /*6ae0*/  LDSM.16.M88.4 R164, [R186+0x3000] ;  /* 0x00300000baa4783b */ /* 0x000f6e0000000200 */
[C---:B-1----:R-:W-:Y:S08]  /*6af0*/  HMMA.16816.F32.BF16 R12, R148.reuse, R136, R12 ;  /* 0x00000088940c723c */ /* 0x042ff0000004180c */
[C---:B------:R-:W-:Y:S01]  /*6b00*/  HMMA.16816.F32.BF16 R16, R148.reuse, R138, R16 ;  /* 0x0000008a9410723c */ /* 0x040fe20000041810 */
[----:B------:R-:W1:Y:S07]  /*6b10*/  LDSM.16.M88.4 R136, [R186+0x3800] ;  /* 0x00380000ba88783b */ /* 0x000e6e0000000200 */
[C---:B--2---:R-:W-:Y:S08]  /*6b20*/  HMMA.16816.F32.BF16 R20, R148.reuse, R152, R20 ;  /* 0x000000989414723c */ /* 0x044ff00000041814 */
[C---:B------:R-:W-:Y:S01]  /*6b30*/  HMMA.16816.F32.BF16 R24, R148.reuse, R154, R24 ;  /* 0x0000009a9418723c */ /* 0x040fe20000041818 */
[----:B------:R-:W-:Y:S07]  /*6b40*/  LDSM.16.M88.4 R152, [R183+0x2800] ;  /* 0x00280000b798783b */ /* 0x000fee0000000200 */
[C---:B---3--:R-:W-:Y:S08]  /*6b50*/  HMMA.16816.F32.BF16 R28, R148.reuse, R140, R28 ;  /* 0x0000008c941c723c */ /* 0x048ff0000004181c */
[----:B------:R-:W-:Y:S01]  /*6b60*/  HMMA.16816.F32.BF16 R32, R148, R142, R32 ;  /* 0x0000008e9420723c */ /* 0x000fe20000041820 */
[----:B------:R-:W-:Y:S05]  /*6b70*/  LDSM.16.M88.4 R140, [R189+0x4000] ;  /* 0x00400000bd8c783b */ /* 0x000fea0000000200 */
[----:B------:R-:W2:Y:S02]  /*6b80*/  LDSM.16.M88.4 R148, [R183+0x2000] ;  /* 0x00200000b794783b */ /* 0x000ea40000000200 */
[C---:B----4-:R-:W-:Y:S08]  /*6b90*/  HMMA.16816.F32.BF16 R4, R144.reuse, R156, R4 ;  /* 0x0000009c9004723c */ /* 0x050ff00000041804 */
[C---:B------:R-:W-:Y:S01]  /*6ba0*/  HMMA.16816.F32.BF16 R8, R144.reuse, R158, R8 ;  /* 0x0000009e9008723c */ /* 0x040fe20000041808 */
[----:B------:R-:W3:Y:S07]  /*6bb0*/  LDSM.16.M88.4 R156, [R183+0x3000] ;  /* 0x00300000b79c783b */ /* 0x000eee0000000200 */
[C---:B------:R-:W-:Y:S08]  /*6bc0*/  HMMA.16816.F32.BF16 R12, R144.reuse, R160, R12 ;  /* 0x000000a0900c723c */ /* 0x040ff0000004180c */
[C---:B------:R-:W-:Y:S01]  /*6bd0*/  HMMA.16816.F32.BF16 R16, R144.reuse, R162, R16 ;  /* 0x000000a29010723c */ /* 0x040fe20000041810 */
[----:B------:R-:W4:Y:S07]  /*6be0*/  LDSM.16.M88.4 R160, [R183+0x3800] ;  /* 0x00380000b7a0783b */ /* 0x000f2e0000000200 */
[C---:B-----5:R-:W-:Y:S08]  /*6bf0*/  HMMA.16816.F32.BF16 R20, R144.reuse, R164, R20 ;  /* 0x000000a49014723c */ /* 0x060ff00000041814 */
[C---:B------:R-:W-:Y:S01]  /*6c00*/  HMMA.16816.F32.BF16 R24, R144.reuse, R166, R24 ;  /* 0x000000a69018723c */ /* 0x040fe20000041818 */
[----:B------:R-:W5:Y:S07]  /*6c10*/  LDSM.16.M88.4 R164, [R187+0x8000] ;  /* 0x00800000bba4783b */ /* 0x000f6e0000000200 */
[C---:B-1----:R-:W-:Y:S08]  /*6c20*/  HMMA.16816.F32.BF16 R28, R144.reuse, R136, R28 ;  /* 0x00000088901c723c */ /* 0x042ff0000004181c */
[----:B------:R-:W-:Y:S01]  /*6c30*/  HMMA.16816.F32.BF16 R32, R144, R138, R32 ;  /* 0x0000008a9020723c */ /* 0x000fe20000041820 */
[----:B------:R-:W1:Y:S05]  /*6c40*/  LDSM.16.M88.4 R136, [R180+0x4800] ;  /* 0x00480000b488783b */ /* 0x000e6a0000000200 */
[----:B------:R-:W1:Y:S02]  /*6c50*/  LDSM.16.M88.4 R144, [R180+0x5000] ;  /* 0x00500000b490783b */ /* 0x000e640000000200 */
[C---:B--2---:R-:W-:Y:S08]  /*6c60*/  HMMA.16816.F32.BF16 R4, R140.reuse, R148, R4 ;  /* 0x000000948c04723c */ /* 0x044ff00000041804 */
[C---:B------:R-:W-:Y:S01]  /*6c70*/  HMMA.16816.F32.BF16 R8, R140.reuse, R150, R8 ;  /* 0x000000968c08723c */ /* 0x040fe20000041808 */
[----:B------:R-:W-:Y:S07]  /*6c80*/  LDSM.16.M88.4 R148, [R188+0x8000] ;  /* 0x00800000bc94783b */ /* 0x000fee0000000200 */
[C---:B------:R-:W-:Y:S08]  /*6c90*/  HMMA.16816.F32.BF16 R12, R140.reuse, R152, R12 ;  /* 0x000000988c0c723c */ /* 0x040ff0000004180c */
[C---:B------:R-:W-:Y:S01]  /*6ca0*/  HMMA.16816.F32.BF16 R16, R140.reuse, R154, R16 ;  /* 0x0000009a8c10723c */ /* 0x040fe20000041810 */
[----:B------:R-:W-:Y:S07]  /*6cb0*/  LDSM.16.M88.4 R152, [R195] ;  /* 0x00000000c398783b */ /* 0x000fee0000000200 */
[C---:B---3--:R-:W-:Y:S08]  /*6cc0*/  HMMA.16816.F32.BF16 R20, R140.reuse, R156, R20 ;  /* 0x0000009c8c14723c */ /* 0x048ff00000041814 */
[C---:B------:R-:W-:Y:S01]  /*6cd0*/  HMMA.16816.F32.BF16 R24, R140.reuse, R158, R24 ;  /* 0x0000009e8c18723c */ /* 0x040fe20000041818 */
[----:B------:R-:W-:Y:S07]  /*6ce0*/  LDSM.16.M88.4 R156, [R194] ;  /* 0x00000000c29c783b */ /* 0x000fee0000000200 */
[C---:B----4-:R-:W-:Y:S08]  /*6cf0*/  HMMA.16816.F32.BF16 R28, R140.reuse, R160, R28 ;  /* 0x000000a08c1c723c */ /* 0x050ff0000004181c */
[----:B------:R-:W-:Y:S01]  /*6d00*/  HMMA.16816.F32.BF16 R32, R140, R162, R32 ;  /* 0x000000a28c20723c */ /* 0x000fe20000041820 */
[----:B------:R-:W2:Y:S05]  /*6d10*/  LDSM.16.M88.4 R140, [R180+0x5800] ;  /* 0x00580000b48c783b */ /* 0x000eaa0000000200 */
[----:B------:R-:W3:Y:S02]  /*6d20*/  LDSM.16.M88.4 R160, [R193] ;  /* 0x00000000c1a0783b */ /* 0x000ee40000000200 */
[C---:B-----5:R-:W-:Y:S08]  /*6d30*/  HMMA.16816.F32.BF16 R4, R164.reuse, R168, R4 ;  /* 0x000000a8a404723c */ /* 0x060ff00000041804 */
[C---:B------:R-:W-:Y:S01]  /*6d40*/  HMMA.16816.F32.BF16 R8, R164.reuse, R170, R8 ;  /* 0x000000aaa408723c */ /* 0x040fe20000041808 */
[----:B------:R-:W-:Y:S07]  /*6d50*/  LDSM.16.M88.4 R168, [R186+0x4000] ;  /* 0x00400000baa8783b */ /* 0x000fee0000000200 */
[C---:B-1----:R-:W-:Y:S08]  /*6d60*/  HMMA.16816.F32.BF16 R12, R164.reuse, R136, R12 ;  /* 0x00000088a40c723c */ /* 0x042ff0000004180c */
[C---:B------:R-:W-:Y:S01]  /*6d70*/  HMMA.16816.F32.BF16 R16, R164.reuse, R138, R16 ;  /* 0x0000008aa410723c */ /* 0x040fe20000041810 */
[----:B------:R-:W1:Y:S07]  /*6d80*/  LDSM.16.M88.4 R136, [R192] ;  /* 0x00000000c088783b */ /* 0x000e6e0000000200 */
[C---:B------:R-:W-:Y:S08]  /*6d90*/  HMMA.16816.F32.BF16 R20, R164.reuse, R144, R20 ;  /* 0x00000090a414723c */ /* 0x040ff00000041814 */
[C---:B------:R-:W-:Y:S01]  /*6da0*/  HMMA.16816.F32.BF16 R24, R164.reuse, R146, R24 ;  /* 0x00000092a418723c */ /* 0x040fe20000041818 */
[----:B------:R-:W4:Y:S07]  /*6db0*/  LDSM.16.M88.4 R144, [R190+0x8000] ;  /* 0x00800000be90783b */ /* 0x000f2e0000000200 */
[C---:B--2---:R-:W-:Y:S08]  /*6dc0*/  HMMA.16816.F32.BF16 R28, R164.reuse, R140, R28 ;  /* 0x0000008ca41c723c */ /* 0x044ff0000004181c */
[----:B------:R-:W-:Y:S01]  /*6dd0*/  HMMA.16816.F32.BF16 R32, R164, R142, R32 ;  /* 0x0000008ea420723c */ /* 0x000fe20000041820 */
[----:B------:R-:W2:Y:S07]  /*6de0*/  LDSM.16.M88.4 R140, [R186+0x4800] ;  /* 0x00480000ba8c783b */ /* 0x000eae0000000200 */
[C---:B------:R-:W-:Y:S08]  /*6df0*/  HMMA.16816.F32.BF16 R4, R148.reuse, R152, R4 ;  /* 0x000000989404723c */ /* 0x040ff00000041804 */
[C---:B------:R-:W-:Y:S01]  /*6e00*/  HMMA.16816.F32.BF16 R8, R148.reuse, R154, R8 ;  /* 0x0000009a9408723c */ /* 0x040fe20000041808 */
[----:B------:R-:W-:Y:S07]  /*6e10*/  LDSM.16.M88.4 R152, [R183+0x4000] ;  /* 0x00400000b798783b */ /* 0x000fee0000000200 */
[C---:B------:R-:W-:Y:S08]  /*6e20*/  HMMA.16816.F32.BF16 R12, R148.reuse, R156, R12 ;  /* 0x0000009c940c723c */ /* 0x040ff0000004180c */
[C---:B------:R-:W-:Y:S08]  /*6e30*/  HMMA.16816.F32.BF16 R16, R148.reuse, R158, R16 ;  /* 0x0000009e9410723c */ /* 0x040ff00000041810 */
[C---:B---3--:R-:W-:Y:S08]  /*6e40*/  HMMA.16816.F32.BF16 R20, R148.reuse, R160, R20 ;  /* 0x000000a09414723c */ /* 0x048ff00000041814 */
[C---:B------:R-:W-:Y:S08]  /*6e50*/  HMMA.16816.F32.BF16 R24, R148.reuse, R162, R24 ;  /* 0x000000a29418723c */ /* 0x040ff00000041818 */
[C---:B-1----:R-:W-:Y:S08]  /*6e60*/  HMMA.16816.F32.BF16 R28, R148.reuse, R136, R28 ;  /* 0x00000088941c723c */ /* 0x042ff0000004181c */
[----:B------:R-:W-:Y:S01]  /*6e70*/  HMMA.16816.F32.BF16 R32, R148, R138, R32 ;  /* 0x0000008a9420723c */ /* 0x000fe20000041820 */
[----:B------:R-:W1:Y:S05]  /*6e80*/  LDSM.16.M88.4 R136, [R186+0x5000] ;  /* 0x00500000ba88783b */ /* 0x000e6a0000000200 */
[----:B------:R-:W3:Y:S02]  /*6e90*/  LDSM.16.M88.4 R148, [R186+0x5800] ;  /* 0x00580000ba94783b */ /* 0x000ee40000000200 */
[C---:B----4-:R-:W-:Y:S08]  /*6ea0*/  HMMA.16816.F32.BF16 R4, R144.reuse, R168, R4 ;  /* 0x000000a89004723c */ /* 0x050ff00000041804 */
[C---:B------:R-:W-:Y:S08]  /*6eb0*/  HMMA.16816.F32.BF16 R8, R144.reuse, R170, R8 ;  /* 0x000000aa9008723c */ /* 0x040ff00000041808 */
[C---:B--2---:R-:W-:Y:S08]  /*6ec0*/  HMMA.16816.F32.BF16 R12, R144.reuse, R140, R12 ;  /* 0x0000008c900c723c */ /* 0x044ff0000004180c */
[C---:B------:R-:W-:Y:S01]  /*6ed0*/  HMMA.16816.F32.BF16 R16, R144.reuse, R142, R16 ;  /* 0x0000008e9010723c */ /* 0x040fe20000041810 */
[----:B------:R-:W2:Y:S07]  /*6ee0*/  LDSM.16.M88.4 R140, [R189+0x8000] ;  /* 0x00800000bd8c783b */ /* 0x000eae0000000200 */
[C---:B-1----:R-:W-:Y:S07]  /*6ef0*/  HMMA.16816.F32.BF16 R20, R144.reuse, R136, R20 ;  /* 0x000000889014723c */ /* 0x042fee0000041814 */
[--C-:B------:R-:W-:Y:S01]  /*6f00*/  @P6 IMAD.X R136, R2, 0x1, R207.reuse, P0 ;  /* 0x0000000102886824 */ /* 0x100fe200000e06cf */
[C---:B------:R-:W-:Y:S04]  /*6f10*/  HMMA.16816.F32.BF16 R24, R144.reuse, R138, R24 ;  /* 0x0000008a9018723c */ /* 0x040fe80000041818 */
[C---:B------:R-:W-:Y:S04]  /*6f20*/  @P6 LEA R164, P0, R127.reuse, c[0x0][0x1c8], 0x1 ;  /* 0x000072007fa46a11 */ /* 0x040fe800078008ff */
[C---:B---3--:R-:W-:Y:S04]  /*6f30*/  HMMA.16816.F32.BF16 R28, R144.reuse, R148, R28 ;  /* 0x00000094901c723c */ /* 0x048fe8000004181c */
[----:B------:R-:W-:Y:S02]  /*6f40*/  @P6 LEA.HI.X R165, R127, c[0x0][0x1cc], R136, 0x1, P0 ;  /* 0x000073007fa56a11 */ /* 0x000fe400000f0c88 */
[----:B------:R-:W1:Y:S01]  /*6f50*/  LDSM.16.M88.4 R136, [R183+0x4800] ;  /* 0x00480000b788783b */ /* 0x000e620000000200 */
[----:B------:R-:W-:Y:S01]  /*6f60*/  @P6 IADD3 R160, P0, R208, 0x40, RZ ;  /* 0x00000040d0a06810 */ /* 0x000fe20007f1e0ff */
[----:B------:R-:W-:Y:S03]  /*6f70*/  HMMA.16816.F32.BF16 R32, R144, R150, R32 ;  /* 0x000000969020723c */ /* 0x000fe60000041820 */
[----:B------:R-:W3:Y:S01]  /*6f80*/  LDSM.16.M88.4 R144, [R183+0x5000] ;  /* 0x00500000b790783b */ /* 0x000ee20000000200 */
[----:B------:R-:W-:Y:S01]  /*6f90*/  @P6 IMAD.X R157, RZ, RZ, R207, P0 ;  /* 0x000000ffff9d6224 */ /* 0x000fe200000e06cf */
[-C--:B------:R-:W-:Y:S03]  /*6fa0*/  @P6 IADD3 R127, P0, R0, R160.reuse, RZ ;  /* 0x000000a0007f6210 */ /* 0x080fe60007f1e0ff */
[C---:B--2---:R-:W-:Y:S05]  /*6fb0*/  HMMA.16816.F32.BF16 R4, R140.reuse, R152, R4 ;  /* 0x000000988c04723c */ /* 0x044fea0000041804 */
[----:B------:R-:W-:Y:S01]  /*6fc0*/  @P6 IMAD.X R148, R2, 0x1, R157, P0 ;  /* 0x0000000102946824 */ /* 0x000fe200000e069d */
[C---:B------:R-:W-:Y:S02]  /*6fd0*/  @P6 LEA R162, P0, R127.reuse, c[0x0][0x1c8], 0x1 ;  /* 0x000072007fa26a11 */ /* 0x040fe400078008ff */
[C---:B------:R-:W-:Y:S04]  /*6fe0*/  HMMA.16816.F32.BF16 R8, R140.reuse, R154, R8 ;  /* 0x0000009a8c08723c */ /* 0x040fe80000041808 */
[----:B------:R-:W-:Y:S02]  /*6ff0*/  @P6 LEA.HI.X R163, R127, c[0x0][0x1cc], R148, 0x1, P0 ;  /* 0x000073007fa36a11 */ /* 0x000fe400000f0c94 */
[----:B------:R-:W2:Y:S01]  /*7000*/  LDSM.16.M88.4 R148, [R183+0x5800] ;  /* 0x00580000b794783b */ /* 0x000ea20000000200 */
[----:B------:R-:W-:Y:S01]  /*7010*/  @P6 IADD3 R127, P0, R208, 0x80, RZ ;  /* 0x00000080d07f6810 */ /* 0x000fe20007f1e0ff */
[----:B------:R-:W-:Y:S04]  /*7020*/  DEPBAR.LE SB0, 0x0 ;  /* 0x000080000000791a */ /* 0x000fe80000000000 */
[----:B------:R-:W-:Y:S01]  /*7030*/  BAR.SYNC.DEFER_BLOCKING 0x0 ;  /* 0x0000000000007b1d */ /* 0x000fe20000010000 */
[----:B------:R-:W-:Y:S01]  /*7040*/  @P6 IMAD.X R156, RZ, RZ, R207, P0 ;  /* 0x000000ffff9c6224 */ /* 0x000fe200000e06cf */
[-C--:B------:R-:W-:Y:S05]  /*7050*/  @P6 IADD3 R0, P0, R0, R127.reuse, RZ ;  /* 0x0000007f00006210 */ /* 0x080fea0007f1e0ff */
[----:B------:R-:W-:Y:S01]  /*7060*/  @P6 IMAD.X R2, R2, 0x1, R156, P0 ;  /* 0x0000000102026824 */ /* 0x000fe200000e069c */
[C---:B------:R-:W-:Y:S01]  /*7070*/  @P6 LEA R158, P0, R0.reuse, c[0x0][0x1c8], 0x1 ;  /* 0x00007200009e6a11 */ /* 0x040fe200078008ff */
[C---:B-1----:R-:W-:Y:S05]  /*7080*/  HMMA.16816.F32.BF16 R12, R140.reuse, R136, R12 ;  /* 0x000000888c0c723c */ /* 0x042fea000004180c */
[----:B------:R-:W-:Y:S02]  /*7090*/  @P6 LEA.HI.X R159, R0, c[0x0][0x1cc], R2, 0x1, P0 ;  /* 0x00007300009f6a11 */ /* 0x000fe400000f0c02 */
[C---:B------:R-:W-:Y:S01]  /*70a0*/  @P6 IADD3 R0, P0, R3.reuse, R160, RZ ;  /* 0x000000a003006210 */ /* 0x040fe20007f1e0ff */
[C---:B------:R-:W-:Y:S04]  /*70b0*/  HMMA.16816.F32.BF16 R16, R140.reuse, R138, R16 ;  /* 0x0000008a8c10723c */ /* 0x040fe80000041810 */
[C---:B------:R-:W-:Y:S01]  /*70c0*/  @P6 IMAD.X R154, R124.reuse, 0x1, R157, P0 ;  /* 0x000000017c9a6824 */ /* 0x040fe200000e069d */
[----:B------:R-:W-:Y:S01]  /*70d0*/  @P6 IADD3 R2, P0, R3, R127, RZ ;  /* 0x0000007f03026210 */ /* 0x000fe20007f1e0ff */
[----:B------:R-:W-:Y:S01]  /*70e0*/  @!PT LDS RZ, [RZ] ;  /* 0x00000000fffff984 */ /* 0x000fe20000000800 */
[----:B------:R-:W-:Y:S01]  /*70f0*/  @!PT LDS RZ, [RZ] ;  /* 0x00000000fffff984 */ /* 0x000fe20000000800 */
[----:B------:R-:W-:Y:S01]  /*7100*/  @!PT LDS RZ, [RZ] ;  /* 0x00000000fffff984 */ /* 0x000fe20000000800 */
[----:B------:R1:W-:Y:S01]  /*7110*/  @P6 LDGSTS.E.BYPASS.LTC128B.128 [R205+0x6100], [R164.64], !P5 ;  /* 0x06100000a4cd6fae */ /* 0x0003e2000e901d46 */
[----:B------:R-:W-:Y:S01]  /*7120*/  IMAD.IADD R127, R237, 0x1, R228 ;  /* 0x00000001ed7f7824 */ /* 0x000fe200078e02e4 */
[C---:B---3--:R-:W-:Y:S03]  /*7130*/  HMMA.16816.F32.BF16 R20, R140.reuse, R144, R20 ;  /* 0x000000908c14723c */ /* 0x048fe60000041814 */
[----:B------:R1:W-:Y:S01]  /*7140*/  @P6 LDGSTS.E.BYPASS.LTC128B.128 [R205+0x8100], [R162.64], !P4 ;  /* 0x08100000a2cd6fae */ /* 0x0003e2000e101d46 */
[C---:B------:R-:W-:Y:S01]  /*7150*/  @P6 IMAD.X R155, R124.reuse, 0x1, R156, P0 ;  /* 0x000000017c9b6824 */ /* 0x040fe200000e069c */
[----:B------:R-:W-:Y:S03]  /*7160*/  @P6 IADD3 R3, P0, R3, R208, RZ ;  /* 0x000000d003036210 */ /* 0x000fe60007f1e0ff */
[----:B------:R1:W-:Y:S01]  /*7170*/  @P6 LDGSTS.E.BYPASS.LTC128B.128 [R205+0xa100], [R158.64], !P3 ;  /* 0x0a1000009ecd6fae */ /* 0x0003e2000d901d46 */
[C---:B------:R-:W-:Y:S03]  /*7180*/  HMMA.16816.F32.BF16 R24, R140.reuse, R146, R24 ;  /* 0x000000928c18723c */ /* 0x040fe60000041818 */
[----:B------:R-:W-:Y:S01]  /*7190*/  @P6 IMAD.X R124, R124, 0x1, R207, P0 ;  /* 0x000000017c7c6824 */ /* 0x000fe200000e06cf */
[C---:B------:R-:W-:Y:S04]  /*71a0*/  @P6 LEA R152, P0, R3.reuse, c[0x0][0x1c8], 0x1 ;  /* 0x0000720003986a11 */ /* 0x040fe800078008ff */
[----:B------:R-:W-:Y:S01]  /*71b0*/  @P6 LEA.HI.X R153, R3, c[0x0][0x1cc], R124, 0x1, P0 ;  /* 0x0000730003996a11 */ /* 0x000fe200000f0c7c */
[C---:B--2---:R-:W-:Y:S03]  /*71c0*/  HMMA.16816.F32.BF16 R28, R140.reuse, R148, R28 ;  /* 0x000000948c1c723c */ /* 0x044fe6000004181c */
[----:B------:R-:W-:Y:S01]  /*71d0*/  @P6 LEA R138, P0, R0, c[0x0][0x1c8], 0x1 ;  /* 0x00007200008a6a11 */ /* 0x000fe200078008ff */
[----:B------:R1:W-:Y:S01]  /*71e0*/  @P6 LDGSTS.E.BYPASS.LTC128B.128 [R205+0x7100], [R152.64], !P5 ;  /* 0x0710000098cd6fae */ /* 0x0003e2000e901d46 */
[----:B------:R-:W-:Y:S02]  /*71f0*/  IMAD.SHL.U32 R124, R204, 0x40, RZ ;  /* 0x00000040cc7c7824 */ /* 0x000fe400078e00ff */
[----:B------:R-:W-:Y:S01]  /*7200*/  @P6 LEA.HI.X R139, R0, c[0x0][0x1cc], R154, 0x1, P0 ;  /* 0x00007300008b6a11 */ /* 0x000fe200000f0c9a */
[----:B------:R-:W-:Y:S01]  /*7210*/  @P2 IMAD.HI.U32 R0, R127, c[0x0][0x2c8], RZ ;  /* 0x0000b2007f002a27 */ /* 0x000fe200078e00ff */
[C---:B------:R-:W-:Y:S01]  /*7220*/  @P6 LEA R136, P0, R2.reuse, c[0x0][0x1c8], 0x1 ;  /* 0x0000720002886a11 */ /* 0x040fe200078008ff */
[----:B------:R-:W-:Y:S02]  /*7230*/  HMMA.16816.F32.BF16 R32, R140, R150, R32 ;  /* 0x000000968c20723c */ /* 0x000fe40000041820 */
[----:B------:R1:W-:Y:S01]  /*7240*/  @P6 LDGSTS.E.BYPASS.LTC128B.128 [R205+0x9100], [R138.64], !P4 ;  /* 0x091000008acd6fae */ /* 0x0003e2000e101d46 */
[----:B------:R-:W-:Y:S02]  /*7250*/  @P6 LEA.HI.X R137, R2, c[0x0][0x1cc], R155, 0x1, P0 ;  /* 0x0000730002896a11 */ /* 0x000fe400000f0c9b */
[----:B------:R-:W-:Y:S02]  /*7260*/  @P2 SHF.R.U32.HI R127, RZ, c[0x0][0x2cc], R0 ;  /* 0x0000b300ff7f2a19 */ /* 0x000fe40000011600 */
[----:B------:R-:W-:Y:S01]  /*7270*/  IADD3 R0, -R224, 0x1, -R124 ;  /* 0x00000001e0007810 */ /* 0x000fe20007ffe97c */
[----:B------:R2:W-:Y:S04]  /*7280*/  @P6 LDGSTS.E.BYPASS.LTC128B.128 [R205+0xb100], [R136.64], !P3 ;  /* 0x0b10000088cd6fae */ /* 0x0005e8000d901d46 */
[----:B------:R-:W-:Y:S01]  /*7290*/  IADD3 R0, -R226, R0, R225 ;  /* 0x00000000e2007210 */ /* 0x000fe20007ffe1e1 */
[----:B------:R-:W3:Y:S05]  /*72a0*/  SHFL.IDX PT, R3, R127, RZ, 0x1c1f ;  /* 0x001c1fff7f037589 */ /* 0x000eea00000e0000 */
[----:B------:R-:W0:Y:S01]  /*72b0*/  LDGDEPBAR ;  /* 0x00000000000079af */ /* 0x000e220000000000 */
[C---:B--2---:R-:W-:Y:S02]  /*72c0*/  IADD3 R137, R0.reuse, c[0x0][0x328], RZ ;  /* 0x0000ca0000897a10 */ /* 0x044fe40007ffe0ff */
[----:B------:R-:W-:Y:S03]  /*72d0*/  IADD3 R136, R0, UR4, RZ ;  /* 0x0000000400887c10 */ /* 0x000fe6000fffe0ff */
[--C-:B---3--:R-:W-:Y:S02]  /*72e0*/  IMAD.IADD R2, R137, 0x1, R3.reuse ;  /* 0x0000000189027824 */ /* 0x108fe400078e0203 */
[----:B------:R-:W-:Y:S01]  /*72f0*/  IMAD.IADD R0, R136, 0x1, R3 ;  /* 0x0000000188007824 */ /* 0x000fe200078e0203 */
[----:B------:R-:W-:-:S05]  /*7300*/  @!P1 BRA `(.L_x_447) ;  /* 0x0000018000009947 */ /* 0x000fca0003800000 */
[----:B-1----:R-:W-:Y:S01]  /*7310*/  IADD3 R3, -R226, R225, R3 ;  /* 0x000000e1e2037210 */ /* 0x002fe20007ffe103 */
[----:B------:R-:W-:Y:S03]  /*7320*/  BSSY B0, `(.L_x_448) ;  /* 0x0000011000007945 */ /* 0x000fe60003800000 */
        /* <DEDUP_REMOVED lines=11> */
.L_x_449:
[----:B------:R-:W-:Y:S04]  /*73e0*/  MOV R138, c[0x0][0x32c] ;  /* 0x0000cb00008a7a02 */ /* 0x000fe80000000f00 */
[----:B------:R-:W-:Y:S11]  /*73f0*/  ISETP.NE.AND P0, PT, R138, 0x1, PT ;  /* 0x000000018a00780c */ /* 0x000ff60003f05270 */
[----:B------:R-:W-:Y:S02]  /*7400*/  @!UPT UIADD3 URZ, URZ, URZ, URZ ;  /* 0x0000003f3f3ff290 */ /* 0x000fe4000fffe03f */
[----:B------:R-:W-:Y:S05]  /*7410*/  @P0 IMAD.HI.U32 R138, R3, c[0x0][0x330], RZ ;  /* 0x0000cc00038a0a27 */ /* 0x000fea00078e00ff */
[----:B------:R-:W-:Y:S02]  /*7420*/  @P0 SHF.R.U32.HI R3, RZ, c[0x0][0x334], R138 ;  /* 0x0000cd00ff030a19 */ /* 0x000fe4000001168a */
.L_x_450:
[----:B------:R-:W-:Y:S05]  /*7430*/  BSYNC B0 ;  /* 0x0000000000007941 */ /* 0x000fea0003800000 */
.L_x_448:
[----:B------:R-:W-:Y:S04]  /*7440*/  IMAD R3, R3, c[0x0][0x32c], -R124 ;  /* 0x0000cb0003037a24 */ /* 0x000fe800078e0a7c */
[----:B------:R-:W-:Y:S05]  /*7450*/  IMAD.IADD R3, R3, 0x1, -R224 ;  /* 0x0000000103037824 */ /* 0x000fea00078e0ae0 */
[----:B------:R-:W-:Y:S02]  /*7460*/  IADD3 R138, R3, c[0x0][0x32c], RZ ;  /* 0x0000cb00038a7a10 */ /* 0x000fe40007ffe0ff */
[----:B------:R-:W-:Y:S02]  /*7470*/  IMNMX R0, R0, R3, !PT ;  /* 0x0000000300007217 */ /* 0x000fe40007800200 */
[----:B------:R-:W-:Y:S02]  /*7480*/  IMNMX R2, R2, R138, PT ;  /* 0x0000008a02027217 */ /* 0x000fe40003800200 */
.L_x_447:
[----:B-1----:R-:W-:Y:S01]  /*7490*/  ISETP.GT.AND P6, PT, R204, -0x1, PT ;  /* 0xffffffffcc00780c */ /* 0x002fe20003fc4270 */
[----:B------:R-:W1:Y:S03]  /*74a0*/  SHFL.IDX PT, R3, R127, 0x1, 0x1c1f ;  /* 0x003c1f007f037f89 */ /* 0x000e6600000e0000 */
[----:B------:R-:W-:Y:S04]  /*74b0*/  ISETP.GT.AND P0, PT, R0, RZ, P6 ;  /* 0x000000ff0000720c */ /* 0x000fe80003704270 */
[----:B------:R-:W-:Y:S04]  /*74c0*/  ISETP.LT.OR P0, PT, R2, 0x1, P0 ;  /* 0x000000010200780c */ /* 0x000fe80000701670 */
[----:B------:R-:W-:Y:S02]  /*74d0*/  FSEL R138, R4, -INF , !P0 ;  /* 0xff800000048a7808 */ /* 0x000fe40004000000 */
[----:B------:R-:W-:Y:S04]  /*74e0*/  ISETP.GT.AND P0, PT, R0, 0x1, P6 ;  /* 0x000000010000780c */ /* 0x000fe80003704270 */
        /* <DEDUP_REMOVED lines=41> */
[----:B------:R-:W-:Y:S01]  /*7780*/  ISETP.GT.AND P0, PT, R0, 0x39, P6 ;  /* 0x000000390000780c */ /* 0x000fe20003704270 */
[--C-:B-1----:R-:W-:Y:S03]  /*7790*/  IMAD.IADD R0, R136, 0x1, R3.reuse ;  /* 0x0000000188007824 */ /* 0x102fe600078e0203 */
[----:B------:R-:W-:Y:S01]  /*77a0*/  ISETP.LT.OR P0, PT, R2, 0x3a, P0 ;  /* 0x0000003a0200780c */ /* 0x000fe20000701670 */
[----:B------:R-:W-:Y:S03]  /*77b0*/  IMAD.IADD R2, R137, 0x1, R3 ;  /* 0x0000000189027824 */ /* 0x000fe600078e0203 */
[----:B------:R-:W-:Y:S01]  /*77c0*/  FSEL R170, R33, -INF , !P0 ;  /* 0xff80000021aa7808 */ /* 0x000fe20004000000 */
[----:B------:R-:W-:-:S05]  /*77d0*/  @!P1 BRA `(.L_x_451) ;  /* 0x0000018000009947 */ /* 0x000fca0003800000 */
[----:B------:R-:W-:Y:S01]  /*77e0*/  IADD3 R3, -R226, R225, R3 ;  /* 0x000000e1e2037210 */ /* 0x000fe20007ffe103 */
        /* <DEDUP_REMOVED lines=12> */
.L_x_453:
[----:B------:R-:W-:Y:S04]  /*78b0*/  MOV R4, c[0x0][0x32c] ;  /* 0x0000cb0000047a02 */ /* 0x000fe80000000f00 */
[----:B------:R-:W-:Y:S11]  /*78c0*/  ISETP.NE.AND P0, PT, R4, 0x1, PT ;  /* 0x000000010400780c */ /* 0x000ff60003f05270 */
[----:B------:R-:W-:Y:S02]  /*78d0*/  @!UPT UIADD3 URZ, URZ, URZ, URZ ;  /* 0x0000003f3f3ff290 */ /* 0x000fe4000fffe03f */
[----:B------:R-:W-:Y:S05]  /*78e0*/  @P0 IMAD.HI.U32 R4, R3, c[0x0][0x330], RZ ;  /* 0x0000cc0003040a27 */ /* 0x000fea00078e00ff */
[----:B------:R-:W-:Y:S02]  /*78f0*/  @P0 SHF.R.U32.HI R3, RZ, c[0x0][0x334], R4 ;  /* 0x0000cd00ff030a19 */ /* 0x000fe40000011604 */
.L_x_454:
[----:B------:R-:W-:Y:S05]  /*7900*/  BSYNC B0 ;  /* 0x0000000000007941 */ /* 0x000fea0003800000 */
.L_x_452:
[----:B------:R-:W-:Y:S04]  /*7910*/  IMAD R124, R3, c[0x0][0x32c], -R124 ;  /* 0x0000cb00037c7a24 */ /* 0x000fe800078e0a7c */
[----:B------:R-:W-:Y:S05]  /*7920*/  IMAD.IADD R3, R124, 0x1, -R224 ;  /* 0x000000017c037824 */ /* 0x000fea00078e0ae0 */
[----:B------:R-:W-:Y:S02]  /*7930*/  IADD3 R4, R3, c[0x0][0x32c], RZ ;  /* 0x0000cb0003047a10 */ /* 0x000fe40007ffe0ff */
[----:B------:R-:W-:Y:S02]  /*7940*/  IMNMX R0, R0, R3, !PT ;  /* 0x0000000300007217 */ /* 0x000fe40007800200 */
[----:B------:R-:W-:Y:S02]  /*7950*/  IMNMX R2, R2, R4, PT ;  /* 0x0000000402027217 */ /* 0x000fe40003800200 */
.L_x_451:
[----:B------:R-:W-:Y:S02]  /*7960*/  ISETP.GT.AND P0, PT, R0, RZ, P6 ;  /* 0x000000ff0000720c */ /* 0x000fe40003704270 */
[----:B------:R-:W-:Y:S02]  /*7970*/  FMNMX.FTZ R3, R138, R125, !PT ;  /* 0x0000007d8a037209 */ /* 0x000fe40007810000 */
[----:B------:R-:W-:Y:S02]  /*7980*/  ISETP.LT.OR P0, PT, R2, 0x1, P0 ;  /* 0x000000010200780c */ /* 0x000fe40000701670 */
[----:B------:R-:W-:Y:S02]  /*7990*/  FMNMX.FTZ R3, R139, R3, !PT ;  /* 0x000000038b037209 */ /* 0x000fe40007810000 */
[----:B------:R-:W-:Y:S02]  /*79a0*/  FSEL R6, R6, -INF , !P0 ;  /* 0xff80000006067808 */ /* 0x000fe40004000000 */
[----:B------:R-:W-:Y:S02]  /*79b0*/  ISETP.GT.AND P0, PT, R0, 0x1, P6 ;  /* 0x000000010000780c */ /* 0x000fe40003704270 */
        /* <DEDUP_REMOVED lines=24> */
[----:B------:R-:W-:Y:S01]  /*7b40*/  ISETP.GT.AND P0, PT, R0, 0x18, P6 ;  /* 0x000000180000780c */ /* 0x000fe20003704270 */
[----:B------:R-:W-:Y:S01]  /*7b50*/  LDSM.16.MT88.4 R12, [R181] ;  /* 0x00000000b50c783b */ /* 0x000fe20000004200 */
        /* <DEDUP_REMOVED lines=24> */
[----:B------:R-:W-:Y:S01]  /*7ce0*/  FSEL R150, R26, -INF , !P0 ;  /* 0xff8000001a967808 */ /* 0x000fe20004000000 */
[----:B------:R-:W-:Y:S01]  /*7cf0*/  SHFL.BFLY PT, R11, R3, 0x2, 0x1f ;  /* 0x0c401f00030b7f89 */ /* 0x000fe200000e0000 */
        /* <DEDUP_REMOVED lines=15> */
[C---:B------:R-:W-:Y:S01]  /*7df0*/  ISETP.GT.AND P0, PT, R0.reuse, 0x38, P6 ;  /* 0x000000380000780c */ /* 0x040fe20003704270 */
[----:B------:R-:W-:Y:S01]  /*7e00*/  LDSM.16.MT88.4 R28, [R185] ;  /* 0x00000000b91c783b */ /* 0x000fe20000004200 */
[----:B------:R-:W-:Y:S02]  /*7e10*/  ISETP.GT.AND P6, PT, R0, 0x39, P6 ;  /* 0x000000390000780c */ /* 0x000fe400037c4270 */
[----:B------:R-:W-:Y:S02]  /*7e20*/  FMNMX.FTZ R0, R157, R10, !PT ;  /* 0x0000000a9d007209 */ /* 0x000fe40007810000 */
[----:B------:R-:W-:Y:S02]  /*7e30*/  ISETP.LT.OR P0, PT, R2, 0x39, P0 ;  /* 0x000000390200780c */ /* 0x000fe40000701670 */
[----:B------:R-:W-:Y:S02]  /*7e40*/  FMNMX.FTZ R0, R159, R0, !PT ;  /* 0x000000009f007209 */ /* 0x000fe40007810000 */
[----:B------:R-:W-:Y:S02]  /*7e50*/  FSEL R158, R34, -INF , !P0 ;  /* 0xff800000229e7808 */ /* 0x000fe40004000000 */
[----:B------:R-:W-:Y:S02]  /*7e60*/  ISETP.LT.OR P6, PT, R2, 0x3a, P6 ;  /* 0x0000003a0200780c */ /* 0x000fe400037c1670 */
[----:B------:R-:W-:Y:S02]  /*7e70*/  FMNMX.FTZ R0, R158, R0, !PT ;  /* 0x000000009e007209 */ /* 0x000fe40007810000 */
[----:B------:R-:W-:Y:S04]  /*7e80*/  FSEL R127, R35, -INF , !P6 ;  /* 0xff800000237f7808 */ /* 0x000fe80007000000 */
[----:B------:R-:W-:Y:S05]  /*7e90*/  FMNMX.FTZ R0, R127, R0, !PT ;  /* 0x000000007f007209 */ /* 0x000fea0007810000 */
[----:B------:R-:W1:Y:S02]  /*7ea0*/  SHFL.BFLY PT, R2, R0, 0x2, 0x1f ;  /* 0x0c401f0000027f89 */ /* 0x000e6400000e0000 */
[----:B-1----:R-:W-:Y:S02]  /*7eb0*/  FMNMX.FTZ R2, R0, R2, !PT ;  /* 0x0000000200027209 */ /* 0x002fe40007810000 */
[----:B------:R-:W-:Y:S05]  /*7ec0*/  FMNMX.FTZ R3, R3, R11, !PT ;  /* 0x0000000b03037209 */ /* 0x000fea0007810000 */
[----:B------:R-:W1:Y:S02]  /*7ed0*/  SHFL.BFLY PT, R10, R3, 0x1, 0x1f ;  /* 0x0c201f00030a7f89 */ /* 0x000e6400000e0000 */
[----:B-1----:R-:W-:Y:S04]  /*7ee0*/  FMNMX.FTZ R124, R3, R10, !PT ;  /* 0x0000000a037c7209 */ /* 0x002fe80007810000 */
[C---:B------:R-:W-:Y:S01]  /*7ef0*/  FSETP.NEU.FTZ.AND P0, PT, R124.reuse, -INF , PT ;  /* 0xff8000007c00780b */ /* 0x040fe20003f1d000 */
[----:B------:R-:W-:Y:S05]  /*7f00*/  FMUL.FTZ R3, R124, c[0x0][0x2d0] ;  /* 0x0000b4007c037a20 */ /* 0x000fea0000410000 */
[----:B------:R-:W-:Y:S02]  /*7f10*/  FSEL R144, R3, RZ, P0 ;  /* 0x000000ff03907208 */ /* 0x000fe40000000000 */
[----:B------:R-:W1:Y:S03]  /*7f20*/  SHFL.BFLY PT, R3, R2, 0x1, 0x1f ;  /* 0x0c201f0002037f89 */ /* 0x000e6600000e0000 */
[--C-:B------:R-:W-:Y:S02]  /*7f30*/  FFMA.FTZ R0, R138, c[0x0][0x2d0], -R144.reuse ;  /* 0x0000b4008a007a23 */ /* 0x100fe40000010890 */
[--C-:B------:R-:W-:Y:S02]  /*7f40*/  FFMA.FTZ R9, R9, c[0x0][0x2d0], -R144.reuse ;  /* 0x0000b40009097a23 */ /* 0x100fe40000010890 */
[----:B------:R2:W-:Y:S10]  /*7f50*/  MUFU.EX2 R218, R0 ;  /* 0x0000000000da7308 */ /* 0x0005f40000000800 */
[----:B------:R-:W-:Y:S01]  /*7f60*/  MUFU.EX2 R219, R9 ;  /* 0x0000000900db7308 */ /* 0x000fe20000000800 */
[----:B-1----:R-:W-:Y:S01]  /*7f70*/  FMNMX.FTZ R3, R2, R3, !PT ;  /* 0x0000000302037209 */ /* 0x002fe20007810000 */
[--C-:B--2---:R-:W-:Y:S08]  /*7f80*/  FFMA.FTZ R0, R139, c[0x0][0x2d0], -R144.reuse ;  /* 0x0000b4008b007a23 */ /* 0x104ff00000010890 */
[----:B------:R1:W2:Y:S02]  /*7f90*/  MUFU.EX2 R221, R0 ;  /* 0x0000000000dd7308 */ /* 0x0002a40000000800 */
[----:B-1----:R-:W-:Y:S01]  /*7fa0*/  FFMA.FTZ R0, R8, c[0x0][0x2d0], -R144 ;  /* 0x0000b40008007a23 */ /* 0x002fe20000010890 */
[----:B--2---:R-:W-:Y:S01]  /*7fb0*/  F2FP.BF16.PACK_AB R136, R221, R218 ;  /* 0x000000dadd88723e */ /* 0x004fe200000010ff */
[C---:B------:R-:W-:Y:S06]  /*7fc0*/  FMUL.FTZ R8, R3.reuse, c[0x0][0x2d0] ;  /* 0x0000b40003087a20 */ /* 0x040fec0000410000 */
[----:B------:R1:W2:Y:S02]  /*7fd0*/  MUFU.EX2 R220, R0 ;  /* 0x0000000000dc7308 */ /* 0x0002a40000000800 */
[----:B-1----:R-:W-:Y:S02]  /*7fe0*/  FSEL R0, R124, RZ, P0 ;  /* 0x000000ff7c007208 */ /* 0x002fe40000000000 */
[----:B------:R-:W-:Y:S02]  /*7ff0*/  FSETP.NEU.FTZ.AND P0, PT, R3, -INF , PT ;  /* 0xff8000000300780b */ /* 0x000fe40003f1d000 */
[----:B--2---:R-:W-:Y:S01]  /*8000*/  F2FP.BF16.PACK_AB R138, R219, R220 ;  /* 0x000000dcdb8a723e */ /* 0x004fe200000010ff */
[----:B------:R-:W-:Y:S01]  /*8010*/  FADD.FTZ R0, -R0, R125 ;  /* 0x0000007d00007221 */ /* 0x000fe20000010100 */
[----:B------:R-:W-:Y:S03]  /*8020*/  FSEL R125, R8, RZ, P0 ;  /* 0x000000ff087d7208 */ /* 0x000fe60000000000 */
[----:B------:R-:W-:Y:S02]  /*8030*/  FMUL.FTZ R0, R0, c[0x0][0x2d0] ;  /* 0x0000b40000007a20 */ /* 0x000fe40000410000 */
[--C-:B------:R-:W-:Y:S02]  /*8040*/  FFMA.FTZ R6, R6, c[0x0][0x2d0], -R125.reuse ;  /* 0x0000b40006067a23 */ /* 0x100fe4000001087d */
[----:B------:R1:W2:Y:S01]  /*8050*/  MUFU.EX2 R2, R0 ;  /* 0x0000000000027308 */ /* 0x0002a20000000800 */
[--C-:B------:R-:W-:Y:S09]  /*8060*/  FFMA.FTZ R4, R4, c[0x0][0x2d0], -R125.reuse ;  /* 0x0000b40004047a23 */ /* 0x100ff2000001087d */
[----:B------:R-:W-:Y:S10]  /*8070*/  MUFU.EX2 R175, R6 ;  /* 0x0000000600af7308 */ /* 0x000ff40000000800 */
[----:B------:R3:W-:Y:S01]  /*8080*/  MUFU.EX2 R172, R4 ;  /* 0x0000000400ac7308 */ /* 0x0007e20000000800 */
[--C-:B-1----:R-:W-:Y:S02]  /*8090*/  FFMA.FTZ R0, R7, c[0x0][0x2d0], -R125.reuse ;  /* 0x0000b40007007a23 */ /* 0x102fe4000001087d */
[C---:B--2---:R-:W-:Y:S02]  /*80a0*/  FMUL.FTZ R8, R2.reuse, R132 ;  /* 0x0000008402087220 */ /* 0x044fe40000410000 */
[C---:B------:R-:W-:Y:S05]  /*80b0*/  FMUL.FTZ R9, R2.reuse, R133 ;  /* 0x0000008502097220 */ /* 0x040fea0000410000 */
[----:B------:R-:W1:Y:S01]  /*80c0*/  MUFU.EX2 R174, R0 ;  /* 0x0000000000ae7308 */ /* 0x000e620000000800 */
[C---:B------:R-:W-:Y:S02]  /*80d0*/  FMUL.FTZ R16, R2.reuse, R104 ;  /* 0x0000006802107220 */ /* 0x040fe40000410000 */
[C---:B------:R-:W-:Y:S02]  /*80e0*/  FMUL.FTZ R17, R2.reuse, R105 ;  /* 0x0000006902117220 */ /* 0x040fe40000410000 */
[C---:B------:R-:W-:Y:S02]  /*80f0*/  FMUL.FTZ R24, R2.reuse, R112 ;  /* 0x0000007002187220 */ /* 0x040fe40000410000 */
[C---:B------:R-:W-:Y:S02]  /*8100*/  FMUL.FTZ R25, R2.reuse, R113 ;  /* 0x0000007102197220 */ /* 0x040fe40000410000 */
[C---:B------:R-:W-:Y:S02]  /*8110*/  FMUL.FTZ R32, R2.reuse, R120 ;  /* 0x0000007802207220 */ /* 0x040fe40000410000 */
[C---:B------:R-:W-:Y:S02]  /*8120*/  FMUL.FTZ R33, R2.reuse, R121 ;  /* 0x0000007902217220 */ /* 0x040fe40000410000 */
[C---:B------:R-:W-:Y:S02]  /*8130*/  FMUL.FTZ R36, R2.reuse, R36 ;  /* 0x0000002402247220 */ /* 0x040fe40000410000 */
[C---:B---3--:R-:W-:Y:S02]  /*8140*/  FMUL.FTZ R4, R2.reuse, R128 ;  /* 0x0000008002047220 */ /* 0x048fe40000410000 */
[C---:B------:R-:W-:Y:S02]  /*8150*/  FMUL.FTZ R37, R2.reuse, R37 ;  /* 0x0000002502257220 */ /* 0x040fe40000410000 */
[C---:B------:R-:W-:Y:S02]  /*8160*/  FMUL.FTZ R40, R2.reuse, R40 ;  /* 0x0000002802287220 */ /* 0x040fe40000410000 */
[C---:B------:R-:W-:Y:S02]  /*8170*/  FMUL.FTZ R41, R2.reuse, R41 ;  /* 0x0000002902297220 */ /* 0x040fe40000410000 */
[----:B------:R-:W-:Y:S01]  /*8180*/  FMUL.FTZ R44, R2, R44 ;  /* 0x0000002c022c7220 */ /* 0x000fe20000410000 */
[----:B-1----:R-:W-:Y:S01]  /*8190*/  F2FP.BF16.PACK_AB R137, R174, R175 ;  /* 0x000000afae89723e */ /* 0x002fe200000010ff */
[--C-:B------:R-:W-:Y:S02]  /*81a0*/  FFMA.FTZ R0, R5, c[0x0][0x2d0], -R125.reuse ;  /* 0x0000b40005007a23 */ /* 0x100fe4000001087d */
[C---:B------:R-:W-:Y:S02]  /*81b0*/  FMUL.FTZ R5, R2.reuse, R129 ;  /* 0x0000008102057220 */ /* 0x040fe40000410000 */
[----:B------:R1:W2:Y:S01]  /*81c0*/  MUFU.EX2 R173, R0 ;  /* 0x0000000000ad7308 */ /* 0x0002a20000000800 */
[C---:B------:R-:W-:Y:S02]  /*81d0*/  FMUL.FTZ R45, R2.reuse, R45 ;  /* 0x0000002d022d7220 */ /* 0x040fe40000410000 */
        /* <DEDUP_REMOVED lines=10> */
[C---:B------:R-:W-:Y:S01]  /*8280*/  FMUL.FTZ R68, R2.reuse, R68 ;  /* 0x0000004402447220 */ /* 0x040fe20000410000 */
[----:B-1----:R-:W-:Y:S01]  /*8290*/  FSEL R0, R3, RZ, P0 ;  /* 0x000000ff03007208 */ /* 0x002fe20000000000 */
[----:B------:R-:W-:Y:S01]  /*82a0*/  FMUL.FTZ R69, R2, R69 ;  /* 0x0000004502457220 */ /* 0x000fe20000410000 */
[----:B--2---:R-:W-:Y:S01]  /*82b0*/  F2FP.BF16.PACK_AB R139, R172, R173 ;  /* 0x000000adac8b723e */ /* 0x004fe200000010ff */
[----:B------:R-:W-:Y:S01]  /*82c0*/  FMUL.FTZ R72, R2, R72 ;  /* 0x0000004802487220 */ /* 0x000fe20000410000 */
[----:B------:R-:W-:Y:S01]  /*82d0*/  ISETP.GT.AND P0, PT, R204, R227, PT ;  /* 0x000000e3cc00720c */ /* 0x000fe20003f04270 */
[----:B------:R-:W-:Y:S02]  /*82e0*/  FADD.FTZ R0, -R0, R126 ;  /* 0x0000007e00007221 */ /* 0x000fe40000010100 */
[----:B------:R-:W-:Y:S02]  /*82f0*/  FMUL.FTZ R73, R2, R73 ;  /* 0x0000004902497220 */ /* 0x000fe40000410000 */
[----:B------:R-:W-:Y:S02]  /*8300*/  FMUL.FTZ R0, R0, c[0x0][0x2d0] ;  /* 0x0000b40000007a20 */ /* 0x000fe40000410000 */
[C---:B------:R-:W-:Y:S02]  /*8310*/  FMUL.FTZ R76, R2.reuse, R76 ;  /* 0x0000004c024c7220 */ /* 0x040fe40000410000 */
[C---:B------:R-:W-:Y:S02]  /*8320*/  FMUL.FTZ R77, R2.reuse, R77 ;  /* 0x0000004d024d7220 */ /* 0x040fe40000410000 */
        /* <DEDUP_REMOVED lines=10> */
[----:B------:R-:W-:Y:S02]  /*83d0*/  FMUL.FTZ R97, R2, R97 ;  /* 0x0000006102617220 */ /* 0x000fe40000410000 */
[C---:B-1----:R-:W-:Y:S02]  /*83e0*/  FMUL.FTZ R6, R0.reuse, R130 ;  /* 0x0000008200067220 */ /* 0x042fe40000410000 */
[C---:B------:R-:W-:Y:S02]  /*83f0*/  FMUL.FTZ R7, R0.reuse, R131 ;  /* 0x0000008300077220 */ /* 0x040fe40000410000 */
[----:B------:R-:W-:Y:S01]  /*8400*/  LDSM.16.MT88.4 R128, [R181+0x2800] ;  /* 0x00280000b580783b */ /* 0x000fe20000004200 */
[C---:B------:R-:W-:Y:S02]  /*8410*/  FMUL.FTZ R10, R0.reuse, R134 ;  /* 0x00000086000a7220 */ /* 0x040fe40000410000 */
[C---:B------:R-:W-:Y:S02]  /*8420*/  FMUL.FTZ R11, R0.reuse, R135 ;  /* 0x00000087000b7220 */ /* 0x040fe40000410000 */
[C---:B------:R-:W-:Y:S03]  /*8430*/  HMMA.16816.F32.BF16 R4, R136.reuse, R12, R4 ;  /* 0x0000000c8804723c */ /* 0x040fe60000041804 */
[----:B------:R-:W-:Y:S02]  /*8440*/  LDSM.16.MT88.4 R132, [R182+0x2800] ;  /* 0x00280000b684783b */ /* 0x000fe40000004200 */
[----:B------:R-:W-:Y:S02]  /*8450*/  FMUL.FTZ R18, R0, R106 ;  /* 0x0000006a00127220 */ /* 0x000fe40000410000 */
[C---:B------:R-:W-:Y:S01]  /*8460*/  FMUL.FTZ R12, R2.reuse, R100 ;  /* 0x00000064020c7220 */ /* 0x040fe20000410000 */
[C---:B------:R-:W-:Y:S04]  /*8470*/  HMMA.16816.F32.BF16 R8, R136.reuse, R14, R8 ;  /* 0x0000000e8808723c */ /* 0x040fe80000041808 */
[----:B------:R-:W-:Y:S02]  /*8480*/  FMUL.FTZ R13, R2, R101 ;  /* 0x00000065020d7220 */ /* 0x000fe40000410000 */
[C---:B------:R-:W-:Y:S02]  /*8490*/  FMUL.FTZ R19, R0.reuse, R107 ;  /* 0x0000006b00137220 */ /* 0x040fe40000410000 */
[C---:B------:R-:W-:Y:S01]  /*84a0*/  FMUL.FTZ R14, R0.reuse, R102 ;  /* 0x00000066000e7220 */ /* 0x040fe20000410000 */
[----:B------:R-:W-:Y:S03]  /*84b0*/  LDSM.16.MT88.4 R104, [R181+0x2000] ;  /* 0x00200000b568783b */ /* 0x000fe60000004200 */
[C---:B------:R-:W-:Y:S02]  /*84c0*/  FMUL.FTZ R15, R0.reuse, R103 ;  /* 0x00000067000f7220 */ /* 0x040fe40000410000 */
[C---:B------:R-:W-:Y:S02]  /*84d0*/  FMUL.FTZ R26, R0.reuse, R114 ;  /* 0x00000072001a7220 */ /* 0x040fe40000410000 */
[C---:B------:R-:W-:Y:S01]  /*84e0*/  FMUL.FTZ R27, R0.reuse, R115 ;  /* 0x00000073001b7220 */ /* 0x040fe20000410000 */
[----:B------:R-:W1:Y:S01]  /*84f0*/  LDSM.16.MT88.4 R100, [R184] ;  /* 0x00000000b864783b */ /* 0x000e620000004200 */
[C---:B------:R-:W-:Y:S01]  /*8500*/  FMUL.FTZ R34, R0.reuse, R122 ;  /* 0x0000007a00227220 */ /* 0x040fe20000410000 */
[C---:B------:R-:W-:Y:S03]  /*8510*/  HMMA.16816.F32.BF16 R12, R136.reuse, R20, R12 ;  /* 0x00000014880c723c */ /* 0x040fe6000004180c */
[C---:B------:R-:W-:Y:S02]  /*8520*/  FMUL.FTZ R35, R0.reuse, R123 ;  /* 0x0000007b00237220 */ /* 0x040fe40000410000 */
[----:B------:R-:W-:Y:S01]  /*8530*/  FMUL.FTZ R38, R0, R38 ;  /* 0x0000002600267220 */ /* 0x000fe20000410000 */
[----:B------:R-:W-:Y:S01]  /*8540*/  LDSM.16.MT88.4 R112, [R181+0x800] ;  /* 0x00080000b570783b */ /* 0x000fe20000004200 */
[C---:B------:R-:W-:Y:S01]  /*8550*/  FMUL.FTZ R20, R2.reuse, R108 ;  /* 0x0000006c02147220 */ /* 0x040fe20000410000 */
[C---:B------:R-:W-:Y:S04]  /*8560*/  HMMA.16816.F32.BF16 R16, R136.reuse, R22, R16 ;  /* 0x000000168810723c */ /* 0x040fe80000041810 */
[----:B------:R-:W-:Y:S02]  /*8570*/  FMUL.FTZ R21, R2, R109 ;  /* 0x0000006d02157220 */ /* 0x000fe40000410000 */
[C---:B------:R-:W-:Y:S01]  /*8580*/  FMUL.FTZ R39, R0.reuse, R39 ;  /* 0x0000002700277220 */ /* 0x040fe20000410000 */
[----:B------:R-:W-:Y:S01]  /*8590*/  LDSM.16.MT88.4 R120, [R184+0x800] ;  /* 0x00080000b878783b */ /* 0x000fe20000004200 */
[C---:B------:R-:W-:Y:S04]  /*85a0*/  FMUL.FTZ R22, R0.reuse, R110 ;  /* 0x0000006e00167220 */ /* 0x040fe80000410000 */
[C---:B------:R-:W-:Y:S02]  /*85b0*/  FMUL.FTZ R23, R0.reuse, R111 ;  /* 0x0000006f00177220 */ /* 0x040fe40000410000 */
[C---:B------:R-:W-:Y:S01]  /*85c0*/  FMUL.FTZ R42, R0.reuse, R42 ;  /* 0x0000002a002a7220 */ /* 0x040fe20000410000 */
[----:B------:R-:W2:Y:S01]  /*85d0*/  LDSM.16.MT88.4 R108, [R182+0x2000] ;  /* 0x00200000b66c783b */ /* 0x000ea20000004200 */
[C---:B------:R-:W-:Y:S02]  /*85e0*/  FMUL.FTZ R43, R0.reuse, R43 ;  /* 0x0000002b002b7220 */ /* 0x040fe40000410000 */
[C---:B------:R-:W-:Y:S01]  /*85f0*/  FMUL.FTZ R46, R0.reuse, R46 ;  /* 0x0000002e002e7220 */ /* 0x040fe20000410000 */
[C---:B------:R-:W-:Y:S03]  /*8600*/  HMMA.16816.F32.BF16 R20, R136.reuse, R28, R20 ;  /* 0x0000001c8814723c */ /* 0x040fe60000041814 */
[C---:B------:R-:W-:Y:S02]  /*8610*/  FMUL.FTZ R47, R0.reuse, R47 ;  /* 0x0000002f002f7220 */ /* 0x040fe40000410000 */
[----:B------:R-:W-:Y:S02]  /*8620*/  FMUL.FTZ R50, R0, R50 ;  /* 0x0000003200327220 */ /* 0x000fe40000410000 */
[C---:B------:R-:W-:Y:S01]  /*8630*/  FMUL.FTZ R28, R2.reuse, R116 ;  /* 0x00000074021c7220 */ /* 0x040fe20000410000 */
[C---:B------:R-:W-:Y:S04]  /*8640*/  HMMA.16816.F32.BF16 R24, R136.reuse, R30, R24 ;  /* 0x0000001e8818723c */ /* 0x040fe80000041818 */
[----:B------:R-:W-:Y:S02]  /*8650*/  FMUL.FTZ R29, R2, R117 ;  /* 0x00000075021d7220 */ /* 0x000fe40000410000 */
[C---:B------:R-:W-:Y:S02]  /*8660*/  FMUL.FTZ R51, R0.reuse, R51 ;  /* 0x0000003300337220 */ /* 0x040fe40000410000 */
[C---:B------:R-:W-:Y:S04]  /*8670*/  FMUL.FTZ R30, R0.reuse, R118 ;  /* 0x00000076001e7220 */ /* 0x040fe80000410000 */
[C---:B------:R-:W-:Y:S02]  /*8680*/  FMUL.FTZ R31, R0.reuse, R119 ;  /* 0x00000077001f7220 */ /* 0x040fe40000410000 */
[----:B------:R-:W-:Y:S01]  /*8690*/  LDSM.16.MT88.4 R116, [R182+0x800] ;  /* 0x00080000b674783b */ /* 0x000fe20000004200 */
[C---:B------:R-:W-:Y:S02]  /*86a0*/  FMUL.FTZ R54, R0.reuse, R54 ;  /* 0x0000003600367220 */ /* 0x040fe40000410000 */
[C---:B------:R-:W-:Y:S02]  /*86b0*/  FMUL.FTZ R55, R0.reuse, R55 ;  /* 0x0000003700377220 */ /* 0x040fe40000410000 */
        /* <DEDUP_REMOVED lines=8> */
[C---:B------:R-:W-:Y:S04]  /*8740*/  HMMA.16816.F32.BF16 R36, R136.reuse, R104, R36 ;  /* 0x000000688824723c */ /* 0x040fe80000041824 */
[C---:B------:R-:W-:Y:S02]  /*8750*/  FMUL.FTZ R67, R0.reuse, R67 ;  /* 0x0000004300437220 */ /* 0x040fe40000410000 */
[C---:B------:R-:W-:Y:S02]  /*8760*/  FMUL.FTZ R70, R0.reuse, R70 ;  /* 0x0000004600467220 */ /* 0x040fe40000410000 */
[C---:B------:R-:W-:Y:S01]  /*8770*/  HMMA.16816.F32.BF16 R40, R136.reuse, R106, R40 ;  /* 0x0000006a8828723c */ /* 0x040fe20000041828 */
[----:B------:R-:W3:Y:S03]  /*8780*/  LDSM.16.MT88.4 R104, [R184+0x2000] ;  /* 0x00200000b868783b */ /* 0x000ee60000004200 */
        /* <DEDUP_REMOVED lines=12> */
[----:B------:R-:W-:Y:S02]  /*8850*/  FMUL.FTZ R87, R0, R87 ;  /* 0x0000005700577220 */ /* 0x000fe40000410000 */
[--C-:B------:R-:W-:Y:S01]  /*8860*/  FFMA.FTZ R100, R140, c[0x0][0x2d0], -R144.reuse ;  /* 0x0000b4008c647a23 */ /* 0x100fe20000010890 */
[C---:B------:R-:W-:Y:S03]  /*8870*/  HMMA.16816.F32.BF16 R56, R136.reuse, R102, R56 ;  /* 0x000000668838723c */ /* 0x040fe60000041838 */
[----:B------:R1:W-:Y:S01]  /*8880*/  MUFU.EX2 R217, R100 ;  /* 0x0000006400d97308 */ /* 0x0003e20000000800 */
[C---:B------:R-:W-:Y:S02]  /*8890*/  FMUL.FTZ R90, R0.reuse, R90 ;  /* 0x0000005a005a7220 */ /* 0x040fe40000410000 */
[C---:B------:R-:W-:Y:S02]  /*88a0*/  FMUL.FTZ R91, R0.reuse, R91 ;  /* 0x0000005b005b7220 */ /* 0x040fe40000410000 */
[C---:B---3--:R-:W-:Y:S04]  /*88b0*/  HMMA.16816.F32.BF16 R60, R136.reuse, R104, R60 ;  /* 0x00000068883c723c */ /* 0x048fe8000004183c */
[C---:B------:R-:W-:Y:S02]  /*88c0*/  FMUL.FTZ R94, R0.reuse, R94 ;  /* 0x0000005e005e7220 */ /* 0x040fe40000410000 */
[C---:B------:R-:W-:Y:S02]  /*88d0*/  FMUL.FTZ R95, R0.reuse, R95 ;  /* 0x0000005f005f7220 */ /* 0x040fe40000410000 */
[C---:B------:R-:W-:Y:S04]  /*88e0*/  HMMA.16816.F32.BF16 R64, R136.reuse, R106, R64 ;  /* 0x0000006a8840723c */ /* 0x040fe80000041840 */
[--C-:B------:R-:W-:Y:S02]  /*88f0*/  FFMA.FTZ R104, R141, c[0x0][0x2d0], -R144.reuse ;  /* 0x0000b4008d687a23 */ /* 0x100fe40000010890 */
[C---:B------:R-:W-:Y:S02]  /*8900*/  FMUL.FTZ R98, R0.reuse, R98 ;  /* 0x0000006200627220 */ /* 0x040fe40000410000 */
[C---:B--2---:R-:W-:Y:S01]  /*8910*/  HMMA.16816.F32.BF16 R68, R136.reuse, R108, R68 ;  /* 0x0000006c8844723c */ /* 0x044fe20000041844 */
[----:B------:R2:W-:Y:S01]  /*8920*/  MUFU.EX2 R216, R104 ;  /* 0x0000006800d87308 */ /* 0x0005e20000000800 */
[----:B-1----:R-:W1:Y:S02]  /*8930*/  LDSM.16.MT88.4 R100, [R182+0x4000] ;  /* 0x00400000b664783b */ /* 0x002e640000004200 */
[----:B------:R-:W-:Y:S03]  /*8940*/  FMUL.FTZ R99, R0, R99 ;  /* 0x0000006300637220 */ /* 0x000fe60000410000 */
[--C-:B------:R-:W-:Y:S01]  /*8950*/  FFMA.FTZ R108, R147, c[0x0][0x2d0], -R144.reuse ;  /* 0x0000b400936c7a23 */ /* 0x100fe20000010890 */
[C---:B------:R-:W-:Y:S03]  /*8960*/  HMMA.16816.F32.BF16 R72, R136.reuse, R110, R72 ;  /* 0x0000006e8848723c */ /* 0x040fe60000041848 */
[----:B------:R3:W-:Y:S01]  /*8970*/  MUFU.EX2 R214, R108 ;  /* 0x0000006c00d67308 */ /* 0x0007e20000000800 */
[--C-:B--2---:R-:W-:Y:S09]  /*8980*/  FFMA.FTZ R104, R143, c[0x0][0x2d0], -R144.reuse ;  /* 0x0000b4008f687a23 */ /* 0x104ff20000010890 */
[----:B------:R2:W4:Y:S01]  /*8990*/  MUFU.EX2 R215, R104 ;  /* 0x0000006800d77308 */ /* 0x0005220000000800 */
[--C-:B---3--:R-:W-:Y:S02]  /*89a0*/  FFMA.FTZ R108, R142, c[0x0][0x2d0], -R125.reuse ;  /* 0x0000b4008e6c7a23 */ /* 0x108fe4000001087d */
[----:B------:R-:W-:Y:S07]  /*89b0*/  LDSM.16.MT88.4 R140, [R185+0x2800] ;  /* 0x00280000b98c783b */ /* 0x000fee0000004200 */
[----:B------:R3:W-:Y:S01]  /*89c0*/  MUFU.EX2 R169, R108 ;  /* 0x0000006c00a97308 */ /* 0x0007e20000000800 */
[C---:B-1----:R-:W-:Y:S07]  /*89d0*/  HMMA.16816.F32.BF16 R76, R136.reuse, R100, R76 ;  /* 0x00000064884c723c */ /* 0x042fee000004184c */
[--C-:B------:R-:W-:Y:S01]  /*89e0*/  FFMA.FTZ R100, R145, c[0x0][0x2d0], -R125.reuse ;  /* 0x0000b40091647a23 */ /* 0x100fe2000001087d */
[C---:B------:R-:W-:Y:S01]  /*89f0*/  HMMA.16816.F32.BF16 R80, R136.reuse, R102, R80 ;  /* 0x000000668850723c */ /* 0x040fe20000041850 */
[----:B--2---:R-:W1:Y:S02]  /*8a00*/  LDSM.16.MT88.4 R104, [R185+0x4000] ;  /* 0x00400000b968783b */ /* 0x004e640000004200 */
[----:B------:R2:W5:Y:S04]  /*8a10*/  MUFU.EX2 R168, R100 ;  /* 0x0000006400a87308 */ /* 0x0005680000000800 */
[----:B----4-:R-:W-:Y:S02]  /*8a20*/  F2FP.BF16.PACK_AB R102, R214, R215 ;  /* 0x000000d7d666723e */ /* 0x010fe400000010ff */
[----:B---3--:R-:W3:Y:S03]  /*8a30*/  LDSM.16.MT88.4 R108, [R184+0x4000] ;  /* 0x00400000b86c783b */ /* 0x008ee60000004200 */
[--C-:B--2---:R-:W-:Y:S01]  /*8a40*/  FFMA.FTZ R100, R146, c[0x0][0x2d0], -R125.reuse ;  /* 0x0000b40092647a23 */ /* 0x104fe2000001087d */
[----:B-----5:R-:W-:Y:S03]  /*8a50*/  F2FP.BF16.PACK_AB R101, R168, R169 ;  /* 0x000000a9a865723e */ /* 0x020fe600000010ff */
[----:B------:R2:W-:Y:S01]  /*8a60*/  MUFU.EX2 R167, R100 ;  /* 0x0000006400a77308 */ /* 0x0005e20000000800 */
[C---:B-1----:R-:W-:Y:S08]  /*8a70*/  HMMA.16816.F32.BF16 R84, R136.reuse, R104, R84 ;  /* 0x000000688854723c */ /* 0x042ff00000041854 */
[C---:B------:R-:W-:Y:S01]  /*8a80*/  HMMA.16816.F32.BF16 R88, R136.reuse, R106, R88 ;  /* 0x0000006a8858723c */ /* 0x040fe20000041858 */
[----:B------:R-:W1:Y:S03]  /*8a90*/  LDSM.16.MT88.4 R104, [R185+0x800] ;  /* 0x00080000b968783b */ /* 0x000e660000004200 */
[--C-:B--2---:R-:W-:Y:S04]  /*8aa0*/  FFMA.FTZ R100, R148, c[0x0][0x2d0], -R125.reuse ;  /* 0x0000b40094647a23 */ /* 0x104fe8000001087d */
[C---:B---3--:R-:W-:Y:S01]  /*8ab0*/  HMMA.16816.F32.BF16 R92, R136.reuse, R108, R92 ;  /* 0x0000006c885c723c */ /* 0x048fe2000004185c */
[----:B------:R2:W3:Y:S07]  /*8ac0*/  MUFU.EX2 R166, R100 ;  /* 0x0000006400a67308 */ /* 0x0004ee0000000800 */
[----:B------:R-:W-:Y:S01]  /*8ad0*/  HMMA.16816.F32.BF16 R96, R136, R110, R96 ;  /* 0x0000006e8860723c */ /* 0x000fe20000041860 */
[----:B------:R-:W4:Y:S08]  /*8ae0*/  LDSM.16.MT88.4 R108, [R184+0x2800] ;  /* 0x00280000b86c783b */ /* 0x000f300000004200 */
[----:B------:R-:W-:Y:S03]  /*8af0*/  LDSM.16.MT88.4 R136, [R185+0x3000] ;  /* 0x00300000b988783b */ /* 0x000fe60000004200 */
[----:B--2---:R-:W-:Y:S02]  /*8b00*/  F2FP.BF16.PACK_AB R100, R216, R217 ;  /* 0x000000d9d864723e */ /* 0x004fe400000010ff */
[----:B---3--:R-:W-:Y:S07]  /*8b10*/  F2FP.BF16.PACK_AB R103, R166, R167 ;  /* 0x000000a7a667723e */ /* 0x008fee00000010ff */
[C---:B------:R-:W-:Y:S07]  /*8b20*/  HMMA.16816.F32.BF16 R4, R100.reuse, R112, R4 ;  /* 0x000000706404723c */ /* 0x040fee0000041804 */
[--C-:B------:R-:W-:Y:S01]  /*8b30*/  FFMA.FTZ R112, R152, c[0x0][0x2d0], -R144.reuse ;  /* 0x0000b40098707a23 */ /* 0x100fe20000010890 */
[C---:B------:R-:W-:Y:S03]  /*8b40*/  HMMA.16816.F32.BF16 R8, R100.reuse, R114, R8 ;  /* 0x000000726408723c */ /* 0x040fe60000041808 */
[----:B------:R2:W-:Y:S05]  /*8b50*/  MUFU.EX2 R213, R112 ;  /* 0x0000007000d57308 */ /* 0x0005ea0000000800 */
[C---:B------:R-:W-:Y:S07]  /*8b60*/  HMMA.16816.F32.BF16 R12, R100.reuse, R116, R12 ;  /* 0x00000074640c723c */ /* 0x040fee000004180c */
[--C-:B------:R-:W-:Y:S01]  /*8b70*/  FFMA.FTZ R116, R153, c[0x0][0x2d0], -R144.reuse ;  /* 0x0000b40099747a23 */ /* 0x100fe20000010890 */
[C---:B------:R-:W-:Y:S03]  /*8b80*/  HMMA.16816.F32.BF16 R16, R100.reuse, R118, R16 ;  /* 0x000000766410723c */ /* 0x040fe60000041810 */
[----:B------:R3:W5:Y:S05]  /*8b90*/  MUFU.EX2 R203, R116 ;  /* 0x0000007400cb7308 */ /* 0x00076a0000000800 */
[C---:B-1----:R-:W-:Y:S01]  /*8ba0*/  HMMA.16816.F32.BF16 R20, R100.reuse, R104, R20 ;  /* 0x000000686414723c */ /* 0x042fe20000041814 */
[----:B--2---:R-:W-:Y:S07]  /*8bb0*/  LDSM.16.MT88.4 R112, [R182+0x4800] ;  /* 0x00480000b670783b */ /* 0x004fee0000004200 */
[C---:B------:R-:W-:Y:S01]  /*8bc0*/  HMMA.16816.F32.BF16 R24, R100.reuse, R106, R24 ;  /* 0x0000006a6418723c */ /* 0x040fe20000041818 */
[----:B------:R-:W1:Y:S07]  /*8bd0*/  LDSM.16.MT88.4 R104, [R181+0x4800] ;  /* 0x00480000b568783b */ /* 0x000e6e0000004200 */
[C---:B------:R-:W-:Y:S04]  /*8be0*/  HMMA.16816.F32.BF16 R28, R100.reuse, R120, R28 ;  /* 0x00000078641c723c */ /* 0x040fe8000004181c */
[--C-:B---3--:R-:W-:Y:S03]  /*8bf0*/  FFMA.FTZ R116, R155, c[0x0][0x2d0], -R144.reuse ;  /* 0x0000b4009b747a23 */ /* 0x108fe60000010890 */
[--C-:B------:R-:W-:Y:S01]  /*8c00*/  FFMA.FTZ R120, R149, c[0x0][0x2d0], -R125.reuse ;  /* 0x0000b40095787a23 */ /* 0x100fe2000001087d */
[C---:B------:R-:W-:Y:S01]  /*8c10*/  HMMA.16816.F32.BF16 R32, R100.reuse, R122, R32 ;  /* 0x0000007a6420723c */ /* 0x040fe20000041820 */
[----:B------:R2:W-:Y:S07]  /*8c20*/  MUFU.EX2 R179, R116 ;  /* 0x0000007400b37308 */ /* 0x0005ee0000000800 */
[C---:B------:R-:W-:Y:S03]  /*8c30*/  HMMA.16816.F32.BF16 R36, R100.reuse, R128, R36 ;  /* 0x000000806424723c */ /* 0x040fe60000041824 */
[----:B------:R3:W-:Y:S05]  /*8c40*/  MUFU.EX2 R165, R120 ;  /* 0x0000007800a57308 */ /* 0x0007ea0000000800 */
[C---:B------:R-:W-:Y:S01]  /*8c50*/  HMMA.16816.F32.BF16 R40, R100.reuse, R130, R40 ;  /* 0x000000826428723c */ /* 0x040fe20000041828 */
[----:B------:R-:W-:Y:S07]  /*8c60*/  LDSM.16.MT88.4 R128, [R184+0x1000] ;  /* 0x00100000b880783b */ /* 0x000fee0000004200 */
[C---:B------:R-:W-:Y:S01]  /*8c70*/  HMMA.16816.F32.BF16 R44, R100.reuse, R132, R44 ;  /* 0x00000084642c723c */ /* 0x040fe2000004182c */
[----:B--2---:R-:W2:Y:S07]  /*8c80*/  LDSM.16.MT88.4 R116, [R185+0x4800] ;  /* 0x00480000b974783b */ /* 0x004eae0000004200 */
[C---:B------:R-:W-:Y:S01]  /*8c90*/  HMMA.16816.F32.BF16 R48, R100.reuse, R134, R48 ;  /* 0x000000866430723c */ /* 0x040fe20000041830 */
[----:B------:R-:W-:Y:S07]  /*8ca0*/  LDSM.16.MT88.4 R132, [R182+0x3000] ;  /* 0x00300000b684783b */ /* 0x000fee0000004200 */
[C---:B------:R-:W-:Y:S01]  /*8cb0*/  HMMA.16816.F32.BF16 R52, R100.reuse, R140, R52 ;  /* 0x0000008c6434723c */ /* 0x040fe20000041834 */
[----:B---3--:R-:W-:Y:S07]  /*8cc0*/  LDSM.16.MT88.4 R120, [R182+0x1000] ;  /* 0x00100000b678783b */ /* 0x008fee0000004200 */
[C---:B------:R-:W-:Y:S01]  /*8cd0*/  HMMA.16816.F32.BF16 R56, R100.reuse, R142, R56 ;  /* 0x0000008e6438723c */ /* 0x040fe20000041838 */
[----:B------:R-:W-:Y:S07]  /*8ce0*/  LDSM.16.MT88.4 R140, [R181+0x3800] ;  /* 0x00380000b58c783b */ /* 0x000fee0000004200 */
[C---:B----4-:R-:W-:Y:S07]  /*8cf0*/  HMMA.16816.F32.BF16 R60, R100.reuse, R108, R60 ;  /* 0x0000006c643c723c */ /* 0x050fee000004183c */
[--C-:B------:R-:W-:Y:S01]  /*8d00*/  FFMA.FTZ R108, R156, c[0x0][0x2d0], -R144.reuse ;  /* 0x0000b4009c6c7a23 */ /* 0x100fe20000010890 */
[C---:B------:R-:W-:Y:S03]  /*8d10*/  HMMA.16816.F32.BF16 R64, R100.reuse, R110, R64 ;  /* 0x0000006e6440723c */ /* 0x040fe60000041840 */
[----:B------:R3:W4:Y:S05]  /*8d20*/  MUFU.EX2 R178, R108 ;  /* 0x0000006c00b27308 */ /* 0x00072a0000000800 */
[C---:B-1----:R-:W-:Y:S07]  /*8d30*/  HMMA.16816.F32.BF16 R68, R100.reuse, R104, R68 ;  /* 0x000000686444723c */ /* 0x042fee0000041844 */
[--C-:B------:R-:W-:Y:S01]  /*8d40*/  FFMA.FTZ R104, R151, c[0x0][0x2d0], -R125.reuse ;  /* 0x0000b40097687a23 */ /* 0x100fe2000001087d */
[C---:B------:R-:W-:Y:S03]  /*8d50*/  HMMA.16816.F32.BF16 R72, R100.reuse, R106, R72 ;  /* 0x0000006a6448723c */ /* 0x040fe60000041848 */
[----:B------:R1:W1:Y:S05]  /*8d60*/  MUFU.EX2 R164, R104 ;  /* 0x0000006800a47308 */ /* 0x00026a0000000800 */
[C---:B------:R-:W-:Y:S01]  /*8d70*/  HMMA.16816.F32.BF16 R76, R100.reuse, R112, R76 ;  /* 0x00000070644c723c */ /* 0x040fe2000004184c */
[----:B---3--:R-:W3:Y:S06]  /*8d80*/  LDSM.16.MT88.4 R108, [R184+0x4800] ;  /* 0x00480000b86c783b */ /* 0x008eec0000004200 */
[--C-:B------:R-:W-:Y:S01]  /*8d90*/  FFMA.FTZ R112, R154, c[0x0][0x2d0], -R125.reuse ;  /* 0x0000b4009a707a23 */ /* 0x100fe2000001087d */
[C---:B------:R-:W-:Y:S01]  /*8da0*/  HMMA.16816.F32.BF16 R80, R100.reuse, R114, R80 ;  /* 0x000000726450723c */ /* 0x040fe20000041850 */
[----:B------:R-:W-:Y:S02]  /*8db0*/  LDSM.16.MT88.4 R152, [R184+0x3800] ;  /* 0x00380000b898783b */ /* 0x000fe40000004200 */
[----:B------:R4:W-:Y:S05]  /*8dc0*/  MUFU.EX2 R162, R112 ;  /* 0x0000007000a27308 */ /* 0x0009ea0000000800 */
[C---:B--2---:R-:W-:Y:S04]  /*8dd0*/  HMMA.16816.F32.BF16 R84, R100.reuse, R116, R84 ;  /* 0x000000746454723c */ /* 0x044fe80000041854 */
[--C-:B-1----:R-:W-:Y:S02]  /*8de0*/  FFMA.FTZ R104, R150, c[0x0][0x2d0], -R125.reuse ;  /* 0x0000b40096687a23 */ /* 0x102fe4000001087d */
[----:B------:R-:W-:Y:S02]  /*8df0*/  LDSM.16.MT88.4 R148, [R185+0x3800] ;  /* 0x00380000b994783b */ /* 0x000fe40000004200 */
[C---:B------:R-:W-:Y:S01]  /*8e00*/  HMMA.16816.F32.BF16 R88, R100.reuse, R118, R88 ;  /* 0x000000766458723c */ /* 0x040fe20000041858 */
[----:B------:R1:W2:Y:S05]  /*8e10*/  MUFU.EX2 R163, R104 ;  /* 0x0000006800a37308 */ /* 0x0002aa0000000800 */
[----:B------:R-:W-:Y:S08]  /*8e20*/  LDSM.16.MT88.4 R116, [R181+0x3000] ;  /* 0x00300000b574783b */ /* 0x000ff00000004200 */
[----:B----4-:R-:W-:Y:S01]  /*8e30*/  LDSM.16.MT88.4 R112, [R185+0x1000] ;  /* 0x00100000b970783b */ /* 0x010fe20000004200 */
[C---:B---3--:R-:W-:Y:S07]  /*8e40*/  HMMA.16816.F32.BF16 R92, R100.reuse, R108, R92 ;  /* 0x0000006c645c723c */ /* 0x048fee000004185c */
[----:B-1----:R-:W1:Y:S01]  /*8e50*/  LDSM.16.MT88.4 R104, [R181+0x1000] ;  /* 0x00100000b568783b */ /* 0x002e620000004200 */
[----:B------:R-:W-:Y:S07]  /*8e60*/  HMMA.16816.F32.BF16 R96, R100, R110, R96 ;  /* 0x0000006e6460723c */ /* 0x000fee0000041860 */
[----:B------:R-:W-:Y:S01]  /*8e70*/  LDSM.16.MT88.4 R108, [R181+0x5000] ;  /* 0x00500000b56c783b */ /* 0x000fe20000004200 */
[----:B-----5:R-:W-:Y:S04]  /*8e80*/  F2FP.BF16.PACK_AB R100, R203, R213 ;  /* 0x000000d5cb64723e */ /* 0x020fe800000010ff */
[----:B------:R-:W-:Y:S02]  /*8e90*/  F2FP.BF16.PACK_AB R102, R178, R179 ;  /* 0x000000b3b266723e */ /* 0x000fe400000010ff */
[----:B------:R-:W-:Y:S02]  /*8ea0*/  F2FP.BF16.PACK_AB R101, R164, R165 ;  /* 0x000000a5a465723e */ /* 0x000fe400000010ff */
[----:B--2---:R-:W-:Y:S07]  /*8eb0*/  F2FP.BF16.PACK_AB R103, R162, R163 ;  /* 0x000000a3a267723e */ /* 0x004fee00000010ff */
[C---:B-1----:R-:W-:Y:S08]  /*8ec0*/  HMMA.16816.F32.BF16 R4, R100.reuse, R104, R4 ;  /* 0x000000686404723c */ /* 0x042ff00000041804 */
[C---:B------:R-:W-:Y:S01]  /*8ed0*/  HMMA.16816.F32.BF16 R8, R100.reuse, R106, R8 ;  /* 0x0000006a6408723c */ /* 0x040fe20000041808 */
[----:B------:R-:W1:Y:S07]  /*8ee0*/  LDSM.16.MT88.4 R104, [R184+0x3000] ;  /* 0x00300000b868783b */ /* 0x000e6e0000004200 */
[C---:B------:R-:W-:Y:S07]  /*8ef0*/  HMMA.16816.F32.BF16 R12, R100.reuse, R120, R12 ;  /* 0x00000078640c723c */ /* 0x040fee000004180c */
[--C-:B------:R-:W-:Y:S01]  /*8f00*/  FFMA.FTZ R120, R160, c[0x0][0x2d0], -R144.reuse ;  /* 0x0000b400a0787a23 */ /* 0x100fe20000010890 */
[C---:B------:R-:W-:Y:S03]  /*8f10*/  HMMA.16816.F32.BF16 R16, R100.reuse, R122, R16 ;  /* 0x0000007a6410723c */ /* 0x040fe60000041810 */
[----:B------:R2:W-:Y:S05]  /*8f20*/  MUFU.EX2 R177, R120 ;  /* 0x0000007800b17308 */ /* 0x0005ea0000000800 */
[C---:B------:R-:W-:Y:S08]  /*8f30*/  HMMA.16816.F32.BF16 R20, R100.reuse, R112, R20 ;  /* 0x000000706414723c */ /* 0x040ff00000041814 */
[C---:B------:R-:W-:Y:S01]  /*8f40*/  HMMA.16816.F32.BF16 R24, R100.reuse, R114, R24 ;  /* 0x000000726418723c */ /* 0x040fe20000041818 */
[----:B------:R-:W3:Y:S07]  /*8f50*/  LDSM.16.MT88.4 R112, [R182+0x5000] ;  /* 0x00500000b670783b */ /* 0x000eee0000004200 */
[C---:B------:R-:W-:Y:S01]  /*8f60*/  HMMA.16816.F32.BF16 R28, R100.reuse, R128, R28 ;  /* 0x00000080641c723c */ /* 0x040fe2000004181c */
[----:B--2---:R-:W-:Y:S07]  /*8f70*/  LDSM.16.MT88.4 R120, [R184+0x1800] ;  /* 0x00180000b878783b */ /* 0x004fee0000004200 */
[C---:B------:R-:W-:Y:S08]  /*8f80*/  HMMA.16816.F32.BF16 R32, R100.reuse, R130, R32 ;  /* 0x000000826420723c */ /* 0x040ff00000041820 */
[C---:B------:R-:W-:Y:S08]  /*8f90*/  HMMA.16816.F32.BF16 R36, R100.reuse, R116, R36 ;  /* 0x000000746424723c */ /* 0x040ff00000041824 */
[C---:B------:R-:W-:Y:S01]  /*8fa0*/  HMMA.16816.F32.BF16 R40, R100.reuse, R118, R40 ;  /* 0x000000766428723c */ /* 0x040fe20000041828 */
[----:B------:R-:W2:Y:S07]  /*8fb0*/  LDSM.16.MT88.4 R116, [R185+0x5000] ;  /* 0x00500000b974783b */ /* 0x000eae0000004200 */
[C---:B------:R-:W-:Y:S08]  /*8fc0*/  HMMA.16816.F32.BF16 R44, R100.reuse, R132, R44 ;  /* 0x00000084642c723c */ /* 0x040ff0000004182c */
[C---:B------:R-:W-:Y:S01]  /*8fd0*/  HMMA.16816.F32.BF16 R48, R100.reuse, R134, R48 ;  /* 0x000000866430723c */ /* 0x040fe20000041830 */
[----:B------:R-:W-:Y:S07]  /*8fe0*/  LDSM.16.MT88.4 R132, [R181+0x1800] ;  /* 0x00180000b584783b */ /* 0x000fee0000004200 */
[C---:B------:R-:W-:Y:S08]  /*8ff0*/  HMMA.16816.F32.BF16 R52, R100.reuse, R136, R52 ;  /* 0x000000886434723c */ /* 0x040ff00000041834 */
[C---:B------:R-:W-:Y:S08]  /*9000*/  HMMA.16816.F32.BF16 R56, R100.reuse, R138, R56 ;  /* 0x0000008a6438723c */ /* 0x040ff00000041838 */
[C---:B-1----:R-:W-:Y:S07]  /*9010*/  HMMA.16816.F32.BF16 R60, R100.reuse, R104, R60 ;  /* 0x00000068643c723c */ /* 0x042fee000004183c */
[--C-:B------:R-:W-:Y:S01]  /*9020*/  FFMA.FTZ R104, R161, c[0x0][0x2d0], -R144.reuse ;  /* 0x0000b400a1687a23 */ /* 0x100fe20000010890 */
[C---:B------:R-:W-:Y:S03]  /*9030*/  HMMA.16816.F32.BF16 R64, R100.reuse, R106, R64 ;  /* 0x0000006a6440723c */ /* 0x040fe60000041840 */
[----:B------:R1:W4:Y:S05]  /*9040*/  MUFU.EX2 R176, R104 ;  /* 0x0000006800b07308 */ /* 0x00032a0000000800 */
[C---:B------:R-:W-:Y:S07]  /*9050*/  HMMA.16816.F32.BF16 R68, R100.reuse, R108, R68 ;  /* 0x0000006c6444723c */ /* 0x040fee0000041844 */
[--C-:B------:R-:W-:Y:S01]  /*9060*/  FFMA.FTZ R108, R157, c[0x0][0x2d0], -R125.reuse ;  /* 0x0000b4009d6c7a23 */ /* 0x100fe2000001087d */
[C---:B------:R-:W-:Y:S03]  /*9070*/  HMMA.16816.F32.BF16 R72, R100.reuse, R110, R72 ;  /* 0x0000006e6448723c */ /* 0x040fe60000041848 */
[----:B------:R5:W-:Y:S05]  /*9080*/  MUFU.EX2 R161, R108 ;  /* 0x0000006c00a17308 */ /* 0x000bea0000000800 */
[C---:B---3--:R-:W-:Y:S04]  /*9090*/  HMMA.16816.F32.BF16 R76, R100.reuse, R112, R76 ;  /* 0x00000070644c723c */ /* 0x048fe8000004184c */
[--C-:B-1----:R-:W-:Y:S01]  /*90a0*/  FFMA.FTZ R104, R171, c[0x0][0x2d0], -R144.reuse ;  /* 0x0000b400ab687a23 */ /* 0x102fe20000010890 */
[----:B----4-:R-:W-:Y:S01]  /*90b0*/  F2FP.BF16.PACK_AB R136, R176, R177 ;  /* 0x000000b1b088723e */ /* 0x010fe200000010ff */
[----:B------:R-:W-:Y:S02]  /*90c0*/  FFMA.FTZ R144, R170, c[0x0][0x2d0], -R144 ;  /* 0x0000b400aa907a23 */ /* 0x000fe40000010890 */
[C---:B------:R-:W-:Y:S01]  /*90d0*/  HMMA.16816.F32.BF16 R80, R100.reuse, R114, R80 ;  /* 0x000000726450723c */ /* 0x040fe20000041850 */
[----:B------:R1:W-:Y:S01]  /*90e0*/  MUFU.EX2 R171, R104 ;  /* 0x0000006800ab7308 */ /* 0x0003e20000000800 */
[----:B------:R-:W-:Y:S06]  /*90f0*/  LDSM.16.MT88.4 R112, [R185+0x1800] ;  /* 0x00180000b970783b */ /* 0x000fec0000004200 */
[C---:B--2---:R-:W-:Y:S03]  /*9100*/  HMMA.16816.F32.BF16 R84, R100.reuse, R116, R84 ;  /* 0x000000746454723c */ /* 0x044fe60000041854 */
[----:B------:R2:W3:Y:S01]  /*9110*/  MUFU.EX2 R170, R144 ;  /* 0x0000009000aa7308 */ /* 0x0004e20000000800 */
[--C-:B-----5:R-:W-:Y:S04]  /*9120*/  FFMA.FTZ R108, R159, c[0x0][0x2d0], -R125.reuse ;  /* 0x0000b4009f6c7a23 */ /* 0x120fe8000001087d */
[C---:B------:R-:W-:Y:S05]  /*9130*/  HMMA.16816.F32.BF16 R88, R100.reuse, R118, R88 ;  /* 0x000000766458723c */ /* 0x040fea0000041858 */
[----:B------:R4:W5:Y:S01]  /*9140*/  MUFU.EX2 R160, R108 ;  /* 0x0000006c00a07308 */ /* 0x0009620000000800 */
[----:B-1----:R-:W1:Y:S08]  /*9150*/  LDSM.16.MT88.4 R104, [R184+0x5000] ;  /* 0x00500000b868783b */ /* 0x002e700000004200 */
[----:B--2---:R-:W-:Y:S01]  /*9160*/  LDSM.16.MT88.4 R144, [R182+0x3800] ;  /* 0x00380000b690783b */ /* 0x004fe20000004200 */
[----:B---3--:R-:W-:Y:S01]  /*9170*/  F2FP.BF16.PACK_AB R138, R170, R171 ;  /* 0x000000abaa8a723e */ /* 0x008fe200000010ff */
[--C-:B----4-:R-:W-:Y:S01]  /*9180*/  FFMA.FTZ R108, R158, c[0x0][0x2d0], -R125.reuse ;  /* 0x0000b4009e6c7a23 */ /* 0x110fe2000001087d */
[----:B-----5:R-:W-:Y:S01]  /*9190*/  F2FP.BF16.PACK_AB R137, R160, R161 ;  /* 0x000000a1a089723e */ /* 0x020fe200000010ff */
[----:B------:R-:W-:Y:S04]  /*91a0*/  FFMA.FTZ R125, R127, c[0x0][0x2d0], -R125 ;  /* 0x0000b4007f7d7a23 */ /* 0x000fe8000001087d */
[----:B------:R-:W-:Y:S01]  /*91b0*/  LDSM.16.MT88.4 R156, [R181+0x5800] ;  /* 0x00580000b59c783b */ /* 0x000fe20000004200 */
[----:B------:R2:W-:Y:S10]  /*91c0*/  MUFU.EX2 R126, R108 ;  /* 0x0000006c007e7308 */ /* 0x0005f40000000800 */
[----:B------:R-:W3:Y:S01]  /*91d0*/  MUFU.EX2 R125, R125 ;  /* 0x0000007d007d7308 */ /* 0x000ee20000000800 */
[C---:B-1----:R-:W-:Y:S08]  /*91e0*/  HMMA.16816.F32.BF16 R92, R100.reuse, R104, R92 ;  /* 0x00000068645c723c */ /* 0x042ff0000004185c */
[----:B------:R-:W-:Y:S01]  /*91f0*/  HMMA.16816.F32.BF16 R96, R100, R106, R96 ;  /* 0x0000006a6460723c */ /* 0x000fe20000041860 */
[----:B--2---:R-:W1:Y:S03]  /*9200*/  LDSM.16.MT88.4 R108, [R182+0x1800] ;  /* 0x00180000b66c783b */ /* 0x004e660000004200 */
[----:B---3--:R-:W-:Y:S07]  /*9210*/  F2FP.BF16.PACK_AB R139, R125, R126 ;  /* 0x0000007e7d8b723e */ /* 0x008fee00000010ff */
[C---:B------:R-:W-:Y:S01]  /*9220*/  HMMA.16816.F32.BF16 R128, R136.reuse, R132, R4 ;  /* 0x000000848880723c */ /* 0x040fe20000041804 */
[----:B------:R-:W2:Y:S07]  /*9230*/  LDSM.16.MT88.4 R4, [R182+0x5800] ;  /* 0x00580000b604783b */ /* 0x000eae0000004200 */
[C---:B------:R-:W-:Y:S01]  /*9240*/  HMMA.16816.F32.BF16 R132, R136.reuse, R134, R8 ;  /* 0x000000868884723c */ /* 0x040fe20000041808 */
[----:B------:R-:W3:Y:S07]  /*9250*/  LDSM.16.MT88.4 R8, [R185+0x5800] ;  /* 0x00580000b908783b */ /* 0x000eee0000004200 */
[C---:B-1----:R-:W-:Y:S01]  /*9260*/  HMMA.16816.F32.BF16 R100, R136.reuse, R108, R12 ;  /* 0x0000006c8864723c */ /* 0x042fe2000004180c */
[----:B------:R-:W1:Y:S07]  /*9270*/  LDSM.16.MT88.4 R12, [R184+0x5800] ;  /* 0x00580000b80c783b */ /* 0x000e6e0000004200 */
[C---:B------:R-:W-:Y:S07]  /*9280*/  HMMA.16816.F32.BF16 R104, R136.reuse, R110, R16 ;  /* 0x0000006e8868723c */ /* 0x040fee0000041810 */
[----:B------:R-:W-:Y:S01]  /*9290*/  FFMA.FTZ R16, R2, R222, R218 ;  /* 0x000000de02107223 */ /* 0x000fe200000100da */
[C---:B------:R-:W-:Y:S04]  /*92a0*/  HMMA.16816.F32.BF16 R108, R136.reuse, R112, R20 ;  /* 0x00000070886c723c */ /* 0x040fe80000041814 */
[----:B------:R-:W-:Y:S02]  /*92b0*/  FFMA.FTZ R2, R0, R223, R175 ;  /* 0x000000df00027223 */ /* 0x000fe400000100af */
[----:B------:R-:W-:Y:S02]  /*92c0*/  FADD.FTZ R0, R221, R16 ;  /* 0x00000010dd007221 */ /* 0x000fe40000010000 */
[C---:B------:R-:W-:Y:S04]  /*92d0*/  HMMA.16816.F32.BF16 R112, R136.reuse, R114, R24 ;  /* 0x000000728870723c */ /* 0x040fe80000041818 */
[----:B------:R-:W-:Y:S02]  /*92e0*/  FADD.FTZ R2, R174, R2 ;  /* 0x00000002ae027221 */ /* 0x000fe40000010000 */
        /* <DEDUP_REMOVED lines=21> */
[----:B------:R-:W-:Y:S01]  /*9440*/  FADD.FTZ R0, R203, R0 ;  /* 0x00000000cb007221 */ /* 0x000fe20000010000 */
[----:B------:R-:W-:Y:S01]  /*9450*/  IADD3 R203, R204, -0x1, RZ ;  /* 0xffffffffcccb7810 */ /* 0x000fe20007ffe0ff */
[C---:B------:R-:W-:Y:S04]  /*9460*/  HMMA.16816.F32.BF16 R56, R136.reuse, R150, R56 ;  /* 0x000000968838723c */ /* 0x040fe80000041838 */
[----:B------:R-:W-:Y:S01]  /*9470*/  FADD.FTZ R2, R164, R2 ;  /* 0x00000002a4027221 */ /* 0x000fe20000010000 */
[----:B------:R-:W-:Y:S01]  /*9480*/  MOV R204, R203 ;  /* 0x000000cb00cc7202 */ /* 0x000fe20000000f00 */
[----:B------:R-:W-:Y:S02]  /*9490*/  FADD.FTZ R0, R179, R0 ;  /* 0x00000000b3007221 */ /* 0x000fe40000010000 */
[C---:B------:R-:W-:Y:S04]  /*94a0*/  HMMA.16816.F32.BF16 R60, R136.reuse, R152, R60 ;  /* 0x00000098883c723c */ /* 0x040fe8000004183c */
[----:B------:R-:W-:Y:S02]  /*94b0*/  FADD.FTZ R2, R163, R2 ;  /* 0x00000002a3027221 */ /* 0x000fe40000010000 */
[----:B------:R-:W-:Y:S02]  /*94c0*/  FADD.FTZ R0, R178, R0 ;  /* 0x00000000b2007221 */ /* 0x000fe40000010000 */
[C---:B------:R-:W-:Y:S08]  /*94d0*/  HMMA.16816.F32.BF16 R64, R136.reuse, R154, R64 ;  /* 0x0000009a8840723c */ /* 0x040ff00000041840 */
[C---:B------:R-:W-:Y:S08]  /*94e0*/  HMMA.16816.F32.BF16 R68, R136.reuse, R156, R68 ;  /* 0x0000009c8844723c */ /* 0x040ff00000041844 */
[C---:B------:R-:W-:Y:S08]  /*94f0*/  HMMA.16816.F32.BF16 R72, R136.reuse, R158, R72 ;  /* 0x0000009e8848723c */ /* 0x040ff00000041848 */
[C---:B--2---:R-:W-:Y:S07]  /*9500*/  HMMA.16816.F32.BF16 R76, R136.reuse, R4, R76 ;  /* 0x00000004884c723c */ /* 0x044fee000004184c */
[----:B------:R-:W-:Y:S01]  /*9510*/  FADD.FTZ R4, R162, R2 ;  /* 0x00000002a2047221 */ /* 0x000fe20000010000 */
[C---:B------:R-:W-:Y:S04]  /*9520*/  HMMA.16816.F32.BF16 R80, R136.reuse, R6, R80 ;  /* 0x000000068850723c */ /* 0x040fe80000041850 */
[----:B------:R-:W-:Y:S02]  /*9530*/  FADD.FTZ R2, R177, R0 ;  /* 0x00000000b1027221 */ /* 0x000fe40000010000 */
[----:B------:R-:W-:Y:S02]  /*9540*/  FADD.FTZ R0, R161, R4 ;  /* 0x00000004a1007221 */ /* 0x000fe40000010000 */
[C---:B---3--:R-:W-:Y:S04]  /*9550*/  HMMA.16816.F32.BF16 R84, R136.reuse, R8, R84 ;  /* 0x000000088854723c */ /* 0x048fe80000041854 */
[----:B------:R-:W-:Y:S02]  /*9560*/  FADD.FTZ R2, R176, R2 ;  /* 0x00000002b0027221 */ /* 0x000fe40000010000 */
[----:B------:R-:W-:Y:S01]  /*9570*/  FADD.FTZ R0, R160, R0 ;  /* 0x00000000a0007221 */ /* 0x000fe20000010000 */
[-C--:B------:R-:W-:Y:S01]  /*9580*/  MOV R8, R3.reuse ;  /* 0x0000000300087202 */ /* 0x080fe20000000f00 */
[C---:B------:R-:W-:Y:S04]  /*9590*/  HMMA.16816.F32.BF16 R88, R136.reuse, R10, R88 ;  /* 0x0000000a8858723c */ /* 0x040fe80000041858 */
[----:B------:R-:W-:Y:S02]  /*95a0*/  FADD.FTZ R2, R171, R2 ;  /* 0x00000002ab027221 */ /* 0x000fe40000010000 */
[----:B------:R-:W-:Y:S01]  /*95b0*/  FADD.FTZ R0, R126, R0 ;  /* 0x000000007e007221 */ /* 0x000fe20000010000 */
[----:B------:R-:W-:Y:S01]  /*95c0*/  MOV R126, R3 ;  /* 0x00000003007e7202 */ /* 0x000fe20000000f00 */
[C---:B-1----:R-:W-:Y:S04]  /*95d0*/  HMMA.16816.F32.BF16 R92, R136.reuse, R12, R92 ;  /* 0x0000000c885c723c */ /* 0x042fe8000004185c */
[----:B------:R-:W-:Y:S02]  /*95e0*/  FADD.FTZ R222, R170, R2 ;  /* 0x00000002aade7221 */ /* 0x000fe40000010000 */
[----:B------:R-:W-:Y:S01]  /*95f0*/  FADD.FTZ R223, R125, R0 ;  /* 0x000000007ddf7221 */ /* 0x000fe20000010000 */
[----:B------:R-:W-:Y:S01]  /*9600*/  MOV R125, R124 ;  /* 0x0000007c007d7202 */ /* 0x000fe20000000f00 */
[----:B------:R-:W-:Y:S01]  /*9610*/  HMMA.16816.F32.BF16 R96, R136, R14, R96 ;  /* 0x0000000e8860723c */ /* 0x000fe20000041860 */
[----:B------:R-:W-:-:S07]  /*9620*/  @P0 BRA `(.L_x_455) ;  /* 0xffffcba000000947 */ /* 0x000fce000383ffff */
.L_x_446:
[----:B------:R-:W-:Y:S02]  /*9630*/  IADD3 R0, R228, 0x7f, RZ ;  /* 0x0000007fe4007810 */ /* 0x000fe40007ffe0ff */
[----:B------:R-:W-:-:S03]  /*9640*/  IADD3 R2, R225, 0x1, -R226 ;  /* 0x00000001e1027810 */ /* 0x000fc60007ffe8e2 */
[----:B------:R-:W-:-:S05]  /*9650*/  @P2 IMAD.HI.U32 R3, R0, c[0x0][0x2c8], RZ ;  /* 0x0000b20000032a27 */ /* 0x000fca00078e00ff */
[----:B------:R-:W-:-:S05]  /*9660*/  @P2 SHF.R.U32.HI R0, RZ, c[0x0][0x2cc], R3 ;  /* 0x0000b300ff002a19 */ /* 0x000fca0000011603 */
[----:B------:R-:W-:-:S05]  /*9670*/  IMAD.IADD R0, R2, 0x1, R0 ;  /* 0x0000000102007824 */ /* 0x000fca00078e0200 */
[----:B------:R-:W-:Y:S01]  /*9680*/  IADD3 R2, R0, -c[0x0][0x324], RZ ;  /* 0x8000c90000027a10 */ /* 0x000fe20007ffe0ff */
[----:B------:R-:W-:Y:S05]  /*9690*/  @!P1 BRA `(.L_x_456) ;  /* 0x0000011000009947 */ /* 0x000fea0003800000 */
[----:B------:R-:W-:Y:S01]  /*96a0*/  ISETP.GT.AND P0, PT, R0, -0x1, PT ;  /* 0xffffffff0000780c */ /* 0x000fe20003f04270 */
[----:B------:R-:W-:-:S12]  /*96b0*/  BSSY B0, `(.L_x_457) ;  /* 0x000000d000007945 */ /* 0x000fd80003800000 */
        /* <DEDUP_REMOVED lines=8> */
.L_x_458:
[----:B------:R-:W-:-:S04]  /*9740*/  MOV R3, c[0x0][0x32c] ;  /* 0x0000cb0000037a02 */ /* 0x000fc80000000f00 */
[----:B------:R-:W-:-:S13]  /*9750*/  ISETP.NE.AND P0, PT, R3, 0x1, PT ;  /* 0x000000010300780c */ /* 0x000fda0003f05270 */
[----:B------:R-:W-:-:S05]  /*9760*/  @P0 IMAD.HI.U32 R3, R0, c[0x0][0x330], RZ ;  /* 0x0000cc0000030a27 */ /* 0x000fca00078e00ff */
[----:B------:R-:W-:Y:S02]  /*9770*/  @P0 SHF.R.U32.HI R0, RZ, c[0x0][0x334], R3 ;  /* 0x0000cd00ff000a19 */ /* 0x000fe40000011603 */
.L_x_459:
[----:B------:R-:W-:Y:S05]  /*9780*/  BSYNC B0 ;  /* 0x0000000000007941 */ /* 0x000fea0003800000 */
.L_x_457:
[----:B------:R-:W-:-:S05]  /*9790*/  IMAD R0, R0, c[0x0][0x32c], RZ ;  /* 0x0000cb0000007a24 */ /* 0x000fca00078e02ff */
[----:B------:R-:W-:-:S04]  /*97a0*/  IMNMX R2, R2, R0, !PT ;  /* 0x0000000002027217 */ /* 0x000fc80007800200 */
.L_x_456:
[----:B------:R-:W-:-:S04]  /*97b0*/  IADD3 R2, R2, 0x3f, RZ ;  /* 0x0000003f02027810 */ /* 0x000fc80007ffe0ff */
        /* <DEDUP_REMOVED lines=8> */
[----:B------:R-:W-:Y:S02]  /*9840*/  MOV R176, R203 ;  /* 0x000000cb00b07202 */ /* 0x000fe40000000f00 */
.L_x_461:
[----:B------:R-:W-:Y:S04]  /*9850*/  DEPBAR.LE SB0, 0x0 ;  /* 0x000080000000791a */ /* 0x000fe80000000000 */
[----:B------:R-:W-:Y:S01]  /*9860*/  WARPSYNC 0xffffffff ;  /* 0xffffffff00007948 */ /* 0x000fe20003800000 */
[----:B------:R-:W-:Y:S01]  /*9870*/  BAR.SYNC.DEFER_BLOCKING 0x0 ;  /* 0x0000000000007b1d */ /* 0x000fe20000010000 */
[----:B------:R-:W-:Y:S02]  /*9880*/  ISETP.GT.AND P6, PT, R206, R176, PT ;  /* 0x000000b0ce00720c */ /* 0x000fe40003fc4270 */
[C---:B------:R-:W-:Y:S11]  /*9890*/  IADD3 R203, R176.reuse, -0x1, RZ ;  /* 0xffffffffb0cb7810 */ /* 0x040ff60007ffe0ff */
[----:B------:R-:W-:Y:S01]  /*98a0*/  @!P6 SHF.R.S32.HI R0, RZ, 0x1f, R176 ;  /* 0x0000001fff00e819 */ /* 0x000fe200000114b0 */
[----:B------:R-:W-:Y:S01]  /*98b0*/  @!P6 IMAD.WIDE.U32 R2, R176, c[0x0][0x208], RZ ;  /* 0x00008200b002ea25 */ /* 0x000fe200078e00ff */
[----:B------:R-:W-:Y:S03]  /*98c0*/  @!P6 MOV R4, c[0x0][0x208] ;  /* 0x000082000004ea02 */ /* 0x000fe60000000f00 */
[----:B------:R-:W-:Y:S04]  /*98d0*/  @!P6 IMAD R0, R0, c[0x0][0x208], RZ ;  /* 0x000082000000ea24 */ /* 0x000fe800078e02ff */
[----:B------:R-:W-:Y:S01]  /*98e0*/  @!P6 IMAD R0, R176, c[0x0][0x20c], R0 ;  /* 0x00008300b000ea24 */ /* 0x000fe200078e0200 */
[----:B------:R-:W-:Y:S04]  /*98f0*/  LDSM.16.M88.4 R32, [R187] ;  /* 0x00000000bb20783b */ /* 0x000fe80000000200 */
[----:B------:R-:W-:Y:S02]  /*9900*/  @!P6 IADD3 R3, R3, R0, RZ ;  /* 0x000000000303e210 */ /* 0x000fe40007ffe0ff */
[C---:B------:R-:W-:Y:S02]  /*9910*/  @!P6 SHF.L.U32 R0, R2.reuse, 0x6, RZ ;  /* 0x000000060200e819 */ /* 0x040fe400000006ff */
[----:B------:R-:W1:Y:S01]  /*9920*/  LDSM.16.M88.4 R8, [R180] ;  /* 0x00000000b408783b */ /* 0x000e620000000200 */
[----:B------:R-:W-:Y:S02]  /*9930*/  @!P6 SHF.L.U64.HI R2, R2, 0x6, R3 ;  /* 0x000000060202e819 */ /* 0x000fe40000010203 */
[----:B------:R-:W-:Y:S02]  /*9940*/  @!P6 MOV R3, c[0x0][0x20c] ;  /* 0x000083000003ea02 */ /* 0x000fe40000000f00 */
[C---:B------:R-:W-:Y:S03]  /*9950*/  @!P6 LEA R28, P0, R4.reuse, R0, 0x5 ;  /* 0x00000000041ce211 */ /* 0x040fe600078028ff */
[----:B------:R-:W2:Y:S01]  /*9960*/  LDSM.16.M88.4 R16, [R180+0x800] ;  /* 0x00080000b410783b */ /* 0x000ea20000000200 */
[----:B------:R-:W-:Y:S02]  /*9970*/  @!P6 LEA.HI.X R3, R4, R2, R3, 0x5, P0 ;  /* 0x000000020403e211 */ /* 0x000fe400000f2c03 */
[----:B------:R-:W-:Y:S04]  /*9980*/  @!P6 IADD3 R4, P0, R0, R210, RZ ;  /* 0x000000d20004e210 */ /* 0x000fe80007f1e0ff */
[-C--:B------:R-:W-:Y:S01]  /*9990*/  @!P6 IADD3.X R5, R2, R212.reuse, RZ, P0, !PT ;  /* 0x000000d40205e210 */ /* 0x080fe200007fe4ff */
[----:B------:R-:W3:Y:S01]  /*99a0*/  LDSM.16.M88.4 R24, [R180+0x1000] ;  /* 0x00100000b418783b */ /* 0x000ee20000000200 */
[C---:B------:R-:W-:Y:S04]  /*99b0*/  @!P6 LEA R164, P0, R4.reuse, c[0x0][0x1f8], 0x1 ;  /* 0x00007e0004a4ea11 */ /* 0x040fe800078008ff */
[----:B------:R-:W-:Y:S02]  /*99c0*/  @!P6 LEA.HI.X R165, R4, c[0x0][0x1fc], R5, 0x1, P0 ;  /* 0x00007f0004a5ea11 */ /* 0x000fe400000f0c05 */
[----:B------:R-:W-:Y:S01]  /*99d0*/  @!P6 IADD3 R20, P0, R210, 0x40, RZ ;  /* 0x00000040d214e810 */ /* 0x000fe20007f1e0ff */
[----:B------:R-:W4:Y:S03]  /*99e0*/  LDSM.16.M88.4 R136, [R180+0x1800] ;  /* 0x00180000b488783b */ /* 0x000f260000000200 */
[----:B------:R-:W-:Y:S02]  /*99f0*/  @!P6 IADD3.X R22, RZ, R212, RZ, P0, !PT ;  /* 0x000000d4ff16e210 */ /* 0x000fe400007fe4ff */
[----:B------:R-:W-:Y:S03]  /*9a00*/  @!P6 IADD3 R4, P0, R0, R20, RZ ;  /* 0x000000140004e210 */ /* 0x000fe60007f1e0ff */
[----:B------:R-:W-:Y:S01]  /*9a10*/  LDSM.16.M88.4 R140, [R188] ;  /* 0x00000000bc8c783b */ /* 0x000fe20000000200 */
[----:B------:R-:W-:Y:S02]  /*9a20*/  @!P6 IADD3.X R5, R2, R22, RZ, P0, !PT ;  /* 0x000000160205e210 */ /* 0x000fe400007fe4ff */
[C---:B------:R-:W-:Y:S04]  /*9a30*/  @!P6 LEA R162, P0, R4.reuse, c[0x0][0x1f8], 0x1 ;  /* 0x00007e0004a2ea11 */ /* 0x040fe800078008ff */
[----:B------:R-:W-:Y:S01]  /*9a40*/  @!P6 LEA.HI.X R163, R4, c[0x0][0x1fc], R5, 0x1, P0 ;  /* 0x00007f0004a3ea11 */ /* 0x000fe200000f0c05 */
[----:B------:R-:W5:Y:S01]  /*9a50*/  LDSM.16.M88.4 R144, [R191] ;  /* 0x00000000bf90783b */ /* 0x000f620000000200 */
[C---:B-1----:R-:W-:Y:S03]  /*9a60*/  HMMA.16816.F32.BF16 R4, R32.reuse, R8, RZ ;  /* 0x000000082004723c */ /* 0x042fe600000418ff */
[----:B------:R-:W-:Y:S04]  /*9a70*/  @!P6 IADD3 R21, P0, R210, 0x80, RZ ;  /* 0x00000080d215e810 */ /* 0x000fe80007f1e0ff */
[----:B------:R-:W1:Y:S01]  /*9a80*/  LDSM.16.M88.4 R148, [R202] ;  /* 0x00000000ca94783b */ /* 0x000e620000000200 */
[C---:B------:R-:W-:Y:S01]  /*9a90*/  HMMA.16816.F32.BF16 R8, R32.reuse, R10, RZ ;  /* 0x0000000a2008723c */ /* 0x040fe200000418ff */
[----:B------:R-:W-:Y:S03]  /*9aa0*/  @!P6 IADD3.X R29, RZ, R212, RZ, P0, !PT ;  /* 0x000000d4ff1de210 */ /* 0x000fe600007fe4ff */
[----:B------:R-:W-:Y:S03]  /*9ab0*/  @!P6 IADD3 R0, P0, R0, R21, RZ ;  /* 0x000000150000e210 */ /* 0x000fe60007f1e0ff */
[----:B------:R-:W1:Y:S01]  /*9ac0*/  LDSM.16.M88.4 R152, [R201] ;  /* 0x00000000c998783b */ /* 0x000e620000000200 */
[C---:B--2---:R-:W-:Y:S01]  /*9ad0*/  HMMA.16816.F32.BF16 R12, R32.reuse, R16, RZ ;  /* 0x00000010200c723c */ /* 0x044fe200000418ff */
[----:B------:R-:W-:Y:S03]  /*9ae0*/  @!P6 IADD3.X R2, R2, R29, RZ, P0, !PT ;  /* 0x0000001d0202e210 */ /* 0x000fe600007fe4ff */
[C---:B------:R-:W-:Y:S04]  /*9af0*/  @!P6 LEA R160, P0, R0.reuse, c[0x0][0x1f8], 0x1 ;  /* 0x00007e0000a0ea11 */ /* 0x040fe800078008ff */
[C---:B------:R-:W-:Y:S01]  /*9b00*/  HMMA.16816.F32.BF16 R16, R32.reuse, R18, RZ ;  /* 0x000000122010723c */ /* 0x040fe200000418ff */
[----:B------:R-:W-:Y:S03]  /*9b10*/  @!P6 LEA.HI.X R161, R0, c[0x0][0x1fc], R2, 0x1, P0 ;  /* 0x00007f0000a1ea11 */ /* 0x000fe600000f0c02 */
[C---:B------:R-:W-:Y:S04]  /*9b20*/  @!P6 IADD3 R2, P0, R28.reuse, R20, RZ ;  /* 0x000000141c02e210 */ /* 0x040fe80007f1e0ff */
[C---:B------:R-:W-:Y:S04]  /*9b30*/  @!P6 IADD3.X R127, R3.reuse, R22, RZ, P0, !PT ;  /* 0x00000016037fe210 */ /* 0x040fe800007fe4ff */
[C---:B------:R-:W-:Y:S02]  /*9b40*/  @!P6 IADD3 R124, P0, R28.reuse, R21, RZ ;  /* 0x000000151c7ce210 */ /* 0x040fe40007f1e0ff */
[C---:B---3--:R-:W-:Y:S02]  /*9b50*/  HMMA.16816.F32.BF16 R20, R32.reuse, R24, RZ ;  /* 0x000000182014723c */ /* 0x048fe400000418ff */
[C---:B------:R-:W-:Y:S02]  /*9b60*/  @!P6 IADD3.X R166, R3.reuse, R29, RZ, P0, !PT ;  /* 0x0000001d03a6e210 */ /* 0x040fe400007fe4ff */
[----:B------:R-:W-:Y:S04]  /*9b70*/  @!P6 IADD3 R0, P0, R28, R210, RZ ;  /* 0x000000d21c00e210 */ /* 0x000fe80007f1e0ff */
[C---:B------:R-:W-:Y:S01]  /*9b80*/  HMMA.16816.F32.BF16 R24, R32.reuse, R26, RZ ;  /* 0x0000001a2018723c */ /* 0x040fe200000418ff */
[----:B------:R-:W-:Y:S03]  /*9b90*/  @!P6 IADD3.X R3, R3, R212, RZ, P0, !PT ;  /* 0x000000d40303e210 */ /* 0x000fe600007fe4ff */
[C---:B------:R-:W-:Y:S04]  /*9ba0*/  @!P6 LEA R158, P0, R0.reuse, c[0x0][0x1f8], 0x1 ;  /* 0x00007e00009eea11 */ /* 0x040fe800078008ff */
[C---:B----4-:R-:W-:Y:S01]  /*9bb0*/  HMMA.16816.F32.BF16 R28, R32.reuse, R136, RZ ;  /* 0x00000088201c723c */ /* 0x050fe200000418ff */
[----:B------:R-:W-:Y:S03]  /*9bc0*/  @!P6 LEA.HI.X R159, R0, c[0x0][0x1fc], R3, 0x1, P0 ;  /* 0x00007f00009fea11 */ /* 0x000fe600000f0c03 */
[C---:B------:R-:W-:Y:S04]  /*9bd0*/  @!P6 LEA R156, P0, R2.reuse, c[0x0][0x1f8], 0x1 ;  /* 0x00007e00029cea11 */ /* 0x040fe800078008ff */
[----:B------:R-:W-:Y:S01]  /*9be0*/  HMMA.16816.F32.BF16 R32, R32, R138, RZ ;  /* 0x0000008a2020723c */ /* 0x000fe200000418ff */
[----:B------:R-:W2:Y:S03]  /*9bf0*/  LDSM.16.M88.4 R136, [R200] ;  /* 0x00000000c888783b */ /* 0x000ea60000000200 */
[----:B------:R-:W-:Y:S02]  /*9c00*/  @!P6 LEA.HI.X R157, R2, c[0x0][0x1fc], R127, 0x1, P0 ;  /* 0x00007f00029dea11 */ /* 0x000fe400000f0c7f */
[C---:B------:R-:W-:Y:S02]  /*9c10*/  @!P6 LEA R2, P0, R124.reuse, c[0x0][0x1f8], 0x1 ;  /* 0x00007e007c02ea11 */ /* 0x040fe400078008ff */
[C---:B-----5:R-:W-:Y:S01]  /*9c20*/  HMMA.16816.F32.BF16 R4, R140.reuse, R144, R4 ;  /* 0x000000908c04723c */ /* 0x060fe20000041804 */
[----:B------:R-:W-:Y:S01]  /*9c30*/  @!PT LDS RZ, [RZ] ;  /* 0x00000000fffff984 */ /* 0x000fe20000000800 */
[----:B------:R-:W-:Y:S01]  /*9c40*/  @!PT LDS RZ, [RZ] ;  /* 0x00000000fffff984 */ /* 0x000fe20000000800 */
[----:B------:R-:W-:Y:S01]  /*9c50*/  @!PT LDS RZ, [RZ] ;  /* 0x00000000fffff984 */ /* 0x000fe20000000800 */
[----:B------:R3:W-:Y:S04]  /*9c60*/  @!P6 LDGSTS.E.BYPASS.LTC128B.128 [R205+0x100], [R164.64], !P5 ;  /* 0x00100000a4cdefae */ /* 0x0007e8000e901d46 */
[----:B------:R-:W-:Y:S03]  /*9c70*/  @!P6 LEA.HI.X R3, R124, c[0x0][0x1fc], R166, 0x1, P0 ;  /* 0x00007f007c03ea11 */ /* 0x000fe600000f0ca6 */
[C---:B------:R-:W-:Y:S01]  /*9c80*/  HMMA.16816.F32.BF16 R8, R140.reuse, R146, R8 ;  /* 0x000000928c08723c */ /* 0x040fe20000041808 */
[----:B------:R4:W-:Y:S07]  /*9c90*/  @!P6 LDGSTS.E.BYPASS.LTC128B.128 [R205+0x2100], [R162.64], !P4 ;  /* 0x02100000a2cdefae */ /* 0x0009ee000e101d46 */
[C---:B-1----:R-:W-:Y:S01]  /*9ca0*/  HMMA.16816.F32.BF16 R12, R140.reuse, R148, R12 ;  /* 0x000000948c0c723c */ /* 0x042fe2000004180c */
[----:B------:R4:W-:Y:S07]  /*9cb0*/  @!P6 LDGSTS.E.BYPASS.LTC128B.128 [R205+0x4100], [R160.64], !P3 ;  /* 0x04100000a0cdefae */ /* 0x0009ee000d901d46 */
[C---:B------:R-:W-:Y:S01]  /*9cc0*/  HMMA.16816.F32.BF16 R16, R140.reuse, R150, R16 ;  /* 0x000000968c10723c */ /* 0x040fe20000041810 */
[----:B------:R1:W-:Y:S07]  /*9cd0*/  @!P6 LDGSTS.E.BYPASS.LTC128B.128 [R205+0x1100], [R158.64], !P5 ;  /* 0x011000009ecdefae */ /* 0x0003ee000e901d46 */
[C---:B------:R-:W-:Y:S01]  /*9ce0*/  HMMA.16816.F32.BF16 R20, R140.reuse, R152, R20 ;  /* 0x000000988c14723c */ /* 0x040fe20000041814 */
[----:B------:R1:W-:Y:S07]  /*9cf0*/  @!P6 LDGSTS.E.BYPASS.LTC128B.128 [R205+0x3100], [R156.64], !P4 ;  /* 0x031000009ccdefae */ /* 0x0003ee000e101d46 */
[C---:B------:R-:W-:Y:S01]  /*9d00*/  HMMA.16816.F32.BF16 R24, R140.reuse, R154, R24 ;  /* 0x0000009a8c18723c */ /* 0x040fe20000041818 */
[----:B------:R5:W-:Y:S02]  /*9d10*/  @!P6 LDGSTS.E.BYPASS.LTC128B.128 [R205+0x5100], [R2.64], !P3 ;  /* 0x0510000002cdefae */ /* 0x000be4000d901d46 */
[----:B------:R-:W-:Y:S05]  /*9d20*/  ISETP.GT.AND P6, PT, R176, R206, PT ;  /* 0x000000ceb000720c */ /* 0x000fea0003fc4270 */
[C---:B--2---:R-:W-:Y:S01]  /*9d30*/  HMMA.16816.F32.BF16 R28, R140.reuse, R136, R28 ;  /* 0x000000888c1c723c */ /* 0x044fe2000004181c */
[----:B----4-:R-:W-:Y:S07]  /*9d40*/  LDSM.16.M88.4 R160, [R186] ;  /* 0x00000000baa0783b */ /* 0x010fee0000000200 */
[----:B------:R-:W-:Y:S01]  /*9d50*/  HMMA.16816.F32.BF16 R32, R140, R138, R32 ;  /* 0x0000008a8c20723c */ /* 0x000fe20000041820 */
[----:B------:R-:W-:Y:S03]  /*9d60*/  LDSM.16.M88.4 R144, [R186+0x800] ;  /* 0x00080000ba90783b */ /* 0x000fe60000000200 */
[----:B------:R-:W-:Y:S05]  /*9d70*/  @P6 SHF.R.S32.HI R127, RZ, 0x1f, R203 ;  /* 0x0000001fff7f6819 */ /* 0x000fea00000114cb */
[----:B-1----:R-:W1:Y:S03]  /*9d80*/  LDSM.16.M88.4 R156, [R190] ;  /* 0x00000000be9c783b */ /* 0x002e660000000200 */
[----:B------:R-:W-:Y:S05]  /*9d90*/  @P6 IMAD R127, R127, c[0x0][0x1e0], RZ ;  /* 0x000078007f7f6a24 */ /* 0x000fea00078e02ff */
[----:B---3--:R-:W2:Y:S08]  /*9da0*/  LDSM.16.M88.4 R164, [R186+0x1000] ;  /* 0x00100000baa4783b */ /* 0x008eb00000000200 */
[----:B------:R-:W0:Y:S08]  /*9db0*/  LDGDEPBAR ;  /* 0x00000000000079af */ /* 0x000e300000000000 */
[----:B------:R-:W3:Y:S08]  /*9dc0*/  LDSM.16.M88.4 R148, [R186+0x1800] ;  /* 0x00180000ba94783b */ /* 0x000ef00000000200 */
[----:B------:R-:W-:Y:S01]  /*9dd0*/  LDSM.16.M88.4 R152, [R189] ;  /* 0x00000000bd98783b */ /* 0x000fe20000000200 */
[C---:B-1----:R-:W-:Y:S07]  /*9de0*/  HMMA.16816.F32.BF16 R4, R156.reuse, R160, R4 ;  /* 0x000000a09c04723c */ /* 0x042fee0000041804 */
[----:B------:R-:W1:Y:S01]  /*9df0*/  LDSM.16.M88.4 R168, [R183] ;  /* 0x00000000b7a8783b */ /* 0x000e620000000200 */
[C---:B------:R-:W-:Y:S07]  /*9e00*/  HMMA.16816.F32.BF16 R8, R156.reuse, R162, R8 ;  /* 0x000000a29c08723c */ /* 0x040fee0000041808 */
[----:B------:R-:W4:Y:S01]  /*9e10*/  LDSM.16.M88.4 R136, [R183+0x800] ;  /* 0x00080000b788783b */ /* 0x000f220000000200 */
[C---:B------:R-:W-:Y:S07]  /*9e20*/  HMMA.16816.F32.BF16 R12, R156.reuse, R144, R12 ;  /* 0x000000909c0c723c */ /* 0x040fee000004180c */
[----:B------:R-:W1:Y:S01]  /*9e30*/  LDSM.16.M88.4 R140, [R183+0x1000] ;  /* 0x00100000b78c783b */ /* 0x000e620000000200 */
[C---:B------:R-:W-:Y:S07]  /*9e40*/  HMMA.16816.F32.BF16 R16, R156.reuse, R146, R16 ;  /* 0x000000929c10723c */ /* 0x040fee0000041810 */
[----:B------:R-:W4:Y:S01]  /*9e50*/  LDSM.16.M88.4 R144, [R183+0x1800] ;  /* 0x00180000b790783b */ /* 0x000f220000000200 */
[C---:B--2---:R-:W-:Y:S07]  /*9e60*/  HMMA.16816.F32.BF16 R20, R156.reuse, R164, R20 ;  /* 0x000000a49c14723c */ /* 0x044fee0000041814 */
[----:B------:R-:W-:Y:S01]  /*9e70*/  LDSM.16.M88.4 R160, [R180+0x2800] ;  /* 0x00280000b4a0783b */ /* 0x000fe20000000200 */
[C---:B------:R-:W-:Y:S07]  /*9e80*/  HMMA.16816.F32.BF16 R24, R156.reuse, R166, R24 ;  /* 0x000000a69c18723c */ /* 0x040fee0000041818 */
[----:B------:R-:W-:Y:S01]  /*9e90*/  LDSM.16.M88.4 R164, [R188+0x4000] ;  /* 0x00400000bca4783b */ /* 0x000fe20000000200 */
[C---:B---3--:R-:W-:Y:S07]  /*9ea0*/  HMMA.16816.F32.BF16 R28, R156.reuse, R148, R28 ;  /* 0x000000949c1c723c */ /* 0x048fee000004181c */
[----:B------:R-:W-:Y:S01]  /*9eb0*/  LDSM.16.M88.4 R172, [R183+0x4000] ;  /* 0x00400000b7ac783b */ /* 0x000fe20000000200 */
[----:B------:R-:W-:Y:S07]  /*9ec0*/  HMMA.16816.F32.BF16 R32, R156, R150, R32 ;  /* 0x000000969c20723c */ /* 0x000fee0000041820 */
[----:B------:R-:W-:Y:S01]  /*9ed0*/  LDSM.16.M88.4 R148, [R187+0x4000] ;  /* 0x00400000bb94783b */ /* 0x000fe20000000200 */
[C---:B-1----:R-:W-:Y:S07]  /*9ee0*/  HMMA.16816.F32.BF16 R4, R152.reuse, R168, R4 ;  /* 0x000000a89804723c */ /* 0x042fee0000041804 */
[----:B------:R-:W1:Y:S01]  /*9ef0*/  LDSM.16.M88.4 R156, [R180+0x2000] ;  /* 0x00200000b49c783b */ /* 0x000e620000000200 */
[C---:B------:R-:W-:Y:S07]  /*9f00*/  HMMA.16816.F32.BF16 R8, R152.reuse, R170, R8 ;  /* 0x000000aa9808723c */ /* 0x040fee0000041808 */
[----:B------:R-:W-:Y:S01]  /*9f10*/  LDSM.16.M88.4 R168, [R199] ;  /* 0x00000000c7a8783b */ /* 0x000fe20000000200 */
[C---:B----4-:R-:W-:Y:S08]  /*9f20*/  HMMA.16816.F32.BF16 R12, R152.reuse, R136, R12 ;  /* 0x00000088980c723c */ /* 0x050ff0000004180c */
[C---:B------:R-:W-:Y:S01]  /*9f30*/  HMMA.16816.F32.BF16 R16, R152.reuse, R138, R16 ;  /* 0x0000008a9810723c */ /* 0x040fe20000041810 */
[----:B------:R-:W2:Y:S07]  /*9f40*/  LDSM.16.M88.4 R136, [R180+0x3000] ;  /* 0x00300000b488783b */ /* 0x000eae0000000200 */
[C---:B------:R-:W-:Y:S08]  /*9f50*/  HMMA.16816.F32.BF16 R20, R152.reuse, R140, R20 ;  /* 0x0000008c9814723c */ /* 0x040ff00000041814 */
[C---:B------:R-:W-:Y:S01]  /*9f60*/  HMMA.16816.F32.BF16 R24, R152.reuse, R142, R24 ;  /* 0x0000008e9818723c */ /* 0x040fe20000041818 */
[----:B------:R-:W3:Y:S07]  /*9f70*/  LDSM.16.M88.4 R140, [R180+0x3800] ;  /* 0x00380000b48c783b */ /* 0x000eee0000000200 */
[C---:B------:R-:W-:Y:S08]  /*9f80*/  HMMA.16816.F32.BF16 R28, R152.reuse, R144, R28 ;  /* 0x00000090981c723c */ /* 0x040ff0000004181c */
[----:B------:R-:W-:Y:S01]  /*9f90*/  HMMA.16816.F32.BF16 R32, R152, R146, R32 ;  /* 0x000000929820723c */ /* 0x000fe20000041820 */
[----:B------:R-:W4:Y:S07]  /*9fa0*/  LDSM.16.M88.4 R144, [R198] ;  /* 0x00000000c690783b */ /* 0x000f2e0000000200 */
[C---:B-1----:R-:W-:Y:S01]  /*9fb0*/  HMMA.16816.F32.BF16 R4, R148.reuse, R156, R4 ;  /* 0x0000009c9404723c */ /* 0x042fe20000041804 */
[----:B------:R-:W1:Y:S07]  /*9fc0*/  LDSM.16.M88.4 R152, [R197] ;  /* 0x00000000c598783b */ /* 0x000e6e0000000200 */
[C---:B------:R-:W-:Y:S01]  /*9fd0*/  HMMA.16816.F32.BF16 R8, R148.reuse, R158, R8 ;  /* 0x0000009e9408723c */ /* 0x040fe20000041808 */
[----:B------:R-:W1:Y:S07]  /*9fe0*/  LDSM.16.M88.4 R156, [R196] ;  /* 0x00000000c49c783b */ /* 0x000e6e0000000200 */
        /* <DEDUP_REMOVED lines=19> */
[C---:B------:R-:W-:Y:S08]  /*a120*/  HMMA.16816.F32.BF16 R28, R164.reuse, R156, R28 ;  /* 0x0000009ca41c723c */ /* 0x040ff0000004181c */
[----:B------:R-:W-:Y:S01]  /*a130*/  HMMA.16816.F32.BF16 R32, R164, R158, R32 ;  /* 0x0000009ea420723c */ /* 0x000fe20000041820 */
[----:B------:R-:W1:Y:S07]  /*a140*/  LDSM.16.M88.4 R156, [R183+0x2800] ;  /* 0x00280000b79c783b */ /* 0x000e6e0000000200 */
[C---:B--2---:R-:W-:Y:S01]  /*a150*/  HMMA.16816.F32.BF16 R4, R136.reuse, R160, R4 ;  /* 0x000000a08804723c */ /* 0x044fe20000041804 */
[----:B------:R-:W-:Y:S07]  /*a160*/  LDSM.16.M88.4 R164, [R180+0x5000] ;  /* 0x00500000b4a4783b */ /* 0x000fee0000000200 */
[C---:B------:R-:W-:Y:S01]  /*a170*/  HMMA.16816.F32.BF16 R8, R136.reuse, R162, R8 ;  /* 0x000000a28808723c */ /* 0x040fe20000041808 */
[----:B------:R-:W-:Y:S07]  /*a180*/  LDSM.16.M88.4 R160, [R180+0x4800] ;  /* 0x00480000b4a0783b */ /* 0x000fee0000000200 */
[C---:B---3--:R-:W-:Y:S08]  /*a190*/  HMMA.16816.F32.BF16 R12, R136.reuse, R140, R12 ;  /* 0x0000008c880c723c */ /* 0x048ff0000004180c */
[C---:B------:R-:W-:Y:S01]  /*a1a0*/  HMMA.16816.F32.BF16 R16, R136.reuse, R142, R16 ;  /* 0x0000008e8810723c */ /* 0x040fe20000041810 */
[----:B------:R-:W2:Y:S07]  /*a1b0*/  LDSM.16.M88.4 R140, [R183+0x3000] ;  /* 0x00300000b78c783b */ /* 0x000eae0000000200 */
[C---:B----4-:R-:W-:Y:S08]  /*a1c0*/  HMMA.16816.F32.BF16 R20, R136.reuse, R144, R20 ;  /* 0x000000908814723c */ /* 0x050ff00000041814 */
        /* <DEDUP_REMOVED lines=9> */
[C---:B------:R-:W-:Y:S08]  /*a260*/  HMMA.16816.F32.BF16 R12, R152.reuse, R156, R12 ;  /* 0x0000009c980c723c */ /* 0x040ff0000004180c */
        /* <DEDUP_REMOVED lines=17> */
[----:B------:R-:W1:Y:S07]  /*a380*/  LDSM.16.M88.4 R164, [R186+0x4000] ;  /* 0x00400000baa4783b */ /* 0x000e6e0000000200 */
        /* <DEDUP_REMOVED lines=15> */
[C---:B------:R-:W-:Y:S08]  /*a480*/  HMMA.16816.F32.BF16 R4, R160.reuse, R164, R4 ;  /* 0x000000a4a004723c */ /* 0x040ff00000041804 */
        /* <DEDUP_REMOVED lines=16> */
[----:B-----5:R-:W-:Y:S02]  /*a590*/  FMNMX.FTZ R2, R6, R126, !PT ;  /* 0x0000007e06027209 */ /* 0x020fe40007810000 */
[C---:B----4-:R-:W-:Y:S04]  /*a5a0*/  HMMA.16816.F32.BF16 R20, R168.reuse, R136, R20 ;  /* 0x00000088a814723c */ /* 0x050fe80000041814 */
[----:B------:R-:W-:Y:S02]  /*a5b0*/  FMNMX.FTZ R0, R5, R0, !PT ;  /* 0x0000000005007209 */ /* 0x000fe40007810000 */
[----:B------:R-:W-:Y:S02]  /*a5c0*/  FMNMX.FTZ R2, R7, R2, !PT ;  /* 0x0000000207027209 */ /* 0x000fe40007810000 */
[C---:B------:R-:W-:Y:S01]  /*a5d0*/  HMMA.16816.F32.BF16 R24, R168.reuse, R138, R24 ;  /* 0x0000008aa818723c */ /* 0x040fe20000041818 */
[----:B------:R-:W-:Y:S03]  /*a5e0*/  @P6 MOV R137, c[0x0][0x1e0] ;  /* 0x0000780000896a02 */ /* 0x000fe60000000f00 */
[----:B------:R-:W-:Y:S02]  /*a5f0*/  FMNMX.FTZ R0, R8, R0, !PT ;  /* 0x0000000008007209 */ /* 0x000fe40007810000 */
[----:B------:R-:W-:Y:S01]  /*a600*/  FMNMX.FTZ R2, R10, R2, !PT ;  /* 0x000000020a027209 */ /* 0x000fe20007810000 */
[----:B------:R-:W-:Y:S01]  /*a610*/  @P6 IMAD.WIDE.U32 R138, R203, c[0x0][0x1e0], RZ ;  /* 0x00007800cb8a6a25 */ /* 0x000fe200078e00ff */
        /* <DEDUP_REMOVED lines=30> */
[----:B------:R-:W2:Y:S01]  /*a800*/  SHFL.BFLY PT, R2, R0, 0x2, 0x1f ;  /* 0x0c401f0000027f89 */ /* 0x000ea200000e0000 */
[----:B-1----:R-:W-:Y:S01]  /*a810*/  FMNMX.FTZ R124, R3, R124, !PT ;  /* 0x0000007c037c7209 */ /* 0x002fe20007810000 */
[----:B------:R-:W-:Y:S06]  /*a820*/  @P6 IMAD R3, R203, c[0x0][0x1e4], R127 ;  /* 0x00007900cb036a24 */ /* 0x000fec00078e027f */
[----:B------:R-:W1:Y:S01]  /*a830*/  SHFL.BFLY PT, R140, R124, 0x1, 0x1f ;  /* 0x0c201f007c8c7f89 */ /* 0x000e6200000e0000 */
[----:B--2---:R-:W-:Y:S02]  /*a840*/  FMNMX.FTZ R0, R0, R2, !PT ;  /* 0x0000000200007209 */ /* 0x004fe40007810000 */
[----:B------:R-:W-:Y:S05]  /*a850*/  @P6 IADD3 R2, R139, R3, RZ ;  /* 0x000000038b026210 */ /* 0x000fea0007ffe0ff */
[----:B------:R-:W2:Y:S01]  /*a860*/  SHFL.BFLY PT, R3, R0, 0x1, 0x1f ;  /* 0x0c201f0000037f89 */ /* 0x000ea200000e0000 */
[----:B------:R-:W-:Y:S02]  /*a870*/  @P6 SHF.L.U64.HI R127, R138, 0x6, R2 ;  /* 0x000000068a7f6819 */ /* 0x000fe40000010202 */
[C---:B------:R-:W-:Y:S02]  /*a880*/  @P6 LEA R138, P0, R137.reuse, R136, 0x5 ;  /* 0x00000088898a6211 */ /* 0x040fe400078028ff */
[----:B------:R-:W-:Y:S04]  /*a890*/  @P6 MOV R2, c[0x0][0x1e4] ;  /* 0x0000790000026a02 */ /* 0x000fe80000000f00 */
[----:B------:R-:W-:Y:S02]  /*a8a0*/  @P6 LEA.HI.X R137, R137, R127, R2, 0x5, P0 ;  /* 0x0000007f89896211 */ /* 0x000fe400000f2c02 */
[----:B------:R-:W-:Y:S04]  /*a8b0*/  @P6 IADD3 R2, P0, R136, R208, RZ ;  /* 0x000000d088026210 */ /* 0x000fe80007f1e0ff */
[----:B------:R-:W-:Y:S02]  /*a8c0*/  @P6 IADD3.X R139, R127, R207, RZ, P0, !PT ;  /* 0x000000cf7f8b6210 */ /* 0x000fe400007fe4ff */
[----:B-1----:R-:W-:Y:S02]  /*a8d0*/  FMNMX.FTZ R124, R124, R140, !PT ;  /* 0x0000008c7c7c7209 */ /* 0x002fe40007810000 */
[----:B------:R-:W-:Y:S03]  /*a8e0*/  @P6 LEA R146, P0, R2, c[0x0][0x1c8], 0x1 ;  /* 0x0000720002926a11 */ /* 0x000fe600078008ff */
[----:B------:R-:W-:Y:S01]  /*a8f0*/  FMUL.FTZ R164, R124, c[0x0][0x2d0] ;  /* 0x0000b4007ca47a20 */ /* 0x000fe20000410000 */
[----:B------:R-:W-:Y:S01]  /*a900*/  @P6 LEA.HI.X R147, R2, c[0x0][0x1cc], R139, 0x1, P0 ;  /* 0x0000730002936a11 */ /* 0x000fe200000f0c8b */
[----:B------:R-:W-:Y:S01]  /*a910*/  FADD.FTZ R2, -R124, R125 ;  /* 0x0000007d7c027221 */ /* 0x000fe20000010100 */
[----:B--2---:R-:W-:Y:S01]  /*a920*/  FMNMX.FTZ R3, R0, R3, !PT ;  /* 0x0000000300037209 */ /* 0x004fe20007810000 */
[--C-:B------:R-:W-:Y:S01]  /*a930*/  FFMA.FTZ R5, R5, c[0x0][0x2d0], -R164.reuse ;  /* 0x0000b40005057a23 */ /* 0x100fe200000108a4 */
[----:B------:R-:W-:Y:S01]  /*a940*/  @P6 IADD3 R143, P0, R208, 0x40, RZ ;  /* 0x00000040d08f6810 */ /* 0x000fe20007f1e0ff */
[----:B------:R-:W-:Y:S01]  /*a950*/  FMUL.FTZ R0, R2, c[0x0][0x2d0] ;  /* 0x0000b40002007a20 */ /* 0x000fe20000410000 */
[----:B------:R1:W-:Y:S01]  /*a960*/  @P6 LDGSTS.E.BYPASS.LTC128B.128 [R205+0x6100], [R146.64], !P5 ;  /* 0x0610000092cd6fae */ /* 0x0003e2000e901d46 */
[--C-:B------:R-:W-:Y:S01]  /*a970*/  FFMA.FTZ R4, R4, c[0x0][0x2d0], -R164.reuse ;  /* 0x0000b40004047a23 */ /* 0x100fe200000108a4 */
[----:B------:R-:W-:Y:S01]  /*a980*/  @P6 IADD3.X R142, RZ, R207, RZ, P0, !PT ;  /* 0x000000cfff8e6210 */ /* 0x000fe200007fe4ff */
[----:B------:R2:W3:Y:S01]  /*a990*/  MUFU.EX2 R2, R0 ;  /* 0x0000000000027308 */ /* 0x0004e20000000800 */
[----:B------:R-:W-:Y:S01]  /*a9a0*/  @P6 IADD3 R125, P0, R136, R143, RZ ;  /* 0x0000008f887d6210 */ /* 0x000fe20007f1e0ff */
[--C-:B------:R-:W-:Y:S02]  /*a9b0*/  FFMA.FTZ R8, R8, c[0x0][0x2d0], -R164.reuse ;  /* 0x0000b40008087a23 */ /* 0x100fe400000108a4 */
[--C-:B------:R-:W-:Y:S01]  /*a9c0*/  FFMA.FTZ R9, R9, c[0x0][0x2d0], -R164.reuse ;  /* 0x0000b40009097a23 */ /* 0x100fe200000108a4 */
[----:B------:R-:W-:Y:S01]  /*a9d0*/  @P6 IADD3.X R139, R127, R142, RZ, P0, !PT ;  /* 0x0000008e7f8b6210 */ /* 0x000fe200007fe4ff */
[--C-:B------:R-:W-:Y:S01]  /*a9e0*/  FFMA.FTZ R12, R12, c[0x0][0x2d0], -R164.reuse ;  /* 0x0000b4000c0c7a23 */ /* 0x100fe200000108a4 */
[----:B------:R-:W-:Y:S01]  /*a9f0*/  @P6 LEA R144, P0, R125, c[0x0][0x1c8], 0x1 ;  /* 0x000072007d906a11 */ /* 0x000fe200078008ff */
[--C-:B------:R-:W-:Y:S02]  /*aa00*/  FFMA.FTZ R21, R21, c[0x0][0x2d0], -R164.reuse ;  /* 0x0000b40015157a23 */ /* 0x100fe400000108a4 */
[----:B------:R4:W-:Y:S01]  /*aa10*/  MUFU.EX2 R178, R5 ;  /* 0x0000000500b27308 */ /* 0x0009e20000000800 */
[----:B------:R-:W-:Y:S01]  /*aa20*/  @P6 LEA.HI.X R145, R125, c[0x0][0x1cc], R139, 0x1, P0 ;  /* 0x000073007d916a11 */ /* 0x000fe200000f0c8b */
[--C-:B------:R-:W-:Y:S01]  /*aa30*/  FFMA.FTZ R28, R28, c[0x0][0x2d0], -R164.reuse ;  /* 0x0000b4001c1c7a23 */ /* 0x100fe200000108a4 */
[----:B------:R-:W-:Y:S01]  /*aa40*/  @P6 IADD3 R139, P0, R208, 0x80, RZ ;  /* 0x00000080d08b6810 */ /* 0x000fe20007f1e0ff */
[--C-:B------:R-:W-:Y:S02]  /*aa50*/  FFMA.FTZ R20, R20, c[0x0][0x2d0], -R164.reuse ;  /* 0x0000b40014147a23 */ /* 0x100fe400000108a4 */
[----:B------:R1:W-:Y:S01]  /*aa60*/  @P6 LDGSTS.E.BYPASS.LTC128B.128 [R205+0x8100], [R144.64], !P4 ;  /* 0x0810000090cd6fae */ /* 0x0003e2000e101d46 */
[----:B------:R-:W-:Y:S03]  /*aa70*/  FFMA.FTZ R13, R13, c[0x0][0x2d0], -R164 ;  /* 0x0000b4000d0d7a23 */ /* 0x000fe600000108a4 */
[----:B------:R5:W-:Y:S01]  /*aa80*/  MUFU.EX2 R179, R4 ;  /* 0x0000000400b37308 */ /* 0x000be20000000800 */
[----:B--2---:R-:W-:Y:S01]  /*aa90*/  FADD.FTZ R0, -R3, R126 ;  /* 0x0000007e03007221 */ /* 0x004fe20000010100 */
[----:B------:R-:W-:Y:S01]  /*aaa0*/  @P6 IADD3.X R126, RZ, R207, RZ, P0, !PT ;  /* 0x000000cfff7e6210 */ /* 0x000fe200007fe4ff */
[----:B---3--:R-:W-:Y:S01]  /*aab0*/  FMUL.FTZ R100, R2, R100 ;  /* 0x0000006402647220 */ /* 0x008fe20000410000 */
[----:B------:R-:W-:Y:S01]  /*aac0*/  @P6 IADD3 R125, P0, R136, R139, RZ ;  /* 0x0000008b887d6210 */ /* 0x000fe20007f1e0ff */
[----:B------:R-:W-:Y:S05]  /*aad0*/  FMUL.FTZ R0, R0, c[0x0][0x2d0] ;  /* 0x0000b40000007a20 */ /* 0x000fea0000410000 */
[----:B------:R2:W-:Y:S01]  /*aae0*/  MUFU.EX2 R177, R8 ;  /* 0x0000000800b17308 */ /* 0x0005e20000000800 */
[----:B------:R-:W-:Y:S01]  /*aaf0*/  @P6 IADD3.X R127, R127, R126, RZ, P0, !PT ;  /* 0x0000007e7f7f6210 */ /* 0x000fe200007fe4ff */
[C---:B------:R-:W-:Y:S01]  /*ab00*/  FMUL.FTZ R101, R2.reuse, R101 ;  /* 0x0000006502657220 */ /* 0x040fe20000410000 */
[C---:B------:R-:W-:Y:S01]  /*ab10*/  @P6 LEA R140, P0, R125.reuse, c[0x0][0x1c8], 0x1 ;  /* 0x000072007d8c6a11 */ /* 0x040fe200078008ff */
[C---:B------:R-:W-:Y:S02]  /*ab20*/  FMUL.FTZ R104, R2.reuse, R104 ;  /* 0x0000006802687220 */ /* 0x040fe40000410000 */
[----:B------:R-:W-:Y:S01]  /*ab30*/  FMUL.FTZ R105, R2, R105 ;  /* 0x0000006902697220 */ /* 0x000fe20000410000 */
[----:B------:R-:W-:Y:S01]  /*ab40*/  @P6 LEA.HI.X R141, R125, c[0x0][0x1cc], R127, 0x1, P0 ;  /* 0x000073007d8d6a11 */ /* 0x000fe200000f0c7f */
[----:B------:R-:W-:Y:S01]  /*ab50*/  FMUL.FTZ R125, R3, c[0x0][0x2d0] ;  /* 0x0000b400037d7a20 */ /* 0x000fe20000410000 */
[----:B------:R-:W-:Y:S01]  /*ab60*/  @P6 IADD3 R136, P0, R138, R143, RZ ;  /* 0x0000008f8a886210 */ /* 0x000fe20007f1e0ff */
[----:B------:R3:W-:Y:S01]  /*ab70*/  MUFU.EX2 R175, R9 ;  /* 0x0000000900af7308 */ /* 0x0007e20000000800 */
[----:B------:R-:W-:Y:S01]  /*ab80*/  FMUL.FTZ R108, R2, R108 ;  /* 0x0000006c026c7220 */ /* 0x000fe20000410000 */
[----:B------:R1:W-:Y:S01]  /*ab90*/  @P6 LDGSTS.E.BYPASS.LTC128B.128 [R205+0xa100], [R140.64], !P3 ;  /* 0x0a1000008ccd6fae */ /* 0x0003e2000d901d46 */
[----:B------:R-:W-:Y:S01]  /*aba0*/  @P6 IADD3.X R142, R137, R142, RZ, P0, !PT ;  /* 0x0000008e898e6210 */ /* 0x000fe200007fe4ff */
[--C-:B------:R-:W-:Y:S01]  /*abb0*/  FFMA.FTZ R6, R6, c[0x0][0x2d0], -R125.reuse ;  /* 0x0000b40006067a23 */ /* 0x100fe2000001087d */
[----:B----4-:R-:W-:Y:S01]  /*abc0*/  @P6 IADD3 R5, P0, R138, R139, RZ ;  /* 0x0000008b8a056210 */ /* 0x010fe20007f1e0ff */
[----:B------:R-:W-:Y:S02]  /*abd0*/  FFMA.FTZ R7, R7, c[0x0][0x2d0], -R125 ;  /* 0x0000b40007077a23 */ /* 0x000fe4000001087d */
[----:B------:R-:W-:Y:S01]  /*abe0*/  FMUL.FTZ R109, R2, R109 ;  /* 0x0000006d026d7220 */ /* 0x000fe20000410000 */
[C---:B------:R-:W-:Y:S01]  /*abf0*/  @P6 IADD3.X R139, R137.reuse, R126, RZ, P0, !PT ;  /* 0x0000007e898b6210 */ /* 0x040fe200007fe4ff */
[----:B------:R4:W-:Y:S01]  /*ac00*/  MUFU.EX2 R167, R6 ;  /* 0x0000000600a77308 */ /* 0x0009e20000000800 */
[----:B-----5:R-:W-:Y:S01]  /*ac10*/  @P6 IADD3 R4, P0, R138, R208, RZ ;  /* 0x000000d08a046210 */ /* 0x020fe20007f1e0ff */
[C---:B------:R-:W-:Y:S02]  /*ac20*/  FMUL.FTZ R112, R2.reuse, R112 ;  /* 0x0000007002707220 */ /* 0x040fe40000410000 */
[C---:B------:R-:W-:Y:S01]  /*ac30*/  FMUL.FTZ R113, R2.reuse, R113 ;  /* 0x0000007102717220 */ /* 0x040fe20000410000 */
[----:B--2---:R-:W-:Y:S01]  /*ac40*/  @P6 IADD3.X R8, R137, R207, RZ, P0, !PT ;  /* 0x000000cf89086210 */ /* 0x004fe200007fe4ff */
[----:B------:R-:W-:Y:S01]  /*ac50*/  FMUL.FTZ R116, R2, R116 ;  /* 0x0000007402747220 */ /* 0x000fe20000410000 */
[----:B------:R-:W-:Y:S01]  /*ac60*/  @P6 LEA R126, P0, R4, c[0x0][0x1c8], 0x1 ;  /* 0x00007200047e6a11 */ /* 0x000fe200078008ff */
[----:B------:R-:W-:Y:S02]  /*ac70*/  FMUL.FTZ R117, R2, R117 ;  /* 0x0000007502757220 */ /* 0x000fe40000410000 */
[----:B------:R-:W2:Y:S01]  /*ac80*/  MUFU.EX2 R0, R0 ;  /* 0x0000000000007308 */ /* 0x000ea20000000800 */
[----:B------:R-:W-:Y:S01]  /*ac90*/  @P6 LEA.HI.X R127, R4, c[0x0][0x1cc], R8, 0x1, P0 ;  /* 0x00007300047f6a11 */ /* 0x000fe200000f0c08 */
[----:B------:R-:W-:Y:S01]  /*aca0*/  FMUL.FTZ R120, R2, R120 ;  /* 0x0000007802787220 */ /* 0x000fe20000410000 */
[----:B------:R-:W-:Y:S01]  /*acb0*/  @P6 LEA R8, P0, R136, c[0x0][0x1c8], 0x1 ;  /* 0x0000720088086a11 */ /* 0x000fe200078008ff */
[----:B------:R-:W-:Y:S02]  /*acc0*/  FMUL.FTZ R121, R2, R121 ;  /* 0x0000007902797220 */ /* 0x000fe40000410000 */
[----:B------:R5:W-:Y:S01]  /*acd0*/  @P6 LDGSTS.E.BYPASS.LTC128B.128 [R205+0x7100], [R126.64], !P5 ;  /* 0x071000007ecd6fae */ /* 0x000be2000e901d46 */
[----:B---3--:R-:W-:Y:S01]  /*ace0*/  @P6 LEA.HI.X R9, R136, c[0x0][0x1cc], R142, 0x1, P0 ;  /* 0x0000730088096a11 */ /* 0x008fe200000f0c8e */
[C---:B------:R-:W-:Y:S01]  /*acf0*/  FMUL.FTZ R36, R2.reuse, R36 ;  /* 0x0000002402247220 */ /* 0x040fe20000410000 */
[C---:B------:R-:W-:Y:S01]  /*ad00*/  @P6 LEA R4, P0, R5.reuse, c[0x0][0x1c8], 0x1 ;  /* 0x0000720005046a11 */ /* 0x040fe200078008ff */
[----:B------:R3:W1:Y:S01]  /*ad10*/  MUFU.EX2 R168, R7 ;  /* 0x0000000700a87308 */ /* 0x0006620000000800 */
[----:B------:R-:W-:Y:S02]  /*ad20*/  FMUL.FTZ R37, R2, R37 ;  /* 0x0000002502257220 */ /* 0x000fe40000410000 */
[----:B------:R-:W-:Y:S01]  /*ad30*/  @P6 LEA.HI.X R5, R5, c[0x0][0x1cc], R139, 0x1, P0 ;  /* 0x0000730005056a11 */ /* 0x000fe200000f0c8b */
[----:B------:R5:W-:Y:S01]  /*ad40*/  @P6 LDGSTS.E.BYPASS.LTC128B.128 [R205+0x9100], [R8.64], !P4 ;  /* 0x0910000008cd6fae */ /* 0x000be2000e101d46 */
[--C-:B----4-:R-:W-:Y:S01]  /*ad50*/  FFMA.FTZ R6, R10, c[0x0][0x2d0], -R125.reuse ;  /* 0x0000b4000a067a23 */ /* 0x110fe2000001087d */
[----:B------:R-:W-:Y:S01]  /*ad60*/  ISETP.GT.AND P0, PT, R176, R204, PT ;  /* 0x000000ccb000720c */ /* 0x000fe20003f04270 */
[C---:B------:R-:W-:Y:S01]  /*ad70*/  FMUL.FTZ R40, R2.reuse, R40 ;  /* 0x0000002802287220 */ /* 0x040fe20000410000 */
[----:B------:R-:W-:Y:S01]  /*ad80*/  MOV R176, R203 ;  /* 0x000000cb00b07202 */ /* 0x000fe20000000f00 */
[C---:B------:R-:W-:Y:S01]  /*ad90*/  FMUL.FTZ R41, R2.reuse, R41 ;  /* 0x0000002902297220 */ /* 0x040fe20000410000 */
[----:B------:R4:W-:Y:S01]  /*ada0*/  MUFU.EX2 R166, R6 ;  /* 0x0000000600a67308 */ /* 0x0009e20000000800 */
[C---:B------:R-:W-:Y:S01]  /*adb0*/  FMUL.FTZ R44, R2.reuse, R44 ;  /* 0x0000002c022c7220 */ /* 0x040fe20000410000 */
[----:B------:R4:W-:Y:S01]  /*adc0*/  @P6 LDGSTS.E.BYPASS.LTC128B.128 [R205+0xb100], [R4.64], !P3 ;  /* 0x0b10000004cd6fae */ /* 0x0009e2000d901d46 */
[----:B------:R-:W-:Y:S02]  /*add0*/  FMUL.FTZ R45, R2, R45 ;  /* 0x0000002d022d7220 */ /* 0x000fe40000410000 */
[C---:B--2---:R-:W-:Y:S02]  /*ade0*/  FMUL.FTZ R10, R0.reuse, R134 ;  /* 0x00000086000a7220 */ /* 0x044fe40000410000 */
[C---:B------:R-:W-:Y:S02]  /*adf0*/  FMUL.FTZ R102, R0.reuse, R102 ;  /* 0x0000006600667220 */ /* 0x040fe40000410000 */
[C---:B------:R-:W-:Y:S01]  /*ae00*/  FMUL.FTZ R103, R0.reuse, R103 ;  /* 0x0000006700677220 */ /* 0x040fe20000410000 */
[----:B------:R-:W2:Y:S01]  /*ae10*/  LDSM.16.MT88.4 R136, [R181] ;  /* 0x00000000b588783b */ /* 0x000ea20000004200 */
[C---:B------:R-:W-:Y:S01]  /*ae20*/  FMUL.FTZ R106, R0.reuse, R106 ;  /* 0x0000006a006a7220 */ /* 0x040fe20000410000 */
[----:B------:R2:W-:Y:S01]  /*ae30*/  MUFU.EX2 R174, R12 ;  /* 0x0000000c00ae7308 */ /* 0x0005e20000000800 */
[C---:B------:R-:W-:Y:S02]  /*ae40*/  FMUL.FTZ R107, R0.reuse, R107 ;  /* 0x0000006b006b7220 */ /* 0x040fe40000410000 */
[C---:B---3--:R-:W-:Y:S02]  /*ae50*/  FMUL.FTZ R7, R0.reuse, R131 ;  /* 0x0000008300077220 */ /* 0x048fe40000410000 */
[C---:B------:R-:W-:Y:S01]  /*ae60*/  FMUL.FTZ R110, R0.reuse, R110 ;  /* 0x0000006e006e7220 */ /* 0x040fe20000410000 */
[----:B-1----:R-:W1:Y:S01]  /*ae70*/  LDSM.16.MT88.4 R140, [R182] ;  /* 0x00000000b68c783b */ /* 0x002e620000004200 */
[----:B------:R-:W-:Y:S02]  /*ae80*/  FMUL.FTZ R111, R0, R111 ;  /* 0x0000006f006f7220 */ /* 0x000fe40000410000 */
[C---:B-----5:R-:W-:Y:S01]  /*ae90*/  FMUL.FTZ R8, R2.reuse, R132 ;  /* 0x0000008402087220 */ /* 0x060fe20000410000 */
[----:B------:R-:W-:Y:S01]  /*aea0*/  MUFU.EX2 R169, R21 ;  /* 0x0000001500a97308 */ /* 0x000fe20000000800 */
[----:B------:R-:W-:Y:S02]  /*aeb0*/  FMUL.FTZ R9, R2, R133 ;  /* 0x0000008502097220 */ /* 0x000fe40000410000 */
[C---:B----4-:R-:W-:Y:S01]  /*aec0*/  FMUL.FTZ R6, R0.reuse, R130 ;  /* 0x0000008200067220 */ /* 0x050fe20000410000 */
[----:B------:R-:W3:Y:S01]  /*aed0*/  LDSM.16.MT88.4 R144, [R185] ;  /* 0x00000000b990783b */ /* 0x000ee20000004200 */
[----:B------:R-:W-:Y:S01]  /*aee0*/  F2FP.BF16.PACK_AB R130, R175, R177 ;  /* 0x000000b1af82723e */ /* 0x000fe200000010ff */
[----:B------:R-:W-:Y:S02]  /*aef0*/  FMUL.FTZ R114, R0, R114 ;  /* 0x0000007200727220 */ /* 0x000fe40000410000 */
[--C-:B------:R-:W-:Y:S02]  /*af00*/  FFMA.FTZ R4, R11, c[0x0][0x2d0], -R125.reuse ;  /* 0x0000b4000b047a23 */ /* 0x100fe4000001087d */
[----:B------:R-:W-:Y:S01]  /*af10*/  FMUL.FTZ R5, R2, R129 ;  /* 0x0000008102057220 */ /* 0x000fe20000410000 */
[----:B------:R-:W-:Y:S01]  /*af20*/  F2FP.BF16.PACK_AB R129, R168, R167 ;  /* 0x000000a7a881723e */ /* 0x000fe200000010ff */
[----:B------:R-:W4:Y:S01]  /*af30*/  MUFU.EX2 R165, R4 ;  /* 0x0000000400a57308 */ /* 0x000f220000000800 */
[C---:B------:R-:W-:Y:S01]  /*af40*/  FMUL.FTZ R11, R0.reuse, R135 ;  /* 0x00000087000b7220 */ /* 0x040fe20000410000 */
[----:B------:R-:W-:Y:S01]  /*af50*/  LDSM.16.MT88.4 R148, [R181+0x2800] ;  /* 0x00280000b594783b */ /* 0x000fe20000004200 */
[C---:B------:R-:W-:Y:S02]  /*af60*/  FMUL.FTZ R115, R0.reuse, R115 ;  /* 0x0000007300737220 */ /* 0x040fe40000410000 */
[C---:B------:R-:W-:Y:S02]  /*af70*/  FMUL.FTZ R118, R0.reuse, R118 ;  /* 0x0000007600767220 */ /* 0x040fe40000410000 */
[C---:B------:R-:W-:Y:S02]  /*af80*/  FMUL.FTZ R119, R0.reuse, R119 ;  /* 0x0000007700777220 */ /* 0x040fe40000410000 */
[C---:B------:R-:W-:Y:S01]  /*af90*/  FMUL.FTZ R122, R0.reuse, R122 ;  /* 0x0000007a007a7220 */ /* 0x040fe20000410000 */
[----:B------:R-:W5:Y:S01]  /*afa0*/  LDSM.16.MT88.4 R132, [R184] ;  /* 0x00000000b884783b */ /* 0x000f620000004200 */
[C---:B------:R-:W-:Y:S01]  /*afb0*/  FMUL.FTZ R123, R0.reuse, R123 ;  /* 0x0000007b007b7220 */ /* 0x040fe20000410000 */
[----:B------:R1:W-:Y:S01]  /*afc0*/  MUFU.EX2 R170, R20 ;  /* 0x0000001400aa7308 */ /* 0x0003e20000000800 */
[C---:B------:R-:W-:Y:S02]  /*afd0*/  FMUL.FTZ R38, R0.reuse, R38 ;  /* 0x0000002600267220 */ /* 0x040fe40000410000 */
[C---:B------:R-:W-:Y:S02]  /*afe0*/  FMUL.FTZ R39, R0.reuse, R39 ;  /* 0x0000002700277220 */ /* 0x040fe40000410000 */
[C---:B------:R-:W-:Y:S01]  /*aff0*/  FMUL.FTZ R42, R0.reuse, R42 ;  /* 0x0000002a002a7220 */ /* 0x040fe20000410000 */
[----:B------:R-:W-:Y:S01]  /*b000*/  LDSM.16.MT88.4 R152, [R182+0x2800] ;  /* 0x00280000b698783b */ /* 0x000fe20000004200 */
[----:B------:R-:W-:Y:S02]  /*b010*/  FMUL.FTZ R43, R0, R43 ;  /* 0x0000002b002b7220 */ /* 0x000fe40000410000 */
[--C-:B--2---:R-:W-:Y:S01]  /*b020*/  FFMA.FTZ R12, R16, c[0x0][0x2d0], -R164.reuse ;  /* 0x0000b400100c7a23 */ /* 0x104fe200000108a4 */
[----:B------:R-:W2:Y:S01]  /*b030*/  MUFU.EX2 R173, R13 ;  /* 0x0000000d00ad7308 */ /* 0x000ea20000000800 */
[----:B------:R-:W-:Y:S01]  /*b040*/  FMUL.FTZ R46, R0, R46 ;  /* 0x0000002e002e7220 */ /* 0x000fe20000410000 */
[----:B----4-:R-:W-:Y:S01]  /*b050*/  F2FP.BF16.PACK_AB R131, R165, R166 ;  /* 0x000000a6a583723e */ /* 0x010fe200000010ff */
[----:B------:R-:W-:Y:S01]  /*b060*/  FMUL.FTZ R4, R2, R128 ;  /* 0x0000008002047220 */ /* 0x000fe20000410000 */
[----:B------:R-:W-:Y:S01]  /*b070*/  F2FP.BF16.PACK_AB R128, R178, R179 ;  /* 0x000000b3b280723e */ /* 0x000fe200000010ff */
[----:B------:R-:W-:Y:S01]  /*b080*/  LDSM.16.MT88.4 R156, [R185+0x2800] ;  /* 0x00280000b99c783b */ /* 0x000fe20000004200 */
[--C-:B------:R-:W-:Y:S02]  /*b090*/  FFMA.FTZ R22, R22, c[0x0][0x2d0], -R125.reuse ;  /* 0x0000b40016167a23 */ /* 0x100fe4000001087d */
[--C-:B------:R-:W-:Y:S02]  /*b0a0*/  FFMA.FTZ R27, R27, c[0x0][0x2d0], -R125.reuse ;  /* 0x0000b4001b1b7a23 */ /* 0x100fe4000001087d */
[----:B------:R-:W-:Y:S01]  /*b0b0*/  FMUL.FTZ R47, R0, R47 ;  /* 0x0000002f002f7220 */ /* 0x000fe20000410000 */
[C---:B------:R-:W-:Y:S01]  /*b0c0*/  HMMA.16816.F32.BF16 R4, R128.reuse, R136, R4 ;  /* 0x000000888004723c */ /* 0x040fe20000041804 */
[----:B------:R4:W-:Y:S01]  /*b0d0*/  MUFU.EX2 R172, R12 ;  /* 0x0000000c00ac7308 */ /* 0x0009e20000000800 */
[----:B------:R-:W0:Y:S03]  /*b0e0*/  LDGDEPBAR ;  /* 0x00000000000079af */ /* 0x000e260000000000 */
[--C-:B-1----:R-:W-:Y:S02]  /*b0f0*/  FFMA.FTZ R20, R24, c[0x0][0x2d0], -R164.reuse ;  /* 0x0000b40018147a23 */ /* 0x102fe400000108a4 */
[C---:B------:R-:W-:Y:S01]  /*b100*/  FMUL.FTZ R48, R2.reuse, R48 ;  /* 0x0000003002307220 */ /* 0x040fe20000410000 */
[C---:B------:R-:W-:Y:S02]  /*b110*/  HMMA.16816.F32.BF16 R8, R128.reuse, R138, R8 ;  /* 0x0000008a8008723c */ /* 0x040fe40000041808 */
[----:B------:R-:W1:Y:S02]  /*b120*/  LDSM.16.MT88.4 R136, [R181+0x2000] ;  /* 0x00200000b588783b */ /* 0x000e640000004200 */
[----:B------:R-:W-:Y:S02]  /*b130*/  FMUL.FTZ R49, R2, R49 ;  /* 0x0000003102317220 */ /* 0x000fe40000410000 */
[C---:B------:R-:W-:Y:S02]  /*b140*/  FMUL.FTZ R50, R0.reuse, R50 ;  /* 0x0000003200327220 */ /* 0x040fe40000410000 */
[C---:B------:R-:W-:Y:S04]  /*b150*/  HMMA.16816.F32.BF16 R100, R128.reuse, R140, R100 ;  /* 0x0000008c8064723c */ /* 0x040fe80000041864 */
[----:B------:R-:W-:Y:S02]  /*b160*/  FMUL.FTZ R51, R0, R51 ;  /* 0x0000003300337220 */ /* 0x000fe40000410000 */
[C---:B------:R-:W-:Y:S02]  /*b170*/  FMUL.FTZ R52, R2.reuse, R52 ;  /* 0x0000003402347220 */ /* 0x040fe40000410000 */
[C---:B------:R-:W-:Y:S01]  /*b180*/  HMMA.16816.F32.BF16 R104, R128.reuse, R142, R104 ;  /* 0x0000008e8068723c */ /* 0x040fe20000041868 */
[----:B------:R-:W2:Y:S03]  /*b190*/  LDSM.16.MT88.4 R140, [R182+0x2000] ;  /* 0x00200000b68c783b */ /* 0x000ea60000004200 */
[----:B----4-:R-:W-:Y:S02]  /*b1a0*/  FFMA.FTZ R12, R17, c[0x0][0x2d0], -R164 ;  /* 0x0000b400110c7a23 */ /* 0x010fe400000108a4 */
[----:B------:R-:W-:Y:S02]  /*b1b0*/  FMUL.FTZ R53, R2, R53 ;  /* 0x0000003502357220 */ /* 0x000fe40000410000 */
[C---:B---3--:R-:W-:Y:S01]  /*b1c0*/  HMMA.16816.F32.BF16 R108, R128.reuse, R144, R108 ;  /* 0x00000090806c723c */ /* 0x048fe2000004186c */
[----:B------:R3:W4:Y:S03]  /*b1d0*/  MUFU.EX2 R171, R12 ;  /* 0x0000000c00ab7308 */ /* 0x0007260000000800 */
[C---:B------:R-:W-:Y:S02]  /*b1e0*/  FMUL.FTZ R54, R0.reuse, R54 ;  /* 0x0000003600367220 */ /* 0x040fe40000410000 */
[----:B------:R-:W-:Y:S02]  /*b1f0*/  FMUL.FTZ R55, R0, R55 ;  /* 0x0000003700377220 */ /* 0x000fe40000410000 */
[C---:B------:R-:W-:Y:S01]  /*b200*/  HMMA.16816.F32.BF16 R112, R128.reuse, R146, R112 ;  /* 0x000000928070723c */ /* 0x040fe20000041870 */
[----:B------:R-:W-:Y:S03]  /*b210*/  LDSM.16.MT88.4 R144, [R184+0x800] ;  /* 0x00080000b890783b */ /* 0x000fe60000004200 */
[C---:B------:R-:W-:Y:S02]  /*b220*/  FMUL.FTZ R56, R2.reuse, R56 ;  /* 0x0000003802387220 */ /* 0x040fe40000410000 */
[----:B------:R-:W-:Y:S02]  /*b230*/  FMUL.FTZ R57, R2, R57 ;  /* 0x0000003902397220 */ /* 0x000fe40000410000 */
[C---:B-----5:R-:W-:Y:S04]  /*b240*/  HMMA.16816.F32.BF16 R116, R128.reuse, R132, R116 ;  /* 0x000000848074723c */ /* 0x060fe80000041874 */
[C---:B------:R-:W-:Y:S02]  /*b250*/  FMUL.FTZ R58, R0.reuse, R58 ;  /* 0x0000003a003a7220 */ /* 0x040fe40000410000 */
[----:B------:R-:W-:Y:S02]  /*b260*/  FMUL.FTZ R59, R0, R59 ;  /* 0x0000003b003b7220 */ /* 0x000fe40000410000 */
[C---:B------:R-:W-:Y:S01]  /*b270*/  HMMA.16816.F32.BF16 R120, R128.reuse, R134, R120 ;  /* 0x000000868078723c */ /* 0x040fe20000041878 */
[----:B------:R-:W5:Y:S03]  /*b280*/  LDSM.16.MT88.4 R132, [R185+0x2000] ;  /* 0x00200000b984783b */ /* 0x000f660000004200 */
[--C-:B---3--:R-:W-:Y:S02]  /*b290*/  FFMA.FTZ R12, R18, c[0x0][0x2d0], -R125.reuse ;  /* 0x0000b400120c7a23 */ /* 0x108fe4000001087d */
[C---:B------:R-:W-:Y:S02]  /*b2a0*/  FMUL.FTZ R60, R2.reuse, R60 ;  /* 0x0000003c023c7220 */ /* 0x040fe40000410000 */
[C---:B-1----:R-:W-:Y:S01]  /*b2b0*/  HMMA.16816.F32.BF16 R36, R128.reuse, R136, R36 ;  /* 0x000000888024723c */ /* 0x042fe20000041824 */
[----:B------:R1:W-:Y:S03]  /*b2c0*/  MUFU.EX2 R161, R12 ;  /* 0x0000000c00a17308 */ /* 0x0003e60000000800 */
[----:B------:R-:W-:Y:S02]  /*b2d0*/  FMUL.FTZ R61, R2, R61 ;  /* 0x0000003d023d7220 */ /* 0x000fe40000410000 */
[C---:B------:R-:W-:Y:S02]  /*b2e0*/  FMUL.FTZ R62, R0.reuse, R62 ;  /* 0x0000003e003e7220 */ /* 0x040fe40000410000 */
[C---:B------:R-:W-:Y:S01]  /*b2f0*/  HMMA.16816.F32.BF16 R40, R128.reuse, R138, R40 ;  /* 0x0000008a8028723c */ /* 0x040fe20000041828 */
[----:B------:R-:W3:Y:S03]  /*b300*/  LDSM.16.MT88.4 R136, [R184+0x2000] ;  /* 0x00200000b888783b */ /* 0x000ee60000004200 */
[----:B------:R-:W-:Y:S02]  /*b310*/  FMUL.FTZ R63, R0, R63 ;  /* 0x0000003f003f7220 */ /* 0x000fe40000410000 */
[C---:B------:R-:W-:Y:S02]  /*b320*/  FMUL.FTZ R64, R2.reuse, R64 ;  /* 0x0000004002407220 */ /* 0x040fe40000410000 */
[C---:B--2---:R-:W-:Y:S04]  /*b330*/  HMMA.16816.F32.BF16 R44, R128.reuse, R140, R44 ;  /* 0x0000008c802c723c */ /* 0x044fe8000004182c */
[----:B------:R-:W-:Y:S02]  /*b340*/  FMUL.FTZ R65, R2, R65 ;  /* 0x0000004102417220 */ /* 0x000fe40000410000 */
[C---:B------:R-:W-:Y:S02]  /*b350*/  FMUL.FTZ R66, R0.reuse, R66 ;  /* 0x0000004200427220 */ /* 0x040fe40000410000 */
[C---:B------:R-:W-:Y:S01]  /*b360*/  HMMA.16816.F32.BF16 R48, R128.reuse, R142, R48 ;  /* 0x0000008e8030723c */ /* 0x040fe20000041830 */
[----:B------:R-:W2:Y:S03]  /*b370*/  LDSM.16.MT88.4 R140, [R181+0x4000] ;  /* 0x00400000b58c783b */ /* 0x000ea60000004200 */
[--C-:B-1----:R-:W-:Y:S02]  /*b380*/  FFMA.FTZ R12, R19, c[0x0][0x2d0], -R125.reuse ;  /* 0x0000b400130c7a23 */ /* 0x102fe4000001087d */
[----:B------:R-:W-:Y:S02]  /*b390*/  FMUL.FTZ R67, R0, R67 ;  /* 0x0000004300437220 */ /* 0x000fe40000410000 */
[C---:B------:R-:W-:Y:S01]  /*b3a0*/  FMUL.FTZ R68, R2.reuse, R68 ;  /* 0x0000004402447220 */ /* 0x040fe20000410000 */
[C---:B-----5:R-:W-:Y:S01]  /*b3b0*/  HMMA.16816.F32.BF16 R52, R128.reuse, R132, R52 ;  /* 0x000000848034723c */ /* 0x060fe20000041834 */
[----:B------:R-:W-:Y:S01]  /*b3c0*/  LDSM.16.MT88.4 R16, [R182+0x800] ;  /* 0x00080000b610783b */ /* 0x000fe20000004200 */
[----:B------:R1:W-:Y:S01]  /*b3d0*/  MUFU.EX2 R160, R12 ;  /* 0x0000000c00a07308 */ /* 0x0003e20000000800 */
[----:B------:R-:W-:Y:S02]  /*b3e0*/  FMUL.FTZ R69, R2, R69 ;  /* 0x0000004502457220 */ /* 0x000fe40000410000 */
[C---:B------:R-:W-:Y:S02]  /*b3f0*/  FMUL.FTZ R70, R0.reuse, R70 ;  /* 0x0000004600467220 */ /* 0x040fe40000410000 */
[----:B------:R-:W-:Y:S01]  /*b400*/  FMUL.FTZ R71, R0, R71 ;  /* 0x0000004700477220 */ /* 0x000fe20000410000 */
[C---:B------:R-:W-:Y:S01]  /*b410*/  HMMA.16816.F32.BF16 R56, R128.reuse, R134, R56 ;  /* 0x000000868038723c */ /* 0x040fe20000041838 */
[----:B------:R-:W5:Y:S03]  /*b420*/  LDSM.16.MT88.4 R132, [R182+0x4000] ;  /* 0x00400000b684783b */ /* 0x000f660000004200 */
[C---:B------:R-:W-:Y:S02]  /*b430*/  FMUL.FTZ R72, R2.reuse, R72 ;  /* 0x0000004802487220 */ /* 0x040fe40000410000 */
[----:B------:R-:W-:Y:S02]  /*b440*/  FMUL.FTZ R73, R2, R73 ;  /* 0x0000004902497220 */ /* 0x000fe40000410000 */
[C---:B---3--:R-:W-:Y:S04]  /*b450*/  HMMA.16816.F32.BF16 R60, R128.reuse, R136, R60 ;  /* 0x00000088803c723c */ /* 0x048fe8000004183c */
[C---:B------:R-:W-:Y:S02]  /*b460*/  FMUL.FTZ R74, R0.reuse, R74 ;  /* 0x0000004a004a7220 */ /* 0x040fe40000410000 */
[----:B------:R-:W-:Y:S02]  /*b470*/  FMUL.FTZ R75, R0, R75 ;  /* 0x0000004b004b7220 */ /* 0x000fe40000410000 */
[C---:B------:R-:W-:Y:S01]  /*b480*/  HMMA.16816.F32.BF16 R64, R128.reuse, R138, R64 ;  /* 0x0000008a8040723c */ /* 0x040fe20000041840 */
[----:B------:R-:W3:Y:S03]  /*b490*/  LDSM.16.MT88.4 R136, [R185+0x4000] ;  /* 0x00400000b988783b */ /* 0x000ee60000004200 */
[C---:B------:R-:W-:Y:S01]  /*b4a0*/  FMUL.FTZ R76, R2.reuse, R76 ;  /* 0x0000004c024c7220 */ /* 0x040fe20000410000 */
[----:B-1----:R-:W-:Y:S01]  /*b4b0*/  F2FP.BF16.PACK_AB R12, R173, R174 ;  /* 0x000000aead0c723e */ /* 0x002fe200000010ff */
[----:B------:R-:W-:Y:S02]  /*b4c0*/  FMUL.FTZ R77, R2, R77 ;  /* 0x0000004d024d7220 */ /* 0x000fe40000410000 */
[C---:B--2---:R-:W-:Y:S04]  /*b4d0*/  HMMA.16816.F32.BF16 R68, R128.reuse, R140, R68 ;  /* 0x0000008c8044723c */ /* 0x044fe80000041844 */
[C---:B------:R-:W-:Y:S02]  /*b4e0*/  FMUL.FTZ R78, R0.reuse, R78 ;  /* 0x0000004e004e7220 */ /* 0x040fe40000410000 */
[----:B------:R-:W-:Y:S02]  /*b4f0*/  FMUL.FTZ R79, R0, R79 ;  /* 0x0000004f004f7220 */ /* 0x000fe40000410000 */
[C---:B------:R-:W-:Y:S01]  /*b500*/  HMMA.16816.F32.BF16 R72, R128.reuse, R142, R72 ;  /* 0x0000008e8048723c */ /* 0x040fe20000041848 */
[----:B------:R-:W1:Y:S03]  /*b510*/  LDSM.16.MT88.4 R140, [R184+0x4000] ;  /* 0x00400000b88c783b */ /* 0x000e660000004200 */
[C---:B------:R-:W-:Y:S02]  /*b520*/  FMUL.FTZ R80, R2.reuse, R80 ;  /* 0x0000005002507220 */ /* 0x040fe40000410000 */
[----:B------:R-:W-:Y:S02]  /*b530*/  FMUL.FTZ R81, R2, R81 ;  /* 0x0000005102517220 */ /* 0x000fe40000410000 */
[C---:B------:R-:W-:Y:S01]  /*b540*/  FMUL.FTZ R82, R0.reuse, R82 ;  /* 0x0000005200527220 */ /* 0x040fe20000410000 */
[C---:B-----5:R-:W-:Y:S03]  /*b550*/  HMMA.16816.F32.BF16 R76, R128.reuse, R132, R76 ;  /* 0x00000084804c723c */ /* 0x060fe6000004184c */
[----:B------:R-:W-:Y:S02]  /*b560*/  FMUL.FTZ R83, R0, R83 ;  /* 0x0000005300537220 */ /* 0x000fe40000410000 */
[C---:B------:R-:W-:Y:S02]  /*b570*/  FMUL.FTZ R84, R2.reuse, R84 ;  /* 0x0000005402547220 */ /* 0x040fe40000410000 */
[----:B------:R-:W-:Y:S02]  /*b580*/  FMUL.FTZ R85, R2, R85 ;  /* 0x0000005502557220 */ /* 0x000fe40000410000 */
[C---:B------:R-:W-:Y:S01]  /*b590*/  FMUL.FTZ R86, R0.reuse, R86 ;  /* 0x0000005600567220 */ /* 0x040fe20000410000 */
[C---:B------:R-:W-:Y:S01]  /*b5a0*/  HMMA.16816.F32.BF16 R80, R128.reuse, R134, R80 ;  /* 0x000000868050723c */ /* 0x040fe20000041850 */
[----:B------:R-:W2:Y:S02]  /*b5b0*/  LDSM.16.MT88.4 R132, [R181+0x800] ;  /* 0x00080000b584783b */ /* 0x000ea40000004200 */
[----:B------:R-:W-:Y:S02]  /*b5c0*/  FMUL.FTZ R87, R0, R87 ;  /* 0x0000005700577220 */ /* 0x000fe40000410000 */
[--C-:B------:R-:W-:Y:S02]  /*b5d0*/  FFMA.FTZ R14, R14, c[0x0][0x2d0], -R125.reuse ;  /* 0x0000b4000e0e7a23 */ /* 0x100fe4000001087d */
[----:B------:R-:W-:Y:S02]  /*b5e0*/  FFMA.FTZ R15, R15, c[0x0][0x2d0], -R125 ;  /* 0x0000b4000f0f7a23 */ /* 0x000fe4000001087d */
[C---:B------:R-:W-:Y:S01]  /*b5f0*/  FMUL.FTZ R88, R2.reuse, R88 ;  /* 0x0000005802587220 */ /* 0x040fe20000410000 */
[C---:B---3--:R-:W-:Y:S01]  /*b600*/  HMMA.16816.F32.BF16 R84, R128.reuse, R136, R84 ;  /* 0x000000888054723c */ /* 0x048fe20000041854 */
[----:B------:R4:W-:Y:S02]  /*b610*/  MUFU.EX2 R163, R14 ;  /* 0x0000000e00a37308 */ /* 0x0009e40000000800 */
[----:B------:R-:W-:Y:S02]  /*b620*/  FMUL.FTZ R89, R2, R89 ;  /* 0x0000005902597220 */ /* 0x000fe40000410000 */
[C---:B------:R-:W-:Y:S02]  /*b630*/  FMUL.FTZ R90, R0.reuse, R90 ;  /* 0x0000005a005a7220 */ /* 0x040fe40000410000 */
[----:B------:R-:W-:Y:S02]  /*b640*/  FMUL.FTZ R91, R0, R91 ;  /* 0x0000005b005b7220 */ /* 0x000fe40000410000 */
[C---:B------:R-:W-:Y:S02]  /*b650*/  FMUL.FTZ R92, R2.reuse, R92 ;  /* 0x0000005c025c7220 */ /* 0x040fe40000410000 */
[----:B------:R-:W3:Y:S01]  /*b660*/  MUFU.EX2 R162, R15 ;  /* 0x0000000f00a27308 */ /* 0x000ee20000000800 */
[----:B------:R-:W-:Y:S02]  /*b670*/  FMUL.FTZ R93, R2, R93 ;  /* 0x0000005d025d7220 */ /* 0x000fe40000410000 */
[C---:B------:R-:W-:Y:S01]  /*b680*/  HMMA.16816.F32.BF16 R88, R128.reuse, R138, R88 ;  /* 0x0000008a8058723c */ /* 0x040fe20000041858 */
[----:B------:R-:W5:Y:S02]  /*b690*/  LDSM.16.MT88.4 R136, [R185+0x800] ;  /* 0x00080000b988783b */ /* 0x000f640000004200 */
[C---:B------:R-:W-:Y:S02]  /*b6a0*/  FMUL.FTZ R94, R0.reuse, R94 ;  /* 0x0000005e005e7220 */ /* 0x040fe40000410000 */
[----:B------:R-:W-:Y:S02]  /*b6b0*/  FMUL.FTZ R95, R0, R95 ;  /* 0x0000005f005f7220 */ /* 0x000fe40000410000 */
[C---:B------:R-:W-:Y:S02]  /*b6c0*/  FMUL.FTZ R96, R2.reuse, R96 ;  /* 0x0000006002607220 */ /* 0x040fe40000410000 */
[----:B------:R-:W-:Y:S03]  /*b6d0*/  FMUL.FTZ R97, R2, R97 ;  /* 0x0000006102617220 */ /* 0x000fe60000410000 */
[C---:B-1----:R-:W-:Y:S03]  /*b6e0*/  HMMA.16816.F32.BF16 R92, R128.reuse, R140, R92 ;  /* 0x0000008c805c723c */ /* 0x042fe6000004185c */
[C---:B------:R-:W-:Y:S01]  /*b6f0*/  FMUL.FTZ R98, R0.reuse, R98 ;  /* 0x0000006200627220 */ /* 0x040fe20000410000 */
[----:B----4-:R-:W-:Y:S01]  /*b700*/  F2FP.BF16.PACK_AB R14, R171, R172 ;  /* 0x000000acab0e723e */ /* 0x010fe200000010ff */
[----:B------:R-:W-:Y:S02]  /*b710*/  FMUL.FTZ R99, R0, R99 ;  /* 0x0000006300637220 */ /* 0x000fe40000410000 */
[----:B------:R-:W-:Y:S01]  /*b720*/  FFMA.FTZ R2, R2, R222, R179 ;  /* 0x000000de02027223 */ /* 0x000fe200000100b3 */
[----:B---3--:R-:W-:Y:S04]  /*b730*/  F2FP.BF16.PACK_AB R13, R162, R163 ;  /* 0x000000a3a20d723e */ /* 0x008fe800000010ff */
[----:B------:R-:W-:Y:S01]  /*b740*/  HMMA.16816.F32.BF16 R96, R128, R142, R96 ;  /* 0x0000008e8060723c */ /* 0x000fe20000041860 */
[----:B------:R-:W1:Y:S02]  /*b750*/  LDSM.16.MT88.4 R128, [R184+0x2800] ;  /* 0x00280000b880783b */ /* 0x000e640000004200 */
[----:B------:R-:W-:Y:S01]  /*b760*/  F2FP.BF16.PACK_AB R15, R160, R161 ;  /* 0x000000a1a00f723e */ /* 0x000fe200000010ff */
[----:B------:R-:W-:Y:S02]  /*b770*/  FFMA.FTZ R0, R0, R223, R167 ;  /* 0x000000df00007223 */ /* 0x000fe400000100a7 */
[----:B------:R-:W-:Y:S02]  /*b780*/  FADD.FTZ R2, R178, R2 ;  /* 0x00000002b2027221 */ /* 0x000fe40000010000 */
[----:B------:R-:W-:Y:S01]  /*b790*/  FADD.FTZ R0, R168, R0 ;  /* 0x00000000a8007221 */ /* 0x000fe20000010000 */
[----:B------:R-:W-:Y:S01]  /*b7a0*/  LDSM.16.MT88.4 R140, [R182+0x3000] ;  /* 0x00300000b68c783b */ /* 0x000fe20000004200 */
[C---:B--2---:R-:W-:Y:S05]  /*b7b0*/  HMMA.16816.F32.BF16 R4, R12.reuse, R132, R4 ;  /* 0x000000840c04723c */ /* 0x044fea0000041804 */
[----:B------:R-:W-:Y:S02]  /*b7c0*/  FADD.FTZ R2, R177, R2 ;  /* 0x00000002b1027221 */ /* 0x000fe40000010000 */
[----:B------:R-:W-:Y:S01]  /*b7d0*/  FADD.FTZ R0, R166, R0 ;  /* 0x00000000a6007221 */ /* 0x000fe20000010000 */
[C---:B------:R-:W-:Y:S01]  /*b7e0*/  HMMA.16816.F32.BF16 R8, R12.reuse, R134, R8 ;  /* 0x000000860c08723c */ /* 0x040fe20000041808 */
[----:B------:R-:W-:Y:S03]  /*b7f0*/  LDSM.16.MT88.4 R132, [R182+0x4800] ;  /* 0x00480000b684783b */ /* 0x000fe60000004200 */
[----:B------:R-:W-:Y:S02]  /*b800*/  FADD.FTZ R2, R175, R2 ;  /* 0x00000002af027221 */ /* 0x000fe40000010000 */
[----:B------:R-:W-:Y:S02]  /*b810*/  FADD.FTZ R0, R165, R0 ;  /* 0x00000000a5007221 */ /* 0x000fe40000010000 */
[C---:B------:R-:W-:Y:S04]  /*b820*/  HMMA.16816.F32.BF16 R100, R12.reuse, R16, R100 ;  /* 0x000000100c64723c */ /* 0x040fe80000041864 */
[----:B------:R-:W-:Y:S02]  /*b830*/  FADD.FTZ R2, R174, R2 ;  /* 0x00000002ae027221 */ /* 0x000fe40000010000 */
[----:B------:R-:W-:Y:S02]  /*b840*/  FADD.FTZ R0, R163, R0 ;  /* 0x00000000a3007221 */ /* 0x000fe40000010000 */
[C---:B------:R-:W-:Y:S01]  /*b850*/  HMMA.16816.F32.BF16 R104, R12.reuse, R18, R104 ;  /* 0x000000120c68723c */ /* 0x040fe20000041868 */
[----:B------:R-:W2:Y:S03]  /*b860*/  LDSM.16.MT88.4 R16, [R181+0x4800] ;  /* 0x00480000b510783b */ /* 0x000ea60000004200 */
[----:B------:R-:W-:Y:S02]  /*b870*/  FADD.FTZ R2, R173, R2 ;  /* 0x00000002ad027221 */ /* 0x000fe40000010000 */
[----:B------:R-:W-:Y:S02]  /*b880*/  FADD.FTZ R0, R162, R0 ;  /* 0x00000000a2007221 */ /* 0x000fe40000010000 */
[C---:B-----5:R-:W-:Y:S04]  /*b890*/  HMMA.16816.F32.BF16 R108, R12.reuse, R136, R108 ;  /* 0x000000880c6c723c */ /* 0x060fe8000004186c */
[----:B------:R-:W-:Y:S02]  /*b8a0*/  FADD.FTZ R2, R172, R2 ;  /* 0x00000002ac027221 */ /* 0x000fe40000010000 */
[----:B------:R-:W-:Y:S02]  /*b8b0*/  FADD.FTZ R0, R161, R0 ;  /* 0x00000000a1007221 */ /* 0x000fe40000010000 */
[C---:B------:R-:W-:Y:S01]  /*b8c0*/  HMMA.16816.F32.BF16 R112, R12.reuse, R138, R112 ;  /* 0x0000008a0c70723c */ /* 0x040fe20000041870 */
[----:B------:R-:W3:Y:S03]  /*b8d0*/  LDSM.16.MT88.4 R136, [R185+0x4800] ;  /* 0x00480000b988783b */ /* 0x000ee60000004200 */
[----:B------:R-:W-:Y:S02]  /*b8e0*/  FADD.FTZ R2, R171, R2 ;  /* 0x00000002ab027221 */ /* 0x000fe40000010000 */
[----:B------:R-:W-:Y:S02]  /*b8f0*/  FADD.FTZ R0, R160, R0 ;  /* 0x00000000a0007221 */ /* 0x000fe40000010000 */
[C---:B------:R-:W-:Y:S04]  /*b900*/  HMMA.16816.F32.BF16 R116, R12.reuse, R144, R116 ;  /* 0x000000900c74723c */ /* 0x040fe80000041874 */
[----:B------:R-:W-:Y:S04]  /*b910*/  FADD.FTZ R2, R170, R2 ;  /* 0x00000002aa027221 */ /* 0x000fe80000010000 */
[C---:B------:R-:W-:Y:S01]  /*b920*/  HMMA.16816.F32.BF16 R120, R12.reuse, R146, R120 ;  /* 0x000000920c78723c */ /* 0x040fe20000041878 */
[----:B------:R-:W-:Y:S03]  /*b930*/  LDSM.16.MT88.4 R144, [R185+0x3000] ;  /* 0x00300000b990783b */ /* 0x000fe60000004200 */
[----:B------:R-:W-:Y:S04]  /*b940*/  FADD.FTZ R2, R169, R2 ;  /* 0x00000002a9027221 */ /* 0x000fe80000010000 */
[C---:B------:R-:W-:Y:S01]  /*b950*/  HMMA.16816.F32.BF16 R36, R12.reuse, R148, R36 ;  /* 0x000000940c24723c */ /* 0x040fe20000041824 */
[----:B------:R-:W-:Y:S07]  /*b960*/  MUFU.EX2 R149, R27 ;  /* 0x0000001b00957308 */ /* 0x000fee0000000800 */
[C---:B------:R-:W-:Y:S08]  /*b970*/  HMMA.16816.F32.BF16 R40, R12.reuse, R150, R40 ;  /* 0x000000960c28723c */ /* 0x040ff00000041828 */
[C---:B------:R-:W-:Y:S01]  /*b980*/  HMMA.16816.F32.BF16 R44, R12.reuse, R152, R44 ;  /* 0x000000980c2c723c */ /* 0x040fe2000004182c */
[----:B------:R-:W4:Y:S07]  /*b990*/  MUFU.EX2 R152, R22 ;  /* 0x0000001600987308 */ /* 0x000f2e0000000800 */
[C---:B------:R-:W-:Y:S08]  /*b9a0*/  HMMA.16816.F32.BF16 R48, R12.reuse, R154, R48 ;  /* 0x0000009a0c30723c */ /* 0x040ff00000041830 */
[C---:B------:R-:W-:Y:S01]  /*b9b0*/  HMMA.16816.F32.BF16 R52, R12.reuse, R156, R52 ;  /* 0x0000009c0c34723c */ /* 0x040fe20000041834 */
[----:B------:R-:W-:Y:S07]  /*b9c0*/  MUFU.EX2 R156, R28 ;  /* 0x0000001c009c7308 */ /* 0x000fee0000000800 */
[C---:B------:R-:W-:Y:S03]  /*b9d0*/  HMMA.16816.F32.BF16 R56, R12.reuse, R158, R56 ;  /* 0x0000009e0c38723c */ /* 0x040fe60000041838 */
[----:B------:R5:W3:Y:S01]  /*b9e0*/  MUFU.EX2 R158, R20 ;  /* 0x00000014009e7308 */ /* 0x000ae20000000800 */
[----:B----4-:R-:W-:Y:S04]  /*b9f0*/  FADD.FTZ R0, R152, R0 ;  /* 0x0000000098007221 */ /* 0x010fe80000010000 */
[C---:B-1----:R-:W-:Y:S08]  /*ba00*/  HMMA.16816.F32.BF16 R60, R12.reuse, R128, R60 ;  /* 0x000000800c3c723c */ /* 0x042ff0000004183c */
[C---:B------:R-:W-:Y:S01]  /*ba10*/  HMMA.16816.F32.BF16 R64, R12.reuse, R130, R64 ;  /* 0x000000820c40723c */ /* 0x040fe20000041840 */
[----:B------:R-:W1:Y:S07]  /*ba20*/  LDSM.16.MT88.4 R128, [R184+0x4800] ;  /* 0x00480000b880783b */ /* 0x000e6e0000004200 */
[C---:B--2---:R-:W-:Y:S04]  /*ba30*/  HMMA.16816.F32.BF16 R68, R12.reuse, R16, R68 ;  /* 0x000000100c44723c */ /* 0x044fe80000041844 */
[----:B-----5:R-:W-:Y:S02]  /*ba40*/  FFMA.FTZ R20, R25, c[0x0][0x2d0], -R164 ;  /* 0x0000b40019147a23 */ /* 0x020fe400000108a4 */
[----:B---3--:R-:W-:Y:S02]  /*ba50*/  FADD.FTZ R2, R158, R2 ;  /* 0x000000029e027221 */ /* 0x008fe40000010000 */
[C---:B------:R-:W-:Y:S01]  /*ba60*/  HMMA.16816.F32.BF16 R72, R12.reuse, R18, R72 ;  /* 0x000000120c48723c */ /* 0x040fe20000041848 */
[----:B------:R2:W3:Y:S03]  /*ba70*/  MUFU.EX2 R157, R20 ;  /* 0x00000014009d7308 */ /* 0x0004e60000000800 */
[--C-:B------:R-:W-:Y:S04]  /*ba80*/  FFMA.FTZ R16, R23, c[0x0][0x2d0], -R125.reuse ;  /* 0x0000b40017107a23 */ /* 0x100fe8000001087d */
[C---:B------:R-:W-:Y:S03]  /*ba90*/  HMMA.16816.F32.BF16 R76, R12.reuse, R132, R76 ;  /* 0x000000840c4c723c */ /* 0x040fe6000004184c */
[----:B------:R4:W5:Y:S05]  /*baa0*/  MUFU.EX2 R151, R16 ;  /* 0x0000001000977308 */ /* 0x00096a0000000800 */
[C---:B------:R-:W-:Y:S01]  /*bab0*/  HMMA.16816.F32.BF16 R80, R12.reuse, R134, R80 ;  /* 0x000000860c50723c */ /* 0x040fe20000041850 */
[----:B------:R-:W-:Y:S07]  /*bac0*/  LDSM.16.MT88.4 R132, [R184+0x1000] ;  /* 0x00100000b884783b */ /* 0x000fee0000004200 */
[C---:B------:R-:W-:Y:S01]  /*bad0*/  HMMA.16816.F32.BF16 R84, R12.reuse, R136, R84 ;  /* 0x000000880c54723c */ /* 0x040fe20000041854 */
[----:B--2---:R-:W-:Y:S03]  /*bae0*/  LDSM.16.MT88.4 R20, [R182+0x1000] ;  /* 0x00100000b614783b */ /* 0x004fe60000004200 */
[----:B---3--:R-:W-:Y:S04]  /*baf0*/  FADD.FTZ R2, R157, R2 ;  /* 0x000000029d027221 */ /* 0x008fe80000010000 */
[C---:B------:R-:W-:Y:S01]  /*bb00*/  HMMA.16816.F32.BF16 R88, R12.reuse, R138, R88 ;  /* 0x0000008a0c58723c */ /* 0x040fe20000041858 */
[----:B------:R-:W-:Y:S03]  /*bb10*/  LDSM.16.MT88.4 R136, [R181+0x3000] ;  /* 0x00300000b588783b */ /* 0x000fe60000004200 */
[--C-:B----4-:R-:W-:Y:S02]  /*bb20*/  FFMA.FTZ R16, R26, c[0x0][0x2d0], -R125.reuse ;  /* 0x0000b4001a107a23 */ /* 0x110fe4000001087d */
[----:B-----5:R-:W-:Y:S02]  /*bb30*/  FADD.FTZ R0, R151, R0 ;  /* 0x0000000097007221 */ /* 0x020fe40000010000 */
[C---:B-1----:R-:W-:Y:S01]  /*bb40*/  HMMA.16816.F32.BF16 R92, R12.reuse, R128, R92 ;  /* 0x000000800c5c723c */ /* 0x042fe2000004185c */
[----:B------:R1:W2:Y:S01]  /*bb50*/  MUFU.EX2 R150, R16 ;  /* 0x0000001000967308 */ /* 0x0002a20000000800 */
[----:B------:R-:W-:Y:S06]  /*bb60*/  LDSM.16.MT88.4 R24, [R185+0x1000] ;  /* 0x00100000b918783b */ /* 0x000fec0000004200 */
[----:B------:R-:W-:Y:S02]  /*bb70*/  HMMA.16816.F32.BF16 R96, R12, R130, R96 ;  /* 0x000000820c60723c */ /* 0x000fe40000041860 */
[----:B------:R-:W-:Y:S05]  /*bb80*/  LDSM.16.MT88.4 R128, [R185+0x5000] ;  /* 0x00500000b980783b */ /* 0x000fea0000004200 */
[----:B------:R-:W-:Y:S02]  /*bb90*/  F2FP.BF16.PACK_AB R12, R169, R170 ;  /* 0x000000aaa90c723e */ /* 0x000fe400000010ff */
[----:B------:R-:W-:Y:S03]  /*bba0*/  F2FP.BF16.PACK_AB R14, R157, R158 ;  /* 0x0000009e9d0e723e */ /* 0x000fe600000010ff */
[----:B------:R-:W-:Y:S01]  /*bbb0*/  F2FP.BF16.PACK_AB R13, R151, R152 ;  /* 0x00000098970d723e */ /* 0x000fe200000010ff */
[----:B-1----:R-:W1:Y:S01]  /*bbc0*/  LDSM.16.MT88.4 R16, [R181+0x1000] ;  /* 0x00100000b510783b */ /* 0x002e620000004200 */
[C---:B--2---:R-:W-:Y:S01]  /*bbd0*/  F2FP.BF16.PACK_AB R15, R149.reuse, R150 ;  /* 0x00000096950f723e */ /* 0x044fe200000010ff */
[----:B------:R-:W-:Y:S04]  /*bbe0*/  FADD.FTZ R0, R150, R0 ;  /* 0x0000000096007221 */ /* 0x000fe80000010000 */
[----:B------:R-:W-:Y:S02]  /*bbf0*/  FADD.FTZ R0, R149, R0 ;  /* 0x0000000095007221 */ /* 0x000fe40000010000 */
[C---:B-1----:R-:W-:Y:S08]  /*bc00*/  HMMA.16816.F32.BF16 R4, R12.reuse, R16, R4 ;  /* 0x000000100c04723c */ /* 0x042ff00000041804 */
        /* <DEDUP_REMOVED lines=20> */
[C---:B-1----:R-:W-:Y:S07]  /*bd50*/  HMMA.16816.F32.BF16 R60, R12.reuse, R16, R60 ;  /* 0x000000100c3c723c */ /* 0x042fee000004183c */
[--C-:B------:R-:W-:Y:S01]  /*bd60*/  FFMA.FTZ R16, R29, c[0x0][0x2d0], -R164.reuse ;  /* 0x0000b4001d107a23 */ /* 0x100fe200000108a4 */
[C---:B------:R-:W-:Y:S03]  /*bd70*/  HMMA.16816.F32.BF16 R64, R12.reuse, R18, R64 ;  /* 0x000000120c40723c */ /* 0x040fe60000041840 */
[----:B------:R1:W4:Y:S05]  /*bd80*/  MUFU.EX2 R155, R16 ;  /* 0x00000010009b7308 */ /* 0x00032a0000000800 */
[C---:B--2---:R-:W-:Y:S07]  /*bd90*/  HMMA.16816.F32.BF16 R68, R12.reuse, R20, R68 ;  /* 0x000000140c44723c */ /* 0x044fee0000041844 */
[--C-:B------:R-:W-:Y:S01]  /*bda0*/  FFMA.FTZ R20, R33, c[0x0][0x2d0], -R164.reuse ;  /* 0x0000b40021147a23 */ /* 0x100fe200000108a4 */
[C---:B------:R-:W-:Y:S03]  /*bdb0*/  HMMA.16816.F32.BF16 R72, R12.reuse, R22, R72 ;  /* 0x000000160c48723c */ /* 0x040fe60000041848 */
[----:B------:R2:W-:Y:S05]  /*bdc0*/  MUFU.EX2 R153, R20 ;  /* 0x0000001400997308 */ /* 0x0005ea0000000800 */
[C---:B---3--:R-:W-:Y:S04]  /*bdd0*/  HMMA.16816.F32.BF16 R76, R12.reuse, R24, R76 ;  /* 0x000000180c4c723c */ /* 0x048fe8000004184c */
[----:B-1----:R-:W-:Y:S04]  /*bde0*/  FFMA.FTZ R16, R32, c[0x0][0x2d0], -R164 ;  /* 0x0000b40020107a23 */ /* 0x002fe800000108a4 */
[C---:B------:R-:W-:Y:S01]  /*bdf0*/  HMMA.16816.F32.BF16 R80, R12.reuse, R26, R80 ;  /* 0x0000001a0c50723c */ /* 0x040fe20000041850 */
[----:B------:R1:W3:Y:S01]  /*be00*/  MUFU.EX2 R154, R16 ;  /* 0x00000010009a7308 */ /* 0x0002e20000000800 */
[----:B------:R-:W-:Y:S06]  /*be10*/  LDSM.16.MT88.4 R24, [R185+0x1800] ;  /* 0x00180000b918783b */ /* 0x000fec0000004200 */
[C---:B------:R-:W-:Y:S04]  /*be20*/  HMMA.16816.F32.BF16 R84, R12.reuse, R128, R84 ;  /* 0x000000800c54723c */ /* 0x040fe80000041854 */
[--C-:B--2---:R-:W-:Y:S04]  /*be30*/  FFMA.FTZ R20, R30, c[0x0][0x2d0], -R125.reuse ;  /* 0x0000b4001e147a23 */ /* 0x104fe8000001087d */
[C---:B------:R-:W-:Y:S01]  /*be40*/  HMMA.16816.F32.BF16 R88, R12.reuse, R130, R88 ;  /* 0x000000820c58723c */ /* 0x040fe20000041858 */
[----:B------:R2:W-:Y:S01]  /*be50*/  MUFU.EX2 R148, R20 ;  /* 0x0000001400947308 */ /* 0x0005e20000000800 */
[----:B-1----:R-:W1:Y:S02]  /*be60*/  LDSM.16.MT88.4 R16, [R184+0x5000] ;  /* 0x00500000b810783b */ /* 0x002e640000004200 */
[--C-:B--2---:R-:W-:Y:S06]  /*be70*/  FFMA.FTZ R20, R31, c[0x0][0x2d0], -R125.reuse ;  /* 0x0000b4001f147a23 */ /* 0x104fec000001087d */
[----:B------:R-:W-:Y:S01]  /*be80*/  LDSM.16.MT88.4 R28, [R184+0x1800] ;  /* 0x00180000b81c783b */ /* 0x000fe20000004200 */
[----:B------:R2:W5:Y:S01]  /*be90*/  MUFU.EX2 R127, R20 ;  /* 0x00000014007f7308 */ /* 0x0005620000000800 */
[C---:B-1----:R-:W-:Y:S03]  /*bea0*/  HMMA.16816.F32.BF16 R92, R12.reuse, R16, R92 ;  /* 0x000000100c5c723c */ /* 0x042fe6000004185c */
[--C-:B--2---:R-:W-:Y:S02]  /*beb0*/  FFMA.FTZ R20, R34, c[0x0][0x2d0], -R125.reuse ;  /* 0x0000b40022147a23 */ /* 0x104fe4000001087d */
[----:B------:R-:W-:Y:S03]  /*bec0*/  FFMA.FTZ R125, R35, c[0x0][0x2d0], -R125 ;  /* 0x0000b400237d7a23 */ /* 0x000fe6000001087d */
[----:B------:R-:W-:Y:S01]  /*bed0*/  HMMA.16816.F32.BF16 R96, R12, R18, R96 ;  /* 0x000000120c60723c */ /* 0x000fe20000041860 */
[----:B------:R1:W-:Y:S01]  /*bee0*/  MUFU.EX2 R126, R20 ;  /* 0x00000014007e7308 */ /* 0x0003e20000000800 */
[----:B------:R-:W-:Y:S05]  /*bef0*/  LDSM.16.MT88.4 R32, [R181+0x3800] ;  /* 0x00380000b520783b */ /* 0x000fea0000004200 */
[----:B----4-:R-:W-:Y:S02]  /*bf00*/  F2FP.BF16.PACK_AB R12, R155, R156 ;  /* 0x0000009c9b0c723e */ /* 0x010fe400000010ff */
[----:B---3--:R-:W-:Y:S01]  /*bf10*/  F2FP.BF16.PACK_AB R14, R153, R154 ;  /* 0x0000009a990e723e */ /* 0x008fe200000010ff */
[----:B------:R-:W-:Y:S01]  /*bf20*/  LDSM.16.MT88.4 R16, [R185+0x3800] ;  /* 0x00380000b910783b */ /* 0x000fe20000004200 */
[----:B------:R-:W2:Y:S01]  /*bf30*/  MUFU.EX2 R125, R125 ;  /* 0x0000007d007d7308 */ /* 0x000ea20000000800 */
[----:B-----5:R-:W-:Y:S06]  /*bf40*/  F2FP.BF16.PACK_AB R13, R127, R148 ;  /* 0x000000947f0d723e */ /* 0x020fec00000010ff */
[----:B-1----:R-:W1:Y:S01]  /*bf50*/  LDSM.16.MT88.4 R20, [R182+0x1800] ;  /* 0x00180000b614783b */ /* 0x002e620000004200 */
[----:B--2---:R-:W-:Y:S07]  /*bf60*/  F2FP.BF16.PACK_AB R15, R125, R126 ;  /* 0x0000007e7d0f723e */ /* 0x004fee00000010ff */
[C---:B------:R-:W-:Y:S01]  /*bf70*/  HMMA.16816.F32.BF16 R128, R12.reuse, R132, R4 ;  /* 0x000000840c80723c */ /* 0x040fe20000041804 */
[----:B------:R-:W2:Y:S07]  /*bf80*/  LDSM.16.MT88.4 R4, [R182+0x5800] ;  /* 0x00580000b604783b */ /* 0x000eae0000004200 */
[C---:B------:R-:W-:Y:S01]  /*bf90*/  HMMA.16816.F32.BF16 R132, R12.reuse, R134, R8 ;  /* 0x000000860c84723c */ /* 0x040fe20000041808 */
[----:B------:R-:W3:Y:S07]  /*bfa0*/  LDSM.16.MT88.4 R8, [R185+0x5800] ;  /* 0x00580000b908783b */ /* 0x000eee0000004200 */
[C---:B-1----:R-:W-:Y:S08]  /*bfb0*/  HMMA.16816.F32.BF16 R100, R12.reuse, R20, R100 ;  /* 0x000000140c64723c */ /* 0x042ff00000041864 */
        /* <DEDUP_REMOVED lines=10> */
[C---:B------:R-:W-:Y:S01]  /*c060*/  HMMA.16816.F32.BF16 R56, R12.reuse, R18, R56 ;  /* 0x000000120c38723c */ /* 0x040fe20000041838 */
[----:B------:R-:W1:Y:S07]  /*c070*/  LDSM.16.MT88.4 R16, [R184+0x5800] ;  /* 0x00580000b810783b */ /* 0x000e6e0000004200 */
[C---:B------:R-:W-:Y:S08]  /*c080*/  HMMA.16816.F32.BF16 R60, R12.reuse, R140, R60 ;  /* 0x0000008c0c3c723c */ /* 0x040ff0000004183c */
        /* <DEDUP_REMOVED lines=13> */
[----:B------:R-:W-:Y:S01]  /*c160*/  FADD.FTZ R0, R126, R4 ;  /* 0x000000047e007221 */ /* 0x000fe20000010000 */
[----:B------:R-:W-:Y:S01]  /*c170*/  MOV R126, R3 ;  /* 0x00000003007e7202 */ /* 0x000fe20000000f00 */
[----:B------:R-:W-:Y:S02]  /*c180*/  FADD.FTZ R222, R153, R2 ;  /* 0x0000000299de7221 */ /* 0x000fe40000010000 */
[C---:B-1----:R-:W-:Y:S04]  /*c190*/  HMMA.16816.F32.BF16 R92, R12.reuse, R16, R92 ;  /* 0x000000100c5c723c */ /* 0x042fe8000004185c */
[----:B------:R-:W-:Y:S01]  /*c1a0*/  FADD.FTZ R223, R125, R0 ;  /* 0x000000007ddf7221 */ /* 0x000fe20000010000 */
[----:B------:R-:W-:Y:S03]  /*c1b0*/  MOV R125, R124 ;  /* 0x0000007c007d7202 */ /* 0x000fe60000000f00 */
[----:B------:R-:W-:Y:S01]  /*c1c0*/  HMMA.16816.F32.BF16 R96, R12, R18, R96 ;  /* 0x000000120c60723c */ /* 0x000fe20000041860 */
[----:B------:R-:W-:-:S07]  /*c1d0*/  @P0 BRA `(.L_x_461) ;  /* 0xffffd67000000947 */ /* 0x000fce000383ffff */
.L_x_460:
[----:B------:R-:W-:-:S13]  /*c1e0*/  ISETP.GE.AND P0, PT, R203, R206, PT ;  /* 0x000000cecb00720c */ /* 0x000fda0003f06270 */
[----:B------:R-:W-:Y:S05]  /*c1f0*/  @!P0 BRA `(.L_x_462) ;  /* 0x0000347000008947 */ /* 0x000fea0003800000 */
[----:B------:R-:W-:Y:S02]  /*c200*/  MOV R126, R8 ;  /* 0x00000008007e7202 */ /* 0x000fe40000000f00 */
[----:B------:R-:W-:Y:S02]  /*c210*/  MOV R125, R124 ;  /* 0x0000007c007d7202 */ /* 0x000fe40000000f00 */
.L_x_471:
[----:B------:R-:W-:Y:S04]  /*c220*/  DEPBAR.LE SB0, 0x0 ;  /* 0x000080000000791a */ /* 0x000fe80000000000 */
[----:B------:R-:W-:Y:S01]  /*c230*/  WARPSYNC 0xffffffff ;  /* 0xffffffff00007948 */ /* 0x000fe20003800000 */
[----:B------:R-:W-:Y:S01]  /*c240*/  BAR.SYNC.DEFER_BLOCKING 0x0 ;  /* 0x0000000000007b1d */ /* 0x000fe20000010000 */
[----:B------:R-:W-:Y:S01]  /*c250*/  SHF.R.S32.HI R0, RZ, 0x1f, R203 ;  /* 0x0000001fff007819 */ /* 0x000fe200000114cb */
[C---:B------:R-:W-:Y:S04]  /*c260*/  IMAD.WIDE.U32 R2, R203.reuse, c[0x0][0x208], RZ ;  /* 0x00008200cb027a25 */ /* 0x040fe800078e00ff */
[----:B------:R-:W-:Y:S02]  /*c270*/  IMAD R0, R0, c[0x0][0x208], RZ ;  /* 0x0000820000007a24 */ /* 0x000fe400078e02ff */
[----:B------:R-:W-:Y:S02]  /*c280*/  IMAD.MOV.U32 R6, RZ, RZ, c[0x0][0x208] ;  /* 0x00008200ff067624 */ /* 0x000fe400078e00ff */
[----:B------:R-:W-:Y:S02]  /*c290*/  IMAD R0, R203, c[0x0][0x20c], R0 ;  /* 0x00008300cb007a24 */ /* 0x000fe400078e0200 */
[----:B------:R-:W-:Y:S02]  /*c2a0*/  IMAD.SHL.U32 R4, R2, 0x40, RZ ;  /* 0x0000004002047824 */ /* 0x000fe400078e00ff */
[----:B------:R-:W-:Y:S02]  /*c2b0*/  IMAD.IADD R0, R3, 0x1, R0 ;  /* 0x0000000103007824 */ /* 0x000fe400078e0200 */
[----:B------:R-:W-:Y:S01]  /*c2c0*/  IMAD.MOV.U32 R3, RZ, RZ, c[0x0][0x20c] ;  /* 0x00008300ff037624 */ /* 0x000fe200078e00ff */
[----:B------:R-:W-:Y:S02]  /*c2d0*/  IADD3 R5, P6, R4, R210, RZ ;  /* 0x000000d204057210 */ /* 0x000fe40007fde0ff */
[----:B------:R-:W-:Y:S02]  /*c2e0*/  SHF.L.U64.HI R0, R2, 0x6, R0 ;  /* 0x0000000602007819 */ /* 0x000fe40000010200 */
[C---:B------:R-:W-:Y:S01]  /*c2f0*/  LEA R2, P0, R6.reuse, R4, 0x5 ;  /* 0x0000000406027211 */ /* 0x040fe200078028ff */
[----:B------:R-:W-:Y:S03]  /*c300*/  LDSM.16.M88.4 R32, [R187] ;  /* 0x00000000bb20783b */ /* 0x000fe60000000200 */
[----:B------:R-:W-:Y:S01]  /*c310*/  LEA.HI.X R3, R6, R0, R3, 0x5, P0 ;  /* 0x0000000006037211 */ /* 0x000fe200000f2c03 */
[--C-:B------:R-:W-:Y:S01]  /*c320*/  IMAD.X R6, R0, 0x1, R212.reuse, P6 ;  /* 0x0000000100067824 */ /* 0x100fe200030e06d4 */
[----:B------:R-:W-:Y:S01]  /*c330*/  IADD3 R14, P0, R210, 0x40, RZ ;  /* 0x00000040d20e7810 */ /* 0x000fe20007f1e0ff */
[----:B------:R-:W-:Y:S01]  /*c340*/  ULDC UR4, c[0x0][0x324] ;  /* 0x0000c90000047ab9 */ /* 0x000fe20000000800 */
[----:B------:R-:W1:Y:S01]  /*c350*/  LDSM.16.M88.4 R8, [R180] ;  /* 0x00000000b408783b */ /* 0x000e620000000200 */
[C---:B------:R-:W-:Y:S01]  /*c360*/  LEA R162, P6, R5.reuse, c[0x0][0x1f8], 0x1 ;  /* 0x00007e0005a27a11 */ /* 0x040fe200078c08ff */
[----:B------:R-:W-:Y:S01]  /*c370*/  ULOP3.LUT UR4, URZ, UR4, URZ, 0x33, !UPT ;  /* 0x000000043f047292 */ /* 0x000fe2000f8e333f */
[----:B------:R-:W-:Y:S01]  /*c380*/  IMAD.X R13, RZ, RZ, R212, P0 ;  /* 0x000000ffff0d7224 */ /* 0x000fe200000e06d4 */
[----:B------:R-:W-:Y:S01]  /*c390*/  IADD3 R15, P0, R4, R14, RZ ;  /* 0x0000000e040f7210 */ /* 0x000fe20007f1e0ff */
[----:B------:R-:W2:Y:S01]  /*c3a0*/  LDSM.16.M88.4 R16, [R180+0x800] ;  /* 0x00080000b410783b */ /* 0x000ea20000000200 */
[----:B------:R-:W-:Y:S02]  /*c3b0*/  LEA.HI.X R163, R5, c[0x0][0x1fc], R6, 0x1, P6 ;  /* 0x00007f0005a37a11 */ /* 0x000fe400030f0c06 */
[----:B------:R-:W-:Y:S01]  /*c3c0*/  IADD3 R12, P6, R210, 0x80, RZ ;  /* 0x00000080d20c7810 */ /* 0x000fe20007fde0ff */
[--C-:B------:R-:W-:Y:S01]  /*c3d0*/  IMAD.X R22, R0, 0x1, R13.reuse, P0 ;  /* 0x0000000100167824 */ /* 0x100fe200000e060d */
[----:B------:R-:W3:Y:S01]  /*c3e0*/  LDSM.16.M88.4 R24, [R180+0x1000] ;  /* 0x00100000b418783b */ /* 0x000ee20000000200 */
[C---:B------:R-:W-:Y:S02]  /*c3f0*/  LEA R164, P0, R15.reuse, c[0x0][0x1f8], 0x1 ;  /* 0x00007e000fa47a11 */ /* 0x040fe400078008ff */
[----:B------:R-:W-:Y:S01]  /*c400*/  IMAD.X R20, RZ, RZ, R212, P6 ;  /* 0x000000ffff147224 */ /* 0x000fe200030e06d4 */
[----:B------:R-:W-:Y:S01]  /*c410*/  IADD3 R21, P6, R4, R12, RZ ;  /* 0x0000000c04157210 */ /* 0x000fe20007fde0ff */
[----:B------:R-:W4:Y:S01]  /*c420*/  LDSM.16.M88.4 R136, [R180+0x1800] ;  /* 0x00180000b488783b */ /* 0x000f220000000200 */
[----:B------:R-:W-:Y:S02]  /*c430*/  LEA.HI.X R165, R15, c[0x0][0x1fc], R22, 0x1, P0 ;  /* 0x00007f000fa57a11 */ /* 0x000fe400000f0c16 */
[----:B------:R-:W-:Y:S01]  /*c440*/  IADD3 R22, P0, R2, R14, RZ ;  /* 0x0000000e02167210 */ /* 0x000fe20007f1e0ff */
[--C-:B------:R-:W-:Y:S01]  /*c450*/  IMAD.X R14, R0, 0x1, R20.reuse, P6 ;  /* 0x00000001000e7824 */ /* 0x100fe200030e0614 */
[----:B------:R-:W-:Y:S01]  /*c460*/  LDSM.16.M88.4 R140, [R188] ;  /* 0x00000000bc8c783b */ /* 0x000fe20000000200 */
[C---:B------:R-:W-:Y:S02]  /*c470*/  IADD3 R0, P6, R2.reuse, R12, RZ ;  /* 0x0000000c02007210 */ /* 0x040fe40007fde0ff */
[C---:B------:R-:W-:Y:S01]  /*c480*/  IMAD.X R23, R3.reuse, 0x1, R13, P0 ;  /* 0x0000000103177824 */ /* 0x040fe200000e060d */
[----:B------:R-:W-:Y:S01]  /*c490*/  IADD3 R2, P0, R2, R210, RZ ;  /* 0x000000d202027210 */ /* 0x000fe20007f1e0ff */
[----:B------:R-:W5:Y:S01]  /*c4a0*/  LDSM.16.M88.4 R144, [R191] ;  /* 0x00000000bf90783b */ /* 0x000f620000000200 */
[----:B------:R-:W-:Y:S01]  /*c4b0*/  IMAD.X R20, R3, 0x1, R20, P6 ;  /* 0x0000000103147824 */ /* 0x000fe200030e0614 */
[----:B------:R-:W-:Y:S02]  /*c4c0*/  LEA R160, P6, R21, c[0x0][0x1f8], 0x1 ;  /* 0x00007e0015a07a11 */ /* 0x000fe400078c08ff */
[----:B------:R-:W-:Y:S01]  /*c4d0*/  IMAD.X R3, R3, 0x1, R212, P0 ;  /* 0x0000000103037824 */ /* 0x000fe200000e06d4 */
[----:B------:R-:W3:Y:S01]  /*c4e0*/  LDSM.16.M88.4 R148, [R202] ;  /* 0x00000000ca94783b */ /* 0x000ee20000000200 */
[----:B------:R-:W-:Y:S02]  /*c4f0*/  LEA.HI.X R161, R21, c[0x0][0x1fc], R14, 0x1, P6 ;  /* 0x00007f0015a17a11 */ /* 0x000fe400030f0c0e */
[----:B------:R-:W-:Y:S02]  /*c500*/  LEA R30, P0, R2, c[0x0][0x1f8], 0x1 ;  /* 0x00007e00021e7a11 */ /* 0x000fe400078008ff */
[----:B------:R-:W4:Y:S01]  /*c510*/  LDSM.16.M88.4 R152, [R201] ;  /* 0x00000000c998783b */ /* 0x000f220000000200 */
[----:B------:R-:W-:Y:S02]  /*c520*/  LEA R28, P6, R22, c[0x0][0x1f8], 0x1 ;  /* 0x00007e00161c7a11 */ /* 0x000fe400078c08ff */
[----:B------:R-:W-:Y:S01]  /*c530*/  LEA.HI.X R31, R2, c[0x0][0x1fc], R3, 0x1, P0 ;  /* 0x00007f00021f7a11 */ /* 0x000fe200000f0c03 */
[C---:B-1----:R-:W-:Y:S01]  /*c540*/  HMMA.16816.F32.BF16 R4, R32.reuse, R8, RZ ;  /* 0x000000082004723c */ /* 0x042fe200000418ff */
[----:B------:R-:W1:Y:S02]  /*c550*/  LDSM.16.M88.4 R156, [R200] ;  /* 0x00000000c89c783b */ /* 0x000e640000000200 */
[----:B------:R-:W-:Y:S02]  /*c560*/  LEA.HI.X R29, R22, c[0x0][0x1fc], R23, 0x1, P6 ;  /* 0x00007f00161d7a11 */ /* 0x000fe400030f0c17 */
[C---:B------:R-:W-:Y:S01]  /*c570*/  LEA R2, P0, R0.reuse, c[0x0][0x1f8], 0x1 ;  /* 0x00007e0000027a11 */ /* 0x040fe200078008ff */
[----:B------:R-:W-:Y:S01]  /*c580*/  @!PT LDS RZ, [RZ] ;  /* 0x00000000fffff984 */ /* 0x000fe20000000800 */
[----:B------:R-:W-:Y:S01]  /*c590*/  @!PT LDS RZ, [RZ] ;  /* 0x00000000fffff984 */ /* 0x000fe20000000800 */
[----:B------:R-:W-:Y:S01]  /*c5a0*/  @!PT LDS RZ, [RZ] ;  /* 0x00000000fffff984 */ /* 0x000fe20000000800 */
[----:B------:R1:W-:Y:S01]  /*c5b0*/  LDGSTS.E.BYPASS.LTC128B.128 [R205+0x100], [R162.64], !P5 ;  /* 0x00100000a2cd7fae */ /* 0x0003e2000e901d46 */
[C---:B------:R-:W-:Y:S01]  /*c5c0*/  ISETP.GT.AND P6, PT, R203.reuse, R206, PT ;  /* 0x000000cecb00720c */ /* 0x040fe20003fc4270 */
[C---:B------:R-:W-:Y:S01]  /*c5d0*/  HMMA.16816.F32.BF16 R8, R32.reuse, R10, RZ ;  /* 0x0000000a2008723c */ /* 0x040fe200000418ff */
[----:B------:R-:W-:Y:S02]  /*c5e0*/  LEA.HI.X R3, R0, c[0x0][0x1fc], R20, 0x1, P0 ;  /* 0x00007f0000037a11 */ /* 0x000fe400000f0c14 */
[----:B------:R4:W-:Y:S05]  /*c5f0*/  LDGSTS.E.BYPASS.LTC128B.128 [R205+0x2100], [R164.64], !P4 ;  /* 0x02100000a4cd7fae */ /* 0x0009ea000e101d46 */
[C---:B--2---:R-:W-:Y:S01]  /*c600*/  HMMA.16816.F32.BF16 R12, R32.reuse, R16, RZ ;  /* 0x00000010200c723c */ /* 0x044fe200000418ff */
[----:B------:R1:W-:Y:S03]  /*c610*/  LDGSTS.E.BYPASS.LTC128B.128 [R205+0x4100], [R160.64], !P3 ;  /* 0x04100000a0cd7fae */ /* 0x0003e6000d901d46 */
[----:B------:R-:W-:Y:S02]  /*c620*/  @P6 IMAD.MOV.U32 R127, RZ, RZ, c[0x0][0x1e4] ;  /* 0x00007900ff7f6624 */ /* 0x000fe400078e00ff */
[----:B------:R2:W-:Y:S01]  /*c630*/  LDGSTS.E.BYPASS.LTC128B.128 [R205+0x1100], [R30.64], !P5 ;  /* 0x011000001ecd7fae */ /* 0x0005e2000e901d46 */
[----:B------:R-:W-:Y:S01]  /*c640*/  @P6 IMAD.MOV.U32 R124, RZ, RZ, c[0x0][0x1e0] ;  /* 0x00007800ff7c6624 */ /* 0x000fe200078e00ff */
[C---:B------:R-:W-:Y:S03]  /*c650*/  HMMA.16816.F32.BF16 R16, R32.reuse, R18, RZ ;  /* 0x000000122010723c */ /* 0x040fe600000418ff */
[----:B------:R2:W-:Y:S05]  /*c660*/  LDGSTS.E.BYPASS.LTC128B.128 [R205+0x3100], [R28.64], !P4 ;  /* 0x031000001ccd7fae */ /* 0x0005ea000e101d46 */
[C---:B---3--:R-:W-:Y:S01]  /*c670*/  HMMA.16816.F32.BF16 R20, R32.reuse, R24, RZ ;  /* 0x000000182014723c */ /* 0x048fe200000418ff */
[----:B------:R3:W-:Y:S05]  /*c680*/  LDGSTS.E.BYPASS.LTC128B.128 [R205+0x5100], [R2.64], !P3 ;  /* 0x0510000002cd7fae */ /* 0x0007ea000d901d46 */
[----:B----4-:R-:W-:Y:S02]  /*c690*/  LDSM.16.M88.4 R164, [R186] ;  /* 0x00000000baa4783b */ /* 0x010fe40000000200 */
[C---:B------:R-:W-:Y:S03]  /*c6a0*/  HMMA.16816.F32.BF16 R24, R32.reuse, R26, RZ ;  /* 0x0000001a2018723c */ /* 0x040fe600000418ff */
[----:B------:R-:W0:Y:S05]  /*c6b0*/  LDGDEPBAR ;  /* 0x00000000000079af */ /* 0x000e2a0000000000 */
[----:B-1----:R-:W1:Y:S05]  /*c6c0*/  LDSM.16.M88.4 R160, [R190] ;  /* 0x00000000bea0783b */ /* 0x002e6a0000000200 */
[----:B------:R-:W-:Y:S01]  /*c6d0*/  LDSM.16.M88.4 R168, [R186+0x1800] ;  /* 0x00180000baa8783b */ /* 0x000fe20000000200 */
[C---:B--2---:R-:W-:Y:S04]  /*c6e0*/  HMMA.16816.F32.BF16 R28, R32.reuse, R136, RZ ;  /* 0x00000088201c723c */ /* 0x044fe800000418ff */
[----:B------:R-:W-:Y:S01]  /*c6f0*/  LDSM.16.M88.4 R172, [R189] ;  /* 0x00000000bdac783b */ /* 0x000fe20000000200 */
[----:B---3--:R-:W-:Y:S03]  /*c700*/  @P6 IADD3 R2, R203, -0x1, RZ ;  /* 0xffffffffcb026810 */ /* 0x008fe60007ffe0ff */
[----:B------:R-:W-:Y:S01]  /*c710*/  HMMA.16816.F32.BF16 R32, R32, R138, RZ ;  /* 0x0000008a2020723c */ /* 0x000fe200000418ff */
[----:B------:R-:W2:Y:S03]  /*c720*/  LDSM.16.M88.4 R136, [R186+0x800] ;  /* 0x00080000ba88783b */ /* 0x000ea60000000200 */
[----:B------:R-:W-:Y:S02]  /*c730*/  @P6 SHF.R.S32.HI R0, RZ, 0x1f, R2 ;  /* 0x0000001fff006819 */ /* 0x000fe40000011402 */
[----:B------:R-:W-:Y:S02]  /*c740*/  LDSM.16.M88.4 R176, [R183] ;  /* 0x00000000b7b0783b */ /* 0x000fe40000000200 */
[C---:B-----5:R-:W-:Y:S05]  /*c750*/  HMMA.16816.F32.BF16 R4, R140.reuse, R144, R4 ;  /* 0x000000908c04723c */ /* 0x060fea0000041804 */
        /* <DEDUP_REMOVED lines=171> */
[C---:B------:R-:W-:Y:S01]  /*d210*/  @P6 LEA R138, P0, R0.reuse, c[0x0][0x1c8], 0x1 ;  /* 0x00007200008a6a11 */ /* 0x040fe200078008ff */
        /* <DEDUP_REMOVED lines=16> */
[----:B---3--:R-:W-:Y:S02]  /*d320*/  IMAD.IADD R2, R137, 0x1, R3 ;  /* 0x0000000189027824 */ /* 0x008fe400078e0203 */
        /* <DEDUP_REMOVED lines=15> */
.L_x_465:
[----:B------:R-:W-:Y:S04]  /*d420*/  MOV R138, c[0x0][0x32c] ;  /* 0x0000cb00008a7a02 */ /* 0x000fe80000000f00 */
[----:B------:R-:W-:Y:S11]  /*d430*/  ISETP.NE.AND P0, PT, R138, 0x1, PT ;  /* 0x000000018a00780c */ /* 0x000ff60003f05270 */
[----:B------:R-:W-:Y:S02]  /*d440*/  @!UPT UIADD3 URZ, URZ, URZ, URZ ;  /* 0x0000003f3f3ff290 */ /* 0x000fe4000fffe03f */
[----:B------:R-:W-:Y:S05]  /*d450*/  @P0 IMAD.HI.U32 R138, R3, c[0x0][0x330], RZ ;  /* 0x0000cc00038a0a27 */ /* 0x000fea00078e00ff */
[----:B------:R-:W-:Y:S02]  /*d460*/  @P0 SHF.R.U32.HI R3, RZ, c[0x0][0x334], R138 ;  /* 0x0000cd00ff030a19 */ /* 0x000fe4000001168a */
.L_x_466:
[----:B------:R-:W-:Y:S05]  /*d470*/  BSYNC B0 ;  /* 0x0000000000007941 */ /* 0x000fea0003800000 */
.L_x_464:
[----:B------:R-:W-:Y:S04]  /*d480*/  IMAD R3, R3, c[0x0][0x32c], -R124 ;  /* 0x0000cb0003037a24 */ /* 0x000fe800078e0a7c */
[----:B------:R-:W-:Y:S05]  /*d490*/  IMAD.IADD R3, R3, 0x1, -R224 ;  /* 0x0000000103037824 */ /* 0x000fea00078e0ae0 */
[----:B------:R-:W-:Y:S02]  /*d4a0*/  IADD3 R138, R3, c[0x0][0x32c], RZ ;  /* 0x0000cb00038a7a10 */ /* 0x000fe40007ffe0ff */
[----:B------:R-:W-:Y:S02]  /*d4b0*/  IMNMX R0, R0, R3, !PT ;  /* 0x0000000300007217 */ /* 0x000fe40007800200 */
[----:B------:R-:W-:Y:S02]  /*d4c0*/  IMNMX R2, R2, R138, PT ;  /* 0x0000008a02027217 */ /* 0x000fe40003800200 */
.L_x_463:
        /* <DEDUP_REMOVED lines=66> */
.L_x_469:
[----:B------:R-:W-:Y:S04]  /*d8f0*/  MOV R4, c[0x0][0x32c] ;  /* 0x0000cb0000047a02 */ /* 0x000fe80000000f00 */
[----:B------:R-:W-:Y:S11]  /*d900*/  ISETP.NE.AND P0, PT, R4, 0x1, PT ;  /* 0x000000010400780c */ /* 0x000ff60003f05270 */
[----:B------:R-:W-:Y:S02]  /*d910*/  @!UPT UIADD3 URZ, URZ, URZ, URZ ;  /* 0x0000003f3f3ff290 */ /* 0x000fe4000fffe03f */
[----:B------:R-:W-:Y:S05]  /*d920*/  @P0 IMAD.HI.U32 R4, R3, c[0x0][0x330], RZ ;  /* 0x0000cc0003040a27 */ /* 0x000fea00078e00ff */
[----:B------:R-:W-:Y:S02]  /*d930*/  @P0 SHF.R.U32.HI R3, RZ, c[0x0][0x334], R4 ;  /* 0x0000cd00ff030a19 */ /* 0x000fe40000011604 */
.L_x_470:
[----:B------:R-:W-:Y:S05]  /*d940*/  BSYNC B0 ;  /* 0x0000000000007941 */ /* 0x000fea0003800000 */
.L_x_468:
[----:B------:R-:W-:Y:S04]  /*d950*/  IMAD R124, R3, c[0x0][0x32c], -R124 ;  /* 0x0000cb00037c7a24 */ /* 0x000fe800078e0a7c */
[----:B------:R-:W-:Y:S05]  /*d960*/  IMAD.IADD R3, R124, 0x1, -R224 ;  /* 0x000000017c037824 */ /* 0x000fea00078e0ae0 */
[----:B------:R-:W-:Y:S02]  /*d970*/  IADD3 R4, R3, c[0x0][0x32c], RZ ;  /* 0x0000cb0003047a10 */ /* 0x000fe40007ffe0ff */
[----:B------:R-:W-:Y:S02]  /*d980*/  IMNMX R0, R0, R3, !PT ;  /* 0x0000000300007217 */ /* 0x000fe40007800200 */
[----:B------:R-:W-:Y:S02]  /*d990*/  IMNMX R2, R2, R4, PT ;  /* 0x0000000402027217 */ /* 0x000fe40003800200 */
.L_x_467:
        /* <DEDUP_REMOVED lines=76> */
[----:B------:R-:W-:Y:S02]  /*de60*/  ISETP.LT.OR P0, PT, R2, 0x39, P0 ;  /* 0x000000390200780c */ /* 0x000fe40000701670 */
[----:B------:R-:W-:Y:S02]  /*de70*/  FMNMX.FTZ R0, R157, R10, !PT ;  /* 0x0000000a9d007209 */ /* 0x000fe40007810000 */
[----:B------:R-:W-:Y:S02]  /*de80*/  FSEL R158, R34, -INF , !P0 ;  /* 0xff800000229e7808 */ /* 0x000fe40004000000 */
[----:B------:R-:W-:Y:S02]  /*de90*/  ISETP.LT.OR P6, PT, R2, 0x3a, P6 ;  /* 0x0000003a0200780c */ /* 0x000fe400037c1670 */
[----:B------:R-:W-:Y:S02]  /*dea0*/  FMNMX.FTZ R0, R159, R0, !PT ;  /* 0x000000009f007209 */ /* 0x000fe40007810000 */
[----:B------:R-:W-:Y:S02]  /*deb0*/  FSEL R12, R35, -INF , !P6 ;  /* 0xff800000230c7808 */ /* 0x000fe40007000000 */
[----:B------:R-:W-:Y:S04]  /*dec0*/  FMNMX.FTZ R0, R158, R0, !PT ;  /* 0x000000009e007209 */ /* 0x000fe80007810000 */
        /* <DEDUP_REMOVED lines=12> */
[----:B------:R2:W-:Y:S01]  /*df90*/  MUFU.EX2 R178, R0 ;  /* 0x0000000000b27308 */ /* 0x0005e20000000800 */
[--C-:B------:R-:W-:Y:S09]  /*dfa0*/  FFMA.FTZ R9, R9, c[0x0][0x2d0], -R13.reuse ;  /* 0x0000b40009097a23 */ /* 0x100ff2000001080d */
[----:B------:R3:W-:Y:S01]  /*dfb0*/  MUFU.EX2 R177, R15 ;  /* 0x0000000f00b17308 */ /* 0x0007e20000000800 */
[----:B-1----:R-:W-:Y:S09]  /*dfc0*/  FMNMX.FTZ R3, R2, R3, !PT ;  /* 0x0000000302037209 */ /* 0x002ff20007810000 */
[----:B------:R-:W-:Y:S01]  /*dfd0*/  MUFU.EX2 R179, R9 ;  /* 0x0000000900b37308 */ /* 0x000fe20000000800 */
[--C-:B--2---:R-:W-:Y:S09]  /*dfe0*/  FFMA.FTZ R0, R139, c[0x0][0x2d0], -R13.reuse ;  /* 0x0000b4008b007a23 */ /* 0x104ff2000001080d */
[----:B------:R1:W2:Y:S01]  /*dff0*/  MUFU.EX2 R213, R0 ;  /* 0x0000000000d57308 */ /* 0x0002a20000000800 */
[--C-:B---3--:R-:W-:Y:S09]  /*e000*/  FFMA.FTZ R15, R141, c[0x0][0x2d0], -R13.reuse ;  /* 0x0000b4008d0f7a23 */ /* 0x108ff2000001080d */
[----:B------:R3:W-:Y:S01]  /*e010*/  MUFU.EX2 R176, R15 ;  /* 0x0000000f00b07308 */ /* 0x0007e20000000800 */
[--C-:B-1----:R-:W-:Y:S01]  /*e020*/  FFMA.FTZ R0, R8, c[0x0][0x2d0], -R13.reuse ;  /* 0x0000b40008007a23 */ /* 0x102fe2000001080d */
[----:B--2---:R-:W-:Y:S01]  /*e030*/  F2FP.BF16.PACK_AB R16, R213, R178 ;  /* 0x000000b2d510723e */ /* 0x004fe200000010ff */
[C---:B------:R-:W-:Y:S07]  /*e040*/  FMUL.FTZ R8, R3.reuse, c[0x0][0x2d0] ;  /* 0x0000b40003087a20 */ /* 0x040fee0000410000 */
[----:B------:R1:W2:Y:S01]  /*e050*/  MUFU.EX2 R204, R0 ;  /* 0x0000000000cc7308 */ /* 0x0002a20000000800 */
[----:B---3--:R-:W-:Y:S09]  /*e060*/  FFMA.FTZ R15, R142, c[0x0][0x2d0], -R13 ;  /* 0x0000b4008e0f7a23 */ /* 0x008ff2000001080d */
[----:B------:R3:W-:Y:S01]  /*e070*/  MUFU.EX2 R175, R15 ;  /* 0x0000000f00af7308 */ /* 0x0007e20000000800 */
        /* <DEDUP_REMOVED lines=8> */
[--C-:B------:R-:W-:Y:S02]  /*e100*/  FFMA.FTZ R4, R4, c[0x0][0x2d0], -R14.reuse ;  /* 0x0000b40004047a23 */ /* 0x100fe4000001080e */
[--C-:B---3--:R-:W-:Y:S02]  /*e110*/  FFMA.FTZ R15, R143, c[0x0][0x2d0], -R13.reuse ;  /* 0x0000b4008f0f7a23 */ /* 0x108fe4000001080d */
[----:B------:R-:W-:Y:S05]  /*e120*/  LDSM.16.MT88.4 R140, [R185+0x2800] ;  /* 0x00280000b98c783b */ /* 0x000fea0000004200 */
        /* <DEDUP_REMOVED lines=22> */
[----:B------:R1:W3:Y:S01]  /*e290*/  MUFU.EX2 R165, R0 ;  /* 0x0000000000a57308 */ /* 0x0002e20000000800 */
[C---:B------:R-:W-:Y:S02]  /*e2a0*/  FMUL.FTZ R121, R2.reuse, R121 ;  /* 0x0000007902797220 */ /* 0x040fe40000410000 */
[----:B------:R-:W-:Y:S02]  /*e2b0*/  FMUL.FTZ R36, R2, R36 ;  /* 0x0000002402247220 */ /* 0x000fe40000410000 */
[----:B--2---:R-:W-:Y:S02]  /*e2c0*/  FFMA.FTZ R15, R32, c[0x0][0x2d0], -R14 ;  /* 0x0000b400200f7a23 */ /* 0x004fe4000001080e */
[C---:B------:R-:W-:Y:S02]  /*e2d0*/  FMUL.FTZ R37, R2.reuse, R37 ;  /* 0x0000002502257220 */ /* 0x040fe40000410000 */
[C---:B------:R-:W-:Y:S01]  /*e2e0*/  FMUL.FTZ R40, R2.reuse, R40 ;  /* 0x0000002802287220 */ /* 0x040fe20000410000 */
[----:B------:R2:W-:Y:S01]  /*e2f0*/  MUFU.EX2 R156, R15 ;  /* 0x0000000f009c7308 */ /* 0x0005e20000000800 */
        /* <DEDUP_REMOVED lines=9> */
[----:B---3--:R-:W-:Y:S01]  /*e390*/  F2FP.BF16.PACK_AB R19, R164, R165 ;  /* 0x000000a5a413723e */ /* 0x008fe200000010ff */
[----:B------:R-:W-:Y:S01]  /*e3a0*/  FMUL.FTZ R57, R2, R57 ;  /* 0x0000003902397220 */ /* 0x000fe20000410000 */
[----:B------:R-:W-:Y:S01]  /*e3b0*/  ISETP.GT.AND P0, PT, R203, R206, PT ;  /* 0x000000cecb00720c */ /* 0x000fe20003f04270 */
[----:B------:R-:W-:Y:S02]  /*e3c0*/  FADD.FTZ R0, -R0, R126 ;  /* 0x0000007e00007221 */ /* 0x000fe40000010100 */
[----:B------:R-:W-:Y:S02]  /*e3d0*/  FMUL.FTZ R60, R2, R60 ;  /* 0x0000003c023c7220 */ /* 0x000fe40000410000 */
[----:B------:R-:W-:Y:S02]  /*e3e0*/  FMUL.FTZ R0, R0, c[0x0][0x2d0] ;  /* 0x0000b40000007a20 */ /* 0x000fe40000410000 */
[--C-:B--2---:R-:W-:Y:S02]  /*e3f0*/  FFMA.FTZ R15, R33, c[0x0][0x2d0], -R14.reuse ;  /* 0x0000b400210f7a23 */ /* 0x104fe4000001080e */
[----:B------:R-:W-:Y:S01]  /*e400*/  LDSM.16.MT88.4 R32, [R182+0x800] ;  /* 0x00080000b620783b */ /* 0x000fe20000004200 */
[C---:B------:R-:W-:Y:S01]  /*e410*/  FMUL.FTZ R61, R2.reuse, R61 ;  /* 0x0000003d023d7220 */ /* 0x040fe20000410000 */
[----:B------:R-:W1:Y:S01]  /*e420*/  MUFU.EX2 R0, R0 ;  /* 0x0000000000007308 */ /* 0x000e620000000800 */
[C---:B------:R-:W-:Y:S02]  /*e430*/  FMUL.FTZ R64, R2.reuse, R64 ;  /* 0x0000004002407220 */ /* 0x040fe40000410000 */
[C---:B------:R-:W-:Y:S02]  /*e440*/  FMUL.FTZ R65, R2.reuse, R65 ;  /* 0x0000004102417220 */ /* 0x040fe40000410000 */
[C---:B------:R-:W-:Y:S02]  /*e450*/  FMUL.FTZ R68, R2.reuse, R68 ;  /* 0x0000004402447220 */ /* 0x040fe40000410000 */
[C---:B------:R-:W-:Y:S02]  /*e460*/  FMUL.FTZ R69, R2.reuse, R69 ;  /* 0x0000004502457220 */ /* 0x040fe40000410000 */
[C---:B------:R-:W-:Y:S01]  /*e470*/  FMUL.FTZ R72, R2.reuse, R72 ;  /* 0x0000004802487220 */ /* 0x040fe20000410000 */
[----:B------:R2:W3:Y:S01]  /*e480*/  MUFU.EX2 R155, R15 ;  /* 0x0000000f009b7308 */ /* 0x0004e20000000800 */
        /* <DEDUP_REMOVED lines=14> */
[C---:B------:R-:W-:Y:S02]  /*e570*/  FMUL.FTZ R102, R0.reuse, R102 ;  /* 0x0000006600667220 */ /* 0x040fe40000410000 */
[C---:B------:R-:W-:Y:S01]  /*e580*/  FMUL.FTZ R103, R0.reuse, R103 ;  /* 0x0000006700677220 */ /* 0x040fe20000410000 */
[C---:B------:R-:W-:Y:S03]  /*e590*/  HMMA.16816.F32.BF16 R8, R16.reuse, R22, R8 ;  /* 0x000000161008723c */ /* 0x040fe60000041808 */
[----:B------:R-:W1:Y:S01]  /*e5a0*/  LDSM.16.MT88.4 R20, [R184] ;  /* 0x00000000b814783b */ /* 0x000e620000004200 */
[C---:B------:R-:W-:Y:S02]  /*e5b0*/  FMUL.FTZ R106, R0.reuse, R106 ;  /* 0x0000006a006a7220 */ /* 0x040fe40000410000 */
[C---:B------:R-:W-:Y:S02]  /*e5c0*/  FMUL.FTZ R107, R0.reuse, R107 ;  /* 0x0000006b006b7220 */ /* 0x040fe40000410000 */
[C---:B------:R-:W-:Y:S04]  /*e5d0*/  HMMA.16816.F32.BF16 R100, R16.reuse, R24, R100 ;  /* 0x000000181064723c */ /* 0x040fe80000041864 */
[C---:B------:R-:W-:Y:S02]  /*e5e0*/  FMUL.FTZ R110, R0.reuse, R110 ;  /* 0x0000006e006e7220 */ /* 0x040fe40000410000 */
[C---:B------:R-:W-:Y:S02]  /*e5f0*/  FMUL.FTZ R111, R0.reuse, R111 ;  /* 0x0000006f006f7220 */ /* 0x040fe40000410000 */
[C---:B------:R-:W-:Y:S01]  /*e600*/  HMMA.16816.F32.BF16 R104, R16.reuse, R26, R104 ;  /* 0x0000001a1068723c */ /* 0x040fe20000041868 */
[----:B------:R-:W4:Y:S03]  /*e610*/  LDSM.16.MT88.4 R24, [R181+0x2000] ;  /* 0x00200000b518783b */ /* 0x000f260000004200 */
[C---:B------:R-:W-:Y:S02]  /*e620*/  FMUL.FTZ R114, R0.reuse, R114 ;  /* 0x0000007200727220 */ /* 0x040fe40000410000 */
[C---:B------:R-:W-:Y:S02]  /*e630*/  FMUL.FTZ R115, R0.reuse, R115 ;  /* 0x0000007300737220 */ /* 0x040fe40000410000 */
[C---:B------:R-:W-:Y:S04]  /*e640*/  HMMA.16816.F32.BF16 R108, R16.reuse, R28, R108 ;  /* 0x0000001c106c723c */ /* 0x040fe8000004186c */
[C---:B------:R-:W-:Y:S02]  /*e650*/  FMUL.FTZ R118, R0.reuse, R118 ;  /* 0x0000007600767220 */ /* 0x040fe40000410000 */
[C---:B------:R-:W-:Y:S02]  /*e660*/  FMUL.FTZ R119, R0.reuse, R119 ;  /* 0x0000007700777220 */ /* 0x040fe40000410000 */
[C---:B------:R-:W-:Y:S01]  /*e670*/  HMMA.16816.F32.BF16 R112, R16.reuse, R30, R112 ;  /* 0x0000001e1070723c */ /* 0x040fe20000041870 */
[----:B------:R-:W5:Y:S03]  /*e680*/  LDSM.16.MT88.4 R28, [R182+0x2000] ;  /* 0x00200000b61c783b */ /* 0x000f660000004200 */
        /* <DEDUP_REMOVED lines=18> */
[C---:B-----5:R-:W-:Y:S04]  /*e7b0*/  HMMA.16816.F32.BF16 R44, R16.reuse, R28, R44 ;  /* 0x0000001c102c723c */ /* 0x060fe8000004182c */
[C---:B------:R-:W-:Y:S02]  /*e7c0*/  FMUL.FTZ R58, R0.reuse, R58 ;  /* 0x0000003a003a7220 */ /* 0x040fe40000410000 */
[C---:B------:R-:W-:Y:S02]  /*e7d0*/  FMUL.FTZ R59, R0.reuse, R59 ;  /* 0x0000003b003b7220 */ /* 0x040fe40000410000 */
[C---:B------:R-:W-:Y:S01]  /*e7e0*/  HMMA.16816.F32.BF16 R48, R16.reuse, R30, R48 ;  /* 0x0000001e1030723c */ /* 0x040fe20000041830 */
[----:B------:R-:W5:Y:S03]  /*e7f0*/  LDSM.16.MT88.4 R28, [R181+0x4000] ;  /* 0x00400000b51c783b */ /* 0x000f660000004200 */
[C---:B------:R-:W-:Y:S02]  /*e800*/  FMUL.FTZ R62, R0.reuse, R62 ;  /* 0x0000003e003e7220 */ /* 0x040fe40000410000 */
[C---:B------:R-:W-:Y:S02]  /*e810*/  FMUL.FTZ R63, R0.reuse, R63 ;  /* 0x0000003f003f7220 */ /* 0x040fe40000410000 */
[--C-:B--2---:R-:W-:Y:S01]  /*e820*/  FFMA.FTZ R15, R127, c[0x0][0x2d0], -R14.reuse ;  /* 0x0000b4007f0f7a23 */ /* 0x104fe2000001080e */
[C---:B-1----:R-:W-:Y:S03]  /*e830*/  HMMA.16816.F32.BF16 R52, R16.reuse, R20, R52 ;  /* 0x000000141034723c */ /* 0x042fe60000041834 */
[C---:B------:R-:W-:Y:S01]  /*e840*/  FMUL.FTZ R66, R0.reuse, R66 ;  /* 0x0000004200427220 */ /* 0x040fe20000410000 */
[----:B------:R1:W-:Y:S01]  /*e850*/  MUFU.EX2 R154, R15 ;  /* 0x0000000f009a7308 */ /* 0x0003e20000000800 */
[C---:B------:R-:W-:Y:S02]  /*e860*/  FMUL.FTZ R67, R0.reuse, R67 ;  /* 0x0000004300437220 */ /* 0x040fe40000410000 */
[C---:B------:R-:W-:Y:S01]  /*e870*/  FMUL.FTZ R70, R0.reuse, R70 ;  /* 0x0000004600467220 */ /* 0x040fe20000410000 */
[C---:B------:R-:W-:Y:S01]  /*e880*/  HMMA.16816.F32.BF16 R56, R16.reuse, R22, R56 ;  /* 0x000000161038723c */ /* 0x040fe20000041838 */
[----:B------:R-:W2:Y:S03]  /*e890*/  LDSM.16.MT88.4 R20, [R182+0x4000] ;  /* 0x00400000b614783b */ /* 0x000ea60000004200 */
[C---:B------:R-:W-:Y:S02]  /*e8a0*/  FMUL.FTZ R71, R0.reuse, R71 ;  /* 0x0000004700477220 */ /* 0x040fe40000410000 */
[C---:B------:R-:W-:Y:S02]  /*e8b0*/  FMUL.FTZ R74, R0.reuse, R74 ;  /* 0x0000004a004a7220 */ /* 0x040fe40000410000 */
[C---:B----4-:R-:W-:Y:S04]  /*e8c0*/  HMMA.16816.F32.BF16 R60, R16.reuse, R24, R60 ;  /* 0x00000018103c723c */ /* 0x050fe8000004183c */
[C---:B------:R-:W-:Y:S02]  /*e8d0*/  FMUL.FTZ R75, R0.reuse, R75 ;  /* 0x0000004b004b7220 */ /* 0x040fe40000410000 */
[----:B------:R-:W-:Y:S02]  /*e8e0*/  FMUL.FTZ R78, R0, R78 ;  /* 0x0000004e004e7220 */ /* 0x000fe40000410000 */
[C---:B------:R-:W-:Y:S01]  /*e8f0*/  HMMA.16816.F32.BF16 R64, R16.reuse, R26, R64 ;  /* 0x0000001a1040723c */ /* 0x040fe20000041840 */
[----:B------:R-:W4:Y:S03]  /*e900*/  LDSM.16.MT88.4 R24, [R185+0x4000] ;  /* 0x00400000b918783b */ /* 0x000f260000004200 */
[--C-:B-1----:R-:W-:Y:S02]  /*e910*/  FFMA.FTZ R15, R136, c[0x0][0x2d0], -R14.reuse ;  /* 0x0000b400880f7a23 */ /* 0x102fe4000001080e */
[C---:B------:R-:W-:Y:S02]  /*e920*/  FMUL.FTZ R79, R0.reuse, R79 ;  /* 0x0000004f004f7220 */ /* 0x040fe40000410000 */
[C---:B-----5:R-:W-:Y:S01]  /*e930*/  HMMA.16816.F32.BF16 R68, R16.reuse, R28, R68 ;  /* 0x0000001c1044723c */ /* 0x060fe20000041844 */
[----:B------:R-:W-:Y:S01]  /*e940*/  LDSM.16.MT88.4 R136, [R182+0x2800] ;  /* 0x00280000b688783b */ /* 0x000fe20000004200 */
[----:B------:R1:W5:Y:S02]  /*e950*/  MUFU.EX2 R153, R15 ;  /* 0x0000000f00997308 */ /* 0x0003640000000800 */
[C---:B------:R-:W-:Y:S02]  /*e960*/  FMUL.FTZ R82, R0.reuse, R82 ;  /* 0x0000005200527220 */ /* 0x040fe40000410000 */
[C---:B------:R-:W-:Y:S02]  /*e970*/  FMUL.FTZ R83, R0.reuse, R83 ;  /* 0x0000005300537220 */ /* 0x040fe40000410000 */
[C---:B------:R-:W-:Y:S01]  /*e980*/  HMMA.16816.F32.BF16 R72, R16.reuse, R30, R72 ;  /* 0x0000001e1048723c */ /* 0x040fe20000041848 */
[----:B------:R-:W3:Y:S03]  /*e990*/  LDSM.16.MT88.4 R28, [R184+0x4000] ;  /* 0x00400000b81c783b */ /* 0x000ee60000004200 */
[C---:B------:R-:W-:Y:S02]  /*e9a0*/  FMUL.FTZ R86, R0.reuse, R86 ;  /* 0x0000005600567220 */ /* 0x040fe40000410000 */
[----:B------:R-:W-:Y:S02]  /*e9b0*/  FMUL.FTZ R87, R0, R87 ;  /* 0x0000005700577220 */ /* 0x000fe40000410000 */
[C---:B------:R-:W-:Y:S01]  /*e9c0*/  FMUL.FTZ R88, R2.reuse, R88 ;  /* 0x0000005802587220 */ /* 0x040fe20000410000 */
[C---:B--2---:R-:W-:Y:S03]  /*e9d0*/  HMMA.16816.F32.BF16 R76, R16.reuse, R20, R76 ;  /* 0x00000014104c723c */ /* 0x044fe6000004184c */
[----:B------:R-:W-:Y:S02]  /*e9e0*/  FMUL.FTZ R89, R2, R89 ;  /* 0x0000005902597220 */ /* 0x000fe40000410000 */
[C---:B------:R-:W-:Y:S02]  /*e9f0*/  FMUL.FTZ R90, R0.reuse, R90 ;  /* 0x0000005a005a7220 */ /* 0x040fe40000410000 */
[----:B------:R-:W-:Y:S01]  /*ea00*/  FMUL.FTZ R91, R0, R91 ;  /* 0x0000005b005b7220 */ /* 0x000fe20000410000 */
[C---:B------:R-:W-:Y:S01]  /*ea10*/  HMMA.16816.F32.BF16 R80, R16.reuse, R22, R80 ;  /* 0x000000161050723c */ /* 0x040fe20000041850 */
[----:B------:R-:W2:Y:S03]  /*ea20*/  LDSM.16.MT88.4 R20, [R181+0x800] ;  /* 0x00080000b514783b */ /* 0x000ea60000004200 */
[--C-:B-1----:R-:W-:Y:S02]  /*ea30*/  FFMA.FTZ R15, R147, c[0x0][0x2d0], -R13.reuse ;  /* 0x0000b400930f7a23 */ /* 0x102fe4000001080d */
[C---:B------:R-:W-:Y:S02]  /*ea40*/  FMUL.FTZ R92, R2.reuse, R92 ;  /* 0x0000005c025c7220 */ /* 0x040fe40000410000 */
[C---:B----4-:R-:W-:Y:S01]  /*ea50*/  HMMA.16816.F32.BF16 R84, R16.reuse, R24, R84 ;  /* 0x000000181054723c */ /* 0x050fe20000041854 */
[----:B------:R1:W-:Y:S03]  /*ea60*/  MUFU.EX2 R173, R15 ;  /* 0x0000000f00ad7308 */ /* 0x0003e60000000800 */
[----:B------:R-:W-:Y:S02]  /*ea70*/  FMUL.FTZ R93, R2, R93 ;  /* 0x0000005d025d7220 */ /* 0x000fe40000410000 */
[C---:B------:R-:W-:Y:S02]  /*ea80*/  FMUL.FTZ R94, R0.reuse, R94 ;  /* 0x0000005e005e7220 */ /* 0x040fe40000410000 */
[C---:B------:R-:W-:Y:S01]  /*ea90*/  HMMA.16816.F32.BF16 R88, R16.reuse, R26, R88 ;  /* 0x0000001a1058723c */ /* 0x040fe20000041858 */
[----:B------:R-:W4:Y:S03]  /*eaa0*/  LDSM.16.MT88.4 R24, [R185+0x800] ;  /* 0x00080000b918783b */ /* 0x000f260000004200 */
[----:B------:R-:W-:Y:S02]  /*eab0*/  FMUL.FTZ R95, R0, R95 ;  /* 0x0000005f005f7220 */ /* 0x000fe40000410000 */
[C---:B------:R-:W-:Y:S02]  /*eac0*/  FMUL.FTZ R96, R2.reuse, R96 ;  /* 0x0000006002607220 */ /* 0x040fe40000410000 */
[----:B------:R-:W-:Y:S03]  /*ead0*/  FMUL.FTZ R97, R2, R97 ;  /* 0x0000006102617220 */ /* 0x000fe60000410000 */
[C---:B---3--:R-:W-:Y:S03]  /*eae0*/  HMMA.16816.F32.BF16 R92, R16.reuse, R28, R92 ;  /* 0x0000001c105c723c */ /* 0x048fe6000004185c */
[C---:B------:R-:W-:Y:S02]  /*eaf0*/  FMUL.FTZ R98, R0.reuse, R98 ;  /* 0x0000006200627220 */ /* 0x040fe40000410000 */
[----:B------:R-:W-:Y:S02]  /*eb00*/  FMUL.FTZ R99, R0, R99 ;  /* 0x0000006300637220 */ /* 0x000fe40000410000 */
[--C-:B-1----:R-:W-:Y:S04]  /*eb10*/  FFMA.FTZ R15, R148, c[0x0][0x2d0], -R13.reuse ;  /* 0x0000b400940f7a23 */ /* 0x102fe8000001080d */
[----:B------:R1:W3:Y:S01]  /*eb20*/  MUFU.EX2 R172, R15 ;  /* 0x0000000f00ac7308 */ /* 0x0002e20000000800 */
[----:B------:R-:W-:Y:S01]  /*eb30*/  HMMA.16816.F32.BF16 R96, R16, R30, R96 ;  /* 0x0000001e1060723c */ /* 0x000fe20000041860 */
[----:B------:R-:W-:Y:S06]  /*eb40*/  LDSM.16.MT88.4 R28, [R182+0x4800] ;  /* 0x00480000b61c783b */ /* 0x000fec0000004200 */
[----:B------:R-:W-:Y:S02]  /*eb50*/  F2FP.BF16.PACK_AB R16, R176, R177 ;  /* 0x000000b1b010723e */ /* 0x000fe400000010ff */
[----:B------:R-:W-:Y:S03]  /*eb60*/  F2FP.BF16.PACK_AB R18, R174, R175 ;  /* 0x000000afae12723e */ /* 0x000fe600000010ff */
[----:B------:R-:W-:Y:S02]  /*eb70*/  F2FP.BF16.PACK_AB R17, R155, R156 ;  /* 0x0000009c9b11723e */ /* 0x000fe400000010ff */
[----:B-----5:R-:W-:Y:S07]  /*eb80*/  F2FP.BF16.PACK_AB R19, R153, R154 ;  /* 0x0000009a9913723e */ /* 0x020fee00000010ff */
[C---:B--2---:R-:W-:Y:S03]  /*eb90*/  HMMA.16816.F32.BF16 R4, R16.reuse, R20, R4 ;  /* 0x000000141004723c */ /* 0x044fe60000041804 */
[--C-:B-1----:R-:W-:Y:S04]  /*eba0*/  FFMA.FTZ R15, R150, c[0x0][0x2d0], -R13.reuse ;  /* 0x0000b400960f7a23 */ /* 0x102fe8000001080d */
[----:B------:R1:W-:Y:S01]  /*ebb0*/  MUFU.EX2 R171, R15 ;  /* 0x0000000f00ab7308 */ /* 0x0003e20000000800 */
[C---:B------:R-:W-:Y:S01]  /*ebc0*/  HMMA.16816.F32.BF16 R8, R16.reuse, R22, R8 ;  /* 0x000000161008723c */ /* 0x040fe20000041808 */
[----:B------:R-:W2:Y:S07]  /*ebd0*/  LDSM.16.MT88.4 R20, [R184+0x2800] ;  /* 0x00280000b814783b */ /* 0x000eae0000004200 */
[C---:B------:R-:W-:Y:S08]  /*ebe0*/  HMMA.16816.F32.BF16 R100, R16.reuse, R32, R100 ;  /* 0x000000201064723c */ /* 0x040ff00000041864 */
[C---:B------:R-:W-:Y:S01]  /*ebf0*/  HMMA.16816.F32.BF16 R104, R16.reuse, R34, R104 ;  /* 0x000000221068723c */ /* 0x040fe20000041868 */
[----:B------:R-:W-:Y:S03]  /*ec00*/  LDSM.16.MT88.4 R32, [R185+0x4800] ;  /* 0x00480000b920783b */ /* 0x000fe60000004200 */
[--C-:B-1----:R-:W-:Y:S04]  /*ec10*/  FFMA.FTZ R15, R151, c[0x0][0x2d0], -R13.reuse ;  /* 0x0000b400970f7a23 */ /* 0x102fe8000001080d */
[C---:B----4-:R-:W-:Y:S01]  /*ec20*/  HMMA.16816.F32.BF16 R108, R16.reuse, R24, R108 ;  /* 0x00000018106c723c */ /* 0x050fe2000004186c */
[----:B------:R1:W4:Y:S07]  /*ec30*/  MUFU.EX2 R170, R15 ;  /* 0x0000000f00aa7308 */ /* 0x00032e0000000800 */
[C---:B------:R-:W-:Y:S01]  /*ec40*/  HMMA.16816.F32.BF16 R112, R16.reuse, R26, R112 ;  /* 0x0000001a1070723c */ /* 0x040fe20000041870 */
[----:B------:R-:W5:Y:S07]  /*ec50*/  LDSM.16.MT88.4 R24, [R181+0x4800] ;  /* 0x00480000b518783b */ /* 0x000f6e0000004200 */
[C---:B------:R-:W-:Y:S08]  /*ec60*/  HMMA.16816.F32.BF16 R116, R16.reuse, R128, R116 ;  /* 0x000000801074723c */ /* 0x040ff00000041874 */
[C---:B------:R-:W-:Y:S01]  /*ec70*/  HMMA.16816.F32.BF16 R120, R16.reuse, R130, R120 ;  /* 0x000000821078723c */ /* 0x040fe20000041878 */
[----:B------:R-:W-:Y:S03]  /*ec80*/  LDSM.16.MT88.4 R128, [R182+0x1000] ;  /* 0x00100000b680783b */ /* 0x000fe60000004200 */
[--C-:B-1----:R-:W-:Y:S04]  /*ec90*/  FFMA.FTZ R15, R144, c[0x0][0x2d0], -R14.reuse ;  /* 0x0000b400900f7a23 */ /* 0x102fe8000001080e */
[C---:B------:R-:W-:Y:S01]  /*eca0*/  HMMA.16816.F32.BF16 R36, R16.reuse, R132, R36 ;  /* 0x000000841024723c */ /* 0x040fe20000041824 */
[----:B------:R1:W-:Y:S07]  /*ecb0*/  MUFU.EX2 R152, R15 ;  /* 0x0000000f00987308 */ /* 0x0003ee0000000800 */
[C---:B------:R-:W-:Y:S01]  /*ecc0*/  HMMA.16816.F32.BF16 R40, R16.reuse, R134, R40 ;  /* 0x000000861028723c */ /* 0x040fe20000041828 */
[----:B------:R-:W-:Y:S07]  /*ecd0*/  LDSM.16.MT88.4 R132, [R184+0x1000] ;  /* 0x00100000b884783b */ /* 0x000fee0000004200 */
[C---:B------:R-:W-:Y:S08]  /*ece0*/  HMMA.16816.F32.BF16 R44, R16.reuse, R136, R44 ;  /* 0x00000088102c723c */ /* 0x040ff0000004182c */
[C---:B------:R-:W-:Y:S01]  /*ecf0*/  HMMA.16816.F32.BF16 R48, R16.reuse, R138, R48 ;  /* 0x0000008a1030723c */ /* 0x040fe20000041830 */
[----:B------:R-:W-:Y:S03]  /*ed00*/  LDSM.16.MT88.4 R136, [R182+0x3000] ;  /* 0x00300000b688783b */ /* 0x000fe60000004200 */
[--C-:B-1----:R-:W-:Y:S04]  /*ed10*/  FFMA.FTZ R15, R146, c[0x0][0x2d0], -R14.reuse ;  /* 0x0000b400920f7a23 */ /* 0x102fe8000001080e */
[C---:B------:R-:W-:Y:S01]  /*ed20*/  HMMA.16816.F32.BF16 R52, R16.reuse, R140, R52 ;  /* 0x0000008c1034723c */ /* 0x040fe20000041834 */
[----:B------:R1:W1:Y:S07]  /*ed30*/  MUFU.EX2 R151, R15 ;  /* 0x0000000f00977308 */ /* 0x00026e0000000800 */
[C---:B------:R-:W-:Y:S01]  /*ed40*/  HMMA.16816.F32.BF16 R56, R16.reuse, R142, R56 ;  /* 0x0000008e1038723c */ /* 0x040fe20000041838 */
[----:B------:R-:W-:Y:S07]  /*ed50*/  LDSM.16.MT88.4 R140, [R185+0x3000] ;  /* 0x00300000b98c783b */ /* 0x000fee0000004200 */
[C---:B--2---:R-:W-:Y:S08]  /*ed60*/  HMMA.16816.F32.BF16 R60, R16.reuse, R20, R60 ;  /* 0x00000014103c723c */ /* 0x044ff0000004183c */
[C---:B------:R-:W-:Y:S01]  /*ed70*/  HMMA.16816.F32.BF16 R64, R16.reuse, R22, R64 ;  /* 0x000000161040723c */ /* 0x040fe20000041840 */
[----:B------:R-:W2:Y:S03]  /*ed80*/  LDSM.16.MT88.4 R20, [R184+0x4800] ;  /* 0x00480000b814783b */ /* 0x000ea60000004200 */
[--C-:B-1----:R-:W-:Y:S04]  /*ed90*/  FFMA.FTZ R15, R145, c[0x0][0x2d0], -R14.reuse ;  /* 0x0000b400910f7a23 */ /* 0x102fe8000001080e */
[C---:B-----5:R-:W-:Y:S01]  /*eda0*/  HMMA.16816.F32.BF16 R68, R16.reuse, R24, R68 ;  /* 0x000000181044723c */ /* 0x060fe20000041844 */
[----:B------:R-:W-:Y:S01]  /*edb0*/  LDSM.16.MT88.4 R144, [R181+0x5800] ;  /* 0x00580000b590783b */ /* 0x000fe20000004200 */
[----:B------:R1:W-:Y:S06]  /*edc0*/  MUFU.EX2 R150, R15 ;  /* 0x0000000f00967308 */ /* 0x0003ec0000000800 */
[C---:B------:R-:W-:Y:S01]  /*edd0*/  HMMA.16816.F32.BF16 R72, R16.reuse, R26, R72 ;  /* 0x0000001a1048723c */ /* 0x040fe20000041848 */
[----:B------:R-:W5:Y:S07]  /*ede0*/  LDSM.16.MT88.4 R24, [R181+0x1000] ;  /* 0x00100000b518783b */ /* 0x000f6e0000004200 */
[C---:B------:R-:W-:Y:S08]  /*edf0*/  HMMA.16816.F32.BF16 R76, R16.reuse, R28, R76 ;  /* 0x0000001c104c723c */ /* 0x040ff0000004184c */
[C---:B------:R-:W-:Y:S01]  /*ee00*/  HMMA.16816.F32.BF16 R80, R16.reuse, R30, R80 ;  /* 0x0000001e1050723c */ /* 0x040fe20000041850 */
[----:B------:R-:W4:Y:S03]  /*ee10*/  LDSM.16.MT88.4 R28, [R185+0x1000] ;  /* 0x00100000b91c783b */ /* 0x000f260000004200 */
[--C-:B-1----:R-:W-:Y:S04]  /*ee20*/  FFMA.FTZ R15, R149, c[0x0][0x2d0], -R14.reuse ;  /* 0x0000b400950f7a23 */ /* 0x102fe8000001080e */
[C---:B------:R-:W-:Y:S01]  /*ee30*/  HMMA.16816.F32.BF16 R84, R16.reuse, R32, R84 ;  /* 0x000000201054723c */ /* 0x040fe20000041854 */
[----:B------:R1:W1:Y:S07]  /*ee40*/  MUFU.EX2 R149, R15 ;  /* 0x0000000f00957308 */ /* 0x00026e0000000800 */
[C---:B------:R-:W-:Y:S01]  /*ee50*/  HMMA.16816.F32.BF16 R88, R16.reuse, R34, R88 ;  /* 0x000000221058723c */ /* 0x040fe20000041858 */
[----:B------:R-:W5:Y:S07]  /*ee60*/  LDSM.16.MT88.4 R32, [R181+0x3000] ;  /* 0x00300000b520783b */ /* 0x000f6e0000004200 */
[C---:B--2---:R-:W-:Y:S08]  /*ee70*/  HMMA.16816.F32.BF16 R92, R16.reuse, R20, R92 ;  /* 0x00000014105c723c */ /* 0x044ff0000004185c */
[----:B------:R-:W-:Y:S01]  /*ee80*/  HMMA.16816.F32.BF16 R96, R16, R22, R96 ;  /* 0x000000161060723c */ /* 0x000fe20000041860 */
[----:B------:R-:W2:Y:S03]  /*ee90*/  LDSM.16.MT88.4 R20, [R184+0x3000] ;  /* 0x00300000b814783b */ /* 0x000ea60000004200 */
[--C-:B-1----:R-:W-:Y:S03]  /*eea0*/  FFMA.FTZ R15, R160, c[0x0][0x2d0], -R13.reuse ;  /* 0x0000b400a00f7a23 */ /* 0x102fe6000001080d */
[----:B---3--:R-:W-:Y:S01]  /*eeb0*/  F2FP.BF16.PACK_AB R16, R172, R173 ;  /* 0x000000adac10723e */ /* 0x008fe200000010ff */
[----:B------:R1:W-:Y:S01]  /*eec0*/  MUFU.EX2 R169, R15 ;  /* 0x0000000f00a97308 */ /* 0x0003e20000000800 */
[----:B----4-:R-:W-:Y:S03]  /*eed0*/  F2FP.BF16.PACK_AB R18, R170, R171 ;  /* 0x000000abaa12723e */ /* 0x010fe600000010ff */
[----:B------:R-:W-:Y:S02]  /*eee0*/  F2FP.BF16.PACK_AB R17, R151, R152 ;  /* 0x000000989711723e */ /* 0x000fe400000010ff */
[----:B------:R-:W-:Y:S07]  /*eef0*/  F2FP.BF16.PACK_AB R19, R149, R150 ;  /* 0x000000969513723e */ /* 0x000fee00000010ff */
[C---:B-----5:R-:W-:Y:S08]  /*ef00*/  HMMA.16816.F32.BF16 R4, R16.reuse, R24, R4 ;  /* 0x000000181004723c */ /* 0x060ff00000041804 */
[C---:B------:R-:W-:Y:S01]  /*ef10*/  HMMA.16816.F32.BF16 R8, R16.reuse, R26, R8 ;  /* 0x0000001a1008723c */ /* 0x040fe20000041808 */
[----:B------:R-:W3:Y:S03]  /*ef20*/  LDSM.16.MT88.4 R24, [R181+0x5000] ;  /* 0x00500000b518783b */ /* 0x000ee60000004200 */
[--C-:B-1----:R-:W-:Y:S04]  /*ef30*/  FFMA.FTZ R15, R161, c[0x0][0x2d0], -R13.reuse ;  /* 0x0000b400a10f7a23 */ /* 0x102fe8000001080d */
[C---:B------:R-:W-:Y:S01]  /*ef40*/  HMMA.16816.F32.BF16 R100, R16.reuse, R128, R100 ;  /* 0x000000801064723c */ /* 0x040fe20000041864 */
[----:B------:R1:W4:Y:S07]  /*ef50*/  MUFU.EX2 R168, R15 ;  /* 0x0000000f00a87308 */ /* 0x00032e0000000800 */
[C---:B------:R-:W-:Y:S08]  /*ef60*/  HMMA.16816.F32.BF16 R104, R16.reuse, R130, R104 ;  /* 0x000000821068723c */ /* 0x040ff00000041868 */
[C---:B------:R-:W-:Y:S08]  /*ef70*/  HMMA.16816.F32.BF16 R108, R16.reuse, R28, R108 ;  /* 0x0000001c106c723c */ /* 0x040ff0000004186c */
[C---:B------:R-:W-:Y:S01]  /*ef80*/  HMMA.16816.F32.BF16 R112, R16.reuse, R30, R112 ;  /* 0x0000001e1070723c */ /* 0x040fe20000041870 */
[----:B------:R-:W5:Y:S03]  /*ef90*/  LDSM.16.MT88.4 R28, [R182+0x5000] ;  /* 0x00500000b61c783b */ /* 0x000f660000004200 */
[--C-:B-1----:R-:W-:Y:S02]  /*efa0*/  FFMA.FTZ R15, R163, c[0x0][0x2d0], -R13.reuse ;  /* 0x0000b400a30f7a23 */ /* 0x102fe4000001080d */
[----:B------:R-:W-:Y:S02]  /*efb0*/  FFMA.FTZ R13, R162, c[0x0][0x2d0], -R13 ;  /* 0x0000b400a20d7a23 */ /* 0x000fe4000001080d */
[C---:B------:R-:W-:Y:S01]  /*efc0*/  HMMA.16816.F32.BF16 R116, R16.reuse, R132, R116 ;  /* 0x000000841074723c */ /* 0x040fe20000041874 */
[----:B------:R-:W-:Y:S07]  /*efd0*/  MUFU.EX2 R161, R15 ;  /* 0x0000000f00a17308 */ /* 0x000fee0000000800 */
[C---:B------:R-:W-:Y:S01]  /*efe0*/  HMMA.16816.F32.BF16 R120, R16.reuse, R134, R120 ;  /* 0x000000861078723c */ /* 0x040fe20000041878 */
[----:B------:R-:W-:Y:S02]  /*eff0*/  LDSM.16.MT88.4 R132, [R181+0x1800] ;  /* 0x00180000b584783b */ /* 0x000fe40000004200 */
[----:B------:R1:W-:Y:S05]  /*f000*/  MUFU.EX2 R160, R13 ;  /* 0x0000000d00a07308 */ /* 0x0003ea0000000800 */
[C---:B------:R-:W-:Y:S08]  /*f010*/  HMMA.16816.F32.BF16 R36, R16.reuse, R32, R36 ;  /* 0x000000201024723c */ /* 0x040ff00000041824 */
[C---:B------:R-:W-:Y:S01]  /*f020*/  HMMA.16816.F32.BF16 R40, R16.reuse, R34, R40 ;  /* 0x000000221028723c */ /* 0x040fe20000041828 */
[----:B------:R-:W3:Y:S07]  /*f030*/  LDSM.16.MT88.4 R32, [R185+0x5000] ;  /* 0x00500000b920783b */ /* 0x000eee0000004200 */
[C---:B------:R-:W-:Y:S04]  /*f040*/  HMMA.16816.F32.BF16 R44, R16.reuse, R136, R44 ;  /* 0x00000088102c723c */ /* 0x040fe8000004182c */
[--C-:B-1----:R-:W-:Y:S04]  /*f050*/  FFMA.FTZ R13, R157, c[0x0][0x2d0], -R14.reuse ;  /* 0x0000b4009d0d7a23 */ /* 0x102fe8000001080e */
[C---:B------:R-:W-:Y:S01]  /*f060*/  HMMA.16816.F32.BF16 R48, R16.reuse, R138, R48 ;  /* 0x0000008a1030723c */ /* 0x040fe20000041830 */
[----:B------:R-:W-:Y:S01]  /*f070*/  LDSM.16.MT88.4 R136, [R181+0x3800] ;  /* 0x00380000b588783b */ /* 0x000fe20000004200 */
[----:B------:R1:W-:Y:S06]  /*f080*/  MUFU.EX2 R148, R13 ;  /* 0x0000000d00947308 */ /* 0x0003ec0000000800 */
[C---:B------:R-:W-:Y:S08]  /*f090*/  HMMA.16816.F32.BF16 R52, R16.reuse, R140, R52 ;  /* 0x0000008c1034723c */ /* 0x040ff00000041834 */
[C---:B------:R-:W-:Y:S01]  /*f0a0*/  HMMA.16816.F32.BF16 R56, R16.reuse, R142, R56 ;  /* 0x0000008e1038723c */ /* 0x040fe20000041838 */
[----:B------:R-:W-:Y:S07]  /*f0b0*/  LDSM.16.MT88.4 R140, [R182+0x3800] ;  /* 0x00380000b68c783b */ /* 0x000fee0000004200 */
[C---:B--2---:R-:W-:Y:S04]  /*f0c0*/  HMMA.16816.F32.BF16 R60, R16.reuse, R20, R60 ;  /* 0x00000014103c723c */ /* 0x044fe8000004183c */
[--C-:B-1----:R-:W-:Y:S04]  /*f0d0*/  FFMA.FTZ R13, R159, c[0x0][0x2d0], -R14.reuse ;  /* 0x0000b4009f0d7a23 */ /* 0x102fe8000001080e */
[C---:B------:R-:W-:Y:S01]  /*f0e0*/  HMMA.16816.F32.BF16 R64, R16.reuse, R22, R64 ;  /* 0x000000161040723c */ /* 0x040fe20000041840 */
[----:B------:R-:W1:Y:S01]  /*f0f0*/  LDSM.16.MT88.4 R20, [R184+0x5000] ;  /* 0x00500000b814783b */ /* 0x000e620000004200 */
[----:B------:R2:W1:Y:S06]  /*f100*/  MUFU.EX2 R127, R13 ;  /* 0x0000000d007f7308 */ /* 0x00046c0000000800 */
[C---:B---3--:R-:W-:Y:S08]  /*f110*/  HMMA.16816.F32.BF16 R68, R16.reuse, R24, R68 ;  /* 0x000000181044723c */ /* 0x048ff00000041844 */
[C---:B------:R-:W-:Y:S01]  /*f120*/  HMMA.16816.F32.BF16 R72, R16.reuse, R26, R72 ;  /* 0x0000001a1048723c */ /* 0x040fe20000041848 */
[----:B------:R-:W3:Y:S07]  /*f130*/  LDSM.16.MT88.4 R24, [R182+0x1800] ;  /* 0x00180000b618783b */ /* 0x000eee0000004200 */
[C---:B-----5:R-:W-:Y:S04]  /*f140*/  HMMA.16816.F32.BF16 R76, R16.reuse, R28, R76 ;  /* 0x0000001c104c723c */ /* 0x060fe8000004184c */
[--C-:B--2---:R-:W-:Y:S02]  /*f150*/  FFMA.FTZ R13, R158, c[0x0][0x2d0], -R14.reuse ;  /* 0x0000b4009e0d7a23 */ /* 0x104fe4000001080e */
[----:B------:R-:W-:Y:S01]  /*f160*/  FFMA.FTZ R14, R12, c[0x0][0x2d0], -R14 ;  /* 0x0000b4000c0e7a23 */ /* 0x000fe2000001080e */
[----:B----4-:R-:W-:Y:S01]  /*f170*/  F2FP.BF16.PACK_AB R12, R168, R169 ;  /* 0x000000a9a80c723e */ /* 0x010fe200000010ff */
[C---:B------:R-:W-:Y:S01]  /*f180*/  HMMA.16816.F32.BF16 R80, R16.reuse, R30, R80 ;  /* 0x0000001e1050723c */ /* 0x040fe20000041850 */
[----:B------:R-:W2:Y:S01]  /*f190*/  LDSM.16.MT88.4 R28, [R185+0x1800] ;  /* 0x00180000b91c783b */ /* 0x000ea20000004200 */
[----:B------:R4:W-:Y:S06]  /*f1a0*/  MUFU.EX2 R126, R13 ;  /* 0x0000000d007e7308 */ /* 0x0009ec0000000800 */
[C---:B------:R-:W-:Y:S04]  /*f1b0*/  HMMA.16816.F32.BF16 R84, R16.reuse, R32, R84 ;  /* 0x000000201054723c */ /* 0x040fe80000041854 */
[----:B------:R5:W3:Y:S04]  /*f1c0*/  MUFU.EX2 R125, R14 ;  /* 0x0000000e007d7308 */ /* 0x000ae80000000800 */
[C---:B------:R-:W-:Y:S01]  /*f1d0*/  HMMA.16816.F32.BF16 R88, R16.reuse, R34, R88 ;  /* 0x000000221058723c */ /* 0x040fe20000041858 */
[----:B------:R-:W2:Y:S07]  /*f1e0*/  LDSM.16.MT88.4 R32, [R184+0x1800] ;  /* 0x00180000b820783b */ /* 0x000eae0000004200 */
[C---:B-1----:R-:W-:Y:S04]  /*f1f0*/  HMMA.16816.F32.BF16 R92, R16.reuse, R20, R92 ;  /* 0x00000014105c723c */ /* 0x042fe8000004185c */
[----:B----4-:R-:W-:Y:S04]  /*f200*/  F2FP.BF16.PACK_AB R13, R127, R148 ;  /* 0x000000947f0d723e */ /* 0x010fe800000010ff */
[----:B------:R-:W-:Y:S01]  /*f210*/  HMMA.16816.F32.BF16 R96, R16, R22, R96 ;  /* 0x000000161060723c */ /* 0x000fe20000041860 */
[----:B------:R-:W1:Y:S03]  /*f220*/  LDSM.16.MT88.4 R16, [R185+0x3800] ;  /* 0x00380000b910783b */ /* 0x000e660000004200 */
[----:B-----5:R-:W-:Y:S02]  /*f230*/  F2FP.BF16.PACK_AB R14, R160, R161 ;  /* 0x000000a1a00e723e */ /* 0x020fe400000010ff */
[----:B---3--:R-:W-:Y:S03]  /*f240*/  F2FP.BF16.PACK_AB R15, R125, R126 ;  /* 0x0000007e7d0f723e */ /* 0x008fe600000010ff */
[----:B------:R-:W3:Y:S04]  /*f250*/  LDSM.16.MT88.4 R20, [R184+0x3800] ;  /* 0x00380000b814783b */ /* 0x000ee80000004200 */
[C---:B------:R-:W-:Y:S04]  /*f260*/  HMMA.16816.F32.BF16 R128, R12.reuse, R132, R4 ;  /* 0x000000840c80723c */ /* 0x040fe80000041804 */
[----:B------:R-:W4:Y:S04]  /*f270*/  LDSM.16.MT88.4 R4, [R182+0x5800] ;  /* 0x00580000b604783b */ /* 0x000f280000004200 */
[C---:B------:R-:W-:Y:S04]  /*f280*/  HMMA.16816.F32.BF16 R132, R12.reuse, R134, R8 ;  /* 0x000000860c84723c */ /* 0x040fe80000041808 */
[----:B------:R-:W5:Y:S04]  /*f290*/  LDSM.16.MT88.4 R8, [R185+0x5800] ;  /* 0x00580000b908783b */ /* 0x000f680000004200 */
[C---:B------:R-:W-:Y:S08]  /*f2a0*/  HMMA.16816.F32.BF16 R100, R12.reuse, R24, R100 ;  /* 0x000000180c64723c */ /* 0x040ff00000041864 */
        /* <DEDUP_REMOVED lines=12> */
[C---:B---3--:R-:W-:Y:S07]  /*f370*/  HMMA.16816.F32.BF16 R60, R12.reuse, R20, R60 ;  /* 0x000000140c3c723c */ /* 0x048fee000004183c */
        /* <DEDUP_REMOVED lines=10> */
[----:B------:R-:W-:Y:S01]  /*f420*/  FADD.FTZ R2, R164, R2 ;  /* 0x00000002a4027221 */ /* 0x000fe20000010000 */
[C---:B----4-:R-:W-:Y:S03]  /*f430*/  HMMA.16816.F32.BF16 R76, R12.reuse, R4, R76 ;  /* 0x000000040c4c723c */ /* 0x050fe6000004184c */
[----:B------:R-:W-:Y:S02]  /*f440*/  FADD.FTZ R0, R177, R0 ;  /* 0x00000000b1007221 */ /* 0x000fe40000010000 */
[----:B------:R-:W-:Y:S02]  /*f450*/  FADD.FTZ R2, R156, R2 ;  /* 0x000000029c027221 */ /* 0x000fe40000010000 */
[----:B------:R-:W-:Y:S01]  /*f460*/  FADD.FTZ R0, R176, R0 ;  /* 0x00000000b0007221 */ /* 0x000fe20000010000 */
[C---:B------:R-:W-:Y:S04]  /*f470*/  HMMA.16816.F32.BF16 R80, R12.reuse, R6, R80 ;  /* 0x000000060c50723c */ /* 0x040fe80000041850 */
[----:B------:R-:W-:Y:S02]  /*f480*/  FADD.FTZ R2, R155, R2 ;  /* 0x000000029b027221 */ /* 0x000fe40000010000 */
[----:B------:R-:W-:Y:S02]  /*f490*/  FADD.FTZ R0, R175, R0 ;  /* 0x00000000af007221 */ /* 0x000fe40000010000 */
[----:B------:R-:W-:Y:S01]  /*f4a0*/  FADD.FTZ R2, R154, R2 ;  /* 0x000000029a027221 */ /* 0x000fe20000010000 */
[C---:B-----5:R-:W-:Y:S03]  /*f4b0*/  HMMA.16816.F32.BF16 R84, R12.reuse, R8, R84 ;  /* 0x000000080c54723c */ /* 0x060fe60000041854 */
[----:B------:R-:W-:Y:S02]  /*f4c0*/  FADD.FTZ R0, R174, R0 ;  /* 0x00000000ae007221 */ /* 0x000fe40000010000 */
[----:B------:R-:W-:Y:S02]  /*f4d0*/  FADD.FTZ R2, R153, R2 ;  /* 0x0000000299027221 */ /* 0x000fe40000010000 */
[----:B------:R-:W-:Y:S01]  /*f4e0*/  FADD.FTZ R0, R173, R0 ;  /* 0x00000000ad007221 */ /* 0x000fe20000010000 */
[C---:B------:R-:W-:Y:S04]  /*f4f0*/  HMMA.16816.F32.BF16 R88, R12.reuse, R10, R88 ;  /* 0x0000000a0c58723c */ /* 0x040fe80000041858 */
[----:B------:R-:W-:Y:S01]  /*f500*/  FADD.FTZ R2, R152, R2 ;  /* 0x0000000298027221 */ /* 0x000fe20000010000 */
[-C--:B------:R-:W-:Y:S01]  /*f510*/  MOV R8, R3.reuse ;  /* 0x0000000300087202 */ /* 0x080fe20000000f00 */
[----:B------:R-:W-:Y:S02]  /*f520*/  FADD.FTZ R0, R172, R0 ;  /* 0x00000000ac007221 */ /* 0x000fe40000010000 */
[----:B------:R-:W-:Y:S01]  /*f530*/  FADD.FTZ R2, R151, R2 ;  /* 0x0000000297027221 */ /* 0x000fe20000010000 */
[C---:B-1----:R-:W-:Y:S03]  /*f540*/  HMMA.16816.F32.BF16 R92, R12.reuse, R16, R92 ;  /* 0x000000100c5c723c */ /* 0x042fe6000004185c */
[----:B------:R-:W-:Y:S02]  /*f550*/  FADD.FTZ R0, R171, R0 ;  /* 0x00000000ab007221 */ /* 0x000fe40000010000 */
[----:B------:R-:W-:Y:S02]  /*f560*/  FADD.FTZ R2, R150, R2 ;  /* 0x0000000296027221 */ /* 0x000fe40000010000 */
[----:B------:R-:W-:Y:S01]  /*f570*/  FADD.FTZ R0, R170, R0 ;  /* 0x00000000aa007221 */ /* 0x000fe20000010000 */
[----:B------:R-:W-:Y:S04]  /*f580*/  HMMA.16816.F32.BF16 R96, R12, R18, R96 ;  /* 0x000000120c60723c */ /* 0x000fe80000041860 */
[----:B------:R-:W-:Y:S02]  /*f590*/  FADD.FTZ R4, R149, R2 ;  /* 0x0000000295047221 */ /* 0x000fe40000010000 */
[----:B------:R-:W-:Y:S02]  /*f5a0*/  FADD.FTZ R2, R169, R0 ;  /* 0x00000000a9027221 */ /* 0x000fe40000010000 */
[----:B------:R-:W-:Y:S04]  /*f5b0*/  FADD.FTZ R0, R148, R4 ;  /* 0x0000000494007221 */ /* 0x000fe80000010000 */
[----:B------:R-:W-:Y:S02]  /*f5c0*/  FADD.FTZ R2, R168, R2 ;  /* 0x00000002a8027221 */ /* 0x000fe40000010000 */
[----:B------:R-:W-:Y:S02]  /*f5d0*/  FADD.FTZ R0, R127, R0 ;  /* 0x000000007f007221 */ /* 0x000fe40000010000 */
[----:B------:R-:W-:Y:S02]  /*f5e0*/  FADD.FTZ R4, R161, R2 ;  /* 0x00000002a1047221 */ /* 0x000fe40000010000 */
[----:B------:R-:W-:Y:S01]  /*f5f0*/  FADD.FTZ R2, R126, R0 ;  /* 0x000000007e027221 */ /* 0x000fe20000010000 */
[----:B------:R-:W-:Y:S01]  /*f600*/  IADD3 R0, R203, -0x1, RZ ;  /* 0xffffffffcb007810 */ /* 0x000fe20007ffe0ff */
[----:B------:R-:W-:Y:S01]  /*f610*/  FADD.FTZ R222, R160, R4 ;  /* 0x00000004a0de7221 */ /* 0x000fe20000010000 */
[----:B------:R-:W-:Y:S01]  /*f620*/  MOV R126, R3 ;  /* 0x00000003007e7202 */ /* 0x000fe20000000f00 */
[----:B------:R-:W-:Y:S01]  /*f630*/  FADD.FTZ R223, R125, R2 ;  /* 0x000000027ddf7221 */ /* 0x000fe20000010000 */
[----:B------:R-:W-:Y:S02]  /*f640*/  MOV R203, R0 ;  /* 0x0000000000cb7202 */ /* 0x000fe40000000f00 */
[----:B------:R-:W-:Y:S01]  /*f650*/  MOV R125, R124 ;  /* 0x0000007c007d7202 */ /* 0x000fe20000000f00 */
[----:B------:R-:W-:-:S05]  /*f660*/  @P0 BRA `(.L_x_471) ;  /* 0xffffcbb000000947 */ /* 0x000fca000383ffff */
.L_x_462:
[----:B------:R-:W-:Y:S02]  /*f670*/  MOV R7, 0x1f ;  /* 0x0000001f00077802 */ /* 0x000fe40000000f00 */
[----:B------:R-:W-:Y:S01]  /*f680*/  MOV R6, 0xffffffff ;  /* 0xffffffff00067802 */ /* 0x000fe20000000f00 */
[----:B------:R-:W-:Y:S05]  /*f690*/  BRA.DIV ~URZ, `(.L_x_472) ;  /* 0x000053d27f007947 */ /* 0x000fea000b800000 */
[----:B------:R1:W2:Y:S02]  /*f6a0*/  SHFL.BFLY PT, R0, R222, 0x2, 0x1f ;  /* 0x0c401f00de007f89 */ /* 0x0002a400000e0000 */
.L_x_545:
[----:B--2---:R-:W-:Y:S01]  /*f6b0*/  FADD.FTZ R0, R0, R222 ;  /* 0x000000de00007221 */ /* 0x004fe20000010000 */
[----:B------:R-:W-:Y:S05]  /*f6c0*/  BRA.DIV ~URZ, `(.L_x_473) ;  /* 0x000054027f007947 */ /* 0x000fea000b800000 */
[----:B------:R-:W2:Y:S04]  /*f6d0*/  SHFL.BFLY PT, R2, R223, 0x2, 0x1f ;  /* 0x0c401f00df027f89 */ /* 0x000ea800000e0000 */
[----:B------:R-:W3:Y:S01]  /*f6e0*/  SHFL.BFLY PT, R5, R0, 0x1, 0x1f ;  /* 0x0c201f0000057f89 */ /* 0x000ee200000e0000 */
[----:B--2---:R-:W-:-:S02]  /*f6f0*/  FADD.FTZ R4, R2, R223 ;  /* 0x000000df02047221 */ /* 0x004fc40000010000 */
[----:B---3--:R-:W-:-:S03]  /*f700*/  FADD.FTZ R0, R0, R5 ;  /* 0x0000000500007221 */ /* 0x008fc60000010000 */
[----:B------:R2:W3:Y:S04]  /*f710*/  SHFL.BFLY PT, R3, R4, 0x1, 0x1f ;  /* 0x0c201f0004037f89 */ /* 0x0004e800000e0000 */
.L_x_546:
[----:B------:R-:W-:Y:S01]  /*f720*/  FSETP.NE.FTZ.AND P1, PT, R0, RZ, PT ;  /* 0x000000ff0000720b */ /* 0x000fe20003f35000 */
[----:B---3--:R-:W-:Y:S01]  /*f730*/  FADD.FTZ R3, R3, R4 ;  /* 0x0000000403037221 */ /* 0x008fe20000010000 */
[----:B------:R-:W-:Y:S02]  /*f740*/  MOV R2, RZ ;  /* 0x000000ff00027202 */ /* 0x000fe40000000f00 */
[----:B------:R-:W-:Y:S02]  /*f750*/  MOV R21, 0xff800000 ;  /* 0xff80000000157802 */ /* 0x000fe40000000f00 */
[----:B------:R-:W-:Y:S02]  /*f760*/  FSETP.NE.FTZ.AND P0, PT, R3, RZ, PT ;  /* 0x000000ff0300720b */ /* 0x000fe40003f15000 */
[----:B------:R-:W-:-:S05]  /*f770*/  MOV R20, 0xff800000 ;  /* 0xff80000000147802 */ /* 0x000fca0000000f00 */
[----:B------:R-:W3:Y:S01]  /*f780*/  @P1 MUFU.LG2 R5, R0 ;  /* 0x0000000000051308 */ /* 0x000ee20000000c00 */
[----:B--2---:R-:W-:-:S05]  /*f790*/  @P1 MOV R4, 0x3f317218 ;  /* 0x3f31721800041802 */ /* 0x004fca0000000f00 */
[----:B------:R-:W-:Y:S02]  /*f7a0*/  @P1 FMUL.FTZ R4, R4, c[0x0][0x2d0] ;  /* 0x0000b40004041a20 */ /* 0x000fe40000410000 */
[----:B------:R2:W4:Y:S01]  /*f7b0*/  @P1 MUFU.RCP R2, R0 ;  /* 0x0000000000021308 */ /* 0x0005220000001000 */
[----:B---3--:R-:W-:-:S04]  /*f7c0*/  @P1 FMUL.FTZ R5, R5, 0.69314718246459960938 ;  /* 0x3f31721805051820 */ /* 0x008fc80000410000 */
[----:B------:R-:W-:Y:S01]  /*f7d0*/  @P1 FFMA.FTZ R21, R4, R124, R5 ;  /* 0x0000007c04151223 */ /* 0x000fe20000010005 */
[----:B------:R-:W-:Y:S02]  /*f7e0*/  MOV R4, 0x1 ;  /* 0x0000000100047802 */ /* 0x000fe40000000f00 */
[----:B--2---:R-:W-:Y:S01]  /*f7f0*/  MOV R0, RZ ;  /* 0x000000ff00007202 */ /* 0x004fe20000000f00 */
[C---:B----4-:R-:W-:Y:S02]  /*f800*/  FMUL.FTZ R148, R2.reuse, R68 ;  /* 0x0000004402947220 */ /* 0x050fe40000410000 */
[C---:B------:R-:W-:Y:S02]  /*f810*/  FMUL.FTZ R149, R2.reuse, R69 ;  /* 0x0000004502957220 */ /* 0x040fe40000410000 */
[C---:B------:R-:W-:Y:S01]  /*f820*/  FMUL.FTZ R68, R2.reuse, R72 ;  /* 0x0000004802447220 */ /* 0x040fe20000410000 */
[----:B------:R-:W2:Y:S01]  /*f830*/  @P0 MUFU.RCP R0, R3 ;  /* 0x0000000300000308 */ /* 0x000ea20000001000 */
        /* <DEDUP_REMOVED lines=45> */
[----:B------:R3:W4:Y:S01]  /*fb10*/  @P0 MUFU.LG2 R2, R3 ;  /* 0x0000000300020308 */ /* 0x0007220000000c00 */
[C---:B--2---:R-:W-:Y:S02]  /*fb20*/  FMUL.FTZ R152, R0.reuse, R134 ;  /* 0x0000008600987220 */ /* 0x044fe40000410000 */
[C---:B------:R-:W-:Y:S02]  /*fb30*/  FMUL.FTZ R153, R0.reuse, R135 ;  /* 0x0000008700997220 */ /* 0x040fe40000410000 */
[C---:B------:R-:W-:Y:S02]  /*fb40*/  FMUL.FTZ R84, R0.reuse, R110 ;  /* 0x0000006e00547220 */ /* 0x040fe40000410000 */
[----:B------:R-:W-:-:S02]  /*fb50*/  FMUL.FTZ R85, R0, R111 ;  /* 0x0000006f00557220 */ /* 0x000fc40000410000 */
[C---:B------:R-:W-:Y:S02]  /*fb60*/  FMUL.FTZ R64, R0.reuse, R114 ;  /* 0x0000007200407220 */ /* 0x040fe40000410000 */
[C---:B------:R-:W-:Y:S02]  /*fb70*/  FMUL.FTZ R65, R0.reuse, R115 ;  /* 0x0000007300417220 */ /* 0x040fe40000410000 */
[C---:B------:R-:W-:Y:S02]  /*fb80*/  FMUL.FTZ R158, R0.reuse, R130 ;  /* 0x00000082009e7220 */ /* 0x040fe40000410000 */
[----:B------:R-:W-:Y:S01]  /*fb90*/  FMUL.FTZ R159, R0, R131 ;  /* 0x00000083009f7220 */ /* 0x000fe20000410000 */
[----:B---3--:R-:W-:Y:S01]  /*fba0*/  @P0 MOV R3, 0x3f317218 ;  /* 0x3f31721800030802 */ /* 0x008fe20000000f00 */
[----:B----4-:R-:W-:Y:S02]  /*fbb0*/  @P0 FMUL.FTZ R2, R2, 0.69314718246459960938 ;  /* 0x3f31721802020820 */ /* 0x010fe40000410000 */
[----:B------:R-:W-:-:S02]  /*fbc0*/  FMUL.FTZ R92, R0, R106 ;  /* 0x0000006a005c7220 */ /* 0x000fc40000410000 */
        /* <DEDUP_REMOVED lines=40> */
[----:B------:R-:W-:Y:S01]  /*fe50*/  PRMT R0, R4, 0x7610, R0 ;  /* 0x0000761004007816 */ /* 0x000fe20000000000 */
[----:B------:R-:W-:Y:S02]  /*fe60*/  @P0 FFMA.FTZ R20, R3, R8, R2 ;  /* 0x0000000803140223 */ /* 0x000fe40000010002 */
.L_x_419:
[----:B------:R-:W2:Y:S01]  /*fe70*/  S2R R2, SR_TID.X ;  /* 0x0000000000027919 */ /* 0x000ea20000002100 */
[----:B------:R-:W-:Y:S01]  /*fe80*/  BSSY B0, `(.L_x_474) ;  /* 0x0000010000007945 */ /* 0x000fe20003800000 */
[----:B--2---:R-:W-:-:S13]  /*fe90*/  LOP3.LUT P0, RZ, R2, 0xff, RZ, 0xc0, !PT ;  /* 0x000000ff02ff7812 */ /* 0x004fda000780c0ff */
[----:B------:R-:W-:Y:S05]  /*fea0*/  @P0 BRA `(.L_x_475) ;  /* 0x000000d000000947 */ /* 0x000fea0003800000 */
[----:B------:R-:W2:Y:S01]  /*feb0*/  S2R R4, SR_LANEID ;  /* 0x0000000000047919 */ /* 0x000ea20000000000 */
[----:B------:R-:W-:Y:S01]  /*fec0*/  VOTEU.ANY UR4, UPT, PT ;  /* 0x0000000000047886 */ /* 0x000fe200038e0100 */
[----:B-1----:R-:W-:Y:S01]  /*fed0*/  IMAD.MOV.U32 R5, RZ, RZ, c[0x0][0x564] ;  /* 0x00015900ff057624 */ /* 0x002fe200078e00ff */
[----:B------:R-:W2:Y:S08]  /*fee0*/  FLO.U32 R3, UR4 ;  /* 0x0000000400037d00 */ /* 0x000eb000080e0000 */
[----:B------:R-:W1:Y:S01]  /*fef0*/  POPC R2, UR4 ;  /* 0x0000000400027d09 */ /* 0x000e620008000000 */
[----:B--2---:R-:W-:Y:S01]  /*ff00*/  ISETP.EQ.U32.AND P0, PT, R3, R4, PT ;  /* 0x000000040300720c */ /* 0x004fe20003f02070 */
[----:B------:R-:W-:-:S12]  /*ff10*/  IMAD.MOV.U32 R4, RZ, RZ, c[0x0][0x560] ;  /* 0x00015800ff047624 */ /* 0x000fd800078e00ff */
[----:B-1----:R1:W2:Y:S04]  /*ff20*/  @P0 ATOMG.E.ADD.STRONG.GPU PT, R2, [R4.64], R2 ;  /* 0x00000002040209a8 */ /* 0x0022a800081ee1c6 */
[----:B-1----:R-:W1:Y:S04]  /*ff30*/  S2R R4, SR_LTMASK ;  /* 0x0000000000047919 */ /* 0x002e680000003900 */
[----:B--2---:R1:W2:Y:S02]  /*ff40*/  SHFL.IDX PT, R3, R2, R3, 0x1f ;  /* 0x00001f0302037589 */ /* 0x0042a400000e0000 */
[----:B-1----:R-:W-:-:S06]  /*ff50*/  LOP3.LUT R2, R4, UR4, RZ, 0xc0, !PT ;  /* 0x0000000404027c12 */ /* 0x002fcc000f8ec0ff */
[----:B------:R-:W2:Y:S02]  /*ff60*/  POPC R2, R2 ;  /* 0x0000000200027309 */ /* 0x000ea40000000000 */
[----:B--2---:R-:W-:-:S06]  /*ff70*/  IADD3 R232, R3, c[0x0][0xc], R2 ;  /* 0x0000030003e87a10 */ /* 0x004fcc0007ffe002 */
.L_x_475:
[----:B------:R-:W-:Y:S05]  /*ff80*/  BSYNC B0 ;  /* 0x0000000000007941 */ /* 0x000fea0003800000 */
.L_x_474:
[----:B------:R-:W-:Y:S01]  /*ff90*/  PRMT R0, R0, 0x9910, RZ ;  /* 0x0000991000007816 */ /* 0x000fe200000000ff */
[----:B------:R-:W-:Y:S01]  /*ffa0*/  BSSY B1, `(.L_x_476) ;  /* 0x000033f000017945 */ /* 0x000fe20003800000 */
[----:B------:R-:W-:Y:S02]  /*ffb0*/  IMAD.MOV.U32 R86, RZ, RZ, R232 ;  /* 0x000000ffff567224 */ /* 0x000fe400078e00e8 */
[----:B------:R-:W-:-:S13]  /*ffc0*/  ISETP.NE.AND P0, PT, R0, RZ, PT ;  /* 0x000000ff0000720c */ /* 0x000fda0003f05270 */
[----:B------:R-:W-:Y:S05]  /*ffd0*/  @!P0 BRA `(.L_x_477) ;  /* 0x0000271000008947 */ /* 0x000fea0003800000 */
[----:B------:R-:W2:Y:S04]  /*ffe0*/  LDL R12, [R1+0x14] ;  /* 0x00001400010c7983 */ /* 0x000ea80000100800 */
[----:B------:R-:W3:Y:S04]  /*fff0*/  LDL R11, [R1+0x18] ;  /* 0x00001800010b7983 */ /* 0x000ee80000100800 */
[----:B------:R-:W4:Y:S04]  /*10000*/  LDL R8, [R1+0x20] ;  /* 0x0000200001087983 */ /* 0x000f280000100800 */
[----:B------:R-:W4:Y:S04]  /*10010*/  LDL R10, [R1+0x1c] ;  /* 0x00001c00010a7983 */ /* 0x000f280000100800 */
[----:B------:R-:W4:Y:S04]  /*10020*/  LDL R7, [R1+0x30] ;  /* 0x0000300001077983 */ /* 0x000f280000100800 */
[----:B------:R-:W4:Y:S04]  /*10030*/  LDL R6, [R1+0x28] ;  /* 0x0000280001067983 */ /* 0x000f280000100800 */
[----:B-1----:R-:W4:Y:S04]  /*10040*/  LDL R5, [R1+0x2c] ;  /* 0x00002c0001057983 */ /* 0x002f280000100800 */
[----:B------:R-:W4:Y:S01]  /*10050*/  LDL R9, [R1+0x24] ;  /* 0x0000240001097983 */ /* 0x000f220000100800 */
[----:B------:R-:W-:Y:S01]  /*10060*/  WARPSYNC 0xffffffff ;  /* 0xffffffff00007948 */ /* 0x000fe20003800000 */
[----:B------:R-:W-:-:S02]  /*10070*/  F2FP.BF16.PACK_AB R0, R147, R146 ;  /* 0x000000929300723e */ /* 0x000fc400000010ff */
[----:B------:R-:W-:Y:S01]  /*10080*/  BAR.SYNC.DEFER_BLOCKING 0x1, 0x100 ;  /* 0x0044000000007b1d */ /* 0x000fe20000010000 */
[----:B------:R-:W-:Y:S02]  /*10090*/  F2FP.BF16.PACK_AB R2, R159, R158 ;  /* 0x0000009e9f02723e */ /* 0x000fe400000010ff */
[----:B------:R-:W-:Y:S02]  /*100a0*/  F2FP.BF16.PACK_AB R3, R125, R124 ;  /* 0x0000007c7d03723e */ /* 0x000fe400000010ff */
[----:B------:R-:W-:Y:S02]  /*100b0*/  F2FP.BF16.PACK_AB R4, R149, R148 ;  /* 0x000000949504723e */ /* 0x000fe400000010ff */
[----:B------:R-:W-:Y:S02]  /*100c0*/  ISETP.NE.U32.AND P2, PT, RZ, c[0x0][0x508], PT ;  /* 0x00014200ff007a0c */ /* 0x000fe40003f45070 */
[----:B------:R-:W-:Y:S02]  /*100d0*/  ISETP.NE.U32.AND P1, PT, RZ, c[0x0][0x500], PT ;  /* 0x00014000ff007a0c */ /* 0x000fe40003f25070 */
[----:B------:R-:W-:-:S02]  /*100e0*/  ISETP.NE.AND.EX P2, PT, RZ, c[0x0][0x50c], PT, P2 ;  /* 0x00014300ff007a0c */ /* 0x000fc40003f45320 */
[----:B------:R-:W-:Y:S01]  /*100f0*/  ISETP.NE.AND.EX P1, PT, RZ, c[0x0][0x504], PT, P1 ;  /* 0x00014100ff007a0c */ /* 0x000fe20003f25310 */
[----:B--2---:R1:W-:Y:S04]  /*10100*/  STS [R12], R0 ;  /* 0x000000000c007388 */ /* 0x0043e80000000800 */
[----:B------:R2:W-:Y:S04]  /*10110*/  STS [R12+0x400], R2 ;  /* 0x000400020c007388 */ /* 0x0005e80000000800 */
[----:B---3--:R3:W-:Y:S01]  /*10120*/  STS [R11], R3 ;  /* 0x000000030b007388 */ /* 0x0087e20000000800 */
[----:B-1----:R-:W-:-:S02]  /*10130*/  F2FP.BF16.PACK_AB R0, R153, R152 ;  /* 0x000000989900723e */ /* 0x002fc400000010ff */
[----:B--2---:R-:W-:-:S03]  /*10140*/  F2FP.BF16.PACK_AB R2, R101, R100 ;  /* 0x000000646502723e */ /* 0x004fc600000010ff */
[----:B------:R1:W-:Y:S01]  /*10150*/  STS [R11+0x400], R0 ;  /* 0x000400000b007388 */ /* 0x0003e20000000800 */
[----:B---3--:R-:W-:-:S03]  /*10160*/  F2FP.BF16.PACK_AB R3, R131, R130 ;  /* 0x000000828303723e */ /* 0x008fc600000010ff */
[----:B----4-:R2:W-:Y:S04]  /*10170*/  STS [R8], R2 ;  /* 0x0000000208007388 */ /* 0x0105e80000000800 */
[----:B------:R3:W-:Y:S01]  /*10180*/  STS [R8+0x400], R3 ;  /* 0x0004000308007388 */ /* 0x0007e20000000800 */
[----:B-1----:R-:W-:Y:S02]  /*10190*/  F2FP.BF16.PACK_AB R0, R105, R104 ;  /* 0x000000686900723e */ /* 0x002fe400000010ff */
[----:B--2---:R-:W-:-:S03]  /*101a0*/  F2FP.BF16.PACK_AB R2, R93, R92 ;  /* 0x0000005c5d02723e */ /* 0x004fc600000010ff */
[----:B------:R1:W-:Y:S01]  /*101b0*/  STS [R10], R0 ;  /* 0x000000000a007388 */ /* 0x0003e20000000800 */
[----:B---3--:R-:W-:-:S03]  /*101c0*/  F2FP.BF16.PACK_AB R3, R109, R108 ;  /* 0x0000006c6d03723e */ /* 0x008fc600000010ff */
[----:B------:R2:W-:Y:S04]  /*101d0*/  STS [R10+0x400], R2 ;  /* 0x000400020a007388 */ /* 0x0005e80000000800 */
[----:B------:R3:W-:Y:S01]  /*101e0*/  STS [R7], R3 ;  /* 0x0000000307007388 */ /* 0x0007e20000000800 */
[----:B-1----:R-:W-:Y:S02]  /*101f0*/  F2FP.BF16.PACK_AB R0, R85, R84 ;  /* 0x000000545500723e */ /* 0x002fe400000010ff */
[----:B--2---:R-:W-:-:S03]  /*10200*/  F2FP.BF16.PACK_AB R2, R113, R112 ;  /* 0x000000707102723e */ /* 0x004fc600000010ff */
[----:B------:R1:W-:Y:S01]  /*10210*/  STS [R7+0x400], R0 ;  /* 0x0004000007007388 */ /* 0x0003e20000000800 */
[----:B---3--:R-:W-:-:S03]  /*10220*/  F2FP.BF16.PACK_AB R3, R65, R64 ;  /* 0x000000404103723e */ /* 0x008fc600000010ff */
[----:B------:R2:W-:Y:S04]  /*10230*/  STS [R6], R2 ;  /* 0x0000000206007388 */ /* 0x0005e80000000800 */
        /* <DEDUP_REMOVED lines=11> */
[----:B------:R2:W-:Y:S04]  /*102f0*/  STS [R12+0x4000], R2 ;  /* 0x004000020c007388 */ /* 0x0005e80000000800 */
[----:B------:R3:W-:Y:S01]  /*10300*/  STS [R12+0x4400], R3 ;  /* 0x004400030c007388 */ /* 0x0007e20000000800 */
        /* <DEDUP_REMOVED lines=35> */
[----:B------:R3:W-:Y:S04]  /*10540*/  STS [R11+0x8400], R4 ;  /* 0x008400040b007388 */ /* 0x0007e80000000800 */
[----:B------:R4:W-:Y:S01]  /*10550*/  STS [R8+0x8000], R2 ;  /* 0x0080000208007388 */ /* 0x0009e20000000800 */
[----:B-1----:R-:W-:Y:S02]  /*10560*/  F2FP.BF16.PACK_AB R0, R67, R66 ;  /* 0x000000424300723e */ /* 0x002fe400000010ff */
[----:B--2---:R-:W-:-:S03]  /*10570*/  F2FP.BF16.PACK_AB R3, R83, R82 ;  /* 0x000000525303723e */ /* 0x004fc600000010ff */
[----:B------:R1:W-:Y:S01]  /*10580*/  STS [R8+0x8400], R0 ;  /* 0x0084000008007388 */ /* 0x0003e20000000800 */
[----:B---3--:R-:W-:Y:S02]  /*10590*/  F2FP.BF16.PACK_AB R4, R77, R76 ;  /* 0x0000004c4d04723e */ /* 0x008fe400000010ff */
[----:B----4-:R-:W-:-:S03]  /*105a0*/  F2FP.BF16.PACK_AB R2, R151, R150 ;  /* 0x000000969702723e */ /* 0x010fc600000010ff */
[----:B------:R2:W-:Y:S04]  /*105b0*/  STS [R10+0x8000], R4 ;  /* 0x008000040a007388 */ /* 0x0005e80000000800 */
[----:B------:R3:W-:Y:S04]  /*105c0*/  STS [R10+0x8400], R3 ;  /* 0x008400030a007388 */ /* 0x0007e80000000800 */
[----:B------:R3:W-:Y:S01]  /*105d0*/  STS [R7+0x8000], R2 ;  /* 0x0080000207007388 */ /* 0x0007e20000000800 */
[----:B-1----:R-:W-:-:S03]  /*105e0*/  F2FP.BF16.PACK_AB R0, R79, R78 ;  /* 0x0000004e4f00723e */ /* 0x002fc600000010ff */
[----:B------:R-:W4:Y:S01]  /*105f0*/  LDL.LU R8, [R1+0xc] ;  /* 0x00000c0001087983 */ /* 0x000f220000300800 */
[----:B------:R-:W-:-:S03]  /*10600*/  IMAD.MOV.U32 R12, RZ, RZ, c[0x0][0x388] ;  /* 0x0000e200ff0c7624 */ /* 0x000fc600078e00ff */
[----:B------:R1:W-:Y:S01]  /*10610*/  STS [R7+0x8400], R0 ;  /* 0x0084000007007388 */ /* 0x0003e20000000800 */
[----:B--2---:R-:W-:Y:S02]  /*10620*/  F2FP.BF16.PACK_AB R4, R89, R88 ;  /* 0x000000585904723e */ /* 0x004fe400000010ff */
[----:B---3--:R-:W-:-:S03]  /*10630*/  F2FP.BF16.PACK_AB R3, R71, R70 ;  /* 0x000000464703723e */ /* 0x008fc600000010ff */
[----:B------:R2:W-:Y:S01]  /*10640*/  STS [R6+0x8000], R4 ;  /* 0x0080000406007388 */ /* 0x0005e20000000800 */
[----:B------:R-:W-:-:S03]  /*10650*/  F2FP.BF16.PACK_AB R2, R81, R80 ;  /* 0x000000505102723e */ /* 0x000fc600000010ff */
[----:B------:R3:W-:Y:S04]  /*10660*/  STS [R6+0x8400], R3 ;  /* 0x0084000306007388 */ /* 0x0007e80000000800 */
[----:B------:R3:W-:Y:S01]  /*10670*/  STS [R5+0x8000], R2 ;  /* 0x0080000205007388 */ /* 0x0007e20000000800 */
[----:B-1----:R-:W-:-:S05]  /*10680*/  F2FP.BF16.PACK_AB R0, R59, R58 ;  /* 0x0000003a3b00723e */ /* 0x002fca00000010ff */
[----:B------:R1:W-:Y:S01]  /*10690*/  STS [R5+0x8400], R0 ;  /* 0x0084000005007388 */ /* 0x0003e20000000800 */
[----:B--2---:R-:W-:Y:S01]  /*106a0*/  IMAD.MOV.U32 R4, RZ, RZ, 0x4 ;  /* 0x00000004ff047424 */ /* 0x004fe200078e00ff */
[----:B---3--:R-:W-:-:S03]  /*106b0*/  F2FP.BF16.PACK_AB R3, R61, R60 ;  /* 0x0000003c3d03723e */ /* 0x008fc600000010ff */
[----:B------:R-:W-:Y:S02]  /*106c0*/  @P2 IMAD.WIDE R6, R235, R4, c[0x0][0x508] ;  /* 0x00014200eb062625 */ /* 0x000fe400078e0204 */
[----:B------:R-:W-:Y:S02]  /*106d0*/  STS [R9+0x8000], R3 ;  /* 0x0080000309007388 */ /* 0x000fe40000000800 */
[----:B------:R-:W-:Y:S01]  /*106e0*/  IMAD.MOV.U32 R2, RZ, RZ, RZ ;  /* 0x000000ffff027224 */ /* 0x000fe200078e00ff */
[----:B-1----:R-:W-:Y:S01]  /*106f0*/  F2FP.BF16.PACK_AB R0, R57, R56 ;  /* 0x000000383900723e */ /* 0x002fe200000010ff */
[----:B------:R-:W-:-:S04]  /*10700*/  IMAD.WIDE R4, R235, R4, c[0x0][0x500] ;  /* 0x00014000eb047625 */ /* 0x000fc800078e0204 */
[----:B------:R1:W-:Y:S04]  /*10710*/  STS [R9+0x8400], R0 ;  /* 0x0084000009007388 */ /* 0x0003e80000000800 */
[----:B------:R-:W-:Y:S06]  /*10720*/  BAR.SYNC.DEFER_BLOCKING 0x1, 0x100 ;  /* 0x0044000000007b1d */ /* 0x000fec0000010000 */
[----:B------:R2:W5:Y:S04]  /*10730*/  @P2 LDG.E R12, [R6.64] ;  /* 0x00000006060c2981 */ /* 0x000568000c1e1900 */
[----:B------:R2:W5:Y:S01]  /*10740*/  @P1 LDG.E R2, [R4.64] ;  /* 0x0000000604021981 */ /* 0x000562000c1e1900 */
[----:B----4-:R-:W-:-:S04]  /*10750*/  ISETP.NE.AND P0, PT, R8, RZ, PT ;  /* 0x000000ff0800720c */ /* 0x010fc80003f05270 */
[----:B-1----:R-:W-:Y:S01]  /*10760*/  SEL R0, R8, c[0x0][0x3d4], P0 ;  /* 0x0000f50008007a07 */ /* 0x002fe20000000000 */
[----:B------:R-:W-:Y:S05]  /*10770*/  @P2 BRA `(.L_x_478) ;  /* 0x0000004000002947 */ /* 0x000fea0003800000 */
[----:B--2---:R-:W-:Y:S05]  /*10780*/  @!P1 BRA `(.L_x_478) ;  /* 0x0000003000009947 */ /* 0x004fea0003800000 */
[----:B-----5:R1:W2:Y:S04]  /*10790*/  LDG.E R12, [R4.64] ;  /* 0x00000006040c7981 */ /* 0x0202a8000c1e1900 */
[----:B-1----:R-:W2:Y:S02]  /*107a0*/  LDG.E R4, [R4.64+0x4] ;  /* 0x0000040604047981 */ /* 0x002ea4000c1e1900 */
[----:B--2---:R-:W-:Y:S02]  /*107b0*/  IADD3 R12, -R12, R4, RZ ;  /* 0x000000040c0c7210 */ /* 0x004fe40007ffe1ff */
.L_x_478:
[----:B--2---:R-:W2:Y:S01]  /*107c0*/  LDL R13, [R1+0x10] ;  /* 0x00001000010d7983 */ /* 0x004ea20000100800 */
[----:B------:R-:W-:Y:S01]  /*107d0*/  IMAD.MOV.U32 R10, RZ, RZ, 0x368 ;  /* 0x00000368ff0a7424 */ /* 0x000fe200078e00ff */
[----:B------:R-:W-:Y:S01]  /*107e0*/  ISETP.GT.AND P3, PT, R0, 0x1, PT ;  /* 0x000000010000780c */ /* 0x000fe20003f64270 */
[----:B------:R-:W-:Y:S01]  /*107f0*/  IMAD.MOV.U32 R0, RZ, RZ, c[0x0][0x4e8] ;  /* 0x00013a00ff007624 */ /* 0x000fe200078e00ff */
[----:B------:R-:W3:Y:S01]  /*10800*/  LDL R22, [R1+0x3c] ;  /* 0x00003c0001167983 */ /* 0x000ee20000100800 */
[----:B------:R-:W-:Y:S01]  /*10810*/  ISETP.NE.U32.AND P0, PT, RZ, c[0x0][0x500], PT ;  /* 0x00014000ff007a0c */ /* 0x000fe20003f05070 */
[----:B------:R-:W-:Y:S01]  /*10820*/  IMAD.IADD R3, R237, 0x1, R228 ;  /* 0x00000001ed037824 */ /* 0x000fe200078e02e4 */
[----:B------:R-:W-:-:S02]  /*10830*/  SEL R10, R10, 0x328, P3 ;  /* 0x000003280a0a7807 */ /* 0x000fc40001800000 */
[----:B------:R-:W-:Y:S02]  /*10840*/  ISETP.NE.AND.EX P0, PT, RZ, c[0x0][0x504], PT, P0 ;  /* 0x00014100ff007a0c */ /* 0x000fe40003f05300 */
[----:B------:R-:W1:Y:S01]  /*10850*/  LDC.64 R6, c[0x0][R10+0x170] ;  /* 0x00005c000a067b82 */ /* 0x000e620000000a00 */
[----:B------:R-:W-:Y:S02]  /*10860*/  ISETP.NE.AND P2, PT, R0, 0x1, PT ;  /* 0x000000010000780c */ /* 0x000fe40003f45270 */
[----:B------:R-:W-:Y:S02]  /*10870*/  SHF.R.S32.HI R4, RZ, 0x1f, R235 ;  /* 0x0000001fff047819 */ /* 0x000fe400000114eb */
[----:B------:R-:W-:Y:S02]  /*10880*/  SEL R0, R235, RZ, !P0 ;  /* 0x000000ffeb007207 */ /* 0x000fe40004000000 */
[----:B------:R-:W-:Y:S01]  /*10890*/  SEL R5, R4, RZ, !P0 ;  /* 0x000000ff04057207 */ /* 0x000fe20004000000 */
[----:B------:R4:W4:Y:S08]  /*108a0*/  LDC.64 R14, c[0x0][R10+0x168] ;  /* 0x00005a000a0e7b82 */ /* 0x0009300000000a00 */
[----:B------:R4:W2:Y:S08]  /*108b0*/  LDC.64 R18, c[0x0][R10+0x178] ;  /* 0x00005e000a127b82 */ /* 0x0008b00000000a00 */
[----:B------:R4:W2:Y:S01]  /*108c0*/  LDC.64 R16, c[0x0][R10+0x160] ;  /* 0x000058000a107b82 */ /* 0x0008a20000000a00 */
[----:B------:R-:W4:Y:S01]  /*108d0*/  S2R R23, SR_TID.X ;  /* 0x0000000000177919 */ /* 0x000f220000002100 */
[----:B-1----:R-:W-:-:S04]  /*108e0*/  IMAD R4, R7, R0, RZ ;  /* 0x0000000007047224 */ /* 0x002fc800078e02ff */
[----:B----4-:R-:W-:Y:S02]  /*108f0*/  IMAD R10, R6, R5, R4 ;  /* 0x00000005060a7224 */ /* 0x010fe400078e0204 */
[----:B------:R-:W-:-:S04]  /*10900*/  @P2 IMAD.HI.U32 R5, R3, c[0x0][0x4ec], RZ ;  /* 0x00013b0003052a27 */ /* 0x000fc800078e00ff */
[----:B------:R-:W-:Y:S01]  /*10910*/  IMAD.MOV.U32 R4, RZ, RZ, R3 ;  /* 0x000000ffff047224 */ /* 0x000fe200078e0003 */
[----:B------:R-:W-:Y:S01]  /*10920*/  @P2 SHF.R.U32.HI R4, RZ, c[0x0][0x4f0], R5 ;  /* 0x00013c00ff042a19 */ /* 0x000fe20000011605 */
[----:B------:R-:W-:-:S04]  /*10930*/  IMAD.WIDE.U32 R6, R6, R0, RZ ;  /* 0x0000000006067225 */ /* 0x000fc800078e00ff */
[----:B------:R-:W-:-:S04]  /*10940*/  IMAD.WIDE.U32 R8, R14, R242, RZ ;  /* 0x000000f20e087225 */ /* 0x000fc800078e00ff */
[----:B------:R-:W-:Y:S01]  /*10950*/  IMAD R11, R15, R242, RZ ;  /* 0x000000f20f0b7224 */ /* 0x000fe200078e02ff */
[--C-:B-----5:R-:W-:Y:S02]  /*10960*/  IADD3 R14, P1, P0, R6, R8, R2.reuse ;  /* 0x00000008060e7210 */ /* 0x120fe4000783e002 */
[----:B------:R-:W-:Y:S02]  /*10970*/  SHF.R.S32.HI R6, RZ, 0x1f, R2 ;  /* 0x0000001fff067819 */ /* 0x000fe40000011402 */
[----:B------:R-:W-:-:S04]  /*10980*/  SHF.R.S32.HI R15, RZ, 0x1f, R23 ;  /* 0x0000001fff0f7819 */ /* 0x000fc80000011417 */
[----:B------:R-:W-:-:S04]  /*10990*/  LEA.HI R15, R15, R23, RZ, 0x5 ;  /* 0x000000170f0f7211 */ /* 0x000fc800078f28ff */
[----:B------:R-:W-:-:S05]  /*109a0*/  LOP3.LUT R15, R15, 0xffffffe0, RZ, 0xc0, !PT ;  /* 0xffffffe00f0f7812 */ /* 0x000fca00078ec0ff */
[----:B------:R-:W-:Y:S01]  /*109b0*/  IMAD.IADD R15, R23, 0x1, -R15 ;  /* 0x00000001170f7824 */ /* 0x000fe200078e0a0f */
[----:B--2---:R-:W-:Y:S01]  /*109c0*/  SEL R5, R13, RZ, P3 ;  /* 0x000000ff0d057207 */ /* 0x004fe20001800000 */
[----:B------:R-:W-:Y:S02]  /*109d0*/  IMAD.IADD R13, R7, 0x1, R10 ;  /* 0x00000001070d7824 */ /* 0x000fe400078e020a */
[----:B------:R-:W-:Y:S02]  /*109e0*/  IMAD.IADD R7, R9, 0x1, R11 ;  /* 0x0000000109077824 */ /* 0x000fe400078e020b */
[----:B------:R-:W-:Y:S02]  /*109f0*/  IMAD.MOV R10, RZ, RZ, -R4 ;  /* 0x000000ffff0a7224 */ /* 0x000fe400078e0a04 */
[-C--:B------:R-:W-:Y:S02]  /*10a00*/  IMAD R11, R19, R5.reuse, RZ ;  /* 0x00000005130b7224 */ /* 0x080fe400078e02ff */
[----:B------:R-:W-:Y:S01]  /*10a10*/  IMAD.WIDE.U32 R8, R18, R5, RZ ;  /* 0x0000000512087225 */ /* 0x000fe200078e00ff */
[----:B------:R-:W-:-:S03]  /*10a20*/  IADD3.X R13, R13, R7, R6, P1, P0 ;  /* 0x000000070d0d7210 */ /* 0x000fc60000fe0406 */
[----:B------:R-:W-:Y:S01]  /*10a30*/  IMAD R5, R10, c[0x0][0x4e8], R3 ;  /* 0x00013a000a057a24 */ /* 0x000fe200078e0203 */
[----:B------:R-:W-:Y:S01]  /*10a40*/  IADD3 R8, P1, P0, R4, R14, R8 ;  /* 0x0000000e04087210 */ /* 0x000fe2000783e008 */
[----:B------:R-:W-:Y:S01]  /*10a50*/  IMAD.IADD R11, R9, 0x1, R11 ;  /* 0x00000001090b7824 */ /* 0x000fe200078e020b */
[----:B------:R-:W-:Y:S01]  /*10a60*/  SHF.R.S32.HI R7, RZ, 0x1f, R4 ;  /* 0x0000001fff077819 */ /* 0x000fe20000011404 */
[----:B------:R-:W-:Y:S01]  /*10a70*/  IMAD R4, R17, R5, RZ ;  /* 0x0000000511047224 */ /* 0x000fe200078e02ff */
[----:B------:R-:W-:Y:S02]  /*10a80*/  SHF.R.S32.HI R10, RZ, 0x1f, R5 ;  /* 0x0000001fff0a7819 */ /* 0x000fe40000011405 */
[----:B------:R-:W-:Y:S01]  /*10a90*/  IADD3.X R9, R7, R13, R11, P1, P0 ;  /* 0x0000000d07097210 */ /* 0x000fe20000fe040b */
[----:B------:R-:W-:Y:S02]  /*10aa0*/  IMAD.MOV.U32 R11, RZ, RZ, c[0x0][0x4a8] ;  /* 0x00012a00ff0b7624 */ /* 0x000fe400078e00ff */
[----:B------:R-:W-:-:S02]  /*10ab0*/  IMAD R7, R16, R10, R4 ;  /* 0x0000000a10077224 */ /* 0x000fc400078e0204 */
[----:B------:R-:W-:Y:S01]  /*10ac0*/  IMAD.WIDE.U32 R4, R16, R5, R8 ;  /* 0x0000000510047225 */ /* 0x000fe200078e0008 */
[----:B------:R-:W-:-:S03]  /*10ad0*/  SEL R8, R11, c[0x0][0x450], P3 ;  /* 0x000114000b087a07 */ /* 0x000fc60001800000 */
[----:B------:R-:W-:Y:S01]  /*10ae0*/  IMAD.MOV.U32 R9, RZ, RZ, c[0x0][0x4ac] ;  /* 0x00012b00ff097624 */ /* 0x000fe200078e00ff */
[----:B------:R-:W-:Y:S01]  /*10af0*/  LEA R8, P0, R4, R8, 0x2 ;  /* 0x0000000804087211 */ /* 0x000fe200078010ff */
[----:B------:R-:W-:-:S03]  /*10b00*/  IMAD.IADD R5, R5, 0x1, R7 ;  /* 0x0000000105057824 */ /* 0x000fc600078e0207 */
[----:B------:R-:W-:-:S04]  /*10b10*/  SEL R9, R9, c[0x0][0x454], P3 ;  /* 0x0001150009097a07 */ /* 0x000fc80001800000 */
[----:B------:R-:W-:Y:S01]  /*10b20*/  LEA.HI.X R4, R4, R9, R5, 0x2, P0 ;  /* 0x0000000904047211 */ /* 0x000fe200000f1405 */
[----:B------:R-:W-:Y:S01]  /*10b30*/  SHFL.IDX PT, R10, R8, RZ, 0x1c1f ;  /* 0x001c1fff080a7589 */ /* 0x000fe200000e0000 */
[----:B---3--:R-:W-:-:S03]  /*10b40*/  IMAD.IADD R5, R22, 0x1, R228 ;  /* 0x0000000116057824 */ /* 0x008fc600078e02e4 */
[----:B------:R-:W1:Y:S04]  /*10b50*/  SHFL.IDX PT, R11, R4, RZ, 0x1c1f ;  /* 0x001c1fff040b7589 */ /* 0x000e6800000e0000 */
[----:B------:R-:W-:Y:S04]  /*10b60*/  SHFL.IDX PT, R8, R8, 0x1, 0x1c1f ;  /* 0x003c1f0008087f89 */ /* 0x000fe800000e0000 */
[----:B------:R2:W3:Y:S01]  /*10b70*/  SHFL.IDX PT, R9, R4, 0x1, 0x1c1f ;  /* 0x003c1f0004097f89 */ /* 0x0004e200000e0000 */
[----:B------:R-:W-:Y:S02]  /*10b80*/  LOP3.LUT P0, RZ, R15, 0x3, RZ, 0xc0, !PT ;  /* 0x000000030fff7812 */ /* 0x000fe4000780c0ff */
[----:B------:R-:W-:Y:S01]  /*10b90*/  IADD3 R7, R5, 0x8, RZ ;  /* 0x0000000805077810 */ /* 0x000fe20007ffe0ff */
[----:B--2---:R-:W-:-:S05]  /*10ba0*/  IMAD R4, R12, c[0x0][0x4e8], RZ ;  /* 0x00013a000c047a24 */ /* 0x004fca00078e02ff */
[-C--:B------:R-:W-:Y:S02]  /*10bb0*/  ISETP.GE.OR P1, PT, R5, R4.reuse, P0 ;  /* 0x000000040500720c */ /* 0x080fe40000726670 */
[----:B------:R-:W-:-:S11]  /*10bc0*/  ISETP.GE.OR P0, PT, R7, R4, P0 ;  /* 0x000000040700720c */ /* 0x000fd60000706670 */
[----:B-1----:R1:W-:Y:S01]  /*10bd0*/  @!P1 ST.E [R10.64], R21 ;  /* 0x000000150a009985 */ /* 0x0023e2000c101906 */
[----:B------:R-:W-:-:S03]  /*10be0*/  ISETP.GE.AND P1, PT, R5, R4, PT ;  /* 0x000000040500720c */ /* 0x000fc60003f26270 */
[----:B---3--:R1:W-:Y:S01]  /*10bf0*/  @!P0 ST.E [R8.64], R20 ;  /* 0x0000001408008985 */ /* 0x0083e2000c101906 */
[----:B------:R-:W-:Y:S01]  /*10c00*/  ISETP.GE.AND P0, PT, R7, R4, PT ;  /* 0x000000040700720c */ /* 0x000fe20003f06270 */
[----:B------:R-:W-:Y:S05]  /*10c10*/  @P3 BRA `(.L_x_479) ;  /* 0x0000089000003947 */ /* 0x000fea0003800000 */
[----:B------:R-:W2:Y:S01]  /*10c20*/  LDL R15, [R1+0x34] ;  /* 0x00003400010f7983 */ /* 0x000ea20000100800 */
[----:B------:R-:W-:Y:S01]  /*10c30*/  IMAD R3, R6, c[0x0][0x3a0], RZ ;  /* 0x0000e80006037a24 */ /* 0x000fe200078e02ff */
[----:B-1----:R-:W-:Y:S01]  /*10c40*/  SHF.R.S32.HI R8, RZ, 0x1f, R0 ;  /* 0x0000001fff087819 */ /* 0x002fe20000011400 */
[C---:B------:R-:W-:Y:S01]  /*10c50*/  IMAD.WIDE.U32 R6, R2.reuse, c[0x0][0x3a0], RZ ;  /* 0x0000e80002067a25 */ /* 0x040fe200078e00ff */
[----:B------:R1:W3:Y:S03]  /*10c60*/  LDS.128 R24, [R205+0x80] ;  /* 0x00008000cd187984 */ /* 0x0002e60000000c00 */
[----:B------:R-:W-:Y:S01]  /*10c70*/  IMAD R2, R2, c[0x0][0x3a4], R3 ;  /* 0x0000e90002027a24 */ /* 0x000fe200078e0203 */
[----:B------:R1:W4:Y:S04]  /*10c80*/  LDS.128 R36, [R205+0x1080] ;  /* 0x00108000cd247984 */ /* 0x0003280000000c00 */
[----:B------:R-:W-:Y:S01]  /*10c90*/  IADD3 R3, R7, R2, RZ ;  /* 0x0000000207037210 */ /* 0x000fe20007ffe0ff */
[----:B------:R1:W1:Y:S01]  /*10ca0*/  LDS.128 R48, [R205+0x2080] ;  /* 0x00208000cd307984 */ /* 0x0002620000000c00 */
[----:B------:R-:W-:-:S03]  /*10cb0*/  MOV R2, R6 ;  /* 0x0000000600027202 */ /* 0x000fc60000000f00 */
[----:B------:R1:W1:Y:S02]  /*10cc0*/  LDS.128 R56, [R205+0x3080] ;  /* 0x00308000cd387984 */ /* 0x0002640000000c00 */
[----:B------:R-:W-:Y:S02]  /*10cd0*/  IMAD.WIDE.U32 R6, R242, c[0x0][0x3e8], R2 ;  /* 0x0000fa00f2067a25 */ /* 0x000fe400078e0002 */
[----:B------:R1:W1:Y:S02]  /*10ce0*/  LDS.128 R20, [R205+0x4080] ;  /* 0x00408000cd147984 */ /* 0x0002640000000c00 */
[----:B------:R-:W-:Y:S02]  /*10cf0*/  IMAD R3, R8, c[0x0][0x3f0], RZ ;  /* 0x0000fc0008037a24 */ /* 0x000fe400078e02ff */
[----:B------:R1:W1:Y:S01]  /*10d00*/  LDS.128 R32, [R205+0x5080] ;  /* 0x00508000cd207984 */ /* 0x0002620000000c00 */
[----:B------:R-:W-:-:S03]  /*10d10*/  IMAD R7, R242, c[0x0][0x3ec], R7 ;  /* 0x0000fb00f2077a24 */ /* 0x000fc600078e0207 */
[----:B------:R1:W1:Y:S01]  /*10d20*/  LDS.128 R44, [R205+0x6080] ;  /* 0x00608000cd2c7984 */ /* 0x0002620000000c00 */
[----:B------:R-:W-:-:S03]  /*10d30*/  IMAD.WIDE.U32 R6, R0, c[0x0][0x3f0], R6 ;  /* 0x0000fc0000067a25 */ /* 0x000fc600078e0006 */
[----:B------:R1:W1:Y:S04]  /*10d40*/  LDS.128 R52, [R205+0x7080] ;  /* 0x00708000cd347984 */ /* 0x0002680000000c00 */
[----:B------:R1:W1:Y:S04]  /*10d50*/  LDS.128 R16, [R205+0x8080] ;  /* 0x00808000cd107984 */ /* 0x0002680000000c00 */
[----:B------:R1:W1:Y:S04]  /*10d60*/  LDS.128 R28, [R205+0x9080] ;  /* 0x00908000cd1c7984 */ /* 0x0002680000000c00 */
[----:B------:R1:W1:Y:S04]  /*10d70*/  LDS.128 R40, [R205+0xa080] ;  /* 0x00a08000cd287984 */ /* 0x0002680000000c00 */
[----:B------:R1:W1:Y:S04]  /*10d80*/  LDS.128 R60, [R205+0xb080] ;  /* 0x00b08000cd3c7984 */ /* 0x0002680000000c00 */
[----:B------:R-:W5:Y:S02]  /*10d90*/  S2R R10, SR_TID.X ;  /* 0x00000000000a7919 */ /* 0x000f640000002100 */
[----:B-----5:R-:W-:-:S04]  /*10da0*/  SHF.R.S32.HI R9, RZ, 0x1f, R10 ;  /* 0x0000001fff097819 */ /* 0x020fc8000001140a */
[----:B------:R-:W-:-:S04]  /*10db0*/  LEA.HI R9, R9, R10, RZ, 0x3 ;  /* 0x0000000a09097211 */ /* 0x000fc800078f18ff */
[----:B------:R-:W-:-:S04]  /*10dc0*/  SHF.R.S32.HI R9, RZ, 0x3, R9 ;  /* 0x00000003ff097819 */ /* 0x000fc80000011409 */
[-C--:B------:R-:W-:Y:S02]  /*10dd0*/  IADD3 R11, R9, R228.reuse, RZ ;  /* 0x000000e4090b7210 */ /* 0x080fe40007ffe0ff */
[----:B--2---:R-:W-:-:S04]  /*10de0*/  IADD3 R5, R15, R228, RZ ;  /* 0x000000e40f057210 */ /* 0x004fc80007ffe0ff */
[----:B------:R-:W-:Y:S01]  /*10df0*/  MOV R2, R5 ;  /* 0x0000000500027202 */ /* 0x000fe20000000f00 */
[----:B------:R-:W-:-:S05]  /*10e00*/  @P2 IMAD.HI.U32 R8, R5, c[0x0][0x4ec], RZ ;  /* 0x00013b0005082a27 */ /* 0x000fca00078e00ff */
[----:B------:R-:W-:Y:S01]  /*10e10*/  @P2 SHF.R.U32.HI R2, RZ, c[0x0][0x4f0], R8 ;  /* 0x00013c00ff022a19 */ /* 0x000fe20000011608 */
[----:B------:R-:W-:-:S03]  /*10e20*/  IMAD R8, R0, c[0x0][0x3f4], R3 ;  /* 0x0000fd0000087a24 */ /* 0x000fc600078e0203 */
[----:B------:R-:W-:Y:S02]  /*10e30*/  SHF.R.S32.HI R3, RZ, 0x1f, R2 ;  /* 0x0000001fff037819 */ /* 0x000fe40000011402 */
[----:B------:R-:W-:Y:S02]  /*10e40*/  IADD3 R0, -R2, RZ, RZ ;  /* 0x000000ff02007210 */ /* 0x000fe40007ffe1ff */
[----:B------:R-:W-:Y:S01]  /*10e50*/  IADD3 R7, R7, R8, RZ ;  /* 0x0000000807077210 */ /* 0x000fe20007ffe0ff */
[----:B------:R-:W-:Y:S02]  /*10e60*/  IMAD R3, R3, c[0x0][0x3e0], RZ ;  /* 0x0000f80003037a24 */ /* 0x000fe400078e02ff */
        /* <DEDUP_REMOVED lines=12> */
[----:B-1-34-:R1:W2:Y:S02]  /*10f30*/  SHFL.IDX PT, R10, R12, RZ, 0x181f ;  /* 0x00181fff0c0a7589 */ /* 0x01a2a400000e0000 */
.L_x_547:
[----:B------:R-:W-:Y:S05]  /*10f40*/  BRA.DIV ~URZ, `(.L_x_481) ;  /* 0x00003cf27f007947 */ /* 0x000fea000b800000 */
[----:B------:R3:W4:Y:S02]  /*10f50*/  SHFL.IDX PT, R0, R13, RZ, 0x181f ;  /* 0x00181fff0d007589 */ /* 0x00072400000e0000 */
.L_x_548:
[----:B------:R-:W-:Y:S01]  /*10f60*/  ISETP.GE.AND P0, PT, R11, R4, PT ;  /* 0x000000040b00720c */ /* 0x000fe20003f06270 */
[----:B------:R-:W-:-:S12]  /*10f70*/  BSSY B0, `(.L_x_482) ;  /* 0x0000010000007945 */ /* 0x000fd80003800000 */
[----:B------:R-:W-:Y:S05]  /*10f80*/  @P0 BRA `(.L_x_483) ;  /* 0x000000e000000947 */ /* 0x000fea0003800000 */
[----:B------:R-:W5:Y:S04]  /*10f90*/  LDL R14, [R1+0x4] ;  /* 0x00000400010e7983 */ /* 0x000f680000100800 */
[----:B---3--:R-:W3:Y:S01]  /*10fa0*/  LDL R5, [R1] ;  /* 0x0000000001057983 */ /* 0x008ee20000100800 */
[----:B------:R-:W-:Y:S02]  /*10fb0*/  ISETP.GE.AND P5, PT, R230, c[0x0][0x3c8], PT ;  /* 0x0000f200e6007a0c */ /* 0x000fe40003fa6270 */
[----:B------:R-:W-:Y:S02]  /*10fc0*/  ISETP.GE.AND P4, PT, R229, c[0x0][0x3c8], PT ;  /* 0x0000f200e5007a0c */ /* 0x000fe40003f86270 */
[----:B------:R-:W-:-:S09]  /*10fd0*/  ISETP.GE.AND P3, PT, R236, c[0x0][0x3c8], PT ;  /* 0x0000f200ec007a0c */ /* 0x000fd20003f66270 */
[-C--:B----4-:R-:W-:Y:S02]  /*10fe0*/  @!P5 LEA R8, P2, R230, R0.reuse, 0x1 ;  /* 0x00000000e608d211 */ /* 0x090fe400078408ff */
[-C--:B------:R-:W-:Y:S02]  /*10ff0*/  @!P4 LEA R6, P1, R229, R0.reuse, 0x1 ;  /* 0x00000000e506c211 */ /* 0x080fe400078208ff */
[----:B------:R-:W-:Y:S02]  /*11000*/  @!P3 LEA R2, P0, R236, R0, 0x1 ;  /* 0x00000000ec02b211 */ /* 0x000fe400078008ff */
[----:B--2---:R-:W-:-:S05]  /*11010*/  @!P5 LEA.HI.X R9, R230, R10, R231, 0x1, P2 ;  /* 0x0000000ae609d211 */ /* 0x004fca00010f0ce7 */
[----:B------:R2:W-:Y:S01]  /*11020*/  @!P5 ST.E.128 [R8.64], R24 ;  /* 0x000000180800d985 */ /* 0x0005e2000c101d06 */
[-C--:B-----5:R-:W-:Y:S02]  /*11030*/  @!P4 LEA.HI.X R7, R229, R10.reuse, R14, 0x1, P1 ;  /* 0x0000000ae507c211 */ /* 0x0a0fe400008f0c0e */
[----:B---3--:R-:W-:-:S03]  /*11040*/  @!P3 LEA.HI.X R3, R236, R10, R5, 0x1, P0 ;  /* 0x0000000aec03b211 */ /* 0x008fc600000f0c05 */
[----:B------:R2:W-:Y:S04]  /*11050*/  @!P4 ST.E.128 [R6.64], R20 ;  /* 0x000000140600c985 */ /* 0x0005e8000c101d06 */
[----:B------:R2:W-:Y:S02]  /*11060*/  @!P3 ST.E.128 [R2.64], R16 ;  /* 0x000000100200b985 */ /* 0x0005e4000c101d06 */
.L_x_483:
[----:B------:R-:W-:Y:S05]  /*11070*/  BSYNC B0 ;  /* 0x0000000000007941 */ /* 0x000fea0003800000 */
.L_x_482:
[----:B------:R-:W-:Y:S05]  /*11080*/  BRA.DIV ~URZ, `(.L_x_484) ;  /* 0x00003c127f007947 */ /* 0x000fea000b800000 */
[----:B--2---:R2:W1:Y:S04]  /*11090*/  SHFL.IDX PT, R10, R12, 0x1, 0x181f ;  /* 0x00381f000c0a7f89 */ /* 0x00446800000e0000 */
[----:B----4-:R2:W4:Y:S02]  /*110a0*/  SHFL.IDX PT, R0, R13, 0x1, 0x181f ;  /* 0x00381f000d007f89 */ /* 0x01052400000e0000 */
.L_x_549:
[----:B------:R-:W-:Y:S01]  /*110b0*/  IADD3 R2, R11, 0x20, RZ ;  /* 0x000000200b027810 */ /* 0x000fe20007ffe0ff */
[----:B------:R-:W-:Y:S03]  /*110c0*/  BSSY B0, `(.L_x_485) ;  /* 0x0000011000007945 */ /* 0x000fe60003800000 */
[----:B------:R-:W-:-:S13]  /*110d0*/  ISETP.GE.AND P0, PT, R2, R4, PT ;  /* 0x000000040200720c */ /* 0x000fda0003f06270 */
[----:B------:R-:W-:Y:S05]  /*110e0*/  @P0 BRA `(.L_x_486) ;  /* 0x000000e000000947 */ /* 0x000fea0003800000 */
[----:B------:R-:W5:Y:S04]  /*110f0*/  LDL R14, [R1+0x4] ;  /* 0x00000400010e7983 */ /* 0x000f680000100800 */
[----:B--2---:R-:W2:Y:S01]  /*11100*/  LDL R5, [R1] ;  /* 0x0000000001057983 */ /* 0x004ea20000100800 */
[----:B------:R-:W-:Y:S02]  /*11110*/  ISETP.GE.AND P2, PT, R230, c[0x0][0x3c8], PT ;  /* 0x0000f200e6007a0c */ /* 0x000fe40003f46270 */
[----:B------:R-:W-:Y:S02]  /*11120*/  ISETP.GE.AND P1, PT, R229, c[0x0][0x3c8], PT ;  /* 0x0000f200e5007a0c */ /* 0x000fe40003f26270 */
[----:B------:R-:W-:-:S09]  /*11130*/  ISETP.GE.AND P0, PT, R236, c[0x0][0x3c8], PT ;  /* 0x0000f200ec007a0c */ /* 0x000fd20003f06270 */
[-C--:B----4-:R-:W-:Y:S02]  /*11140*/  @!P2 LEA R8, P5, R230, R0.reuse, 0x1 ;  /* 0x00000000e608a211 */ /* 0x090fe400078a08ff */
[-C--:B------:R-:W-:Y:S02]  /*11150*/  @!P1 LEA R6, P4, R229, R0.reuse, 0x1 ;  /* 0x00000000e5069211 */ /* 0x080fe400078808ff */
[----:B------:R-:W-:Y:S02]  /*11160*/  @!P0 LEA R2, P3, R236, R0, 0x1 ;  /* 0x00000000ec028211 */ /* 0x000fe400078608ff */
[----:B-1----:R-:W-:-:S05]  /*11170*/  @!P2 LEA.HI.X R9, R230, R10, R231, 0x1, P5 ;  /* 0x0000000ae609a211 */ /* 0x002fca00028f0ce7 */
[----:B------:R1:W-:Y:S01]  /*11180*/  @!P2 ST.E.128 [R8.64], R36 ;  /* 0x000000240800a985 */ /* 0x0003e2000c101d06 */
[-C--:B-----5:R-:W-:Y:S02]  /*11190*/  @!P1 LEA.HI.X R7, R229, R10.reuse, R14, 0x1, P4 ;  /* 0x0000000ae5079211 */ /* 0x0a0fe400020f0c0e */
[----:B--2---:R-:W-:-:S03]  /*111a0*/  @!P0 LEA.HI.X R3, R236, R10, R5, 0x1, P3 ;  /* 0x0000000aec038211 */ /* 0x004fc600018f0c05 */
[----:B------:R1:W-:Y:S04]  /*111b0*/  @!P1 ST.E.128 [R6.64], R32 ;  /* 0x0000002006009985 */ /* 0x0003e8000c101d06 */
[----:B------:R1:W-:Y:S02]  /*111c0*/  @!P0 ST.E.128 [R2.64], R28 ;  /* 0x0000001c02008985 */ /* 0x0003e4000c101d06 */
.L_x_486:
[----:B------:R-:W-:Y:S05]  /*111d0*/  BSYNC B0 ;  /* 0x0000000000007941 */ /* 0x000fea0003800000 */
.L_x_485:
[----:B------:R-:W-:Y:S05]  /*111e0*/  BRA.DIV ~URZ, `(.L_x_487) ;  /* 0x00003b727f007947 */ /* 0x000fea000b800000 */
[----:B-1----:R1:W2:Y:S02]  /*111f0*/  SHFL.IDX PT, R10, R12, 0x2, 0x181f ;  /* 0x00581f000c0a7f89 */ /* 0x0022a400000e0000 */
.L_x_550:
[----:B------:R-:W-:Y:S05]  /*11200*/  BRA.DIV ~URZ, `(.L_x_488) ;  /* 0x00003bc27f007947 */ /* 0x000fea000b800000 */
[----:B----4-:R4:W1:Y:S02]  /*11210*/  SHFL.IDX PT, R0, R13, 0x2, 0x181f ;  /* 0x00581f000d007f89 */ /* 0x01086400000e0000 */
.L_x_551:
[----:B------:R-:W-:Y:S01]  /*11220*/  IADD3 R2, R11, 0x40, RZ ;  /* 0x000000400b027810 */ /* 0x000fe20007ffe0ff */
[----:B------:R-:W-:Y:S03]  /*11230*/  BSSY B0, `(.L_x_489) ;  /* 0x0000011000007945 */ /* 0x000fe60003800000 */
[----:B------:R-:W-:-:S13]  /*11240*/  ISETP.GE.AND P0, PT, R2, R4, PT ;  /* 0x000000040200720c */ /* 0x000fda0003f06270 */
[----:B------:R-:W-:Y:S05]  /*11250*/  @P0 BRA `(.L_x_490) ;  /* 0x000000e000000947 */ /* 0x000fea0003800000 */
[----:B------:R-:W5:Y:S04]  /*11260*/  LDL R14, [R1+0x4] ;  /* 0x00000400010e7983 */ /* 0x000f680000100800 */
[----:B---3--:R-:W3:Y:S01]  /*11270*/  LDL R5, [R1] ;  /* 0x0000000001057983 */ /* 0x008ee20000100800 */
[----:B------:R-:W-:Y:S02]  /*11280*/  ISETP.GE.AND P2, PT, R230, c[0x0][0x3c8], PT ;  /* 0x0000f200e6007a0c */ /* 0x000fe40003f46270 */
[----:B------:R-:W-:Y:S02]  /*11290*/  ISETP.GE.AND P1, PT, R229, c[0x0][0x3c8], PT ;  /* 0x0000f200e5007a0c */ /* 0x000fe40003f26270 */
[----:B------:R-:W-:-:S09]  /*112a0*/  ISETP.GE.AND P0, PT, R236, c[0x0][0x3c8], PT ;  /* 0x0000f200ec007a0c */ /* 0x000fd20003f06270 */
[-C--:B-1----:R-:W-:Y:S02]  /*112b0*/  @!P2 LEA R8, P5, R230, R0.reuse, 0x1 ;  /* 0x00000000e608a211 */ /* 0x082fe400078a08ff */
        /* <DEDUP_REMOVED lines=8> */
.L_x_490:
[----:B------:R-:W-:Y:S05]  /*11340*/  BSYNC B0 ;  /* 0x0000000000007941 */ /* 0x000fea0003800000 */
.L_x_489:
[----:B------:R-:W-:Y:S05]  /*11350*/  BRA.DIV ~URZ, `(.L_x_491) ;  /* 0x00003ad27f007947 */ /* 0x000fea000b800000 */
[----:B-1----:R1:W3:Y:S04]  /*11360*/  SHFL.IDX PT, R6, R12, 0x3, 0x181f ;  /* 0x00781f000c067f89 */ /* 0x0022e800000e0000 */
[----:B------:R1:W4:Y:S02]  /*11370*/  SHFL.IDX PT, R0, R13, 0x3, 0x181f ;  /* 0x00781f000d007f89 */ /* 0x00032400000e0000 */
.L_x_552:
[----:B------:R-:W-:-:S04]  /*11380*/  IADD3 R2, R11, 0x60, RZ ;  /* 0x000000600b027810 */ /* 0x000fc80007ffe0ff */
[----:B------:R-:W-:-:S13]  /*11390*/  ISETP.GE.AND P0, PT, R2, R4, PT ;  /* 0x000000040200720c */ /* 0x000fda0003f06270 */
[----:B------:R-:W-:Y:S05]  /*113a0*/  @P0 BRA `(.L_x_492) ;  /* 0x00001fe000000947 */ /* 0x000fea0003800000 */
[----:B------:R-:W5:Y:S01]  /*113b0*/  LDL R7, [R1+0x4] ;  /* 0x0000040001077983 */ /* 0x000f620000100800 */
[----:B------:R-:W-:Y:S02]  /*113c0*/  ISETP.GE.AND P1, PT, R230, c[0x0][0x3c8], PT ;  /* 0x0000f200e6007a0c */ /* 0x000fe40003f26270 */
[----:B------:R-:W-:-:S11]  /*113d0*/  ISETP.GE.AND P0, PT, R229, c[0x0][0x3c8], PT ;  /* 0x0000f200e5007a0c */ /* 0x000fd60003f06270 */
[CC--:B----4-:R-:W-:Y:S02]  /*113e0*/  @!P1 LEA R4, P3, R230.reuse, R0.reuse, 0x1 ;  /* 0x00000000e6049211 */ /* 0x0d0fe400078608ff */
[----:B------:R-:W-:Y:S02]  /*113f0*/  @!P0 LEA R2, P2, R229, R0, 0x1 ;  /* 0x00000000e5028211 */ /* 0x000fe400078408ff */
[----:B---3--:R-:W-:-:S05]  /*11400*/  @!P1 LEA.HI.X R5, R230, R6, R231, 0x1, P3 ;  /* 0x00000006e6059211 */ /* 0x008fca00018f0ce7 */
[----:B------:R3:W-:Y:S01]  /*11410*/  @!P1 ST.E.128 [R4.64], R56 ;  /* 0x0000003804009985 */ /* 0x0007e2000c101d06 */
[----:B-----5:R-:W-:-:S05]  /*11420*/  @!P0 LEA.HI.X R3, R229, R6, R7, 0x1, P2 ;  /* 0x00000006e5038211 */ /* 0x020fca00010f0c07 */
[----:B------:R3:W-:Y:S01]  /*11430*/  @!P0 ST.E.128 [R2.64], R52 ;  /* 0x0000003402008985 */ /* 0x0007e2000c101d06 */
[----:B------:R-:W-:-:S13]  /*11440*/  ISETP.GE.AND P0, PT, R236, c[0x0][0x3c8], PT ;  /* 0x0000f200ec007a0c */ /* 0x000fda0003f06270 */
[----:B------:R-:W-:Y:S05]  /*11450*/  @P0 BRA `(.L_x_492) ;  /* 0x00001f3000000947 */ /* 0x000fea0003800000 */
[----:B------:R-:W4:Y:S01]  /*11460*/  LDL R7, [R1] ;  /* 0x0000000001077983 */ /* 0x000f220000100800 */
[----:B---3--:R-:W-:-:S04]  /*11470*/  LEA R2, P0, R236, R0, 0x1 ;  /* 0x00000000ec027211 */ /* 0x008fc800078008ff */
[----:B----4-:R-:W-:-:S05]  /*11480*/  LEA.HI.X R3, R236, R6, R7, 0x1, P0 ;  /* 0x00000006ec037211 */ /* 0x010fca00000f0c07 */
[----:B------:R3:W-:Y:S01]  /*11490*/  ST.E.128 [R2.64], R60 ;  /* 0x0000003c02007985 */ /* 0x0007e2000c101d06 */
[----:B------:R-:W-:Y:S05]  /*114a0*/  BRA `(.L_x_492) ;  /* 0x00001ee000007947 */ /* 0x000fea0003800000 */
.L_x_479:
[----:B------:R-:W2:Y:S01]  /*114b0*/  LDL.LU R7, [R1+0x10] ;  /* 0x0000100001077983 */ /* 0x000ea20000300800 */
[----:B------:R-:W-:Y:S02]  /*114c0*/  IMAD R6, R6, c[0x0][0x408], RZ ;  /* 0x0001020006067a24 */ /* 0x000fe400078e02ff */
[----:B------:R-:W-:-:S04]  /*114d0*/  IMAD.WIDE.U32 R4, R2, c[0x0][0x408], RZ ;  /* 0x0001020002047a25 */ /* 0x000fc800078e00ff */
[----:B------:R-:W-:Y:S02]  /*114e0*/  IMAD R2, R2, c[0x0][0x40c], R6 ;  /* 0x0001030002027a24 */ /* 0x000fe400078e0206 */
[----:B------:R-:W-:-:S03]  /*114f0*/  @P2 IMAD.HI.U32 R6, R3, c[0x0][0x4ec], RZ ;  /* 0x00013b0003062a27 */ /* 0x000fc600078e00ff */
[----:B------:R-:W-:Y:S02]  /*11500*/  IADD3 R5, R5, R2, RZ ;  /* 0x0000000205057210 */ /* 0x000fe40007ffe0ff */
[----:B------:R-:W-:-:S03]  /*11510*/  SHF.R.S32.HI R2, RZ, 0x1f, R0 ;  /* 0x0000001fff027819 */ /* 0x000fc60000011400 */
[----:B------:R-:W-:-:S04]  /*11520*/  IMAD.WIDE.U32 R4, R242, c[0x0][0x438], R4 ;  /* 0x00010e00f2047a25 */ /* 0x000fc800078e0004 */
[----:B------:R-:W-:Y:S02]  /*11530*/  IMAD R2, R2, c[0x0][0x440], RZ ;  /* 0x0001100002027a24 */ /* 0x000fe400078e02ff */
[----:B------:R-:W-:Y:S02]  /*11540*/  IMAD R5, R242, c[0x0][0x43c], R5 ;  /* 0x00010f00f2057a24 */ /* 0x000fe400078e0205 */
[C---:B------:R-:W-:Y:S02]  /*11550*/  IMAD R2, R0.reuse, c[0x0][0x444], R2 ;  /* 0x0001110000027a24 */ /* 0x040fe400078e0202 */
[----:B------:R-:W-:Y:S01]  /*11560*/  IMAD.WIDE.U32 R4, R0, c[0x0][0x440], R4 ;  /* 0x0001100000047a25 */ /* 0x000fe200078e0004 */
[----:B------:R-:W-:Y:S02]  /*11570*/  MOV R0, R3 ;  /* 0x0000000300007202 */ /* 0x000fe40000000f00 */
[----:B------:R-:W-:Y:S02]  /*11580*/  @P2 SHF.R.U32.HI R0, RZ, c[0x0][0x4f0], R6 ;  /* 0x00013c00ff002a19 */ /* 0x000fe40000011606 */
[----:B------:R-:W-:-:S02]  /*11590*/  IADD3 R5, R5, R2, RZ ;  /* 0x0000000205057210 */ /* 0x000fc40007ffe0ff */
[----:B------:R-:W-:Y:S02]  /*115a0*/  SHF.R.S32.HI R2, RZ, 0x1f, R0 ;  /* 0x0000001fff027819 */ /* 0x000fe40000011400 */
[----:B------:R-:W-:-:S03]  /*115b0*/  IADD3 R6, -R0, RZ, RZ ;  /* 0x000000ff00067210 */ /* 0x000fc60007ffe1ff */
[----:B------:R-:W-:Y:S02]  /*115c0*/  IMAD R2, R2, c[0x0][0x430], RZ ;  /* 0x00010c0002027a24 */ /* 0x000fe400078e02ff */
[----:B------:R-:W-:Y:S02]  /*115d0*/  IMAD R6, R6, c[0x0][0x4e8], R3 ;  /* 0x00013a0006067a24 */ /* 0x000fe400078e0203 */
[----:B--2---:R-:W-:-:S04]  /*115e0*/  IMAD.WIDE.U32 R4, R7, c[0x0][0x448], R4 ;  /* 0x0001120007047a25 */ /* 0x004fc800078e0004 */
        /* <DEDUP_REMOVED lines=12> */
[----:B------:R2:W3:Y:S02]  /*116b0*/  SHFL.IDX PT, R4, R12, RZ, 0x1c1f ;  /* 0x001c1fff0c047589 */ /* 0x0004e400000e0000 */
.L_x_553:
[----:B------:R-:W-:Y:S05]  /*116c0*/  BRA.DIV ~URZ, `(.L_x_494) ;  /* 0x000038927f007947 */ /* 0x000fea000b800000 */
[----:B------:R4:W1:Y:S02]  /*116d0*/  SHFL.IDX PT, R0, R14, RZ, 0x1c1f ;  /* 0x001c1fff0e007589 */ /* 0x00086400000e0000 */
.L_x_554:
[C---:B------:R-:W-:Y:S01]  /*116e0*/  IADD3 R13, R224.reuse, 0x8, RZ ;  /* 0x00000008e00d7810 */ /* 0x040fe20007ffe0ff */
[----:B------:R-:W-:Y:S01]  /*116f0*/  BSSY B0, `(.L_x_495) ;  /* 0x0000092000007945 */ /* 0x000fe20003800000 */
[C---:B------:R-:W-:Y:S02]  /*11700*/  IADD3 R16, R224.reuse, 0x10, RZ ;  /* 0x00000010e0107810 */ /* 0x040fe40007ffe0ff */
[C---:B------:R-:W-:Y:S02]  /*11710*/  IADD3 R17, R224.reuse, 0x18, RZ ;  /* 0x00000018e0117810 */ /* 0x040fe40007ffe0ff */
[C---:B------:R-:W-:Y:S02]  /*11720*/  IADD3 R18, R224.reuse, 0x20, RZ ;  /* 0x00000020e0127810 */ /* 0x040fe40007ffe0ff */
[C---:B------:R-:W-:Y:S02]  /*11730*/  IADD3 R19, R224.reuse, 0x28, RZ ;  /* 0x00000028e0137810 */ /* 0x040fe40007ffe0ff */
[----:B-1----:R-:W-:-:S02]  /*11740*/  IADD3 R20, R224, 0x30, RZ ;  /* 0x00000030e0147810 */ /* 0x002fc40007ffe0ff */
        /* <DEDUP_REMOVED lines=42> */
[C---:B------:R-:W-:Y:S02]  /*119f0*/  IADD3 R90, R224.reuse, 0xb0, RZ ;  /* 0x000000b0e05a7810 */ /* 0x040fe40007ffe0ff */
[----:B------:R-:W-:-:S02]  /*11a00*/  IADD3 R5, R224, 0xb8, RZ ;  /* 0x000000b8e0057810 */ /* 0x000fc40007ffe0ff */
[C---:B------:R-:W-:Y:S02]  /*11a10*/  IADD3 R91, R224.reuse, 0xb0, RZ ;  /* 0x000000b0e05b7810 */ /* 0x040fe40007ffe0ff */
[CC--:B------:R-:W-:Y:S02]  /*11a20*/  @!P6 LEA R2, P4, R224.reuse, R0.reuse, 0x2 ;  /* 0x00000000e002e211 */ /* 0x0c0fe400078810ff */
[C---:B------:R-:W-:Y:S02]  /*11a30*/  @!P2 LEA R6, P3, R13.reuse, R0, 0x2 ;  /* 0x000000000d06a211 */ /* 0x040fe400078610ff */
[CC--:B---3--:R-:W-:Y:S02]  /*11a40*/  @!P6 LEA.HI.X R3, R224.reuse, R4.reuse, R15, 0x2, P4 ;  /* 0x00000004e003e211 */ /* 0x0c8fe400020f140f */
[----:B------:R-:W-:Y:S02]  /*11a50*/  @!P2 LEA.HI.X R7, R13, R4, R36, 0x2, P3 ;  /* 0x000000040d07a211 */ /* 0x000fe400018f1424 */
[----:B------:R-:W-:Y:S01]  /*11a60*/  IADD3 R87, R224, 0xb8, RZ ;  /* 0x000000b8e0577810 */ /* 0x000fe20007ffe0ff */
[----:B------:R1:W-:Y:S01]  /*11a70*/  @!P6 ST.E.64 [R2.64], R146 ;  /* 0x000000920200e985 */ /* 0x0003e2000c101b06 */
[----:B------:R-:W-:-:S02]  /*11a80*/  ISETP.GE.AND P6, PT, R18, c[0x0][0x3c8], PT ;  /* 0x0000f20012007a0c */ /* 0x000fc40003fc6270 */
[----:B------:R-:W-:Y:S01]  /*11a90*/  SHF.R.S32.HI R91, RZ, 0x1f, R91 ;  /* 0x0000001fff5b7819 */ /* 0x000fe2000001145b */
[----:B------:R3:W-:Y:S01]  /*11aa0*/  @!P2 ST.E.64 [R6.64], R124 ;  /* 0x0000007c0600a985 */ /* 0x0007e2000c101b06 */
[----:B------:R-:W-:Y:S02]  /*11ab0*/  ISETP.GE.AND P2, PT, R19, c[0x0][0x3c8], PT ;  /* 0x0000f20013007a0c */ /* 0x000fe40003f46270 */
[----:B------:R-:W-:Y:S02]  /*11ac0*/  SHF.R.S32.HI R87, RZ, 0x1f, R87 ;  /* 0x0000001fff577819 */ /* 0x000fe40000011457 */
[CC--:B-1----:R-:W-:Y:S02]  /*11ad0*/  @!P5 LEA R2, P4, R16.reuse, R0.reuse, 0x2 ;  /* 0x000000001002d211 */ /* 0x0c2fe400078810ff */
[----:B---3--:R-:W-:Y:S02]  /*11ae0*/  @!P1 LEA R6, P3, R17, R0, 0x2 ;  /* 0x0000000011069211 */ /* 0x008fe400078610ff */
[----:B------:R-:W-:-:S02]  /*11af0*/  @!P5 LEA.HI.X R3, R16, R4, R35, 0x2, P4 ;  /* 0x000000041003d211 */ /* 0x000fc400020f1423 */
[----:B------:R-:W-:-:S03]  /*11b00*/  @!P1 LEA.HI.X R7, R17, R4, R37, 0x2, P3 ;  /* 0x0000000411079211 */ /* 0x000fc600018f1425 */
[----:B------:R1:W-:Y:S01]  /*11b10*/  @!P5 ST.E.64 [R2.64], R100 ;  /* 0x000000640200d985 */ /* 0x0003e2000c101b06 */
[----:B------:R-:W-:-:S03]  /*11b20*/  ISETP.GE.AND P5, PT, R20, c[0x0][0x3c8], PT ;  /* 0x0000f20014007a0c */ /* 0x000fc60003fa6270 */
[----:B------:R3:W-:Y:S01]  /*11b30*/  @!P1 ST.E.64 [R6.64], R104 ;  /* 0x0000006806009985 */ /* 0x0007e2000c101b06 */
[----:B------:R-:W-:Y:S02]  /*11b40*/  ISETP.GE.AND P1, PT, R21, c[0x0][0x3c8], PT ;  /* 0x0000f20015007a0c */ /* 0x000fe40003f26270 */
[CC--:B-1----:R-:W-:Y:S02]  /*11b50*/  @!P6 LEA R2, P4, R18.reuse, R0.reuse, 0x2 ;  /* 0x000000001202e211 */ /* 0x0c2fe400078810ff */
[C---:B---3--:R-:W-:Y:S02]  /*11b60*/  @!P2 LEA R6, P3, R19.reuse, R0, 0x2 ;  /* 0x000000001306a211 */ /* 0x048fe400078610ff */
[-C--:B------:R-:W-:Y:S02]  /*11b70*/  @!P6 LEA.HI.X R3, R18, R4.reuse, R38, 0x2, P4 ;  /* 0x000000041203e211 */ /* 0x080fe400020f1426 */
        /* <DEDUP_REMOVED lines=24> */
[----:B------:R-:W-:-:S05]  /*11d00*/  @!P1 LEA.HI.X R7, R25, R4, R45, 0x2, P3 ;  /* 0x0000000419079211 */ /* 0x000fca00018f142d */
[C---:B------:R-:W-:Y:S01]  /*11d10*/  @!P2 LEA R8, P3, R27.reuse, R0, 0x2 ;  /* 0x000000001b08a211 */ /* 0x040fe200078610ff */
[----:B------:R1:W-:Y:S01]  /*11d20*/  @!P5 ST.E.64 [R2.64], R132 ;  /* 0x000000840200d985 */ /* 0x0003e2000c101b06 */
[----:B------:R-:W-:Y:S02]  /*11d30*/  ISETP.GE.AND P5, PT, R28, c[0x0][0x3c8], PT ;  /* 0x0000f2001c007a0c */ /* 0x000fe40003fa6270 */
[----:B------:R-:W-:Y:S01]  /*11d40*/  @!P2 LEA.HI.X R9, R27, R4, R47, 0x2, P3 ;  /* 0x000000041b09a211 */ /* 0x000fe200018f142f */
[----:B------:R3:W-:Y:S01]  /*11d50*/  @!P1 ST.E.64 [R6.64], R136 ;  /* 0x0000008806009985 */ /* 0x0007e2000c101b06 */
[----:B------:R-:W-:Y:S02]  /*11d60*/  ISETP.GE.AND P1, PT, R29, c[0x0][0x3c8], PT ;  /* 0x0000f2001d007a0c */ /* 0x000fe40003f26270 */
[----:B-1----:R-:W-:-:S04]  /*11d70*/  @!P6 LEA R2, P4, R26, R0, 0x2 ;  /* 0x000000001a02e211 */ /* 0x002fc800078810ff */
[----:B------:R-:W-:-:S03]  /*11d80*/  @!P6 LEA.HI.X R3, R26, R4, R46, 0x2, P4 ;  /* 0x000000041a03e211 */ /* 0x000fc600020f142e */
[----:B---3--:R-:W-:Y:S02]  /*11d90*/  @!P5 LEA R6, P3, R28, R0, 0x2 ;  /* 0x000000001c06d211 */ /* 0x008fe400078610ff */
[----:B------:R-:W-:Y:S01]  /*11da0*/  ISETP.GE.AND P4, PT, R30, c[0x0][0x3c8], PT ;  /* 0x0000f2001e007a0c */ /* 0x000fe20003f86270 */
[----:B------:R1:W-:Y:S01]  /*11db0*/  @!P6 ST.E.64 [R2.64], R138 ;  /* 0x0000008a0200e985 */ /* 0x0003e2000c101b06 */
[----:B------:R-:W-:Y:S02]  /*11dc0*/  ISETP.GE.AND P6, PT, R31, c[0x0][0x3c8], PT ;  /* 0x0000f2001f007a0c */ /* 0x000fe40003fc6270 */
[----:B------:R-:W-:Y:S01]  /*11dd0*/  @!P5 LEA.HI.X R7, R28, R4, R48, 0x2, P3 ;  /* 0x000000041c07d211 */ /* 0x000fe200018f1430 */
[----:B------:R3:W-:Y:S01]  /*11de0*/  @!P2 ST.E.64 [R8.64], R140 ;  /* 0x0000008c0800a985 */ /* 0x0007e2000c101b06 */
[----:B------:R-:W-:-:S03]  /*11df0*/  ISETP.GE.AND P3, PT, R32, c[0x0][0x3c8], PT ;  /* 0x0000f20020007a0c */ /* 0x000fc60003f66270 */
[----:B------:R5:W-:Y:S01]  /*11e00*/  @!P5 ST.E.64 [R6.64], R142 ;  /* 0x0000008e0600d985 */ /* 0x000be2000c101b06 */
[----:B-1----:R-:W-:-:S04]  /*11e10*/  @!P1 LEA R2, P2, R29, R0, 0x2 ;  /* 0x000000001d029211 */ /* 0x002fc800078410ff */
[----:B------:R-:W-:Y:S02]  /*11e20*/  @!P1 LEA.HI.X R3, R29, R4, R49, 0x2, P2 ;  /* 0x000000041d039211 */ /* 0x000fe400010f1431 */
[----:B---3--:R-:W-:-:S03]  /*11e30*/  @!P6 LEA R8, P2, R31, R0, 0x2 ;  /* 0x000000001f08e211 */ /* 0x008fc600078410ff */
[----:B------:R1:W-:Y:S01]  /*11e40*/  @!P1 ST.E.64 [R2.64], R144 ;  /* 0x0000009002009985 */ /* 0x0003e2000c101b06 */
[----:B------:R-:W-:Y:S02]  /*11e50*/  ISETP.GE.AND P1, PT, R33, c[0x0][0x3c8], PT ;  /* 0x0000f20021007a0c */ /* 0x000fe40003f26270 */
[----:B------:R-:W-:Y:S02]  /*11e60*/  @!P6 LEA.HI.X R9, R31, R4, R51, 0x2, P2 ;  /* 0x000000041f09e211 */ /* 0x000fe400010f1433 */
[----:B-----5:R-:W-:-:S03]  /*11e70*/  @!P3 LEA R6, P2, R32, R0, 0x2 ;  /* 0x000000002006b211 */ /* 0x020fc600078410ff */
[----:B------:R-:W-:Y:S01]  /*11e80*/  @!P6 ST.E.64 [R8.64], R148 ;  /* 0x000000940800e985 */ /* 0x000fe2000c101b06 */
[----:B------:R-:W-:Y:S02]  /*11e90*/  ISETP.GE.AND P6, PT, R34, c[0x0][0x3c8], PT ;  /* 0x0000f20022007a0c */ /* 0x000fe40003fc6270 */
[----:B------:R-:W-:Y:S02]  /*11ea0*/  @!P3 LEA.HI.X R7, R32, R4, R52, 0x2, P2 ;  /* 0x000000042007b211 */ /* 0x000fe400010f1434 */
[----:B-1----:R-:W-:-:S04]  /*11eb0*/  @!P4 LEA R2, P5, R30, R0, 0x2 ;  /* 0x000000001e02c211 */ /* 0x002fc800078a10ff */
[----:B------:R-:W-:Y:S02]  /*11ec0*/  @!P4 LEA.HI.X R3, R30, R4, R50, 0x2, P5 ;  /* 0x000000041e03c211 */ /* 0x000fe400028f1432 */
[----:B------:R-:W-:-:S03]  /*11ed0*/  ISETP.GE.AND P5, PT, R94, c[0x0][0x3c8], PT ;  /* 0x0000f2005e007a0c */ /* 0x000fc60003fa6270 */
[----:B------:R1:W-:Y:S01]  /*11ee0*/  @!P4 ST.E.64 [R2.64], R68 ;  /* 0x000000440200c985 */ /* 0x0003e2000c101b06 */
[----:B------:R-:W-:-:S03]  /*11ef0*/  ISETP.GE.AND P4, PT, R90, c[0x0][0x3c8], PT ;  /* 0x0000f2005a007a0c */ /* 0x000fc60003f86270 */
[----:B------:R3:W-:Y:S01]  /*11f00*/  @!P3 ST.E.64 [R6.64], R72 ;  /* 0x000000480600b985 */ /* 0x0007e2000c101b06 */
[----:B------:R-:W-:Y:S02]  /*11f10*/  ISETP.GE.AND P3, PT, R5, c[0x0][0x3c8], PT ;  /* 0x0000f20005007a0c */ /* 0x000fe40003f66270 */
[----:B-1----:R-:W-:-:S04]  /*11f20*/  @!P1 LEA R2, P2, R33, R0, 0x2 ;  /* 0x0000000021029211 */ /* 0x002fc800078410ff */
[----:B------:R-:W-:Y:S02]  /*11f30*/  @!P1 LEA.HI.X R3, R33, R4, R53, 0x2, P2 ;  /* 0x0000000421039211 */ /* 0x000fe400010f1435 */
[----:B------:R-:W-:-:S03]  /*11f40*/  @!P6 LEA R10, P2, R34, R0, 0x2 ;  /* 0x00000000220ae211 */ /* 0x000fc600078410ff */
[----:B------:R1:W-:Y:S01]  /*11f50*/  @!P1 ST.E.64 [R2.64], R76 ;  /* 0x0000004c02009985 */ /* 0x0003e2000c101b06 */
[----:B------:R-:W-:Y:S02]  /*11f60*/  @!P5 LEA R8, P1, R94, R0, 0x2 ;  /* 0x000000005e08d211 */ /* 0x000fe400078210ff */
[----:B------:R-:W-:Y:S02]  /*11f70*/  @!P6 LEA.HI.X R11, R34, R4, R55, 0x2, P2 ;  /* 0x00000004220be211 */ /* 0x000fe400010f1437 */
[----:B---3--:R-:W-:Y:S02]  /*11f80*/  @!P4 LEA R6, P2, R90, R0, 0x2 ;  /* 0x000000005a06c211 */ /* 0x008fe400078410ff */
[-C--:B------:R-:W-:Y:S01]  /*11f90*/  @!P5 LEA.HI.X R9, R94, R4.reuse, R54, 0x2, P1 ;  /* 0x000000045e09d211 */ /* 0x080fe200008f1436 */
[----:B------:R3:W-:Y:S01]  /*11fa0*/  @!P6 ST.E.64 [R10.64], R150 ;  /* 0x000000960a00e985 */ /* 0x0007e2000c101b06 */
[----:B------:R-:W-:-:S03]  /*11fb0*/  @!P4 LEA.HI.X R7, R90, R4, R91, 0x2, P2 ;  /* 0x000000045a07c211 */ /* 0x000fc600010f145b */
[----:B------:R3:W-:Y:S04]  /*11fc0*/  @!P5 ST.E.64 [R8.64], R88 ;  /* 0x000000580800d985 */ /* 0x0007e8000c101b06 */
[----:B------:R3:W-:Y:S01]  /*11fd0*/  @!P4 ST.E.64 [R6.64], R80 ;  /* 0x000000500600c985 */ /* 0x0007e2000c101b06 */
[----:B-1----:R-:W-:-:S04]  /*11fe0*/  @!P3 LEA R2, P1, R5, R0, 0x2 ;  /* 0x000000000502b211 */ /* 0x002fc800078210ff */
[----:B------:R-:W-:-:S05]  /*11ff0*/  @!P3 LEA.HI.X R3, R5, R4, R87, 0x2, P1 ;  /* 0x000000040503b211 */ /* 0x000fca00008f1457 */
[----:B------:R3:W-:Y:S04]  /*12000*/  @!P3 ST.E.64 [R2.64], R60 ;  /* 0x0000003c0200b985 */ /* 0x0007e8000c101b06 */
.L_x_496:
[----:B------:R-:W-:Y:S05]  /*12010*/  BSYNC B0 ;  /* 0x0000000000007941 */ /* 0x000fea0003800000 */
.L_x_495:
[----:B------:R-:W-:Y:S05]  /*12020*/  BRA.DIV ~URZ, `(.L_x_497) ;  /* 0x00002f927f007947 */ /* 0x000fea000b800000 */
[----:B---3--:R1:W3:Y:S04]  /*12030*/  SHFL.IDX PT, R4, R12, 0x1, 0x1c1f ;  /* 0x003c1f000c047f89 */ /* 0x0082e800000e0000 */
[----:B------:R1:W2:Y:S02]  /*12040*/  SHFL.IDX PT, R0, R14, 0x1, 0x1c1f ;  /* 0x003c1f000e007f89 */ /* 0x0002a400000e0000 */
.L_x_555:
[----:B------:R-:W-:Y:S05]  /*12050*/  @P0 BRA `(.L_x_492) ;  /* 0x0000133000000947 */ /* 0x000fea0003800000 */
[----:B------:R-:W-:Y:S02]  /*12060*/  ISETP.GE.AND P4, PT, R224, c[0x0][0x3c8], PT ;  /* 0x0000f200e0007a0c */ /* 0x000fe40003f86270 */
[----:B------:R-:W-:Y:S02]  /*12070*/  ISETP.GE.AND P3, PT, R13, c[0x0][0x3c8], PT ;  /* 0x0000f2000d007a0c */ /* 0x000fe40003f66270 */
[----:B------:R-:W-:Y:S02]  /*12080*/  ISETP.GE.AND P2, PT, R16, c[0x0][0x3c8], PT ;  /* 0x0000f20010007a0c */ /* 0x000fe40003f46270 */
[----:B------:R-:W-:-:S02]  /*12090*/  ISETP.GE.AND P1, PT, R17, c[0x0][0x3c8], PT ;  /* 0x0000f20011007a0c */ /* 0x000fc40003f26270 */
[----:B------:R-:W-:Y:S02]  /*120a0*/  ISETP.GE.AND P5, PT, R18, c[0x0][0x3c8], PT ;  /* 0x0000f20012007a0c */ /* 0x000fe40003fa6270 */
[C---:B------:R-:W-:Y:S02]  /*120b0*/  IADD3 R61, R224.reuse, 0xa8, RZ ;  /* 0x000000a8e03d7810 */ /* 0x040fe40007ffe0ff */
[C---:B------:R-:W-:Y:S02]  /*120c0*/  IADD3 R5, R224.reuse, 0xb0, RZ ;  /* 0x000000b0e0057810 */ /* 0x040fe40007ffe0ff */
[CC--:B-12-4-:R-:W-:Y:S02]  /*120d0*/  @!P4 LEA R14, P6, R224.reuse, R0.reuse, 0x2 ;  /* 0x00000000e00ec211 */ /* 0x0d6fe400078c10ff */
[----:B------:R-:W-:Y:S02]  /*120e0*/  @!P3 LEA R12, P0, R13, R0, 0x2 ;  /* 0x000000000d0cb211 */ /* 0x000fe400078010ff */
[----:B---3--:R-:W-:-:S02]  /*120f0*/  @!P4 LEA.HI.X R15, R224, R4, R15, 0x2, P6 ;  /* 0x00000004e00fc211 */ /* 0x008fc400030f140f */
[C---:B------:R-:W-:Y:S02]  /*12100*/  @!P2 LEA R10, P6, R16.reuse, R0, 0x2 ;  /* 0x00000000100aa211 */ /* 0x040fe400078c10ff */
[-C--:B------:R-:W-:Y:S01]  /*12110*/  @!P3 LEA.HI.X R13, R13, R4.reuse, R36, 0x2, P0 ;  /* 0x000000040d0db211 */ /* 0x080fe200000f1424 */
[----:B------:R-:W-:Y:S01]  /*12120*/  @!P4 ST.E.64 [R14.64], R158 ;  /* 0x0000009e0e00c985 */ /* 0x000fe2000c101b06 */
[----:B------:R-:W-:Y:S02]  /*12130*/  ISETP.GE.AND P0, PT, R19, c[0x0][0x3c8], PT ;  /* 0x0000f20013007a0c */ /* 0x000fe40003f06270 */
[----:B------:R-:W-:Y:S01]  /*12140*/  @!P2 LEA.HI.X R11, R16, R4, R35, 0x2, P6 ;  /* 0x00000004100ba211 */ /* 0x000fe200030f1423 */
[----:B------:R-:W-:Y:S01]  /*12150*/  @!P3 ST.E.64 [R12.64], R152 ;  /* 0x000000980c00b985 */ /* 0x000fe2000c101b06 */
[C---:B------:R-:W-:Y:S02]  /*12160*/  @!P1 LEA R8, P6, R17.reuse, R0, 0x2 ;  /* 0x0000000011089211 */ /* 0x040fe400078c10ff */
[----:B------:R-:W-:Y:S01]  /*12170*/  ISETP.GE.AND P4, PT, R20, c[0x0][0x3c8], PT ;  /* 0x0000f20014007a0c */ /* 0x000fe20003f86270 */
[----:B------:R-:W-:Y:S01]  /*12180*/  @!P2 ST.E.64 [R10.64], R130 ;  /* 0x000000820a00a985 */ /* 0x000fe2000c101b06 */
[----:B------:R-:W-:-:S02]  /*12190*/  @!P1 LEA.HI.X R9, R17, R4, R37, 0x2, P6 ;  /* 0x0000000411099211 */ /* 0x000fc400030f1425 */
[C---:B------:R-:W-:Y:S02]  /*121a0*/  @!P5 LEA R6, P6, R18.reuse, R0, 0x2 ;  /* 0x000000001206d211 */ /* 0x040fe400078c10ff */
[----:B------:R-:W-:Y:S01]  /*121b0*/  ISETP.GE.AND P2, PT, R23, c[0x0][0x3c8], PT ;  /* 0x0000f20017007a0c */ /* 0x000fe20003f46270 */
[----:B------:R-:W-:Y:S01]  /*121c0*/  @!P1 ST.E.64 [R8.64], R92 ;  /* 0x0000005c08009985 */ /* 0x000fe2000c101b06 */
[----:B------:R-:W-:Y:S02]  /*121d0*/  @!P5 LEA.HI.X R7, R18, R4, R38, 0x2, P6 ;  /* 0x000000041207d211 */ /* 0x000fe400030f1426 */
[----:B------:R-:W-:Y:S02]  /*121e0*/  @!P0 LEA R2, P6, R19, R0, 0x2 ;  /* 0x0000000013028211 */ /* 0x000fe400078c10ff */
[----:B------:R-:W-:Y:S01]  /*121f0*/  ISETP.GE.AND P3, PT, R21, c[0x0][0x3c8], PT ;  /* 0x0000f20015007a0c */ /* 0x000fe20003f66270 */
[----:B------:R1:W-:Y:S01]  /*12200*/  @!P5 ST.E.64 [R6.64], R84 ;  /* 0x000000540600d985 */ /* 0x0003e2000c101b06 */
[----:B------:R-:W-:-:S02]  /*12210*/  @!P0 LEA.HI.X R3, R19, R4, R39, 0x2, P6 ;  /* 0x0000000413038211 */ /* 0x000fc400030f1427 */
[----:B------:R-:W-:Y:S02]  /*12220*/  ISETP.GE.AND P1, PT, R22, c[0x0][0x3c8], PT ;  /* 0x0000f20016007a0c */ /* 0x000fe40003f26270 */
[----:B------:R-:W-:Y:S01]  /*12230*/  ISETP.GE.AND P5, PT, R24, c[0x0][0x3c8], PT ;  /* 0x0000f20018007a0c */ /* 0x000fe20003fa6270 */
[----:B------:R2:W-:Y:S01]  /*12240*/  @!P0 ST.E.64 [R2.64], R64 ;  /* 0x0000004002008985 */ /* 0x0005e2000c101b06 */
[----:B------:R-:W-:-:S04]  /*12250*/  IADD3 R60, R224, 0xb0, RZ ;  /* 0x000000b0e03c7810 */ /* 0x000fc80007ffe0ff */
[----:B------:R-:W-:Y:S02]  /*12260*/  SHF.R.S32.HI R60, RZ, 0x1f, R60 ;  /* 0x0000001fff3c7819 */ /* 0x000fe4000001143c */
[----:B-1----:R-:W-:-:S04]  /*12270*/  @!P4 LEA R6, P0, R20, R0, 0x2 ;  /* 0x000000001406c211 */ /* 0x002fc800078010ff */
[----:B------:R-:W-:Y:S02]  /*12280*/  @!P4 LEA.HI.X R7, R20, R4, R40, 0x2, P0 ;  /* 0x000000041407c211 */ /* 0x000fe400000f1428 */
[-C--:B------:R-:W-:Y:S02]  /*12290*/  @!P2 LEA R10, P0, R23, R0.reuse, 0x2 ;  /* 0x00000000170aa211 */ /* 0x080fe400078010ff */
[----:B--2---:R-:W-:Y:S01]  /*122a0*/  @!P3 LEA R2, P6, R21, R0, 0x2 ;  /* 0x000000001502b211 */ /* 0x004fe200078c10ff */
[----:B------:R1:W-:Y:S01]  /*122b0*/  @!P4 ST.E.64 [R6.64], R114 ;  /* 0x000000720600c985 */ /* 0x0003e2000c101b06 */
[-C--:B------:R-:W-:Y:S02]  /*122c0*/  @!P2 LEA.HI.X R11, R23, R4.reuse, R43, 0x2, P0 ;  /* 0x00000004170ba211 */ /* 0x080fe400000f142b */
[----:B------:R-:W-:Y:S02]  /*122d0*/  ISETP.GE.AND P0, PT, R25, c[0x0][0x3c8], PT ;  /* 0x0000f20019007a0c */ /* 0x000fe40003f06270 */
[----:B------:R-:W-:-:S02]  /*122e0*/  @!P3 LEA.HI.X R3, R21, R4, R41, 0x2, P6 ;  /* 0x000000041503b211 */ /* 0x000fc400030f1429 */
[----:B------:R-:W-:Y:S02]  /*122f0*/  @!P1 LEA R12, P6, R22, R0, 0x2 ;  /* 0x00000000160c9211 */ /* 0x000fe400078c10ff */
[----:B------:R-:W-:Y:S01]  /*12300*/  ISETP.GE.AND P4, PT, R26, c[0x0][0x3c8], PT ;  /* 0x0000f2001a007a0c */ /* 0x000fe20003f86270 */
[----:B------:R2:W-:Y:S01]  /*12310*/  @!P3 ST.E.64 [R2.64], R118 ;  /* 0x000000760200b985 */ /* 0x0005e2000c101b06 */
[----:B------:R-:W-:Y:S02]  /*12320*/  @!P1 LEA.HI.X R13, R22, R4, R42, 0x2, P6 ;  /* 0x00000004160d9211 */ /* 0x000fe400030f142a */
[C---:B------:R-:W-:Y:S01]  /*12330*/  @!P5 LEA R8, P6, R24.reuse, R0, 0x2 ;  /* 0x000000001808d211 */ /* 0x040fe200078c10ff */
[----:B------:R3:W-:Y:S01]  /*12340*/  @!P2 ST.E.64 [R10.64], R154 ;  /* 0x0000009a0a00a985 */ /* 0x0007e2000c101b06 */
[----:B------:R-:W-:Y:S02]  /*12350*/  ISETP.GE.AND P3, PT, R27, c[0x0][0x3c8], PT ;  /* 0x0000f2001b007a0c */ /* 0x000fe40003f66270 */
[----:B------:R-:W-:Y:S01]  /*12360*/  @!P5 LEA.HI.X R9, R24, R4, R44, 0x2, P6 ;  /* 0x000000041809d211 */ /* 0x000fe200030f142c */
[----:B------:R-:W-:Y:S01]  /*12370*/  @!P1 ST.E.64 [R12.64], R156 ;  /* 0x0000009c0c009985 */ /* 0x000fe2000c101b06 */
[----:B------:R-:W-:-:S02]  /*12380*/  ISETP.GE.AND P2, PT, R28, c[0x0][0x3c8], PT ;  /* 0x0000f2001c007a0c */ /* 0x000fc40003f46270 */
[----:B------:R-:W-:Y:S01]  /*12390*/  ISETP.GE.AND P1, PT, R29, c[0x0][0x3c8], PT ;  /* 0x0000f2001d007a0c */ /* 0x000fe20003f26270 */
[----:B------:R4:W-:Y:S01]  /*123a0*/  @!P5 ST.E.64 [R8.64], R122 ;  /* 0x0000007a0800d985 */ /* 0x0009e2000c101b06 */
[----:B------:R-:W-:Y:S02]  /*123b0*/  ISETP.GE.AND P5, PT, R30, c[0x0][0x3c8], PT ;  /* 0x0000f2001e007a0c */ /* 0x000fe40003fa6270 */
[----:B-1----:R-:W-:-:S04]  /*123c0*/  @!P0 LEA R6, P6, R25, R0, 0x2 ;  /* 0x0000000019068211 */ /* 0x002fc800078c10ff */
[----:B------:R-:W-:-:S05]  /*123d0*/  @!P0 LEA.HI.X R7, R25, R4, R45, 0x2, P6 ;  /* 0x0000000419078211 */ /* 0x000fca00030f142d */
[----:B------:R1:W-:Y:S01]  /*123e0*/  @!P0 ST.E.64 [R6.64], R96 ;  /* 0x0000006006008985 */ /* 0x0003e2000c101b06 */
[C---:B--2---:R-:W-:Y:S02]  /*123f0*/  @!P4 LEA R2, P6, R26.reuse, R0, 0x2 ;  /* 0x000000001a02c211 */ /* 0x044fe400078c10ff */
[----:B------:R-:W-:Y:S02]  /*12400*/  ISETP.GE.AND P0, PT, R31, c[0x0][0x3c8], PT ;  /* 0x0000f2001f007a0c */ /* 0x000fe40003f06270 */
[----:B------:R-:W-:Y:S02]  /*12410*/  @!P4 LEA.HI.X R3, R26, R4, R46, 0x2, P6 ;  /* 0x000000041a03c211 */ /* 0x000fe400030f142e */
[----:B---3--:R-:W-:-:S03]  /*12420*/  @!P3 LEA R10, P6, R27, R0, 0x2 ;  /* 0x000000001b0ab211 */ /* 0x008fc600078c10ff */
[----:B------:R2:W-:Y:S01]  /*12430*/  @!P4 ST.E.64 [R2.64], R102 ;  /* 0x000000660200c985 */ /* 0x0005e2000c101b06 */
[----:B------:R-:W-:Y:S02]  /*12440*/  @!P3 LEA.HI.X R11, R27, R4, R47, 0x2, P6 ;  /* 0x000000041b0bb211 */ /* 0x000fe400030f142f */
[----:B----4-:R-:W-:Y:S02]  /*12450*/  @!P2 LEA R8, P6, R28, R0, 0x2 ;  /* 0x000000001c08a211 */ /* 0x010fe400078c10ff */
[----:B------:R-:W-:Y:S01]  /*12460*/  ISETP.GE.AND P4, PT, R32, c[0x0][0x3c8], PT ;  /* 0x0000f20020007a0c */ /* 0x000fe20003f86270 */
[----:B------:R-:W-:Y:S01]  /*12470*/  @!P3 ST.E.64 [R10.64], R106 ;  /* 0x0000006a0a00b985 */ /* 0x000fe2000c101b06 */
[----:B------:R-:W-:-:S05]  /*12480*/  @!P2 LEA.HI.X R9, R28, R4, R48, 0x2, P6 ;  /* 0x000000041c09a211 */ /* 0x000fca00030f1430 */
[----:B------:R-:W-:Y:S01]  /*12490*/  @!P2 ST.E.64 [R8.64], R134 ;  /* 0x000000860800a985 */ /* 0x000fe2000c101b06 */
[----:B------:R-:W-:Y:S02]  /*124a0*/  ISETP.GE.AND P2, PT, R34, c[0x0][0x3c8], PT ;  /* 0x0000f20022007a0c */ /* 0x000fe40003f46270 */
[----:B-1----:R-:W-:-:S04]  /*124b0*/  @!P1 LEA R6, P6, R29, R0, 0x2 ;  /* 0x000000001d069211 */ /* 0x002fc800078c10ff */
[----:B------:R-:W-:Y:S02]  /*124c0*/  @!P1 LEA.HI.X R7, R29, R4, R49, 0x2, P6 ;  /* 0x000000041d079211 */ /* 0x000fe400030f1431 */
[----:B------:R-:W-:-:S03]  /*124d0*/  @!P5 LEA R12, P6, R30, R0, 0x2 ;  /* 0x000000001e0cd211 */ /* 0x000fc600078c10ff */
[----:B------:R1:W-:Y:S01]  /*124e0*/  @!P1 ST.E.64 [R6.64], R110 ;  /* 0x0000006e06009985 */ /* 0x0003e2000c101b06 */
[----:B--2---:R-:W-:Y:S02]  /*124f0*/  @!P0 LEA R2, P3, R31, R0, 0x2 ;  /* 0x000000001f028211 */ /* 0x004fe400078610ff */
[----:B------:R-:W-:Y:S02]  /*12500*/  ISETP.GE.AND P1, PT, R61, c[0x0][0x3c8], PT ;  /* 0x0000f2003d007a0c */ /* 0x000fe40003f26270 */
[-C--:B------:R-:W-:Y:S02]  /*12510*/  @!P0 LEA.HI.X R3, R31, R4.reuse, R51, 0x2, P3 ;  /* 0x000000041f038211 */ /* 0x080fe400018f1433 */
[----:B------:R-:W-:Y:S02]  /*12520*/  ISETP.GE.AND P3, PT, R33, c[0x0][0x3c8], PT ;  /* 0x0000f20021007a0c */ /* 0x000fe40003f66270 */
[----:B------:R-:W-:Y:S01]  /*12530*/  @!P5 LEA.HI.X R13, R30, R4, R50, 0x2, P6 ;  /* 0x000000041e0dd211 */ /* 0x000fe200030f1432 */
[----:B------:R2:W-:Y:S01]  /*12540*/  @!P0 ST.E.64 [R2.64], R62 ;  /* 0x0000003e02008985 */ /* 0x0005e2000c101b06 */
[----:B------:R-:W-:-:S03]  /*12550*/  ISETP.GE.AND P0, PT, R5, c[0x0][0x3c8], PT ;  /* 0x0000f20005007a0c */ /* 0x000fc60003f06270 */
[----:B------:R-:W-:Y:S02]  /*12560*/  @!P5 ST.E.64 [R12.64], R74 ;  /* 0x0000004a0c00d985 */ /* 0x000fe4000c101b06 */
[----:B-1----:R-:W-:-:S04]  /*12570*/  @!P1 LEA R6, P5, R61, R0, 0x2 ;  /* 0x000000003d069211 */ /* 0x002fc800078a10ff */
[----:B------:R-:W-:Y:S02]  /*12580*/  @!P1 LEA.HI.X R7, R61, R4, R54, 0x2, P5 ;  /* 0x000000043d079211 */ /* 0x000fe400028f1436 */
[----:B--2---:R-:W-:-:S04]  /*12590*/  @!P4 LEA R2, P6, R32, R0, 0x2 ;  /* 0x000000002002c211 */ /* 0x004fc800078c10ff */
[----:B------:R-:W-:Y:S02]  /*125a0*/  @!P4 LEA.HI.X R3, R32, R4, R52, 0x2, P6 ;  /* 0x000000042003c211 */ /* 0x000fe400030f1434 */
[----:B------:R-:W-:-:S03]  /*125b0*/  @!P3 LEA R10, P6, R33, R0, 0x2 ;  /* 0x00000000210ab211 */ /* 0x000fc600078c10ff */
[----:B------:R1:W-:Y:S01]  /*125c0*/  @!P4 ST.E.64 [R2.64], R66 ;  /* 0x000000420200c985 */ /* 0x0003e2000c101b06 */
[----:B------:R-:W-:Y:S02]  /*125d0*/  @!P3 LEA.HI.X R11, R33, R4, R53, 0x2, P6 ;  /* 0x00000004210bb211 */ /* 0x000fe400030f1435 */
[----:B------:R-:W-:-:S03]  /*125e0*/  @!P2 LEA R8, P6, R34, R0, 0x2 ;  /* 0x000000002208a211 */ /* 0x000fc600078c10ff */
[----:B------:R2:W-:Y:S01]  /*125f0*/  @!P3 ST.E.64 [R10.64], R82 ;  /* 0x000000520a00b985 */ /* 0x0005e2000c101b06 */
[----:B------:R-:W-:-:S05]  /*12600*/  @!P2 LEA.HI.X R9, R34, R4, R55, 0x2, P6 ;  /* 0x000000042209a211 */ /* 0x000fca00030f1437 */
[----:B------:R2:W-:Y:S04]  /*12610*/  @!P2 ST.E.64 [R8.64], R78 ;  /* 0x0000004e0800a985 */ /* 0x0005e8000c101b06 */
[----:B------:R2:W-:Y:S01]  /*12620*/  @!P1 ST.E.64 [R6.64], R70 ;  /* 0x0000004606009985 */ /* 0x0005e2000c101b06 */
[----:B-1----:R-:W-:-:S04]  /*12630*/  @!P0 LEA R2, P4, R5, R0, 0x2 ;  /* 0x0000000005028211 */ /* 0x002fc800078810ff */
[----:B------:R-:W-:Y:S02]  /*12640*/  @!P0 LEA.HI.X R3, R5, R4, R60, 0x2, P4 ;  /* 0x0000000405038211 */ /* 0x000fe400020f143c */
[----:B------:R-:W-:-:S03]  /*12650*/  IADD3 R5, R224, 0xb8, RZ ;  /* 0x000000b8e0057810 */ /* 0x000fc60007ffe0ff */
[----:B------:R2:W-:Y:S01]  /*12660*/  @!P0 ST.E.64 [R2.64], R58 ;  /* 0x0000003a02008985 */ /* 0x0005e2000c101b06 */
[----:B------:R-:W-:-:S13]  /*12670*/  ISETP.GE.AND P0, PT, R5, c[0x0][0x3c8], PT ;  /* 0x0000f20005007a0c */ /* 0x000fda0003f06270 */
[----:B------:R-:W-:Y:S05]  /*12680*/  @P0 BRA `(.L_x_492) ;  /* 0x00000d0000000947 */ /* 0x000fea0003800000 */
[----:B------:R-:W-:Y:S02]  /*12690*/  IADD3 R60, R224, 0xb8, RZ ;  /* 0x000000b8e03c7810 */ /* 0x000fe40007ffe0ff */
[----:B--2---:R-:W-:Y:S02]  /*126a0*/  LEA R2, P0, R5, R0, 0x2 ;  /* 0x0000000005027211 */ /* 0x004fe400078010ff */
[----:B------:R-:W-:-:S04]  /*126b0*/  SHF.R.S32.HI R60, RZ, 0x1f, R60 ;  /* 0x0000001fff3c7819 */ /* 0x000fc8000001143c */
[----:B------:R-:W-:-:S05]  /*126c0*/  LEA.HI.X R3, R5, R4, R60, 0x2, P0 ;  /* 0x0000000405037211 */ /* 0x000fca00000f143c */
[----:B------:R1:W-:Y:S01]  /*126d0*/  ST.E.64 [R2.64], R56 ;  /* 0x0000003802007985 */ /* 0x0003e2000c101b06 */
[----:B------:R-:W-:Y:S05]  /*126e0*/  BRA `(.L_x_492) ;  /* 0x00000ca000007947 */ /* 0x000fea0003800000 */
.L_x_477:
[----:B------:R-:W-:Y:S01]  /*126f0*/  ISETP.NE.U32.AND P0, PT, RZ, c[0x0][0x508], PT ;  /* 0x00014200ff007a0c */ /* 0x000fe20003f05070 */
[----:B------:R-:W2:Y:S01]  /*12700*/  LDL.LU R6, [R1+0xc] ;  /* 0x00000c0001067983 */ /* 0x000ea20000300800 */
[----:B------:R-:W-:Y:S01]  /*12710*/  ISETP.NE.U32.AND P1, PT, RZ, c[0x0][0x500], PT ;  /* 0x00014000ff007a0c */ /* 0x000fe20003f25070 */
[----:B------:R-:W-:Y:S01]  /*12720*/  IMAD.MOV.U32 R4, RZ, RZ, 0x4 ;  /* 0x00000004ff047424 */ /* 0x000fe200078e00ff */
[----:B------:R-:W-:Y:S01]  /*12730*/  ISETP.NE.AND.EX P0, PT, RZ, c[0x0][0x50c], PT, P0 ;  /* 0x00014300ff007a0c */ /* 0x000fe20003f05300 */
[----:B------:R-:W-:Y:S01]  /*12740*/  IMAD.MOV.U32 R19, RZ, RZ, c[0x0][0x388] ;  /* 0x0000e200ff137624 */ /* 0x000fe200078e00ff */
[----:B------:R-:W-:Y:S01]  /*12750*/  ISETP.NE.AND.EX P1, PT, RZ, c[0x0][0x504], PT, P1 ;  /* 0x00014100ff007a0c */ /* 0x000fe20003f25310 */
[----:B------:R-:W-:Y:S02]  /*12760*/  IMAD.MOV.U32 R0, RZ, RZ, RZ ;  /* 0x000000ffff007224 */ /* 0x000fe400078e00ff */
[----:B------:R-:W-:-:S08]  /*12770*/  IMAD.WIDE R2, R235, R4, c[0x0][0x500] ;  /* 0x00014000eb027625 */ /* 0x000fd000078e0204 */
[----:B-1----:R-:W-:Y:S02]  /*12780*/  @P0 IMAD.WIDE R4, R235, R4, c[0x0][0x508] ;  /* 0x00014200eb040625 */ /* 0x002fe400078e0204 */
[----:B------:R1:W5:Y:S04]  /*12790*/  @P1 LDG.E R0, [R2.64] ;  /* 0x0000000602001981 */ /* 0x000368000c1e1900 */
[----:B------:R1:W5:Y:S01]  /*127a0*/  @P0 LDG.E R19, [R4.64] ;  /* 0x0000000604130981 */ /* 0x000362000c1e1900 */
[----:B--2---:R-:W-:-:S04]  /*127b0*/  ISETP.NE.AND P2, PT, R6, RZ, PT ;  /* 0x000000ff0600720c */ /* 0x004fc80003f45270 */
[----:B------:R-:W-:Y:S01]  /*127c0*/  SEL R17, R6, c[0x0][0x3d4], P2 ;  /* 0x0000f50006117a07 */ /* 0x000fe20001000000 */
[----:B------:R-:W-:Y:S05]  /*127d0*/  @P0 BRA `(.L_x_498) ;  /* 0x0000004000000947 */ /* 0x000fea0003800000 */
[----:B-1----:R-:W-:Y:S05]  /*127e0*/  @!P1 BRA `(.L_x_498) ;  /* 0x0000003000009947 */ /* 0x002fea0003800000 */
[----:B------:R1:W2:Y:S04]  /*127f0*/  LDG.E R4, [R2.64] ;  /* 0x0000000602047981 */ /* 0x0002a8000c1e1900 */
[----:B-1----:R-:W2:Y:S02]  /*12800*/  LDG.E R2, [R2.64+0x4] ;  /* 0x0000040602027981 */ /* 0x002ea4000c1e1900 */
[----:B--2--5:R-:W-:Y:S02]  /*12810*/  IADD3 R19, -R4, R2, RZ ;  /* 0x0000000204137210 */ /* 0x024fe40007ffe1ff */
.L_x_498:
[----:B-1----:R-:W1:Y:S01]  /*12820*/  S2R R3, SR_TID.X ;  /* 0x0000000000037919 */ /* 0x002e620000002100 */
[----:B------:R-:W-:Y:S01]  /*12830*/  SHF.R.S32.HI R2, RZ, 0x1f, R235 ;  /* 0x0000001fff027819 */ /* 0x000fe200000114eb */
[----:B------:R-:W-:Y:S01]  /*12840*/  BSSY B0, `(.L_x_499) ;  /* 0x0000036000007945 */ /* 0x000fe20003800000 */
[----:B-----5:R-:W-:-:S02]  /*12850*/  SHF.R.S32.HI R16, RZ, 0x1f, R0 ;  /* 0x0000001fff107819 */ /* 0x020fc40000011400 */
[----:B------:R-:W-:Y:S02]  /*12860*/  SEL R8, R235, RZ, !P1 ;  /* 0x000000ffeb087207 */ /* 0x000fe40004800000 */
[----:B------:R-:W-:Y:S02]  /*12870*/  SEL R20, R2, RZ, !P1 ;  /* 0x000000ff02147207 */ /* 0x000fe40004800000 */
[----:B-1----:R-:W-:-:S13]  /*12880*/  ISETP.GT.AND P0, PT, R3, 0x7f, PT ;  /* 0x0000007f0300780c */ /* 0x002fda0003f04270 */
[----:B------:R-:W-:Y:S05]  /*12890*/  @P0 BRA `(.L_x_500) ;  /* 0x0000030000000947 */ /* 0x000fea0003800000 */
[----:B------:R-:W-:Y:S01]  /*128a0*/  IMAD R2, R19, c[0x0][0x4e8], RZ ;  /* 0x00013a0013027a24 */ /* 0x000fe200078e02ff */
[----:B------:R-:W-:-:S04]  /*128b0*/  IADD3 R9, R228, R3, RZ ;  /* 0x00000003e4097210 */ /* 0x000fc80007ffe0ff */
[----:B------:R-:W-:-:S13]  /*128c0*/  ISETP.GE.AND P0, PT, R9, R2, PT ;  /* 0x000000020900720c */ /* 0x000fda0003f06270 */
[----:B------:R-:W-:Y:S05]  /*128d0*/  @P0 BRA `(.L_x_500) ;  /* 0x000002c000000947 */ /* 0x000fea0003800000 */
[----:B------:R-:W2:Y:S01]  /*128e0*/  LDL.LU R21, [R1+0x10] ;  /* 0x0000100001157983 */ /* 0x000ea20000300800 */
[----:B------:R-:W-:Y:S01]  /*128f0*/  IMAD.MOV.U32 R2, RZ, RZ, 0x368 ;  /* 0x00000368ff027424 */ /* 0x000fe200078e00ff */
[----:B------:R-:W-:-:S04]  /*12900*/  ISETP.GT.AND P2, PT, R17, 0x1, PT ;  /* 0x000000011100780c */ /* 0x000fc80003f44270 */
[----:B------:R-:W-:-:S04]  /*12910*/  SEL R2, R2, 0x328, P2 ;  /* 0x0000032802027807 */ /* 0x000fc80001000000 */
[----:B------:R1:W3:Y:S08]  /*12920*/  LDC.64 R10, c[0x0][R2+0x170] ;  /* 0x00005c00020a7b82 */ /* 0x0002f00000000a00 */
[----:B------:R1:W4:Y:S08]  /*12930*/  LDC.64 R6, c[0x0][R2+0x168] ;  /* 0x00005a0002067b82 */ /* 0x0003300000000a00 */
[----:B------:R1:W5:Y:S08]  /*12940*/  LDC.64 R14, c[0x0][R2+0x178] ;  /* 0x00005e00020e7b82 */ /* 0x0003700000000a00 */
[----:B------:R1:W2:Y:S02]  /*12950*/  LDC.64 R12, c[0x0][R2+0x160] ;  /* 0x00005800020c7b82 */ /* 0x0002a40000000a00 */
[----:B-1----:R-:W-:-:S02]  /*12960*/  IMAD.MOV.U32 R2, RZ, RZ, c[0x0][0x4e8] ;  /* 0x00013a00ff027624 */ /* 0x002fc400078e00ff */
[-C--:B---3--:R-:W-:Y:S02]  /*12970*/  IMAD R3, R11, R8.reuse, RZ ;  /* 0x000000080b037224 */ /* 0x088fe400078e02ff */
[----:B------:R-:W-:Y:S01]  /*12980*/  IMAD.WIDE.U32 R4, R10, R8, RZ ;  /* 0x000000080a047225 */ /* 0x000fe200078e00ff */
[----:B------:R-:W-:Y:S02]  /*12990*/  ISETP.NE.AND P0, PT, R2, 0x1, PT ;  /* 0x000000010200780c */ /* 0x000fe40003f05270 */
[----:B------:R-:W-:Y:S01]  /*129a0*/  MOV R2, R9 ;  /* 0x0000000900027202 */ /* 0x000fe20000000f00 */
[----:B------:R-:W-:Y:S02]  /*129b0*/  IMAD R10, R10, R20, R3 ;  /* 0x000000140a0a7224 */ /* 0x000fe400078e0203 */
[-C--:B----4-:R-:W-:Y:S02]  /*129c0*/  IMAD R11, R7, R242.reuse, RZ ;  /* 0x000000f2070b7224 */ /* 0x090fe400078e02ff */
[----:B------:R-:W-:-:S04]  /*129d0*/  IMAD.WIDE.U32 R6, R6, R242, RZ ;  /* 0x000000f206067225 */ /* 0x000fc800078e00ff */
[----:B------:R-:W-:Y:S01]  /*129e0*/  IMAD.IADD R11, R7, 0x1, R11 ;  /* 0x00000001070b7824 */ /* 0x000fe200078e020b */
[----:B------:R-:W-:Y:S01]  /*129f0*/  IADD3 R7, R5, R10, RZ ;  /* 0x0000000a05077210 */ /* 0x000fe20007ffe0ff */
[----:B------:R-:W-:-:S05]  /*12a00*/  @P0 IMAD.HI.U32 R18, R9, c[0x0][0x4ec], RZ ;  /* 0x00013b0009120a27 */ /* 0x000fca00078e00ff */
[----:B------:R-:W-:Y:S02]  /*12a10*/  @P0 SHF.R.U32.HI R2, RZ, c[0x0][0x4f0], R18 ;  /* 0x00013c00ff020a19 */ /* 0x000fe40000011612 */
[----:B------:R-:W-:-:S03]  /*12a20*/  IADD3 R18, P1, P0, R4, R6, R0 ;  /* 0x0000000604127210 */ /* 0x000fc6000783e000 */
[----:B------:R-:W-:Y:S01]  /*12a30*/  IMAD.MOV R6, RZ, RZ, -R2 ;  /* 0x000000ffff067224 */ /* 0x000fe200078e0a02 */
[----:B--2---:R-:W-:-:S05]  /*12a40*/  SEL R3, R21, RZ, P2 ;  /* 0x000000ff15037207 */ /* 0x004fca0001000000 */
[-C--:B-----5:R-:W-:Y:S02]  /*12a50*/  IMAD R10, R15, R3.reuse, RZ ;  /* 0x000000030f0a7224 */ /* 0x0a0fe400078e02ff */
[----:B------:R-:W-:-:S04]  /*12a60*/  IMAD.WIDE.U32 R4, R14, R3, RZ ;  /* 0x000000030e047225 */ /* 0x000fc800078e00ff */
[----:B------:R-:W-:Y:S01]  /*12a70*/  IMAD R3, R6, c[0x0][0x4e8], R9 ;  /* 0x00013a0006037a24 */ /* 0x000fe200078e0209 */
[----:B------:R-:W-:Y:S02]  /*12a80*/  IADD3.X R9, R7, R11, R16, P1, P0 ;  /* 0x0000000b07097210 */ /* 0x000fe40000fe0410 */
[----:B------:R-:W-:Y:S02]  /*12a90*/  IADD3 R7, R5, R10, RZ ;  /* 0x0000000a05077210 */ /* 0x000fe40007ffe0ff */
[----:B------:R-:W-:Y:S02]  /*12aa0*/  IADD3 R4, P1, P0, R2, R18, R4 ;  /* 0x0000001202047210 */ /* 0x000fe4000783e004 */
[----:B------:R-:W-:Y:S01]  /*12ab0*/  SHF.R.S32.HI R5, RZ, 0x1f, R2 ;  /* 0x0000001fff057819 */ /* 0x000fe20000011402 */
[----:B------:R-:W-:Y:S01]  /*12ac0*/  IMAD R2, R13, R3, RZ ;  /* 0x000000030d027224 */ /* 0x000fe200078e02ff */
[----:B------:R-:W-:Y:S02]  /*12ad0*/  SHF.R.S32.HI R6, RZ, 0x1f, R3 ;  /* 0x0000001fff067819 */ /* 0x000fe40000011403 */
[----:B------:R-:W-:Y:S01]  /*12ae0*/  IADD3.X R5, R5, R9, R7, P1, P0 ;  /* 0x0000000905057210 */ /* 0x000fe20000fe0407 */
[----:B------:R-:W-:-:S02]  /*12af0*/  IMAD.MOV.U32 R7, RZ, RZ, c[0x0][0x4a8] ;  /* 0x00012a00ff077624 */ /* 0x000fc400078e00ff */
[C---:B------:R-:W-:Y:S02]  /*12b00*/  IMAD R6, R12.reuse, R6, R2 ;  /* 0x000000060c067224 */ /* 0x040fe400078e0202 */
[----:B------:R-:W-:Y:S01]  /*12b10*/  IMAD.WIDE.U32 R2, R12, R3, R4 ;  /* 0x000000030c027225 */ /* 0x000fe200078e0004 */
[----:B------:R-:W-:Y:S02]  /*12b20*/  MOV R5, c[0x0][0x4ac] ;  /* 0x00012b0000057a02 */ /* 0x000fe40000000f00 */
[----:B------:R-:W-:Y:S01]  /*12b30*/  SEL R4, R7, c[0x0][0x450], P2 ;  /* 0x0001140007047a07 */ /* 0x000fe20001000000 */
[----:B------:R-:W-:Y:S01]  /*12b40*/  IMAD.IADD R3, R3, 0x1, R6 ;  /* 0x0000000103037824 */ /* 0x000fe200078e0206 */
[----:B------:R-:W-:Y:S02]  /*12b50*/  SEL R5, R5, c[0x0][0x454], P2 ;  /* 0x0001150005057a07 */ /* 0x000fe40001000000 */
[----:B------:R-:W-:-:S04]  /*12b60*/  LEA R4, P0, R2, R4, 0x2 ;  /* 0x0000000402047211 */ /* 0x000fc800078010ff */
[----:B------:R-:W-:Y:S02]  /*12b70*/  LEA.HI.X R5, R2, R5, R3, 0x2, P0 ;  /* 0x0000000502057211 */ /* 0x000fe400000f1403 */
[----:B------:R-:W-:-:S05]  /*12b80*/  MOV R2, 0xff800000 ;  /* 0xff80000000027802 */ /* 0x000fca0000000f00 */
[----:B------:R1:W-:Y:S02]  /*12b90*/  STG.E [R4.64], R2 ;  /* 0x0000000204007986 */ /* 0x0003e4000c101906 */
.L_x_500:
[----:B------:R-:W-:Y:S05]  /*12ba0*/  BSYNC B0 ;  /* 0x0000000000007941 */ /* 0x000fea0003800000 */
.L_x_499:
[----:B------:R-:W-:-:S13]  /*12bb0*/  ISETP.GT.AND P0, PT, R17, 0x1, PT ;  /* 0x000000011100780c */ /* 0x000fda0003f04270 */
[----:B------:R-:W-:Y:S05]  /*12bc0*/  @P0 BRA `(.L_x_492) ;  /* 0x000007c000000947 */ /* 0x000fea0003800000 */
[----:B-1----:R-:W2:Y:S01]  /*12bd0*/  LDL R5, [R1+0x34] ;  /* 0x0000340001057983 */ /* 0x002ea20000100800 */
[----:B------:R-:W-:Y:S01]  /*12be0*/  MOV R2, c[0x0][0x4e8] ;  /* 0x00013a0000027a02 */ /* 0x000fe20000000f00 */
[----:B------:R-:W-:Y:S02]  /*12bf0*/  IMAD R4, R16, c[0x0][0x3a0], RZ ;  /* 0x0000e80010047a24 */ /* 0x000fe400078e02ff */
[----:B------:R-:W1:Y:S01]  /*12c00*/  S2R R10, SR_TID.X ;  /* 0x00000000000a7919 */ /* 0x000e620000002100 */
[----:B------:R-:W-:Y:S01]  /*12c10*/  ISETP.NE.AND P0, PT, R2, 0x1, PT ;  /* 0x000000010200780c */ /* 0x000fe20003f05270 */
[----:B------:R-:W-:-:S04]  /*12c20*/  IMAD.WIDE.U32 R2, R0, c[0x0][0x3a0], RZ ;  /* 0x0000e80000027a25 */ /* 0x000fc800078e00ff */
[----:B------:R-:W-:-:S05]  /*12c30*/  IMAD R0, R0, c[0x0][0x3a4], R4 ;  /* 0x0000e90000007a24 */ /* 0x000fca00078e0204 */
[----:B------:R-:W-:-:S05]  /*12c40*/  IADD3 R3, R3, R0, RZ ;  /* 0x0000000003037210 */ /* 0x000fca0007ffe0ff */
[----:B------:R-:W-:-:S04]  /*12c50*/  IMAD.WIDE.U32 R2, R242, c[0x0][0x3e8], R2 ;  /* 0x0000fa00f2027a25 */ /* 0x000fc800078e0002 */
[----:B------:R-:W-:-:S04]  /*12c60*/  IMAD R3, R242, c[0x0][0x3ec], R3 ;  /* 0x0000fb00f2037a24 */ /* 0x000fc800078e0203 */
[----:B------:R-:W-:Y:S01]  /*12c70*/  IMAD.WIDE.U32 R2, R8, c[0x0][0x3f0], R2 ;  /* 0x0000fc0008027a25 */ /* 0x000fe200078e0002 */
[----:B-1----:R-:W-:-:S04]  /*12c80*/  SHF.R.S32.HI R9, RZ, 0x1f, R10 ;  /* 0x0000001fff097819 */ /* 0x002fc8000001140a */
[----:B------:R-:W-:-:S04]  /*12c90*/  LEA.HI R9, R9, R10, RZ, 0x3 ;  /* 0x0000000a09097211 */ /* 0x000fc800078f18ff */
[----:B------:R-:W-:-:S04]  /*12ca0*/  SHF.R.S32.HI R9, RZ, 0x3, R9 ;  /* 0x00000003ff097819 */ /* 0x000fc80000011409 */
[-C--:B------:R-:W-:Y:S02]  /*12cb0*/  IADD3 R11, R9, R228.reuse, RZ ;  /* 0x000000e4090b7210 */ /* 0x080fe40007ffe0ff */
[----:B--2---:R-:W-:Y:S01]  /*12cc0*/  IADD3 R4, R5, R228, RZ ;  /* 0x000000e405047210 */ /* 0x004fe20007ffe0ff */
[----:B------:R-:W-:-:S03]  /*12cd0*/  IMAD R5, R20, c[0x0][0x3f0], RZ ;  /* 0x0000fc0014057a24 */ /* 0x000fc600078e02ff */
[----:B------:R-:W-:Y:S01]  /*12ce0*/  MOV R0, R4 ;  /* 0x0000000400007202 */ /* 0x000fe20000000f00 */
[----:B------:R-:W-:-:S04]  /*12cf0*/  @P0 IMAD.HI.U32 R6, R4, c[0x0][0x4ec], RZ ;  /* 0x00013b0004060a27 */ /* 0x000fc800078e00ff */
[----:B------:R-:W-:Y:S01]  /*12d00*/  IMAD R7, R8, c[0x0][0x3f4], R5 ;  /* 0x0000fd0008077a24 */ /* 0x000fe200078e0205 */
[----:B------:R-:W-:-:S04]  /*12d10*/  @P0 SHF.R.U32.HI R0, RZ, c[0x0][0x4f0], R6 ;  /* 0x00013c00ff000a19 */ /* 0x000fc80000011606 */
        /* <DEDUP_REMOVED lines=17> */
.L_x_556:
[----:B------:R-:W-:Y:S05]  /*12e30*/  BRA.DIV ~URZ, `(.L_x_502) ;  /* 0x000022b27f007947 */ /* 0x000fea000b800000 */
[----:B------:R3:W4:Y:S02]  /*12e40*/  SHFL.IDX PT, R0, R12, RZ, 0x181f ;  /* 0x00181fff0c007589 */ /* 0x00072400000e0000 */
.L_x_557:
[----:B------:R-:W-:Y:S01]  /*12e50*/  IMAD R10, R19, c[0x0][0x4e8], RZ ;  /* 0x00013a00130a7a24 */ /* 0x000fe200078e02ff */
[----:B------:R-:W-:Y:S04]  /*12e60*/  BSSY B0, `(.L_x_503) ;  /* 0x0000011000007945 */ /* 0x000fe80003800000 */
[----:B------:R-:W-:-:S13]  /*12e70*/  ISETP.GE.AND P0, PT, R11, R10, PT ;  /* 0x0000000a0b00720c */ /* 0x000fda0003f06270 */
        /* <DEDUP_REMOVED lines=10> */
[----:B------:R2:W-:Y:S01]  /*12f20*/  @!P2 ST.E.128 [R6.64], RZ ;  /* 0x000000ff0600a985 */ /* 0x0005e2000c101d06 */
[-C--:B-----5:R-:W-:Y:S02]  /*12f30*/  @!P1 LEA.HI.X R5, R229, R8.reuse, R14, 0x1, P4 ;  /* 0x00000008e5059211 */ /* 0x0a0fe400020f0c0e */
[----:B---3--:R-:W-:-:S03]  /*12f40*/  @!P0 LEA.HI.X R3, R236, R8, R13, 0x1, P3 ;  /* 0x00000008ec038211 */ /* 0x008fc600018f0c0d */
[----:B------:R2:W-:Y:S04]  /*12f50*/  @!P1 ST.E.128 [R4.64], RZ ;  /* 0x000000ff04009985 */ /* 0x0005e8000c101d06 */
[----:B------:R2:W-:Y:S02]  /*12f60*/  @!P0 ST.E.128 [R2.64], RZ ;  /* 0x000000ff02008985 */ /* 0x0005e4000c101d06 */
.L_x_504:
[----:B------:R-:W-:Y:S05]  /*12f70*/  BSYNC B0 ;  /* 0x0000000000007941 */ /* 0x000fea0003800000 */
.L_x_503:
[----:B------:R-:W-:Y:S05]  /*12f80*/  BRA.DIV ~URZ, `(.L_x_505) ;  /* 0x000021c27f007947 */ /* 0x000fea000b800000 */
[----:B--2---:R2:W1:Y:S04]  /*12f90*/  SHFL.IDX PT, R8, R9, 0x1, 0x181f ;  /* 0x00381f0009087f89 */ /* 0x00446800000e0000 */
[----:B----4-:R2:W4:Y:S02]  /*12fa0*/  SHFL.IDX PT, R0, R12, 0x1, 0x181f ;  /* 0x00381f000c007f89 */ /* 0x01052400000e0000 */
.L_x_558:
        /* <DEDUP_REMOVED lines=13> */
[----:B------:R1:W-:Y:S01]  /*13080*/  @!P2 ST.E.128 [R6.64], RZ ;  /* 0x000000ff0600a985 */ /* 0x0003e2000c101d06 */
[-C--:B-----5:R-:W-:Y:S02]  /*13090*/  @!P1 LEA.HI.X R5, R229, R8.reuse, R14, 0x1, P4 ;  /* 0x00000008e5059211 */ /* 0x0a0fe400020f0c0e */
[----:B--2---:R-:W-:-:S03]  /*130a0*/  @!P0 LEA.HI.X R3, R236, R8, R13, 0x1, P3 ;  /* 0x00000008ec038211 */ /* 0x004fc600018f0c0d */
[----:B------:R1:W-:Y:S04]  /*130b0*/  @!P1 ST.E.128 [R4.64], RZ ;  /* 0x000000ff04009985 */ /* 0x0003e8000c101d06 */
[----:B------:R1:W-:Y:S02]  /*130c0*/  @!P0 ST.E.128 [R2.64], RZ ;  /* 0x000000ff02008985 */ /* 0x0003e4000c101d06 */
.L_x_507:
[----:B------:R-:W-:Y:S05]  /*130d0*/  BSYNC B0 ;  /* 0x0000000000007941 */ /* 0x000fea0003800000 */
.L_x_506:
[----:B------:R-:W-:Y:S05]  /*130e0*/  BRA.DIV ~URZ, `(.L_x_508) ;  /* 0x000021227f007947 */ /* 0x000fea000b800000 */
[----:B-1----:R1:W2:Y:S02]  /*130f0*/  SHFL.IDX PT, R8, R9, 0x2, 0x181f ;  /* 0x00581f0009087f89 */ /* 0x0022a400000e0000 */
.L_x_559:
[----:B------:R-:W-:Y:S05]  /*13100*/  BRA.DIV ~URZ, `(.L_x_509) ;  /* 0x000021727f007947 */ /* 0x000fea000b800000 */
[----:B----4-:R4:W1:Y:S02]  /*13110*/  SHFL.IDX PT, R0, R12, 0x2, 0x181f ;  /* 0x00581f000c007f89 */ /* 0x01086400000e0000 */
.L_x_560:
        /* <DEDUP_REMOVED lines=18> */
.L_x_511:
[----:B------:R-:W-:Y:S05]  /*13240*/  BSYNC B0 ;  /* 0x0000000000007941 */ /* 0x000fea0003800000 */
.L_x_510:
[----:B------:R-:W-:Y:S05]  /*13250*/  BRA.DIV ~URZ, `(.L_x_512) ;  /* 0x000020827f007947 */ /* 0x000fea000b800000 */
[----:B--2---:R2:W3:Y:S04]  /*13260*/  SHFL.IDX PT, R8, R9, 0x3, 0x181f ;  /* 0x00781f0009087f89 */ /* 0x0044e800000e0000 */
[----:B-1----:R2:W1:Y:S02]  /*13270*/  SHFL.IDX PT, R0, R12, 0x3, 0x181f ;  /* 0x00781f000c007f89 */ /* 0x00246400000e0000 */
.L_x_561:
[----:B------:R-:W-:-:S04]  /*13280*/  IADD3 R11, R11, 0x60, RZ ;  /* 0x000000600b0b7810 */ /* 0x000fc80007ffe0ff */
[----:B------:R-:W-:-:S13]  /*13290*/  ISETP.GE.AND P0, PT, R11, R10, PT ;  /* 0x0000000a0b00720c */ /* 0x000fda0003f06270 */
[----:B------:R-:W-:Y:S05]  /*132a0*/  @P0 BRA `(.L_x_492) ;  /* 0x000000e000000947 */ /* 0x000fea0003800000 */
[----:B--234-:R-:W2:Y:S04]  /*132b0*/  LDL R12, [R1+0x4] ;  /* 0x00000400010c7983 */ /* 0x01cea80000100800 */
[----:B------:R-:W3:Y:S01]  /*132c0*/  LDL R9, [R1] ;  /* 0x0000000001097983 */ /* 0x000ee20000100800 */
[----:B------:R-:W-:Y:S02]  /*132d0*/  ISETP.GE.AND P2, PT, R230, c[0x0][0x3c8], PT ;  /* 0x0000f200e6007a0c */ /* 0x000fe40003f46270 */
[----:B------:R-:W-:Y:S02]  /*132e0*/  ISETP.GE.AND P1, PT, R229, c[0x0][0x3c8], PT ;  /* 0x0000f200e5007a0c */ /* 0x000fe40003f26270 */
[----:B------:R-:W-:-:S09]  /*132f0*/  ISETP.GE.AND P0, PT, R236, c[0x0][0x3c8], PT ;  /* 0x0000f200ec007a0c */ /* 0x000fd20003f06270 */
[-C--:B-1----:R-:W-:Y:S02]  /*13300*/  @!P2 LEA R6, P5, R230, R0.reuse, 0x1 ;  /* 0x00000000e606a211 */ /* 0x082fe400078a08ff */
[-C--:B------:R-:W-:Y:S02]  /*13310*/  @!P1 LEA R4, P4, R229, R0.reuse, 0x1 ;  /* 0x00000000e5049211 */ /* 0x080fe400078808ff */
[----:B------:R-:W-:Y:S02]  /*13320*/  @!P0 LEA R2, P3, R236, R0, 0x1 ;  /* 0x00000000ec028211 */ /* 0x000fe400078608ff */
[----:B------:R-:W-:-:S05]  /*13330*/  @!P2 LEA.HI.X R7, R230, R8, R231, 0x1, P5 ;  /* 0x00000008e607a211 */ /* 0x000fca00028f0ce7 */
[----:B------:R1:W-:Y:S01]  /*13340*/  @!P2 ST.E.128 [R6.64], RZ ;  /* 0x000000ff0600a985 */ /* 0x0003e2000c101d06 */
[-C--:B--2---:R-:W-:Y:S02]  /*13350*/  @!P1 LEA.HI.X R5, R229, R8.reuse, R12, 0x1, P4 ;  /* 0x00000008e5059211 */ /* 0x084fe400020f0c0c */
[----:B---3--:R-:W-:-:S03]  /*13360*/  @!P0 LEA.HI.X R3, R236, R8, R9, 0x1, P3 ;  /* 0x00000008ec038211 */ /* 0x008fc600018f0c09 */
[----:B------:R1:W-:Y:S04]  /*13370*/  @!P1 ST.E.128 [R4.64], RZ ;  /* 0x000000ff04009985 */ /* 0x0003e8000c101d06 */
[----:B------:R1:W-:Y:S02]  /*13380*/  @!P0 ST.E.128 [R2.64], RZ ;  /* 0x000000ff02008985 */ /* 0x0003e4000c101d06 */
.L_x_492:
[----:B------:R-:W-:Y:S05]  /*13390*/  BSYNC B1 ;  /* 0x0000000000017941 */ /* 0x000fea0003800000 */
.L_x_476:
[----:B-12-4-:R-:W2:Y:S02]  /*133a0*/  LDL R0, [R1+0x38] ;  /* 0x0000380001007983 */ /* 0x016ea40000100800 */
[----:B--2---:R-:W-:-:S13]  /*133b0*/  ISETP.NE.AND P0, PT, R0, RZ, PT ;  /* 0x000000ff0000720c */ /* 0x004fda0003f05270 */
[----:B------:R-:W-:Y:S01]  /*133c0*/  @P0 WARPSYNC 0xffffffff ;  /* 0xffffffff00000948 */ /* 0x000fe20003800000 */
[----:B------:R-:W-:Y:S06]  /*133d0*/  @P0 BAR.SYNC.DEFER_BLOCKING 0x5, 0x100 ;  /* 0x0144000000000b1d */ /* 0x000fec0000010000 */
[----:B------:R-:W1:Y:S04]  /*133e0*/  @P0 LDS.128 R232, [0x18100] ;  /* 0x01810000ffe80984 */ /* 0x000e680000000c00 */
[----:B------:R-:W-:Y:S06]  /*133f0*/  @P0 BAR.ARV 0x4, 0x100 ;  /* 0x0104000000000b1d */ /* 0x000fec0000002000 */
[----:B------:R-:W-:Y:S05]  /*13400*/  @P0 BRA `(.L_x_513) ;  /* 0x00000f6000000947 */ /* 0x000fea0003800000 */
[----:B------:R-:W2:Y:S01]  /*13410*/  S2R R0, SR_TID.X ;  /* 0x0000000000007919 */ /* 0x000ea20000002100 */
[----:B------:R-:W-:Y:S01]  /*13420*/  IMAD.MOV.U32 R7, RZ, RZ, RZ ;  /* 0x000000ffff077224 */ /* 0x000fe200078e00ff */
[----:B--2---:R-:W-:-:S04]  /*13430*/  LOP3.LUT R14, R0, 0x1f, RZ, 0xc0, !PT ;  /* 0x0000001f000e7812 */ /* 0x004fc800078ec0ff */
[----:B------:R-:W-:Y:S01]  /*13440*/  ISETP.NE.AND P5, PT, R14, 0x1f, PT ;  /* 0x0000001f0e00780c */ /* 0x000fe20003fa5270 */
[----:B------:R-:W-:Y:S10]  /*13450*/  BRA.DIV ~URZ, `(.L_x_514) ;  /* 0x00001f427f007947 */ /* 0x000ff4000b800000 */
[----:B------:R2:W4:Y:S02]  /*13460*/  SHFL.IDX PT, R9, R86, RZ, 0x1f ;  /* 0x00001fff56097589 */ /* 0x00052400000e0000 */
.L_x_562:
[----:B------:R-:W-:Y:S05]  /*13470*/  BRA.DIV ~URZ, `(.L_x_515) ;  /* 0x00001f927f007947 */ /* 0x000fea000b800000 */
[----:B---3--:R3:W2:Y:S02]  /*13480*/  SHFL.IDX PT, R8, R86, 0x1, 0x1f ;  /* 0x00201f0056087f89 */ /* 0x0086a400000e0000 */
.L_x_563:
[----:B-1----:R-:W-:Y:S02]  /*13490*/  IMAD.IADD R0, R235, 0x1, R14 ;  /* 0x00000001eb007824 */ /* 0x002fe400078e020e */
[----:B------:R-:W-:-:S03]  /*134a0*/  IMAD.MOV.U32 R6, RZ, RZ, RZ ;  /* 0x000000ffff067224 */ /* 0x000fc600078e00ff */
[----:B------:R-:W-:-:S13]  /*134b0*/  ISETP.GE.OR P0, PT, R0, c[0x0][0x53c], !P5 ;  /* 0x00014f0000007a0c */ /* 0x000fda0006f06670 */
[----:B------:R-:W-:Y:S01]  /*134c0*/  @!P0 IMAD.MOV.U32 R2, RZ, RZ, 0x4 ;  /* 0x00000004ff028424 */ /* 0x000fe200078e00ff */
[----:B------:R-:W-:-:S03]  /*134d0*/  @!P0 MOV R3, 0x4 ;  /* 0x0000000400038802 */ /* 0x000fc60000000f00 */
[----:B------:R-:W-:-:S04]  /*134e0*/  @!P0 IMAD.WIDE R4, R0, R2, c[0x0][0x580] ;  /* 0x0001600000048625 */ /* 0x000fc800078e0202 */
[----:B------:R-:W-:Y:S01]  /*134f0*/  @!P0 IMAD.WIDE R2, R0, R3, c[0x0][0x578] ;  /* 0x00015e0000028625 */ /* 0x000fe200078e0203 */
[----:B------:R-:W5:Y:S04]  /*13500*/  @!P0 LDG.E R6, [R4.64] ;  /* 0x0000000604068981 */ /* 0x000f68000c1e1900 */
[----:B------:R-:W5:Y:S01]  /*13510*/  @!P0 LDG.E R7, [R2.64] ;  /* 0x0000000602078981 */ /* 0x000f62000c1e1900 */
[C---:B------:R-:W-:Y:S02]  /*13520*/  ISETP.GE.U32.AND P4, PT, R14.reuse, 0x10, PT ;  /* 0x000000100e00780c */ /* 0x040fe40003f86070 */
[C---:B------:R-:W-:Y:S02]  /*13530*/  ISETP.GE.U32.AND P3, PT, R14.reuse, 0x8, PT ;  /* 0x000000080e00780c */ /* 0x040fe40003f66070 */
[----:B------:R-:W-:-:S02]  /*13540*/  ISETP.GE.U32.AND P2, PT, R14, 0x4, PT ;  /* 0x000000040e00780c */ /* 0x000fc40003f46070 */
[C---:B------:R-:W-:Y:S02]  /*13550*/  ISETP.GE.U32.AND P1, PT, R14.reuse, 0x2, PT ;  /* 0x000000020e00780c */ /* 0x040fe40003f26070 */
[----:B------:R-:W-:Y:S02]  /*13560*/  ISETP.NE.AND P0, PT, R14, RZ, PT ;  /* 0x000000ff0e00720c */ /* 0x000fe40003f05270 */
[----:B------:R-:W-:Y:S01]  /*13570*/  MOV R13, RZ ;  /* 0x000000ff000d7202 */ /* 0x000fe20000000f00 */
[----:B-----5:R-:W-:Y:S01]  /*13580*/  IMAD R0, R7, R6, RZ ;  /* 0x0000000607007224 */ /* 0x020fe200078e02ff */
[----:B------:R-:W-:Y:S07]  /*13590*/  BRA.DIV ~URZ, `(.L_x_516) ;  /* 0x00001ee27f007947 */ /* 0x000fee000b800000 */
[----:B------:R1:W3:Y:S02]  /*135a0*/  SHFL.UP PT, R4, R0, 0x1, RZ ;  /* 0x0420000000047989 */ /* 0x0002e400000e00ff */
.L_x_564:
        /* <DEDUP_REMOVED lines=16> */
.L_x_565:
[----:B---3--:R-:W-:Y:S01]  /*136b0*/  IMAD R0, R0, c[0x0][0x538], RZ ;  /* 0x00014e0000007a24 */ /* 0x008fe200078e02ff */
[----:B------:R-:W-:Y:S04]  /*136c0*/  BSSY B1, `(.L_x_518) ;  /* 0x00000c5000017945 */ /* 0x000fe80003800000 */
[----:B--2---:R-:W-:-:S04]  /*136d0*/  IADD3 R8, R0, R8, RZ ;  /* 0x0000000800087210 */ /* 0x004fc80007ffe0ff */
[----:B----4-:R-:W-:-:S13]  /*136e0*/  ISETP.GT.AND P6, PT, R8, R9, PT ;  /* 0x000000090800720c */ /* 0x010fda0003fc4270 */
[----:B------:R-:W-:Y:S05]  /*136f0*/  @P6 BRA `(.L_x_519) ;  /* 0x0000024000006947 */ /* 0x000fea0003800000 */
.L_x_523:
        /* <DEDUP_REMOVED lines=9> */
[----:B-1----:R-:W-:-:S04]  /*13790*/  @!P6 IMAD.WIDE R4, R0, R2, c[0x0][0x580] ;  /* 0x000160000004e625 */ /* 0x002fc800078e0202 */
[----:B------:R-:W-:Y:S01]  /*137a0*/  @!P6 IMAD.WIDE R2, R0, R3, c[0x0][0x578] ;  /* 0x00015e000002e625 */ /* 0x000fe200078e0203 */
[----:B------:R-:W2:Y:S04]  /*137b0*/  @!P6 LDG.E R6, [R4.64] ;  /* 0x000000060406e981 */ /* 0x000ea8000c1e1900 */
[----:B------:R-:W2:Y:S02]  /*137c0*/  @!P6 LDG.E R7, [R2.64] ;  /* 0x000000060207e981 */ /* 0x000ea4000c1e1900 */
[----:B--2---:R-:W-:Y:S01]  /*137d0*/  IMAD R0, R7, R6, RZ ;  /* 0x0000000607007224 */ /* 0x004fe200078e02ff */
[----:B------:R-:W-:Y:S05]  /*137e0*/  BRA.DIV ~URZ, `(.L_x_521) ;  /* 0x00001e727f007947 */ /* 0x000fea000b800000 */
[----:B------:R1:W2:Y:S02]  /*137f0*/  SHFL.UP PT, R2, R0, 0x1, RZ ;  /* 0x0420000000027989 */ /* 0x0002a400000e00ff */
.L_x_566:
        /* <DEDUP_REMOVED lines=16> */
.L_x_567:
[----:B--2---:R-:W-:-:S05]  /*13900*/  IMAD R0, R0, c[0x0][0x538], RZ ;  /* 0x00014e0000007a24 */ /* 0x004fca00078e02ff */
[----:B------:R-:W-:-:S04]  /*13910*/  IADD3 R8, R0, R8, RZ ;  /* 0x0000000800087210 */ /* 0x000fc80007ffe0ff */
[----:B------:R-:W-:-:S13]  /*13920*/  ISETP.GT.AND P6, PT, R8, R9, PT ;  /* 0x000000090800720c */ /* 0x000fda0003fc4270 */
[----:B-1----:R-:W-:Y:S05]  /*13930*/  @!P6 BRA `(.L_x_523) ;  /* 0xfffffdc00000e947 */ /* 0x002fea000383ffff */
.L_x_519:
[----:B------:R-:W-:-:S05]  /*13940*/  IADD3 R11, -R0, R8, RZ ;  /* 0x00000008000b7210 */ /* 0x000fca0007ffe1ff */
[----:B------:R-:W-:-:S05]  /*13950*/  IMAD R0, R4, c[0x0][0x538], R11 ;  /* 0x00014e0004007a24 */ /* 0x000fca00078e020b */
[----:B------:R-:W-:Y:S01]  /*13960*/  ISETP.GT.AND P0, PT, R0, R9, PT ;  /* 0x000000090000720c */ /* 0x000fe20003f04270 */
[----:B------:R-:W-:-:S12]  /*13970*/  BRA.DIV ~URZ, `(.L_x_524) ;  /* 0x00001ed27f007947 */ /* 0x000fd8000b800000 */
[----:B------:R-:W-:-:S04]  /*13980*/  VOTE.ANY R12, PT, !P0 ;  /* 0x00000000000c7806 */ /* 0x000fc800040e0100 */
.L_x_568:
[----:B------:R-:W2:Y:S02]  /*13990*/  POPC R8, R12 ;  /* 0x0000000c00087309 */ /* 0x000ea40000000000 */
[----:B--2---:R-:W-:Y:S01]  /*139a0*/  IADD3 R235, R8, R235, RZ ;  /* 0x000000eb08eb7210 */ /* 0x004fe20007ffe0ff */
[----:B------:R-:W-:Y:S05]  /*139b0*/  BRA.DIV ~URZ, `(.L_x_525) ;  /* 0x00001ee27f007947 */ /* 0x000fea000b800000 */
[----:B------:R2:W3:Y:S04]  /*139c0*/  SHFL.IDX PT, R10, R6, R8, 0x1f ;  /* 0x00001f08060a7589 */ /* 0x0004e800000e0000 */
[----:B------:R2:W4:Y:S02]  /*139d0*/  SHFL.IDX PT, R7, R7, R8, 0x1f ;  /* 0x00001f0807077589 */ /* 0x00052400000e0000 */
.L_x_569:
[----:B------:R-:W-:Y:S01]  /*139e0*/  ISETP.NE.AND P0, PT, R12, RZ, PT ;  /* 0x000000ff0c00720c */ /* 0x000fe20003f05270 */
[----:B------:R-:W-:-:S12]  /*139f0*/  BSSY B0, `(.L_x_526) ;  /* 0x0000005000007945 */ /* 0x000fd80003800000 */
[----:B------:R-:W-:Y:S05]  /*13a00*/  @!P0 BRA `(.L_x_527) ;  /* 0x0000003000008947 */ /* 0x000fea0003800000 */
[----:B------:R-:W-:Y:S01]  /*13a10*/  IADD3 R3, R8, -0x1, RZ ;  /* 0xffffffff08037810 */ /* 0x000fe20007ffe0ff */
[----:B------:R-:W-:Y:S05]  /*13a20*/  BRA.DIV ~URZ, `(.L_x_528) ;  /* 0x00001f427f007947 */ /* 0x000fea000b800000 */
[----:B------:R1:W2:Y:S02]  /*13a30*/  SHFL.IDX PT, R13, R4, R3, 0x1f ;  /* 0x00001f03040d7589 */ /* 0x0002a400000e0000 */
.L_x_527:
[----:B------:R-:W-:Y:S05]  /*13a40*/  BSYNC B0 ;  /* 0x0000000000007941 */ /* 0x000fea0003800000 */
.L_x_526:
[----:B----4-:R-:W-:Y:S01]  /*13a50*/  ISETP.NE.AND P0, PT, R7, 0x1, PT ;  /* 0x000000010700780c */ /* 0x010fe20003f05270 */
[----:B--2---:R-:W-:Y:S01]  /*13a60*/  IMAD R232, R13, c[0x0][0x538], R11 ;  /* 0x00014e000de87a24 */ /* 0x004fe200078e020b */
[----:B------:R-:W-:Y:S04]  /*13a70*/  BSSY B0, `(.L_x_529) ;  /* 0x0000082000007945 */ /* 0x000fe80003800000 */
[----:B------:R-:W-:-:S07]  /*13a80*/  IADD3 R8, -R232, R9, RZ ;  /* 0x00000009e8087210 */ /* 0x000fce0007ffe1ff */
[----:B------:R-:W-:Y:S05]  /*13a90*/  @!P0 BRA `(.L_x_530) ;  /* 0x000003d000008947 */ /* 0x000fea0003800000 */
[-C--:B---3--:R-:W-:Y:S02]  /*13aa0*/  IABS R2, R10.reuse ;  /* 0x0000000a00027213 */ /* 0x088fe40000000000 */
[----:B------:R-:W-:Y:S02]  /*13ab0*/  IABS R9, R10 ;  /* 0x0000000a00097213 */ /* 0x000fe40000000000 */
[----:B------:R-:W2:Y:S08]  /*13ac0*/  I2F.RP R0, R2 ;  /* 0x0000000200007306 */ /* 0x000eb00000209400 */
[----:B--2---:R-:W2:Y:S02]  /*13ad0*/  MUFU.RCP R0, R0 ;  /* 0x0000000000007308 */ /* 0x004ea40000001000 */
[----:B--2---:R-:W-:-:S06]  /*13ae0*/  IADD3 R0, R0, 0xffffffe, RZ ;  /* 0x0ffffffe00007810 */ /* 0x004fcc0007ffe0ff */
[----:B------:R-:W2:Y:S02]  /*13af0*/  F2I.FTZ.U32.TRUNC.NTZ R5, R0 ;  /* 0x0000000000057305 */ /* 0x000ea4000021f000 */
[----:B-12---:R-:W-:Y:S01]  /*13b00*/  IMAD.MOV R3, RZ, RZ, -R5 ;  /* 0x000000ffff037224 */ /* 0x006fe200078e0a05 */
[----:B------:R-:W-:-:S03]  /*13b10*/  IABS R0, R7 ;  /* 0x0000000700007213 */ /* 0x000fc60000000000 */
[----:B------:R-:W-:Y:S01]  /*13b20*/  IMAD.MOV.U32 R4, RZ, RZ, R3 ;  /* 0x000000ffff047224 */ /* 0x000fe200078e0003 */
[----:B------:R-:W-:Y:S01]  /*13b30*/  IABS R3, R8 ;  /* 0x0000000800037213 */ /* 0x000fe20000000000 */
[----:B------:R-:W-:Y:S02]  /*13b40*/  IMAD.MOV.U32 R6, RZ, RZ, R0 ;  /* 0x000000ffff067224 */ /* 0x000fe400078e0000 */
[----:B------:R-:W-:Y:S02]  /*13b50*/  IMAD R0, R4, R2, RZ ;  /* 0x0000000204007224 */ /* 0x000fe400078e02ff */
[----:B------:R-:W-:Y:S01]  /*13b60*/  IMAD.MOV.U32 R4, RZ, RZ, RZ ;  /* 0x000000ffff047224 */ /* 0x000fe200078e00ff */
[----:B------:R-:W1:Y:S03]  /*13b70*/  I2F.RP R11, R6 ;  /* 0x00000006000b7306 */ /* 0x000e660000209400 */
[----:B------:R-:W-:-:S04]  /*13b80*/  IMAD.HI.U32 R5, R5, R0, R4 ;  /* 0x0000000005057227 */ /* 0x000fc800078e0004 */
[----:B------:R-:W-:-:S05]  /*13b90*/  IMAD.MOV R0, RZ, RZ, -R9 ;  /* 0x000000ffff007224 */ /* 0x000fca00078e0a09 */
[----:B------:R-:W-:Y:S01]  /*13ba0*/  MOV R4, R0 ;  /* 0x0000000000047202 */ /* 0x000fe20000000f00 */
[----:B------:R-:W-:-:S04]  /*13bb0*/  IMAD.HI.U32 R0, R5, R3, RZ ;  /* 0x0000000305007227 */ /* 0x000fc800078e00ff */
[----:B------:R-:W-:Y:S02]  /*13bc0*/  IMAD R3, R0, R4, R3 ;  /* 0x0000000400037224 */ /* 0x000fe400078e0203 */
[----:B-1----:R-:W1:Y:S03]  /*13bd0*/  MUFU.RCP R4, R11 ;  /* 0x0000000b00047308 */ /* 0x002e660000001000 */
[----:B------:R-:W-:-:S13]  /*13be0*/  ISETP.GT.U32.AND P1, PT, R2, R3, PT ;  /* 0x000000030200720c */ /* 0x000fda0003f24070 */
[----:B------:R-:W-:Y:S01]  /*13bf0*/  @!P1 IMAD.IADD R3, R3, 0x1, -R2 ;  /* 0x0000000103039824 */ /* 0x000fe200078e0a02 */
[----:B-1----:R-:W-:Y:S02]  /*13c00*/  IADD3 R4, R4, 0xffffffe, RZ ;  /* 0x0ffffffe04047810 */ /* 0x002fe40007ffe0ff */
[----:B------:R-:W-:Y:S02]  /*13c10*/  @!P1 IADD3 R0, R0, 0x1, RZ ;  /* 0x0000000100009810 */ /* 0x000fe40007ffe0ff */
[----:B------:R-:W-:Y:S02]  /*13c20*/  ISETP.GE.U32.AND P2, PT, R3, R2, PT ;  /* 0x000000020300720c */ /* 0x000fe40003f46070 */
[----:B------:R-:W1:Y:S01]  /*13c30*/  F2I.FTZ.U32.TRUNC.NTZ R3, R4 ;  /* 0x0000000400037305 */ /* 0x000e62000021f000 */
[----:B------:R-:W-:Y:S02]  /*13c40*/  LOP3.LUT R2, R8, R10, RZ, 0x3c, !PT ;  /* 0x0000000a08027212 */ /* 0x000fe400078e3cff */
[----:B------:R-:W-:-:S02]  /*13c50*/  ISETP.NE.AND P1, PT, R10, RZ, PT ;  /* 0x000000ff0a00720c */ /* 0x000fc40003f25270 */
[----:B------:R-:W-:-:S06]  /*13c60*/  ISETP.GE.AND P0, PT, R2, RZ, PT ;  /* 0x000000ff0200720c */ /* 0x000fcc0003f06270 */
[----:B------:R-:W-:Y:S01]  /*13c70*/  @P2 IADD3 R0, R0, 0x1, RZ ;  /* 0x0000000100002810 */ /* 0x000fe20007ffe0ff */
[----:B-1----:R-:W-:-:S06]  /*13c80*/  IMAD.MOV R2, RZ, RZ, -R3 ;  /* 0x000000ffff027224 */ /* 0x002fcc00078e0a03 */
[----:B------:R-:W-:Y:S01]  /*13c90*/  @!P0 IMAD.MOV R0, RZ, RZ, -R0 ;  /* 0x000000ffff008224 */ /* 0x000fe200078e0a00 */
[----:B------:R-:W-:Y:S02]  /*13ca0*/  @!P1 LOP3.LUT R0, RZ, R10, RZ, 0x33, !PT ;  /* 0x0000000aff009212 */ /* 0x000fe400078e33ff */
[----:B------:R-:W-:Y:S02]  /*13cb0*/  MOV R4, R2 ;  /* 0x0000000200047202 */ /* 0x000fe40000000f00 */
[----:B------:R-:W-:Y:S02]  /*13cc0*/  IABS R2, R7 ;  /* 0x0000000700027213 */ /* 0x000fe40000000000 */
[----:B------:R-:W-:Y:S01]  /*13cd0*/  IABS R9, R0 ;  /* 0x0000000000097213 */ /* 0x000fe20000000000 */
[----:B------:R-:W-:Y:S02]  /*13ce0*/  IMAD R4, R4, R6, RZ ;  /* 0x0000000604047224 */ /* 0x000fe400078e02ff */
[----:B------:R-:W-:-:S02]  /*13cf0*/  IMAD.MOV R5, RZ, RZ, -R2 ;  /* 0x000000ffff057224 */ /* 0x000fc400078e0a02 */
[----:B------:R-:W-:-:S04]  /*13d00*/  IMAD.MOV.U32 R2, RZ, RZ, RZ ;  /* 0x000000ffff027224 */ /* 0x000fc800078e00ff */
[----:B------:R-:W-:Y:S01]  /*13d10*/  IMAD.HI.U32 R2, R3, R4, R2 ;  /* 0x0000000403027227 */ /* 0x000fe200078e0002 */
[----:B------:R-:W-:-:S03]  /*13d20*/  MOV R4, R5 ;  /* 0x0000000500047202 */ /* 0x000fc60000000f00 */
[----:B------:R-:W-:-:S04]  /*13d30*/  IMAD.MOV.U32 R3, RZ, RZ, R9 ;  /* 0x000000ffff037224 */ /* 0x000fc800078e0009 */
[----:B------:R-:W-:-:S04]  /*13d40*/  IMAD.HI.U32 R2, R2, R3, RZ ;  /* 0x0000000302027227 */ /* 0x000fc800078e00ff */
[----:B------:R-:W-:Y:S01]  /*13d50*/  IMAD R3, R2, R4, R3 ;  /* 0x0000000402037224 */ /* 0x000fe200078e0203 */
[----:B------:R-:W-:-:S04]  /*13d60*/  IADD3 R4, -R0, RZ, RZ ;  /* 0x000000ff00047210 */ /* 0x000fc80007ffe1ff */
        /* <DEDUP_REMOVED lines=12> */
[----:B------:R-:W-:Y:S02]  /*13e30*/  IMAD R0, R7, 0x1000000, R2 ;  /* 0x0100000007007824 */ /* 0x000fe400078e0202 */
[----:B------:R-:W-:Y:S02]  /*13e40*/  IMAD R2, R10, R4, R8 ;  /* 0x000000040a027224 */ /* 0x000fe400078e0208 */
[----:B------:R-:W-:Y:S01]  /*13e50*/  IMAD R234, R3, 0x10000, R0 ;  /* 0x0001000003ea7824 */ /* 0x000fe200078e0200 */
[----:B------:R-:W-:Y:S05]  /*13e60*/  BRA `(.L_x_531) ;  /* 0x0000042000007947 */ /* 0x000fea0003800000 */
.L_x_530:
[----:B------:R-:W-:-:S04]  /*13e70*/  IMAD.MOV.U32 R2, RZ, RZ, 0x4 ;  /* 0x00000004ff027424 */ /* 0x000fc800078e00ff */
[----:B-1----:R-:W-:-:S05]  /*13e80*/  IMAD.WIDE R2, R235, R2, c[0x0][0x590] ;  /* 0x00016400eb027625 */ /* 0x002fca00078e0202 */
[----:B------:R-:W2:Y:S02]  /*13e90*/  LDG.E R4, [R2.64] ;  /* 0x0000000602047981 */ /* 0x000ea4000c1e1900 */
        /* <DEDUP_REMOVED lines=29> */
[----:B------:R-:W-:Y:S02]  /*14070*/  IMAD R9, R4, R2, RZ ;  /* 0x0000000204097224 */ /* 0x000fe400078e02ff */
[----:B------:R-:W-:-:S03]  /*14080*/  IMAD.MOV R2, RZ, RZ, -R2 ;  /* 0x000000ffff027224 */ /* 0x000fc600078e0a02 */
[----:B------:R-:W-:Y:S01]  /*14090*/  IADD3 R0, -R9, c[0x0][0x538], RZ ;  /* 0x00014e0009007a10 */ /* 0x000fe20007ffe1ff */
[----:B------:R-:W-:-:S03]  /*140a0*/  IMAD R6, R7, R2, R8 ;  /* 0x0000000207067224 */ /* 0x000fc600078e0208 */
[----:B------:R-:W-:Y:S02]  /*140b0*/  IMNMX R0, R4, R0, PT ;  /* 0x0000000004007217 */ /* 0x000fe40003800200 */
[----:B------:R-:W-:Y:S02]  /*140c0*/  IABS R2, R6 ;  /* 0x0000000600027213 */ /* 0x000fe40000000000 */
[-C--:B------:R-:W-:Y:S02]  /*140d0*/  IABS R3, R0.reuse ;  /* 0x0000000000037213 */ /* 0x080fe40000000000 */
[----:B------:R-:W-:Y:S02]  /*140e0*/  IABS R11, R0 ;  /* 0x00000000000b7213 */ /* 0x000fe40000000000 */
[----:B------:R-:W1:Y:S01]  /*140f0*/  I2F.RP R4, R3 ;  /* 0x0000000300047306 */ /* 0x000e620000209400 */
[----:B------:R-:W-:Y:S02]  /*14100*/  MOV R7, R2 ;  /* 0x0000000200077202 */ /* 0x000fe40000000f00 */
[----:B------:R-:W-:-:S05]  /*14110*/  IMAD.MOV R2, RZ, RZ, -R11 ;  /* 0x000000ffff027224 */ /* 0x000fca00078e0a0b */
[----:B-1----:R-:W1:Y:S02]  /*14120*/  MUFU.RCP R4, R4 ;  /* 0x0000000400047308 */ /* 0x002e640000001000 */
[----:B-1----:R-:W-:-:S06]  /*14130*/  IADD3 R4, R4, 0xffffffe, RZ ;  /* 0x0ffffffe04047810 */ /* 0x002fcc0007ffe0ff */
[----:B------:R-:W1:Y:S02]  /*14140*/  F2I.FTZ.U32.TRUNC.NTZ R5, R4 ;  /* 0x0000000400057305 */ /* 0x000e64000021f000 */
[----:B-1----:R-:W-:-:S04]  /*14150*/  IMAD.MOV R4, RZ, RZ, -R5 ;  /* 0x000000ffff047224 */ /* 0x002fc800078e0a05 */
[----:B------:R-:W-:Y:S02]  /*14160*/  IMAD R8, R4, R3, RZ ;  /* 0x0000000304087224 */ /* 0x000fe400078e02ff */
[----:B------:R-:W-:-:S04]  /*14170*/  IMAD.MOV.U32 R4, RZ, RZ, RZ ;  /* 0x000000ffff047224 */ /* 0x000fc800078e00ff */
[----:B------:R-:W-:-:S04]  /*14180*/  IMAD.HI.U32 R5, R5, R8, R4 ;  /* 0x0000000805057227 */ /* 0x000fc800078e0004 */
[----:B------:R-:W-:Y:S02]  /*14190*/  IMAD.MOV.U32 R4, RZ, RZ, R2 ;  /* 0x000000ffff047224 */ /* 0x000fe400078e0002 */
[----:B------:R-:W-:-:S04]  /*141a0*/  IMAD.HI.U32 R2, R5, R7, RZ ;  /* 0x0000000705027227 */ /* 0x000fc800078e00ff */
[----:B------:R-:W-:-:S05]  /*141b0*/  IMAD R4, R2, R4, R7 ;  /* 0x0000000402047224 */ /* 0x000fca00078e0207 */
[----:B------:R-:W-:-:S13]  /*141c0*/  ISETP.GT.U32.AND P1, PT, R3, R4, PT ;  /* 0x000000040300720c */ /* 0x000fda0003f24070 */
[-C--:B------:R-:W-:Y:S02]  /*141d0*/  @!P1 IADD3 R4, R4, -R3.reuse, RZ ;  /* 0x8000000304049210 */ /* 0x080fe40007ffe0ff */
[----:B------:R-:W-:Y:S02]  /*141e0*/  @!P1 IADD3 R2, R2, 0x1, RZ ;  /* 0x0000000102029810 */ /* 0x000fe40007ffe0ff */
[----:B------:R-:W-:Y:S02]  /*141f0*/  ISETP.GE.U32.AND P2, PT, R4, R3, PT ;  /* 0x000000030400720c */ /* 0x000fe40003f46070 */
[----:B------:R-:W-:Y:S02]  /*14200*/  LOP3.LUT R3, R6, R0, RZ, 0x3c, !PT ;  /* 0x0000000006037212 */ /* 0x000fe400078e3cff */
[----:B------:R-:W-:Y:S02]  /*14210*/  ISETP.NE.AND P1, PT, R0, RZ, PT ;  /* 0x000000ff0000720c */ /* 0x000fe40003f25270 */
[----:B------:R-:W-:Y:S01]  /*14220*/  ISETP.GE.AND P0, PT, R3, RZ, PT ;  /* 0x000000ff0300720c */ /* 0x000fe20003f06270 */
[----:B------:R-:W-:Y:S01]  /*14230*/  IMAD.MOV R3, RZ, RZ, -R0 ;  /* 0x000000ffff037224 */ /* 0x000fe200078e0a00 */
[----:B------:R-:W-:-:S05]  /*14240*/  IADD3 R6, R9, 0x1000000, R6 ;  /* 0x0100000009067810 */ /* 0x000fca0007ffe006 */
[----:B------:R-:W-:-:S06]  /*14250*/  @P2 IADD3 R2, R2, 0x1, RZ ;  /* 0x0000000102022810 */ /* 0x000fcc0007ffe0ff */
[----:B------:R-:W-:Y:S01]  /*14260*/  @!P0 IMAD.MOV R2, RZ, RZ, -R2 ;  /* 0x000000ffff028224 */ /* 0x000fe200078e0a02 */
[----:B------:R-:W-:-:S05]  /*14270*/  @!P1 LOP3.LUT R2, RZ, R0, RZ, 0x33, !PT ;  /* 0x00000000ff029212 */ /* 0x000fca00078e33ff */
[----:B------:R-:W-:Y:S02]  /*14280*/  IMAD R234, R2, R3, R6 ;  /* 0x0000000302ea7224 */ /* 0x000fe400078e0206 */
.L_x_531:
[----:B------:R-:W-:Y:S05]  /*14290*/  BSYNC B0 ;  /* 0x0000000000007941 */ /* 0x000fea0003800000 */
.L_x_529:
[----:B------:R-:W-:-:S04]  /*142a0*/  LOP3.LUT R2, RZ, R2, RZ, 0x33, !PT ;  /* 0x00000002ff027212 */ /* 0x000fc800078e33ff */
[----:B------:R-:W-:Y:S01]  /*142b0*/  IADD3 R233, R2, R10, RZ ;  /* 0x0000000a02e97210 */ /* 0x000fe20007ffe0ff */
[----:B------:R-:W-:Y:S05]  /*142c0*/  BRA `(.L_x_532) ;  /* 0x0000004000007947 */ /* 0x000fea0003800000 */
.L_x_520:
[----:B------:R-:W-:Y:S01]  /*142d0*/  IMAD.MOV.U32 R232, RZ, RZ, R9 ;  /* 0x000000ffffe87224 */ /* 0x000fe200078e0009 */
[----:B------:R-:W-:Y:S01]  /*142e0*/  MOV R234, RZ ;  /* 0x000000ff00ea7202 */ /* 0x000fe20000000f00 */
[----:B------:R-:W-:Y:S01]  /*142f0*/  IMAD.MOV.U32 R233, RZ, RZ, RZ ;  /* 0x000000ffffe97224 */ /* 0x000fe200078e00ff */
[----:B------:R-:W-:Y:S02]  /*14300*/  MOV R235, c[0x0][0x53c] ;  /* 0x00014f0000eb7a02 */ /* 0x000fe40000000f00 */
.L_x_532:
[----:B------:R-:W-:Y:S05]  /*14310*/  BSYNC B1 ;  /* 0x0000000000017941 */ /* 0x000fea0003800000 */
.L_x_518:
[----:B------:R-:W-:Y:S01]  /*14320*/  WARPSYNC 0xffffffff ;  /* 0xffffffff00007948 */ /* 0x000fe20003800000 */
[----:B------:R-:W-:Y:S01]  /*14330*/  BAR.SYNC.DEFER_BLOCKING 0x4, 0x100 ;  /* 0x0104000000007b1d */ /* 0x000fe20000010000 */
[----:B------:R-:W-:-:S13]  /*14340*/  ISETP.NE.AND P0, PT, R14, RZ, PT ;  /* 0x000000ff0e00720c */ /* 0x000fda0003f05270 */
[----:B------:R2:W-:Y:S04]  /*14350*/  @!P0 STS.128 [0x18100], R232 ;  /* 0x018100e8ff008388 */ /* 0x0005e80000000c00 */
[----:B------:R-:W-:Y:S06]  /*14360*/  BAR.ARV 0x5, 0x100 ;  /* 0x0144000000007b1d */ /* 0x000fec0000002000 */
.L_x_513:
[----:B-1----:R-:W-:-:S13]  /*14370*/  ISETP.GE.AND P0, PT, R235, c[0x0][0x53c], PT ;  /* 0x00014f00eb007a0c */ /* 0x002fda0003f06270 */
[----:B--23--:R-:W-:Y:S01]  /*14380*/  @P0 CALL.REL.NOINC `(.L_x_533) ;  /* 0x0000001000000944 */ /* 0x00cfe20003c00000 */
[----:B------:R-:W-:Y:S05]  /*14390*/  BRA `(.L_x_534) ;  /* 0xfffed57000007947 */ /* 0x000fea000383ffff */
.L_x_533:
[----:B------:R-:W-:Y:S05]  /*143a0*/  EXIT ;  /* 0x000000000000794d */ /* 0x000fea0003800000 */
.L_x_394:
[----:B------:R-:W-:Y:S01]  /*143b0*/  IMAD.MOV.U32 R0, RZ, RZ, R5 ;  /* 0x000000ffff007224 */ /* 0x000fe200078e0005 */
[----:B------:R-:W-:Y:S02]  /*143c0*/  MOV R2, 0x1 ;  /* 0x0000000100027802 */ /* 0x000fe40000000f00 */
[----:B------:R-:W-:Y:S02]  /*143d0*/  MOV R3, 0x143f0 ;  /* 0x000143f000037802 */ /* 0x000fe40000000f00 */
[----:B--2---:R-:W-:Y:S05]  /*143e0*/  CALL.REL.NOINC `($__internal_10_$__cuda_sm70_shflsync_up_p) ;  /* 0x0000168000007944 */ /* 0x004fea0003c00000 */
[----:B------:R-:W-:Y:S01]  /*143f0*/  MOV R0, R4 ;  /* 0x0000000400007202 */ /* 0x000fe20000000f00 */
[----:B------:R-:W-:Y:S05]  /*14400*/  BRA `(.L_x_535) ;  /* 0xfffec03000007947 */ /* 0x000fea000383ffff */
.L_x_395:
[----:B------:R-:W-:Y:S01]  /*14410*/  IMAD.MOV.U32 R0, RZ, RZ, R5 ;  /* 0x000000ffff007224 */ /* 0x000fe200078e0005 */
[----:B------:R-:W-:Y:S02]  /*14420*/  MOV R2, 0x2 ;  /* 0x0000000200027802 */ /* 0x000fe40000000f00 */
[----:B------:R-:W-:Y:S02]  /*14430*/  MOV R3, 0x14450 ;  /* 0x0001445000037802 */ /* 0x000fe40000000f00 */
[----:B--2---:R-:W-:Y:S05]  /*14440*/  CALL.REL.NOINC `($__internal_10_$__cuda_sm70_shflsync_up_p) ;  /* 0x0000162000007944 */ /* 0x004fea0003c00000 */
[----:B------:R-:W-:Y:S01]  /*14450*/  SEL R0, R4, RZ, P4 ;  /* 0x000000ff04007207 */ /* 0x000fe20002000000 */
[----:B------:R-:W-:Y:S01]  /*14460*/  IMAD.MOV.U32 R2, RZ, RZ, 0x4 ;  /* 0x00000004ff027424 */ /* 0x000fe200078e00ff */
[----:B------:R-:W-:-:S03]  /*14470*/  MOV R3, 0x144a0 ;  /* 0x000144a000037802 */ /* 0x000fc60000000f00 */
[----:B------:R-:W-:Y:S02]  /*14480*/  IMAD.IADD R0, R5, 0x1, R0 ;  /* 0x0000000105007824 */ /* 0x000fe400078e0200 */
[----:B------:R-:W-:Y:S05]  /*14490*/  CALL.REL.NOINC `($__internal_10_$__cuda_sm70_shflsync_up_p) ;  /* 0x000015d000007944 */ /* 0x000fea0003c00000 */
        /* <DEDUP_REMOVED lines=13> */
[----:B------:R-:W-:Y:S01]  /*14570*/  IMAD.IADD R4, R0, 0x1, R4 ;  /* 0x0000000100047824 */ /* 0x000fe200078e0204 */
[----:B------:R-:W-:-:S03]  /*14580*/  MOV R0, 0x1f ;  /* 0x0000001f00007802 */ /* 0x000fc60000000f00 */
[----:B------:R-:W-:Y:S02]  /*14590*/  IMAD.MOV.U32 R5, RZ, RZ, R4 ;  /* 0x000000ffff057224 */ /* 0x000fe400078e0004 */
[----:B------:R-:W-:Y:S05]  /*145a0*/  CALL.REL.NOINC `($__internal_9_$__cuda_sm70_shflsync_idx_p) ;  /* 0x0000147000007944 */ /* 0x000fea0003c00000 */
[----:B------:R-:W-:Y:S05]  /*145b0*/  BRA `(.L_x_536) ;  /* 0xfffebf8000007947 */ /* 0x000fea000383ffff */
.L_x_397:
[----:B------:R-:W-:Y:S02]  /*145c0*/  SEL R0, RZ, 0x1, P0 ;  /* 0x00000001ff007807 */ /* 0x000fe40000000000 */
[----:B------:R-:W-:Y:S02]  /*145d0*/  MOV R2, 0x145f0 ;  /* 0x000145f000027802 */ /* 0x000fe40000000f00 */
[----:B--2---:R-:W-:Y:S05]  /*145e0*/  CALL.REL.NOINC `($__internal_11_$__cuda_sm70_votesync_ballot) ;  /* 0x000014f000007944 */ /* 0x004fea0003c00000 */
[----:B------:R-:W-:Y:S01]  /*145f0*/  MOV R10, R0 ;  /* 0x00000000000a7202 */ /* 0x000fe20000000f00 */
[----:B------:R-:W-:Y:S05]  /*14600*/  BRA `(.L_x_537) ;  /* 0xfffebfc000007947 */ /* 0x000fea000383ffff */
.L_x_398:
[----:B------:R-:W-:Y:S01]  /*14610*/  IMAD.MOV.U32 R5, RZ, RZ, R9 ;  /* 0x000000ffff057224 */ /* 0x000fe200078e0009 */
[----:B------:R-:W-:Y:S01]  /*14620*/  MOV R3, R7 ;  /* 0x0000000700037202 */ /* 0x000fe20000000f00 */
[----:B------:R-:W-:Y:S01]  /*14630*/  IMAD.MOV.U32 R0, RZ, RZ, 0x1f ;  /* 0x0000001fff007424 */ /* 0x000fe200078e00ff */
[----:B------:R-:W-:Y:S02]  /*14640*/  MOV R2, 0x14660 ;  /* 0x0001466000027802 */ /* 0x000fe40000000f00 */
[----:B------:R-:W-:Y:S05]  /*14650*/  CALL.REL.NOINC `($__internal_9_$__cuda_sm70_shflsync_idx_p) ;  /* 0x000013c000007944 */ /* 0x000fea0003c00000 */
[----:B------:R-:W-:Y:S01]  /*14660*/  IMAD.MOV.U32 R233, RZ, RZ, R0 ;  /* 0x000000ffffe97224 */ /* 0x000fe200078e0000 */
[----:B------:R-:W-:Y:S01]  /*14670*/  MOV R5, R8 ;  /* 0x0000000800057202 */ /* 0x000fe20000000f00 */
[----:B------:R-:W-:Y:S01]  /*14680*/  IMAD.MOV.U32 R6, RZ, RZ, RZ ;  /* 0x000000ffff067224 */ /* 0x000fe200078e00ff */
[----:B------:R-:W-:Y:S01]  /*14690*/  MOV R3, R7 ;  /* 0x0000000700037202 */ /* 0x000fe20000000f00 */
[----:B------:R-:W-:Y:S01]  /*146a0*/  IMAD.MOV.U32 R0, RZ, RZ, 0x1f ;  /* 0x0000001fff007424 */ /* 0x000fe200078e00ff */
[----:B------:R-:W-:-:S02]  /*146b0*/  MOV R2, 0x146d0 ;  /* 0x000146d000027802 */ /* 0x000fc40000000f00 */
[----:B------:R-:W-:Y:S05]  /*146c0*/  CALL.REL.NOINC `($__internal_9_$__cuda_sm70_shflsync_idx_p) ;  /* 0x0000135000007944 */ /* 0x000fea0003c00000 */
[----:B------:R-:W-:Y:S01]  /*146d0*/  MOV R9, R0 ;  /* 0x0000000000097202 */ /* 0x000fe20000000f00 */
[----:B------:R-:W-:Y:S05]  /*146e0*/  BRA `(.L_x_538) ;  /* 0xfffebf4000007947 */ /* 0x000fea000383ffff */
.L_x_401:
[----:B------:R-:W-:Y:S01]  /*146f0*/  IMAD.MOV.U32 R5, RZ, RZ, R4 ;  /* 0x000000ffff057224 */ /* 0x000fe200078e0004 */
[----:B------:R-:W-:-:S02]  /*14700*/  MOV R0, 0x1f ;  /* 0x0000001f00007802 */ /* 0x000fc40000000f00 */
[----:B------:R-:W-:Y:S02]  /*14710*/  MOV R2, 0x14730 ;  /* 0x0001473000027802 */ /* 0x000fe40000000f00 */
[----:B-123--:R-:W-:Y:S05]  /*14720*/  CALL.REL.NOINC `($__internal_9_$__cuda_sm70_shflsync_idx_p) ;  /* 0x000012f000007944 */ /* 0x00efea0003c00000 */
[----:B------:R-:W-:Y:S01]  /*14730*/  MOV R6, R0 ;  /* 0x0000000000067202 */ /* 0x000fe20000000f00 */
[----:B------:R-:W-:Y:S05]  /*14740*/  BRA `(.L_x_400) ;  /* 0xfffebf4000007947 */ /* 0x000fea000383ffff */
.L_x_420:
[----:B------:R-:W-:Y:S01]  /*14750*/  IMAD.MOV.U32 R5, RZ, RZ, R11 ;  /* 0x000000ffff057224 */ /* 0x000fe200078e000b */
[----:B------:R-:W-:Y:S01]  /*14760*/  MOV R3, RZ ;  /* 0x000000ff00037202 */ /* 0x000fe20000000f00 */
[----:B------:R-:W-:Y:S01]  /*14770*/  IMAD.MOV.U32 R0, RZ, RZ, 0x181f ;  /* 0x0000181fff007424 */ /* 0x000fe200078e00ff */
[----:B------:R-:W-:Y:S02]  /*14780*/  MOV R2, 0x147a0 ;  /* 0x000147a000027802 */ /* 0x000fe40000000f00 */
[----:B------:R-:W-:Y:S05]  /*14790*/  CALL.REL.NOINC `($__internal_9_$__cuda_sm70_shflsync_idx_p) ;  /* 0x0000128000007944 */ /* 0x000fea0003c00000 */
[----:B------:R-:W-:Y:S01]  /*147a0*/  MOV R8, R0 ;  /* 0x0000000000087202 */ /* 0x000fe20000000f00 */
[----:B------:R-:W-:Y:S05]  /*147b0*/  BRA `(.L_x_539) ;  /* 0xfffee42000007947 */ /* 0x000fea000383ffff */
.L_x_421:
[----:B------:R-:W-:Y:S01]  /*147c0*/  IMAD.MOV.U32 R5, RZ, RZ, R12 ;  /* 0x000000ffff057224 */ /* 0x000fe200078e000c */
[----:B------:R-:W-:Y:S01]  /*147d0*/  MOV R3, RZ ;  /* 0x000000ff00037202 */ /* 0x000fe20000000f00 */
[----:B------:R-:W-:Y:S01]  /*147e0*/  IMAD.MOV.U32 R0, RZ, RZ, 0x181f ;  /* 0x0000181fff007424 */ /* 0x000fe200078e00ff */
[----:B------:R-:W-:Y:S02]  /*147f0*/  MOV R2, 0x14810 ;  /* 0x0001481000027802 */ /* 0x000fe40000000f00 */
[----:B-12---:R-:W-:Y:S05]  /*14800*/  CALL.REL.NOINC `($__internal_9_$__cuda_sm70_shflsync_idx_p) ;  /* 0x0000121000007944 */ /* 0x006fea0003c00000 */
[----:B------:R-:W-:Y:S05]  /*14810*/  BRA `(.L_x_540) ;  /* 0xfffee3e000007947 */ /* 0x000fea000383ffff */
.L_x_424:
[----:B--2---:R-:W-:Y:S01]  /*14820*/  IMAD.MOV.U32 R5, RZ, RZ, R11 ;  /* 0x000000ffff057224 */ /* 0x004fe200078e000b */
[----:B------:R-:W-:Y:S01]  /*14830*/  MOV R3, 0x1 ;  /* 0x0000000100037802 */ /* 0x000fe20000000f00 */
[----:B----4-:R-:W-:Y:S01]  /*14840*/  IMAD.MOV.U32 R0, RZ, RZ, 0x181f ;  /* 0x0000181fff007424 */ /* 0x010fe200078e00ff */
[----:B------:R-:W-:-:S02]  /*14850*/  MOV R2, 0x14870 ;  /* 0x0001487000027802 */ /* 0x000fc40000000f00 */
[----:B-1-3--:R-:W-:Y:S05]  /*14860*/  CALL.REL.NOINC `($__internal_9_$__cuda_sm70_shflsync_idx_p) ;  /* 0x000011b000007944 */ /* 0x00afea0003c00000 */
[----:B------:R-:W-:Y:S01]  /*14870*/  IMAD.MOV.U32 R8, RZ, RZ, R0 ;  /* 0x000000ffff087224 */ /* 0x000fe200078e0000 */
[----:B------:R-:W-:Y:S01]  /*14880*/  MOV R3, 0x1 ;  /* 0x0000000100037802 */ /* 0x000fe20000000f00 */
[----:B------:R-:W-:Y:S01]  /*14890*/  IMAD.MOV.U32 R5, RZ, RZ, R12 ;  /* 0x000000ffff057224 */ /* 0x000fe200078e000c */
[----:B------:R-:W-:-:S02]  /*148a0*/  MOV R0, 0x181f ;  /* 0x0000181f00007802 */ /* 0x000fc40000000f00 */
[----:B------:R-:W-:Y:S02]  /*148b0*/  MOV R2, 0x148d0 ;  /* 0x000148d000027802 */ /* 0x000fe40000000f00 */
[----:B------:R-:W-:Y:S05]  /*148c0*/  CALL.REL.NOINC `($__internal_9_$__cuda_sm70_shflsync_idx_p) ;  /* 0x0000115000007944 */ /* 0x000fea0003c00000 */
[----:B------:R-:W-:Y:S05]  /*148d0*/  BRA `(.L_x_541) ;  /* 0xfffee4d000007947 */ /* 0x000fea000383ffff */
.L_x_427:
[----:B-1----:R-:W-:Y:S01]  /*148e0*/  IMAD.MOV.U32 R5, RZ, RZ, R11 ;  /* 0x000000ffff057224 */ /* 0x002fe200078e000b */
[----:B------:R-:W-:Y:S01]  /*148f0*/  MOV R3, 0x2 ;  /* 0x0000000200037802 */ /* 0x000fe20000000f00 */
[----:B----4-:R-:W-:Y:S01]  /*14900*/  IMAD.MOV.U32 R0, RZ, RZ, 0x181f ;  /* 0x0000181fff007424 */ /* 0x010fe200078e00ff */
[----:B------:R-:W-:Y:S02]  /*14910*/  MOV R2, 0x14930 ;  /* 0x0001493000027802 */ /* 0x000fe40000000f00 */
[----:B--23--:R-:W-:Y:S05]  /*14920*/  CALL.REL.NOINC `($__internal_9_$__cuda_sm70_shflsync_idx_p) ;  /* 0x000010f000007944 */ /* 0x00cfea0003c00000 */
[----:B------:R-:W-:Y:S01]  /*14930*/  MOV R8, R0 ;  /* 0x0000000000087202 */ /* 0x000fe20000000f00 */
[----:B------:R-:W-:Y:S05]  /*14940*/  BRA `(.L_x_542) ;  /* 0xfffee60000007947 */ /* 0x000fea000383ffff */
.L_x_428:
[----:B------:R-:W-:Y:S01]  /*14950*/  IMAD.MOV.U32 R5, RZ, RZ, R12 ;  /* 0x000000ffff057224 */ /* 0x000fe200078e000c */
[----:B------:R-:W-:Y:S01]  /*14960*/  MOV R3, 0x2 ;  /* 0x0000000200037802 */ /* 0x000fe20000000f00 */
[----:B----4-:R-:W-:Y:S01]  /*14970*/  IMAD.MOV.U32 R0, RZ, RZ, 0x181f ;  /* 0x0000181fff007424 */ /* 0x010fe200078e00ff */
[----:B------:R-:W-:Y:S02]  /*14980*/  MOV R2, 0x149a0 ;  /* 0x000149a000027802 */ /* 0x000fe40000000f00 */
[----:B-123--:R-:W-:Y:S05]  /*14990*/  CALL.REL.NOINC `($__internal_9_$__cuda_sm70_shflsync_idx_p) ;  /* 0x0000108000007944 */ /* 0x00efea0003c00000 */
[----:B------:R-:W-:Y:S05]  /*149a0*/  BRA `(.L_x_543) ;  /* 0xfffee5c000007947 */ /* 0x000fea000383ffff */
.L_x_431:
[----:B-1----:R-:W-:Y:S01]  /*149b0*/  IMAD.MOV.U32 R5, RZ, RZ, R11 ;  /* 0x000000ffff057224 */ /* 0x002fe200078e000b */
[----:B------:R-:W-:Y:S01]  /*149c0*/  MOV R3, 0x3 ;  /* 0x0000000300037802 */ /* 0x000fe20000000f00 */
[----:B------:R-:W-:Y:S01]  /*149d0*/  IMAD.MOV.U32 R0, RZ, RZ, 0x181f ;  /* 0x0000181fff007424 */ /* 0x000fe200078e00ff */
[----:B------:R-:W-:-:S02]  /*149e0*/  MOV R2, 0x14a00 ;  /* 0x00014a0000027802 */ /* 0x000fc40000000f00 */
[----:B--234-:R-:W-:Y:S05]  /*149f0*/  CALL.REL.NOINC `($__internal_9_$__cuda_sm70_shflsync_idx_p) ;  /* 0x0000102000007944 */ /* 0x01cfea0003c00000 */
[----:B------:R-:W-:Y:S01]  /*14a00*/  IMAD.MOV.U32 R8, RZ, RZ, R0 ;  /* 0x000000ffff087224 */ /* 0x000fe200078e0000 */
[----:B------:R-:W-:Y:S01]  /*14a10*/  MOV R3, 0x3 ;  /* 0x0000000300037802 */ /* 0x000fe20000000f00 */
[----:B------:R-:W-:Y:S01]  /*14a20*/  IMAD.MOV.U32 R5, RZ, RZ, R12 ;  /* 0x000000ffff057224 */ /* 0x000fe200078e000c */
[----:B------:R-:W-:-:S02]  /*14a30*/  MOV R0, 0x181f ;  /* 0x0000181f00007802 */ /* 0x000fc40000000f00 */
[----:B------:R-:W-:Y:S02]  /*14a40*/  MOV R2, 0x14a60 ;  /* 0x00014a6000027802 */ /* 0x000fe40000000f00 */
[----:B------:R-:W-:Y:S05]  /*14a50*/  CALL.REL.NOINC `($__internal_9_$__cuda_sm70_shflsync_idx_p) ;  /* 0x00000fc000007944 */ /* 0x000fea0003c00000 */
[----:B------:R-:W-:Y:S05]  /*14a60*/  BRA `(.L_x_544) ;  /* 0xfffee6b000007947 */ /* 0x000fea000383ffff */
.L_x_472:
[----:B------:R-:W-:Y:S01]  /*14a70*/  IMAD.MOV.U32 R2, RZ, RZ, R222 ;  /* 0x000000ffff027224 */ /* 0x000fe200078e00de */
[----:B------:R-:W-:Y:S02]  /*14a80*/  MOV R5, 0x2 ;  /* 0x0000000200057802 */ /* 0x000fe40000000f00 */
[----:B------:R-:W-:Y:S02]  /*14a90*/  MOV R3, 0x14ab0 ;  /* 0x00014ab000037802 */ /* 0x000fe40000000f00 */
[----:B------:R-:W-:Y:S05]  /*14aa0*/  CALL.REL.NOINC `($__internal_8_$__cuda_sm70_shflsync_bfly_p) ;  /* 0x00000f2000007944 */ /* 0x000fea0003c00000 */
[----:B------:R-:W-:Y:S01]  /*14ab0*/  MOV R0, R5 ;  /* 0x0000000500007202 */ /* 0x000fe20000000f00 */
[----:B------:R-:W-:Y:S05]  /*14ac0*/  BRA `(.L_x_545) ;  /* 0xffffabe000007947 */ /* 0x000fea000383ffff */
.L_x_473:
[----:B------:R-:W-:Y:S01]  /*14ad0*/  IMAD.MOV.U32 R2, RZ, RZ, R0 ;  /* 0x000000ffff027224 */ /* 0x000fe200078e0000 */
[----:B------:R-:W-:Y:S02]  /*14ae0*/  MOV R5, 0x1 ;  /* 0x0000000100057802 */ /* 0x000fe40000000f00 */
[----:B------:R-:W-:Y:S02]  /*14af0*/  MOV R3, 0x14b10 ;  /* 0x00014b1000037802 */ /* 0x000fe40000000f00 */
[----:B-1----:R-:W-:Y:S05]  /*14b00*/  CALL.REL.NOINC `($__internal_8_$__cuda_sm70_shflsync_bfly_p) ;  /* 0x00000ec000007944 */ /* 0x002fea0003c00000 */
[----:B------:R-:W-:Y:S01]  /*14b10*/  FADD.FTZ R0, R0, R5 ;  /* 0x0000000500007221 */ /* 0x000fe20000010000 */
[----:B------:R-:W-:Y:S02]  /*14b20*/  MOV R2, R223 ;  /* 0x000000df00027202 */ /* 0x000fe40000000f00 */
[----:B------:R-:W-:-:S02]  /*14b30*/  MOV R5, 0x2 ;  /* 0x0000000200057802 */ /* 0x000fc40000000f00 */
[----:B------:R-:W-:Y:S02]  /*14b40*/  MOV R3, 0x14b60 ;  /* 0x00014b6000037802 */ /* 0x000fe40000000f00 */
[----:B------:R-:W-:Y:S05]  /*14b50*/  CALL.REL.NOINC `($__internal_8_$__cuda_sm70_shflsync_bfly_p) ;  /* 0x00000e7000007944 */ /* 0x000fea0003c00000 */
[----:B------:R-:W-:Y:S01]  /*14b60*/  FADD.FTZ R4, R223, R5 ;  /* 0x00000005df047221 */ /* 0x000fe20000010000 */
[----:B------:R-:W-:Y:S02]  /*14b70*/  MOV R5, 0x1 ;  /* 0x0000000100057802 */ /* 0x000fe40000000f00 */
[----:B------:R-:W-:Y:S02]  /*14b80*/  MOV R3, 0x14bb0 ;  /* 0x00014bb000037802 */ /* 0x000fe40000000f00 */
[----:B------:R-:W-:Y:S02]  /*14b90*/  MOV R2, R4 ;  /* 0x0000000400027202 */ /* 0x000fe40000000f00 */
[----:B------:R-:W-:Y:S05]  /*14ba0*/  CALL.REL.NOINC `($__internal_8_$__cuda_sm70_shflsync_bfly_p) ;  /* 0x00000e2000007944 */ /* 0x000fea0003c00000 */
[----:B------:R-:W-:Y:S01]  /*14bb0*/  MOV R3, R5 ;  /* 0x0000000500037202 */ /* 0x000fe20000000f00 */
[----:B------:R-:W-:Y:S05]  /*14bc0*/  BRA `(.L_x_546) ;  /* 0xffffab5000007947 */ /* 0x000fea000383ffff */
.L_x_480:
[----:B-1-34-:R-:W-:Y:S01]  /*14bd0*/  IMAD.MOV.U32 R5, RZ, RZ, R12 ;  /* 0x000000ffff057224 */ /* 0x01afe200078e000c */
[----:B------:R-:W-:Y:S01]  /*14be0*/  MOV R3, RZ ;  /* 0x000000ff00037202 */ /* 0x000fe20000000f00 */
[----:B------:R-:W-:Y:S01]  /*14bf0*/  IMAD.MOV.U32 R0, RZ, RZ, 0x181f ;  /* 0x0000181fff007424 */ /* 0x000fe200078e00ff */
[----:B------:R-:W-:Y:S02]  /*14c00*/  MOV R2, 0x14c20 ;  /* 0x00014c2000027802 */ /* 0x000fe40000000f00 */
[----:B------:R-:W-:Y:S05]  /*14c10*/  CALL.REL.NOINC `($__internal_9_$__cuda_sm70_shflsync_idx_p) ;  /* 0x00000e0000007944 */ /* 0x000fea0003c00000 */
[----:B------:R-:W-:Y:S01]  /*14c20*/  MOV R10, R0 ;  /* 0x00000000000a7202 */ /* 0x000fe20000000f00 */
[----:B------:R-:W-:Y:S05]  /*14c30*/  BRA `(.L_x_547) ;  /* 0xffffc30000007947 */ /* 0x000fea000383ffff */
.L_x_481:
[----:B------:R-:W-:Y:S01]  /*14c40*/  IMAD.MOV.U32 R5, RZ, RZ, R13 ;  /* 0x000000ffff057224 */ /* 0x000fe200078e000d */
[----:B------:R-:W-:Y:S01]  /*14c50*/  MOV R3, RZ ;  /* 0x000000ff00037202 */ /* 0x000fe20000000f00 */
[----:B------:R-:W-:Y:S01]  /*14c60*/  IMAD.MOV.U32 R0, RZ, RZ, 0x181f ;  /* 0x0000181fff007424 */ /* 0x000fe200078e00ff */
[----:B------:R-:W-:-:S02]  /*14c70*/  MOV R2, 0x14c90 ;  /* 0x00014c9000027802 */ /* 0x000fc40000000f00 */
[----:B-12---:R-:W-:Y:S05]  /*14c80*/  CALL.REL.NOINC `($__internal_9_$__cuda_sm70_shflsync_idx_p) ;  /* 0x00000d9000007944 */ /* 0x006fea0003c00000 */
[----:B------:R-:W-:Y:S05]  /*14c90*/  BRA `(.L_x_548) ;  /* 0xffffc2c000007947 */ /* 0x000fea000383ffff */
.L_x_484:
[----:B------:R-:W-:Y:S01]  /*14ca0*/  IMAD.MOV.U32 R5, RZ, RZ, R12 ;  /* 0x000000ffff057224 */ /* 0x000fe200078e000c */
[----:B--2---:R-:W-:Y:S01]  /*14cb0*/  MOV R3, 0x1 ;  /* 0x0000000100037802 */ /* 0x004fe20000000f00 */
        /* <DEDUP_REMOVED lines=10> */
.L_x_487:
[----:B------:R-:W-:Y:S01]  /*14d60*/  IMAD.MOV.U32 R5, RZ, RZ, R12 ;  /* 0x000000ffff057224 */ /* 0x000fe200078e000c */
[----:B-1----:R-:W-:Y:S01]  /*14d70*/  MOV R3, 0x2 ;  /* 0x0000000200037802 */ /* 0x002fe20000000f00 */
[----:B----4-:R-:W-:Y:S01]  /*14d80*/  IMAD.MOV.U32 R0, RZ, RZ, 0x181f ;  /* 0x0000181fff007424 */ /* 0x010fe200078e00ff */
[----:B------:R-:W-:Y:S02]  /*14d90*/  MOV R2, 0x14db0 ;  /* 0x00014db000027802 */ /* 0x000fe40000000f00 */
[----:B--23--:R-:W-:Y:S05]  /*14da0*/  CALL.REL.NOINC `($__internal_9_$__cuda_sm70_shflsync_idx_p) ;  /* 0x00000c7000007944 */ /* 0x00cfea0003c00000 */
[----:B------:R-:W-:Y:S01]  /*14db0*/  MOV R10, R0 ;  /* 0x00000000000a7202 */ /* 0x000fe20000000f00 */
[----:B------:R-:W-:Y:S05]  /*14dc0*/  BRA `(.L_x_550) ;  /* 0xffffc43000007947 */ /* 0x000fea000383ffff */
.L_x_488:
[----:B------:R-:W-:Y:S01]  /*14dd0*/  IMAD.MOV.U32 R5, RZ, RZ, R13 ;  /* 0x000000ffff057224 */ /* 0x000fe200078e000d */
[----:B------:R-:W-:Y:S01]  /*14de0*/  MOV R3, 0x2 ;  /* 0x0000000200037802 */ /* 0x000fe20000000f00 */
[----:B----4-:R-:W-:Y:S01]  /*14df0*/  IMAD.MOV.U32 R0, RZ, RZ, 0x181f ;  /* 0x0000181fff007424 */ /* 0x010fe200078e00ff */
[----:B------:R-:W-:Y:S02]  /*14e00*/  MOV R2, 0x14e20 ;  /* 0x00014e2000027802 */ /* 0x000fe40000000f00 */
[----:B-123--:R-:W-:Y:S05]  /*14e10*/  CALL.REL.NOINC `($__internal_9_$__cuda_sm70_shflsync_idx_p) ;  /* 0x00000c0000007944 */ /* 0x00efea0003c00000 */
[----:B------:R-:W-:Y:S05]  /*14e20*/  BRA `(.L_x_551) ;  /* 0xffffc3f000007947 */ /* 0x000fea000383ffff */
.L_x_491:
[----:B------:R-:W-:Y:S01]  /*14e30*/  IMAD.MOV.U32 R5, RZ, RZ, R12 ;  /* 0x000000ffff057224 */ /* 0x000fe200078e000c */
[----:B-1----:R-:W-:Y:S01]  /*14e40*/  MOV R3, 0x3 ;  /* 0x0000000300037802 */ /* 0x002fe20000000f00 */
        /* <DEDUP_REMOVED lines=10> */
.L_x_493:
[----:B------:R-:W-:Y:S01]  /*14ef0*/  IMAD.MOV.U32 R5, RZ, RZ, R12 ;  /* 0x000000ffff057224 */ /* 0x000fe200078e000c */
[----:B------:R-:W-:Y:S01]  /*14f00*/  MOV R3, RZ ;  /* 0x000000ff00037202 */ /* 0x000fe20000000f00 */
[----:B------:R-:W-:Y:S01]  /*14f10*/  IMAD.MOV.U32 R0, RZ, RZ, 0x1c1f ;  /* 0x00001c1fff007424 */ /* 0x000fe200078e00ff */
[----:B------:R-:W-:Y:S02]  /*14f20*/  MOV R2, 0x14f40 ;  /* 0x00014f4000027802 */ /* 0x000fe40000000f00 */
[----:B-1----:R-:W-:Y:S05]  /*14f30*/  CALL.REL.NOINC `($__internal_9_$__cuda_sm70_shflsync_idx_p) ;  /* 0x00000ae000007944 */ /* 0x002fea0003c00000 */
[----:B------:R-:W-:Y:S01]  /*14f40*/  MOV R4, R0 ;  /* 0x0000000000047202 */ /* 0x000fe20000000f00 */
[----:B------:R-:W-:Y:S05]  /*14f50*/  BRA `(.L_x_553) ;  /* 0xffffc76000007947 */ /* 0x000fea000383ffff */
.L_x_494:
[----:B------:R-:W-:Y:S01]  /*14f60*/  IMAD.MOV.U32 R5, RZ, RZ, R14 ;  /* 0x000000ffff057224 */ /* 0x000fe200078e000e */
[----:B------:R-:W-:Y:S01]  /*14f70*/  MOV R3, RZ ;  /* 0x000000ff00037202 */ /* 0x000fe20000000f00 */
[----:B------:R-:W-:Y:S01]  /*14f80*/  IMAD.MOV.U32 R0, RZ, RZ, 0x1c1f ;  /* 0x00001c1fff007424 */ /* 0x000fe200078e00ff */
[----:B------:R-:W-:Y:S02]  /*14f90*/  MOV R2, 0x14fb0 ;  /* 0x00014fb000027802 */ /* 0x000fe40000000f00 */
[----:B-123--:R-:W-:Y:S05]  /*14fa0*/  CALL.REL.NOINC `($__internal_9_$__cuda_sm70_shflsync_idx_p) ;  /* 0x00000a7000007944 */ /* 0x00efea0003c00000 */
[----:B------:R-:W-:Y:S05]  /*14fb0*/  BRA `(.L_x_554) ;  /* 0xffffc72000007947 */ /* 0x000fea000383ffff */
.L_x_497:
[----:B------:R-:W-:Y:S01]  /*14fc0*/  IMAD.MOV.U32 R5, RZ, RZ, R12 ;  /* 0x000000ffff057224 */ /* 0x000fe200078e000c */
[----:B---3--:R-:W-:Y:S01]  /*14fd0*/  MOV R3, 0x1 ;  /* 0x0000000100037802 */ /* 0x008fe20000000f00 */
[----:B------:R-:W-:Y:S01]  /*14fe0*/  IMAD.MOV.U32 R0, RZ, RZ, 0x1c1f ;  /* 0x00001c1fff007424 */ /* 0x000fe200078e00ff */
[----:B------:R-:W-:-:S02]  /*14ff0*/  MOV R2, 0x15010 ;  /* 0x0001501000027802 */ /* 0x000fc40000000f00 */
[----:B--2-4-:R-:W-:Y:S05]  /*15000*/  CALL.REL.NOINC `($__internal_9_$__cuda_sm70_shflsync_idx_p) ;  /* 0x00000a1000007944 */ /* 0x014fea0003c00000 */
[----:B------:R-:W-:Y:S01]  /*15010*/  IMAD.MOV.U32 R4, RZ, RZ, R0 ;  /* 0x000000ffff047224 */ /* 0x000fe200078e0000 */
[----:B------:R-:W-:Y:S01]  /*15020*/  MOV R3, 0x1 ;  /* 0x0000000100037802 */ /* 0x000fe20000000f00 */
[----:B------:R-:W-:Y:S01]  /*15030*/  IMAD.MOV.U32 R5, RZ, RZ, R14 ;  /* 0x000000ffff057224 */ /* 0x000fe200078e000e */
[----:B------:R-:W-:-:S02]  /*15040*/  MOV R0, 0x1c1f ;  /* 0x00001c1f00007802 */ /* 0x000fc40000000f00 */
[----:B------:R-:W-:Y:S02]  /*15050*/  MOV R2, 0x15070 ;  /* 0x0001507000027802 */ /* 0x000fe40000000f00 */
[----:B------:R-:W-:Y:S05]  /*15060*/  CALL.REL.NOINC `($__internal_9_$__cuda_sm70_shflsync_idx_p) ;  /* 0x000009b000007944 */ /* 0x000fea0003c00000 */
[----:B------:R-:W-:Y:S05]  /*15070*/  BRA `(.L_x_555) ;  /* 0xffffcfd000007947 */ /* 0x000fea000383ffff */
.L_x_501:
[----:B------:R-:W-:Y:S01]  /*15080*/  IMAD.MOV.U32 R5, RZ, RZ, R9 ;  /* 0x000000ffff057224 */ /* 0x000fe200078e0009 */
[----:B------:R-:W-:Y:S01]  /*15090*/  MOV R3, RZ ;  /* 0x000000ff00037202 */ /* 0x000fe20000000f00 */
[----:B------:R-:W-:Y:S01]  /*150a0*/  IMAD.MOV.U32 R0, RZ, RZ, 0x181f ;  /* 0x0000181fff007424 */ /* 0x000fe200078e00ff */
[----:B------:R-:W-:Y:S02]  /*150b0*/  MOV R2, 0x150d0 ;  /* 0x000150d000027802 */ /* 0x000fe40000000f00 */
[----:B------:R-:W-:Y:S05]  /*150c0*/  CALL.REL.NOINC `($__internal_9_$__cuda_sm70_shflsync_idx_p) ;  /* 0x0000095000007944 */ /* 0x000fea0003c00000 */
[----:B------:R-:W-:Y:S01]  /*150d0*/  MOV R8, R0 ;  /* 0x0000000000087202 */ /* 0x000fe20000000f00 */
[----:B------:R-:W-:Y:S05]  /*150e0*/  BRA `(.L_x_556) ;  /* 0xffffdd4000007947 */ /* 0x000fea000383ffff */
.L_x_502:
[----:B------:R-:W-:Y:S01]  /*150f0*/  IMAD.MOV.U32 R5, RZ, RZ, R12 ;  /* 0x000000ffff057224 */ /* 0x000fe200078e000c */
[----:B------:R-:W-:Y:S01]  /*15100*/  MOV R3, RZ ;  /* 0x000000ff00037202 */ /* 0x000fe20000000f00 */
[----:B------:R-:W-:Y:S01]  /*15110*/  IMAD.MOV.U32 R0, RZ, RZ, 0x181f ;  /* 0x0000181fff007424 */ /* 0x000fe200078e00ff */
[----:B------:R-:W-:Y:S02]  /*15120*/  MOV R2, 0x15140 ;  /* 0x0001514000027802 */ /* 0x000fe40000000f00 */
[----:B-12---:R-:W-:Y:S05]  /*15130*/  CALL.REL.NOINC `($__internal_9_$__cuda_sm70_shflsync_idx_p) ;  /* 0x000008e000007944 */ /* 0x006fea0003c00000 */
[----:B------:R-:W-:Y:S05]  /*15140*/  BRA `(.L_x_557) ;  /* 0xffffdd0000007947 */ /* 0x000fea000383ffff */
.L_x_505:
        /* <DEDUP_REMOVED lines=12> */
.L_x_508:
[----:B-1----:R-:W-:Y:S01]  /*15210*/  IMAD.MOV.U32 R5, RZ, RZ, R9 ;  /* 0x000000ffff057224 */ /* 0x002fe200078e0009 */
[----:B------:R-:W-:Y:S01]  /*15220*/  MOV R3, 0x2 ;  /* 0x0000000200037802 */ /* 0x000fe20000000f00 */
[----:B----4-:R-:W-:Y:S01]  /*15230*/  IMAD.MOV.U32 R0, RZ, RZ, 0x181f ;  /* 0x0000181fff007424 */ /* 0x010fe200078e00ff */
[----:B------:R-:W-:Y:S02]  /*15240*/  MOV R2, 0x15260 ;  /* 0x0001526000027802 */ /* 0x000fe40000000f00 */
[----:B--23--:R-:W-:Y:S05]  /*15250*/  CALL.REL.NOINC `($__internal_9_$__cuda_sm70_shflsync_idx_p) ;  /* 0x000007c000007944 */ /* 0x00cfea0003c00000 */
[----:B------:R-:W-:Y:S01]  /*15260*/  MOV R8, R0 ;  /* 0x0000000000087202 */ /* 0x000fe20000000f00 */
[----:B------:R-:W-:Y:S05]  /*15270*/  BRA `(.L_x_559) ;  /* 0xffffde8000007947 */ /* 0x000fea000383ffff */
.L_x_509:
[----:B------:R-:W-:Y:S01]  /*15280*/  IMAD.MOV.U32 R5, RZ, RZ, R12 ;  /* 0x000000ffff057224 */ /* 0x000fe200078e000c */
[----:B------:R-:W-:Y:S01]  /*15290*/  MOV R3, 0x2 ;  /* 0x0000000200037802 */ /* 0x000fe20000000f00 */
[----:B----4-:R-:W-:Y:S01]  /*152a0*/  IMAD.MOV.U32 R0, RZ, RZ, 0x181f ;  /* 0x0000181fff007424 */ /* 0x010fe200078e00ff */
[----:B------:R-:W-:Y:S02]  /*152b0*/  MOV R2, 0x152d0 ;  /* 0x000152d000027802 */ /* 0x000fe40000000f00 */
[----:B-123--:R-:W-:Y:S05]  /*152c0*/  CALL.REL.NOINC `($__internal_9_$__cuda_sm70_shflsync_idx_p) ;  /* 0x0000075000007944 */ /* 0x00efea0003c00000 */
[----:B------:R-:W-:Y:S05]  /*152d0*/  BRA `(.L_x_560) ;  /* 0xffffde4000007947 */ /* 0x000fea000383ffff */
.L_x_512:
        /* <DEDUP_REMOVED lines=12> */
.L_x_514:
[----:B---3--:R-:W-:Y:S01]  /*153a0*/  IMAD.MOV.U32 R5, RZ, RZ, R86 ;  /* 0x000000ffff057224 */ /* 0x008fe200078e0056 */
[----:B------:R-:W-:Y:S01]  /*153b0*/  MOV R3, RZ ;  /* 0x000000ff00037202 */ /* 0x000fe20000000f00 */
[----:B------:R-:W-:Y:S01]  /*153c0*/  IMAD.MOV.U32 R0, RZ, RZ, 0x1f ;  /* 0x0000001fff007424 */ /* 0x000fe200078e00ff */
[----:B------:R-:W-:Y:S02]  /*153d0*/  MOV R2, 0x153f0 ;  /* 0x000153f000027802 */ /* 0x000fe40000000f00 */
[----:B-1----:R-:W-:Y:S05]  /*153e0*/  CALL.REL.NOINC `($__internal_9_$__cuda_sm70_shflsync_idx_p) ;  /* 0x0000063000007944 */ /* 0x002fea0003c00000 */
[----:B------:R-:W-:Y:S01]  /*153f0*/  MOV R9, R0 ;  /* 0x0000000000097202 */ /* 0x000fe20000000f00 */
[----:B------:R-:W-:Y:S05]  /*15400*/  BRA `(.L_x_562) ;  /* 0xffffe06000007947 */ /* 0x000fea000383ffff */
.L_x_515:
[----:B---3--:R-:W-:Y:S01]  /*15410*/  IMAD.MOV.U32 R5, RZ, RZ, R86 ;  /* 0x000000ffff057224 */ /* 0x008fe200078e0056 */
[----:B------:R-:W-:Y:S01]  /*15420*/  MOV R3, 0x1 ;  /* 0x0000000100037802 */ /* 0x000fe20000000f00 */
[----:B------:R-:W-:Y:S01]  /*15430*/  IMAD.MOV.U32 R0, RZ, RZ, 0x1f ;  /* 0x0000001fff007424 */ /* 0x000fe200078e00ff */
[----:B------:R-:W-:Y:S02]  /*15440*/  MOV R2, 0x15460 ;  /* 0x0001546000027802 */ /* 0x000fe40000000f00 */
[----:B-12-4-:R-:W-:Y:S05]  /*15450*/  CALL.REL.NOINC `($__internal_9_$__cuda_sm70_shflsync_idx_p) ;  /* 0x000005c000007944 */ /* 0x016fea0003c00000 */
[----:B------:R-:W-:Y:S01]  /*15460*/  MOV R8, R0 ;  /* 0x0000000000087202 */ /* 0x000fe20000000f00 */
[----:B------:R-:W-:Y:S05]  /*15470*/  BRA `(.L_x_563) ;  /* 0xffffe01000007947 */ /* 0x000fea000383ffff */
.L_x_516:
[----:B------:R-:W-:Y:S02]  /*15480*/  MOV R2, 0x1 ;  /* 0x0000000100027802 */ /* 0x000fe40000000f00 */
[----:B------:R-:W-:-:S02]  /*15490*/  MOV R3, 0x154b0 ;  /* 0x000154b000037802 */ /* 0x000fc40000000f00 */
[----:B--234-:R-:W-:Y:S05]  /*154a0*/  CALL.REL.NOINC `($__internal_10_$__cuda_sm70_shflsync_up_p) ;  /* 0x000005c000007944 */ /* 0x01cfea0003c00000 */
[----:B------:R-:W-:Y:S05]  /*154b0*/  BRA `(.L_x_564) ;  /* 0xffffe0f000007947 */ /* 0x000fea000383ffff */
.L_x_517:
[----:B------:R-:W-:Y:S02]  /*154c0*/  MOV R2, 0x2 ;  /* 0x0000000200027802 */ /* 0x000fe40000000f00 */
[----:B------:R-:W-:-:S02]  /*154d0*/  MOV R3, 0x154f0 ;  /* 0x000154f000037802 */ /* 0x000fc40000000f00 */
[----:B--2-4-:R-:W-:Y:S05]  /*154e0*/  CALL.REL.NOINC `($__internal_10_$__cuda_sm70_shflsync_up_p) ;  /* 0x0000058000007944 */ /* 0x014fea0003c00000 */
[----:B------:R-:W-:Y:S01]  /*154f0*/  SEL R3, R4, RZ, P1 ;  /* 0x000000ff04037207 */ /* 0x000fe20000800000 */
[----:B------:R-:W-:-:S04]  /*15500*/  IMAD.MOV.U32 R2, RZ, RZ, 0x4 ;  /* 0x00000004ff027424 */ /* 0x000fc800078e00ff */
[----:B------:R-:W-:Y:S01]  /*15510*/  IMAD.IADD R0, R0, 0x1, R3 ;  /* 0x0000000100007824 */ /* 0x000fe200078e0203 */
[----:B------:R-:W-:Y:S02]  /*15520*/  MOV R3, 0x15540 ;  /* 0x0001554000037802 */ /* 0x000fe40000000f00 */
        /* <DEDUP_REMOVED lines=19> */
.L_x_521:
[----:B------:R-:W-:Y:S02]  /*15660*/  MOV R2, 0x1 ;  /* 0x0000000100027802 */ /* 0x000fe40000000f00 */
[----:B------:R-:W-:Y:S02]  /*15670*/  MOV R3, 0x15690 ;  /* 0x0001569000037802 */ /* 0x000fe40000000f00 */
[----:B------:R-:W-:Y:S05]  /*15680*/  CALL.REL.NOINC `($__internal_10_$__cuda_sm70_shflsync_up_p) ;  /* 0x000003e000007944 */ /* 0x000fea0003c00000 */
[----:B------:R-:W-:Y:S01]  /*15690*/  MOV R2, R4 ;  /* 0x0000000400027202 */ /* 0x000fe20000000f00 */
[----:B------:R-:W-:Y:S05]  /*156a0*/  BRA `(.L_x_566) ;  /* 0xffffe15000007947 */ /* 0x000fea000383ffff */
.L_x_522:
[----:B------:R-:W-:Y:S02]  /*156b0*/  MOV R2, 0x2 ;  /* 0x0000000200027802 */ /* 0x000fe40000000f00 */
        /* <DEDUP_REMOVED lines=25> */
.L_x_524:
[----:B------:R-:W-:Y:S02]  /*15850*/  SEL R0, RZ, 0x1, P0 ;  /* 0x00000001ff007807 */ /* 0x000fe40000000000 */
[----:B------:R-:W-:Y:S02]  /*15860*/  MOV R2, 0x15880 ;  /* 0x0001588000027802 */ /* 0x000fe40000000f00 */
[----:B-1----:R-:W-:Y:S05]  /*15870*/  CALL.REL.NOINC `($__internal_11_$__cuda_sm70_votesync_ballot) ;  /* 0x0000026000007944 */ /* 0x002fea0003c00000 */
[----:B------:R-:W-:Y:S01]  /*15880*/  MOV R12, R0 ;  /* 0x00000000000c7202 */ /* 0x000fe20000000f00 */
[----:B------:R-:W-:Y:S05]  /*15890*/  BRA `(.L_x_568) ;  /* 0xffffe0f000007947 */ /* 0x000fea000383ffff */
.L_x_525:
[----:B------:R-:W-:Y:S01]  /*158a0*/  IMAD.MOV.U32 R5, RZ, RZ, R6 ;  /* 0x000000ffff057224 */ /* 0x000fe200078e0006 */
[----:B------:R-:W-:Y:S01]  /*158b0*/  MOV R3, R8 ;  /* 0x0000000800037202 */ /* 0x000fe20000000f00 */
[----:B------:R-:W-:Y:S01]  /*158c0*/  IMAD.MOV.U32 R0, RZ, RZ, 0x1f ;  /* 0x0000001fff007424 */ /* 0x000fe200078e00ff */
[----:B------:R-:W-:Y:S02]  /*158d0*/  MOV R2, 0x158f0 ;  /* 0x000158f000027802 */ /* 0x000fe40000000f00 */
[----:B-1----:R-:W-:Y:S05]  /*158e0*/  CALL.REL.NOINC `($__internal_9_$__cuda_sm70_shflsync_idx_p) ;  /* 0x0000013000007944 */ /* 0x002fea0003c00000 */
[----:B------:R-:W-:Y:S01]  /*158f0*/  IMAD.MOV.U32 R10, RZ, RZ, R0 ;  /* 0x000000ffff0a7224 */ /* 0x000fe200078e0000 */
[----:B------:R-:W-:Y:S01]  /*15900*/  MOV R3, R8 ;  /* 0x0000000800037202 */ /* 0x000fe20000000f00 */
[----:B------:R-:W-:Y:S01]  /*15910*/  IMAD.MOV.U32 R5, RZ, RZ, R7 ;  /* 0x000000ffff057224 */ /* 0x000fe200078e0007 */
[----:B------:R-:W-:Y:S02]  /*15920*/  MOV R0, 0x1f ;  /* 0x0000001f00007802 */ /* 0x000fe40000000f00 */
[----:B------:R-:W-:-:S02]  /*15930*/  MOV R2, 0x15950 ;  /* 0x0001595000027802 */ /* 0x000fc40000000f00 */
[----:B------:R-:W-:Y:S05]  /*15940*/  CALL.REL.NOINC `($__internal_9_$__cuda_sm70_shflsync_idx_p) ;  /* 0x000000d000007944 */ /* 0x000fea0003c00000 */
[----:B------:R-:W-:Y:S01]  /*15950*/  MOV R7, R0 ;  /* 0x0000000000077202 */ /* 0x000fe20000000f00 */
[----:B------:R-:W-:Y:S05]  /*15960*/  BRA `(.L_x_569) ;  /* 0xffffe07000007947 */ /* 0x000fea000383ffff */
.L_x_528:
[----:B------:R-:W-:Y:S01]  /*15970*/  IMAD.MOV.U32 R5, RZ, RZ, R4 ;  /* 0x000000ffff057224 */ /* 0x000fe200078e0004 */
[----:B------:R-:W-:-:S02]  /*15980*/  MOV R0, 0x1f ;  /* 0x0000001f00007802 */ /* 0x000fc40000000f00 */
[----:B------:R-:W-:Y:S02]  /*15990*/  MOV R2, 0x159b0 ;  /* 0x000159b000027802 */ /* 0x000fe40000000f00 */
[----:B-1234-:R-:W-:Y:S05]  /*159a0*/  CALL.REL.NOINC `($__internal_9_$__cuda_sm70_shflsync_idx_p) ;  /* 0x0000007000007944 */ /* 0x01efea0003c00000 */
[----:B------:R-:W-:Y:S01]  /*159b0*/  MOV R13, R0 ;  /* 0x00000000000d7202 */ /* 0x000fe20000000f00 */
[----:B------:R-:W-:Y:S05]  /*159c0*/  BRA `(.L_x_527) ;  /* 0xffffe07000007947 */ /* 0x000fea000383ffff */
        .weak           $__internal_8_$__cuda_sm70_shflsync_bfly_p
        .type           $__internal_8_$__cuda_sm70_shflsync_bfly_p,@function
        .size           $__internal_8_$__cuda_sm70_shflsync_bfly_p,($__internal_9_$__cuda_sm70_shflsync_idx_p - $__internal_8_$__cuda_sm70_shflsync_bfly_p)
$__internal_8_$__cuda_sm70_shflsync_bfly_p:
[----:B------:R-:W-:Y:S04]  /*159d0*/  WARPSYNC R6 ;  /* 0x0000000600007348 */ /* 0x000fe80003800000 */
[----:B------:R1:W2:Y:S02]  /*159e0*/  SHFL.BFLY PT, R5, R2, R5, R7 ;  /* 0x0c00000502057389 */ /* 0x0002a400000e0007 */
[----:B-1----:R-:W-:Y:S02]  /*159f0*/  MOV R2, R3 ;  /* 0x0000000300027202 */ /* 0x002fe40000000f00 */
[----:B------:R-:W-:-:S04]  /*15a00*/  MOV R3, 0x0 ;  /* 0x0000000000037802 */ /* 0x000fc80000000f00 */
[----:B--2---:R-:W-:Y:S05]  /*15a10*/  RET.REL.NODEC R2 `(_ZN7cutlass13device_kernelIN5flash19enable_sm80_to_sm89INS1_16FlashAttnFwdSm80INS1_25CollectiveMainloopFwdSm80ILi8ELi1ELb0EN4cute5tupleIJNS5_1CILi128EEENS7_ILi64EEENS7_ILi192EEEEEELi192ENS_10bfloat16_tEfNS_4arch4Sm80ELb0ELb1ELb0ELb1ELb0ELb0ELb1ELb1EEENS1_21CollectiveEpilogueFwdINS6_IJS8_SA_S9_EEENS6_IJNS7_ILi1EEESI_SI_EEESC_SE_Li256ELb1ELb1ELb1ELb0EEENS1_36VarlenDynamicPersistentTileSchedulerILi128ELi64ELi256ELi256ELb1ELb1ELb0ELb1ELb0ELb1EEEEEEEEEvNT_6ParamsE) ;  /* 0xfffea5e002007950 */ /* 0x004fea0003c3ffff */
        .weak           $__internal_9_$__cuda_sm70_shflsync_idx_p
        .type           $__internal_9_$__cuda_sm70_shflsync_idx_p,@function
        .size           $__internal_9_$__cuda_sm70_shflsync_idx_p,($__internal_10_$__cuda_sm70_shflsync_up_p - $__internal_9_$__cuda_sm70_shflsync_idx_p)
$__internal_9_$__cuda_sm70_shflsync_idx_p:
[----:B------:R-:W-:-:S04]  /*15a20*/  MOV R87, 0xffffffff ;  /* 0xffffffff00577802 */ /* 0x000fc80000000f00 */
[----:B------:R-:W-:Y:S04]  /*15a30*/  WARPSYNC R87 ;  /* 0x0000005700007348 */ /* 0x000fe80003800000 */
[----:B------:R1:W2:Y:S02]  /*15a40*/  SHFL.IDX PT, R0, R5, R3, R0 ;  /* 0x0000000305007389 */ /* 0x0002a400000e0000 */
[----:B-1----:R-:W-:-:S04]  /*15a50*/  MOV R3, 0x0 ;  /* 0x0000000000037802 */ /* 0x002fc80000000f00 */
[----:B--2---:R-:W-:Y:S05]  /*15a60*/  RET.REL.NODEC R2 `(_ZN7cutlass13device_kernelIN5flash19enable_sm80_to_sm89INS1_16FlashAttnFwdSm80INS1_25CollectiveMainloopFwdSm80ILi8ELi1ELb0EN4cute5tupleIJNS5_1CILi128EEENS7_ILi64EEENS7_ILi192EEEEEELi192ENS_10bfloat16_tEfNS_4arch4Sm80ELb0ELb1ELb0ELb1ELb0ELb0ELb1ELb1EEENS1_21CollectiveEpilogueFwdINS6_IJS8_SA_S9_EEENS6_IJNS7_ILi1EEESI_SI_EEESC_SE_Li256ELb1ELb1ELb1ELb0EEENS1_36VarlenDynamicPersistentTileSchedulerILi128ELi64ELi256ELi256ELb1ELb1ELb0ELb1ELb0ELb1EEEEEEEEEvNT_6ParamsE) ;  /* 0xfffea59002007950 */ /* 0x004fea0003c3ffff */
        .weak           $__internal_10_$__cuda_sm70_shflsync_up_p
        .type           $__internal_10_$__cuda_sm70_shflsync_up_p,@function
        .size           $__internal_10_$__cuda_sm70_shflsync_up_p,($__internal_11_$__cuda_sm70_votesync_ballot - $__internal_10_$__cuda_sm70_shflsync_up_p)
$__internal_10_$__cuda_sm70_shflsync_up_p:
[----:B------:R-:W-:Y:S02]  /*15a70*/  IMAD.MOV.U32 R4, RZ, RZ, RZ ;  /* 0x000000ffff047224 */ /* 0x000fe400078e00ff */
[----:B------:R-:W-:-:S04]  /*15a80*/  IMAD.MOV.U32 R10, RZ, RZ, -0x1 ;  /* 0xffffffffff0a7424 */ /* 0x000fc800078e00ff */
[----:B------:R-:W-:Y:S04]  /*15a90*/  WARPSYNC R10 ;  /* 0x0000000a00007348 */ /* 0x000fe80003800000 */
[----:B------:R1:W2:Y:S02]  /*15aa0*/  SHFL.UP PT, R4, R0, R2, R4 ;  /* 0x0400000200047389 */ /* 0x0002a400000e0004 */
[----:B-1----:R-:W-:Y:S02]  /*15ab0*/  MOV R2, R3 ;  /* 0x0000000300027202 */ /* 0x002fe40000000f00 */
[----:B------:R-:W-:-:S04]  /*15ac0*/  MOV R3, 0x0 ;  /* 0x0000000000037802 */ /* 0x000fc80000000f00 */
[----:B--2---:R-:W-:Y:S05]  /*15ad0*/  RET.REL.NODEC R2 `(_ZN7cutlass13device_kernelIN5flash19enable_sm80_to_sm89INS1_16FlashAttnFwdSm80INS1_25CollectiveMainloopFwdSm80ILi8ELi1ELb0EN4cute5tupleIJNS5_1CILi128EEENS7_ILi64EEENS7_ILi192EEEEEELi192ENS_10bfloat16_tEfNS_4arch4Sm80ELb0ELb1ELb0ELb1ELb0ELb0ELb1ELb1EEENS1_21CollectiveEpilogueFwdINS6_IJS8_SA_S9_EEENS6_IJNS7_ILi1EEESI_SI_EEESC_SE_Li256ELb1ELb1ELb1ELb0EEENS1_36VarlenDynamicPersistentTileSchedulerILi128ELi64ELi256ELi256ELb1ELb1ELb0ELb1ELb0ELb1EEEEEEEEEvNT_6ParamsE) ;  /* 0xfffea52002007950 */ /* 0x004fea0003c3ffff */
        .weak           $__internal_11_$__cuda_sm70_votesync_ballot
        .type           $__internal_11_$__cuda_sm70_votesync_ballot,@function
        .size           $__internal_11_$__cuda_sm70_votesync_ballot,(.L_x_2464 - $__internal_11_$__cuda_sm70_votesync_ballot)
$__internal_11_$__cuda_sm70_votesync_ballot:
[----:B------:R-:W-:Y:S01]  /*15ae0*/  ISETP.NE.U32.AND P0, PT, R0, 0x1, PT ;  /* 0x000000010000780c */ /* 0x000fe20003f05070 */
[----:B------:R-:W-:-:S04]  /*15af0*/  IMAD.MOV.U32 R3, RZ, RZ, -0x1 ;  /* 0xffffffffff037424 */ /* 0x000fc800078e00ff */
[----:B------:R-:W-:Y:S08]  /*15b00*/  WARPSYNC R3 ;  /* 0x0000000300007348 */ /* 0x000ff00003800000 */
[----:B------:R-:W-:-:S04]  /*15b10*/  VOTE.ANY R0, PT, !P0 ;  /* 0x0000000000007806 */ /* 0x000fc800040e0100 */
[----:B------:R-:W-:Y:S01]  /*15b20*/  LOP3.LUT R0, R0, R3, RZ, 0xc0, !PT ;  /* 0x0000000300007212 */ /* 0x000fe200078ec0ff */
[----:B------:R-:W-:-:S04]  /*15b30*/  IMAD.MOV.U32 R3, RZ, RZ, 0x0 ;  /* 0x00000000ff037424 */ /* 0x000fc800078e00ff */
[----:B------:R-:W-:Y:S05]  /*15b40*/  RET.REL.NODEC R2 `(_ZN7cutlass13device_kernelIN5flash19enable_sm80_to_sm89INS1_16FlashAttnFwdSm80INS1_25CollectiveMainloopFwdSm80ILi8ELi1ELb0EN4cute5tupleIJNS5_1CILi128EEENS7_ILi64EEENS7_ILi192EEEEEELi192ENS_10bfloat16_tEfNS_4arch4Sm80ELb0ELb1ELb0ELb1ELb0ELb0ELb1ELb1EEENS1_21CollectiveEpilogueFwdINS6_IJS8_SA_S9_EEENS6_IJNS7_ILi1EEESI_SI_EEESC_SE_Li256ELb1ELb1ELb1ELb0EEENS1_36VarlenDynamicPersistentTileSchedulerILi128ELi64ELi256ELi256ELb1ELb1ELb0ELb1ELb0ELb1EEEEEEEEEvNT_6ParamsE) ;  /* 0xfffea4b002007950 */ /* 0x000fea0003c3ffff */
.L_x_570:
        /* <DEDUP_REMOVED lines=11> */
.L_x_2464:


//--------------------- .text._ZN7cutlass13device_kernelIN5flash19enable_sm80_to_sm89INS1_16FlashAttnFwdSm80INS1_25CollectiveMainloopFwdSm80ILi8ELi1ELb0EN4cute5tupleIJNS5_1CILi128EEENS7_ILi64EEENS7_ILi192EEEEEELi192ENS_10bfloat16_tEfNS_4arch4Sm80ELb0ELb1ELb0ELb1ELb0ELb1ELb1ELb1EEENS1_21CollectiveEpilogueFwdINS6_IJS8_SA_S9_EEENS6_IJNS7_ILi1EEESI_SI_EEESC_SE_Li256ELb1ELb1ELb1ELb0EEENS1_36VarlenDynamicPersistentTileSchedulerILi128ELi64ELi256ELi256ELb1ELb1ELb0ELb1ELb0ELb1EEEEEEEEEvNT_6ParamsE --------------------------
	.section	.text._ZN7cutlass13device_kernelIN5flash19enable_sm80_to_sm89INS1_16FlashAttnFwdSm80INS1_25CollectiveMainloopFwdSm80ILi8ELi1ELb0EN4cute5tupleIJNS5_1CILi128EEENS7_ILi64EEENS7_ILi192EEEEEELi192ENS_10bfloat16_tEfNS_4arch4Sm80ELb0ELb1ELb0ELb1ELb0ELb1ELb1ELb1EEENS1_21CollectiveEpilogueFwdINS6_IJS8_SA_S9_EEENS6_IJNS7_ILi1EEESI_SI_EEESC_SE_Li256ELb1ELb1ELb1ELb0EEENS1_36VarlenDynamicPersistentTileSchedulerILi128ELi64ELi256ELi256ELb1ELb1ELb0ELb1ELb0ELb1EEEEEEEEEvNT_6ParamsE,"ax",@progbits
	.sectioninfo	@"SHI_REGISTERS=255"
	.align	128
.text._ZN7cutlass13device_kernelIN5flash19enable_sm80_to_sm89INS1_16FlashAttnFwdSm80INS1_25CollectiveMainloopFwdSm80ILi8ELi1ELb0EN4cute5tupleIJNS5_1CILi128EEENS7_ILi64EEENS7_ILi192EEEEEELi192ENS_10bfloat16_tEfNS_4arch4Sm80ELb0ELb1ELb0ELb1ELb0ELb1ELb1ELb1EEENS1_21CollectiveEpilogueFwdINS6_IJS8_SA_S9_EEENS6_IJNS7_ILi1EEESI_SI_EEESC_SE_Li256ELb1ELb1ELb1ELb0EEENS1_36VarlenDynamicPersistentTileSchedulerILi128ELi64ELi256ELi256ELb1ELb1ELb0ELb1ELb0ELb1EEEEEEEEEvNT_6ParamsE:
        .type           _ZN7cutlass13device_kernelIN5flash19enable_sm80_to_sm89INS1_16FlashAttnFwdSm80INS1_25CollectiveMainloopFwdSm80ILi8ELi1ELb0EN4cute5tupleIJNS5_1CILi128EEENS7_ILi64EEENS7_ILi192EEEEEELi192ENS_10bfloat16_tEfNS_4arch4Sm80ELb0ELb1ELb0ELb1ELb0ELb1ELb1ELb1EEENS1_21CollectiveEpilogueFwdINS6_IJS8_SA_S9_EEENS6_IJNS7_ILi1EEESI_SI_EEESC_SE_Li256ELb1ELb1ELb1ELb0EEENS1_36VarlenDynamicPersistentTileSchedulerILi128ELi64ELi256ELi256ELb1ELb1ELb0ELb1ELb0ELb1EEEEEEEEEvNT_6ParamsE,@function
        .size           _ZN7cutlass13device_kernelIN5flash19enable_sm80_to_sm89INS1_16FlashAttnFwdSm80INS1_25CollectiveMainloopFwdSm80ILi8ELi1ELb0EN4cute5tupleIJNS5_1CILi128EEENS7_ILi64EEENS7_ILi192EEEEEELi192ENS_10bfloat16_tEfNS_4arch4Sm80ELb0ELb1ELb0ELb1ELb0ELb1ELb1ELb1EEENS1_21CollectiveEpilogueFwdINS6_IJS8_SA_S9_EEENS6_IJNS7_ILi1EEESI_SI_EEESC_SE_Li256ELb1ELb1ELb1ELb0EEENS1_36VarlenDynamicPersistentTileSchedulerILi128ELi64ELi256ELi256ELb1ELb1ELb0ELb1ELb0ELb1EEEEEEEEEvNT_6ParamsE,(.L_x_2469 - _ZN7cutlass13device_kernelIN5flash19enable_sm80_to_sm89INS1_16FlashAttnFwdSm80INS1_25CollectiveMainloopFwdSm80ILi8ELi1ELb0EN4cute5tupleIJNS5_1CILi128EEENS7_ILi64EEENS7_ILi192EEEEEELi192ENS_10bfloat16_tEfNS_4arch4Sm80ELb0ELb1ELb0ELb1ELb0ELb1ELb1ELb1EEENS1_21CollectiveEpilogueFwdINS6_IJS8_SA_S9_EEENS6_IJNS7_ILi1EEESI_SI_EEESC_SE_Li256ELb1ELb1ELb1ELb0EEENS1_36VarlenDynamicPersistentTileSchedulerILi128ELi64ELi256ELi256ELb1ELb1ELb0ELb1ELb0ELb1EEEEEEEEEvNT_6ParamsE)
        .other          _ZN7cutlass13device_kernelIN5flash19enable_sm80_to_sm89INS1_16FlashAttnFwdSm80INS1_25CollectiveMainloopFwdSm80ILi8ELi1ELb0EN4cute5tupleIJNS5_1CILi128EEENS7_ILi64EEENS7_ILi192EEEEEELi192ENS_10bfloat16_tEfNS_4arch4Sm80ELb0ELb1ELb0ELb1ELb0ELb1ELb1ELb1EEENS1_21CollectiveEpilogueFwdINS6_IJS8_SA_S9_EEENS6_IJNS7_ILi1EEESI_SI_EEESC_SE_Li256ELb1ELb1ELb1ELb0EEENS1_36VarlenDynamicPersistentTileSchedulerILi128ELi64ELi256ELi256ELb1ELb1ELb0ELb1ELb0ELb1EEEEEEEEEvNT_6ParamsE,@"STO_CUDA_ENTRY STV_DEFAULT"
_ZN7cutlass13device_kernelIN5flash19enable_sm80_to_sm89INS1_16FlashAttnFwdSm80INS1_25CollectiveMainloopFwdSm80ILi8ELi1ELb0EN4cute5tupleIJNS5_1CILi128EEENS7_ILi64EEENS7_ILi192EEEEEELi192ENS_10bfloat16_tEfNS_4arch4Sm80ELb0ELb1ELb0ELb1ELb0ELb1ELb1ELb1EEENS1_21CollectiveEpilogueFwdINS6_IJS8_SA_S9_EEENS6_IJNS7_ILi1EEESI_SI_EEESC_SE_Li256ELb1ELb1ELb1ELb0EEENS1_36VarlenDynamicPersistentTileSchedulerILi128ELi64ELi256ELi256ELb1ELb1ELb0ELb1ELb0ELb1EEEEEEEEEvNT_6ParamsE:
        /* <DEDUP_REMOVED lines=25> */
[C---:B------:R-:W-:Y:S02]  /*0190*/  ISETP.GE.U32.AND P4, PT, R12.reuse, 0x2, PT ;  /* 0x000000020c00780c */ /* 0x040fe40003f86070 */
[----:B------:R-:W-:-:S02]  /*01a0*/  ISETP.GE.U32.AND P3, PT, R12, 0x4, PT ;  /* 0x000000040c00780c */ /* 0x000fc40003f66070 */
[C---:B------:R-:W-:Y:S02]  /*01b0*/  ISETP.GE.U32.AND P2, PT, R12.reuse, 0x8, PT ;  /* 0x000000080c00780c */ /* 0x040fe40003f46070 */
[----:B------:R-:W-:Y:S02]  /*01c0*/  ISETP.GE.U32.AND P1, PT, R12, 0x10, PT ;  /* 0x000000100c00780c */ /* 0x000fe40003f26070 */
[----:B------:R-:W-:Y:S01]  /*01d0*/  MOV R6, RZ ;  /* 0x000000ff00067202 */ /* 0x000fe20000000f00 */
[----:B---3--:R-:W-:-:S05]  /*01e0*/  IMAD R4, R10, R8, RZ ;  /* 0x000000080a047224 */ /* 0x008fca00078e02ff */
[----:B------:R-:W3:Y:S02]  /*01f0*/  SHFL.UP PT, R0, R4, 0x1, RZ ;  /* 0x0420000004007989 */ /* 0x000ee400000e00ff */
[----:B---3--:R-:W-:-:S05]  /*0200*/  SEL R0, R0, RZ, P5 ;  /* 0x000000ff00007207 */ /* 0x008fca0002800000 */
[----:B------:R-:W-:-:S05]  /*0210*/  IMAD.IADD R4, R4, 0x1, R0 ;  /* 0x0000000104047824 */ /* 0x000fca00078e0200 */
[----:B------:R-:W3:Y:S02]  /*0220*/  SHFL.UP PT, R0, R4, 0x2, RZ ;  /* 0x0440000004007989 */ /* 0x000ee400000e00ff */
[----:B---3--:R-:W-:-:S04]  /*0230*/  SEL R0, R0, RZ, P4 ;  /* 0x000000ff00007207 */ /* 0x008fc80002000000 */
[----:B------:R-:W-:-:S05]  /*0240*/  IADD3 R4, R4, R0, RZ ;  /* 0x0000000004047210 */ /* 0x000fca0007ffe0ff */
        /* <DEDUP_REMOVED lines=16> */
.L_x_576:
[----:B------:R-:W-:-:S04]  /*0350*/  IADD3 R0, R6, 0x1f, RZ ;  /* 0x0000001f06007810 */ /* 0x000fc80007ffe0ff */
[----:B------:R-:W-:-:S13]  /*0360*/  ISETP.GE.AND P0, PT, R0, c[0x0][0x53c], PT ;  /* 0x00014f0000007a0c */ /* 0x000fda0003f06270 */
[----:B------:R-:W-:Y:S05]  /*0370*/  @P0 BRA `(.L_x_573) ;  /* 0x00000bf000000947 */ /* 0x000fea0003800000 */
[----:B------:R-:W-:Y:S01]  /*0380*/  MOV R6, R0 ;  /* 0x0000000000067202 */ /* 0x000fe20000000f00 */
[----:B------:R-:W-:Y:S01]  /*0390*/  IMAD.MOV.U32 R8, RZ, RZ, RZ ;  /* 0x000000ffff087224 */ /* 0x000fe200078e00ff */
[----:B------:R-:W-:Y:S02]  /*03a0*/  MOV R10, RZ ;  /* 0x000000ff000a7202 */ /* 0x000fe40000000f00 */
[----:B------:R-:W-:-:S04]  /*03b0*/  IADD3 R0, R12, R6, RZ ;  /* 0x000000060c007210 */ /* 0x000fc80007ffe0ff */
[----:B------:R-:W-:-:S13]  /*03c0*/  ISETP.GE.OR P0, PT, R0, c[0x0][0x53c], !P6 ;  /* 0x00014f0000007a0c */ /* 0x000fda0007706670 */
[----:B------:R-:W-:Y:S01]  /*03d0*/  @!P0 MOV R2, 0x4 ;  /* 0x0000000400028802 */ /* 0x000fe20000000f00 */
[----:B------:R-:W-:-:S04]  /*03e0*/  @!P0 IMAD.MOV.U32 R3, RZ, RZ, 0x4 ;  /* 0x00000004ff038424 */ /* 0x000fc800078e00ff */
[----:B------:R-:W-:-:S04]  /*03f0*/  @!P0 IMAD.WIDE R4, R0, R2, c[0x0][0x580] ;  /* 0x0001600000048625 */ /* 0x000fc800078e0202 */
[----:B------:R-:W-:Y:S01]  /*0400*/  @!P0 IMAD.WIDE R2, R0, R3, c[0x0][0x578] ;  /* 0x00015e0000028625 */ /* 0x000fe200078e0203 */
[----:B------:R-:W3:Y:S04]  /*0410*/  @!P0 LDG.E R10, [R4.64] ;  /* 0x00000006040a8981 */ /* 0x000ee8000c1e1900 */
[----:B------:R-:W3:Y:S02]  /*0420*/  @!P0 LDG.E R8, [R2.64] ;  /* 0x0000000602088981 */ /* 0x000ee4000c1e1900 */
[----:B---3--:R-:W-:Y:S01]  /*0430*/  IMAD R4, R10, R8, RZ ;  /* 0x000000080a047224 */ /* 0x008fe200078e02ff */
[----:B------:R-:W-:Y:S05]  /*0440*/  BRA.DIV ~URZ, `(.L_x_574) ;  /* 0x000209f27f007947 */ /* 0x000fea000b800000 */
[----:B------:R1:W3:Y:S02]  /*0450*/  SHFL.UP PT, R0, R4, 0x1, RZ ;  /* 0x0420000004007989 */ /* 0x0002e400000e00ff */
.L_x_795:
        /* <DEDUP_REMOVED lines=16> */
.L_x_796:
[----:B---3--:R-:W-:-:S05]  /*0560*/  IMAD R0, R0, c[0x0][0x538], RZ ;  /* 0x00014e0000007a24 */ /* 0x008fca00078e02ff */
[----:B------:R-:W-:-:S04]  /*0570*/  IADD3 R7, R0, R7, RZ ;  /* 0x0000000700077210 */ /* 0x000fc80007ffe0ff */
[----:B------:R-:W-:-:S13]  /*0580*/  ISETP.GT.AND P0, PT, R7, UR4, PT ;  /* 0x0000000407007c0c */ /* 0x000fda000bf04270 */
[----:B-12---:R-:W-:Y:S05]  /*0590*/  @!P0 BRA `(.L_x_576) ;  /* 0xfffffdb000008947 */ /* 0x006fea000383ffff */
.L_x_572:
[----:B------:R-:W-:-:S05]  /*05a0*/  IADD3 R11, -R0, R7, RZ ;  /* 0x00000007000b7210 */ /* 0x000fca0007ffe1ff */
[----:B------:R-:W-:-:S05]  /*05b0*/  IMAD R0, R4, c[0x0][0x538], R11 ;  /* 0x00014e0004007a24 */ /* 0x000fca00078e020b */
[----:B------:R-:W-:Y:S01]  /*05c0*/  ISETP.GT.AND P0, PT, R0, UR4, PT ;  /* 0x0000000400007c0c */ /* 0x000fe2000bf04270 */
[----:B------:R-:W-:-:S12]  /*05d0*/  BRA.DIV ~URZ, `(.L_x_577) ;  /* 0x00020ab27f007947 */ /* 0x000fd8000b800000 */
[----:B------:R-:W-:-:S04]  /*05e0*/  VOTE.ANY R7, PT, !P0 ;  /* 0x0000000000077806 */ /* 0x000fc800040e0100 */
.L_x_797:
[----:B------:R-:W1:Y:S02]  /*05f0*/  POPC R0, R7 ;  /* 0x0000000700007309 */ /* 0x000e640000000000 */
[----:B-12---:R-:W-:Y:S01]  /*0600*/  IADD3 R247, R0, R6, RZ ;  /* 0x0000000600f77210 */ /* 0x006fe20007ffe0ff */
[----:B------:R-:W-:Y:S05]  /*0610*/  BRA.DIV ~URZ, `(.L_x_578) ;  /* 0x00020ac27f007947 */ /* 0x000fea000b800000 */
[----:B------:R1:W2:Y:S01]  /*0620*/  SHFL.IDX PT, R245, R10, R0, 0x1f ;  /* 0x00001f000af57589 */ /* 0x0002a200000e0000 */
[----:B------:R-:W-:-:S03]  /*0630*/  MOV R6, RZ ;  /* 0x000000ff00067202 */ /* 0x000fc60000000f00 */
[----:B------:R1:W3:Y:S04]  /*0640*/  SHFL.IDX PT, R10, R8, R0, 0x1f ;  /* 0x00001f00080a7589 */ /* 0x0002e800000e0000 */
.L_x_798:
[----:B------:R-:W-:Y:S01]  /*0650*/  ISETP.NE.AND P0, PT, R7, RZ, PT ;  /* 0x000000ff0700720c */ /* 0x000fe20003f05270 */
[----:B------:R-:W-:-:S12]  /*0660*/  BSSY B0, `(.L_x_579) ;  /* 0x0000005000007945 */ /* 0x000fd80003800000 */
[----:B------:R-:W-:Y:S05]  /*0670*/  @!P0 BRA `(.L_x_580) ;  /* 0x0000003000008947 */ /* 0x000fea0003800000 */
[----:B------:R-:W-:Y:S01]  /*0680*/  IADD3 R5, R0, -0x1, RZ ;  /* 0xffffffff00057810 */ /* 0x000fe20007ffe0ff */
[----:B------:R-:W-:Y:S05]  /*0690*/  BRA.DIV ~URZ, `(.L_x_581) ;  /* 0x00020b227f007947 */ /* 0x000fea000b800000 */
[----:B------:R4:W1:Y:S02]  /*06a0*/  SHFL.IDX PT, R6, R4, R5, 0x1f ;  /* 0x00001f0504067589 */ /* 0x00086400000e0000 */
.L_x_580:
[----:B------:R-:W-:Y:S05]  /*06b0*/  BSYNC B0 ;  /* 0x0000000000007941 */ /* 0x000fea0003800000 */
.L_x_579:
[----:B---3--:R-:W-:Y:S01]  /*06c0*/  ISETP.NE.AND P0, PT, R10, 0x1, PT ;  /* 0x000000010a00780c */ /* 0x008fe20003f05270 */
[----:B-1----:R-:W-:Y:S01]  /*06d0*/  IMAD R244, R6, c[0x0][0x538], R11 ;  /* 0x00014e0006f47a24 */ /* 0x002fe200078e020b */
[----:B------:R-:W-:Y:S04]  /*06e0*/  BSSY B0, `(.L_x_582) ;  /* 0x0000085000007945 */ /* 0x000fe80003800000 */
[----:B------:R-:W-:-:S07]  /*06f0*/  IADD3 R9, -R244, UR4, RZ ;  /* 0x00000004f4097c10 */ /* 0x000fce000fffe1ff */
[----:B------:R-:W-:Y:S05]  /*0700*/  @!P0 BRA `(.L_x_583) ;  /* 0x000003e000008947 */ /* 0x000fea0003800000 */
[-C--:B--2---:R-:W-:Y:S02]  /*0710*/  IABS R0, R245.reuse ;  /* 0x000000f500007213 */ /* 0x084fe40000000000 */
[----:B------:R-:W-:-:S03]  /*0720*/  IABS R6, R245 ;  /* 0x000000f500067213 */ /* 0x000fc60000000000 */
[----:B----4-:R-:W-:Y:S01]  /*0730*/  IMAD.MOV.U32 R5, RZ, RZ, R0 ;  /* 0x000000ffff057224 */ /* 0x010fe200078e0000 */
[----:B------:R-:W-:-:S03]  /*0740*/  IABS R0, R10 ;  /* 0x0000000a00007213 */ /* 0x000fc60000000000 */
[----:B------:R-:W1:Y:S02]  /*0750*/  I2F.RP R2, R5 ;  /* 0x0000000500027306 */ /* 0x000e640000209400 */
[----:B------:R-:W-:Y:S01]  /*0760*/  IMAD.MOV.U32 R8, RZ, RZ, R0 ;  /* 0x000000ffff087224 */ /* 0x000fe200078e0000 */
[----:B------:R-:W-:-:S05]  /*0770*/  IABS R0, R9 ;  /* 0x0000000900007213 */ /* 0x000fca0000000000 */
[----:B------:R-:W-:Y:S08]  /*0780*/  I2F.RP R7, R8 ;  /* 0x0000000800077306 */ /* 0x000ff00000209400 */
[----:B-1----:R-:W1:Y:S02]  /*0790*/  MUFU.RCP R2, R2 ;  /* 0x0000000200027308 */ /* 0x002e640000001000 */
[----:B-1----:R-:W-:-:S06]  /*07a0*/  IADD3 R2, R2, 0xffffffe, RZ ;  /* 0x0ffffffe02027810 */ /* 0x002fcc0007ffe0ff */
[----:B------:R-:W1:Y:S02]  /*07b0*/  F2I.FTZ.U32.TRUNC.NTZ R3, R2 ;  /* 0x0000000200037305 */ /* 0x000e64000021f000 */
        /* <DEDUP_REMOVED lines=51> */
.L_x_583:
[----:B------:R-:W-:-:S04]  /*0af0*/  IMAD.MOV.U32 R2, RZ, RZ, 0x4 ;  /* 0x00000004ff027424 */ /* 0x000fc800078e00ff */
[----:B------:R-:W-:-:S05]  /*0b00*/  IMAD.WIDE R2, R247, R2, c[0x0][0x590] ;  /* 0x00016400f7027625 */ /* 0x000fca00078e0202 */
        /* <DEDUP_REMOVED lines=12> */
[----:B----4-:R-:W-:Y:S01]  /*0bd0*/  IMAD R4, R2, R6, RZ ;  /* 0x0000000602047224 */ /* 0x010fe200078e02ff */
        /* <DEDUP_REMOVED lines=53> */
.L_x_584:
[----:B------:R-:W-:Y:S05]  /*0f30*/  BSYNC B0 ;  /* 0x0000000000007941 */ /* 0x000fea0003800000 */
.L_x_582:
[----:B------:R-:W-:-:S04]  /*0f40*/  LOP3.LUT R0, RZ, R0, RZ, 0x33, !PT ;  /* 0x00000000ff007212 */ /* 0x000fc800078e33ff */
[----:B------:R-:W-:Y:S01]  /*0f50*/  IADD3 R245, R0, R245, RZ ;  /* 0x000000f500f57210 */ /* 0x000fe20007ffe0ff */
[----:B------:R-:W-:Y:S05]  /*0f60*/  BRA `(.L_x_585) ;  /* 0x0000004000007947 */ /* 0x000fea0003800000 */
.L_x_573:
[----:B--2---:R-:W-:Y:S01]  /*0f70*/  IMAD.MOV.U32 R245, RZ, RZ, RZ ;  /* 0x000000fffff57224 */ /* 0x004fe200078e00ff */
[----:B------:R-:W-:Y:S01]  /*0f80*/  MOV R246, RZ ;  /* 0x000000ff00f67202 */ /* 0x000fe20000000f00 */
[----:B------:R-:W-:Y:S01]  /*0f90*/  IMAD.U32 R244, RZ, RZ, UR4 ;  /* 0x00000004fff47e24 */ /* 0x000fe2000f8e00ff */
[----:B------:R-:W-:Y:S02]  /*0fa0*/  MOV R247, c[0x0][0x53c] ;  /* 0x00014f0000f77a02 */ /* 0x000fe40000000f00 */
.L_x_585:
[----:B------:R-:W-:Y:S01]  /*0fb0*/  ISETP.NE.AND P0, PT, R12, RZ, PT ;  /* 0x000000ff0c00720c */ /* 0x000fe20003f05270 */
[----:B------:R-:W-:-:S12]  /*0fc0*/  WARPSYNC 0xffffffff ;  /* 0xffffffff00007948 */ /* 0x000fd80003800000 */
[----:B------:R1:W-:Y:S04]  /*0fd0*/  @!P0 STS.128 [0x18100], R244 ;  /* 0x018100f4ff008388 */ /* 0x0003e80000000c00 */
[----:B------:R-:W-:Y:S06]  /*0fe0*/  BAR.ARV 0x5, 0x100 ;  /* 0x0144000000007b1d */ /* 0x000fec0000002000 */
.L_x_571:
[----:B-12---:R-:W-:-:S13]  /*0ff0*/  ISETP.GE.AND P0, PT, R247, c[0x0][0x53c], PT ;  /* 0x00014f00f7007a0c */ /* 0x006fda0003f06270 */
[----:B------:R-:W-:Y:S05]  /*1000*/  @P0 EXIT ;  /* 0x000000000000094d */ /* 0x000fea0003800000 */
[----:B------:R-:W1:Y:S02]  /*1010*/  S2R R18, SR_TID.X ;  /* 0x0000000000127919 */ /* 0x000e640000002100 */
[----:B-1----:R-:W-:-:S04]  /*1020*/  SHF.R.S32.HI R13, RZ, 0x1f, R18 ;  /* 0x0000001fff0d7819 */ /* 0x002fc80000011412 */
[CC--:B------:R-:W-:Y:S02]  /*1030*/  LEA.HI R14, R13.reuse, R18.reuse, RZ, 0x3 ;  /* 0x000000120d0e7211 */ /* 0x0c0fe400078f18ff */
[-C--:B------:R-:W-:Y:S02]  /*1040*/  LEA.HI R3, R13, R18.reuse, RZ, 0x4 ;  /* 0x000000120d037211 */ /* 0x080fe400078f20ff */
[----:B------:R-:W-:Y:S02]  /*1050*/  SHF.R.S32.HI R19, RZ, 0x3, R14 ;  /* 0x00000003ff137819 */ /* 0x000fe4000001140e */
[----:B------:R-:W-:Y:S02]  /*1060*/  LOP3.LUT R2, R14, 0xfffffff8, RZ, 0xc0, !PT ;  /* 0xfffffff80e027812 */ /* 0x000fe400078ec0ff */
[----:B------:R-:W-:Y:S01]  /*1070*/  LOP3.LUT R0, R3, 0xfffffff0, RZ, 0xc0, !PT ;  /* 0xfffffff003007812 */ /* 0x000fe200078ec0ff */
[----:B------:R-:W-:Y:S01]  /*1080*/  IMAD.SHL.U32 R5, R19, 0x40, RZ ;  /* 0x0000004013057824 */ /* 0x000fe200078e00ff */
[----:B------:R-:W-:Y:S01]  /*1090*/  SHF.R.S32.HI R4, RZ, 0x4, R3 ;  /* 0x00000004ff047819 */ /* 0x000fe20000011403 */
[C---:B------:R-:W-:Y:S01]  /*10a0*/  IMAD.IADD R8, R18.reuse, 0x1, -R2 ;  /* 0x0000000112087824 */ /* 0x040fe200078e0a02 */
[----:B------:R-:W-:Y:S01]  /*10b0*/  LEA.HI R11, R13, R18, RZ, 0x5 ;  /* 0x000000120d0b7211 */ /* 0x000fe200078f28ff */
[----:B------:R-:W-:Y:S01]  /*10c0*/  IMAD.IADD R0, R18, 0x1, -R0 ;  /* 0x0000000112007824 */ /* 0x000fe200078e0a00 */
[----:B------:R-:W-:Y:S01]  /*10d0*/  LOP3.LUT R2, R5, 0x1c0, RZ, 0xc0, !PT ;  /* 0x000001c005027812 */ /* 0x000fe200078ec0ff */
[----:B------:R-:W-:Y:S01]  /*10e0*/  IMAD.SHL.U32 R248, R8, 0x8, RZ ;  /* 0x0000000808f87824 */ /* 0x000fe200078e00ff */
[----:B------:R-:W-:-:S02]  /*10f0*/  LEA.HI R3, R3, R4, RZ, 0x1 ;  /* 0x0000000403037211 */ /* 0x000fc400078f08ff */
[----:B------:R-:W-:Y:S02]  /*1100*/  SHF.R.S32.HI R6, RZ, 0x1f, R0 ;  /* 0x0000001fff067819 */ /* 0x000fe40000011400 */
[----:B------:R-:W-:Y:S02]  /*1110*/  SHF.R.U32.HI R5, RZ, 0x3, R2 ;  /* 0x00000003ff057819 */ /* 0x000fe40000011602 */
[----:B------:R-:W-:Y:S02]  /*1120*/  LOP3.LUT R3, R3, 0xfffffffe, RZ, 0xc0, !PT ;  /* 0xfffffffe03037812 */ /* 0x000fe400078ec0ff */
[----:B------:R-:W-:Y:S02]  /*1130*/  LOP3.LUT R2, R2, 0x38, R248, 0xf8, !PT ;  /* 0x0000003802027812 */ /* 0x000fe400078ef8f8 */
[----:B------:R-:W-:Y:S01]  /*1140*/  LEA.HI R10, R6, R0, RZ, 0x3 ;  /* 0x00000000060a7211 */ /* 0x000fe200078f18ff */
[----:B------:R-:W-:Y:S01]  /*1150*/  IMAD.IADD R12, R4, 0x1, -R3 ;  /* 0x00000001040c7824 */ /* 0x000fe200078e0a03 */
[----:B------:R-:W-:Y:S01]  /*1160*/  LOP3.LUT R9, R2, R5, RZ, 0x3c, !PT ;  /* 0x0000000502097212 */ /* 0x000fe200078e3cff */
[----:B------:R-:W-:Y:S01]  /*1170*/  IMAD.SHL.U32 R3, R8, 0x40, RZ ;  /* 0x0000004008037824 */ /* 0x000fe200078e00ff */
[----:B------:R-:W-:-:S02]  /*1180*/  LOP3.LUT R2, R10, 0xfffffff8, RZ, 0xc0, !PT ;  /* 0xfffffff80a027812 */ /* 0x000fc400078ec0ff */
[----:B------:R-:W-:Y:S02]  /*1190*/  LEA.HI R15, R13, R18, RZ, 0x2 ;  /* 0x000000120d0f7211 */ /* 0x000fe400078f10ff */
[----:B------:R-:W-:Y:S01]  /*11a0*/  SHF.R.S32.HI R6, RZ, 0x5, R11 ;  /* 0x00000005ff067819 */ /* 0x000fe2000001140b */
[----:B------:R-:W-:Y:S01]  /*11b0*/  IMAD.IADD R7, R0, 0x1, -R2 ;  /* 0x0000000100077824 */ /* 0x000fe200078e0a02 */
[----:B------:R-:W-:Y:S02]  /*11c0*/  LOP3.LUT R0, R3, 0x1c0, RZ, 0xc0, !PT ;  /* 0x000001c003007812 */ /* 0x000fe400078ec0ff */
[----:B------:R-:W-:Y:S02]  /*11d0*/  LOP3.LUT R3, R11, 0xffffffe0, RZ, 0xc0, !PT ;  /* 0xffffffe00b037812 */ /* 0x000fe400078ec0ff */
[--C-:B------:R-:W-:Y:S02]  /*11e0*/  SHF.R.S32.HI R241, RZ, 0x2, R15.reuse ;  /* 0x00000002fff17819 */ /* 0x100fe4000001140f */
[----:B------:R-:W-:Y:S01]  /*11f0*/  SHF.R.S32.HI R4, RZ, 0x1f, R15 ;  /* 0x0000001fff047819 */ /* 0x000fe2000001140f */
[----:B------:R-:W-:Y:S01]  /*1200*/  IMAD.IADD R17, R18, 0x1, -R3 ;  /* 0x0000000112117824 */ /* 0x000fe200078e0a03 */
[----:B------:R-:W-:-:S02]  /*1210*/  LOP3.LUT R5, R0, 0x8, R14, 0xf8, !PT ;  /* 0x0000000800057812 */ /* 0x000fc400078ef80e */
[----:B------:R-:W-:Y:S02]  /*1220*/  SHF.R.U32.HI R2, RZ, 0x3, R0 ;  /* 0x00000003ff027819 */ /* 0x000fe40000011600 */
[----:B------:R-:W-:Y:S02]  /*1230*/  SHF.R.S32.HI R0, RZ, 0x1f, R11 ;  /* 0x0000001fff007819 */ /* 0x000fe4000001140b */
[----:B------:R-:W-:Y:S02]  /*1240*/  LEA.HI R4, R4, R241, RZ, 0x3 ;  /* 0x000000f104047211 */ /* 0x000fe400078f18ff */
[----:B------:R-:W-:Y:S02]  /*1250*/  LOP3.LUT R14, R5, R2, RZ, 0x3c, !PT ;  /* 0x00000002050e7212 */ /* 0x000fe400078e3cff */
[----:B------:R-:W-:Y:S02]  /*1260*/  LEA.HI R0, R0, R6, RZ, 0x3 ;  /* 0x0000000600007211 */ /* 0x000fe400078f18ff */
[----:B------:R-:W-:-:S02]  /*1270*/  LEA.HI R5, R13, R18, RZ, 0x6 ;  /* 0x000000120d057211 */ /* 0x000fc400078f30ff */
[----:B------:R-:W-:Y:S02]  /*1280*/  LOP3.LUT R3, R4, 0xfffffff8, RZ, 0xc0, !PT ;  /* 0xfffffff804037812 */ /* 0x000fe400078ec0ff */
[----:B------:R-:W-:Y:S01]  /*1290*/  SHF.R.S32.HI R11, RZ, 0x1f, R17 ;  /* 0x0000001fff0b7819 */ /* 0x000fe20000011411 */
[----:B------:R-:W-:Y:S01]  /*12a0*/  IMAD.SHL.U32 R5, R5, 0x8, RZ ;  /* 0x0000000805057824 */ /* 0x000fe200078e00ff */
[----:B------:R-:W-:Y:S01]  /*12b0*/  LOP3.LUT R2, R0, 0xffffff8, RZ, 0xc0, !PT ;  /* 0x0ffffff800027812 */ /* 0x000fe200078ec0ff */
[----:B------:R-:W-:Y:S01]  /*12c0*/  IMAD.IADD R0, R241, 0x1, -R3 ;  /* 0x00000001f1007824 */ /* 0x000fe200078e0a03 */
[----:B------:R-:W-:Y:S02]  /*12d0*/  LEA.HI R11, R11, R17, RZ, 0x2 ;  /* 0x000000110b0b7211 */ /* 0x000fe400078f10ff */
[----:B------:R-:W-:Y:S01]  /*12e0*/  LOP3.LUT R215, R9, 0x7ffffe00, R5, 0xf8, !PT ;  /* 0x7ffffe0009d77812 */ /* 0x000fe200078ef805 */
[----:B------:R-:W-:Y:S01]  /*12f0*/  IMAD.IADD R3, R6, 0x1, -R2 ;  /* 0x0000000106037824 */ /* 0x000fe200078e0a02 */
[----:B------:R-:W-:Y:S01]  /*1300*/  SHF.R.S32.HI R2, RZ, 0x2, R11 ;  /* 0x00000002ff027819 */ /* 0x000fe2000001140b */
[----:B------:R-:W-:Y:S01]  /*1310*/  IMAD.SHL.U32 R5, R7, 0x40, RZ ;  /* 0x0000004007057824 */ /* 0x000fe200078e00ff */
[C---:B------:R-:W-:Y:S01]  /*1320*/  LOP3.LUT R4, R0.reuse, 0x1, RZ, 0xc0, !PT ;  /* 0x0000000100047812 */ /* 0x040fe200078ec0ff */
[----:B------:R-:W-:Y:S01]  /*1330*/  IMAD.SHL.U32 R215, R215, 0x2, RZ ;  /* 0x00000002d7d77824 */ /* 0x000fe200078e00ff */
[----:B------:R-:W-:Y:S01]  /*1340*/  LOP3.LUT P2, RZ, R0, 0x4, RZ, 0xc0, !PT ;  /* 0x0000000400ff7812 */ /* 0x000fe2000784c0ff */
[----:B------:R-:W-:Y:S01]  /*1350*/  IMAD R16, R3, 0x10, R2 ;  /* 0x0000001003107824 */ /* 0x000fe200078e0202 */
[----:B------:R-:W-:Y:S01]  /*1360*/  ISETP.NE.U32.AND P1, PT, R4, 0x1, PT ;  /* 0x000000010400780c */ /* 0x000fe20003f25070 */
[----:B------:R-:W-:Y:S01]  /*1370*/  IMAD.SHL.U32 R3, R12, 0x8, RZ ;  /* 0x000000080c037824 */ /* 0x000fe200078e00ff */
[----:B------:R-:W-:-:S02]  /*1380*/  LOP3.LUT R2, R5, 0x1c0, RZ, 0xc0, !PT ;  /* 0x000001c005027812 */ /* 0x000fc400078ec0ff */
[----:B------:R-:W-:Y:S01]  /*1390*/  LOP3.LUT R4, R15, 0xfffffffc, RZ, 0xc0, !PT ;  /* 0xfffffffc0f047812 */ /* 0x000fe200078ec0ff */
[----:B------:R-:W-:Y:S01]  /*13a0*/  STL [R1+0x3c], R16 ;  /* 0x00003c1001007387 */ /* 0x000fe20000100800 */
[C---:B------:R-:W-:Y:S01]  /*13b0*/  LOP3.LUT P0, RZ, R0.reuse, 0x2, RZ, 0xc0, !PT ;  /* 0x0000000200ff7812 */ /* 0x040fe2000780c0ff */
[----:B------:R-:W-:Y:S01]  /*13c0*/  IMAD.SHL.U32 R0, R0, 0x40, RZ ;  /* 0x0000004000007824 */ /* 0x000fe200078e00ff */
[----:B------:R-:W-:Y:S01]  /*13d0*/  LOP3.LUT R3, R2, 0x8, R3, 0xf8, !PT ;  /* 0x0000000802037812 */ /* 0x000fe200078ef803 */
[----:B------:R-:W-:Y:S01]  /*13e0*/  IMAD.IADD R18, R18, 0x1, -R4 ;  /* 0x0000000112127824 */ /* 0x000fe200078e0a04 */
[----:B------:R-:W-:Y:S02]  /*13f0*/  SHF.R.U32.HI R2, RZ, 0x3, R2 ;  /* 0x00000003ff027819 */ /* 0x000fe40000011602 */
[----:B------:R-:W-:Y:S01]  /*1400*/  LOP3.LUT P6, RZ, R7, 0x2, RZ, 0xc0, !PT ;  /* 0x0000000207ff7812 */ /* 0x000fe200078cc0ff */
[----:B------:R-:W-:Y:S01]  /*1410*/  IMAD.SHL.U32 R128, R18, 0x8, RZ ;  /* 0x0000000812807824 */ /* 0x000fe200078e00ff */
[----:B------:R-:W-:Y:S01]  /*1420*/  LOP3.LUT R5, R3, R2, RZ, 0x3c, !PT ;  /* 0x0000000203057212 */ /* 0x000fe200078e3cff */
[----:B------:R-:W-:Y:S01]  /*1430*/  IMAD.SHL.U32 R3, R10, 0x40, RZ ;  /* 0x000000400a037824 */ /* 0x000fe200078e00ff */
[----:B------:R-:W-:Y:S01]  /*1440*/  LOP3.LUT R2, R0, 0x1c0, RZ, 0xc0, !PT ;  /* 0x000001c000027812 */ /* 0x000fe200078ec0ff */
[C---:B------:R-:W-:Y:S01]  /*1450*/  IMAD.SHL.U32 R0, R6.reuse, 0x400, RZ ;  /* 0x0000040006007824 */ /* 0x040fe200078e00ff */
[----:B------:R-:W-:Y:S01]  /*1460*/  LOP3.LUT P5, RZ, R7, 0x4, RZ, 0xc0, !PT ;  /* 0x0000000407ff7812 */ /* 0x000fe200078ac0ff */
[----:B------:R-:W-:Y:S01]  /*1470*/  IMAD.SHL.U32 R6, R6, 0x200, RZ ;  /* 0x0000020006067824 */ /* 0x000fe200078e00ff */
[----:B------:R-:W-:Y:S01]  /*1480*/  SHF.R.U32.HI R13, RZ, 0x3, R2 ;  /* 0x00000003ff0d7819 */ /* 0x000fe20000011602 */
[----:B------:R-:W-:Y:S01]  /*1490*/  IMAD R9, R18, 0x2, R0 ;  /* 0x0000000212097824 */ /* 0x000fe200078e0200 */
[----:B------:R-:W-:Y:S01]  /*14a0*/  LOP3.LUT R7, R2, 0x18, R128, 0xf8, !PT ;  /* 0x0000001802077812 */ /* 0x000fe200078ef880 */
[----:B------:R1:W-:Y:S01]  /*14b0*/  STL [R1+0x10], R2 ;  /* 0x0000100201007387 */ /* 0x0003e20000100800 */
[----:B------:R-:W-:Y:S01]  /*14c0*/  LOP3.LUT R4, R13, R2, RZ, 0xfc, !PT ;  /* 0x000000020d047212 */ /* 0x000fe200078efcff */
[----:B------:R-:W-:Y:S01]  /*14d0*/  IMAD.MOV.U32 R10, RZ, RZ, 0x40 ;  /* 0x00000040ff0a7424 */ /* 0x000fe200078e00ff */
[----:B------:R-:W-:Y:S01]  /*14e0*/  LOP3.LUT R235, R6, R7, R13, 0xf6, !PT ;  /* 0x0000000706eb7212 */ /* 0x000fe200078ef60d */
[C---:B------:R-:W-:Y:S01]  /*14f0*/  IMAD R6, R8.reuse, 0x20, R19 ;  /* 0x0000002008067824 */ /* 0x040fe200078e0213 */
[----:B------:R-:W-:Y:S01]  /*1500*/  LOP3.LUT R3, R3, 0xfffffe00, RZ, 0xc0, !PT ;  /* 0xfffffe0003037812 */ /* 0x000fe200078ec0ff */
[----:B------:R-:W-:Y:S01]  /*1510*/  STL [R1+0x14], R13 ;  /* 0x0000140d01007387 */ /* 0x000fe20000100800 */
[----:B------:R-:W-:Y:S01]  /*1520*/  LOP3.LUT P4, RZ, R8, 0x2, RZ, 0xc0, !PT ;  /* 0x0000000208ff7812 */ /* 0x000fe2000788c0ff */
[----:B------:R-:W-:Y:S01]  /*1530*/  IMAD.IADD R9, R9, 0x1, R4 ;  /* 0x0000000109097824 */ /* 0x000fe200078e0204 */
[CC--:B------:R-:W-:Y:S01]  /*1540*/  IADD3 R4, R5.reuse, R3.reuse, R0 ;  /* 0x0000000305047210 */ /* 0x0c0fe20007ffe000 */
[----:B------:R2:W-:Y:S01]  /*1550*/  STL [R1+0x34], R6 ;  /* 0x0000340601007387 */ /* 0x0005e20000100800 */
[C---:B------:R-:W-:Y:S01]  /*1560*/  LEA.HI R0, R18.reuse, R18, RZ, 0x1 ;  /* 0x0000001212007211 */ /* 0x040fe200078f08ff */
[----:B------:R-:W-:Y:S01]  /*1570*/  IMAD.SHL.U32 R140, R18, 0x4, RZ ;  /* 0x00000004128c7824 */ /* 0x000fe200078e00ff */
[----:B------:R-:W-:-:S02]  /*1580*/  LOP3.LUT R5, R5, R3, RZ, 0xfc, !PT ;  /* 0x0000000305057212 */ /* 0x000fc400078efcff */
[----:B------:R-:W-:Y:S02]  /*1590*/  LOP3.LUT R3, R0, 0x1ffffffe, RZ, 0xc0, !PT ;  /* 0x1ffffffe00037812 */ /* 0x000fe400078ec0ff */
[----:B------:R-:W-:Y:S02]  /*15a0*/  LOP3.LUT P3, RZ, R8, 0x4, RZ, 0xc0, !PT ;  /* 0x0000000408ff7812 */ /* 0x000fe4000786c0ff */
[----:B------:R-:W-:Y:S01]  /*15b0*/  LEA R9, R9, 0x80, 0x1 ;  /* 0x0000008009097811 */ /* 0x000fe200078e08ff */
[----:B------:R-:W-:Y:S01]  /*15c0*/  IMAD.IADD R3, R18, 0x1, -R3 ;  /* 0x0000000112037824 */ /* 0x000fe200078e0a03 */
[----:B------:R-:W-:Y:S02]  /*15d0*/  SEL R0, R10, 0xffffffc0, !P3 ;  /* 0xffffffc00a007807 */ /* 0x000fe40005800000 */
[----:B------:R-:W-:Y:S01]  /*15e0*/  LEA R198, R4, 0xc100, 0x1 ;  /* 0x0000c10004c67811 */ /* 0x000fe200078e08ff */
[----:B-1----:R-:W-:Y:S01]  /*15f0*/  IMAD R2, R12, 0x200, R14 ;  /* 0x000002000c027824 */ /* 0x002fe200078e020e */
[----:B------:R-:W-:Y:S01]  /*1600*/  LEA R192, R5, 0x100, 0x1 ;  /* 0x0000010005c07811 */ /* 0x000fe200078e08ff */
[----:B------:R-:W-:Y:S01]  /*1610*/  IMAD.MOV.U32 R12, RZ, RZ, 0x20 ;  /* 0x00000020ff0c7424 */ /* 0x000fe200078e00ff */
[----:B------:R-:W-:-:S02]  /*1620*/  SEL R7, R10, 0xffffffc0, !P2 ;  /* 0xffffffc00a077807 */ /* 0x000fc40005000000 */
[----:B------:R-:W-:Y:S01]  /*1630*/  LEA R147, R2, 0x6100, 0x1 ;  /* 0x0000610002937811 */ /* 0x000fe200078e08ff */
[----:B------:R-:W-:Y:S01]  /*1640*/  IMAD R2, R3, 0x8, R16 ;  /* 0x0000000803027824 */ /* 0x000fe200078e0210 */
[C---:B------:R-:W-:Y:S02]  /*1650*/  SEL R8, R12.reuse, 0xffffffe0, !P0 ;  /* 0xffffffe00c087807 */ /* 0x040fe40004000000 */
[C---:B------:R-:W-:Y:S01]  /*1660*/  IADD3 R202, R147.reuse, 0x20, RZ ;  /* 0x0000002093ca7810 */ /* 0x040fe20007ffe0ff */
[----:B------:R-:W-:Y:S01]  /*1670*/  IMAD.IADD R197, R147, 0x1, R0 ;  /* 0x0000000193c57824 */ /* 0x000fe200078e0200 */
[----:B--2---:R-:W-:Y:S01]  /*1680*/  LOP3.LUT R6, R11, 0x7ffffffc, RZ, 0xc0, !PT ;  /* 0x7ffffffc0b067812 */ /* 0x004fe200078ec0ff */
[----:B------:R1:W-:Y:S01]  /*1690*/  STL [R1], R2 ;  /* 0x0000000201007387 */ /* 0x0003e20000100800 */
[----:B------:R-:W-:Y:S02]  /*16a0*/  @P4 IADD3 R202, R147, -0x20, RZ ;  /* 0xffffffe093ca4810 */ /* 0x000fe40007ffe0ff */
[----:B------:R-:W-:Y:S01]  /*16b0*/  SEL R3, R12, 0xffffffe0, !P6 ;  /* 0xffffffe00c037807 */ /* 0x000fe20007000000 */
[----:B------:R-:W-:Y:S01]  /*16c0*/  IMAD.IADD R6, R17, 0x1, -R6 ;  /* 0x0000000111067824 */ /* 0x000fe200078e0a06 */
[----:B------:R-:W-:Y:S01]  /*16d0*/  STL [R1+0x18], R9 ;  /* 0x0000180901007387 */ /* 0x000fe20000100800 */
[----:B------:R-:W-:Y:S01]  /*16e0*/  IMAD.IADD R194, R0, 0x1, R202 ;  /* 0x0000000100c27824 */ /* 0x000fe200078e02ca */
[----:B------:R-:W-:Y:S01]  /*16f0*/  IADD3 R143, R140, 0x20, RZ ;  /* 0x000000208c8f7810 */ /* 0x000fe20007ffe0ff */
[----:B------:R-:W-:Y:S01]  /*1700*/  IMAD.SHL.U32 R237, R6, 0x2, RZ ;  /* 0x0000000206ed7824 */ /* 0x000fe200078e00ff */
[C---:B------:R-:W-:Y:S01]  /*1710*/  IADD3 R6, R9.reuse, -0x10, RZ ;  /* 0xfffffff009067810 */ /* 0x040fe20007ffe0ff */
[----:B------:R-:W-:Y:S01]  /*1720*/  IMAD.IADD R199, R198, 0x1, R3 ;  /* 0x00000001c6c77824 */ /* 0x000fe200078e0203 */
[----:B------:R-:W-:Y:S01]  /*1730*/  @P1 IADD3 R6, R9, 0x10, RZ ;  /* 0x0000001009061810 */ /* 0x000fe20007ffe0ff */
[----:B------:R-:W-:Y:S01]  /*1740*/  IMAD.IADD R193, R3, 0x1, R192 ;  /* 0x0000000103c17824 */ /* 0x000fe200078e02c0 */
[C---:B------:R-:W-:Y:S01]  /*1750*/  IADD3 R142, R140.reuse, 0x40, RZ ;  /* 0x000000408c8e7810 */ /* 0x040fe20007ffe0ff */
[----:B------:R-:W-:Y:S01]  /*1760*/  IMAD.IADD R131, R140, 0x1, R143 ;  /* 0x000000018c837824 */ /* 0x000fe200078e028f */
[----:B------:R-:W-:Y:S01]  /*1770*/  LEA R235, R235, 0x100, 0x1 ;  /* 0x00000100ebeb7811 */ /* 0x000fe200078e08ff */
[--C-:B------:R-:W-:Y:S01]  /*1780*/  IMAD.IADD R0, R8, 0x1, R6.reuse ;  /* 0x0000000108007824 */ /* 0x100fe200078e0206 */
[----:B------:R-:W-:Y:S01]  /*1790*/  STL [R1+0x24], R6 ;  /* 0x0000240601007387 */ /* 0x000fe20000100800 */
[----:B------:R-:W-:Y:S01]  /*17a0*/  IMAD.IADD R3, R7, 0x1, R6 ;  /* 0x0000000107037824 */ /* 0x000fe200078e0206 */
[C---:B------:R-:W-:Y:S01]  /*17b0*/  IADD3 R146, R140.reuse, 0x10, RZ ;  /* 0x000000108c927810 */ /* 0x040fe20007ffe0ff */
[C---:B------:R-:W-:Y:S01]  /*17c0*/  IMAD.IADD R130, R140.reuse, 0x1, R142 ;  /* 0x000000018c827824 */ /* 0x040fe200078e028e */
[----:B------:R2:W-:Y:S01]  /*17d0*/  STL [R1+0x28], R0 ;  /* 0x0000280001007387 */ /* 0x0005e20000100800 */
[C---:B------:R-:W-:Y:S01]  /*17e0*/  IADD3 R145, R140.reuse, 0x30, RZ ;  /* 0x000000308c917810 */ /* 0x040fe20007ffe0ff */
[----:B------:R-:W-:Y:S01]  /*17f0*/  IMAD.IADD R236, R235, 0x1, R7 ;  /* 0x00000001ebec7824 */ /* 0x000fe200078e0207 */
[----:B------:R-:W-:Y:S01]  /*1800*/  IADD3 R144, R140, 0x50, RZ ;  /* 0x000000508c907810 */ /* 0x000fe20007ffe0ff */
[----:B------:R3:W-:Y:S01]  /*1810*/  STL [R1+0x30], R3 ;  /* 0x0000300301007387 */ /* 0x0007e20000100800 */
[----:B-1----:R-:W-:-:S02]  /*1820*/  SEL R2, R10, 0xffffffc0, !P5 ;  /* 0xffffffc00a027807 */ /* 0x002fc40006800000 */
[C---:B------:R-:W-:Y:S02]  /*1830*/  IADD3 R213, R202.reuse, 0x800, RZ ;  /* 0x00000800cad57810 */ /* 0x040fe40007ffe0ff */
[----:B------:R-:W-:Y:S01]  /*1840*/  IADD3 R212, R202, 0x1000, RZ ;  /* 0x00001000cad47810 */ /* 0x000fe20007ffe0ff */
[----:B------:R-:W-:Y:S01]  /*1850*/  IMAD.IADD R201, R198, 0x1, R2 ;  /* 0x00000001c6c97824 */ /* 0x000fe200078e0202 */
[----:B------:R-:W-:Y:S01]  /*1860*/  IADD3 R211, R202, 0x1800, RZ ;  /* 0x00001800cad37810 */ /* 0x000fe20007ffe0ff */
[----:B------:R-:W-:Y:S01]  /*1870*/  IMAD.IADD R196, R2, 0x1, R192 ;  /* 0x0000000102c47824 */ /* 0x000fe200078e02c0 */
[C---:B------:R-:W-:Y:S01]  /*1880*/  IADD3 R210, R202.reuse, 0x2000, RZ ;  /* 0x00002000cad27810 */ /* 0x040fe20007ffe0ff */
[----:B------:R-:W-:Y:S01]  /*1890*/  IMAD.IADD R200, R199, 0x1, R2 ;  /* 0x00000001c7c87824 */ /* 0x000fe200078e0202 */
[----:B------:R-:W-:Y:S01]  /*18a0*/  IADD3 R209, R202, 0x2800, RZ ;  /* 0x00002800cad17810 */ /* 0x000fe20007ffe0ff */
[----:B------:R-:W-:Y:S01]  /*18b0*/  IMAD.IADD R195, R2, 0x1, R193 ;  /* 0x0000000102c37824 */ /* 0x000fe200078e02c1 */
[----:B------:R-:W-:-:S02]  /*18c0*/  IADD3 R208, R202, 0x3000, RZ ;  /* 0x00003000cad07810 */ /* 0x000fc40007ffe0ff */
[C---:B------:R-:W-:Y:S02]  /*18d0*/  IADD3 R207, R202.reuse, 0x3800, RZ ;  /* 0x00003800cacf7810 */ /* 0x040fe40007ffe0ff */
[C---:B------:R-:W-:Y:S02]  /*18e0*/  IADD3 R206, R202.reuse, 0x4000, RZ ;  /* 0x00004000cace7810 */ /* 0x040fe40007ffe0ff */
[C---:B------:R-:W-:Y:S01]  /*18f0*/  IADD3 R205, R202.reuse, 0x4800, RZ ;  /* 0x00004800cacd7810 */ /* 0x040fe20007ffe0ff */
[----:B--2---:R-:W-:Y:S01]  /*1900*/  IMAD.IADD R0, R7, 0x1, R0 ;  /* 0x0000000107007824 */ /* 0x004fe200078e0200 */
[C---:B------:R-:W-:Y:S02]  /*1910*/  IADD3 R204, R202.reuse, 0x5000, RZ ;  /* 0x00005000cacc7810 */ /* 0x040fe40007ffe0ff */
[----:B------:R-:W-:Y:S02]  /*1920*/  IADD3 R203, R202, 0x5800, RZ ;  /* 0x00005800cacb7810 */ /* 0x000fe40007ffe0ff */
[----:B------:R3:W-:Y:S04]  /*1930*/  STL [R1+0x2c], R0 ;  /* 0x00002c0001007387 */ /* 0x0007e80000100800 */
.L_x_794:
[----:B------:R-:W-:Y:S01]  /*1940*/  ISETP.NE.U32.AND P0, PT, RZ, c[0x0][0x370], PT ;  /* 0x0000dc00ff007a0c */ /* 0x000fe20003f05070 */
[----:B------:R-:W-:Y:S01]  /*1950*/  IMAD.MOV.U32 R14, RZ, RZ, 0x4 ;  /* 0x00000004ff0e7424 */ /* 0x000fe200078e00ff */
[----:B------:R-:W-:Y:S01]  /*1960*/  ISETP.NE.U32.AND P1, PT, RZ, c[0x0][0x360], PT ;  /* 0x0000d800ff007a0c */ /* 0x000fe20003f25070 */
[----:B------:R-:W-:Y:S01]  /*1970*/  IMAD.MOV.U32 R132, RZ, RZ, RZ ;  /* 0x000000ffff847224 */ /* 0x000fe200078e00ff */
[----:B------:R-:W-:Y:S01]  /*1980*/  ISETP.NE.AND.EX P2, PT, RZ, c[0x0][0x374], PT, P0 ;  /* 0x0000dd00ff007a0c */ /* 0x000fe20003f45300 */
[----:B------:R-:W-:Y:S01]  /*1990*/  IMAD.MOV.U32 R180, RZ, RZ, RZ ;  /* 0x000000ffffb47224 */ /* 0x000fe200078e00ff */
[----:B------:R-:W-:Y:S01]  /*19a0*/  ISETP.NE.AND.EX P0, PT, RZ, c[0x0][0x364], PT, P1 ;  /* 0x0000d900ff007a0c */ /* 0x000fe20003f05310 */
[----:B------:R-:W-:Y:S01]  /*19b0*/  IMAD.MOV.U32 R127, RZ, RZ, RZ ;  /* 0x000000ffff7f7224 */ /* 0x000fe200078e00ff */
[----:B------:R-:W-:Y:S01]  /*19c0*/  ISETP.NE.U32.AND P1, PT, RZ, c[0x0][0x348], PT ;  /* 0x0000d200ff007a0c */ /* 0x000fe20003f25070 */
[----:B------:R-:W-:Y:S01]  /*19d0*/  IMAD.MOV.U32 R13, RZ, RZ, RZ ;  /* 0x000000ffff0d7224 */ /* 0x000fe200078e00ff */
[----:B------:R-:W-:Y:S01]  /*19e0*/  ISETP.NE.U32.AND P6, PT, RZ, c[0x0][0x350], PT ;  /* 0x0000d400ff007a0c */ /* 0x000fe20003fc5070 */
[----:B------:R-:W-:Y:S01]  /*19f0*/  IMAD.WIDE R6, R247, R14, c[0x0][0x348] ;  /* 0x0000d200f7067625 */ /* 0x000fe200078e020e */
[----:B------:R-:W-:-:S02]  /*1a00*/  ISETP.NE.U32.AND P3, PT, RZ, c[0x0][0x358], PT ;  /* 0x0000d600ff007a0c */ /* 0x000fc40003f65070 */
[----:B------:R-:W-:Y:S01]  /*1a10*/  ISETP.NE.AND.EX P1, PT, RZ, c[0x0][0x34c], PT, P1 ;  /* 0x0000d300ff007a0c */ /* 0x000fe20003f25310 */
[CC--:B------:R-:W-:Y:S01]  /*1a20*/  IMAD.WIDE R4, R247.reuse, R14.reuse, c[0x0][0x350] ;  /* 0x0000d400f7047625 */ /* 0x0c0fe200078e020e */
[----:B------:R-:W-:Y:S02]  /*1a30*/  ISETP.NE.AND.EX P6, PT, RZ, c[0x0][0x354], PT, P6 ;  /* 0x0000d500ff007a0c */ /* 0x000fe40003fc5360 */
[----:B------:R-:W-:Y:S01]  /*1a40*/  ISETP.NE.AND.EX P3, PT, RZ, c[0x0][0x35c], PT, P3 ;  /* 0x0000d700ff007a0c */ /* 0x000fe20003f65330 */
[----:B------:R-:W-:-:S04]  /*1a50*/  @P2 IMAD.WIDE R10, R247, R14, c[0x0][0x370] ;  /* 0x0000dc00f70a2625 */ /* 0x000fc800078e020e */
[CC--:B------:R-:W-:Y:S01]  /*1a60*/  @P0 IMAD.WIDE R8, R247.reuse, R14.reuse, c[0x0][0x360] ;  /* 0x0000d800f7080625 */ /* 0x0c0fe200078e020e */
[----:B------:R1:W5:Y:S03]  /*1a70*/  @P2 LDG.E R132, [R10.64] ;  /* 0x000000060a842981 */ /* 0x000366000c1e1900 */
[----:B---3--:R-:W-:Y:S01]  /*1a80*/  IMAD.WIDE R2, R247, R14, c[0x0][0x358] ;  /* 0x0000d600f7027625 */ /* 0x008fe200078e020e */
[----:B------:R1:W5:Y:S04]  /*1a90*/  @P0 LDG.E R239, [R8.64] ;  /* 0x0000000608ef0981 */ /* 0x000368000c1e1900 */
[----:B------:R1:W5:Y:S04]  /*1aa0*/  @P1 LDG.E R180, [R6.64] ;  /* 0x0000000606b41981 */ /* 0x000368000c1e1900 */
[----:B------:R1:W5:Y:S04]  /*1ab0*/  @P6 LDG.E R127, [R4.64] ;  /* 0x00000006047f6981 */ /* 0x000368000c1e1900 */
[----:B------:R1:W5:Y:S01]  /*1ac0*/  @P3 LDG.E R13, [R2.64] ;  /* 0x00000006020d3981 */ /* 0x000362000c1e1900 */
[----:B------:R-:W-:-:S05]  /*1ad0*/  LOP3.LUT R20, R246, 0xffff, RZ, 0xc0, !PT ;  /* 0x0000fffff6147812 */ /* 0x000fca00078ec0ff */
[----:B------:R1:W-:Y:S01]  /*1ae0*/  STL [R1+0x4], R20 ;  /* 0x0000041401007387 */ /* 0x0003e20000100800 */
[----:B------:R-:W-:Y:S01]  /*1af0*/  YIELD ;  /* 0x0000000000007946 */ /* 0x000fe20003800000 */
[----:B------:R-:W-:Y:S05]  /*1b00*/  @P0 BRA `(.L_x_586) ;  /* 0x0000005000000947 */ /* 0x000fea0003800000 */
[----:B-----5:R-:W-:Y:S01]  /*1b10*/  MOV R239, c[0x0][0x168] ;  /* 0x00005a0000ef7a02 */ /* 0x020fe20000000f00 */
[----:B------:R-:W-:Y:S05]  /*1b20*/  @!P1 BRA `(.L_x_586) ;  /* 0x0000003000009947 */ /* 0x000fea0003800000 */
[----:B-1----:R-:W2:Y:S04]  /*1b30*/  LDG.E R8, [R6.64] ;  /* 0x0000000606087981 */ /* 0x002ea8000c1e1900 */
[----:B------:R-:W2:Y:S02]  /*1b40*/  LDG.E R0, [R6.64+0x4] ;  /* 0x0000040606007981 */ /* 0x000ea4000c1e1900 */
[----:B--2---:R-:W-:Y:S02]  /*1b50*/  IADD3 R239, -R8, R0, RZ ;  /* 0x0000000008ef7210 */ /* 0x004fe40007ffe1ff */
.L_x_586:
[----:B------:R-:W-:-:S04]  /*1b60*/  ISETP.NE.U32.AND P0, PT, RZ, c[0x0][0x368], PT ;  /* 0x0000da00ff007a0c */ /* 0x000fc80003f05070 */
[----:B------:R-:W-:-:S13]  /*1b70*/  ISETP.NE.AND.EX P0, PT, RZ, c[0x0][0x36c], PT, P0 ;  /* 0x0000db00ff007a0c */ /* 0x000fda0003f05300 */
[----:B------:R-:W-:Y:S05]  /*1b80*/  @!P0 BRA `(.L_x_587) ;  /* 0x0000003000008947 */ /* 0x000fea0003800000 */
[----:B-1----:R-:W-:-:S05]  /*1b90*/  IMAD.WIDE R4, R247, R14, c[0x0][0x368] ;  /* 0x0000da00f7047625 */ /* 0x002fca00078e020e */
[----:B------:R1:W5:Y:S01]  /*1ba0*/  LDG.E R11, [R4.64] ;  /* 0x00000006040b7981 */ /* 0x000362000c1e1900 */
[----:B------:R-:W-:Y:S05]  /*1bb0*/  BRA `(.L_x_588) ;  /* 0x0000005000007947 */ /* 0x000fea0003800000 */
.L_x_587:
[----:B-1----:R-:W-:Y:S01]  /*1bc0*/  MOV R11, c[0x0][0x1d0] ;  /* 0x00007400000b7a02 */ /* 0x002fe20000000f00 */
[----:B------:R-:W-:Y:S05]  /*1bd0*/  @!P6 BRA `(.L_x_588) ;  /* 0x000000300000e947 */ /* 0x000fea0003800000 */
[----:B------:R-:W2:Y:S04]  /*1be0*/  LDG.E R6, [R4.64] ;  /* 0x0000000604067981 */ /* 0x000ea8000c1e1900 */
[----:B------:R-:W2:Y:S02]  /*1bf0*/  LDG.E R0, [R4.64+0x4] ;  /* 0x0000040604007981 */ /* 0x000ea4000c1e1900 */
[----:B--2---:R-:W-:Y:S02]  /*1c00*/  IADD3 R11, -R6, R0, RZ ;  /* 0x00000000060b7210 */ /* 0x004fe40007ffe1ff */
.L_x_588:
[----:B------:R-:W2:Y:S04]  /*1c10*/  LDL.LU R7, [R1+0xc] ;  /* 0x00000c0001077983 */ /* 0x000ea80000300800 */
[----:B-1----:R1:W3:Y:S04]  /*1c20*/  @P3 LDG.E R5, [R2.64] ;  /* 0x0000000602053981 */ /* 0x0022e8000c1e1900 */
[----:B------:R1:W3:Y:S01]  /*1c30*/  @P3 LDG.E R4, [R2.64+0x4] ;  /* 0x0000040602043981 */ /* 0x0002e2000c1e1900 */
[----:B------:R-:W-:Y:S01]  /*1c40*/  IMAD.MOV.U32 R0, RZ, RZ, c[0x0][0x2c4] ;  /* 0x0000b100ff007624 */ /* 0x000fe200078e00ff */
[----:B------:R-:W-:Y:S01]  /*1c50*/  ISETP.NE.U32.AND P0, PT, RZ, c[0x0][0x378], PT ;  /* 0x0000de00ff007a0c */ /* 0x000fe20003f05070 */
[----:B------:R-:W-:-:S02]  /*1c60*/  IMAD.MOV.U32 R6, RZ, RZ, c[0x0][0x32c] ;  /* 0x0000cb00ff067624 */ /* 0x000fc400078e00ff */
[----:B-----5:R-:W-:Y:S01]  /*1c70*/  IMAD.MOV.U32 R134, RZ, RZ, R11 ;  /* 0x000000ffff867224 */ /* 0x020fe200078e000b */
[----:B------:R-:W-:Y:S02]  /*1c80*/  ISETP.NE.AND P2, PT, R0, 0x1, PT ;  /* 0x000000010000780c */ /* 0x000fe40003f45270 */
[----:B------:R-:W-:Y:S02]  /*1c90*/  ISETP.GE.AND P1, PT, R6, 0x1, PT ;  /* 0x000000010600780c */ /* 0x000fe40003f26270 */
[----:B------:R-:W-:Y:S01]  /*1ca0*/  ISETP.NE.AND.EX P0, PT, RZ, c[0x0][0x37c], PT, P0 ;  /* 0x0000df00ff007a0c */ /* 0x000fe20003f05300 */
[----:B------:R-:W-:Y:S02]  /*1cb0*/  IMAD.SHL.U32 R242, R245, 0x80, RZ ;  /* 0x00000080f5f27824 */ /* 0x000fe400078e00ff */
[----:B------:R-:W-:Y:S02]  /*1cc0*/  IMAD.MOV.U32 R76, RZ, RZ, c[0x0][0x228] ;  /* 0x00008a00ff4c7624 */ /* 0x000fe400078e00ff */
[----:B------:R-:W-:Y:S01]  /*1cd0*/  IMAD.IADD R10, R11, 0x1, -R132 ;  /* 0x000000010b0a7824 */ /* 0x000fe200078e0a84 */
[----:B------:R-:W-:-:S07]  /*1ce0*/  IADD3 R0, R242, 0x7f, RZ ;  /* 0x0000007ff2007810 */ /* 0x000fce0007ffe0ff */
[----:B-1----:R-:W-:-:S05]  /*1cf0*/  @P0 IMAD.WIDE R2, R247, R14, c[0x0][0x378] ;  /* 0x0000de00f7020625 */ /* 0x002fca00078e020e */
[----:B------:R1:W5:Y:S02]  /*1d00*/  @P0 LDG.E R134, [R2.64] ;  /* 0x0000000602860981 */ /* 0x000364000c1e1900 */
[----:B-1----:R-:W-:-:S05]  /*1d10*/  @P2 IMAD.HI.U32 R3, R0, c[0x0][0x2c8], RZ ;  /* 0x0000b20000032a27 */ /* 0x002fca00078e00ff */
[----:B------:R-:W-:Y:S02]  /*1d20*/  @P2 SHF.R.U32.HI R0, RZ, c[0x0][0x2cc], R3 ;  /* 0x0000b300ff002a19 */ /* 0x000fe40000011603 */
[----:B--2---:R-:W-:-:S04]  /*1d30*/  LOP3.LUT R7, R7, 0xfffffffd, RZ, 0xc0, !PT ;  /* 0xfffffffd07077812 */ /* 0x004fc800078ec0ff */
[----:B------:R-:W-:-:S04]  /*1d40*/  @P2 LOP3.LUT R7, R7, 0x2, RZ, 0xfc, !PT ;  /* 0x0000000207072812 */ /* 0x000fc800078efcff */
[----:B------:R-:W-:Y:S01]  /*1d50*/  LOP3.LUT R7, R7, 0xfffffffb, RZ, 0xc0, !PT ;  /* 0xfffffffb07077812 */ /* 0x000fe200078ec0ff */
[----:B---3--:R-:W-:-:S03]  /*1d60*/  @P3 IMAD.IADD R76, R4, 0x1, -R5 ;  /* 0x00000001044c3824 */ /* 0x008fc600078e0a05 */
[----:B------:R-:W-:Y:S01]  /*1d70*/  @P1 LOP3.LUT R7, R7, 0x4, RZ, 0xfc, !PT ;  /* 0x0000000407071812 */ /* 0x000fe200078efcff */
[----:B------:R-:W-:-:S04]  /*1d80*/  IMAD.IADD R238, R10, 0x1, R76 ;  /* 0x000000010aee7824 */ /* 0x000fc800078e024c */
[----:B------:R1:W-:Y:S01]  /*1d90*/  STL [R1+0xc], R7 ;  /* 0x00000c0701007387 */ /* 0x0003e20000100800 */
[C---:B------:R-:W-:Y:S02]  /*1da0*/  IADD3 R2, R238.reuse, 0x3f, RZ ;  /* 0x0000003fee027810 */ /* 0x040fe40007ffe0ff */
[----:B------:R-:W-:Y:S02]  /*1db0*/  IADD3 R148, R238, 0x1, -R239 ;  /* 0x00000001ee947810 */ /* 0x000fe40007ffe8ef */
[----:B------:R-:W-:-:S03]  /*1dc0*/  SHF.R.S32.HI R3, RZ, 0x1f, R2 ;  /* 0x0000001fff037819 */ /* 0x000fc60000011402 */
[----:B------:R-:W-:Y:S01]  /*1dd0*/  IMAD.IADD R0, R148, 0x1, R0 ;  /* 0x0000000194007824 */ /* 0x000fe200078e0200 */
[----:B------:R-:W-:-:S04]  /*1de0*/  LEA.HI R2, R3, R2, RZ, 0x6 ;  /* 0x0000000203027211 */ /* 0x000fc800078f30ff */
[----:B------:R-:W-:Y:S02]  /*1df0*/  IADD3 R3, R0, c[0x0][0x328], RZ ;  /* 0x0000ca0000037a10 */ /* 0x000fe40007ffe0ff */
[----:B------:R-:W-:Y:S01]  /*1e00*/  SHF.R.S32.HI R150, RZ, 0x6, R2 ;  /* 0x00000006ff967819 */ /* 0x000fe20000011402 */
        /* <DEDUP_REMOVED lines=11> */
.L_x_591:
[----:B------:R-:W-:-:S13]  /*1ec0*/  ISETP.NE.AND P0, PT, R6, 0x1, PT ;  /* 0x000000010600780c */ /* 0x000fda0003f05270 */
[----:B------:R-:W-:-:S05]  /*1ed0*/  @P0 IMAD.HI.U32 R0, R2, c[0x0][0x330], RZ ;  /* 0x0000cc0002000a27 */ /* 0x000fca00078e00ff */
[----:B------:R-:W-:Y:S02]  /*1ee0*/  @P0 SHF.R.U32.HI R2, RZ, c[0x0][0x334], R0 ;  /* 0x0000cd00ff020a19 */ /* 0x000fe40000011600 */
.L_x_592:
[----:B------:R-:W-:Y:S05]  /*1ef0*/  BSYNC B0 ;  /* 0x0000000000007941 */ /* 0x000fea0003800000 */
.L_x_590:
[----:B------:R-:W-:-:S05]  /*1f00*/  IMAD R2, R2, R6, c[0x0][0x32c] ;  /* 0x0000cb0002027624 */ /* 0x000fca00078e0206 */
[----:B------:R-:W-:-:S04]  /*1f10*/  IMNMX R3, R3, R2, PT ;  /* 0x0000000203037217 */ /* 0x000fc80003800200 */
.L_x_589:
[----:B------:R-:W-:Y:S01]  /*1f20*/  IADD3 R3, R3, 0x3f, RZ ;  /* 0x0000003f03037810 */ /* 0x000fe20007ffe0ff */
[----:B------:R-:W-:-:S03]  /*1f30*/  @P2 IMAD.HI.U32 R2, R242, c[0x0][0x2c8], RZ ;  /* 0x0000b200f2022a27 */ /* 0x000fc600078e00ff */
[----:B------:R-:W-:Y:S01]  /*1f40*/  SHF.R.S32.HI R4, RZ, 0x1f, R3 ;  /* 0x0000001fff047819 */ /* 0x000fe20000011403 */
[----:B------:R-:W-:Y:S01]  /*1f50*/  IMAD.MOV.U32 R0, RZ, RZ, R242 ;  /* 0x000000ffff007224 */ /* 0x000fe200078e00f2 */
[----:B------:R-:W-:Y:S01]  /*1f60*/  @P2 SHF.R.U32.HI R0, RZ, c[0x0][0x2cc], R2 ;  /* 0x0000b300ff002a19 */ /* 0x000fe20000011602 */
[----:B------:R-:W-:Y:S01]  /*1f70*/  IMAD.IADD R149, R238, 0x1, -R239 ;  /* 0x00000001ee957824 */ /* 0x000fe200078e0aef */
[----:B------:R-:W-:-:S03]  /*1f80*/  LEA.HI R3, R4, R3, RZ, 0x6 ;  /* 0x0000000304037211 */ /* 0x000fc600078f30ff */
[----:B------:R-:W-:Y:S01]  /*1f90*/  IMAD.IADD R0, R149, 0x1, R0 ;  /* 0x0000000195007824 */ /* 0x000fe200078e0200 */
[----:B------:R-:W-:-:S04]  /*1fa0*/  SHF.R.S32.HI R3, RZ, 0x6, R3 ;  /* 0x00000006ff037819 */ /* 0x000fc80000011403 */
[----:B------:R-:W-:Y:S02]  /*1fb0*/  IADD3 R2, R0, -c[0x0][0x324], RZ ;  /* 0x8000c90000027a10 */ /* 0x000fe40007ffe0ff */
[----:B-1----:R-:W-:Y:S01]  /*1fc0*/  IMNMX R7, R150, R3, PT ;  /* 0x0000000396077217 */ /* 0x002fe20003800200 */
        /* <DEDUP_REMOVED lines=10> */
.L_x_595:
[----:B------:R-:W-:-:S13]  /*2070*/  ISETP.NE.AND P0, PT, R6, 0x1, PT ;  /* 0x000000010600780c */ /* 0x000fda0003f05270 */
[----:B------:R-:W-:-:S05]  /*2080*/  @P0 IMAD.HI.U32 R3, R0, c[0x0][0x330], RZ ;  /* 0x0000cc0000030a27 */ /* 0x000fca00078e00ff */
[----:B------:R-:W-:Y:S02]  /*2090*/  @P0 SHF.R.U32.HI R0, RZ, c[0x0][0x334], R3 ;  /* 0x0000cd00ff000a19 */ /* 0x000fe40000011603 */
.L_x_596:
[----:B------:R-:W-:Y:S05]  /*20a0*/  BSYNC B0 ;  /* 0x0000000000007941 */ /* 0x000fea0003800000 */
.L_x_594:
[----:B------:R-:W-:-:S05]  /*20b0*/  IMAD R0, R0, c[0x0][0x32c], RZ ;  /* 0x0000cb0000007a24 */ /* 0x000fca00078e02ff */
[----:B------:R-:W-:-:S04]  /*20c0*/  IMNMX R2, R2, R0, !PT ;  /* 0x0000000002027217 */ /* 0x000fc80007800200 */
.L_x_593:
[----:B------:R-:W-:Y:S01]  /*20d0*/  SHF.R.S32.HI R0, RZ, 0x1f, R2 ;  /* 0x0000001fff007819 */ /* 0x000fe20000011402 */
[----:B------:R-:W-:Y:S01]  /*20e0*/  BSSY B0, `(.L_x_597) ;  /* 0x000002e000007945 */ /* 0x000fe20003800000 */
[----:B------:R-:W-:Y:S02]  /*20f0*/  LOP3.LUT R3, R246, 0xff000000, RZ, 0xc0, !PT ;  /* 0xff000000f6037812 */ /* 0x000fe400078ec0ff */
[----:B------:R-:W-:Y:S02]  /*2100*/  LEA.HI R0, R0, R2, RZ, 0x6 ;  /* 0x0000000200007211 */ /* 0x000fe400078f30ff */
[----:B------:R-:W-:Y:S02]  /*2110*/  LOP3.LUT R4, R246, 0xff0000, RZ, 0xc0, !PT ;  /* 0x00ff0000f6047812 */ /* 0x000fe400078ec0ff */
[----:B------:R-:W-:Y:S02]  /*2120*/  SHF.R.U32.HI R2, RZ, 0x8, R3 ;  /* 0x00000008ff027819 */ /* 0x000fe40000011603 */
[----:B------:R-:W-:-:S02]  /*2130*/  SHF.R.S32.HI R0, RZ, 0x6, R0 ;  /* 0x00000006ff007819 */ /* 0x000fc40000011400 */
[----:B------:R-:W-:Y:S02]  /*2140*/  LEA.HI R2, R4, R2, RZ, 0x10 ;  /* 0x0000000204027211 */ /* 0x000fe400078f80ff */
[----:B------:R-:W-:Y:S01]  /*2150*/  IMNMX R6, RZ, R0, !PT ;  /* 0x00000000ff067217 */ /* 0x000fe20007800200 */
[----:B------:R-:W-:Y:S01]  /*2160*/  IMAD.MOV.U32 R0, RZ, RZ, RZ ;  /* 0x000000ffff007224 */ /* 0x000fe200078e00ff */
[----:B------:R-:W-:Y:S02]  /*2170*/  SHF.R.U32.HI R5, RZ, 0x10, R2 ;  /* 0x00000010ff057819 */ /* 0x000fe40000011602 */
[----:B------:R-:W-:Y:S02]  /*2180*/  LOP3.LUT R15, R2, 0xff, RZ, 0xc0, !PT ;  /* 0x000000ff020f7812 */ /* 0x000fe400078ec0ff */
[----:B------:R-:W-:Y:S01]  /*2190*/  ISETP.GT.AND P0, PT, R7, R6, PT ;  /* 0x000000060700720c */ /* 0x000fe20003f04270 */
[----:B------:R1:W-:Y:S01]  /*21a0*/  STL [R1+0x1c], R5 ;  /* 0x00001c0501007387 */ /* 0x0003e20000100800 */
[----:B------:R-:W-:-:S03]  /*21b0*/  ISETP.NE.AND P1, PT, R5, RZ, PT ;  /* 0x000000ff0500720c */ /* 0x000fc60003f25270 */
[----:B------:R1:W-:Y:S01]  /*21c0*/  STL [R1+0x20], R15 ;  /* 0x0000200f01007387 */ /* 0x0003e20000100800 */
[----:B------:R-:W-:-:S07]  /*21d0*/  SEL R126, R5, c[0x0][0x338], P1 ;  /* 0x0000ce00057e7a07 */ /* 0x000fce0000800000 */
[----:B------:R-:W-:Y:S05]  /*21e0*/  @!P0 BRA `(.L_x_598) ;  /* 0x000001d000008947 */ /* 0x000fea0003800000 */
[----:B------:R-:W-:Y:S02]  /*21f0*/  IABS R2, R126 ;  /* 0x0000007e00027213 */ /* 0x000fe40000000000 */
[----:B------:R-:W-:Y:S02]  /*2200*/  IADD3 R3, R126, -0x1, R7 ;  /* 0xffffffff7e037810 */ /* 0x000fe40007ffe007 */
[----:B------:R-:W2:Y:S03]  /*2210*/  I2F.RP R0, R2 ;  /* 0x0000000200007306 */ /* 0x000ea60000209400 */
[----:B------:R-:W-:-:S05]  /*2220*/  IMAD.IADD R8, R3, 0x1, -R6 ;  /* 0x0000000103087824 */ /* 0x000fca00078e0a06 */
        /* <DEDUP_REMOVED lines=8> */
[----:B------:R-:W-:Y:S02]  /*22b0*/  IMAD.MOV.U32 R4, RZ, RZ, RZ ;  /* 0x000000ffff047224 */ /* 0x000fe400078e00ff */
        /* <DEDUP_REMOVED lines=16> */
.L_x_598:
[----:B------:R-:W-:Y:S05]  /*23c0*/  BSYNC B0 ;  /* 0x0000000000007941 */ /* 0x000fea0003800000 */
.L_x_597:
[----:B------:R-:W-:Y:S01]  /*23d0*/  IMAD R2, R15, R0, R6 ;  /* 0x000000000f027224 */ /* 0x000fe200078e0206 */
[----:B------:R-:W2:Y:S01]  /*23e0*/  S2R R4, SR_TID.X ;  /* 0x0000000000047919 */ /* 0x000ea20000002100 */
[----:B------:R-:W-:Y:S02]  /*23f0*/  IADD3 R135, R248, 0x40, RZ ;  /* 0x00000040f8877810 */ /* 0x000fe40007ffe0ff */
[----:B------:R-:W-:Y:S01]  /*2400*/  IMAD.IADD R0, R2, 0x1, R0 ;  /* 0x0000000102007824 */ /* 0x000fe200078e0200 */
[----:B------:R-:W-:Y:S01]  /*2410*/  IADD3 R138, R248, 0x80, RZ ;  /* 0x00000080f88a7810 */ /* 0x000fe20007ffe0ff */
[----:B------:R-:W-:-:S03]  /*2420*/  IMAD R3, R2, 0x40, -R10 ;  /* 0x0000004002037824 */ /* 0x000fc600078e0a0a */
[----:B------:R-:W-:Y:S02]  /*2430*/  IMNMX R0, R7, R0, PT ;  /* 0x0000000007007217 */ /* 0x000fe40003800200 */
[----:B------:R-:W-:-:S03]  /*2440*/  IMNMX R3, RZ, R3, !PT ;  /* 0x00000003ff037217 */ /* 0x000fc60007800200 */
[----:B------:R-:W-:Y:S01]  /*2450*/  IMAD R0, R0, 0x40, -R10 ;  /* 0x0000004000007824 */ /* 0x000fe200078e0a0a */
[----:B------:R-:W-:-:S04]  /*2460*/  SHF.R.U32.HI R119, RZ, 0x6, R3 ;  /* 0x00000006ff777819 */ /* 0x000fc80000011603 */
[----:B------:R-:W-:-:S04]  /*2470*/  IMNMX R0, R0, R76, PT ;  /* 0x0000004c00007217 */ /* 0x000fc80003800200 */
[----:B------:R-:W-:-:S13]  /*2480*/  ISETP.GT.AND P0, PT, R0, R3, PT ;  /* 0x000000030000720c */ /* 0x000fda0003f04270 */
[----:B------:R-:W-:Y:S01]  /*2490*/  @P0 IADD3 R2, R0, 0x3f, RZ ;  /* 0x0000003f00020810 */ /* 0x000fe20007ffe0ff */
[----:B------:R-:W-:-:S03]  /*24a0*/  IMAD.MOV.U32 R0, RZ, RZ, R119 ;  /* 0x000000ffff007224 */ /* 0x000fc600078e0077 */
[----:B------:R-:W-:-:S04]  /*24b0*/  @P0 SHF.R.S32.HI R3, RZ, 0x1f, R2 ;  /* 0x0000001fff030819 */ /* 0x000fc80000011402 */
[----:B------:R-:W-:Y:S02]  /*24c0*/  @P0 LEA.HI R2, R3, R2, RZ, 0x6 ;  /* 0x0000000203020211 */ /* 0x000fe400078f30ff */
[----:B--2---:R-:W-:Y:S02]  /*24d0*/  SHF.R.S32.HI R3, RZ, 0x1f, R4 ;  /* 0x0000001fff037819 */ /* 0x004fe40000011404 */
[----:B------:R-:W-:Y:S02]  /*24e0*/  @P0 SHF.R.S32.HI R0, RZ, 0x6, R2 ;  /* 0x00000006ff000819 */ /* 0x000fe40000011402 */
[----:B------:R-:W-:Y:S02]  /*24f0*/  LEA.HI R2, R3, R4, RZ, 0x5 ;  /* 0x0000000403027211 */ /* 0x000fe400078f28ff */
[----:B------:R-:W-:Y:S02]  /*2500*/  ISETP.GT.AND P0, PT, R0, R119, PT ;  /* 0x000000770000720c */ /* 0x000fe40003f04270 */
[----:B------:R-:W-:-:S05]  /*2510*/  SHF.R.S32.HI R2, RZ, 0x5, R2 ;  /* 0x00000005ff027819 */ /* 0x000fca0000011402 */
[----:B------:R-:W-:-:S06]  /*2520*/  IMAD.SHL.U32 R139, R2, 0x200, RZ ;  /* 0x00000200028b7824 */ /* 0x000fcc00078e00ff */
[----:B------:R-:W-:Y:S05]  /*2530*/  @!P0 BRA `(.L_x_599) ;  /* 0x00004f1000008947 */ /* 0x000fea0003800000 */
[----:B------:R-:W-:Y:S02]  /*2540*/  ISETP.NE.U32.AND P0, PT, RZ, c[0x0][0x340], PT ;  /* 0x0000d000ff007a0c */ /* 0x000fe40003f05070 */
[----:B-1----:R-:W-:Y:S02]  /*2550*/  SHF.R.S32.HI R5, RZ, 0x1f, R4 ;  /* 0x0000001fff057819 */ /* 0x002fe40000011404 */
[----:B------:R-:W-:Y:S02]  /*2560*/  ISETP.NE.AND.EX P2, PT, RZ, c[0x0][0x344], PT, P0 ;  /* 0x0000d100ff007a0c */ /* 0x000fe40003f45300 */
[----:B------:R-:W-:-:S04]  /*2570*/  LEA.HI R5, R5, R4, RZ, 0x3 ;  /* 0x0000000405057211 */ /* 0x000fc800078f18ff */
[----:B------:R-:W-:-:S07]  /*2580*/  SHF.R.S32.HI R5, RZ, 0x3, R5 ;  /* 0x00000003ff057819 */ /* 0x000fce0000011405 */
[----:B------:R-:W-:-:S05]  /*2590*/  @P2 IMAD.WIDE R2, R247, R14, c[0x0][0x340] ;  /* 0x0000d000f7022625 */ /* 0x000fca00078e020e */
[----:B------:R1:W2:Y:S01]  /*25a0*/  @P2 LDG.E R7, [R2.64] ;  /* 0x0000000602072981 */ /* 0x0002a2000c1e1900 */
[----:B------:R-:W-:Y:S01]  /*25b0*/  IADD3 R118, P0, R5, R13, RZ ;  /* 0x0000000d05767210 */ /* 0x000fe20007f1e0ff */
[----:B------:R-:W-:Y:S01]  /*25c0*/  IMAD.MOV.U32 R8, RZ, RZ, c[0x0][0x238] ;  /* 0x00008e00ff087624 */ /* 0x000fe200078e00ff */
[----:B------:R-:W-:Y:S01]  /*25d0*/  SHF.R.S32.HI R249, RZ, 0x1f, R248 ;  /* 0x0000001ffff97819 */ /* 0x000fe200000114f8 */
[----:B------:R-:W-:Y:S01]  /*25e0*/  IMAD.MOV.U32 R137, RZ, RZ, 0x6 ;  /* 0x00000006ff897424 */ /* 0x000fe200078e00ff */
[----:B------:R-:W-:Y:S01]  /*25f0*/  SHF.R.S32.HI R6, RZ, 0x1f, R247 ;  /* 0x0000001fff067819 */ /* 0x000fe200000114f7 */
[----:B------:R-:W-:Y:S01]  /*2600*/  IMAD.SHL.U32 R156, R8, 0x40, RZ ;  /* 0x00000040089c7824 */ /* 0x000fe200078e00ff */
[----:B------:R-:W-:Y:S01]  /*2610*/  IADD3 R58, R0, -0x1, RZ ;  /* 0xffffffff003a7810 */ /* 0x000fe20007ffe0ff */
[----:B------:R-:W-:Y:S01]  /*2620*/  IMAD.SHL.U32 R157, R8, 0x20, RZ ;  /* 0x00000020089d7824 */ /* 0x000fe200078e00ff */
[----:B------:R-:W-:Y:S01]  /*2630*/  SEL R10, R6, RZ, !P3 ;  /* 0x000000ff060a7207 */ /* 0x000fe20005800000 */
[----:B------:R-:W-:Y:S01]  /*2640*/  IMAD.WIDE.U32 R158, R241, c[0x0][0x1e0], RZ ;  /* 0x00007800f19e7a25 */ /* 0x000fe200078e00ff */
[----:B------:R-:W-:-:S02]  /*2650*/  IADD3 R100, -R5, R76, RZ ;  /* 0x0000004c05647210 */ /* 0x000fc40007ffe1ff */
[----:B------:R-:W-:Y:S01]  /*2660*/  SEL R12, R247, RZ, !P3 ;  /* 0x000000fff70c7207 */ /* 0x000fe20005800000 */
[----:B------:R-:W-:Y:S01]  /*2670*/  IMAD.MOV.U32 R160, RZ, RZ, c[0x0][0x27c] ;  /* 0x00009f00ffa07624 */ /* 0x000fe200078e00ff */
[----:B------:R-:W-:Y:S01]  /*2680*/  SHF.L.U64.HI R152, R8, R137, c[0x0][0x23c] ;  /* 0x00008f0008987619 */ /* 0x000fe20000010289 */
[----:B------:R-:W-:Y:S01]  /*2690*/  IMAD R0, R58, -0x40, R100 ;  /* 0xffffffc03a007824 */ /* 0x000fe200078e0264 */
[----:B------:R-:W-:Y:S02]  /*26a0*/  MOV R151, 0x5 ;  /* 0x0000000500977802 */ /* 0x000fe40000000f00 */
[----:B------:R-:W-:Y:S02]  /*26b0*/  ISETP.GE.AND P5, PT, R248, c[0x0][0x1d4], PT ;  /* 0x00007500f8007a0c */ /* 0x000fe40003fa6270 */
[----:B------:R-:W-:Y:S02]  /*26c0*/  ISETP.GE.AND P1, PT, R0, 0x1, PT ;  /* 0x000000010000780c */ /* 0x000fe40003f26270 */
[----:B------:R-:W-:-:S02]  /*26d0*/  SHF.L.U64.HI R151, R8, R151, c[0x0][0x23c] ;  /* 0x00008f0008977619 */ /* 0x000fc40000010297 */
[----:B-1----:R-:W-:Y:S02]  /*26e0*/  SHF.R.S32.HI R2, RZ, 0x1f, R5 ;  /* 0x0000001fff027819 */ /* 0x002fe40000011405 */
[----:B------:R-:W-:Y:S02]  /*26f0*/  ISETP.GE.AND P4, PT, R135, c[0x0][0x1d4], PT ;  /* 0x0000750087007a0c */ /* 0x000fe40003f86270 */
[----:B------:R-:W-:Y:S01]  /*2700*/  LEA.HI.X.SX32 R121, R13, R2, 0x1, P0 ;  /* 0x000000020d797211 */ /* 0x000fe200000f0eff */
[----:B------:R-:W-:Y:S01]  /*2710*/  IMAD.WIDE.U32 R2, R118, c[0x0][0x238], R248 ;  /* 0x00008e0076027a25 */ /* 0x000fe200078e00f8 */
[----:B------:R-:W-:Y:S02]  /*2720*/  ISETP.GT.AND P0, PT, R0, 0x20, PT ;  /* 0x000000200000780c */ /* 0x000fe40003f04270 */
[----:B------:R-:W-:Y:S01]  /*2730*/  SHF.R.S32.HI R129, RZ, 0x1f, R128 ;  /* 0x0000001fff817819 */ /* 0x000fe20000011480 */
[----:B------:R-:W-:Y:S01]  /*2740*/  IMAD R4, R121, c[0x0][0x238], RZ ;  /* 0x00008e0079047a24 */ /* 0x000fe200078e02ff */
[----:B------:R-:W-:-:S02]  /*2750*/  SHF.R.S32.HI R141, RZ, 0x1f, R140 ;  /* 0x0000001fff8d7819 */ /* 0x000fc4000001148c */
[----:B-----5:R-:W-:Y:S01]  /*2760*/  SHF.R.S32.HI R25, RZ, 0x1f, R134 ;  /* 0x0000001fff197819 */ /* 0x020fe20000011486 */
[----:B------:R-:W-:-:S04]  /*2770*/  IMAD R4, R118, c[0x0][0x23c], R4 ;  /* 0x00008f0076047a24 */ /* 0x000fc800078e0204 */
[----:B------:R-:W-:Y:S02]  /*2780*/  IMAD.IADD R3, R3, 0x1, R4 ;  /* 0x0000000103037824 */ /* 0x000fe400078e0204 */
[----:B------:R-:W-:Y:S02]  /*2790*/  IMAD R4, R10, c[0x0][0x248], RZ ;  /* 0x000092000a047a24 */ /* 0x000fe400078e02ff */
[----:B------:R-:W-:-:S04]  /*27a0*/  IMAD.WIDE.U32 R2, R20, c[0x0][0x240], R2 ;  /* 0x0000900014027a25 */ /* 0x000fc800078e0002 */
[----:B------:R-:W-:Y:S02]  /*27b0*/  IMAD R3, R20, c[0x0][0x244], R3 ;  /* 0x0000910014037a24 */ /* 0x000fe400078e0203 */
[C---:B------:R-:W-:Y:S02]  /*27c0*/  IMAD R4, R12.reuse, c[0x0][0x24c], R4 ;  /* 0x000093000c047a24 */ /* 0x040fe400078e0204 */
[----:B------:R-:W-:Y:S01]  /*27d0*/  IMAD.WIDE.U32 R94, R12, c[0x0][0x248], R2 ;  /* 0x000092000c5e7a25 */ /* 0x000fe200078e0002 */
[----:B------:R-:W-:-:S03]  /*27e0*/  SHF.R.S32.HI R3, RZ, 0x1f, R58 ;  /* 0x0000001fff037819 */ /* 0x000fc6000001143a */
[----:B------:R-:W-:Y:S02]  /*27f0*/  IMAD R2, R152, R58, RZ ;  /* 0x0000003a98027224 */ /* 0x000fe400078e02ff */
[----:B------:R-:W-:Y:S02]  /*2800*/  IMAD.IADD R85, R95, 0x1, R4 ;  /* 0x000000015f557824 */ /* 0x000fe400078e0204 */
[----:B------:R-:W-:Y:S02]  /*2810*/  IMAD.MOV.U32 R84, RZ, RZ, R94 ;  /* 0x000000ffff547224 */ /* 0x000fe400078e005e */
[-C--:B------:R-:W-:Y:S02]  /*2820*/  IMAD R0, R3, R156.reuse, R2 ;  /* 0x0000009c03007224 */ /* 0x080fe400078e0202 */
[----:B------:R-:W-:-:S05]  /*2830*/  IMAD.WIDE.U32 R4, R58, R156, R84 ;  /* 0x0000009c3a047225 */ /* 0x000fca00078e0054 */
[----:B------:R-:W-:Y:S02]  /*2840*/  IADD3 R0, R5, R0, RZ ;  /* 0x0000000005007210 */ /* 0x000fe40007ffe0ff */
[----:B--2---:R-:W-:Y:S01]  /*2850*/  @P2 SHF.R.S32.HI R3, RZ, 0x1f, R7 ;  /* 0x0000001fff032819 */ /* 0x004fe20000011407 */
[----:B------:R-:W-:Y:S01]  /*2860*/  @!P2 IMAD.MOV.U32 R3, RZ, RZ, R6 ;  /* 0x000000ffff03a224 */ /* 0x000fe200078e0006 */
[----:B------:R-:W-:Y:S01]  /*2870*/  @P2 MOV R2, R7 ;  /* 0x0000000700022202 */ /* 0x000fe20000000f00 */
[----:B------:R-:W-:Y:S01]  /*2880*/  @!P2 IMAD.MOV.U32 R2, RZ, RZ, R247 ;  /* 0x000000ffff02a224 */ /* 0x000fe200078e00f7 */
[C---:B------:R-:W-:Y:S02]  /*2890*/  @P1 LEA R6, P3, R4.reuse, c[0x0][0x220], 0x1 ;  /* 0x0000880004061a11 */ /* 0x040fe400078608ff */
[----:B------:R-:W-:Y:S02]  /*28a0*/  @P0 IADD3 R5, P2, R157, R4, RZ ;  /* 0x000000049d050210 */ /* 0x000fe40007f5e0ff */
[----:B------:R-:W-:-:S02]  /*28b0*/  @P1 LEA.HI.X R7, R4, c[0x0][0x224], R0, 0x1, P3 ;  /* 0x0000890004071a11 */ /* 0x000fc400018f0c00 */
[----:B------:R-:W-:Y:S01]  /*28c0*/  ISETP.GE.AND P3, PT, R138, c[0x0][0x1d4], PT ;  /* 0x000075008a007a0c */ /* 0x000fe20003f66270 */
[----:B------:R-:W-:Y:S01]  /*28d0*/  @P0 IMAD.X R0, R0, 0x1, R151, P2 ;  /* 0x0000000100000824 */ /* 0x000fe200010e0697 */
[----:B------:R-:W-:Y:S01]  /*28e0*/  @P0 LEA R4, P2, R5, c[0x0][0x220], 0x1 ;  /* 0x0000880005040a11 */ /* 0x000fe200078408ff */
[----:B------:R-:W-:Y:S01]  /*28f0*/  @!PT LDS RZ, [RZ] ;  /* 0x00000000fffff984 */ /* 0x000fe20000000800 */
[----:B------:R-:W-:Y:S01]  /*2900*/  @!PT LDS RZ, [RZ] ;  /* 0x00000000fffff984 */ /* 0x000fe20000000800 */
[----:B------:R-:W-:Y:S01]  /*2910*/  @!PT LDS RZ, [RZ] ;  /* 0x00000000fffff984 */ /* 0x000fe20000000800 */
[----:B------:R1:W-:Y:S01]  /*2920*/  @P1 LDGSTS.E.BYPASS.LTC128B.128 [R215+0x6100], [R6.64], !P5 ;  /* 0x0610000006d71fae */ /* 0x0003e2000e901d46 */
[----:B------:R-:W-:Y:S02]  /*2930*/  SEL R18, R3, RZ, !P6 ;  /* 0x000000ff03127207 */ /* 0x000fe40007000000 */
[----:B------:R-:W-:Y:S01]  /*2940*/  @P0 LEA.HI.X R5, R5, c[0x0][0x224], R0, 0x1, P2 ;  /* 0x0000890005050a11 */ /* 0x000fe200010f0c00 */
[----:B------:R-:W-:Y:S01]  /*2950*/  IMAD.IADD R0, R11, 0x1, R127 ;  /* 0x000000010b007824 */ /* 0x000fe200078e027f */
[----:B------:R1:W-:Y:S01]  /*2960*/  @P1 LDGSTS.E.BYPASS.LTC128B.128 [R215+0x8100], [R6.64+0x80], !P4 ;  /* 0x0810008006d71fae */ /* 0x0003e2000e101d46 */
[----:B------:R-:W-:Y:S02]  /*2970*/  SEL R19, R2, RZ, !P6 ;  /* 0x000000ff02137207 */ /* 0x000fe40007000000 */
[----:B------:R-:W-:-:S02]  /*2980*/  ISETP.GE.AND P2, PT, R128, c[0x0][0x27c], PT ;  /* 0x00009f0080007a0c */ /* 0x000fc40003f46270 */
[----:B------:R-:W-:Y:S01]  /*2990*/  SHF.R.S32.HI R9, RZ, 0x1f, R0 ;  /* 0x0000001fff097819 */ /* 0x000fe20000011400 */
[----:B------:R1:W-:Y:S04]  /*29a0*/  @P1 LDGSTS.E.BYPASS.LTC128B.128 [R215+0xa100], [R6.64+0x100], !P3 ;  /* 0x0a10010006d71fae */ /* 0x0003e8000d901d46 */
[----:B------:R-:W-:Y:S01]  /*29b0*/  IMAD R8, R9, c[0x0][0x1e0], RZ ;  /* 0x0000780009087a24 */ /* 0x000fe200078e02ff */
[----:B------:R2:W-:Y:S03]  /*29c0*/  @P0 LDGSTS.E.BYPASS.LTC128B.128 [R215+0x7100], [R4.64], !P5 ;  /* 0x0710000004d70fae */ /* 0x0005e6000e901d46 */
[C---:B------:R-:W-:Y:S01]  /*29d0*/  IMAD R8, R0.reuse, c[0x0][0x1e4], R8 ;  /* 0x0000790000087a24 */ /* 0x040fe200078e0208 */
[----:B------:R2:W-:Y:S04]  /*29e0*/  @P0 LDGSTS.E.BYPASS.LTC128B.128 [R215+0x9100], [R4.64+0x80], !P4 ;  /* 0x0910008004d70fae */ /* 0x0005e8000e101d46 */
[----:B------:R2:W-:Y:S04]  /*29f0*/  @P0 LDGSTS.E.BYPASS.LTC128B.128 [R215+0xb100], [R4.64+0x100], !P3 ;  /* 0x0b10010004d70fae */ /* 0x0005e8000d901d46 */
[----:B------:R-:W0:Y:S01]  /*2a00*/  LDGDEPBAR ;  /* 0x00000000000079af */ /* 0x000e220000000000 */
[----:B------:R-:W-:Y:S01]  /*2a10*/  WARPSYNC 0xffffffff ;  /* 0xffffffff00007948 */ /* 0x000fe20003800000 */
[----:B-1----:R-:W-:-:S05]  /*2a20*/  IMAD.WIDE.U32 R6, R0, c[0x0][0x1e0], RZ ;  /* 0x0000780000067a25 */ /* 0x002fca00078e00ff */
[----:B------:R-:W-:-:S05]  /*2a30*/  IADD3 R7, R7, R8, RZ ;  /* 0x0000000807077210 */ /* 0x000fca0007ffe0ff */
[----:B------:R-:W-:Y:S01]  /*2a40*/  IMAD.WIDE.U32 R6, R20, c[0x0][0x1e8], R6 ;  /* 0x00007a0014067a25 */ /* 0x000fe200078e0006 */
[----:B--2---:R-:W-:-:S03]  /*2a50*/  SHF.R.S32.HI R5, RZ, 0x1f, R241 ;  /* 0x0000001fff057819 */ /* 0x004fc600000114f1 */
[----:B------:R-:W-:Y:S02]  /*2a60*/  IMAD R7, R20, c[0x0][0x1ec], R7 ;  /* 0x00007b0014077a24 */ /* 0x000fe400078e0207 */
[----:B------:R-:W-:Y:S02]  /*2a70*/  IMAD R4, R18, c[0x0][0x1f0], RZ ;  /* 0x00007c0012047a24 */ /* 0x000fe400078e02ff */
[----:B------:R-:W-:Y:S02]  /*2a80*/  IMAD R2, R5, c[0x0][0x1e0], RZ ;  /* 0x0000780005027a24 */ /* 0x000fe400078e02ff */
[----:B------:R-:W-:-:S04]  /*2a90*/  IMAD.WIDE.U32 R72, R19, c[0x0][0x1f0], R6 ;  /* 0x00007c0013487a25 */ /* 0x000fc800078e0006 */
[----:B------:R-:W-:Y:S02]  /*2aa0*/  IMAD R3, R241, c[0x0][0x1e4], R2 ;  /* 0x00007900f1037a24 */ /* 0x000fe400078e0202 */
[----:B------:R-:W-:Y:S02]  /*2ab0*/  IMAD R2, R19, c[0x0][0x1f4], R4 ;  /* 0x00007d0013027a24 */ /* 0x000fe400078e0204 */
[----:B------:R-:W-:Y:S01]  /*2ac0*/  IMAD.SHL.U32 R4, R160, 0x2, RZ ;  /* 0x00000002a0047824 */ /* 0x000fe200078e00ff */
[----:B------:R-:W-:Y:S01]  /*2ad0*/  IADD3 R120, R159, R3, RZ ;  /* 0x000000039f787210 */ /* 0x000fe20007ffe0ff */
[----:B------:R-:W-:Y:S02]  /*2ae0*/  IMAD.IADD R74, R73, 0x1, R2 ;  /* 0x00000001494a7824 */ /* 0x000fe400078e0202 */
[----:B------:R-:W2:Y:S01]  /*2af0*/  LDL R29, [R1+0x10] ;  /* 0x00001000011d7983 */ /* 0x000ea20000100800 */
[----:B------:R-:W-:Y:S01]  /*2b00*/  IADD3 R125, P1, P0, R72, R158, R128 ;  /* 0x0000009e487d7210 */ /* 0x000fe2000783e080 */
[----:B------:R-:W-:Y:S01]  /*2b10*/  IMAD.WIDE.U32 R2, R20, c[0x0][0x260], R248 ;  /* 0x0000980014027a25 */ /* 0x000fe200078e00f8 */
[----:B------:R-:W-:Y:S01]  /*2b20*/  IADD3 R17, -R4, c[0x0][0x1d4], RZ ;  /* 0x0000750004117a10 */ /* 0x000fe20007ffe1ff */
[----:B------:R-:W3:Y:S01]  /*2b30*/  LDL R28, [R1+0x14] ;  /* 0x00001400011c7983 */ /* 0x000ee20000100800 */
[----:B------:R-:W-:Y:S01]  /*2b40*/  IADD3.X R124, R74, R120, R129, P1, P0 ;  /* 0x000000784a7c7210 */ /* 0x000fe20000fe0481 */
[----:B------:R-:W-:Y:S01]  /*2b50*/  IMAD R3, R20, c[0x0][0x264], R3 ;  /* 0x0000990014037a24 */ /* 0x000fe200078e0203 */
[----:B------:R-:W-:Y:S01]  /*2b60*/  IADD3 R123, P0, R241, R0, RZ ;  /* 0x00000000f17b7210 */ /* 0x000fe20007f1e0ff */
[----:B------:R-:W-:Y:S01]  /*2b70*/  IMAD R0, R10, c[0x0][0x268], RZ ;  /* 0x00009a000a007a24 */ /* 0x000fe200078e02ff */
[----:B------:R-:W-:Y:S01]  /*2b80*/  ISETP.GE.AND P1, PT, R131, c[0x0][0x27c], PT ;  /* 0x00009f0083007a0c */ /* 0x000fe20003f26270 */
[----:B------:R-:W-:Y:S01]  /*2b90*/  IMAD.WIDE.U32 R78, R12, c[0x0][0x268], R2 ;  /* 0x00009a000c4e7a25 */ /* 0x000fe200078e0002 */
[----:B------:R-:W-:-:S02]  /*2ba0*/  SEL R16, R4, R17, !P2 ;  /* 0x0000001104107207 */ /* 0x000fc40005000000 */
[-C--:B------:R-:W-:Y:S01]  /*2bb0*/  SEL R14, R4, R17.reuse, !P1 ;  /* 0x00000011040e7207 */ /* 0x080fe20004800000 */
[----:B------:R-:W-:Y:S01]  /*2bc0*/  IMAD.X R122, R9, 0x1, R5, P0 ;  /* 0x00000001097a7824 */ /* 0x000fe200000e0605 */
[----:B------:R-:W-:Y:S01]  /*2bd0*/  ISETP.GE.AND P0, PT, R130, c[0x0][0x27c], PT ;  /* 0x00009f0082007a0c */ /* 0x000fe20003f06270 */
[----:B------:R-:W-:Y:S01]  /*2be0*/  IMAD R27, R12, c[0x0][0x26c], R0 ;  /* 0x00009b000c1b7a24 */ /* 0x000fe200078e0200 */
[----:B------:R-:W-:Y:S01]  /*2bf0*/  SEL R15, RZ, c[0x0][0x27c], !P2 ;  /* 0x00009f00ff0f7a07 */ /* 0x000fe20005000000 */
[----:B------:R-:W-:Y:S01]  /*2c00*/  IMAD R0, R5, c[0x0][0x280], RZ ;  /* 0x0000a00005007a24 */ /* 0x000fe200078e02ff */
[----:B------:R-:W-:Y:S01]  /*2c10*/  SEL R17, R4, R17, !P0 ;  /* 0x0000001104117207 */ /* 0x000fe20004000000 */
[----:B------:R-:W-:Y:S01]  /*2c20*/  IMAD.WIDE.U32 R2, R20, c[0x0][0x210], R128 ;  /* 0x0000840014027a25 */ /* 0x000fe200078e0080 */
[----:B------:R-:W-:-:S03]  /*2c30*/  SEL R24, RZ, c[0x0][0x27c], !P1 ;  /* 0x00009f00ff187a07 */ /* 0x000fc60004800000 */
[----:B------:R-:W-:Y:S02]  /*2c40*/  IMAD R8, R5, c[0x0][0x290], RZ ;  /* 0x0000a40005087a24 */ /* 0x000fe400078e02ff */
[C-C-:B------:R-:W-:Y:S01]  /*2c50*/  IMAD.WIDE.U32 R6, R241.reuse, c[0x0][0x290], R140.reuse ;  /* 0x0000a400f1067a25 */ /* 0x140fe200078e008c */
[----:B------:R-:W-:Y:S01]  /*2c60*/  ULDC.U8 UR4, c[0x0][0x298] ;  /* 0x0000a60000047ab9 */ /* 0x000fe20000000000 */
[----:B------:R-:W-:Y:S02]  /*2c70*/  ISETP.GE.AND P1, PT, R160, 0x1, PT ;  /* 0x00000001a000780c */ /* 0x000fe40003f26270 */
[----:B------:R-:W-:-:S04]  /*2c80*/  IMAD.WIDE.U32 R4, R241, c[0x0][0x280], R140 ;  /* 0x0000a000f1047a25 */ /* 0x000fc800078e008c */
[C---:B------:R-:W-:Y:S02]  /*2c90*/  IMAD R0, R241.reuse, c[0x0][0x284], R0 ;  /* 0x0000a100f1007a24 */ /* 0x040fe400078e0200 */
[----:B------:R-:W-:-:S04]  /*2ca0*/  IMAD.WIDE.U32 R12, R241, c[0x0][0x280], R128 ;  /* 0x0000a000f10c7a25 */ /* 0x000fc800078e0080 */
[----:B------:R-:W-:Y:S02]  /*2cb0*/  IMAD R11, R20, c[0x0][0x214], R3 ;  /* 0x00008500140b7a24 */ /* 0x000fe400078e0203 */
[----:B------:R-:W-:Y:S02]  /*2cc0*/  IMAD.MOV.U32 R10, RZ, RZ, R2 ;  /* 0x000000ffff0a7224 */ /* 0x000fe400078e0002 */
[C---:B------:R-:W-:Y:S02]  /*2cd0*/  IMAD R8, R241.reuse, c[0x0][0x294], R8 ;  /* 0x0000a500f1087a24 */ /* 0x040fe400078e0208 */
[----:B------:R-:W-:-:S04]  /*2ce0*/  IMAD.WIDE.U32 R2, R241, c[0x0][0x290], R128 ;  /* 0x0000a400f1027a25 */ /* 0x000fc800078e0080 */
[----:B------:R-:W-:Y:S02]  /*2cf0*/  IMAD.IADD R9, R5, 0x1, R0 ;  /* 0x0000000105097824 */ /* 0x000fe400078e0200 */
[----:B------:R-:W-:Y:S02]  /*2d00*/  IMAD.IADD R5, R0, 0x1, R13 ;  /* 0x0000000100057824 */ /* 0x000fe400078e020d */
[----:B------:R-:W-:Y:S02]  /*2d10*/  IMAD.IADD R0, R128, 0x1, R15 ;  /* 0x0000000180007824 */ /* 0x000fe400078e020f */
[----:B------:R-:W-:Y:S02]  /*2d20*/  IMAD.IADD R7, R7, 0x1, R8 ;  /* 0x0000000107077824 */ /* 0x000fe400078e0208 */
[----:B------:R-:W-:Y:S02]  /*2d30*/  IMAD.IADD R3, R8, 0x1, R3 ;  /* 0x0000000108037824 */ /* 0x000fe400078e0203 */
[----:B------:R-:W-:-:S02]  /*2d40*/  IMAD.MOV.U32 R8, RZ, RZ, R4 ;  /* 0x000000ffff087224 */ /* 0x000fc400078e0004 */
[----:B------:R-:W-:Y:S01]  /*2d50*/  IMAD.MOV.U32 R4, RZ, RZ, R12 ;  /* 0x000000ffff047224 */ /* 0x000fe200078e000c */
[----:B------:R-:W-:Y:S02]  /*2d60*/  SHF.R.S32.HI R12, RZ, 0x1f, R0 ;  /* 0x0000001fff0c7819 */ /* 0x000fe40000011400 */
[----:B------:R-:W-:Y:S02]  /*2d70*/  SHF.R.S32.HI R13, RZ, 0x1f, R14 ;  /* 0x0000001fff0d7819 */ /* 0x000fe4000001140e */
[CC--:B------:R-:W-:Y:S02]  /*2d80*/  LEA.HI R15, R12.reuse, R0.reuse, RZ, 0x3 ;  /* 0x000000000c0f7211 */ /* 0x0c0fe400078f18ff */
[----:B------:R-:W-:Y:S01]  /*2d90*/  LEA.HI R21, R12, R0, RZ, 0x6 ;  /* 0x000000000c157211 */ /* 0x000fe200078f30ff */
[----:B------:R-:W-:Y:S02]  /*2da0*/  IMAD R12, R18, c[0x0][0x218], RZ ;  /* 0x00008600120c7a24 */ /* 0x000fe400078e02ff */
[----:B------:R-:W-:Y:S01]  /*2db0*/  IMAD.IADD R0, R131, 0x1, R24 ;  /* 0x0000000183007824 */ /* 0x000fe200078e0218 */
[----:B------:R-:W-:-:S02]  /*2dc0*/  SHF.R.S32.HI R20, RZ, 0x1f, R16 ;  /* 0x0000001fff147819 */ /* 0x000fc40000011410 */
[----:B------:R-:W-:Y:S01]  /*2dd0*/  LEA.HI R22, R13, R14, RZ, 0x4 ;  /* 0x0000000e0d167211 */ /* 0x000fe200078f20ff */
[----:B------:R-:W-:Y:S01]  /*2de0*/  IMAD R26, R19, c[0x0][0x21c], R12 ;  /* 0x00008700131a7a24 */ /* 0x000fe200078e020c */
[----:B------:R-:W-:Y:S02]  /*2df0*/  SHF.R.S32.HI R13, RZ, 0x1f, R17 ;  /* 0x0000001fff0d7819 */ /* 0x000fe40000011411 */
[----:B------:R-:W-:Y:S02]  /*2e00*/  SEL R14, RZ, c[0x0][0x27c], !P0 ;  /* 0x00009f00ff0e7a07 */ /* 0x000fe40004000000 */
[----:B------:R-:W-:Y:S02]  /*2e10*/  SHF.R.S32.HI R12, RZ, 0x1f, R0 ;  /* 0x0000001fff0c7819 */ /* 0x000fe40000011400 */
[----:B------:R-:W-:Y:S02]  /*2e20*/  LEA.HI R23, R20, R16, RZ, 0x4 ;  /* 0x0000001014177211 */ /* 0x000fe400078f20ff */
[----:B------:R-:W-:Y:S01]  /*2e30*/  LEA.HI R20, R13, R17, RZ, 0x4 ;  /* 0x000000110d147211 */ /* 0x000fe200078f20ff */
[----:B------:R-:W-:Y:S01]  /*2e40*/  IMAD.IADD R13, R130, 0x1, R14 ;  /* 0x00000001820d7824 */ /* 0x000fe200078e020e */
[CC--:B------:R-:W-:Y:S01]  /*2e50*/  LEA.HI R14, R12.reuse, R0.reuse, RZ, 0x3 ;  /* 0x000000000c0e7211 */ /* 0x0c0fe200078f18ff */
[----:B------:R-:W-:Y:S01]  /*2e60*/  IMAD.WIDE.U32 R96, R19, c[0x0][0x218], R10 ;  /* 0x0000860013607a25 */ /* 0x000fe200078e000a */
[----:B------:R-:W-:-:S03]  /*2e70*/  LEA.HI R0, R12, R0, RZ, 0x6 ;  /* 0x000000000c007211 */ /* 0x000fc600078f30ff */
[----:B------:R-:W-:Y:S01]  /*2e80*/  IMAD.SHL.U32 R11, R21, 0x40, RZ ;  /* 0x00000040150b7824 */ /* 0x000fe200078e00ff */
[----:B------:R-:W-:Y:S01]  /*2e90*/  SHF.R.S32.HI R10, RZ, 0x1f, R13 ;  /* 0x0000001fff0a7819 */ /* 0x000fe2000001140d */
[----:B------:R-:W-:-:S03]  /*2ea0*/  IMAD.SHL.U32 R0, R0, 0x40, RZ ;  /* 0x0000004000007824 */ /* 0x000fc600078e00ff */
[----:B------:R-:W-:Y:S02]  /*2eb0*/  LOP3.LUT R17, R11, 0x7ffff000, RZ, 0xc0, !PT ;  /* 0x7ffff0000b117812 */ /* 0x000fe400078ec0ff */
[CC--:B------:R-:W-:Y:S02]  /*2ec0*/  LEA.HI R12, R10.reuse, R13.reuse, RZ, 0x3 ;  /* 0x0000000d0a0c7211 */ /* 0x0c0fe400078f18ff */
[----:B------:R-:W-:Y:S02]  /*2ed0*/  LEA.HI R18, R10, R13, RZ, 0x6 ;  /* 0x0000000d0a127211 */ /* 0x000fe400078f30ff */
[----:B------:R-:W-:Y:S02]  /*2ee0*/  LOP3.LUT R10, R0, 0x7ffff000, RZ, 0xc0, !PT ;  /* 0x7ffff000000a7812 */ /* 0x000fe400078ec0ff */
[----:B------:R-:W-:Y:S01]  /*2ef0*/  SHF.R.S32.HI R13, RZ, 0x4, R22 ;  /* 0x00000004ff0d7819 */ /* 0x000fe20000011416 */
[----:B------:R-:W-:Y:S02]  /*2f00*/  IMAD.MOV.U32 R153, RZ, RZ, c[0x0][0x1e0] ;  /* 0x00007800ff997624 */ /* 0x000fe400078e00ff */
[----:B------:R-:W-:-:S02]  /*2f10*/  IMAD.MOV.U32 R154, RZ, RZ, c[0x0][0x280] ;  /* 0x0000a000ff9a7624 */ /* 0x000fc400078e00ff */
[----:B------:R-:W-:Y:S01]  /*2f20*/  IMAD.MOV.U32 R155, RZ, RZ, c[0x0][0x290] ;  /* 0x0000a400ff9b7624 */ /* 0x000fe200078e00ff */
[----:B------:R-:W-:Y:S01]  /*2f30*/  LOP3.LUT R99, R15, 0xfffffff8, RZ, 0xc0, !PT ;  /* 0xfffffff80f637812 */ /* 0x000fe200078ec0ff */
[----:B------:R-:W-:Y:S01]  /*2f40*/  IMAD.WIDE.U32 R92, R134, c[0x0][0x280], R8 ;  /* 0x0000a000865c7a25 */ /* 0x000fe200078e0008 */
[----:B------:R-:W-:Y:S02]  /*2f50*/  LOP3.LUT R98, R14, 0xfffffff8, RZ, 0xc0, !PT ;  /* 0xfffffff80e627812 */ /* 0x000fe400078ec0ff */
[----:B------:R-:W-:Y:S01]  /*2f60*/  LOP3.LUT R83, R12, 0xfffffff8, RZ, 0xc0, !PT ;  /* 0xfffffff80c537812 */ /* 0x000fe200078ec0ff */
[----:B------:R-:W-:Y:S01]  /*2f70*/  IMAD.WIDE.U32 R90, R134, c[0x0][0x290], R6 ;  /* 0x0000a400865a7a25 */ /* 0x000fe200078e0006 */
[----:B------:R-:W-:-:S03]  /*2f80*/  SHF.L.U64.HI R133, R153, R137, c[0x0][0x1e4] ;  /* 0x0000790099857619 */ /* 0x000fc60000010289 */
[----:B------:R-:W-:Y:S01]  /*2f90*/  IMAD.WIDE.U32 R88, R134, c[0x0][0x280], R4 ;  /* 0x0000a00086587a25 */ /* 0x000fe200078e0004 */
[----:B------:R-:W-:-:S03]  /*2fa0*/  SHF.L.U64.HI R136, R154, R137, c[0x0][0x284] ;  /* 0x0000a1009a887619 */ /* 0x000fc60000010289 */
[----:B------:R-:W-:Y:S01]  /*2fb0*/  IMAD.WIDE.U32 R86, R134, c[0x0][0x290], R2 ;  /* 0x0000a40086567a25 */ /* 0x000fe200078e0002 */
[----:B------:R-:W-:Y:S02]  /*2fc0*/  SHF.L.U64.HI R137, R155, R137, c[0x0][0x294] ;  /* 0x0000a5009b897619 */ /* 0x000fe40000010289 */
[----:B------:R-:W-:Y:S01]  /*2fd0*/  ISETP.NE.AND P6, PT, RZ, UR4, PT ;  /* 0x00000004ff007c0c */ /* 0x000fe2000bfc5270 */
[----:B------:R-:W-:Y:S01]  /*2fe0*/  IMAD.SHL.U32 R153, R153, 0x40, RZ ;  /* 0x0000004099997824 */ /* 0x000fe200078e00ff */
[----:B------:R-:W-:Y:S01]  /*2ff0*/  SHF.R.S32.HI R111, RZ, 0x1f, R99 ;  /* 0x0000001fff6f7819 */ /* 0x000fe20000011463 */
[----:B------:R-:W-:Y:S01]  /*3000*/  IMAD.SHL.U32 R154, R154, 0x40, RZ ;  /* 0x000000409a9a7824 */ /* 0x000fe200078e00ff */
[----:B------:R-:W-:Y:S01]  /*3010*/  SHF.R.S32.HI R110, RZ, 0x1f, R98 ;  /* 0x0000001fff6e7819 */ /* 0x000fe20000011462 */
[----:B------:R-:W-:Y:S01]  /*3020*/  IMAD.SHL.U32 R155, R155, 0x40, RZ ;  /* 0x000000409b9b7824 */ /* 0x000fe200078e00ff */
[----:B------:R-:W-:Y:S01]  /*3030*/  SHF.R.S32.HI R109, RZ, 0x1f, R83 ;  /* 0x0000001fff6d7819 */ /* 0x000fe20000011453 */
[----:B------:R-:W-:-:S02]  /*3040*/  IMAD.IADD R82, R79, 0x1, R27 ;  /* 0x000000014f527824 */ /* 0x000fc400078e021b */
[----:B------:R-:W-:Y:S01]  /*3050*/  IMAD.IADD R117, R97, 0x1, R26 ;  /* 0x0000000161757824 */ /* 0x000fe200078e021a */
[C---:B--2---:R-:W-:Y:S02]  /*3060*/  LOP3.LUT R11, R29.reuse, 0x38, R14, 0xf8, !PT ;  /* 0x000000381d0b7812 */ /* 0x044fe400078ef80e */
[----:B------:R-:W-:Y:S02]  /*3070*/  LOP3.LUT R16, R29, 0x38, R15, 0xf8, !PT ;  /* 0x000000381d107812 */ /* 0x000fe400078ef80f */
[-C--:B---3--:R-:W-:Y:S02]  /*3080*/  LOP3.LUT R0, R11, R28.reuse, RZ, 0x3c, !PT ;  /* 0x0000001c0b007212 */ /* 0x088fe400078e3cff */
[----:B------:R-:W-:Y:S02]  /*3090*/  LOP3.LUT R16, R16, R28, RZ, 0x3c, !PT ;  /* 0x0000001c10107212 */ /* 0x000fe400078e3cff */
[----:B------:R-:W-:Y:S02]  /*30a0*/  SHF.R.S32.HI R11, RZ, 0x4, R23 ;  /* 0x00000004ff0b7819 */ /* 0x000fe40000011417 */
[----:B------:R-:W-:-:S02]  /*30b0*/  IADD3 R22, R0, R10, R139 ;  /* 0x0000000a00167210 */ /* 0x000fc40007ffe08b */
[----:B------:R-:W-:Y:S02]  /*30c0*/  SHF.R.S32.HI R0, RZ, 0x4, R20 ;  /* 0x00000004ff007819 */ /* 0x000fe40000011414 */
[----:B------:R-:W-:Y:S01]  /*30d0*/  IADD3 R24, R16, R17, R139 ;  /* 0x0000001110187210 */ /* 0x000fe20007ffe08b */
[----:B------:R-:W-:Y:S01]  /*30e0*/  IMAD.SHL.U32 R16, R18, 0x40, RZ ;  /* 0x0000004012107824 */ /* 0x000fe200078e00ff */
[----:B------:R-:W-:Y:S02]  /*30f0*/  LEA.HI.SX32 R11, R15, R11, 0x1d ;  /* 0x0000000b0f0b7211 */ /* 0x000fe400078feaff */
[----:B------:R-:W-:Y:S02]  /*3100*/  LEA.HI.SX32 R10, R14, R13, 0x1d ;  /* 0x0000000d0e0a7211 */ /* 0x000fe400078feaff */
[----:B------:R-:W-:Y:S02]  /*3110*/  LEA.HI.SX32 R0, R12, R0, 0x1d ;  /* 0x000000000c007211 */ /* 0x000fe400078feaff */
[----:B------:R-:W-:Y:S01]  /*3120*/  SHF.R.S32.HI R13, RZ, 0x1f, R11 ;  /* 0x0000001fff0d7819 */ /* 0x000fe2000001140b */
[----:B------:R-:W-:Y:S01]  /*3130*/  IMAD.SHL.U32 R77, R10, 0x8, RZ ;  /* 0x000000080a4d7824 */ /* 0x000fe200078e00ff */
[----:B------:R-:W-:-:S02]  /*3140*/  SHF.R.S32.HI R17, RZ, 0x1f, R0 ;  /* 0x0000001fff117819 */ /* 0x000fc40000011400 */
[----:B------:R-:W-:Y:S01]  /*3150*/  LOP3.LUT R21, R16, 0x7ffff000, RZ, 0xc0, !PT ;  /* 0x7ffff00010157812 */ /* 0x000fe200078ec0ff */
[----:B------:R-:W-:Y:S01]  /*3160*/  IMAD.SHL.U32 R80, R11, 0x8, RZ ;  /* 0x000000080b507824 */ /* 0x000fe200078e00ff */
[----:B------:R-:W-:Y:S01]  /*3170*/  SHF.R.S32.HI R16, RZ, 0x1f, R10 ;  /* 0x0000001fff107819 */ /* 0x000fe2000001140a */
[----:B------:R-:W-:Y:S01]  /*3180*/  IMAD.SHL.U32 R81, R0, 0x8, RZ ;  /* 0x0000000800517824 */ /* 0x000fe200078e00ff */
[----:B------:R-:W-:Y:S02]  /*3190*/  LEA.HI R19, R13, R11, RZ, 0x3 ;  /* 0x0000000b0d137211 */ /* 0x000fe400078f18ff */
[----:B------:R-:W-:Y:S02]  /*31a0*/  LOP3.LUT R18, R29, 0x38, R12, 0xf8, !PT ;  /* 0x000000381d127812 */ /* 0x000fe400078ef80c */
[----:B------:R-:W-:Y:S02]  /*31b0*/  LEA.HI R11, R17, R0, RZ, 0x3 ;  /* 0x00000000110b7211 */ /* 0x000fe400078f18ff */
[----:B------:R-:W-:-:S02]  /*31c0*/  LOP3.LUT R0, R29, 0x38, R77, 0xf8, !PT ;  /* 0x000000381d007812 */ /* 0x000fc400078ef84d */
[----:B------:R-:W-:Y:S02]  /*31d0*/  LEA.HI R16, R16, R10, RZ, 0x3 ;  /* 0x0000000a10107211 */ /* 0x000fe400078f18ff */
[-C--:B------:R-:W-:Y:S01]  /*31e0*/  LOP3.LUT R20, R18, R28.reuse, RZ, 0x3c, !PT ;  /* 0x0000001c12147212 */ /* 0x080fe200078e3cff */
[----:B------:R-:W-:Y:S01]  /*31f0*/  IMAD.SHL.U32 R18, R19, 0x200, RZ ;  /* 0x0000020013127824 */ /* 0x000fe200078e00ff */
[C---:B------:R-:W-:Y:S02]  /*3200*/  LOP3.LUT R10, R29.reuse, 0x38, R80, 0xf8, !PT ;  /* 0x000000381d0a7812 */ /* 0x040fe400078ef850 */
[----:B------:R-:W-:Y:S02]  /*3210*/  LOP3.LUT R13, R29, 0x38, R81, 0xf8, !PT ;  /* 0x000000381d0d7812 */ /* 0x000fe400078ef851 */
[-C--:B------:R-:W-:Y:S01]  /*3220*/  LOP3.LUT R17, R0, R28.reuse, RZ, 0x3c, !PT ;  /* 0x0000001c00117212 */ /* 0x080fe200078e3cff */
[----:B------:R-:W-:Y:S01]  /*3230*/  IMAD.SHL.U32 R0, R11, 0x200, RZ ;  /* 0x000002000b007824 */ /* 0x000fe200078e00ff */
[-C--:B------:R-:W-:Y:S01]  /*3240*/  LOP3.LUT R19, R10, R28.reuse, RZ, 0x3c, !PT ;  /* 0x0000001c0a137212 */ /* 0x080fe200078e3cff */
[----:B------:R-:W-:Y:S01]  /*3250*/  IMAD.SHL.U32 R16, R16, 0x200, RZ ;  /* 0x0000020010107824 */ /* 0x000fe200078e00ff */
[----:B------:R-:W-:-:S02]  /*3260*/  LOP3.LUT R10, R13, R28, RZ, 0x3c, !PT ;  /* 0x0000001c0d0a7212 */ /* 0x000fc400078e3cff */
[----:B------:R-:W-:Y:S02]  /*3270*/  LOP3.LUT R13, R18, 0x7ffff000, RZ, 0xc0, !PT ;  /* 0x7ffff000120d7812 */ /* 0x000fe400078ec0ff */
[----:B------:R-:W-:Y:S02]  /*3280*/  LOP3.LUT R0, R0, 0x7ffff000, RZ, 0xc0, !PT ;  /* 0x7ffff00000007812 */ /* 0x000fe400078ec0ff */
[----:B------:R-:W-:Y:S02]  /*3290*/  LOP3.LUT R11, R16, 0x7ffff000, RZ, 0xc0, !PT ;  /* 0x7ffff000100b7812 */ /* 0x000fe400078ec0ff */
[--C-:B------:R-:W-:Y:S02]  /*32a0*/  IADD3 R18, R19, R13, R139.reuse ;  /* 0x0000000d13127210 */ /* 0x100fe40007ffe08b */
[--C-:B------:R-:W-:Y:S01]  /*32b0*/  IADD3 R13, R10, R0, R139.reuse ;  /* 0x000000000a0d7210 */ /* 0x100fe20007ffe08b */
[----:B------:R-:W-:Y:S01]  /*32c0*/  IMAD R0, R25, c[0x0][0x280], RZ ;  /* 0x0000a00019007a24 */ /* 0x000fe200078e02ff */
[--C-:B------:R-:W-:Y:S01]  /*32d0*/  IADD3 R16, R17, R11, R139.reuse ;  /* 0x0000000b11107210 */ /* 0x100fe20007ffe08b */
[----:B------:R-:W-:Y:S01]  /*32e0*/  IMAD R11, R25, c[0x0][0x290], RZ ;  /* 0x0000a400190b7a24 */ /* 0x000fe200078e02ff */
[----:B------:R-:W-:Y:S01]  /*32f0*/  IADD3 R20, R20, R21, R139 ;  /* 0x0000001514147210 */ /* 0x000fe20007ffe08b */
[----:B------:R-:W-:-:S02]  /*3300*/  IMAD R10, R134, c[0x0][0x284], R0 ;  /* 0x0000a100860a7a24 */ /* 0x000fc400078e0200 */
[----:B------:R-:W-:Y:S01]  /*3310*/  IMAD R0, R134, c[0x0][0x294], R11 ;  /* 0x0000a50086007a24 */ /* 0x000fe200078e020b */
[----:B------:R-:W-:Y:S01]  /*3320*/  SHF.R.S32.HI R108, RZ, 0x1f, R80 ;  /* 0x0000001fff6c7819 */ /* 0x000fe20000011450 */
[----:B------:R-:W-:Y:S01]  /*3330*/  IMAD.IADD R116, R93, 0x1, R10 ;  /* 0x000000015d747824 */ /* 0x000fe200078e020a */
[----:B------:R-:W-:Y:S01]  /*3340*/  SHF.R.S32.HI R107, RZ, 0x1f, R77 ;  /* 0x0000001fff6b7819 */ /* 0x000fe2000001144d */
[----:B------:R-:W-:Y:S01]  /*3350*/  IMAD.IADD R114, R10, 0x1, R89 ;  /* 0x000000010a727824 */ /* 0x000fe200078e0259 */
[----:B------:R-:W-:Y:S01]  /*3360*/  SHF.R.S32.HI R106, RZ, 0x1f, R81 ;  /* 0x0000001fff6a7819 */ /* 0x000fe20000011451 */
[----:B------:R-:W-:Y:S02]  /*3370*/  IMAD.IADD R115, R91, 0x1, R0 ;  /* 0x000000015b737824 */ /* 0x000fe400078e0200 */
[----:B------:R-:W-:Y:S02]  /*3380*/  IMAD.IADD R105, R0, 0x1, R87 ;  /* 0x0000000100697824 */ /* 0x000fe400078e0257 */
[----:B------:R-:W-:-:S02]  /*3390*/  IMAD.SHL.U32 R113, R24, 0x2, RZ ;  /* 0x0000000218717824 */ /* 0x000fc400078e00ff */
[----:B------:R-:W-:Y:S02]  /*33a0*/  IMAD.SHL.U32 R112, R22, 0x2, RZ ;  /* 0x0000000216707824 */ /* 0x000fe400078e00ff */
[----:B------:R-:W-:Y:S02]  /*33b0*/  IMAD.SHL.U32 R104, R20, 0x2, RZ ;  /* 0x0000000214687824 */ /* 0x000fe400078e00ff */
[----:B------:R-:W-:Y:S02]  /*33c0*/  IMAD.SHL.U32 R103, R18, 0x2, RZ ;  /* 0x0000000212677824 */ /* 0x000fe400078e00ff */
[----:B------:R-:W-:Y:S02]  /*33d0*/  IMAD.SHL.U32 R102, R16, 0x2, RZ ;  /* 0x0000000210667824 */ /* 0x000fe400078e00ff */
[----:B------:R-:W-:Y:S01]  /*33e0*/  IMAD.SHL.U32 R101, R13, 0x2, RZ ;  /* 0x000000020d657824 */ /* 0x000fe200078e00ff */
[----:B------:R-:W-:Y:S06]  /*33f0*/  BAR.SYNC.DEFER_BLOCKING 0x0 ;  /* 0x0000000000007b1d */ /* 0x000fec0000010000 */
.L_x_624:
[-C--:B------:R-:W-:Y:S01]  /*3400*/  IMAD R0, R133, R58.reuse, RZ ;  /* 0x0000003a85007224 */ /* 0x080fe200078e02ff */
[----:B------:R-:W-:Y:S01]  /*3410*/  SHF.R.S32.HI R75, RZ, 0x1f, R58 ;  /* 0x0000001fff4b7819 */ /* 0x000fe2000001143a */
[----:B------:R-:W-:Y:S01]  /*3420*/  IMAD.WIDE.U32 R10, R153, R58, RZ ;  /* 0x0000003a990a7225 */ /* 0x000fe200078e00ff */
[----:B------:R-:W-:Y:S04]  /*3430*/  DEPBAR.LE SB0, 0x0 ;  /* 0x000080000000791a */ /* 0x000fe80000000000 */
[----:B------:R-:W-:Y:S01]  /*3440*/  WARPSYNC 0xffffffff ;  /* 0xffffffff00007948 */ /* 0x000fe20003800000 */
[----:B------:R-:W-:Y:S01]  /*3450*/  BAR.SYNC.DEFER_BLOCKING 0x0 ;  /* 0x0000000000007b1d */ /* 0x000fe20000010000 */
[----:B------:R-:W-:Y:S01]  /*3460*/  ISETP.GE.AND P1, PT, R160, 0x1, PT ;  /* 0x00000001a000780c */ /* 0x000fe20003f26270 */
[----:B------:R-:W-:Y:S04]  /*3470*/  IMAD R0, R75, R153, R0 ;  /* 0x000000994b007224 */ /* 0x000fe800078e0200 */
[----:B------:R-:W-:Y:S01]  /*3480*/  IMAD.IADD R12, R11, 0x1, R0 ;  /* 0x000000010b0c7824 */ /* 0x000fe200078e0200 */
[----:B------:R-:W-:Y:S05]  /*3490*/  IADD3 R0, P0, R125, R10, RZ ;  /* 0x0000000a7d007210 */ /* 0x000fea0007f1e0ff */
[----:B-1----:R-:W-:Y:S01]  /*34a0*/  IMAD.X R2, R12, 0x1, R124, P0 ;  /* 0x000000010c027824 */ /* 0x002fe200000e067c */
[C---:B------:R-:W-:Y:S04]  /*34b0*/  LEA R48, P0, R0.reuse, c[0x0][0x1c8], 0x1 ;  /* 0x0000720000307a11 */ /* 0x040fe800078008ff */
        /* <DEDUP_REMOVED lines=45> */
[----:B------:R-:W-:Y:S02]  /*3790*/  LEA.HI.X R9, R0, c[0x0][0x274], R3, 0x1, P0 ;  /* 0x00009d0000097a11 */ /* 0x000fe400000f0c03 */
[C---:B------:R-:W-:Y:S04]  /*37a0*/  LEA R4, P0, R2.reuse, c[0x0][0x288], 0x1 ;  /* 0x0000a20002047a11 */ /* 0x040fe800078008ff */
[----:B------:R-:W-:Y:S02]  /*37b0*/  LEA.HI.X R5, R2, c[0x0][0x28c], R5, 0x1, P0 ;  /* 0x0000a30002057a11 */ /* 0x000fe400000f0c05 */
[----:B------:R-:W-:Y:S01]  /*37c0*/  ISETP.GE.AND P0, PT, R140, c[0x0][0x27c], PT ;  /* 0x00009f008c007a0c */ /* 0x000fe20003f06270 */
[----:B------:R-:W-:Y:S11]  /*37d0*/  CS2R R2, SRZ ;  /* 0x0000000000027805 */ /* 0x000ff6000001ff00 */
[----:B------:R-:W-:Y:S01]  /*37e0*/  @!UPT UIADD3 URZ, URZ, URZ, URZ ;  /* 0x0000003f3f3ff290 */ /* 0x000fe2000fffe03f */
        /* <DEDUP_REMOVED lines=22> */
.L_x_604:
[----:B------:R-:W-:Y:S05]  /*3950*/  BSYNC B0 ;  /* 0x0000000000007941 */ /* 0x000fea0003800000 */
.L_x_603:
        /* <DEDUP_REMOVED lines=38> */
[--C-:B------:R-:W-:Y:S08]  /*3bc0*/  IMAD.MOV.U32 R29, RZ, RZ, R27.reuse ;  /* 0x000000ffff1d7224 */ /* 0x100ff000078e001b */
[----:B------:R-:W-:Y:S02]  /*3bd0*/  @!P0 SHF.R.U64 R26, R26, 0x10, R27 ;  /* 0x000000101a1a8819 */ /* 0x000fe4000000121b */
[--C-:B------:R-:W-:Y:S01]  /*3be0*/  @!P0 SHF.R.U64 R5, R2, 0x10, R3.reuse ;  /* 0x0000001002058819 */ /* 0x100fe20000001203 */
[----:B------:R-:W-:Y:S01]  /*3bf0*/  IMAD.MOV.U32 R2, RZ, RZ, R3 ;  /* 0x000000ffff027224 */ /* 0x000fe200078e0003 */
[----:B------:R-:W-:Y:S02]  /*3c00*/  @!P0 SHF.R.U32.HI R14, RZ, 0x10, R27 ;  /* 0x00000010ff0e8819 */ /* 0x000fe4000001161b */
[----:B------:R-:W-:Y:S02]  /*3c10*/  @!P0 SHF.R.U32.HI R0, RZ, 0x10, R3 ;  /* 0x00000010ff008819 */ /* 0x000fe40000011603 */
[----:B------:R-:W-:Y:S02]  /*3c20*/  @!P0 PRMT R27, R28, 0x5410, R26 ;  /* 0x000054101c1b8816 */ /* 0x000fe4000000001a */
[----:B------:R-:W-:Y:S02]  /*3c30*/  @!P0 PRMT R4, R4, 0x5410, R5 ;  /* 0x0000541004048816 */ /* 0x000fe40000000005 */
[----:B------:R-:W-:Y:S01]  /*3c40*/  @!P0 PRMT R30, R29, 0x5410, R14 ;  /* 0x000054101d1e8816 */ /* 0x000fe2000000000e */
[C---:B------:R-:W-:Y:S01]  /*3c50*/  @!P0 IMAD.U32 R5, R27.reuse, 0x10000, RZ ;  /* 0x000100001b058824 */ /* 0x040fe200078e00ff */
[----:B------:R-:W-:Y:S02]  /*3c60*/  @!P0 PRMT R14, R2, 0x5410, R0 ;  /* 0x00005410020e8816 */ /* 0x000fe40000000000 */
[C---:B------:R-:W-:Y:S02]  /*3c70*/  @!P0 SHF.L.U32 R3, R4.reuse, 0x10, RZ ;  /* 0x0000001004038819 */ /* 0x040fe400000006ff */
[----:B------:R-:W-:Y:S02]  /*3c80*/  @!P0 LOP3.LUT R27, R27, 0xffff0000, RZ, 0xc0, !PT ;  /* 0xffff00001b1b8812 */ /* 0x000fe400078ec0ff */
[----:B------:R-:W-:Y:S01]  /*3c90*/  @!P0 LOP3.LUT R4, R4, 0xffff0000, RZ, 0xc0, !PT ;  /* 0xffff000004048812 */ /* 0x000fe200078ec0ff */
[C---:B-1----:R-:W-:Y:S01]  /*3ca0*/  @!P0 IMAD.U32 R26, R8.reuse, 0x10000, RZ ;  /* 0x00010000081a8824 */ /* 0x042fe200078e00ff */
[----:B------:R-:W-:Y:S02]  /*3cb0*/  @!P0 LOP3.LUT R0, R8, 0xffff0000, RZ, 0xc0, !PT ;  /* 0xffff000008008812 */ /* 0x000fe400078ec0ff */
[C---:B------:R-:W-:Y:S02]  /*3cc0*/  @!P0 LOP3.LUT R2, R9.reuse, 0xffff0000, RZ, 0xc0, !PT ;  /* 0xffff000009028812 */ /* 0x040fe400078ec0ff */
[----:B------:R-:W-:Y:S01]  /*3cd0*/  @!P0 SHF.L.U32 R28, R9, 0x10, RZ ;  /* 0x00000010091c8819 */ /* 0x000fe200000006ff */
[C---:B------:R-:W-:Y:S02]  /*3ce0*/  @!P0 FMUL.FTZ R29, R0.reuse, R5 ;  /* 0x00000005001d8220 */ /* 0x040fe40000410000 */
[----:B------:R-:W-:Y:S02]  /*3cf0*/  @!P0 FMUL.FTZ R0, R0, R3 ;  /* 0x0000000300008220 */ /* 0x000fe40000410000 */
[----:B------:R-:W-:Y:S02]  /*3d00*/  @!P0 FMUL.FTZ R31, R2, R27 ;  /* 0x0000001b021f8220 */ /* 0x000fe40000410000 */
[----:B------:R-:W-:Y:S01]  /*3d10*/  @!P0 FFMA.FTZ R52, R26, R3, -R29 ;  /* 0x000000031a348223 */ /* 0x000fe2000001081d */
[C---:B------:R-:W-:Y:S01]  /*3d20*/  @!P0 LOP3.LUT R3, R10.reuse, 0xffff0000, RZ, 0xc0, !PT ;  /* 0xffff00000a038812 */ /* 0x040fe200078ec0ff */
[----:B------:R-:W-:Y:S01]  /*3d30*/  @!P0 FFMA.FTZ R0, R5, R26, R0 ;  /* 0x0000001a05008223 */ /* 0x000fe20000010000 */
[----:B------:R-:W-:Y:S01]  /*3d40*/  @!P0 SHF.L.U32 R29, R10, 0x10, RZ ;  /* 0x000000100a1d8819 */ /* 0x000fe200000006ff */
[C---:B------:R-:W-:Y:S01]  /*3d50*/  @!P0 IMAD.U32 R26, R30.reuse, 0x10000, RZ ;  /* 0x000100001e1a8824 */ /* 0x040fe200078e00ff */
[----:B------:R-:W-:Y:S01]  /*3d60*/  @!P0 LOP3.LUT R30, R30, 0xffff0000, RZ, 0xc0, !PT ;  /* 0xffff00001e1e8812 */ /* 0x000fe200078ec0ff */
[C---:B------:R-:W-:Y:S01]  /*3d70*/  @!P0 IMAD.U32 R5, R14.reuse, 0x10000, RZ ;  /* 0x000100000e058824 */ /* 0x040fe200078e00ff */
[----:B------:R-:W-:Y:S01]  /*3d80*/  @!P0 LOP3.LUT R14, R14, 0xffff0000, RZ, 0xc0, !PT ;  /* 0xffff00000e0e8812 */ /* 0x000fe200078ec0ff */
[-C--:B------:R-:W-:Y:S02]  /*3d90*/  @!P0 FMUL.FTZ R2, R2, R4.reuse ;  /* 0x0000000402028220 */ /* 0x080fe40000410000 */
[----:B------:R-:W-:Y:S01]  /*3da0*/  @!P0 FFMA.FTZ R51, R28, R4, -R31 ;  /* 0x000000041c338223 */ /* 0x000fe2000001081f */
[----:B------:R-:W-:Y:S01]  /*3db0*/  @!P0 LOP3.LUT R4, R11, 0xffff0000, RZ, 0xc0, !PT ;  /* 0xffff00000b048812 */ /* 0x000fe200078ec0ff */
[----:B------:R-:W-:Y:S01]  /*3dc0*/  @!P0 FMUL.FTZ R47, R3, R26 ;  /* 0x0000001a032f8220 */ /* 0x000fe20000410000 */
[----:B------:R-:W-:Y:S01]  /*3dd0*/  @!P0 SHF.L.U32 R31, R11, 0x10, RZ ;  /* 0x000000100b1f8819 */ /* 0x000fe200000006ff */
[----:B------:R-:W-:Y:S02]  /*3de0*/  @!P0 FMUL.FTZ R3, R3, R5 ;  /* 0x0000000503038220 */ /* 0x000fe40000410000 */
[C---:B------:R-:W-:Y:S02]  /*3df0*/  @!P0 FMUL.FTZ R50, R4.reuse, R30 ;  /* 0x0000001e04328220 */ /* 0x040fe40000410000 */
[----:B------:R-:W-:Y:S02]  /*3e00*/  @!P0 FMUL.FTZ R4, R4, R14 ;  /* 0x0000000e04048220 */ /* 0x000fe40000410000 */
[----:B------:R-:W-:Y:S02]  /*3e10*/  @!P0 FFMA.FTZ R2, R27, R28, R2 ;  /* 0x0000001c1b028223 */ /* 0x000fe40000010002 */
[----:B------:R-:W-:Y:S02]  /*3e20*/  @!P0 FFMA.FTZ R3, R26, R29, R3 ;  /* 0x0000001d1a038223 */ /* 0x000fe40000010003 */
[----:B------:R-:W-:Y:S01]  /*3e30*/  @!P0 FFMA.FTZ R47, R29, R5, -R47 ;  /* 0x000000051d2f8223 */ /* 0x000fe2000001082f */
[----:B------:R-:W-:Y:S01]  /*3e40*/  @!P0 F2FP.BF16.PACK_AB R5, R0, R52 ;  /* 0x000000340005823e */ /* 0x000fe200000010ff */
        /* <DEDUP_REMOVED lines=10> */
.L_x_607:
[----:B------:R-:W-:Y:S05]  /*3ef0*/  BSYNC B0 ;  /* 0x0000000000007941 */ /* 0x000fea0003800000 */
.L_x_606:
        /* <DEDUP_REMOVED lines=8> */
[----:B------:R-:W-:Y:S02]  /*3f80*/  @!P0 SHF.R.U64 R0, R6, 0x10, R7 ;  /* 0x0000001006008819 */ /* 0x000fe40000001207 */
[----:B------:R-:W-:Y:S02]  /*3f90*/  @!P0 SHF.R.U32.HI R5, RZ, 0x10, R33 ;  /* 0x00000010ff058819 */ /* 0x000fe40000011621 */
[----:B------:R-:W-:Y:S02]  /*3fa0*/  @!P0 SHF.R.U32.HI R2, RZ, 0x10, R7 ;  /* 0x00000010ff028819 */ /* 0x000fe40000011607 */
[C---:B------:R-:W-:Y:S02]  /*3fb0*/  @!P0 PRMT R4, R42.reuse, 0x5410, R3 ;  /* 0x000054102a048816 */ /* 0x040fe40000000003 */
[C---:B------:R-:W-:Y:S02]  /*3fc0*/  @!P0 PRMT R0, R15.reuse, 0x5432, R0 ;  /* 0x000054320f008816 */ /* 0x040fe40000000000 */
[----:B------:R-:W-:Y:S01]  /*3fd0*/  @!P0 PRMT R27, R42, 0x5432, R5 ;  /* 0x000054322a1b8816 */ /* 0x000fe20000000005 */
[----:B------:R-:W-:Y:S01]  /*3fe0*/  @!P0 IMAD.U32 R7, R4, 0x10000, RZ ;  /* 0x0001000004078824 */ /* 0x000fe200078e00ff */
[----:B------:R-:W-:Y:S01]  /*3ff0*/  @!P0 PRMT R5, R15, 0x5410, R2 ;  /* 0x000054100f058816 */ /* 0x000fe20000000002 */
[----:B------:R-:W-:Y:S01]  /*4000*/  @!P0 IMAD.U32 R6, R0, 0x10000, RZ ;  /* 0x0001000000068824 */ /* 0x000fe200078e00ff */
[----:B------:R-:W-:Y:S02]  /*4010*/  @!P0 LOP3.LUT R15, R4, 0xffff0000, RZ, 0xc0, !PT ;  /* 0xffff0000040f8812 */ /* 0x000fe400078ec0ff */
[----:B------:R-:W-:Y:S01]  /*4020*/  @!P0 LOP3.LUT R4, R0, 0xffff0000, RZ, 0xc0, !PT ;  /* 0xffff000000048812 */ /* 0x000fe200078ec0ff */
[C---:B-1----:R-:W-:Y:S01]  /*4030*/  @!P0 IMAD.U32 R26, R9.reuse, 0x10000, RZ ;  /* 0x00010000091a8824 */ /* 0x042fe200078e00ff */
[C---:B------:R-:W-:Y:S02]  /*4040*/  @!P0 LOP3.LUT R2, R8.reuse, 0xffff0000, RZ, 0xc0, !PT ;  /* 0xffff000008028812 */ /* 0x040fe400078ec0ff */
[----:B------:R-:W-:Y:S02]  /*4050*/  @!P0 LOP3.LUT R3, R9, 0xffff0000, RZ, 0xc0, !PT ;  /* 0xffff000009038812 */ /* 0x000fe400078ec0ff */
[----:B------:R-:W-:Y:S01]  /*4060*/  @!P0 SHF.L.U32 R14, R8, 0x10, RZ ;  /* 0x00000010080e8819 */ /* 0x000fe200000006ff */
[C---:B------:R-:W-:Y:S02]  /*4070*/  @!P0 FMUL.FTZ R28, R2.reuse, R7 ;  /* 0x00000007021c8220 */ /* 0x040fe40000410000 */
[----:B------:R-:W-:Y:S02]  /*4080*/  @!P0 FMUL.FTZ R0, R2, R6 ;  /* 0x0000000602008220 */ /* 0x000fe40000410000 */
[C---:B------:R-:W-:Y:S02]  /*4090*/  @!P0 FMUL.FTZ R29, R3.reuse, R15 ;  /* 0x0000000f031d8220 */ /* 0x040fe40000410000 */
[----:B------:R-:W-:Y:S01]  /*40a0*/  @!P0 FMUL.FTZ R2, R3, R4 ;  /* 0x0000000403028220 */ /* 0x000fe20000410000 */
[----:B------:R-:W-:Y:S01]  /*40b0*/  @!P0 LOP3.LUT R3, R10, 0xffff0000, RZ, 0xc0, !PT ;  /* 0xffff00000a038812 */ /* 0x000fe200078ec0ff */
[----:B------:R-:W-:Y:S01]  /*40c0*/  @!P0 FFMA.FTZ R32, R14, R6, -R28 ;  /* 0x000000060e208223 */ /* 0x000fe2000001081c */
[----:B------:R-:W-:Y:S01]  /*40d0*/  @!P0 SHF.L.U32 R28, R11, 0x10, RZ ;  /* 0x000000100b1c8819 */ /* 0x000fe200000006ff */
[----:B------:R-:W-:Y:S01]  /*40e0*/  @!P0 FFMA.FTZ R0, R7, R14, R0 ;  /* 0x0000000e07008223 */ /* 0x000fe20000010000 */
[----:B------:R-:W-:Y:S01]  /*40f0*/  @!P0 SHF.L.U32 R14, R10, 0x10, RZ ;  /* 0x000000100a0e8819 */ /* 0x000fe200000006ff */
[C---:B------:R-:W-:Y:S01]  /*4100*/  @!P0 IMAD.U32 R7, R27.reuse, 0x10000, RZ ;  /* 0x000100001b078824 */ /* 0x040fe200078e00ff */
[----:B------:R-:W-:Y:S01]  /*4110*/  @!P0 LOP3.LUT R27, R27, 0xffff0000, RZ, 0xc0, !PT ;  /* 0xffff00001b1b8812 */ /* 0x000fe200078ec0ff */
[C---:B------:R-:W-:Y:S01]  /*4120*/  @!P0 IMAD.U32 R6, R5.reuse, 0x10000, RZ ;  /* 0x0001000005068824 */ /* 0x040fe200078e00ff */
[----:B------:R-:W-:Y:S01]  /*4130*/  @!P0 LOP3.LUT R5, R5, 0xffff0000, RZ, 0xc0, !PT ;  /* 0xffff000005058812 */ /* 0x000fe200078ec0ff */
[----:B------:R-:W-:Y:S01]  /*4140*/  @!P0 FFMA.FTZ R31, R26, R4, -R29 ;  /* 0x000000041a1f8223 */ /* 0x000fe2000001081d */
[----:B------:R-:W-:Y:S01]  /*4150*/  @!P0 LOP3.LUT R4, R11, 0xffff0000, RZ, 0xc0, !PT ;  /* 0xffff00000b048812 */ /* 0x000fe200078ec0ff */
[C---:B------:R-:W-:Y:S02]  /*4160*/  @!P0 FMUL.FTZ R29, R3.reuse, R7 ;  /* 0x00000007031d8220 */ /* 0x040fe40000410000 */
        /* <DEDUP_REMOVED lines=10> */
[----:B------:R-:W-:Y:S02]  /*4210*/  @!P0 F2FP.BF16.PACK_AB R3, R3, R29 ;  /* 0x0000001d0303823e */ /* 0x000fe400000010ff */
[----:B------:R-:W-:Y:S01]  /*4220*/  @!P0 MOV R9, R2 ;  /* 0x0000000200098202 */ /* 0x000fe20000000f00 */
[----:B------:R-:W-:Y:S01]  /*4230*/  @!P0 IMAD.MOV.U32 R8, RZ, RZ, R5 ;  /* 0x000000ffff088224 */ /* 0x000fe200078e0005 */
[----:B------:R-:W-:Y:S01]  /*4240*/  @!P0 F2FP.BF16.PACK_AB R0, R4, R30 ;  /* 0x0000001e0400823e */ /* 0x000fe200000010ff */
[----:B------:R-:W-:Y:S03]  /*4250*/  @!P0 IMAD.MOV.U32 R10, RZ, RZ, R3 ;  /* 0x000000ffff0a8224 */ /* 0x000fe600078e0003 */
[----:B------:R-:W-:Y:S05]  /*4260*/  @!P0 MOV R11, R0 ;  /* 0x00000000000b8202 */ /* 0x000fea0000000f00 */
[----:B------:R1:W-:Y:S02]  /*4270*/  STG.E.128 [R48.64+0x40], R8 ;  /* 0x0000400830007986 */ /* 0x0003e4000c101d06 */
.L_x_609:
[----:B------:R-:W-:Y:S05]  /*4280*/  BSYNC B0 ;  /* 0x0000000000007941 */ /* 0x000fea0003800000 */
.L_x_608:
        /* <DEDUP_REMOVED lines=12> */
[----:B------:R-:W-:Y:S02]  /*4350*/  @!P0 PRMT R0, R22, 0x5432, R0 ;  /* 0x0000543216008816 */ /* 0x000fe40000000000 */
        /* <DEDUP_REMOVED lines=28> */
[-C--:B------:R-:W-:Y:S02]  /*4520*/  @!P0 FMUL.FTZ R4, R4, R5.reuse ;  /* 0x0000000504048220 */ /* 0x080fe40000410000 */
        /* <DEDUP_REMOVED lines=14> */
.L_x_611:
[----:B------:R-:W-:Y:S05]  /*4610*/  BSYNC B0 ;  /* 0x0000000000007941 */ /* 0x000fea0003800000 */
.L_x_610:
        /* <DEDUP_REMOVED lines=57> */
.L_x_613:
[----:B------:R-:W-:Y:S05]  /*49b0*/  BSYNC B0 ;  /* 0x0000000000007941 */ /* 0x000fea0003800000 */
.L_x_612:
        /* <DEDUP_REMOVED lines=57> */
.L_x_615:
[----:B------:R-:W-:Y:S05]  /*4d50*/  BSYNC B0 ;  /* 0x0000000000007941 */ /* 0x000fea0003800000 */
.L_x_614:
        /* <DEDUP_REMOVED lines=55> */
[----:B------:R1:W-:Y:S01]  /*50d0*/  STG.E.128 [R48.64+0x140], R8 ;  /* 0x0001400830007986 */ /* 0x0003e2000c101d06 */
[----:B------:R-:W-:-:S05]  /*50e0*/  BRA `(.L_x_605) ;  /* 0x00001cc000007947 */ /* 0x000fca0003800000 */
.L_x_602:
        /* <DEDUP_REMOVED lines=47> */
.L_x_617:
[----:B------:R-:W-:Y:S05]  /*53e0*/  BSYNC B0 ;  /* 0x0000000000007941 */ /* 0x000fea0003800000 */
.L_x_616:
[----:B------:R-:W-:Y:S04]  /*53f0*/  IADD3 R65, P0, R158, R10, RZ ;  /* 0x0000000a9e417210 */ /* 0x000fe80007f1e0ff */
[----:B------:R-:W-:Y:S01]  /*5400*/  IADD3.X R64, R12, R120, RZ, P0, !PT ;  /* 0x000000780c407210 */ /* 0x000fe200007fe4ff */
        /* <DEDUP_REMOVED lines=30> */
[-C--:B------:R-:W-:Y:S01]  /*55f0*/  IADD3 R0, P1, P0, R72, R65.reuse, R99 ;  /* 0x0000004148007210 */ /* 0x080fe2000783e063 */
[----:B------:R-:W-:Y:S02]  /*5600*/  IMAD.MOV.U32 R9, RZ, RZ, R4 ;  /* 0x000000ffff097224 */ /* 0x000fe400078e0004 */
[----:B------:R-:W-:Y:S01]  /*5610*/  IMAD.MOV.U32 R36, RZ, RZ, R29 ;  /* 0x000000ffff247224 */ /* 0x000fe200078e001d */
[-C--:B------:R-:W-:Y:S01]  /*5620*/  IADD3.X R3, R74, R64.reuse, R111, P1, P0 ;  /* 0x000000404a037210 */ /* 0x080fe20000fe046f */
[----:B------:R-:W-:Y:S02]  /*5630*/  IMAD.MOV.U32 R32, RZ, RZ, R31 ;  /* 0x000000ffff207224 */ /* 0x000fe400078e001f */
[----:B------:R-:W1:Y:S01]  /*5640*/  LDS.128 R44, [R113+0x6100] ;  /* 0x00610000712c7984 */ /* 0x000e620000000c00 */
[----:B------:R-:W-:Y:S03]  /*5650*/  IMAD.MOV.U32 R34, RZ, RZ, R28 ;  /* 0x000000ffff227224 */ /* 0x000fe600078e001c */
[----:B------:R-:W-:Y:S04]  /*5660*/  @!P2 IADD3 R2, P1, P0, R72, R65, R80 ;  /* 0x000000414802a210 */ /* 0x000fe8000783e050 */
[----:B------:R-:W-:Y:S02]  /*5670*/  @!P2 IADD3.X R8, R74, R64, R108, P1, P0 ;  /* 0x000000404a08a210 */ /* 0x000fe40000fe046c */
[C---:B------:R-:W-:Y:S04]  /*5680*/  LEA R62, P0, R0.reuse, c[0x0][0x1c8], 0x1 ;  /* 0x00007200003e7a11 */ /* 0x040fe800078008ff */
[----:B------:R-:W-:Y:S01]  /*5690*/  LEA.HI.X R63, R0, c[0x0][0x1cc], R3, 0x1, P0 ;  /* 0x00007300003f7a11 */ /* 0x000fe200000f0c03 */
[----:B------:R-:W-:Y:S01]  /*56a0*/  IMAD.MOV.U32 R3, RZ, RZ, R6 ;  /* 0x000000ffff037224 */ /* 0x000fe200078e0006 */
[C---:B------:R-:W-:Y:S04]  /*56b0*/  @!P2 LEA R60, P0, R2.reuse, c[0x0][0x1c8], 0x1 ;  /* 0x00007200023caa11 */ /* 0x040fe800078008ff */
[----:B------:R-:W-:Y:S01]  /*56c0*/  @!P2 LEA.HI.X R61, R2, c[0x0][0x1cc], R8, 0x1, P0 ;  /* 0x00007300023daa11 */ /* 0x000fe200000f0c08 */
[----:B------:R-:W-:Y:S01]  /*56d0*/  IMAD.MOV.U32 R8, RZ, RZ, R5 ;  /* 0x000000ffff087224 */ /* 0x000fe200078e0005 */
[----:B------:R-:W-:Y:S01]  /*56e0*/  ISETP.GE.AND P0, PT, R128, c[0x0][0x27c], PT ;  /* 0x00009f0080007a0c */ /* 0x000fe20003f06270 */
[--C-:B------:R-:W-:Y:S11]  /*56f0*/  IMAD.MOV.U32 R2, RZ, RZ, R7.reuse ;  /* 0x000000ffff027224 */ /* 0x100ff600078e0007 */
[----:B------:R-:W-:Y:S01]  /*5700*/  @!UPT UIADD3 URZ, URZ, URZ, URZ ;  /* 0x0000003f3f3ff290 */ /* 0x000fe2000fffe03f */
[----:B------:R-:W-:Y:S02]  /*5710*/  @!P0 SHF.R.U32.HI R0, RZ, 0x10, R7 ;  /* 0x00000010ff008819 */ /* 0x000fe40000011607 */
[----:B------:R-:W-:Y:S02]  /*5720*/  @!P0 SHF.R.U64 R35, R28, 0x10, R29 ;  /* 0x000000101c238819 */ /* 0x000fe4000000121d */
[----:B------:R-:W-:Y:S02]  /*5730*/  MOV R28, R30 ;  /* 0x0000001e001c7202 */ /* 0x000fe40000000f00 */
[C---:B-1----:R-:W-:Y:S02]  /*5740*/  @!P0 SHF.L.U32 R38, R47.reuse, 0x10, RZ ;  /* 0x000000102f268819 */ /* 0x042fe400000006ff */
[----:B------:R-:W-:Y:S02]  /*5750*/  @!P0 LOP3.LUT R40, R47, 0xffff0000, RZ, 0xc0, !PT ;  /* 0xffff00002f288812 */ /* 0x000fe400078ec0ff */
[----:B------:R-:W-:Y:S02]  /*5760*/  @!P0 PRMT R34, R34, 0x5410, R35 ;  /* 0x0000541022228816 */ /* 0x000fe40000000023 */
[----:B------:R-:W-:Y:S02]  /*5770*/  @!P0 SHF.R.U64 R10, R4, 0x10, R5 ;  /* 0x00000010040a8819 */ /* 0x000fe40000001205 */
[----:B------:R-:W-:Y:S02]  /*5780*/  @!P0 SHF.R.U32.HI R33, RZ, 0x10, R29 ;  /* 0x00000010ff218819 */ /* 0x000fe4000001161d */
[--C-:B------:R-:W-:Y:S01]  /*5790*/  @!P0 SHF.R.U64 R29, R30, 0x10, R31.reuse ;  /* 0x000000101e1d8819 */ /* 0x100fe2000000121f */
[C---:B------:R-:W-:Y:S01]  /*57a0*/  @!P0 IMAD.U32 R30, R45.reuse, 0x10000, RZ ;  /* 0x000100002d1e8824 */ /* 0x040fe200078e00ff */
[----:B------:R-:W-:Y:S02]  /*57b0*/  @!P0 SHF.R.U32.HI R27, RZ, 0x10, R31 ;  /* 0x00000010ff1b8819 */ /* 0x000fe4000001161f */
[----:B------:R-:W-:Y:S02]  /*57c0*/  @!P0 PRMT R31, R36, 0x5410, R33 ;  /* 0x00005410241f8816 */ /* 0x000fe40000000021 */
[----:B------:R-:W-:Y:S02]  /*57d0*/  @!P0 LOP3.LUT R36, R46, 0xffff0000, RZ, 0xc0, !PT ;  /* 0xffff00002e248812 */ /* 0x000fe400078ec0ff */
[----:B------:R-:W-:Y:S02]  /*57e0*/  @!P0 PRMT R39, R32, 0x5410, R27 ;  /* 0x0000541020278816 */ /* 0x000fe4000000001b */
[----:B------:R-:W-:Y:S02]  /*57f0*/  @!P0 LOP3.LUT R32, R45, 0xffff0000, RZ, 0xc0, !PT ;  /* 0xffff00002d208812 */ /* 0x000fe400078ec0ff */
[----:B------:R-:W-:Y:S01]  /*5800*/  @!P0 PRMT R35, R28, 0x5410, R29 ;  /* 0x000054101c238816 */ /* 0x000fe2000000001d */
[C---:B------:R-:W-:Y:S01]  /*5810*/  @!P0 IMAD.U32 R29, R31.reuse, 0x10000, RZ ;  /* 0x000100001f1d8824 */ /* 0x040fe200078e00ff */
[----:B------:R-:W-:Y:S02]  /*5820*/  @!P0 LOP3.LUT R31, R31, 0xffff0000, RZ, 0xc0, !PT ;  /* 0xffff00001f1f8812 */ /* 0x000fe400078ec0ff */
[----:B------:R-:W-:Y:S02]  /*5830*/  @!P0 SHF.R.U32.HI R4, RZ, 0x10, R5 ;  /* 0x00000010ff048819 */ /* 0x000fe40000011605 */
[----:B------:R-:W-:Y:S02]  /*5840*/  @!P0 SHF.R.U64 R5, R6, 0x10, R7 ;  /* 0x0000001006058819 */ /* 0x000fe40000001207 */
[----:B------:R-:W-:Y:S02]  /*5850*/  @!P0 PRMT R7, R9, 0x5410, R10 ;  /* 0x0000541009078816 */ /* 0x000fe4000000000a */
[----:B------:R-:W-:Y:S02]  /*5860*/  @!P0 SHF.L.U32 R9, R44, 0x10, RZ ;  /* 0x000000102c098819 */ /* 0x000fe400000006ff */
[----:B------:R-:W-:Y:S01]  /*5870*/  @!P0 PRMT R10, R2, 0x5410, R0 ;  /* 0x00005410020a8816 */ /* 0x000fe20000000000 */
[----:B------:R-:W-:Y:S01]  /*5880*/  @!P0 IMAD.U32 R0, R12, 0x10000, RZ ;  /* 0x000100000c008824 */ /* 0x000fe200078e00ff */
[----:B------:R-:W-:Y:S01]  /*5890*/  @!P0 PRMT R6, R8, 0x5410, R4 ;  /* 0x0000541008068816 */ /* 0x000fe20000000004 */
[----:B------:R-:W-:Y:S01]  /*58a0*/  @!P0 IMAD.U32 R2, R7, 0x10000, RZ ;  /* 0x0001000007028824 */ /* 0x000fe200078e00ff */
[----:B------:R-:W-:Y:S01]  /*58b0*/  @!P0 PRMT R8, R3, 0x5410, R5 ;  /* 0x0000541003088816 */ /* 0x000fe20000000005 */
[----:B------:R-:W-:Y:S01]  /*58c0*/  @!P0 IMAD.U32 R5, R34, 0x10000, RZ ;  /* 0x0001000022058824 */ /* 0x000fe200078e00ff */
[----:B------:R-:W-:Y:S01]  /*58d0*/  @!P0 SHF.L.U32 R3, R13, 0x10, RZ ;  /* 0x000000100d038819 */ /* 0x000fe200000006ff */
[C---:B------:R-:W-:Y:S01]  /*58e0*/  @!P0 IMAD.U32 R4, R6.reuse, 0x10000, RZ ;  /* 0x0001000006048824 */ /* 0x040fe200078e00ff */
[----:B------:R-:W-:Y:S01]  /*58f0*/  @!P0 LOP3.LUT R6, R6, 0xffff0000, RZ, 0xc0, !PT ;  /* 0xffff000006068812 */ /* 0x000fe200078ec0ff */
[C---:B------:R-:W-:Y:S01]  /*5900*/  @!P0 FMUL.FTZ R27, R0.reuse, R5 ;  /* 0x00000005001b8220 */ /* 0x040fe20000410000 */
[----:B------:R-:W-:Y:S01]  /*5910*/  @!P0 LOP3.LUT R7, R7, 0xffff0000, RZ, 0xc0, !PT ;  /* 0xffff000007078812 */ /* 0x000fe200078ec0ff */
[-C--:B------:R-:W-:Y:S02]  /*5920*/  @!P0 FMUL.FTZ R0, R0, R2.reuse ;  /* 0x0000000200008220 */ /* 0x080fe40000410000 */
[----:B------:R-:W-:Y:S02]  /*5930*/  @!P0 FMUL.FTZ R28, R3, R29 ;  /* 0x0000001d031c8220 */ /* 0x000fe40000410000 */
[----:B------:R-:W-:Y:S01]  /*5940*/  @!P0 FFMA.FTZ R71, R9, R2, -R27 ;  /* 0x0000000209478223 */ /* 0x000fe2000001081b */
[----:B------:R-:W-:Y:S01]  /*5950*/  @!P0 LOP3.LUT R2, R13, 0xffff0000, RZ, 0xc0, !PT ;  /* 0xffff00000d028812 */ /* 0x000fe200078ec0ff */
[----:B------:R-:W-:Y:S01]  /*5960*/  @!P0 FFMA.FTZ R0, R5, R9, R0 ;  /* 0x0000000905008223 */ /* 0x000fe20000010000 */
[----:B------:R-:W-:Y:S01]  /*5970*/  @!P0 LOP3.LUT R5, R12, 0xffff0000, RZ, 0xc0, !PT ;  /* 0xffff00000c058812 */ /* 0x000fe200078ec0ff */
[-C--:B------:R-:W-:Y:S01]  /*5980*/  @!P0 FFMA.FTZ R70, R30, R4.reuse, -R28 ;  /* 0x000000041e468223 */ /* 0x080fe2000001081c */
[----:B------:R-:W-:Y:S01]  /*5990*/  @!P0 LOP3.LUT R28, R44, 0xffff0000, RZ, 0xc0, !PT ;  /* 0xffff00002c1c8812 */ /* 0x000fe200078ec0ff */
[----:B------:R-:W-:Y:S01]  /*59a0*/  @!P0 FMUL.FTZ R9, R2, R31 ;  /* 0x0000001f02098220 */ /* 0x000fe20000410000 */
[----:B------:R-:W-:Y:S01]  /*59b0*/  @!P0 LOP3.LUT R27, R34, 0xffff0000, RZ, 0xc0, !PT ;  /* 0xffff0000221b8812 */ /* 0x000fe200078ec0ff */
[----:B------:R-:W-:Y:S01]  /*59c0*/  @!P0 FMUL.FTZ R3, R3, R4 ;  /* 0x0000000403038220 */ /* 0x000fe20000410000 */
[----:B------:R-:W-:Y:S01]  /*59d0*/  @!P0 SHF.L.U32 R34, R46, 0x10, RZ ;  /* 0x000000102e228819 */ /* 0x000fe200000006ff */
[-C--:B------:R-:W-:Y:S02]  /*59e0*/  @!P0 FMUL.FTZ R4, R2, R6.reuse ;  /* 0x0000000602048220 */ /* 0x080fe40000410000 */
[----:B------:R-:W-:Y:S02]  /*59f0*/  @!P0 FMUL.FTZ R33, R5, R27 ;  /* 0x0000001b05218220 */ /* 0x000fe40000410000 */
[----:B------:R-:W-:Y:S01]  /*5a00*/  @!P0 FFMA.FTZ R69, R32, R6, -R9 ;  /* 0x0000000620458223 */ /* 0x000fe20000010809 */
[----:B------:R-:W-:Y:S01]  /*5a10*/  @!P0 LOP3.LUT R6, R14, 0xffff0000, RZ, 0xc0, !PT ;  /* 0xffff00000e068812 */ /* 0x000fe200078ec0ff */
[-C--:B------:R-:W-:Y:S02]  /*5a20*/  @!P0 FFMA.FTZ R68, R28, R7.reuse, -R33 ;  /* 0x000000071c448223 */ /* 0x080fe40000010821 */
[C---:B------:R-:W-:Y:S01]  /*5a30*/  @!P0 IMAD.U32 R33, R35.reuse, 0x10000, RZ ;  /* 0x0001000023218824 */ /* 0x040fe200078e00ff */
[----:B------:R-:W-:Y:S01]  /*5a40*/  @!P0 LOP3.LUT R35, R35, 0xffff0000, RZ, 0xc0, !PT ;  /* 0xffff000023238812 */ /* 0x000fe200078ec0ff */
[----:B------:R-:W-:Y:S02]  /*5a50*/  @!P0 FMUL.FTZ R2, R5, R7 ;  /* 0x0000000705028220 */ /* 0x000fe40000410000 */
[----:B------:R-:W-:Y:S02]  /*5a60*/  @!P0 IMAD.U32 R5, R14, 0x10000, RZ ;  /* 0x000100000e058824 */ /* 0x000fe400078e00ff */
[C---:B------:R-:W-:Y:S01]  /*5a70*/  @!P0 IMAD.U32 R7, R8.reuse, 0x10000, RZ ;  /* 0x0001000008078824 */ /* 0x040fe200078e00ff */
[----:B------:R-:W-:Y:S01]  /*5a80*/  @!P0 LOP3.LUT R8, R8, 0xffff0000, RZ, 0xc0, !PT ;  /* 0xffff000008088812 */ /* 0x000fe200078ec0ff */
[C---:B------:R-:W-:Y:S02]  /*5a90*/  @!P0 FMUL.FTZ R37, R6.reuse, R35 ;  /* 0x0000002306258220 */ /* 0x040fe40000410000 */
[----:B------:R-:W-:Y:S02]  /*5aa0*/  @!P0 FMUL.FTZ R9, R5, R33 ;  /* 0x0000002105098220 */ /* 0x000fe40000410000 */
[-C--:B------:R-:W-:Y:S02]  /*5ab0*/  @!P0 FMUL.FTZ R6, R6, R8.reuse ;  /* 0x0000000806068220 */ /* 0x080fe40000410000 */
[----:B------:R-:W-:Y:S01]  /*5ac0*/  @!P0 FFMA.FTZ R66, R36, R8, -R37 ;  /* 0x0000000824428223 */ /* 0x000fe20000010825 */
[----:B------:R-:W-:Y:S01]  /*5ad0*/  @!P0 LOP3.LUT R8, R15, 0xffff0000, RZ, 0xc0, !PT ;  /* 0xffff00000f088812 */ /* 0x000fe200078ec0ff */
[C---:B------:R-:W-:Y:S01]  /*5ae0*/  @!P0 IMAD.U32 R37, R39.reuse, 0x10000, RZ ;  /* 0x0001000027258824 */ /* 0x040fe200078e00ff */
[----:B------:R-:W-:Y:S01]  /*5af0*/  @!P0 LOP3.LUT R39, R39, 0xffff0000, RZ, 0xc0, !PT ;  /* 0xffff000027278812 */ /* 0x000fe200078ec0ff */
[-C--:B------:R-:W-:Y:S02]  /*5b00*/  @!P0 FMUL.FTZ R5, R5, R7.reuse ;  /* 0x0000000705058220 */ /* 0x080fe40000410000 */
[----:B------:R-:W-:Y:S02]  /*5b10*/  @!P0 FFMA.FTZ R67, R34, R7, -R9 ;  /* 0x0000000722438223 */ /* 0x000fe40000010809 */
[----:B------:R-:W-:Y:S02]  /*5b20*/  @!P0 IMAD.U32 R7, R15, 0x10000, RZ ;  /* 0x000100000f078824 */ /* 0x000fe400078e00ff */
[C---:B------:R-:W-:Y:S01]  /*5b30*/  @!P0 IMAD.U32 R9, R10.reuse, 0x10000, RZ ;  /* 0x000100000a098824 */ /* 0x040fe200078e00ff */
[----:B------:R-:W-:Y:S01]  /*5b40*/  @!P0 LOP3.LUT R10, R10, 0xffff0000, RZ, 0xc0, !PT ;  /* 0xffff00000a0a8812 */ /* 0x000fe200078ec0ff */
[----:B------:R-:W-:Y:S01]  /*5b50*/  @!P0 FFMA.FTZ R2, R27, R28, R2 ;  /* 0x0000001c1b028223 */ /* 0x000fe20000010002 */
[----:B------:R-:W-:Y:S01]  /*5b60*/  @!P0 F2FP.BF16.PACK_AB R27, R66, R67 ;  /* 0x00000043421b823e */ /* 0x000fe200000010ff */
[----:B------:R-:W-:Y:S01]  /*5b70*/  @!P0 FMUL.FTZ R57, R7, R37 ;  /* 0x0000002507398220 */ /* 0x000fe20000410000 */
[----:B------:R-:W-:Y:S01]  /*5b80*/  @!P0 F2FP.BF16.PACK_AB R28, R68, R71 ;  /* 0x00000047441c823e */ /* 0x000fe200000010ff */
[----:B------:R-:W-:Y:S02]  /*5b90*/  @!P0 FMUL.FTZ R59, R8, R39 ;  /* 0x00000027083b8220 */ /* 0x000fe40000410000 */
[----:B------:R-:W-:Y:S01]  /*5ba0*/  @!P0 FFMA.FTZ R3, R29, R30, R3 ;  /* 0x0000001e1d038223 */ /* 0x000fe20000010003 */
[----:B------:R-:W-:Y:S01]  /*5bb0*/  @!P0 MOV R44, R28 ;  /* 0x0000001c002c8202 */ /* 0x000fe20000000f00 */
[----:B------:R-:W-:Y:S02]  /*5bc0*/  @!P0 FFMA.FTZ R4, R31, R32, R4 ;  /* 0x000000201f048223 */ /* 0x000fe40000010004 */
[-C--:B------:R-:W-:Y:S02]  /*5bd0*/  @!P0 FMUL.FTZ R7, R7, R9.reuse ;  /* 0x0000000907078220 */ /* 0x080fe40000410000 */
[----:B------:R-:W-:Y:S01]  /*5be0*/  @!P0 FFMA.FTZ R9, R38, R9, -R57 ;  /* 0x0000000926098223 */ /* 0x000fe20000010839 */
[----:B------:R-:W-:Y:S01]  /*5bf0*/  @!P0 F2FP.BF16.PACK_AB R57, R69, R70 ;  /* 0x000000464539823e */ /* 0x000fe200000010ff */
[----:B------:R-:W-:Y:S01]  /*5c00*/  @!P0 FFMA.FTZ R59, R40, R10, -R59 ;  /* 0x0000000a283b8223 */ /* 0x000fe2000001083b */
[----:B------:R-:W-:Y:S01]  /*5c10*/  @!P0 F2FP.BF16.PACK_AB R3, R4, R3 ;  /* 0x000000030403823e */ /* 0x000fe200000010ff */
[----:B------:R-:W-:Y:S02]  /*5c20*/  @!P0 FFMA.FTZ R5, R33, R34, R5 ;  /* 0x0000002221058223 */ /* 0x000fe40000010005 */
[----:B------:R-:W-:Y:S01]  /*5c30*/  @!P0 FMUL.FTZ R8, R8, R10 ;  /* 0x0000000a08088220 */ /* 0x000fe20000410000 */
[----:B------:R-:W-:Y:S01]  /*5c40*/  @!P0 F2FP.BF16.PACK_AB R10, R59, R9 ;  /* 0x000000093b0a823e */ /* 0x000fe200000010ff */
[----:B------:R-:W-:Y:S01]  /*5c50*/  @!P0 FFMA.FTZ R6, R35, R36, R6 ;  /* 0x0000002423068223 */ /* 0x000fe20000010006 */
[----:B------:R-:W-:Y:S01]  /*5c60*/  @!P0 F2FP.BF16.PACK_AB R9, R2, R0 ;  /* 0x000000000209823e */ /* 0x000fe200000010ff */
        /* <DEDUP_REMOVED lines=13> */
.L_x_619:
[----:B------:R-:W-:Y:S05]  /*5d40*/  BSYNC B0 ;  /* 0x0000000000007941 */ /* 0x000fea0003800000 */
.L_x_618:
[----:B------:R-:W-:Y:S01]  /*5d50*/  ISETP.GE.AND P0, PT, R131, c[0x0][0x1d4], PT ;  /* 0x0000750083007a0c */ /* 0x000fe20003f06270 */
[----:B------:R-:W-:Y:S01]  /*5d60*/  @!UPT UIADD3 URZ, URZ, URZ, URZ ;  /* 0x0000003f3f3ff290 */ /* 0x000fe2000fffe03f */
[----:B------:R-:W-:Y:S11]  /*5d70*/  BSSY B0, `(.L_x_620) ;  /* 0x0000071000007945 */ /* 0x000ff60003800000 */
[----:B------:R-:W-:-:S05]  /*5d80*/  @P0 BRA `(.L_x_621) ;  /* 0x000006f000000947 */ /* 0x000fca0003800000 */
[----:B------:R-:W-:Y:S01]  /*5d90*/  ISETP.GE.AND P2, PT, R77, c[0x0][0x1d4], PT ;  /* 0x000075004d007a0c */ /* 0x000fe20003f46270 */
[----:B-1----:R-:W-:Y:S01]  /*5da0*/  LDS.128 R12, [R102+0x6100] ;  /* 0x00610000660c7984 */ /* 0x002fe20000000c00 */
[-C--:B------:R-:W-:Y:S04]  /*5db0*/  IADD3 R0, P1, P0, R72, R65.reuse, R98 ;  /* 0x0000004148007210 */ /* 0x080fe8000783e062 */
[-C--:B------:R-:W-:Y:S03]  /*5dc0*/  IADD3.X R3, R74, R64.reuse, R110, P1, P0 ;  /* 0x000000404a037210 */ /* 0x080fe60000fe046e */
        /* <DEDUP_REMOVED lines=9> */
[----:B------:R-:W-:Y:S02]  /*5e60*/  @!P0 SHF.R.U32.HI R3, RZ, 0x10, R17 ;  /* 0x00000010ff038819 */ /* 0x000fe40000011611 */
[----:B------:R-:W-:Y:S02]  /*5e70*/  @!P0 SHF.R.U64 R2, R18, 0x10, R19 ;  /* 0x0000001012028819 */ /* 0x000fe40000001213 */
[----:B------:R-:W-:Y:S01]  /*5e80*/  @!P0 SHF.R.U64 R5, R48, 0x10, R49 ;  /* 0x0000001030058819 */ /* 0x000fe20000001231 */
[----:B-1----:R-:W-:Y:S01]  /*5e90*/  @!P0 IMAD.U32 R10, R36, 0x10000, RZ ;  /* 0x00010000240a8824 */ /* 0x002fe200078e00ff */
[C---:B------:R-:W-:Y:S01]  /*5ea0*/  @!P0 LOP3.LUT R34, R39.reuse, 0xffff0000, RZ, 0xc0, !PT ;  /* 0xffff000027228812 */ /* 0x040fe200078ec0ff */
[----:B------:R-:W-:Y:S01]  /*5eb0*/  @!P0 IMAD.U32 R32, R39, 0x10000, RZ ;  /* 0x0001000027208824 */ /* 0x000fe200078e00ff */
[C---:B------:R-:W-:Y:S01]  /*5ec0*/  @!P0 LOP3.LUT R30, R38.reuse, 0xffff0000, RZ, 0xc0, !PT ;  /* 0xffff0000261e8812 */ /* 0x040fe200078ec0ff */
[----:B------:R-:W-:Y:S01]  /*5ed0*/  @!P0 IMAD.U32 R28, R38, 0x10000, RZ ;  /* 0x00010000261c8824 */ /* 0x000fe200078e00ff */
[----:B------:R-:W-:Y:S01]  /*5ee0*/  @!P0 PRMT R9, R24, 0x5432, R2 ;  /* 0x0000543218098816 */ /* 0x000fe20000000002 */
[----:B------:R-:W-:Y:S01]  /*5ef0*/  @!P0 IMAD.U32 R2, R12, 0x10000, RZ ;  /* 0x000100000c028824 */ /* 0x000fe200078e00ff */
[----:B------:R-:W-:Y:S02]  /*5f00*/  @!P0 SHF.R.U64 R0, R16, 0x10, R17 ;  /* 0x0000001010008819 */ /* 0x000fe40000001211 */
[----:B------:R-:W-:Y:S02]  /*5f10*/  @!P0 PRMT R16, R41, 0x5410, R5 ;  /* 0x0000541029108816 */ /* 0x000fe40000000005 */
[C---:B------:R-:W-:Y:S02]  /*5f20*/  @!P0 PRMT R5, R11.reuse, 0x5410, R3 ;  /* 0x000054100b058816 */ /* 0x040fe40000000003 */
[----:B------:R-:W-:Y:S02]  /*5f30*/  @!P0 LOP3.LUT R3, R12, 0xffff0000, RZ, 0xc0, !PT ;  /* 0xffff00000c038812 */ /* 0x000fe400078ec0ff */
[----:B------:R-:W-:Y:S02]  /*5f40*/  @!P0 SHF.R.U32.HI R8, RZ, 0x10, R51 ;  /* 0x00000010ff088819 */ /* 0x000fe40000011633 */
[----:B------:R-:W-:Y:S02]  /*5f50*/  @!P0 SHF.R.U32.HI R6, RZ, 0x10, R49 ;  /* 0x00000010ff068819 */ /* 0x000fe40000011631 */
[----:B------:R-:W-:Y:S02]  /*5f60*/  @!P0 SHF.R.U32.HI R4, RZ, 0x10, R19 ;  /* 0x00000010ff048819 */ /* 0x000fe40000011613 */
[----:B------:R-:W-:Y:S02]  /*5f70*/  @!P0 PRMT R0, R11, 0x5432, R0 ;  /* 0x000054320b008816 */ /* 0x000fe40000000000 */
[----:B------:R-:W-:Y:S02]  /*5f80*/  @!P0 LOP3.LUT R11, R16, 0xffff0000, RZ, 0xc0, !PT ;  /* 0xffff0000100b8812 */ /* 0x000fe400078ec0ff */
[----:B------:R-:W-:Y:S02]  /*5f90*/  @!P0 SHF.R.U64 R7, R50, 0x10, R51 ;  /* 0x0000001032078819 */ /* 0x000fe40000001233 */
[----:B------:R-:W-:Y:S01]  /*5fa0*/  @!P0 PRMT R27, R42, 0x5410, R8 ;  /* 0x000054102a1b8816 */ /* 0x000fe20000000008 */
[----:B------:R-:W-:Y:S01]  /*5fb0*/  @!P0 IMAD.U32 R8, R16, 0x10000, RZ ;  /* 0x0001000010088824 */ /* 0x000fe200078e00ff */
[----:B------:R-:W-:Y:S01]  /*5fc0*/  @!P0 LOP3.LUT R16, R36, 0xffff0000, RZ, 0xc0, !PT ;  /* 0xffff000024108812 */ /* 0x000fe200078ec0ff */
[----:B------:R-:W-:Y:S01]  /*5fd0*/  @!P0 FMUL.FTZ R18, R3, R11 ;  /* 0x0000000b03128220 */ /* 0x000fe20000410000 */
[----:B------:R-:W-:Y:S01]  /*5fe0*/  @!P0 PRMT R19, R41, 0x5432, R6 ;  /* 0x0000543229138816 */ /* 0x000fe20000000006 */
[----:B------:R-:W-:Y:S01]  /*5ff0*/  @!P0 FMUL.FTZ R17, R2, R8 ;  /* 0x0000000802118220 */ /* 0x000fe20000410000 */
[----:B------:R-:W-:Y:S01]  /*6000*/  @!P0 PRMT R6, R24, 0x5410, R4 ;  /* 0x0000541018068816 */ /* 0x000fe20000000004 */
[----:B------:R-:W-:Y:S01]  /*6010*/  @!P0 IMAD.U32 R31, R27, 0x10000, RZ ;  /* 0x000100001b1f8824 */ /* 0x000fe200078e00ff */
[----:B------:R-:W-:Y:S02]  /*6020*/  @!P0 LOP3.LUT R24, R37, 0xffff0000, RZ, 0xc0, !PT ;  /* 0xffff000025188812 */ /* 0x000fe400078ec0ff */
[----:B------:R-:W-:Y:S02]  /*6030*/  @!P0 LOP3.LUT R4, R0, 0xffff0000, RZ, 0xc0, !PT ;  /* 0xffff000000048812 */ /* 0x000fe400078ec0ff */
[----:B------:R-:W-:Y:S01]  /*6040*/  @!P0 PRMT R29, R42, 0x5432, R7 ;  /* 0x000054322a1d8816 */ /* 0x000fe20000000007 */
[----:B------:R-:W-:Y:S01]  /*6050*/  @!P0 IMAD.U32 R7, R0, 0x10000, RZ ;  /* 0x0001000000078824 */ /* 0x000fe200078e00ff */
[----:B------:R-:W-:Y:S01]  /*6060*/  @!P0 LOP3.LUT R33, R27, 0xffff0000, RZ, 0xc0, !PT ;  /* 0xffff00001b218812 */ /* 0x000fe200078ec0ff */
[-C--:B------:R-:W-:Y:S02]  /*6070*/  @!P0 FFMA.FTZ R50, R16, R4.reuse, -R18 ;  /* 0x0000000410328223 */ /* 0x080fe40000010812 */
[-C--:B------:R-:W-:Y:S02]  /*6080*/  @!P0 FMUL.FTZ R0, R2, R7.reuse ;  /* 0x0000000702008220 */ /* 0x080fe40000410000 */
[----:B------:R-:W-:Y:S01]  /*6090*/  @!P0 FFMA.FTZ R51, R10, R7, -R17 ;  /* 0x000000070a338223 */ /* 0x000fe20000010811 */
[----:B------:R-:W-:Y:S01]  /*60a0*/  @!P0 SHF.L.U32 R17, R19, 0x10, RZ ;  /* 0x0000001013118819 */ /* 0x000fe200000006ff */
[----:B------:R-:W-:Y:S01]  /*60b0*/  @!P0 FMUL.FTZ R2, R3, R4 ;  /* 0x0000000403028220 */ /* 0x000fe20000410000 */
[C---:B------:R-:W-:Y:S01]  /*60c0*/  @!P0 LOP3.LUT R4, R13.reuse, 0xffff0000, RZ, 0xc0, !PT ;  /* 0xffff00000d048812 */ /* 0x040fe200078ec0ff */
[----:B------:R-:W-:Y:S01]  /*60d0*/  @!P0 IMAD.U32 R3, R13, 0x10000, RZ ;  /* 0x000100000d038824 */ /* 0x000fe200078e00ff */
[----:B------:R-:W-:Y:S01]  /*60e0*/  @!P0 LOP3.LUT R19, R19, 0xffff0000, RZ, 0xc0, !PT ;  /* 0xffff000013138812 */ /* 0x000fe200078ec0ff */
[C---:B------:R-:W-:Y:S01]  /*60f0*/  @!P0 IMAD.U32 R7, R5.reuse, 0x10000, RZ ;  /* 0x0001000005078824 */ /* 0x040fe200078e00ff */
[----:B------:R-:W-:Y:S01]  /*6100*/  @!P0 LOP3.LUT R5, R5, 0xffff0000, RZ, 0xc0, !PT ;  /* 0xffff000005058812 */ /* 0x000fe200078ec0ff */
[----:B------:R-:W-:Y:S02]  /*6110*/  @!P0 FFMA.FTZ R0, R8, R10, R0 ;  /* 0x0000000a08008223 */ /* 0x000fe40000010000 */
[C---:B------:R-:W-:Y:S02]  /*6120*/  @!P0 FMUL.FTZ R10, R4.reuse, R19 ;  /* 0x00000013040a8220 */ /* 0x040fe40000410000 */
[----:B------:R-:W-:Y:S02]  /*6130*/  @!P0 IMAD.U32 R18, R37, 0x10000, RZ ;  /* 0x0001000025128824 */ /* 0x000fe400078e00ff */
[----:B------:R-:W-:Y:S02]  /*6140*/  @!P0 FMUL.FTZ R8, R3, R17 ;  /* 0x0000001103088220 */ /* 0x000fe40000410000 */
[-C--:B------:R-:W-:Y:S02]  /*6150*/  @!P0 FMUL.FTZ R4, R4, R5.reuse ;  /* 0x0000000504048220 */ /* 0x080fe40000410000 */
[----:B------:R-:W-:Y:S01]  /*6160*/  @!P0 FFMA.FTZ R48, R24, R5, -R10 ;  /* 0x0000000518308223 */ /* 0x000fe2000001080a */
[----:B------:R-:W-:Y:S01]  /*6170*/  @!P0 LOP3.LUT R5, R15, 0xffff0000, RZ, 0xc0, !PT ;  /* 0xffff00000f058812 */ /* 0x000fe200078ec0ff */
[-C--:B------:R-:W-:Y:S02]  /*6180*/  @!P0 FMUL.FTZ R3, R3, R7.reuse ;  /* 0x0000000703038220 */ /* 0x080fe40000410000 */
[----:B------:R-:W-:Y:S01]  /*6190*/  @!P0 FFMA.FTZ R49, R18, R7, -R8 ;  /* 0x0000000712318223 */ /* 0x000fe20000010808 */
[C---:B------:R-:W-:Y:S01]  /*61a0*/  @!P0 SHF.L.U32 R8, R6.reuse, 0x10, RZ ;  /* 0x0000001006088819 */ /* 0x040fe200000006ff */
[----:B------:R-:W-:Y:S01]  /*61b0*/  @!P0 IMAD.U32 R7, R15, 0x10000, RZ ;  /* 0x000100000f078824 */ /* 0x000fe200078e00ff */
[----:B------:R-:W-:Y:S01]  /*61c0*/  @!P0 LOP3.LUT R6, R6, 0xffff0000, RZ, 0xc0, !PT ;  /* 0xffff000006068812 */ /* 0x000fe200078ec0ff */
[----:B------:R-:W-:Y:S02]  /*61d0*/  @!P0 FMUL.FTZ R27, R5, R33 ;  /* 0x00000021051b8220 */ /* 0x000fe40000410000 */
[C---:B------:R-:W-:Y:S02]  /*61e0*/  @!P0 FMUL.FTZ R10, R7.reuse, R31 ;  /* 0x0000001f070a8220 */ /* 0x040fe40000410000 */
[-C--:B------:R-:W-:Y:S02]  /*61f0*/  @!P0 FMUL.FTZ R7, R7, R8.reuse ;  /* 0x0000000807078220 */ /* 0x080fe40000410000 */
[----:B------:R-:W-:Y:S02]  /*6200*/  @!P0 FFMA.FTZ R42, R32, R8, -R10 ;  /* 0x00000008202a8223 */ /* 0x000fe4000001080a */
[-C--:B------:R-:W-:Y:S02]  /*6210*/  @!P0 FMUL.FTZ R8, R5, R6.reuse ;  /* 0x0000000605088220 */ /* 0x080fe40000410000 */
[----:B------:R-:W-:Y:S01]  /*6220*/  @!P0 FFMA.FTZ R41, R34, R6, -R27 ;  /* 0x0000000622298223 */ /* 0x000fe2000001081b */
[C---:B------:R-:W-:Y:S01]  /*6230*/  @!P0 LOP3.LUT R6, R14.reuse, 0xffff0000, RZ, 0xc0, !PT ;  /* 0xffff00000e068812 */ /* 0x040fe200078ec0ff */
[C---:B------:R-:W-:Y:S01]  /*6240*/  @!P0 IMAD.U32 R27, R29.reuse, 0x10000, RZ ;  /* 0x000100001d1b8824 */ /* 0x040fe200078e00ff */
[----:B------:R-:W-:Y:S01]  /*6250*/  @!P0 LOP3.LUT R29, R29, 0xffff0000, RZ, 0xc0, !PT ;  /* 0xffff00001d1d8812 */ /* 0x000fe200078ec0ff */
[----:B------:R-:W-:Y:S02]  /*6260*/  @!P0 IMAD.U32 R5, R14, 0x10000, RZ ;  /* 0x000100000e058824 */ /* 0x000fe400078e00ff */
[C---:B------:R-:W-:Y:S01]  /*6270*/  @!P0 IMAD.U32 R10, R9.reuse, 0x10000, RZ ;  /* 0x00010000090a8824 */ /* 0x040fe200078e00ff */
[----:B------:R-:W-:Y:S01]  /*6280*/  @!P0 LOP3.LUT R9, R9, 0xffff0000, RZ, 0xc0, !PT ;  /* 0xffff000009098812 */ /* 0x000fe200078ec0ff */
[----:B------:R-:W-:Y:S02]  /*6290*/  @!P0 FMUL.FTZ R35, R5, R27 ;  /* 0x0000001b05238220 */ /* 0x000fe40000410000 */
[----:B------:R-:W-:Y:S02]  /*62a0*/  @!P0 FMUL.FTZ R40, R6, R29 ;  /* 0x0000001d06288220 */ /* 0x000fe40000410000 */
[----:B------:R-:W-:Y:S01]  /*62b0*/  @!P0 FFMA.FTZ R2, R11, R16, R2 ;  /* 0x000000100b028223 */ /* 0x000fe20000010002 */
[----:B------:R-:W-:Y:S01]  /*62c0*/  @!P0 F2FP.BF16.PACK_AB R11, R41, R42 ;  /* 0x0000002a290b823e */ /* 0x000fe200000010ff */
[----:B------:R-:W-:Y:S01]  /*62d0*/  @!P0 FMUL.FTZ R5, R5, R10 ;  /* 0x0000000a05058220 */ /* 0x000fe20000410000 */
[----:B------:R-:W-:Y:S01]  /*62e0*/  @!P0 F2FP.BF16.PACK_AB R16, R50, R51 ;  /* 0x000000333210823e */ /* 0x000fe200000010ff */
[----:B------:R-:W-:Y:S02]  /*62f0*/  @!P0 FFMA.FTZ R3, R17, R18, R3 ;  /* 0x0000001211038223 */ /* 0x000fe40000010003 */
[----:B------:R-:W-:Y:S01]  /*6300*/  @!P0 FFMA.FTZ R10, R28, R10, -R35 ;  /* 0x0000000a1c0a8223 */ /* 0x000fe20000010823 */
[----:B------:R-:W-:Y:S01]  /*6310*/  @!P0 MOV R36, R16 ;  /* 0x0000001000248202 */ /* 0x000fe20000000f00 */
[----:B------:R-:W-:Y:S01]  /*6320*/  @!P0 FMUL.FTZ R6, R6, R9 ;  /* 0x0000000906068220 */ /* 0x000fe20000410000 */
[----:B------:R-:W-:Y:S01]  /*6330*/  @!P0 F2FP.BF16.PACK_AB R35, R48, R49 ;  /* 0x000000313023823e */ /* 0x000fe200000010ff */
[----:B------:R-:W-:Y:S01]  /*6340*/  @!P0 FFMA.FTZ R40, R30, R9, -R40 ;  /* 0x000000091e288223 */ /* 0x000fe20000010828 */
[----:B------:R-:W-:Y:S01]  /*6350*/  @!P0 F2FP.BF16.PACK_AB R9, R2, R0 ;  /* 0x000000000209823e */ /* 0x000fe200000010ff */
        /* <DEDUP_REMOVED lines=18> */
.L_x_621:
[----:B------:R-:W-:Y:S05]  /*6480*/  BSYNC B0 ;  /* 0x0000000000007941 */ /* 0x000fea0003800000 */
.L_x_620:
[----:B------:R-:W-:Y:S11]  /*6490*/  ISETP.GE.AND P0, PT, R130, c[0x0][0x1d4], PT ;  /* 0x0000750082007a0c */ /* 0x000ff60003f06270 */
[----:B------:R-:W-:Y:S02]  /*64a0*/  @!UPT UIADD3 URZ, URZ, URZ, URZ ;  /* 0x0000003f3f3ff290 */ /* 0x000fe4000fffe03f */
[----:B------:R-:W-:-:S05]  /*64b0*/  @P0 BRA `(.L_x_605) ;  /* 0x000008f000000947 */ /* 0x000fca0003800000 */
[----:B------:R-:W-:Y:S01]  /*64c0*/  IADD3 R0, P1, P0, R72, R65, R83 ;  /* 0x0000004148007210 */ /* 0x000fe2000783e053 */
[----:B-1----:R-:W-:Y:S03]  /*64d0*/  LDS.128 R12, [R101+0x6100] ;  /* 0x00610000650c7984 */ /* 0x002fe60000000c00 */
[----:B------:R-:W-:Y:S02]  /*64e0*/  IADD3.X R2, R74, R64, R109, P1, P0 ;  /* 0x000000404a027210 */ /* 0x000fe40000fe046d */
[C---:B------:R-:W-:Y:S03]  /*64f0*/  LEA R38, P0, R0.reuse, c[0x0][0x1c8], 0x1 ;  /* 0x0000720000267a11 */ /* 0x040fe600078008ff */
[----:B------:R-:W1:Y:S01]  /*6500*/  LDS.128 R32, [R104+0x6100] ;  /* 0x0061000068207984 */ /* 0x000e620000000c00 */
[----:B------:R-:W-:Y:S02]  /*6510*/  LEA.HI.X R39, R0, c[0x0][0x1cc], R2, 0x1, P0 ;  /* 0x0000730000277a11 */ /* 0x000fe400000f0c02 */
[----:B------:R-:W-:Y:S11]  /*6520*/  ISETP.GE.AND P0, PT, R130, c[0x0][0x27c], PT ;  /* 0x00009f0082007a0c */ /* 0x000ff60003f06270 */
[----:B------:R-:W-:Y:S02]  /*6530*/  @!UPT UIADD3 URZ, URZ, URZ, URZ ;  /* 0x0000003f3f3ff290 */ /* 0x000fe4000fffe03f */
[--C-:B------:R-:W-:Y:S02]  /*6540*/  @!P0 SHF.R.U64 R0, R20, 0x10, R21.reuse ;  /* 0x0000001014008819 */ /* 0x100fe40000001215 */
[----:B------:R-:W-:Y:S02]  /*6550*/  @!P0 SHF.R.U32.HI R2, RZ, 0x10, R21 ;  /* 0x00000010ff028819 */ /* 0x000fe40000011615 */
[----:B------:R-:W-:Y:S02]  /*6560*/  @!P0 SHF.R.U64 R3, R22, 0x10, R23 ;  /* 0x0000001016038819 */ /* 0x000fe40000001217 */
[----:B------:R-:W-:Y:S02]  /*6570*/  @!P0 SHF.R.U64 R9, R54, 0x10, R55 ;  /* 0x0000001036098819 */ /* 0x000fe40000001237 */
[----:B------:R-:W-:Y:S02]  /*6580*/  @!P0 PRMT R10, R26, 0x5432, R3 ;  /* 0x000054321a0a8816 */ /* 0x000fe40000000003 */
[----:B------:R-:W-:Y:S02]  /*6590*/  @!P0 SHF.R.U32.HI R5, RZ, 0x10, R23 ;  /* 0x00000010ff058819 */ /* 0x000fe40000011617 */
[----:B------:R-:W-:Y:S02]  /*65a0*/  @!P0 PRMT R24, R56, 0x5432, R9 ;  /* 0x0000543238188816 */ /* 0x000fe40000000009 */
[----:B------:R-:W-:Y:S02]  /*65b0*/  @!P0 SHF.R.U32.HI R8, RZ, 0x10, R55 ;  /* 0x00000010ff088819 */ /* 0x000fe40000011637 */
[----:B------:R-:W-:Y:S02]  /*65c0*/  @!P0 SHF.R.U64 R4, R52, 0x10, R53 ;  /* 0x0000001034048819 */ /* 0x000fe40000001235 */
[----:B------:R-:W-:Y:S02]  /*65d0*/  @!P0 PRMT R22, R56, 0x5410, R8 ;  /* 0x0000541038168816 */ /* 0x000fe40000000008 */
[----:B------:R-:W-:Y:S02]  /*65e0*/  @!P0 PRMT R8, R26, 0x5410, R5 ;  /* 0x000054101a088816 */ /* 0x000fe40000000005 */
[----:B------:R-:W-:Y:S01]  /*65f0*/  @!P0 PRMT R16, R43, 0x5410, R4 ;  /* 0x000054102b108816 */ /* 0x000fe20000000004 */
[----:B-1----:R-:W-:Y:S01]  /*6600*/  @!P0 IMAD.U32 R9, R32, 0x10000, RZ ;  /* 0x0001000020098824 */ /* 0x002fe200078e00ff */
[C---:B------:R-:W-:Y:S01]  /*6610*/  @!P0 LOP3.LUT R21, R33.reuse, 0xffff0000, RZ, 0xc0, !PT ;  /* 0xffff000021158812 */ /* 0x040fe200078ec0ff */
[----:B------:R-:W-:Y:S01]  /*6620*/  @!P0 IMAD.U32 R19, R33, 0x10000, RZ ;  /* 0x0001000021138824 */ /* 0x000fe200078e00ff */
[C---:B------:R-:W-:Y:S02]  /*6630*/  @!P0 SHF.L.U32 R26, R35.reuse, 0x10, RZ ;  /* 0x00000010231a8819 */ /* 0x040fe400000006ff */
[----:B------:R-:W-:Y:S02]  /*6640*/  @!P0 LOP3.LUT R28, R35, 0xffff0000, RZ, 0xc0, !PT ;  /* 0xffff0000231c8812 */ /* 0x000fe400078ec0ff */
[----:B------:R-:W-:Y:S02]  /*6650*/  @!P0 SHF.L.U32 R23, R34, 0x10, RZ ;  /* 0x0000001022178819 */ /* 0x000fe400000006ff */
[----:B------:R-:W-:Y:S02]  /*6660*/  @!P0 SHF.R.U32.HI R7, RZ, 0x10, R53 ;  /* 0x00000010ff078819 */ /* 0x000fe40000011635 */
[----:B------:R-:W-:Y:S01]  /*6670*/  @!P0 PRMT R6, R25, 0x5432, R0 ;  /* 0x0000543219068816 */ /* 0x000fe20000000000 */
[----:B------:R-:W-:Y:S01]  /*6680*/  @!P0 IMAD.U32 R0, R12, 0x10000, RZ ;  /* 0x000100000c008824 */ /* 0x000fe200078e00ff */
[----:B------:R-:W-:Y:S01]  /*6690*/  @!P0 PRMT R11, R43, 0x5432, R7 ;  /* 0x000054322b0b8816 */ /* 0x000fe20000000007 */
[C---:B------:R-:W-:Y:S01]  /*66a0*/  @!P0 IMAD.U32 R7, R16.reuse, 0x10000, RZ ;  /* 0x0001000010078824 */ /* 0x040fe200078e00ff */
[----:B------:R-:W-:Y:S02]  /*66b0*/  @!P0 LOP3.LUT R16, R16, 0xffff0000, RZ, 0xc0, !PT ;  /* 0xffff000010108812 */ /* 0x000fe400078ec0ff */
[----:B------:R-:W-:Y:S01]  /*66c0*/  @!P0 PRMT R4, R25, 0x5410, R2 ;  /* 0x0000541019048816 */ /* 0x000fe20000000002 */
[----:B------:R-:W-:Y:S01]  /*66d0*/  @!P0 IMAD.U32 R18, R11, 0x10000, RZ ;  /* 0x000100000b128824 */ /* 0x000fe200078e00ff */
[----:B------:R-:W-:Y:S01]  /*66e0*/  @!P0 SHF.L.U32 R3, R13, 0x10, RZ ;  /* 0x000000100d038819 */ /* 0x000fe200000006ff */
[C---:B------:R-:W-:Y:S01]  /*66f0*/  @!P0 IMAD.U32 R2, R6.reuse, 0x10000, RZ ;  /* 0x0001000006028824 */ /* 0x040fe200078e00ff */
[----:B------:R-:W-:Y:S01]  /*6700*/  @!P0 LOP3.LUT R6, R6, 0xffff0000, RZ, 0xc0, !PT ;  /* 0xffff000006068812 */ /* 0x000fe200078ec0ff */
[----:B------:R-:W-:Y:S01]  /*6710*/  @!P0 IMAD.U32 R5, R4, 0x10000, RZ ;  /* 0x0001000004058824 */ /* 0x000fe200078e00ff */
[----:B------:R-:W-:Y:S01]  /*6720*/  @!P0 LOP3.LUT R27, R22, 0xffff0000, RZ, 0xc0, !PT ;  /* 0xffff0000161b8812 */ /* 0x000fe200078ec0ff */
[C---:B------:R-:W-:Y:S02]  /*6730*/  @!P0 FMUL.FTZ R17, R0.reuse, R7 ;  /* 0x0000000700118220 */ /* 0x040fe40000410000 */
[----:B------:R-:W-:Y:S02]  /*6740*/  @!P0 FMUL.FTZ R20, R3, R18 ;  /* 0x0000001203148220 */ /* 0x000fe40000410000 */
[-C--:B------:R-:W-:Y:S02]  /*6750*/  @!P0 FMUL.FTZ R0, R0, R2.reuse ;  /* 0x0000000200008220 */ /* 0x080fe40000410000 */
[----:B------:R-:W-:Y:S01]  /*6760*/  @!P0 FFMA.FTZ R42, R9, R2, -R17 ;  /* 0x00000002092a8223 */ /* 0x000fe20000010811 */
[----:B------:R-:W-:Y:S01]  /*6770*/  @!P0 LOP3.LUT R17, R32, 0xffff0000, RZ, 0xc0, !PT ;  /* 0xffff000020118812 */ /* 0x000fe200078ec0ff */
[----:B------:R-:W-:Y:S01]  /*6780*/  @!P0 FFMA.FTZ R41, R19, R5, -R20 ;  /* 0x0000000513298223 */ /* 0x000fe20000010814 */
[----:B------:R-:W-:Y:S01]  /*6790*/  @!P0 LOP3.LUT R20, R11, 0xffff0000, RZ, 0xc0, !PT ;  /* 0xffff00000b148812 */ /* 0x000fe200078ec0ff */
[----:B------:R-:W-:Y:S01]  /*67a0*/  @!P0 FFMA.FTZ R0, R7, R9, R0 ;  /* 0x0000000907008223 */ /* 0x000fe20000010000 */
[----:B------:R-:W-:Y:S01]  /*67b0*/  @!P0 LOP3.LUT R7, R4, 0xffff0000, RZ, 0xc0, !PT ;  /* 0xffff000004078812 */ /* 0x000fe200078ec0ff */
[----:B------:R-:W-:Y:S01]  /*67c0*/  @!P0 FMUL.FTZ R3, R3, R5 ;  /* 0x0000000503038220 */ /* 0x000fe20000410000 */
[----:B------:R-:W-:Y:S01]  /*67d0*/  @!P0 LOP3.LUT R5, R12, 0xffff0000, RZ, 0xc0, !PT ;  /* 0xffff00000c058812 */ /* 0x000fe200078ec0ff */
[----:B------:R-:W-:Y:S01]  /*67e0*/  @!P0 IMAD.U32 R25, R22, 0x10000, RZ ;  /* 0x0001000016198824 */ /* 0x000fe200078e00ff */
[----:B------:R-:W-:Y:S01]  /*67f0*/  @!P0 LOP3.LUT R2, R13, 0xffff0000, RZ, 0xc0, !PT ;  /* 0xffff00000d028812 */ /* 0x000fe200078ec0ff */
[C---:B------:R-:W-:Y:S01]  /*6800*/  @!P0 IMAD.U32 R22, R24.reuse, 0x10000, RZ ;  /* 0x0001000018168824 */ /* 0x040fe200078e00ff */
[----:B------:R-:W-:Y:S01]  /*6810*/  @!P0 LOP3.LUT R24, R24, 0xffff0000, RZ, 0xc0, !PT ;  /* 0xffff000018188812 */ /* 0x000fe200078ec0ff */
[C---:B------:R-:W-:Y:S02]  /*6820*/  @!P0 FMUL.FTZ R11, R5.reuse, R16 ;  /* 0x00000010050b8220 */ /* 0x040fe40000410000 */
[C---:B------:R-:W-:Y:S02]  /*6830*/  @!P0 FMUL.FTZ R9, R2.reuse, R20 ;  /* 0x0000001402098220 */ /* 0x040fe40000410000 */
[-C--:B------:R-:W-:Y:S02]  /*6840*/  @!P0 FMUL.FTZ R4, R2, R7.reuse ;  /* 0x0000000702048220 */ /* 0x080fe40000410000 */
[-C--:B------:R-:W-:Y:S01]  /*6850*/  @!P0 FMUL.FTZ R2, R5, R6.reuse ;  /* 0x0000000605028220 */ /* 0x080fe20000410000 */
[----:B------:R-:W-:Y:S01]  /*6860*/  @!P0 LOP3.LUT R5, R15, 0xffff0000, RZ, 0xc0, !PT ;  /* 0xffff00000f058812 */ /* 0x000fe200078ec0ff */
[----:B------:R-:W-:Y:S02]  /*6870*/  @!P0 FFMA.FTZ R40, R21, R7, -R9 ;  /* 0x0000000715288223 */ /* 0x000fe40000010809 */
[----:B------:R-:W-:Y:S02]  /*6880*/  @!P0 IMAD.U32 R7, R15, 0x10000, RZ ;  /* 0x000100000f078824 */ /* 0x000fe400078e00ff */
[----:B------:R-:W-:Y:S01]  /*6890*/  @!P0 FFMA.FTZ R37, R17, R6, -R11 ;  /* 0x0000000611258223 */ /* 0x000fe2000001080b */
[C---:B------:R-:W-:Y:S01]  /*68a0*/  @!P0 LOP3.LUT R6, R8.reuse, 0xffff0000, RZ, 0xc0, !PT ;  /* 0xffff000008068812 */ /* 0x040fe200078ec0ff */
[----:B------:R-:W-:Y:S02]  /*68b0*/  @!P0 IMAD.U32 R9, R8, 0x10000, RZ ;  /* 0x0001000008098824 */ /* 0x000fe400078e00ff */
[----:B------:R-:W-:Y:S02]  /*68c0*/  @!P0 FMUL.FTZ R8, R7, R25 ;  /* 0x0000001907088220 */ /* 0x000fe40000410000 */
[C---:B------:R-:W-:Y:S02]  /*68d0*/  @!P0 FMUL.FTZ R11, R5.reuse, R27 ;  /* 0x0000001b050b8220 */ /* 0x040fe40000410000 */
[-C--:B------:R-:W-:Y:S02]  /*68e0*/  @!P0 FFMA.FTZ R36, R26, R9.reuse, -R8 ;  /* 0x000000091a248223 */ /* 0x080fe40000010808 */
[-C--:B------:R-:W-:Y:S02]  /*68f0*/  @!P0 FMUL.FTZ R8, R5, R6.reuse ;  /* 0x0000000605088220 */ /* 0x080fe40000410000 */
[----:B------:R-:W-:Y:S01]  /*6900*/  @!P0 FFMA.FTZ R31, R28, R6, -R11 ;  /* 0x000000061c1f8223 */ /* 0x000fe2000001080b */
[C---:B------:R-:W-:Y:S01]  /*6910*/  @!P0 LOP3.LUT R6, R14.reuse, 0xffff0000, RZ, 0xc0, !PT ;  /* 0xffff00000e068812 */ /* 0x040fe200078ec0ff */
[----:B------:R-:W-:Y:S02]  /*6920*/  @!P0 IMAD.U32 R5, R14, 0x10000, RZ ;  /* 0x000100000e058824 */ /* 0x000fe400078e00ff */
[----:B------:R-:W-:Y:S01]  /*6930*/  @!P0 FMUL.FTZ R7, R7, R9 ;  /* 0x0000000907078220 */ /* 0x000fe20000410000 */
[C---:B------:R-:W-:Y:S01]  /*6940*/  @!P0 LOP3.LUT R9, R10.reuse, 0xffff0000, RZ, 0xc0, !PT ;  /* 0xffff00000a098812 */ /* 0x040fe200078ec0ff */
[----:B------:R-:W-:Y:S01]  /*6950*/  @!P0 IMAD.U32 R11, R10, 0x10000, RZ ;  /* 0x000100000a0b8824 */ /* 0x000fe200078e00ff */
[----:B------:R-:W-:Y:S01]  /*6960*/  @!P0 LOP3.LUT R10, R34, 0xffff0000, RZ, 0xc0, !PT ;  /* 0xffff0000220a8812 */ /* 0x000fe200078ec0ff */
[C---:B------:R-:W-:Y:S02]  /*6970*/  @!P0 FMUL.FTZ R29, R5.reuse, R22 ;  /* 0x00000016051d8220 */ /* 0x040fe40000410000 */
        /* <DEDUP_REMOVED lines=8> */
[-C--:B------:R-:W-:Y:S01]  /*6a00*/  @!P0 FFMA.FTZ R30, R10, R9.reuse, -R30 ;  /* 0x000000090a1e8223 */ /* 0x080fe2000001081e */
[----:B------:R-:W-:Y:S01]  /*6a10*/  @!P0 F2FP.BF16.PACK_AB R11, R31, R36 ;  /* 0x000000241f0b823e */ /* 0x000fe200000010ff */
[----:B------:R-:W-:Y:S01]  /*6a20*/  @!P0 FMUL.FTZ R6, R6, R9 ;  /* 0x0000000906068220 */ /* 0x000fe20000410000 */
[----:B------:R-:W-:Y:S01]  /*6a30*/  @!P0 F2FP.BF16.PACK_AB R9, R2, R0 ;  /* 0x000000000209823e */ /* 0x000fe200000010ff */
[----:B------:R-:W-:Y:S01]  /*6a40*/  @!P0 FFMA.FTZ R4, R20, R21, R4 ;  /* 0x0000001514048223 */ /* 0x000fe20000010004 */
[----:B------:R-:W-:Y:S01]  /*6a50*/  @!P0 MOV R35, R11 ;  /* 0x0000000b00238202 */ /* 0x000fe20000000f00 */
[----:B------:R-:W-:Y:S02]  /*6a60*/  @!P0 FFMA.FTZ R5, R22, R23, R5 ;  /* 0x0000001716058223 */ /* 0x000fe40000010005 */
[----:B------:R-:W-:Y:S01]  /*6a70*/  @!P0 FFMA.FTZ R6, R24, R10, R6 ;  /* 0x0000000a18068223 */ /* 0x000fe20000010006 */
[----:B------:R-:W-:Y:S01]  /*6a80*/  @!P0 F2FP.BF16.PACK_AB R10, R30, R29 ;  /* 0x0000001d1e0a823e */ /* 0x000fe200000010ff */
[----:B------:R-:W-:Y:S01]  /*6a90*/  @!P0 FFMA.FTZ R7, R25, R26, R7 ;  /* 0x0000001a19078223 */ /* 0x000fe20000010007 */
[----:B------:R-:W-:Y:S01]  /*6aa0*/  @!P0 F2FP.BF16.PACK_AB R3, R4, R3 ;  /* 0x000000030403823e */ /* 0x000fe200000010ff */
        /* <DEDUP_REMOVED lines=9> */
[----:B------:R-:W-:Y:S01]  /*6b40*/  @!P0 IMAD.MOV.U32 R15, RZ, RZ, R0 ;  /* 0x000000ffff0f8224 */ /* 0x000fe200078e0000 */
[----:B------:R-:W-:Y:S11]  /*6b50*/  ISETP.GE.AND P0, PT, R81, c[0x0][0x1d4], PT ;  /* 0x0000750051007a0c */ /* 0x000ff60003f06270 */
[----:B------:R-:W-:Y:S02]  /*6b60*/  @!UPT UIADD3 URZ, URZ, URZ, URZ ;  /* 0x0000003f3f3ff290 */ /* 0x000fe4000fffe03f */
[----:B------:R-:W-:-:S05]  /*6b70*/  @P0 BRA `(.L_x_605) ;  /* 0x0000023000000947 */ /* 0x000fca0003800000 */
[----:B------:R-:W-:Y:S04]  /*6b80*/  IADD3 R0, P1, P0, R72, R65, R81 ;  /* 0x0000004148007210 */ /* 0x000fe8000783e051 */
[----:B------:R-:W-:Y:S02]  /*6b90*/  IADD3.X R3, R74, R64, R106, P1, P0 ;  /* 0x000000404a037210 */ /* 0x000fe40000fe046a */
[C---:B------:R-:W-:Y:S04]  /*6ba0*/  LEA R2, P0, R0.reuse, c[0x0][0x1c8], 0x1 ;  /* 0x0000720000027a11 */ /* 0x040fe800078008ff */
[----:B------:R-:W-:Y:S05]  /*6bb0*/  LEA.HI.X R3, R0, c[0x0][0x1cc], R3, 0x1, P0 ;  /* 0x0000730000037a11 */ /* 0x000fea00000f0c03 */
[----:B------:R2:W-:Y:S01]  /*6bc0*/  STG.E.128 [R2.64], R12 ;  /* 0x0000000c02007986 */ /* 0x0005e2000c101d06 */
[----:B------:R-:W-:-:S05]  /*6bd0*/  BRA `(.L_x_605) ;  /* 0x000001d000007947 */ /* 0x000fca0003800000 */
.L_x_601:
[----:B------:R-:W-:Y:S05]  /*6be0*/  IMAD R0, R58, -0x40, R76 ;  /* 0xffffffc03a007824 */ /* 0x000fea00078e024c */
[----:B------:R-:W-:Y:S04]  /*6bf0*/  IMNMX R0, R0, 0x40, PT ;  /* 0x0000004000007817 */ /* 0x000fe80003800200 */
[----:B------:R-:W-:Y:S11]  /*6c00*/  ISETP.GE.AND P0, PT, R241, R0, PT ;  /* 0x00000000f100720c */ /* 0x000ff60003f06270 */
[----:B------:R-:W-:Y:S02]  /*6c10*/  @!UPT UIADD3 URZ, URZ, URZ, URZ ;  /* 0x0000003f3f3ff290 */ /* 0x000fe4000fffe03f */
[----:B------:R-:W-:-:S05]  /*6c20*/  @P0 BRA `(.L_x_605) ;  /* 0x0000018000000947 */ /* 0x000fca0003800000 */
[C---:B------:R-:W-:Y:S02]  /*6c30*/  ISETP.GE.AND P0, PT, R128.reuse, c[0x0][0x1d4], PT ;  /* 0x0000750080007a0c */ /* 0x040fe40003f06270 */
[----:B------:R-:W-:Y:S11]  /*6c40*/  IADD3 R0, R128, 0x60, RZ ;  /* 0x0000006080007810 */ /* 0x000ff60007ffe0ff */
[----:B------:R-:W1:Y:S04]  /*6c50*/  @!P0 LDS.128 R4, [R235+0x6000] ;  /* 0x00600000eb048984 */ /* 0x000e680000000c00 */
[----:B-1----:R-:W-:Y:S01]  /*6c60*/  @!P0 STG.E.128 [R48.64], R4 ;  /* 0x0000000430008986 */ /* 0x002fe2000c101d06 */
[----:B------:R-:W-:Y:S11]  /*6c70*/  ISETP.GE.AND P0, PT, R131, c[0x0][0x1d4], PT ;  /* 0x0000750083007a0c */ /* 0x000ff60003f06270 */
[----:B------:R-:W-:Y:S02]  /*6c80*/  @!UPT UIADD3 URZ, URZ, URZ, URZ ;  /* 0x0000003f3f3ff290 */ /* 0x000fe4000fffe03f */
[----:B------:R-:W1:Y:S04]  /*6c90*/  @!P0 LDS.128 R8, [R236+0x6000] ;  /* 0x00600000ec088984 */ /* 0x000e680000000c00 */
[----:B-1----:R-:W-:Y:S01]  /*6ca0*/  @!P0 STG.E.128 [R48.64+0x40], R8 ;  /* 0x0000400830008986 */ /* 0x002fe2000c101d06 */
[----:B------:R-:W-:Y:S11]  /*6cb0*/  ISETP.GE.AND P0, PT, R130, c[0x0][0x1d4], PT ;  /* 0x0000750082007a0c */ /* 0x000ff60003f06270 */
[----:B------:R-:W-:Y:S02]  /*6cc0*/  @!UPT UIADD3 URZ, URZ, URZ, URZ ;  /* 0x0000003f3f3ff290 */ /* 0x000fe4000fffe03f */
[----:B------:R-:W1:Y:S04]  /*6cd0*/  @!P0 LDS.128 R4, [R235+0x8000] ;  /* 0x00800000eb048984 */ /* 0x000e680000000c00 */
[----:B-1----:R-:W-:Y:S01]  /*6ce0*/  @!P0 STG.E.128 [R48.64+0x80], R4 ;  /* 0x0000800430008986 */ /* 0x002fe2000c101d06 */
[----:B------:R-:W-:Y:S02]  /*6cf0*/  ISETP.GE.AND P0, PT, R0, c[0x0][0x1d4], PT ;  /* 0x0000750000007a0c */ /* 0x000fe40003f06270 */
[----:B------:R-:W-:Y:S11]  /*6d00*/  IADD3 R0, R128, 0x80, RZ ;  /* 0x0000008080007810 */ /* 0x000ff60007ffe0ff */
[----:B------:R-:W1:Y:S04]  /*6d10*/  @!P0 LDS.128 R4, [R236+0x8000] ;  /* 0x00800000ec048984 */ /* 0x000e680000000c00 */
[----:B-1----:R-:W-:Y:S01]  /*6d20*/  @!P0 STG.E.128 [R48.64+0xc0], R4 ;  /* 0x0000c00430008986 */ /* 0x002fe2000c101d06 */
[----:B------:R-:W-:Y:S02]  /*6d30*/  ISETP.GE.AND P0, PT, R0, c[0x0][0x1d4], PT ;  /* 0x0000750000007a0c */ /* 0x000fe40003f06270 */
[----:B------:R-:W-:Y:S11]  /*6d40*/  IADD3 R0, R128, 0xa0, RZ ;  /* 0x000000a080007810 */ /* 0x000ff60007ffe0ff */
[----:B------:R-:W1:Y:S04]  /*6d50*/  @!P0 LDS.128 R4, [R235+0xa000] ;  /* 0x00a00000eb048984 */ /* 0x000e680000000c00 */
[----:B-1----:R-:W-:Y:S01]  /*6d60*/  @!P0 STG.E.128 [R48.64+0x100], R4 ;  /* 0x0001000430008986 */ /* 0x002fe2000c101d06 */
[----:B------:R-:W-:Y:S11]  /*6d70*/  ISETP.GE.AND P0, PT, R0, c[0x0][0x1d4], PT ;  /* 0x0000750000007a0c */ /* 0x000ff60003f06270 */
[----:B------:R-:W-:Y:S02]  /*6d80*/  @!UPT UIADD3 URZ, URZ, URZ, URZ ;  /* 0x0000003f3f3ff290 */ /* 0x000fe4000fffe03f */
[----:B------:R-:W1:Y:S04]  /*6d90*/  @!P0 LDS.128 R4, [R236+0xa000] ;  /* 0x00a00000ec048984 */ /* 0x000e680000000c00 */
[----:B-1----:R1:W-:Y:S02]  /*6da0*/  @!P0 STG.E.128 [R48.64+0x140], R4 ;  /* 0x0001400430008986 */ /* 0x0023e4000c101d06 */
.L_x_605:
[----:B------:R-:W-:Y:S05]  /*6db0*/  BSYNC B1 ;  /* 0x0000000000017941 */ /* 0x000fea0003800000 */
.L_x_600:
[C---:B-1----:R-:W-:Y:S01]  /*6dc0*/  IMAD.SHL.U32 R10, R58.reuse, 0x40, RZ ;  /* 0x000000403a0a7824 */ /* 0x042fe200078e00ff */
[----:B------:R-:W-:Y:S01]  /*6dd0*/  SHF.L.U64.HI R9, R58, 0x6, R75 ;  /* 0x000000063a097819 */ /* 0x000fe2000001024b */
[----:B------:R-:W-:Y:S03]  /*6de0*/  BSSY B0, `(.L_x_622) ;  /* 0x000004c000007945 */ /* 0x000fe60003800000 */
[----:B------:R-:W-:Y:S02]  /*6df0*/  IADD3 R0, P0, R10, R118, RZ ;  /* 0x000000760a007210 */ /* 0x000fe40007f1e0ff */
[----:B--2--5:R-:W-:Y:S03]  /*6e00*/  IADD3 R3, R100, -R10, RZ ;  /* 0x8000000a64037210 */ /* 0x024fe60007ffe0ff */
[----:B------:R-:W-:Y:S01]  /*6e10*/  IMAD.X R2, R9, 0x1, R121, P0 ;  /* 0x0000000109027824 */ /* 0x000fe200000e0679 */
[C---:B------:R-:W-:Y:S11]  /*6e20*/  ISETP.GE.AND P0, PT, R3.reuse, 0x21, PT ;  /* 0x000000210300780c */ /* 0x040ff60003f06270 */
[----:B------:R-:W-:Y:S02]  /*6e30*/  @!UPT UIADD3 URZ, URZ, URZ, URZ ;  /* 0x0000003f3f3ff290 */ /* 0x000fe4000fffe03f */
[----:B------:R-:W-:Y:S02]  /*6e40*/  @P0 IADD3 R8, P1, R0, 0x20, RZ ;  /* 0x0000002000080810 */ /* 0x000fe40007f3e0ff */
[-C--:B------:R-:W-:Y:S03]  /*6e50*/  @P0 MOV R7, R82.reuse ;  /* 0x0000005200070202 */ /* 0x080fe60000000f00 */
[----:B------:R-:W-:Y:S01]  /*6e60*/  @P0 IMAD.X R6, RZ, RZ, R2, P1 ;  /* 0x000000ffff060224 */ /* 0x000fe200008e0602 */
[----:B------:R-:W-:Y:S11]  /*6e70*/  ISETP.GE.AND P1, PT, R3, 0x1, PT ;  /* 0x000000010300780c */ /* 0x000ff60003f26270 */
[----:B------:R-:W-:Y:S02]  /*6e80*/  @!UPT UIADD3 URZ, URZ, URZ, URZ ;  /* 0x0000003f3f3ff290 */ /* 0x000fe4000fffe03f */
[----:B------:R-:W-:Y:S01]  /*6e90*/  @P1 MOV R3, R82 ;  /* 0x0000005200031202 */ /* 0x000fe20000000f00 */
[----:B------:R-:W-:Y:S02]  /*6ea0*/  @P1 IMAD R4, R2, c[0x0][0x258], RZ ;  /* 0x0000960002041a24 */ /* 0x000fe400078e02ff */
[----:B------:R-:W-:Y:S04]  /*6eb0*/  @P1 IMAD.MOV.U32 R2, RZ, RZ, R78 ;  /* 0x000000ffff021224 */ /* 0x000fe800078e004e */
[C---:B------:R-:W-:Y:S04]  /*6ec0*/  @P1 IMAD.WIDE.U32 R2, R0.reuse, c[0x0][0x258], R2 ;  /* 0x0000960000021a25 */ /* 0x040fe800078e0002 */
[----:B------:R-:W-:Y:S01]  /*6ed0*/  @P1 IMAD R0, R0, c[0x0][0x25c], R4 ;  /* 0x0000970000001a24 */ /* 0x000fe200078e0204 */
[C---:B------:R-:W-:Y:S03]  /*6ee0*/  @P1 LEA R4, P2, R2.reuse, c[0x0][0x250], 0x1 ;  /* 0x0000940002041a11 */ /* 0x040fe600078408ff */
[----:B------:R-:W-:Y:S05]  /*6ef0*/  @P1 IMAD.IADD R0, R3, 0x1, R0 ;  /* 0x0000000103001824 */ /* 0x000fea00078e0200 */
[----:B------:R-:W-:Y:S01]  /*6f00*/  @P1 LEA.HI.X R5, R2, c[0x0][0x254], R0, 0x1, P2 ;  /* 0x0000950002051a11 */ /* 0x000fe200010f0c00 */
[----:B------:R-:W-:Y:S02]  /*6f10*/  @P0 IMAD R0, R6, c[0x0][0x258], RZ ;  /* 0x0000960006000a24 */ /* 0x000fe400078e02ff */
[----:B------:R-:W-:Y:S02]  /*6f20*/  @P0 IMAD.MOV.U32 R6, RZ, RZ, R78 ;  /* 0x000000ffff060224 */ /* 0x000fe400078e004e */
[----:B------:R-:W-:Y:S01]  /*6f30*/  @!PT LDS RZ, [RZ] ;  /* 0x00000000fffff984 */ /* 0x000fe20000000800 */
[----:B------:R-:W-:Y:S01]  /*6f40*/  @!PT LDS RZ, [RZ] ;  /* 0x00000000fffff984 */ /* 0x000fe20000000800 */
[----:B------:R-:W-:Y:S01]  /*6f50*/  @!PT LDS RZ, [RZ] ;  /* 0x00000000fffff984 */ /* 0x000fe20000000800 */
[----:B------:R1:W-:Y:S01]  /*6f60*/  @P1 LDGSTS.E.BYPASS.LTC128B.128 [R215+0x100], [R4.64], !P5 ;  /* 0x0010000004d71fae */ /* 0x0003e2000e901d46 */
[C---:B------:R-:W-:Y:S02]  /*6f70*/  @P0 IMAD R0, R8.reuse, c[0x0][0x25c], R0 ;  /* 0x0000970008000a24 */ /* 0x040fe400078e0200 */
[----:B------:R-:W-:Y:S01]  /*6f80*/  @P0 IMAD.WIDE.U32 R6, R8, c[0x0][0x258], R6 ;  /* 0x0000960008060a25 */ /* 0x000fe200078e0006 */
[----:B------:R1:W-:Y:S03]  /*6f90*/  @P1 LDGSTS.E.BYPASS.LTC128B.128 [R215+0x2100], [R4.64+0x80], !P4 ;  /* 0x0210008004d71fae */ /* 0x0003e6000e101d46 */
[----:B------:R-:W-:Y:S01]  /*6fa0*/  @P0 IMAD.IADD R0, R7, 0x1, R0 ;  /* 0x0000000107000824 */ /* 0x000fe200078e0200 */
[----:B------:R1:W-:Y:S01]  /*6fb0*/  @P1 LDGSTS.E.BYPASS.LTC128B.128 [R215+0x4100], [R4.64+0x100], !P3 ;  /* 0x0410010004d71fae */ /* 0x0003e2000d901d46 */
[C---:B------:R-:W-:Y:S04]  /*6fc0*/  @P0 LEA R2, P2, R6.reuse, c[0x0][0x250], 0x1 ;  /* 0x0000940006020a11 */ /* 0x040fe800078408ff */
[----:B------:R-:W-:Y:S02]  /*6fd0*/  @P0 LEA.HI.X R3, R6, c[0x0][0x254], R0, 0x1, P2 ;  /* 0x0000950006030a11 */ /* 0x000fe400010f0c00 */
[----:B------:R-:W-:Y:S03]  /*6fe0*/  IADD3 R0, -R10, R76, RZ ;  /* 0x0000004c0a007210 */ /* 0x000fe60007ffe1ff */
[----:B------:R1:W-:Y:S01]  /*6ff0*/  @P0 LDGSTS.E.BYPASS.LTC128B.128 [R215+0x1100], [R2.64], !P5 ;  /* 0x0110000002d70fae */ /* 0x0003e2000e901d46 */
[----:B------:R-:W-:Y:S03]  /*7000*/  IMNMX R0, R0, 0x40, PT ;  /* 0x0000004000007817 */ /* 0x000fe60003800200 */
        /* <DEDUP_REMOVED lines=8> */
[----:B------:R-:W-:Y:S02]  /*7090*/  IMAD.MOV.U32 R4, RZ, RZ, R96 ;  /* 0x000000ffff047224 */ /* 0x000fe400078e0060 */
[----:B------:R-:W-:Y:S02]  /*70a0*/  IMAD.MOV.U32 R5, RZ, RZ, R117 ;  /* 0x000000ffff057224 */ /* 0x000fe400078e0075 */
[----:B------:R-:W-:Y:S02]  /*70b0*/  IMAD.X R2, R9, 0x1, R122, P0 ;  /* 0x0000000109027824 */ /* 0x000fe400000e067a */
[----:B------:R-:W-:Y:S04]  /*70c0*/  IMAD.WIDE.U32 R4, R0, c[0x0][0x208], R4 ;  /* 0x0000820000047a25 */ /* 0x000fe800078e0004 */
[----:B------:R-:W-:Y:S04]  /*70d0*/  IMAD R2, R2, c[0x0][0x208], RZ ;  /* 0x0000820002027a24 */ /* 0x000fe800078e02ff */
[----:B------:R-:W-:Y:S01]  /*70e0*/  IMAD R0, R0, c[0x0][0x20c], R2 ;  /* 0x0000830000007a24 */ /* 0x000fe200078e0202 */
[C---:B------:R-:W-:Y:S03]  /*70f0*/  LEA R2, P0, R4.reuse, c[0x0][0x1f8], 0x1 ;  /* 0x00007e0004027a11 */ /* 0x040fe600078008ff */
[----:B------:R-:W-:Y:S05]  /*7100*/  IMAD.IADD R0, R5, 0x1, R0 ;  /* 0x0000000105007824 */ /* 0x000fea00078e0200 */
[----:B------:R-:W-:Y:S02]  /*7110*/  LEA.HI.X R3, R4, c[0x0][0x1fc], R0, 0x1, P0 ;  /* 0x00007f0004037a11 */ /* 0x000fe400000f0c00 */
[C---:B------:R-:W-:Y:S02]  /*7120*/  ISETP.GE.AND P0, PT, R128.reuse, c[0x0][0x1d4], PT ;  /* 0x0000750080007a0c */ /* 0x040fe40003f06270 */
[----:B------:R-:W-:Y:S11]  /*7130*/  IADD3 R0, R128, 0x60, RZ ;  /* 0x0000006080007810 */ /* 0x000ff60007ffe0ff */
[----:B------:R-:W1:Y:S04]  /*7140*/  @!P0 LDS.128 R12, [R235] ;  /* 0x00000000eb0c8984 */ /* 0x000e680000000c00 */
[----:B-1----:R-:W-:Y:S01]  /*7150*/  @!P0 STG.E.128 [R2.64], R12 ;  /* 0x0000000c02008986 */ /* 0x002fe2000c101d06 */
[----:B------:R-:W-:Y:S11]  /*7160*/  ISETP.GE.AND P0, PT, R131, c[0x0][0x1d4], PT ;  /* 0x0000750083007a0c */ /* 0x000ff60003f06270 */
[----:B------:R-:W-:Y:S02]  /*7170*/  @!UPT UIADD3 URZ, URZ, URZ, URZ ;  /* 0x0000003f3f3ff290 */ /* 0x000fe4000fffe03f */
[----:B------:R-:W1:Y:S04]  /*7180*/  @!P0 LDS.128 R4, [R236] ;  /* 0x00000000ec048984 */ /* 0x000e680000000c00 */
        /* <DEDUP_REMOVED lines=17> */
.L_x_623:
[----:B-1----:R-:W-:Y:S05]  /*72a0*/  BSYNC B0 ;  /* 0x0000000000007941 */ /* 0x002fea0003800000 */
.L_x_622:
        /* <DEDUP_REMOVED lines=26> */
.L_x_599:
[----:B------:R-:W-:Y:S02]  /*7450*/  IMAD.MOV.U32 R0, RZ, RZ, c[0x0][0x2c4] ;  /* 0x0000b100ff007624 */ /* 0x000fe400078e00ff */
[----:B-1----:R-:W-:-:S02]  /*7460*/  IMAD.MOV.U32 R3, RZ, RZ, c[0x0][0x32c] ;  /* 0x0000cb00ff037624 */ /* 0x002fc400078e00ff */
[----:B------:R-:W-:Y:S01]  /*7470*/  IMAD.IADD R11, R127, 0x1, R132 ;  /* 0x000000017f0b7824 */ /* 0x000fe200078e0284 */
[----:B------:R-:W-:Y:S02]  /*7480*/  ISETP.NE.AND P3, PT, R0, 0x1, PT ;  /* 0x000000010000780c */ /* 0x000fe40003f65270 */
[----:B------:R-:W-:Y:S02]  /*7490*/  IADD3 R0, R242, 0x7f, RZ ;  /* 0x0000007ff2007810 */ /* 0x000fe40007ffe0ff */
[----:B------:R-:W-:-:S09]  /*74a0*/  ISETP.GE.AND P1, PT, R3, 0x1, PT ;  /* 0x000000010300780c */ /* 0x000fd20003f26270 */
[----:B------:R-:W-:-:S05]  /*74b0*/  @P3 IMAD.HI.U32 R2, R0, c[0x0][0x2c8], RZ ;  /* 0x0000b20000023a27 */ /* 0x000fca00078e00ff */
[----:B------:R-:W-:-:S05]  /*74c0*/  @P3 SHF.R.U32.HI R0, RZ, c[0x0][0x2cc], R2 ;  /* 0x0000b300ff003a19 */ /* 0x000fca0000011602 */
[----:B------:R-:W-:-:S05]  /*74d0*/  IMAD.IADD R0, R148, 0x1, R0 ;  /* 0x0000000194007824 */ /* 0x000fca00078e0200 */
        /* <DEDUP_REMOVED lines=13> */
.L_x_627:
[----:B------:R-:W-:-:S13]  /*75b0*/  ISETP.NE.AND P0, PT, R4, 0x1, PT ;  /* 0x000000010400780c */ /* 0x000fda0003f05270 */
[----:B------:R-:W-:-:S05]  /*75c0*/  @P0 IMAD.HI.U32 R0, R2, c[0x0][0x330], RZ ;  /* 0x0000cc0002000a27 */ /* 0x000fca00078e00ff */
[----:B------:R-:W-:Y:S02]  /*75d0*/  @P0 SHF.R.U32.HI R2, RZ, c[0x0][0x334], R0 ;  /* 0x0000cd00ff020a19 */ /* 0x000fe40000011600 */
.L_x_628:
[----:B------:R-:W-:Y:S05]  /*75e0*/  BSYNC B0 ;  /* 0x0000000000007941 */ /* 0x000fea0003800000 */
.L_x_626:
[----:B------:R-:W-:-:S05]  /*75f0*/  IMAD R2, R2, R4, c[0x0][0x32c] ;  /* 0x0000cb0002027624 */ /* 0x000fca00078e0204 */
[----:B------:R-:W-:-:S04]  /*7600*/  IMNMX R3, R3, R2, PT ;  /* 0x0000000203037217 */ /* 0x000fc80003800200 */
.L_x_625:
[----:B------:R-:W-:Y:S01]  /*7610*/  IADD3 R3, R3, 0x3f, RZ ;  /* 0x0000003f03037810 */ /* 0x000fe20007ffe0ff */
[----:B------:R-:W-:-:S03]  /*7620*/  @P3 IMAD.HI.U32 R2, R242, c[0x0][0x2c8], RZ ;  /* 0x0000b200f2023a27 */ /* 0x000fc600078e00ff */
[----:B------:R-:W-:Y:S01]  /*7630*/  SHF.R.S32.HI R4, RZ, 0x1f, R3 ;  /* 0x0000001fff047819 */ /* 0x000fe20000011403 */
[----:B------:R-:W-:Y:S01]  /*7640*/  IMAD.MOV.U32 R0, RZ, RZ, R242 ;  /* 0x000000ffff007224 */ /* 0x000fe200078e00f2 */
[----:B------:R-:W-:Y:S02]  /*7650*/  @P3 SHF.R.U32.HI R0, RZ, c[0x0][0x2cc], R2 ;  /* 0x0000b300ff003a19 */ /* 0x000fe40000011602 */
[----:B------:R-:W-:-:S03]  /*7660*/  LEA.HI R3, R4, R3, RZ, 0x6 ;  /* 0x0000000304037211 */ /* 0x000fc600078f30ff */
[----:B------:R-:W-:Y:S01]  /*7670*/  IMAD.IADD R0, R149, 0x1, R0 ;  /* 0x0000000195007824 */ /* 0x000fe200078e0200 */
[----:B------:R-:W-:-:S04]  /*7680*/  SHF.R.S32.HI R3, RZ, 0x6, R3 ;  /* 0x00000006ff037819 */ /* 0x000fc80000011403 */
[----:B------:R-:W-:Y:S02]  /*7690*/  IADD3 R2, R0, -c[0x0][0x324], RZ ;  /* 0x8000c90000027a10 */ /* 0x000fe40007ffe0ff */
[----:B------:R-:W-:Y:S01]  /*76a0*/  IMNMX R7, R150, R3, PT ;  /* 0x0000000396077217 */ /* 0x000fe20003800200 */
        /* <DEDUP_REMOVED lines=11> */
.L_x_631:
[----:B------:R-:W-:-:S04]  /*7760*/  MOV R3, c[0x0][0x32c] ;  /* 0x0000cb0000037a02 */ /* 0x000fc80000000f00 */
[----:B------:R-:W-:-:S13]  /*7770*/  ISETP.NE.AND P0, PT, R3, 0x1, PT ;  /* 0x000000010300780c */ /* 0x000fda0003f05270 */
[----:B------:R-:W-:-:S05]  /*7780*/  @P0 IMAD.HI.U32 R3, R0, c[0x0][0x330], RZ ;  /* 0x0000cc0000030a27 */ /* 0x000fca00078e00ff */
[----:B------:R-:W-:Y:S02]  /*7790*/  @P0 SHF.R.U32.HI R0, RZ, c[0x0][0x334], R3 ;  /* 0x0000cd00ff000a19 */ /* 0x000fe40000011603 */
.L_x_632:
[----:B------:R-:W-:Y:S05]  /*77a0*/  BSYNC B0 ;  /* 0x0000000000007941 */ /* 0x000fea0003800000 */
.L_x_630:
[----:B------:R-:W-:-:S05]  /*77b0*/  IMAD R0, R0, c[0x0][0x32c], RZ ;  /* 0x0000cb0000007a24 */ /* 0x000fca00078e02ff */
[----:B------:R-:W-:-:S04]  /*77c0*/  IMNMX R2, R2, R0, !PT ;  /* 0x0000000002027217 */ /* 0x000fc80007800200 */
.L_x_629:
[----:B------:R-:W-:Y:S01]  /*77d0*/  SHF.R.S32.HI R0, RZ, 0x1f, R2 ;  /* 0x0000001fff007819 */ /* 0x000fe20000011402 */
[----:B------:R-:W-:Y:S03]  /*77e0*/  BSSY B0, `(.L_x_633) ;  /* 0x0000024000007945 */ /* 0x000fe60003800000 */
[----:B------:R-:W-:-:S04]  /*77f0*/  LEA.HI R0, R0, R2, RZ, 0x6 ;  /* 0x0000000200007211 */ /* 0x000fc800078f30ff */
[----:B------:R-:W-:-:S04]  /*7800*/  SHF.R.S32.HI R0, RZ, 0x6, R0 ;  /* 0x00000006ff007819 */ /* 0x000fc80000011400 */
[----:B------:R-:W-:Y:S01]  /*7810*/  IMNMX R6, RZ, R0, !PT ;  /* 0x00000000ff067217 */ /* 0x000fe20007800200 */
[----:B------:R-:W-:-:S03]  /*7820*/  IMAD.MOV.U32 R0, RZ, RZ, RZ ;  /* 0x000000ffff007224 */ /* 0x000fc600078e00ff */
[----:B------:R-:W-:-:S13]  /*7830*/  ISETP.GT.AND P0, PT, R7, R6, PT ;  /* 0x000000060700720c */ /* 0x000fda0003f04270 */
[----:B------:R-:W-:Y:S05]  /*7840*/  @!P0 BRA `(.L_x_634) ;  /* 0x000001d000008947 */ /* 0x000fea0003800000 */
[----:B------:R-:W-:Y:S02]  /*7850*/  IABS R2, R126 ;  /* 0x0000007e00027213 */ /* 0x000fe40000000000 */
[----:B------:R-:W-:Y:S02]  /*7860*/  IADD3 R3, R126, -0x1, R7 ;  /* 0xffffffff7e037810 */ /* 0x000fe40007ffe007 */
[----:B------:R-:W1:Y:S03]  /*7870*/  I2F.RP R0, R2 ;  /* 0x0000000200007306 */ /* 0x000e660000209400 */
[----:B------:R-:W-:-:S05]  /*7880*/  IMAD.IADD R8, R3, 0x1, -R6 ;  /* 0x0000000103087824 */ /* 0x000fca00078e0a06 */
[----:B------:R-:W-:Y:S01]  /*7890*/  IABS R10, R8 ;  /* 0x00000008000a7213 */ /* 0x000fe20000000000 */
[----:B-1----:R-:W1:Y:S02]  /*78a0*/  MUFU.RCP R0, R0 ;  /* 0x0000000000007308 */ /* 0x002e640000001000 */
[----:B-1----:R-:W-:-:S06]  /*78b0*/  IADD3 R0, R0, 0xffffffe, RZ ;  /* 0x0ffffffe00007810 */ /* 0x002fcc0007ffe0ff */
[----:B------:R-:W1:Y:S02]  /*78c0*/  F2I.FTZ.U32.TRUNC.NTZ R5, R0 ;  /* 0x0000000000057305 */ /* 0x000e64000021f000 */
        /* <DEDUP_REMOVED lines=21> */
.L_x_634:
[----:B------:R-:W-:Y:S05]  /*7a20*/  BSYNC B0 ;  /* 0x0000000000007941 */ /* 0x000fea0003800000 */
.L_x_633:
[----:B------:R-:W2:Y:S01]  /*7a30*/  LDL R2, [R1+0x20] ;  /* 0x0000200001027983 */ /* 0x000ea20000100800 */
        /* <DEDUP_REMOVED lines=49> */
[----:B--2---:R-:W-:-:S04]  /*7d50*/  IMAD R217, R2, R0, R6 ;  /* 0x0000000002d97224 */ /* 0x004fc800078e0206 */
[--C-:B------:R-:W-:Y:S01]  /*7d60*/  IMAD.IADD R2, R217, 0x1, R0.reuse ;  /* 0x00000001d9027824 */ /* 0x100fe200078e0200 */
[----:B------:R-:W-:-:S04]  /*7d70*/  PRMT R0, RZ, 0x7610, R0 ;  /* 0x00007610ff007816 */ /* 0x000fc80000000000 */
[----:B------:R-:W-:-:S04]  /*7d80*/  IMNMX R24, R7, R2, PT ;  /* 0x0000000207187217 */ /* 0x000fc80003800200 */
[----:B------:R-:W-:Y:S01]  /*7d90*/  ISETP.GT.AND P0, PT, R24, R217, PT ;  /* 0x000000d91800720c */ /* 0x000fe20003f04270 */
[----:B------:R1:W-:-:S12]  /*7da0*/  STL [R1+0x8], R24 ;  /* 0x0000081801007387 */ /* 0x0003d80000100800 */
[----:B------:R-:W-:Y:S05]  /*7db0*/  @!P0 BRA `(.L_x_635) ;  /* 0x00014b3000008947 */ /* 0x000fea0003800000 */
[----:B------:R-:W2:Y:S04]  /*7dc0*/  LDL R8, [R1+0x34] ;  /* 0x0000340001087983 */ /* 0x000ea80000100800 */
[----:B------:R-:W3:Y:S01]  /*7dd0*/  LDL R25, [R1+0x4] ;  /* 0x0000040001197983 */ /* 0x000ee20000100800 */
[----:B------:R-:W-:-:S03]  /*7de0*/  ISETP.NE.U32.AND P0, PT, RZ, c[0x0][0x340], PT ;  /* 0x0000d000ff007a0c */ /* 0x000fc60003f05070 */
[----:B------:R-:W4:Y:S01]  /*7df0*/  LDL.LU R21, [R1+0xc] ;  /* 0x00000c0001157983 */ /* 0x000f220000300800 */
[----:B------:R-:W-:-:S03]  /*7e00*/  ISETP.NE.AND.EX P1, PT, RZ, c[0x0][0x344], PT, P0 ;  /* 0x0000d100ff007a0c */ /* 0x000fc60003f25300 */
[----:B------:R-:W1:Y:S10]  /*7e10*/  S2R R4, SR_TID.X ;  /* 0x0000000000047919 */ /* 0x000e740000002100 */
[----:B------:R-:W-:-:S04]  /*7e20*/  @P1 IMAD.MOV.U32 R2, RZ, RZ, 0x4 ;  /* 0x00000004ff021424 */ /* 0x000fc800078e00ff */
[----:B------:R-:W-:-:S05]  /*7e30*/  @P1 IMAD.WIDE R2, R247, R2, c[0x0][0x340] ;  /* 0x0000d000f7021625 */ /* 0x000fca00078e0202 */
[----:B------:R1:W4:Y:S01]  /*7e40*/  @P1 LDG.E R18, [R2.64] ;  /* 0x0000000602121981 */ /* 0x000322000c1e1900 */
[----:B------:R-:W-:Y:S02]  /*7e50*/  SHF.R.S32.HI R0, RZ, 0x1f, R180 ;  /* 0x0000001fff007819 */ /* 0x000fe400000114b4 */
[----:B------:R-:W-:Y:S02]  /*7e60*/  ISETP.NE.U32.AND P2, PT, RZ, c[0x0][0x348], PT ;  /* 0x0000d200ff007a0c */ /* 0x000fe40003f45070 */
[----:B-1----:R-:W-:Y:S01]  /*7e70*/  SHF.R.S32.HI R20, RZ, 0x1f, R4 ;  /* 0x0000001fff147819 */ /* 0x002fe20000011404 */
[----:B------:R-:W-:Y:S01]  /*7e80*/  IMAD R0, R0, c[0x0][0x178], RZ ;  /* 0x00005e0000007a24 */ /* 0x000fe200078e02ff */
[----:B------:R-:W-:Y:S02]  /*7e90*/  SHF.R.S32.HI R17, RZ, 0x1f, R247 ;  /* 0x0000001fff117819 */ /* 0x000fe400000114f7 */
[----:B------:R-:W-:Y:S01]  /*7ea0*/  LEA.HI R20, R20, R4, RZ, 0x3 ;  /* 0x0000000414147211 */ /* 0x000fe200078f18ff */
[----:B------:R-:W-:-:S03]  /*7eb0*/  IMAD.WIDE.U32 R4, R180, c[0x0][0x178], RZ ;  /* 0x00005e00b4047a25 */ /* 0x000fc600078e00ff */
[----:B------:R-:W-:Y:S01]  /*7ec0*/  SHF.R.S32.HI R20, RZ, 0x3, R20 ;  /* 0x00000003ff147819 */ /* 0x000fe20000011414 */
[----:B------:R-:W-:-:S04]  /*7ed0*/  IMAD R0, R180, c[0x0][0x17c], R0 ;  /* 0x00005f00b4007a24 */ /* 0x000fc800078e0200 */
[----:B------:R-:W-:Y:S01]  /*7ee0*/  IMAD.IADD R5, R5, 0x1, R0 ;  /* 0x0000000105057824 */ /* 0x000fe200078e0200 */
[----:B------:R-:W-:Y:S02]  /*7ef0*/  SHF.R.S32.HI R3, RZ, 0x1f, R20 ;  /* 0x0000001fff037819 */ /* 0x000fe40000011414 */
[----:B------:R-:W-:-:S04]  /*7f00*/  IADD3 R2, P0, R20, R11, RZ ;  /* 0x0000000b14027210 */ /* 0x000fc80007f1e0ff */
[----:B------:R-:W-:Y:S02]  /*7f10*/  LEA.HI.X.SX32 R9, R11, R3, 0x1, P0 ;  /* 0x000000030b097211 */ /* 0x000fe400000f0eff */
[----:B------:R-:W-:-:S04]  /*7f20*/  ISETP.NE.AND.EX P0, PT, RZ, c[0x0][0x34c], PT, P2 ;  /* 0x0000d300ff007a0c */ /* 0x000fc80003f05320 */
[----:B------:R-:W-:Y:S02]  /*7f30*/  SEL R6, R17, RZ, !P0 ;  /* 0x000000ff11067207 */ /* 0x000fe40004000000 */
[----:B------:R-:W-:-:S03]  /*7f40*/  SEL R3, R247, RZ, !P0 ;  /* 0x000000fff7037207 */ /* 0x000fc60004000000 */
[----:B------:R-:W-:Y:S01]  /*7f50*/  IMAD R6, R6, c[0x0][0x1c0], RZ ;  /* 0x0000700006067a24 */ /* 0x000fe200078e02ff */
[----:B------:R-:W-:-:S03]  /*7f60*/  SHF.R.S32.HI R7, RZ, 0x1f, R248 ;  /* 0x0000001fff077819 */ /* 0x000fc600000114f8 */
[----:B------:R-:W-:Y:S02]  /*7f70*/  IMAD R16, R3, c[0x0][0x1c4], R6 ;  /* 0x0000710003107a24 */ /* 0x000fe400078e0206 */
[----:B------:R-:W-:Y:S02]  /*7f80*/  IMAD.MOV.U32 R6, RZ, RZ, R248 ;  /* 0x000000ffff067224 */ /* 0x000fe400078e00f8 */
[----:B------:R-:W-:Y:S01]  /*7f90*/  IMAD R12, R9, c[0x0][0x208], RZ ;  /* 0x00008200090c7a24 */ /* 0x000fe200078e02ff */
[----:B------:R-:W-:Y:S01]  /*7fa0*/  ISETP.GE.AND P4, PT, R135, c[0x0][0x1d4], PT ;  /* 0x0000750087007a0c */ /* 0x000fe20003f86270 */
[----:B------:R-:W-:Y:S01]  /*7fb0*/  IMAD.WIDE.U32 R14, R2, c[0x0][0x208], R6 ;  /* 0x00008200020e7a25 */ /* 0x000fe200078e0006 */
[----:B------:R-:W-:Y:S02]  /*7fc0*/  ISETP.GE.AND P5, PT, R248, c[0x0][0x1d4], PT ;  /* 0x00007500f8007a0c */ /* 0x000fe40003fa6270 */
[----:B------:R-:W-:-:S04]  /*7fd0*/  ISETP.NE.U32.AND P0, PT, RZ, c[0x0][0x350], PT ;  /* 0x0000d400ff007a0c */ /* 0x000fc80003f05070 */
[----:B------:R-:W-:Y:S02]  /*7fe0*/  ISETP.NE.AND.EX P0, PT, RZ, c[0x0][0x354], PT, P0 ;  /* 0x0000d500ff007a0c */ /* 0x000fe40003f05300 */
[----:B------:R-:W-:Y:S02]  /*7ff0*/  ISETP.GE.AND P6, PT, R135, c[0x0][0x198], PT ;  /* 0x0000660087007a0c */ /* 0x000fe40003fc6270 */
[----:B------:R-:W-:Y:S02]  /*8000*/  IADD3 R94, R24, -0x1, RZ ;  /* 0xffffffff185e7810 */ /* 0x000fe40007ffe0ff */
[----:B------:R-:W-:Y:S02]  /*8010*/  ISETP.GE.AND P2, PT, R138, c[0x0][0x198], PT ;  /* 0x000066008a007a0c */ /* 0x000fe40003f46270 */
[----:B--2---:R-:W-:Y:S01]  /*8020*/  IADD3 R8, R8, R242, RZ ;  /* 0x000000f208087210 */ /* 0x004fe20007ffe0ff */
[----:B---3--:R-:W-:-:S04]  /*8030*/  IMAD.WIDE.U32 R4, R25, c[0x0][0x1b8], R4 ;  /* 0x00006e0019047a25 */ /* 0x008fc800078e0004 */
[----:B------:R-:W-:-:S04]  /*8040*/  @P3 IMAD.HI.U32 R10, R8, c[0x0][0x2c8], RZ ;  /* 0x0000b200080a3a27 */ /* 0x000fc800078e00ff */
[----:B------:R-:W-:Y:S02]  /*8050*/  IMAD R5, R25, c[0x0][0x1bc], R5 ;  /* 0x00006f0019057a24 */ /* 0x000fe400078e0205 */
[----:B------:R-:W-:Y:S01]  /*8060*/  IMAD.MOV.U32 R0, RZ, RZ, R8 ;  /* 0x000000ffff007224 */ /* 0x000fe200078e0008 */
[----:B------:R-:W-:Y:S01]  /*8070*/  @P3 SHF.R.U32.HI R0, RZ, c[0x0][0x2cc], R10 ;  /* 0x0000b300ff003a19 */ /* 0x000fe2000001160a */
[----:B------:R-:W-:-:S04]  /*8080*/  IMAD.WIDE.U32 R4, R3, c[0x0][0x1c0], R4 ;  /* 0x0000700003047a25 */ /* 0x000fc800078e0004 */
[----:B------:R-:W-:Y:S01]  /*8090*/  IMAD R3, R9, c[0x0][0x1e0], RZ ;  /* 0x0000780009037a24 */ /* 0x000fe200078e02ff */
[----:B------:R-:W-:Y:S02]  /*80a0*/  SHF.R.S32.HI R13, RZ, 0x1f, R0 ;  /* 0x0000001fff0d7819 */ /* 0x000fe40000011400 */
[----:B------:R-:W-:Y:S01]  /*80b0*/  IADD3 R9, -R0, RZ, RZ ;  /* 0x000000ff00097210 */ /* 0x000fe20007ffe1ff */
[C---:B------:R-:W-:Y:S02]  /*80c0*/  IMAD R19, R2.reuse, c[0x0][0x1e4], R3 ;  /* 0x0000790002137a24 */ /* 0x040fe400078e0203 */
[----:B------:R-:W-:Y:S02]  /*80d0*/  IMAD.IADD R3, R5, 0x1, R16 ;  /* 0x0000000105037824 */ /* 0x000fe400078e0210 */
[----:B------:R-:W-:-:S04]  /*80e0*/  IMAD.WIDE.U32 R10, R2, c[0x0][0x1e0], R6 ;  /* 0x00007800020a7a25 */ /* 0x000fc800078e0006 */
[----:B------:R-:W-:Y:S02]  /*80f0*/  IMAD R16, R2, c[0x0][0x20c], R12 ;  /* 0x0000830002107a24 */ /* 0x000fe400078e020c */
[----:B------:R-:W-:Y:S02]  /*8100*/  IMAD R5, R13, c[0x0][0x1b0], RZ ;  /* 0x00006c000d057a24 */ /* 0x000fe400078e02ff */
[----:B------:R-:W-:Y:S01]  /*8110*/  IMAD.MOV.U32 R2, RZ, RZ, R4 ;  /* 0x000000ffff027224 */ /* 0x000fe200078e0004 */
[----:B------:R-:W-:Y:S01]  /*8120*/  SEL R4, RZ, 0xffffffff, P4 ;  /* 0xffffffffff047807 */ /* 0x000fe20002000000 */
[----:B------:R-:W-:Y:S02]  /*8130*/  IMAD R12, R9, c[0x0][0x2c4], R8 ;  /* 0x0000b100090c7a24 */ /* 0x000fe400078e0208 */
[C---:B------:R-:W-:Y:S02]  /*8140*/  IMAD R8, R0.reuse, c[0x0][0x1b4], R5 ;  /* 0x00006d0000087a24 */ /* 0x040fe400078e0205 */
[----:B------:R-:W-:Y:S01]  /*8150*/  IMAD.WIDE.U32 R2, R0, c[0x0][0x1b0], R2 ;  /* 0x00006c0000027a25 */ /* 0x000fe200078e0002 */
[----:B------:R-:W-:-:S02]  /*8160*/  SHF.L.U32 R0, R4, 0x1, RZ ;  /* 0x0000000104007819 */ /* 0x000fc400000006ff */
[----:B------:R-:W-:Y:S02]  /*8170*/  SEL R5, RZ, 0x1, P5 ;  /* 0x00000001ff057807 */ /* 0x000fe40002800000 */
[----:B------:R-:W-:Y:S01]  /*8180*/  SHF.R.S32.HI R4, RZ, 0x1f, R12 ;  /* 0x0000001fff047819 */ /* 0x000fe2000001140c */
[----:B------:R-:W-:Y:S01]  /*8190*/  IMAD.IADD R9, R15, 0x1, R16 ;  /* 0x000000010f097824 */ /* 0x000fe200078e0210 */
[----:B------:R-:W-:Y:S02]  /*81a0*/  LOP3.LUT R16, R0, 0x2, R5, 0xe2, !PT ;  /* 0x0000000200107812 */ /* 0x000fe400078ee205 */
[----:B------:R-:W-:Y:S01]  /*81b0*/  IADD3 R5, R3, R8, RZ ;  /* 0x0000000803057210 */ /* 0x000fe20007ffe0ff */
[----:B------:R-:W-:Y:S01]  /*81c0*/  IMAD R0, R4, c[0x0][0x1a8], RZ ;  /* 0x00006a0004007a24 */ /* 0x000fe200078e02ff */
[----:B------:R-:W-:Y:S01]  /*81d0*/  MOV R4, R2 ;  /* 0x0000000200047202 */ /* 0x000fe20000000f00 */
[----:B------:R-:W-:Y:S01]  /*81e0*/  IMAD.MOV.U32 R8, RZ, RZ, R14 ;  /* 0x000000ffff087224 */ /* 0x000fe200078e000e */
[----:B----4-:R-:W-:Y:S01]  /*81f0*/  @P1 SHF.R.S32.HI R3, RZ, 0x1f, R18 ;  /* 0x0000001fff031819 */ /* 0x010fe20000011412 */
[----:B------:R-:W-:-:S02]  /*8200*/  IMAD.IADD R11, R11, 0x1, R19 ;  /* 0x000000010b0b7824 */ /* 0x000fc400078e0213 */
[----:B------:R-:W-:Y:S02]  /*8210*/  @!P1 IMAD.MOV.U32 R3, RZ, RZ, R17 ;  /* 0x000000ffff039224 */ /* 0x000fe400078e0011 */
[C---:B------:R-:W-:Y:S02]  /*8220*/  IMAD R14, R12.reuse, c[0x0][0x1ac], R0 ;  /* 0x00006b000c0e7a24 */ /* 0x040fe400078e0200 */
[----:B------:R-:W-:Y:S01]  /*8230*/  @P1 IMAD.MOV.U32 R2, RZ, RZ, R18 ;  /* 0x000000ffff021224 */ /* 0x000fe200078e0012 */
[----:B------:R-:W-:Y:S01]  /*8240*/  @!P1 MOV R2, R247 ;  /* 0x000000f700029202 */ /* 0x000fe20000000f00 */
[----:B------:R-:W-:-:S04]  /*8250*/  IMAD.WIDE.U32 R12, R12, c[0x0][0x1a8], R4 ;  /* 0x00006a000c0c7a25 */ /* 0x000fc800078e0004 */
[----:B------:R-:W-:Y:S01]  /*8260*/  IMAD.WIDE.U32 R8, R25, c[0x0][0x210], R8 ;  /* 0x0000840019087a25 */ /* 0x000fe200078e0008 */
[----:B------:R-:W-:-:S03]  /*8270*/  SEL R0, R2, RZ, !P0 ;  /* 0x000000ff02007207 */ /* 0x000fc60004000000 */
[----:B------:R-:W-:Y:S01]  /*8280*/  IMAD.WIDE.U32 R4, R25, c[0x0][0x1e8], R10 ;  /* 0x00007a0019047a25 */ /* 0x000fe200078e000a */
[----:B------:R-:W-:Y:S02]  /*8290*/  SEL R10, R3, RZ, !P0 ;  /* 0x000000ff030a7207 */ /* 0x000fe40004000000 */
[----:B------:R-:W-:Y:S01]  /*82a0*/  LEA R15, P0, R12, c[0x0][0x160], 0x1 ;  /* 0x000058000c0f7a11 */ /* 0x000fe200078008ff */
[----:B------:R-:W-:Y:S01]  /*82b0*/  IMAD R3, R25, c[0x0][0x214], R9 ;  /* 0x0000850019037a24 */ /* 0x000fe200078e0209 */
[----:B------:R-:W-:-:S04]  /*82c0*/  IADD3 R9, R13, R14, RZ ;  /* 0x0000000e0d097210 */ /* 0x000fc80007ffe0ff */
[----:B------:R-:W-:Y:S02]  /*82d0*/  LEA.HI.X R12, R12, c[0x0][0x164], R9, 0x1, P0 ;  /* 0x000059000c0c7a11 */ /* 0x000fe400000f0c09 */
[----:B------:R-:W-:Y:S02]  /*82e0*/  ISETP.GE.AND P0, PT, R248, c[0x0][0x198], PT ;  /* 0x00006600f8007a0c */ /* 0x000fe40003f06270 */
[----:B------:R-:W-:Y:S02]  /*82f0*/  LOP3.LUT R21, R21, 0xfffffffe, RZ, 0xc0, !PT ;  /* 0xfffffffe15157812 */ /* 0x000fe400078ec0ff */
[----:B------:R-:W-:-:S09]  /*8300*/  ISETP.GE.AND P3, PT, R138, c[0x0][0x1d4], PT ;  /* 0x000075008a007a0c */ /* 0x000fd20003f66270 */
[----:B------:R-:W-:-:S05]  /*8310*/  @P0 LOP3.LUT R21, R21, 0x1, RZ, 0xfc, !PT ;  /* 0x0000000115150812 */ /* 0x000fca00078efcff */
[----:B------:R1:W-:Y:S01]  /*8320*/  STL [R1+0xc], R21 ;  /* 0x00000c1501007387 */ /* 0x0003e20000100800 */
[----:B------:R-:W-:Y:S01]  /*8330*/  SEL R2, RZ, 0x4, P3 ;  /* 0x00000004ff027807 */ /* 0x000fe20001800000 */
[----:B------:R-:W-:-:S03]  /*8340*/  IMAD R5, R25, c[0x0][0x1ec], R5 ;  /* 0x00007b0019057a24 */ /* 0x000fc600078e0205 */
[----:B------:R-:W-:Y:S01]  /*8350*/  LOP3.LUT R104, R16, R2, RZ, 0xfc, !PT ;  /* 0x0000000210687212 */ /* 0x000fe200078efcff */
[----:B------:R-:W-:Y:S02]  /*8360*/  IMAD.MOV.U32 R2, RZ, RZ, R8 ;  /* 0x000000ffff027224 */ /* 0x000fe400078e0008 */
[C---:B------:R-:W-:Y:S02]  /*8370*/  IMAD R8, R10.reuse, c[0x0][0x1f0], RZ ;  /* 0x00007c000a087a24 */ /* 0x040fe400078e02ff */
[----:B------:R-:W-:Y:S02]  /*8380*/  IMAD R10, R10, c[0x0][0x218], RZ ;  /* 0x000086000a0a7a24 */ /* 0x000fe400078e02ff */
[----:B------:R-:W-:-:S04]  /*8390*/  IMAD.WIDE.U32 R222, R0, c[0x0][0x218], R2 ;  /* 0x0000860000de7a25 */ /* 0x000fc800078e0002 */
[----:B------:R-:W-:-:S04]  /*83a0*/  IMAD.WIDE.U32 R220, R0, c[0x0][0x1f0], R4 ;  /* 0x00007c0000dc7a25 */ /* 0x000fc800078e0004 */
[C---:B------:R-:W-:Y:S02]  /*83b0*/  IMAD R2, R0.reuse, c[0x0][0x1f4], R8 ;  /* 0x00007d0000027a24 */ /* 0x040fe400078e0208 */
[----:B------:R-:W-:Y:S01]  /*83c0*/  IMAD R0, R0, c[0x0][0x21c], R10 ;  /* 0x0000870000007a24 */ /* 0x000fe200078e020a */
[----:B------:R-:W-:Y:S01]  /*83d0*/  IADD3 R11, R20, R242, RZ ;  /* 0x000000f2140b7210 */ /* 0x000fe20007ffe0ff */
[----:B------:R-:W-:-:S03]  /*83e0*/  IMAD.IADD R219, R221, 0x1, R2 ;  /* 0x00000001dddb7824 */ /* 0x000fc600078e0202 */
[----:B------:R-:W-:Y:S01]  /*83f0*/  IADD3 R224, R223, R0, RZ ;  /* 0x00000000dfe07210 */ /* 0x000fe20007ffe0ff */
[----:B------:R-:W-:Y:S05]  /*8400*/  BRA.DIV ~URZ, `(.L_x_636) ;  /* 0x00018e127f007947 */ /* 0x000fea000b800000 */
[----:B-1----:R1:W2:Y:S02]  /*8410*/  SHFL.IDX PT, R10, R12, RZ, 0x181f ;  /* 0x00181fff0c0a7589 */ /* 0x0022a400000e0000 */
.L_x_799:
[----:B------:R-:W-:Y:S05]  /*8420*/  BRA.DIV ~URZ, `(.L_x_637) ;  /* 0x00018e627f007947 */ /* 0x000fea000b800000 */
[----:B------:R3:W4:Y:S02]  /*8430*/  SHFL.IDX PT, R0, R15, RZ, 0x181f ;  /* 0x00181fff0f007589 */ /* 0x00072400000e0000 */
.L_x_800:
[----:B------:R-:W-:Y:S01]  /*8440*/  IMAD R30, R239, c[0x0][0x2c4], RZ ;  /* 0x0000b100ef1e7a24 */ /* 0x000fe200078e02ff */
[----:B------:R-:W-:Y:S01]  /*8450*/  BSSY B0, `(.L_x_638) ;  /* 0x0000013000007945 */ /* 0x000fe20003800000 */
[----:B------:R-:W-:Y:S02]  /*8460*/  SHF.R.S32.HI R13, RZ, 0x1f, R135 ;  /* 0x0000001fff0d7819 */ /* 0x000fe40000011487 */
[----:B------:R-:W-:Y:S02]  /*8470*/  SHF.R.S32.HI R14, RZ, 0x1f, R138 ;  /* 0x0000001fff0e7819 */ /* 0x000fe4000001148a */
[----:B------:R-:W-:-:S13]  /*8480*/  ISETP.GE.AND P0, PT, R11, R30, PT ;  /* 0x0000001e0b00720c */ /* 0x000fda0003f06270 */
[----:B------:R-:W-:Y:S05]  /*8490*/  @P0 BRA `(.L_x_639) ;  /* 0x000000e000000947 */ /* 0x000fea0003800000 */
[----:B---3--:R-:W3:Y:S01]  /*84a0*/  LDL R2, [R1+0xc] ;  /* 0x00000c0001027983 */ /* 0x008ee20000100800 */
[----:B----4-:R-:W-:-:S04]  /*84b0*/  LEA R8, P0, R248, R0, 0x1 ;  /* 0x00000000f8087211 */ /* 0x010fc800078008ff */
[----:B--2---:R-:W-:Y:S02]  /*84c0*/  LEA.HI.X R9, R248, R10, R7, 0x1, P0 ;  /* 0x0000000af8097211 */ /* 0x004fe400000f0c07 */
[----:B------:R-:W-:-:S04]  /*84d0*/  LEA R4, P0, R135, R0, 0x1 ;  /* 0x0000000087047211 */ /* 0x000fc800078008ff */
[----:B------:R-:W-:Y:S02]  /*84e0*/  LEA.HI.X R5, R135, R10, R13, 0x1, P0 ;  /* 0x0000000a87057211 */ /* 0x000fe400000f0c0d */
[----:B---3--:R-:W-:Y:S02]  /*84f0*/  LOP3.LUT P1, RZ, R2, 0x1, RZ, 0xc0, !PT ;  /* 0x0000000102ff7812 */ /* 0x008fe4000782c0ff */
[----:B------:R-:W-:-:S04]  /*8500*/  LEA R2, P0, R138, R0, 0x1 ;  /* 0x000000008a027211 */ /* 0x000fc800078008ff */
[----:B------:R-:W-:-:S07]  /*8510*/  LEA.HI.X R3, R138, R10, R14, 0x1, P0 ;  /* 0x0000000a8a037211 */ /* 0x000fce00000f0c0e */
[----:B------:R-:W-:Y:S01]  /*8520*/  @!PT LDS RZ, [RZ] ;  /* 0x00000000fffff984 */ /* 0x000fe20000000800 */
[----:B------:R-:W-:Y:S01]  /*8530*/  @!PT LDS RZ, [RZ] ;  /* 0x00000000fffff984 */ /* 0x000fe20000000800 */
[----:B------:R-:W-:Y:S01]  /*8540*/  @!PT LDS RZ, [RZ] ;  /* 0x00000000fffff984 */ /* 0x000fe20000000800 */
[----:B------:R2:W-:Y:S04]  /*8550*/  LDGSTS.E.BYPASS.LTC128B.128 [R215+0xc100], [R8.64], !P1 ;  /* 0x0c10000008d77fae */ /* 0x0005e8000c901d46 */
[----:B------:R2:W-:Y:S04]  /*8560*/  LDGSTS.E.BYPASS.LTC128B.128 [R215+0x10100], [R4.64], !P6 ;  /* 0x1010000004d77fae */ /* 0x0005e8000f101d46 */
[----:B------:R2:W-:Y:S02]  /*8570*/  LDGSTS.E.BYPASS.LTC128B.128 [R215+0x14100], [R2.64], !P2 ;  /* 0x1410000002d77fae */ /* 0x0005e4000d101d46 */
.L_x_639:
[----:B------:R-:W-:Y:S05]  /*8580*/  BSYNC B0 ;  /* 0x0000000000007941 */ /* 0x000fea0003800000 */
.L_x_638:
[----:B------:R-:W-:Y:S05]  /*8590*/  BRA.DIV ~URZ, `(.L_x_640) ;  /* 0x00018d627f007947 */ /* 0x000fea000b800000 */
[----:B--2---:R2:W1:Y:S04]  /*85a0*/  SHFL.IDX PT, R10, R12, 0x1, 0x181f ;  /* 0x00381f000c0a7f89 */ /* 0x00446800000e0000 */
[----:B----4-:R2:W4:Y:S02]  /*85b0*/  SHFL.IDX PT, R0, R15, 0x1, 0x181f ;  /* 0x00381f000f007f89 */ /* 0x01052400000e0000 */
.L_x_801:
[----:B------:R-:W-:Y:S01]  /*85c0*/  IADD3 R2, R11, 0x20, RZ ;  /* 0x000000200b027810 */ /* 0x000fe20007ffe0ff */
[----:B------:R-:W-:Y:S03]  /*85d0*/  BSSY B0, `(.L_x_641) ;  /* 0x0000011000007945 */ /* 0x000fe60003800000 */
[----:B------:R-:W-:-:S13]  /*85e0*/  ISETP.GE.AND P0, PT, R2, R30, PT ;  /* 0x0000001e0200720c */ /* 0x000fda0003f06270 */
[----:B------:R-:W-:Y:S05]  /*85f0*/  @P0 BRA `(.L_x_642) ;  /* 0x000000e000000947 */ /* 0x000fea0003800000 */
[----:B--2---:R-:W2:Y:S01]  /*8600*/  LDL R3, [R1+0xc] ;  /* 0x00000c0001037983 */ /* 0x004ea20000100800 */
[----:B----4-:R-:W-:-:S04]  /*8610*/  LEA R8, P0, R248, R0, 0x1 ;  /* 0x00000000f8087211 */ /* 0x010fc800078008ff */
[----:B-1----:R-:W-:Y:S02]  /*8620*/  LEA.HI.X R9, R248, R10, R7, 0x1, P0 ;  /* 0x0000000af8097211 */ /* 0x002fe400000f0c07 */
[----:B------:R-:W-:-:S04]  /*8630*/  LEA R4, P0, R135, R0, 0x1 ;  /* 0x0000000087047211 */ /* 0x000fc800078008ff */
[----:B------:R-:W-:Y:S02]  /*8640*/  LEA.HI.X R5, R135, R10, R13, 0x1, P0 ;  /* 0x0000000a87057211 */ /* 0x000fe400000f0c0d */
[C---:B------:R-:W-:Y:S02]  /*8650*/  LEA R2, P0, R138.reuse, R0, 0x1 ;  /* 0x000000008a027211 */ /* 0x040fe400078008ff */
[----:B--2---:R-:W-:Y:S02]  /*8660*/  LOP3.LUT P1, RZ, R3, 0x1, RZ, 0xc0, !PT ;  /* 0x0000000103ff7812 */ /* 0x004fe4000782c0ff */
[----:B------:R-:W-:-:S11]  /*8670*/  LEA.HI.X R3, R138, R10, R14, 0x1, P0 ;  /* 0x0000000a8a037211 */ /* 0x000fd600000f0c0e */
[----:B------:R-:W-:Y:S01]  /*8680*/  @!PT LDS RZ, [RZ] ;  /* 0x00000000fffff984 */ /* 0x000fe20000000800 */
[----:B------:R-:W-:Y:S01]  /*8690*/  @!PT LDS RZ, [RZ] ;  /* 0x00000000fffff984 */ /* 0x000fe20000000800 */
[----:B------:R-:W-:Y:S01]  /*86a0*/  @!PT LDS RZ, [RZ] ;  /* 0x00000000fffff984 */ /* 0x000fe20000000800 */
[----:B------:R1:W-:Y:S04]  /*86b0*/  LDGSTS.E.BYPASS.LTC128B.128 [R215+0xd100], [R8.64], !P1 ;  /* 0x0d10000008d77fae */ /* 0x0003e8000c901d46 */
[----:B------:R1:W-:Y:S04]  /*86c0*/  LDGSTS.E.BYPASS.LTC128B.128 [R215+0x11100], [R4.64], !P6 ;  /* 0x1110000004d77fae */ /* 0x0003e8000f101d46 */
[----:B------:R1:W-:Y:S02]  /*86d0*/  LDGSTS.E.BYPASS.LTC128B.128 [R215+0x15100], [R2.64], !P2 ;  /* 0x1510000002d77fae */ /* 0x0003e4000d101d46 */
.L_x_642:
[----:B------:R-:W-:Y:S05]  /*86e0*/  BSYNC B0 ;  /* 0x0000000000007941 */ /* 0x000fea0003800000 */
.L_x_641:
[----:B------:R-:W-:Y:S05]  /*86f0*/  BRA.DIV ~URZ, `(.L_x_643) ;  /* 0x00018cd27f007947 */ /* 0x000fea000b800000 */
[----:B-1----:R1:W2:Y:S02]  /*8700*/  SHFL.IDX PT, R10, R12, 0x2, 0x181f ;  /* 0x00581f000c0a7f89 */ /* 0x0022a400000e0000 */
.L_x_802:
[----:B------:R-:W-:Y:S05]  /*8710*/  BRA.DIV ~URZ, `(.L_x_644) ;  /* 0x00018d227f007947 */ /* 0x000fea000b800000 */
[----:B----4-:R4:W1:Y:S02]  /*8720*/  SHFL.IDX PT, R0, R15, 0x2, 0x181f ;  /* 0x00581f000f007f89 */ /* 0x01086400000e0000 */
.L_x_803:
[----:B------:R-:W-:Y:S01]  /*8730*/  IADD3 R2, R11, 0x40, RZ ;  /* 0x000000400b027810 */ /* 0x000fe20007ffe0ff */
[----:B------:R-:W-:Y:S03]  /*8740*/  BSSY B0, `(.L_x_645) ;  /* 0x0000011000007945 */ /* 0x000fe60003800000 */
[----:B------:R-:W-:-:S13]  /*8750*/  ISETP.GE.AND P0, PT, R2, R30, PT ;  /* 0x0000001e0200720c */ /* 0x000fda0003f06270 */
[----:B------:R-:W-:Y:S05]  /*8760*/  @P0 BRA `(.L_x_646) ;  /* 0x000000e000000947 */ /* 0x000fea0003800000 */
[----:B---3--:R-:W3:Y:S01]  /*8770*/  LDL R3, [R1+0xc] ;  /* 0x00000c0001037983 */ /* 0x008ee20000100800 */
[----:B-1----:R-:W-:-:S04]  /*8780*/  LEA R8, P0, R248, R0, 0x1 ;  /* 0x00000000f8087211 */ /* 0x002fc800078008ff */
[----:B--2---:R-:W-:Y:S02]  /*8790*/  LEA.HI.X R9, R248, R10, R7, 0x1, P0 ;  /* 0x0000000af8097211 */ /* 0x004fe400000f0c07 */
[----:B------:R-:W-:-:S04]  /*87a0*/  LEA R4, P0, R135, R0, 0x1 ;  /* 0x0000000087047211 */ /* 0x000fc800078008ff */
[----:B------:R-:W-:Y:S02]  /*87b0*/  LEA.HI.X R5, R135, R10, R13, 0x1, P0 ;  /* 0x0000000a87057211 */ /* 0x000fe400000f0c0d */
[C---:B------:R-:W-:Y:S02]  /*87c0*/  LEA R2, P0, R138.reuse, R0, 0x1 ;  /* 0x000000008a027211 */ /* 0x040fe400078008ff */
[----:B---3--:R-:W-:Y:S02]  /*87d0*/  LOP3.LUT P1, RZ, R3, 0x1, RZ, 0xc0, !PT ;  /* 0x0000000103ff7812 */ /* 0x008fe4000782c0ff */
[----:B------:R-:W-:-:S11]  /*87e0*/  LEA.HI.X R3, R138, R10, R14, 0x1, P0 ;  /* 0x0000000a8a037211 */ /* 0x000fd600000f0c0e */
[----:B------:R-:W-:Y:S01]  /*87f0*/  @!PT LDS RZ, [RZ] ;  /* 0x00000000fffff984 */ /* 0x000fe20000000800 */
[----:B------:R-:W-:Y:S01]  /*8800*/  @!PT LDS RZ, [RZ] ;  /* 0x00000000fffff984 */ /* 0x000fe20000000800 */
[----:B------:R-:W-:Y:S01]  /*8810*/  @!PT LDS RZ, [RZ] ;  /* 0x00000000fffff984 */ /* 0x000fe20000000800 */
[----:B------:R1:W-:Y:S04]  /*8820*/  LDGSTS.E.BYPASS.LTC128B.128 [R215+0xe100], [R8.64], !P1 ;  /* 0x0e10000008d77fae */ /* 0x0003e8000c901d46 */
[----:B------:R1:W-:Y:S04]  /*8830*/  LDGSTS.E.BYPASS.LTC128B.128 [R215+0x12100], [R4.64], !P6 ;  /* 0x1210000004d77fae */ /* 0x0003e8000f101d46 */
[----:B------:R1:W-:Y:S02]  /*8840*/  LDGSTS.E.BYPASS.LTC128B.128 [R215+0x16100], [R2.64], !P2 ;  /* 0x1610000002d77fae */ /* 0x0003e4000d101d46 */
.L_x_646:
[----:B------:R-:W-:Y:S05]  /*8850*/  BSYNC B0 ;  /* 0x0000000000007941 */ /* 0x000fea0003800000 */
.L_x_645:
[----:B------:R-:W-:Y:S05]  /*8860*/  BRA.DIV ~URZ, `(.L_x_647) ;  /* 0x00018c427f007947 */ /* 0x000fea000b800000 */
[----:B--2---:R2:W3:Y:S04]  /*8870*/  SHFL.IDX PT, R10, R12, 0x3, 0x181f ;  /* 0x00781f000c0a7f89 */ /* 0x0044e800000e0000 */
[----:B-1----:R2:W1:Y:S02]  /*8880*/  SHFL.IDX PT, R0, R15, 0x3, 0x181f ;  /* 0x00781f000f007f89 */ /* 0x00246400000e0000 */
.L_x_804:
[----:B--234-:R-:W2:Y:S01]  /*8890*/  LDL R15, [R1+0xc] ;  /* 0x00000c00010f7983 */ /* 0x01cea20000100800 */
[----:B------:R-:W-:Y:S01]  /*88a0*/  IADD3 R2, R11, 0x60, RZ ;  /* 0x000000600b027810 */ /* 0x000fe20007ffe0ff */
[----:B------:R-:W-:Y:S01]  /*88b0*/  IMAD.SHL.U32 R103, R94, 0x40, RZ ;  /* 0x000000405e677824 */ /* 0x000fe200078e00ff */
[----:B------:R-:W-:Y:S01]  /*88c0*/  SHF.R.S32.HI R105, RZ, 0x1f, R94 ;  /* 0x0000001fff697819 */ /* 0x000fe2000001145e */
[----:B------:R-:W3:Y:S01]  /*88d0*/  S2R R12, SR_TID.X ;  /* 0x00000000000c7919 */ /* 0x000ee20000002100 */
[----:B------:R-:W-:Y:S01]  /*88e0*/  ISETP.GE.AND P0, PT, R2, R30, PT ;  /* 0x0000001e0200720c */ /* 0x000fe20003f06270 */
[----:B------:R-:W-:-:S12]  /*88f0*/  IMAD.MOV.U32 R107, RZ, RZ, c[0x0][0x2c4] ;  /* 0x0000b100ff6b7624 */ /* 0x000fd800078e00ff */
[----:B-1----:R-:W-:-:S04]  /*8900*/  @!P0 LEA R8, P1, R135, R0, 0x1 ;  /* 0x0000000087088211 */ /* 0x002fc800078208ff */
[----:B------:R-:W-:Y:S02]  /*8910*/  @!P0 LEA.HI.X R9, R135, R10, R13, 0x1, P1 ;  /* 0x0000000a87098211 */ /* 0x000fe400008f0c0d */
[----:B------:R-:W-:-:S04]  /*8920*/  @!P0 LEA R4, P1, R248, R0, 0x1 ;  /* 0x00000000f8048211 */ /* 0x000fc800078208ff */
[----:B------:R-:W-:Y:S02]  /*8930*/  @!P0 LEA.HI.X R5, R248, R10, R7, 0x1, P1 ;  /* 0x0000000af8058211 */ /* 0x000fe400008f0c07 */
[C---:B------:R-:W-:Y:S01]  /*8940*/  @!P0 LEA R2, P1, R138.reuse, R0, 0x1 ;  /* 0x000000008a028211 */ /* 0x040fe200078208ff */
[----:B------:R-:W-:Y:S01]  /*8950*/  IMAD R0, R105, c[0x0][0x1e0], RZ ;  /* 0x0000780069007a24 */ /* 0x000fe200078e02ff */
[----:B---3--:R-:W-:Y:S02]  /*8960*/  SHF.R.S32.HI R108, RZ, 0x1f, R12 ;  /* 0x0000001fff6c7819 */ /* 0x008fe4000001140c */
[----:B------:R-:W-:Y:S02]  /*8970*/  @!P0 LEA.HI.X R3, R138, R10, R14, 0x1, P1 ;  /* 0x0000000a8a038211 */ /* 0x000fe400008f0c0e */
[----:B------:R-:W-:-:S04]  /*8980*/  LEA.HI R108, R108, R12, RZ, 0x3 ;  /* 0x0000000c6c6c7211 */ /* 0x000fc800078f18ff */
[----:B------:R-:W-:Y:S02]  /*8990*/  SHF.R.S32.HI R108, RZ, 0x3, R108 ;  /* 0x00000003ff6c7819 */ /* 0x000fe4000001146c */
[----:B--2---:R-:W-:-:S13]  /*89a0*/  LOP3.LUT P1, RZ, R15, 0x1, RZ, 0xc0, !PT ;  /* 0x000000010fff7812 */ /* 0x004fda000782c0ff */
        /* <DEDUP_REMOVED lines=8> */
[----:B-1----:R-:W-:Y:S01]  /*8a30*/  IADD3 R4, -R103, R238, -R108 ;  /* 0x000000ee67047210 */ /* 0x002fe20007ffe96c */
[----:B------:R-:W-:Y:S01]  /*8a40*/  IMAD R5, R94, c[0x0][0x1e4], R0 ;  /* 0x000079005e057a24 */ /* 0x000fe200078e0200 */
[----:B------:R-:W-:Y:S02]  /*8a50*/  BAR.SYNC.DEFER_BLOCKING 0x0 ;  /* 0x0000000000007b1d */ /* 0x000fe40000010000 */
[----:B------:R-:W-:Y:S01]  /*8a60*/  ISETP.GE.AND P0, PT, R4, 0x21, PT ;  /* 0x000000210400780c */ /* 0x000fe20003f06270 */
[----:B--2---:R-:W-:-:S02]  /*8a70*/  IMAD.MOV.U32 R8, RZ, RZ, 0x20 ;  /* 0x00000020ff087424 */ /* 0x004fc400078e00ff */
[----:B---3--:R-:W-:-:S04]  /*8a80*/  IMAD.WIDE.U32 R2, R94, c[0x0][0x1e0], RZ ;  /* 0x000078005e027a25 */ /* 0x008fc800078e00ff */
[----:B------:R-:W-:Y:S01]  /*8a90*/  IMAD.IADD R3, R3, 0x1, R5 ;  /* 0x0000000103037824 */ /* 0x000fe200078e0205 */
[----:B------:R-:W-:Y:S01]  /*8aa0*/  LEA R0, P1, R2, R220, 0x6 ;  /* 0x000000dc02007211 */ /* 0x000fe200078230ff */
[----:B------:R-:W-:-:S03]  /*8ab0*/  IMAD.WIDE.U32 R6, R8, c[0x0][0x1e0], RZ ;  /* 0x0000780008067a25 */ /* 0x000fc600078e00ff */
[----:B------:R-:W-:Y:S01]  /*8ac0*/  LEA.HI.X R2, R2, R219, R3, 0x6, P1 ;  /* 0x000000db02027211 */ /* 0x000fe200008f3403 */
[----:B------:R-:W-:Y:S01]  /*8ad0*/  IMAD R5, R8, c[0x0][0x1e4], RZ ;  /* 0x0000790008057a24 */ /* 0x000fe200078e02ff */
[----:B------:R-:W-:-:S04]  /*8ae0*/  @P0 IADD3 R3, P1, R0, R6, RZ ;  /* 0x0000000600030210 */ /* 0x000fc80007f3e0ff */
[----:B------:R-:W-:Y:S02]  /*8af0*/  @P0 IADD3.X R6, R2, R7, R5, P1, !PT ;  /* 0x0000000702060210 */ /* 0x000fe40000ffe405 */
[----:B------:R-:W-:-:S13]  /*8b00*/  ISETP.GE.AND P1, PT, R4, 0x1, PT ;  /* 0x000000010400780c */ /* 0x000fda0003f26270 */
[----:B------:R-:W-:-:S04]  /*8b10*/  @P1 LEA R4, P2, R0, c[0x0][0x1c8], 0x1 ;  /* 0x0000720000041a11 */ /* 0x000fc800078408ff */
[----:B------:R-:W-:Y:S02]  /*8b20*/  @P1 LEA.HI.X R5, R0, c[0x0][0x1cc], R2, 0x1, P2 ;  /* 0x0000730000051a11 */ /* 0x000fe400010f0c02 */
[----:B------:R-:W-:-:S03]  /*8b30*/  @P0 LEA R2, P2, R3, c[0x0][0x1c8], 0x1 ;  /* 0x0000720003020a11 */ /* 0x000fc600078408ff */
[----:B------:R-:W-:Y:S01]  /*8b40*/  @!PT LDS RZ, [RZ] ;  /* 0x00000000fffff984 */ /* 0x000fe20000000800 */
[----:B------:R-:W-:Y:S01]  /*8b50*/  @!PT LDS RZ, [RZ] ;  /* 0x00000000fffff984 */ /* 0x000fe20000000800 */
[----:B------:R-:W-:Y:S01]  /*8b60*/  @!PT LDS RZ, [RZ] ;  /* 0x00000000fffff984 */ /* 0x000fe20000000800 */
[----:B------:R1:W-:Y:S01]  /*8b70*/  @P1 LDGSTS.E.BYPASS.LTC128B.128 [R215+0x6100], [R4.64], !P5 ;  /* 0x0610000004d71fae */ /* 0x0003e2000e901d46 */
[----:B------:R-:W-:-:S03]  /*8b80*/  @P0 LEA.HI.X R3, R3, c[0x0][0x1cc], R6, 0x1, P2 ;  /* 0x0000730003030a11 */ /* 0x000fc600010f0c06 */
        /* <DEDUP_REMOVED lines=10> */
.L_x_648:
[----:B------:R-:W-:Y:S01]  /*8c30*/  ULDC.U8 UR4, c[0x0][0x298] ;  /* 0x0000a60000047ab9 */ /* 0x000fe20000000000 */
[----:B------:R-:W-:Y:S01]  /*8c40*/  SHF.R.S32.HI R109, RZ, 0x1f, R12 ;  /* 0x0000001fff6d7819 */ /* 0x000fe2000001140c */
[----:B-1---5:R-:W-:Y:S01]  /*8c50*/  IMAD.WIDE.U32 R4, R134, c[0x0][0x280], RZ ;  /* 0x0000a00086047a25 */ /* 0x022fe200078e00ff */
[----:B------:R-:W-:Y:S01]  /*8c60*/  ISETP.NE.AND P0, PT, RZ, UR4, PT ;  /* 0x00000004ff007c0c */ /* 0x000fe2000bf05270 */
[----:B------:R-:W-:Y:S01]  /*8c70*/  BSSY B2, `(.L_x_649) ;  /* 0x00006ff000027945 */ /* 0x000fe20003800000 */
[----:B------:R-:W-:Y:S02]  /*8c80*/  SHF.R.S32.HI R0, RZ, 0x1f, R134 ;  /* 0x0000001fff007819 */ /* 0x000fe40000011486 */
[----:B------:R-:W-:Y:S02]  /*8c90*/  LEA.HI R109, R109, R12, RZ, 0x2 ;  /* 0x0000000c6d6d7211 */ /* 0x000fe400078f10ff */
[----:B------:R-:W-:Y:S01]  /*8ca0*/  IADD3 R26, R241, R242, RZ ;  /* 0x000000f2f11a7210 */ /* 0x000fe20007ffe0ff */
[C---:B------:R-:W-:Y:S01]  /*8cb0*/  IMAD R2, R0.reuse, c[0x0][0x280], RZ ;  /* 0x0000a00000027a24 */ /* 0x040fe200078e02ff */
[----:B------:R-:W-:Y:S01]  /*8cc0*/  LOP3.LUT R109, R109, 0xfffffffc, RZ, 0xc0, !PT ;  /* 0xfffffffc6d6d7812 */ /* 0x000fe200078ec0ff */
[----:B------:R-:W-:Y:S01]  /*8cd0*/  IMAD R0, R0, c[0x0][0x290], RZ ;  /* 0x0000a40000007a24 */ /* 0x000fe200078e02ff */
[----:B------:R-:W-:Y:S01]  /*8ce0*/  IADD3 R106, R241, 0x40, RZ ;  /* 0x00000040f16a7810 */ /* 0x000fe20007ffe0ff */
[C---:B------:R-:W-:Y:S01]  /*8cf0*/  IMAD R7, R134.reuse, c[0x0][0x284], R2 ;  /* 0x0000a10086077a24 */ /* 0x040fe200078e0202 */
[----:B------:R-:W-:Y:S01]  /*8d00*/  IADD3 R109, -R109, R12, RZ ;  /* 0x0000000c6d6d7210 */ /* 0x000fe20007ffe1ff */
[----:B------:R-:W-:-:S02]  /*8d10*/  IMAD R6, R134, c[0x0][0x294], R0 ;  /* 0x0000a50086067a24 */ /* 0x000fc400078e0200 */
[----:B------:R-:W-:Y:S01]  /*8d20*/  IMAD.WIDE.U32 R2, R134, c[0x0][0x290], RZ ;  /* 0x0000a40086027a25 */ /* 0x000fe200078e00ff */
[----:B------:R-:W-:-:S03]  /*8d30*/  IADD3 R7, R7, R5, RZ ;  /* 0x0000000507077210 */ /* 0x000fc60007ffe0ff */
[----:B------:R-:W-:Y:S02]  /*8d40*/  IMAD R0, R109, 0x40, R26 ;  /* 0x000000406d007824 */ /* 0x000fe400078e021a */
[----:B------:R-:W-:Y:S01]  /*8d50*/  IMAD.IADD R6, R6, 0x1, R3 ;  /* 0x0000000106067824 */ /* 0x000fe200078e0203 */
[----:B------:R-:W-:Y:S05]  /*8d60*/  @!P0 BRA `(.L_x_650) ;  /* 0x0000368000008947 */ /* 0x000fea0003800000 */
[----:B------:R-:W-:Y:S01]  /*8d70*/  ISETP.NE.AND P1, PT, R107, 0x1, PT ;  /* 0x000000016b00780c */ /* 0x000fe20003f25270 */
[----:B------:R-:W-:Y:S01]  /*8d80*/  IMAD.MOV.U32 R5, RZ, RZ, R7 ;  /* 0x000000ffff057224 */ /* 0x000fe200078e0007 */
[----:B------:R-:W-:Y:S01]  /*8d90*/  BSSY B0, `(.L_x_651) ;  /* 0x0000068000007945 */ /* 0x000fe20003800000 */
[----:B------:R-:W-:Y:S01]  /*8da0*/  IMAD.MOV.U32 R7, RZ, RZ, R6 ;  /* 0x000000ffff077224 */ /* 0x000fe200078e0006 */
[----:B------:R-:W-:Y:S01]  /*8db0*/  SHF.R.S32.HI R31, RZ, 0x1f, R146 ;  /* 0x0000001fff1f7819 */ /* 0x000fe20000011492 */
[----:B------:R-:W-:Y:S01]  /*8dc0*/  IMAD.MOV.U32 R6, RZ, RZ, R2 ;  /* 0x000000ffff067224 */ /* 0x000fe200078e0002 */
[----:B------:R-:W-:Y:S01]  /*8dd0*/  SHF.R.S32.HI R49, RZ, 0x1f, R144 ;  /* 0x0000001fff317819 */ /* 0x000fe20000011490 */
[----:B------:R-:W-:Y:S01]  /*8de0*/  CS2R R66, SRZ ;  /* 0x0000000000427805 */ /* 0x000fe2000001ff00 */
[----:B------:R-:W-:Y:S01]  /*8df0*/  SHF.R.S32.HI R42, RZ, 0x1f, R143 ;  /* 0x0000001fff2a7819 */ /* 0x000fe2000001148f */
[----:B------:R-:W-:Y:S01]  /*8e00*/  CS2R R38, SRZ ;  /* 0x0000000000267805 */ /* 0x000fe2000001ff00 */
[----:B------:R-:W-:Y:S01]  /*8e10*/  SHF.R.S32.HI R43, RZ, 0x1f, R145 ;  /* 0x0000001fff2b7819 */ /* 0x000fe20000011491 */
[----:B------:R-:W-:Y:S01]  /*8e20*/  CS2R R32, SRZ ;  /* 0x0000000000207805 */ /* 0x000fe2000001ff00 */
[----:B------:R-:W-:Y:S01]  /*8e30*/  SHF.R.S32.HI R48, RZ, 0x1f, R142 ;  /* 0x0000001fff307819 */ /* 0x000fe2000001148e */
[----:B------:R-:W-:Y:S01]  /*8e40*/  @P1 IMAD.HI.U32 R3, R0, c[0x0][0x2c8], RZ ;  /* 0x0000b20000031a27 */ /* 0x000fe200078e00ff */
[----:B------:R-:W-:Y:S01]  /*8e50*/  CS2R R24, SRZ ;  /* 0x0000000000187805 */ /* 0x000fe2000001ff00 */
[----:B------:R-:W-:Y:S01]  /*8e60*/  CS2R R20, SRZ ;  /* 0x0000000000147805 */ /* 0x000fe2000001ff00 */
[----:B------:R-:W-:Y:S01]  /*8e70*/  CS2R R12, SRZ ;  /* 0x00000000000c7805 */ /* 0x000fe2000001ff00 */
[----:B------:R-:W-:Y:S01]  /*8e80*/  CS2R R10, SRZ ;  /* 0x00000000000a7805 */ /* 0x000fe2000001ff00 */
[----:B------:R-:W-:Y:S01]  /*8e90*/  @P1 SHF.R.U32.HI R0, RZ, c[0x0][0x2cc], R3 ;  /* 0x0000b300ff001a19 */ /* 0x000fe20000011603 */
[----:B------:R-:W-:Y:S01]  /*8ea0*/  CS2R R40, SRZ ;  /* 0x0000000000287805 */ /* 0x000fe2000001ff00 */
[----:B------:R-:W-:Y:S01]  /*8eb0*/  CS2R R34, SRZ ;  /* 0x0000000000227805 */ /* 0x000fe2000001ff00 */
[----:B------:R-:W-:Y:S01]  /*8ec0*/  CS2R R28, SRZ ;  /* 0x00000000001c7805 */ /* 0x000fe2000001ff00 */
[----:B------:R-:W-:Y:S01]  /*8ed0*/  SHF.R.S32.HI R3, RZ, 0x1f, R0 ;  /* 0x0000001fff037819 */ /* 0x000fe20000011400 */
[----:B------:R-:W-:Y:S01]  /*8ee0*/  IMAD.WIDE.U32 R4, R0, c[0x0][0x280], R4 ;  /* 0x0000a00000047a25 */ /* 0x000fe200078e0004 */
[----:B------:R-:W-:-:S03]  /*8ef0*/  CS2R R22, SRZ ;  /* 0x0000000000167805 */ /* 0x000fc6000001ff00 */
[C---:B------:R-:W-:Y:S01]  /*8f00*/  IMAD R8, R3.reuse, c[0x0][0x280], RZ ;  /* 0x0000a00003087a24 */ /* 0x040fe200078e02ff */
[----:B------:R-:W-:Y:S01]  /*8f10*/  LEA R27, P0, R4, c[0x0][0x270], 0x1 ;  /* 0x00009c00041b7a11 */ /* 0x000fe200078008ff */
[----:B------:R-:W-:Y:S02]  /*8f20*/  IMAD R9, R3, c[0x0][0x290], RZ ;  /* 0x0000a40003097a24 */ /* 0x000fe400078e02ff */
[C---:B------:R-:W-:Y:S02]  /*8f30*/  IMAD R8, R0.reuse, c[0x0][0x284], R8 ;  /* 0x0000a10000087a24 */ /* 0x040fe400078e0208 */
[----:B------:R-:W-:Y:S02]  /*8f40*/  IMAD.WIDE.U32 R2, R0, c[0x0][0x290], R6 ;  /* 0x0000a40000027a25 */ /* 0x000fe400078e0006 */
[----:B------:R-:W-:Y:S02]  /*8f50*/  CS2R R6, SRZ ;  /* 0x0000000000067805 */ /* 0x000fe4000001ff00 */
[----:B------:R-:W-:Y:S01]  /*8f60*/  IMAD.IADD R5, R5, 0x1, R8 ;  /* 0x0000000105057824 */ /* 0x000fe200078e0208 */
[----:B------:R-:W-:Y:S01]  /*8f70*/  LEA R36, P1, R2, c[0x0][0x288], 0x1 ;  /* 0x0000a20002247a11 */ /* 0x000fe200078208ff */
[----:B------:R-:W-:-:S02]  /*8f80*/  IMAD R0, R0, c[0x0][0x294], R9 ;  /* 0x0000a50000007a24 */ /* 0x000fc400078e0209 */
[----:B------:R-:W-:Y:S01]  /*8f90*/  CS2R R8, SRZ ;  /* 0x0000000000087805 */ /* 0x000fe2000001ff00 */
[----:B------:R-:W-:Y:S01]  /*8fa0*/  LEA.HI.X R19, R4, c[0x0][0x274], R5, 0x1, P0 ;  /* 0x00009d0004137a11 */ /* 0x000fe200000f0c05 */
[----:B------:R-:W-:Y:S01]  /*8fb0*/  IMAD.IADD R0, R3, 0x1, R0 ;  /* 0x0000000103007824 */ /* 0x000fe200078e0200 */
[----:B------:R-:W-:Y:S01]  /*8fc0*/  ISETP.GE.AND P0, PT, R26, R30, PT ;  /* 0x0000001e1a00720c */ /* 0x000fe20003f06270 */
[----:B------:R1:W2:Y:S03]  /*8fd0*/  SHFL.IDX PT, R4, R27, RZ, 0x1c1f ;  /* 0x001c1fff1b047589 */ /* 0x0002a600000e0000 */
[----:B------:R-:W-:Y:S01]  /*8fe0*/  LEA.HI.X R18, R2, c[0x0][0x28c], R0, 0x1, P1 ;  /* 0x0000a30002127a11 */ /* 0x000fe200008f0c00 */
[----:B------:R1:W3:Y:S04]  /*8ff0*/  SHFL.IDX PT, R5, R19, RZ, 0x1c1f ;  /* 0x001c1fff13057589 */ /* 0x0002e800000e0000 */
[----:B------:R1:W4:Y:S04]  /*9000*/  SHFL.IDX PT, R2, R36, RZ, 0x1c1f ;  /* 0x001c1fff24027589 */ /* 0x00032800000e0000 */
[----:B------:R1:W1:Y:S01]  /*9010*/  SHFL.IDX PT, R3, R18, RZ, 0x1c1f ;  /* 0x001c1fff12037589 */ /* 0x00026200000e0000 */
[----:B------:R-:W-:Y:S05]  /*9020*/  @P0 BRA `(.L_x_652) ;  /* 0x000003e000000947 */ /* 0x000fea0003800000 */
[----:B------:R-:W-:Y:S01]  /*9030*/  ISETP.GE.AND P0, PT, R146, c[0x0][0x27c], PT ;  /* 0x00009f0092007a0c */ /* 0x000fe20003f06270 */
[----:B------:R-:W-:Y:S01]  /*9040*/  CS2R R12, SRZ ;  /* 0x00000000000c7805 */ /* 0x000fe2000001ff00 */
[----:B------:R-:W-:-:S11]  /*9050*/  CS2R R8, SRZ ;  /* 0x0000000000087805 */ /* 0x000fd6000001ff00 */
[C---:B------:R-:W-:Y:S01]  /*9060*/  @!P0 IMAD.SHL.U32 R0, R146.reuse, 0x2, RZ ;  /* 0x0000000292008824 */ /* 0x040fe200078e00ff */
[----:B------:R-:W-:-:S04]  /*9070*/  @!P0 SHF.L.U64.HI R7, R146, 0x1, R31 ;  /* 0x0000000192078819 */ /* 0x000fc8000001021f */
[----:B--2---:R-:W-:-:S05]  /*9080*/  @!P0 IADD3 R10, P1, R4, R0, RZ ;  /* 0x00000000040a8210 */ /* 0x004fca0007f3e0ff */
[----:B---3--:R-:W-:Y:S01]  /*9090*/  @!P0 IMAD.X R11, R5, 0x1, R7, P1 ;  /* 0x00000001050b8824 */ /* 0x008fe200008e0607 */
[----:B----4-:R-:W-:-:S04]  /*90a0*/  @!P0 IADD3 R6, P1, R2, R0, RZ ;  /* 0x0000000002068210 */ /* 0x010fc80007f3e0ff */
[----:B------:R2:W5:Y:S01]  /*90b0*/  @!P0 LD.E.64 R12, [R10.64] ;  /* 0x000000060a0c8980 */ /* 0x000562000c101b00 */
[----:B-1----:R-:W-:Y:S01]  /*90c0*/  @!P0 IMAD.X R7, R3, 0x1, R7, P1 ;  /* 0x0000000103078824 */ /* 0x002fe200008e0607 */
[----:B------:R-:W-:-:S04]  /*90d0*/  ISETP.GE.AND P1, PT, R143, c[0x0][0x27c], PT ;  /* 0x00009f008f007a0c */ /* 0x000fc80003f26270 */
[----:B------:R1:W5:Y:S09]  /*90e0*/  @!P0 LD.E.64 R8, [R6.64] ;  /* 0x0000000606088980 */ /* 0x000372000c101b00 */
[C---:B------:R-:W-:Y:S01]  /*90f0*/  @!P1 IMAD.SHL.U32 R14, R143.reuse, 0x2, RZ ;  /* 0x000000028f0e9824 */ /* 0x040fe200078e00ff */
[----:B------:R-:W-:-:S04]  /*9100*/  @!P1 SHF.L.U64.HI R0, R143, 0x1, R42 ;  /* 0x000000018f009819 */ /* 0x000fc8000001022a */
[----:B--2---:R-:W-:-:S05]  /*9110*/  @!P1 IADD3 R10, P0, R4, R14, RZ ;  /* 0x0000000e040a9210 */ /* 0x004fca0007f1e0ff */
[----:B------:R-:W-:Y:S01]  /*9120*/  @!P1 IMAD.X R11, R5, 0x1, R0, P0 ;  /* 0x00000001050b9824 */ /* 0x000fe200000e0600 */
[----:B-1----:R-:W-:-:S05]  /*9130*/  @!P1 IADD3 R6, P0, R2, R14, RZ ;  /* 0x0000000e02069210 */ /* 0x002fca0007f1e0ff */
[----:B------:R-:W-:Y:S01]  /*9140*/  @!P1 IMAD.X R7, R3, 0x1, R0, P0 ;  /* 0x0000000103079824 */ /* 0x000fe200000e0600 */
[----:B------:R-:W-:Y:S01]  /*9150*/  ISETP.GE.AND P0, PT, R145, c[0x0][0x27c], PT ;  /* 0x00009f0091007a0c */ /* 0x000fe20003f06270 */
[----:B------:R-:W-:Y:S01]  /*9160*/  CS2R R20, SRZ ;  /* 0x0000000000147805 */ /* 0x000fe2000001ff00 */
[----:B------:R-:W-:Y:S01]  /*9170*/  CS2R R22, SRZ ;  /* 0x0000000000167805 */ /* 0x000fe2000001ff00 */
[----:B------:R-:W-:-:S04]  /*9180*/  ISETP.GE.AND P2, PT, R142, c[0x0][0x27c], PT ;  /* 0x00009f008e007a0c */ /* 0x000fc80003f46270 */
[----:B------:R1:W5:Y:S04]  /*9190*/  @!P1 LD.E.64 R20, [R10.64] ;  /* 0x000000060a149980 */ /* 0x000368000c101b00 */
[----:B------:R2:W5:Y:S02]  /*91a0*/  @!P1 LD.E.64 R22, [R6.64] ;  /* 0x0000000606169980 */ /* 0x000564000c101b00 */
[C---:B------:R-:W-:Y:S01]  /*91b0*/  @!P0 IMAD.SHL.U32 R14, R145.reuse, 0x2, RZ ;  /* 0x00000002910e8824 */ /* 0x040fe200078e00ff */
[----:B------:R-:W-:Y:S01]  /*91c0*/  @!P0 SHF.L.U64.HI R0, R145, 0x1, R43 ;  /* 0x0000000191008819 */ /* 0x000fe2000001022b */
[----:B------:R-:W-:Y:S01]  /*91d0*/  CS2R R24, SRZ ;  /* 0x0000000000187805 */ /* 0x000fe2000001ff00 */
[----:B------:R-:W-:Y:S02]  /*91e0*/  CS2R R28, SRZ ;  /* 0x00000000001c7805 */ /* 0x000fe4000001ff00 */
[----:B-1----:R-:W-:-:S05]  /*91f0*/  @!P0 IADD3 R10, P1, R4, R14, RZ ;  /* 0x0000000e040a8210 */ /* 0x002fca0007f3e0ff */
[----:B------:R-:W-:Y:S01]  /*9200*/  @!P0 IMAD.X R11, R5, 0x1, R0, P1 ;  /* 0x00000001050b8824 */ /* 0x000fe200008e0600 */
[----:B--2---:R-:W-:Y:S01]  /*9210*/  @!P0 IADD3 R6, P1, R2, R14, RZ ;  /* 0x0000000e02068210 */ /* 0x004fe20007f3e0ff */
[----:B------:R-:W-:-:S03]  /*9220*/  @!P2 IMAD.SHL.U32 R14, R142, 0x2, RZ ;  /* 0x000000028e0ea824 */ /* 0x000fc600078e00ff */
[----:B------:R1:W5:Y:S01]  /*9230*/  @!P0 LD.E.64 R24, [R10.64] ;  /* 0x000000060a188980 */ /* 0x000362000c101b00 */
[----:B------:R-:W-:Y:S01]  /*9240*/  @!P0 IMAD.X R7, R3, 0x1, R0, P1 ;  /* 0x0000000103078824 */ /* 0x000fe200008e0600 */
[----:B------:R-:W-:-:S04]  /*9250*/  @!P2 SHF.L.U64.HI R0, R142, 0x1, R48 ;  /* 0x000000018e00a819 */ /* 0x000fc80000010230 */
[----:B------:R2:W5:Y:S01]  /*9260*/  @!P0 LD.E.64 R28, [R6.64] ;  /* 0x00000006061c8980 */ /* 0x000562000c101b00 */
[----:B------:R-:W-:Y:S01]  /*9270*/  ISETP.GE.AND P1, PT, R140, c[0x0][0x27c], PT ;  /* 0x00009f008c007a0c */ /* 0x000fe20003f26270 */
[----:B------:R-:W-:Y:S01]  /*9280*/  CS2R R32, SRZ ;  /* 0x0000000000207805 */ /* 0x000fe2000001ff00 */
[----:B------:R-:W-:Y:S01]  /*9290*/  CS2R R34, SRZ ;  /* 0x0000000000227805 */ /* 0x000fe2000001ff00 */
[----:B-1----:R-:W-:-:S05]  /*92a0*/  @!P2 IADD3 R10, P0, R4, R14, RZ ;  /* 0x0000000e040aa210 */ /* 0x002fca0007f1e0ff */
[----:B------:R-:W-:Y:S01]  /*92b0*/  @!P2 IMAD.X R11, R5, 0x1, R0, P0 ;  /* 0x00000001050ba824 */ /* 0x000fe200000e0600 */
[----:B--2---:R-:W-:-:S04]  /*92c0*/  @!P2 IADD3 R6, P0, R2, R14, RZ ;  /* 0x0000000e0206a210 */ /* 0x004fc80007f1e0ff */
[----:B------:R-:W-:Y:S01]  /*92d0*/  @!P1 IMAD.WIDE R16, R140, 0x2, R4 ;  /* 0x000000028c109825 */ /* 0x000fe200078e0204 */
[----:B------:R1:W5:Y:S03]  /*92e0*/  @!P2 LD.E.64 R32, [R10.64] ;  /* 0x000000060a20a980 */ /* 0x000366000c101b00 */
[----:B------:R-:W-:Y:S01]  /*92f0*/  @!P2 IMAD.X R7, R3, 0x1, R0, P0 ;  /* 0x000000010307a824 */ /* 0x000fe200000e0600 */
[----:B------:R-:W-:Y:S01]  /*9300*/  ISETP.GE.AND P0, PT, R144, c[0x0][0x27c], PT ;  /* 0x00009f0090007a0c */ /* 0x000fe20003f06270 */
[----:B------:R-:W-:-:S03]  /*9310*/  @!P1 IMAD.WIDE R14, R140, 0x2, R2 ;  /* 0x000000028c0e9825 */ /* 0x000fc600078e0202 */
[----:B------:R2:W5:Y:S09]  /*9320*/  @!P2 LD.E.64 R34, [R6.64] ;  /* 0x000000060622a980 */ /* 0x000572000c101b00 */
[----:B------:R-:W-:Y:S01]  /*9330*/  @!P0 IMAD.SHL.U32 R0, R144, 0x2, RZ ;  /* 0x0000000290008824 */ /* 0x000fe200078e00ff */
[----:B-1----:R-:W-:Y:S01]  /*9340*/  CS2R R10, SRZ ;  /* 0x00000000000a7805 */ /* 0x002fe2000001ff00 */
[----:B--2---:R-:W-:-:S05]  /*9350*/  CS2R R6, SRZ ;  /* 0x0000000000067805 */ /* 0x004fca000001ff00 */
[----:B------:R1:W5:Y:S04]  /*9360*/  @!P1 LD.E.64 R10, [R16.64] ;  /* 0x00000006100a9980 */ /* 0x000368000c101b00 */
[----:B------:R2:W5:Y:S01]  /*9370*/  @!P1 LD.E.64 R6, [R14.64] ;  /* 0x000000060e069980 */ /* 0x000562000c101b00 */
[----:B------:R-:W-:Y:S01]  /*9380*/  @!P0 IADD3 R4, P1, R4, R0, RZ ;  /* 0x0000000004048210 */ /* 0x000fe20007f3e0ff */
[----:B------:R-:W-:Y:S01]  /*9390*/  CS2R R38, SRZ ;  /* 0x0000000000267805 */ /* 0x000fe2000001ff00 */
[----:B------:R-:W-:Y:S01]  /*93a0*/  CS2R R40, SRZ ;  /* 0x0000000000287805 */ /* 0x000fe2000001ff00 */
[----:B--2---:R-:W-:-:S05]  /*93b0*/  @!P0 SHF.L.U64.HI R14, R144, 0x1, R49 ;  /* 0x00000001900e8819 */ /* 0x004fca0000010231 */
[----:B------:R-:W-:Y:S01]  /*93c0*/  @!P0 IMAD.X R5, R5, 0x1, R14, P1 ;  /* 0x0000000105058824 */ /* 0x000fe200008e060e */
[----:B------:R-:W-:-:S04]  /*93d0*/  @!P0 IADD3 R2, P1, R2, R0, RZ ;  /* 0x0000000002028210 */ /* 0x000fc80007f3e0ff */
[----:B------:R1:W5:Y:S01]  /*93e0*/  @!P0 LD.E.64 R38, [R4.64] ;  /* 0x0000000604268980 */ /* 0x000362000c101b00 */
[----:B------:R-:W-:-:S05]  /*93f0*/  @!P0 IMAD.X R3, R3, 0x1, R14, P1 ;  /* 0x0000000103038824 */ /* 0x000fca00008e060e */
[----:B------:R1:W5:Y:S03]  /*9400*/  @!P0 LD.E.64 R40, [R2.64] ;  /* 0x0000000602288980 */ /* 0x000366000c101b00 */
.L_x_652:
[----:B------:R-:W-:Y:S05]  /*9410*/  BSYNC B0 ;  /* 0x0000000000007941 */ /* 0x000fea0003800000 */
.L_x_651:
[----:B------:R-:W-:Y:S01]  /*9420*/  IADD3 R0, R26, 0x40, RZ ;  /* 0x000000401a007810 */ /* 0x000fe20007ffe0ff */
[----:B-1--45:R-:W-:Y:S01]  /*9430*/  IMAD.MOV.U32 R2, RZ, RZ, R32 ;  /* 0x000000ffff027224 */ /* 0x032fe200078e0020 */
[----:B------:R-:W-:Y:S01]  /*9440*/  MOV R14, R6 ;  /* 0x00000006000e7202 */ /* 0x000fe20000000f00 */
[----:B--2---:R-:W-:Y:S01]  /*9450*/  IMAD.MOV.U32 R4, RZ, RZ, R38 ;  /* 0x000000ffff047224 */ /* 0x004fe200078e0026 */
[----:B------:R-:W-:Y:S01]  /*9460*/  ISETP.GE.AND P0, PT, R0, R30, PT ;  /* 0x0000001e0000720c */ /* 0x000fe20003f06270 */
[----:B------:R-:W-:Y:S01]  /*9470*/  IMAD.MOV.U32 R0, RZ, RZ, R33 ;  /* 0x000000ffff007224 */ /* 0x000fe200078e0021 */
[----:B---3--:R-:W1:Y:S01]  /*9480*/  SHFL.IDX PT, R5, R19, 0x1, 0x1c1f ;  /* 0x003c1f0013057f89 */ /* 0x008e6200000e0000 */
[----:B------:R-:W-:Y:S01]  /*9490*/  IMAD.MOV.U32 R3, RZ, RZ, R39 ;  /* 0x000000ffff037224 */ /* 0x000fe200078e0027 */
[----:B------:R-:W-:Y:S01]  /*94a0*/  BSSY B0, `(.L_x_653) ;  /* 0x000006d000007945 */ /* 0x000fe20003800000 */
[----:B------:R-:W-:Y:S01]  /*94b0*/  IMAD.MOV.U32 R16, RZ, RZ, R8 ;  /* 0x000000ffff107224 */ /* 0x000fe200078e0008 */
[----:B------:R-:W-:Y:S01]  /*94c0*/  PRMT R75, R0, 0x5410, R2 ;  /* 0x00005410004b7816 */ /* 0x000fe20000000002 */
[----:B------:R-:W-:Y:S01]  /*94d0*/  IMAD.MOV.U32 R2, RZ, RZ, R20 ;  /* 0x000000ffff027224 */ /* 0x000fe200078e0014 */
[----:B------:R-:W-:Y:S01]  /*94e0*/  PRMT R77, R3, 0x5410, R4 ;  /* 0x00005410034d7816 */ /* 0x000fe20000000004 */
[----:B------:R-:W-:Y:S01]  /*94f0*/  IMAD.MOV.U32 R0, RZ, RZ, R21 ;  /* 0x000000ffff007224 */ /* 0x000fe200078e0015 */
[----:B------:R-:W-:Y:S01]  /*9500*/  MOV R4, R24 ;  /* 0x0000001800047202 */ /* 0x000fe20000000f00 */
[----:B------:R-:W-:Y:S01]  /*9510*/  IMAD.MOV.U32 R3, RZ, RZ, R25 ;  /* 0x000000ffff037224 */ /* 0x000fe200078e0019 */
[----:B------:R-:W-:Y:S01]  /*9520*/  CS2R R58, SRZ ;  /* 0x00000000003a7805 */ /* 0x000fe2000001ff00 */
[----:B------:R-:W-:Y:S01]  /*9530*/  IMAD.MOV.U32 R15, RZ, RZ, R9 ;  /* 0x000000ffff0f7224 */ /* 0x000fe200078e0009 */
[----:B------:R-:W-:Y:S01]  /*9540*/  PRMT R71, R0, 0x5410, R2 ;  /* 0x0000541000477816 */ /* 0x000fe20000000002 */
[----:B------:R-:W-:Y:S01]  /*9550*/  IMAD.MOV.U32 R2, RZ, RZ, R10 ;  /* 0x000000ffff027224 */ /* 0x000fe200078e000a */
[----:B------:R-:W-:Y:S01]  /*9560*/  PRMT R73, R3, 0x5410, R4 ;  /* 0x0000541003497816 */ /* 0x000fe20000000004 */
[----:B------:R-:W-:Y:S01]  /*9570*/  IMAD.MOV.U32 R0, RZ, RZ, R11 ;  /* 0x000000ffff007224 */ /* 0x000fe200078e000b */
[----:B------:R-:W-:Y:S01]  /*9580*/  MOV R4, R12 ;  /* 0x0000000c00047202 */ /* 0x000fe20000000f00 */
[----:B------:R-:W-:Y:S01]  /*9590*/  IMAD.MOV.U32 R3, RZ, RZ, R13 ;  /* 0x000000ffff037224 */ /* 0x000fe200078e000d */
[----:B------:R-:W-:Y:S01]  /*95a0*/  PRMT R68, R15, 0x5410, R16 ;  /* 0x000054100f447816 */ /* 0x000fe20000000010 */
[----:B------:R-:W-:Y:S01]  /*95b0*/  CS2R R54, SRZ ;  /* 0x0000000000367805 */ /* 0x000fe2000001ff00 */
[----:B------:R-:W-:Y:S01]  /*95c0*/  PRMT R65, R0, 0x5410, R2 ;  /* 0x0000541000417816 */ /* 0x000fe20000000002 */
[----:B------:R-:W-:Y:S01]  /*95d0*/  IMAD.MOV.U32 R2, RZ, RZ, R34 ;  /* 0x000000ffff027224 */ /* 0x000fe200078e0022 */
[----:B------:R-:W-:Y:S01]  /*95e0*/  PRMT R69, R3, 0x5410, R4 ;  /* 0x0000541003457816 */ /* 0x000fe20000000004 */
[----:B------:R-:W-:Y:S01]  /*95f0*/  IMAD.MOV.U32 R0, RZ, RZ, R35 ;  /* 0x000000ffff007224 */ /* 0x000fe200078e0023 */
[----:B------:R-:W-:Y:S01]  /*9600*/  MOV R4, R40 ;  /* 0x0000002800047202 */ /* 0x000fe20000000f00 */
[----:B------:R-:W-:Y:S01]  /*9610*/  IMAD.MOV.U32 R3, RZ, RZ, R41 ;  /* 0x000000ffff037224 */ /* 0x000fe200078e0029 */
[----:B------:R-:W-:Y:S01]  /*9620*/  CS2R R50, SRZ ;  /* 0x0000000000327805 */ /* 0x000fe2000001ff00 */
[----:B------:R-:W-:Y:S01]  /*9630*/  CS2R R44, SRZ ;  /* 0x00000000002c7805 */ /* 0x000fe2000001ff00 */
[----:B------:R-:W-:Y:S01]  /*9640*/  PRMT R74, R0, 0x5410, R2 ;  /* 0x00005410004a7816 */ /* 0x000fe20000000002 */
[----:B------:R-:W-:Y:S01]  /*9650*/  IMAD.MOV.U32 R2, RZ, RZ, R22 ;  /* 0x000000ffff027224 */ /* 0x000fe200078e0016 */
[----:B------:R-:W-:Y:S01]  /*9660*/  PRMT R76, R3, 0x5410, R4 ;  /* 0x00005410034c7816 */ /* 0x000fe20000000004 */
[----:B------:R-:W-:Y:S01]  /*9670*/  IMAD.MOV.U32 R3, RZ, RZ, R29 ;  /* 0x000000ffff037224 */ /* 0x000fe200078e001d */
[----:B------:R-:W-:Y:S01]  /*9680*/  MOV R0, R23 ;  /* 0x0000001700007202 */ /* 0x000fe20000000f00 */
[----:B------:R-:W-:Y:S01]  /*9690*/  CS2R R62, SRZ ;  /* 0x00000000003e7805 */ /* 0x000fe2000001ff00 */
[----:B------:R-:W-:Y:S01]  /*96a0*/  MOV R4, R28 ;  /* 0x0000001c00047202 */ /* 0x000fe20000000f00 */
[----:B------:R-:W-:Y:S01]  /*96b0*/  CS2R R60, SRZ ;  /* 0x00000000003c7805 */ /* 0x000fe2000001ff00 */
[----:B------:R-:W-:Y:S01]  /*96c0*/  PRMT R70, R0, 0x5410, R2 ;  /* 0x0000541000467816 */ /* 0x000fe20000000002 */
[----:B------:R-:W-:Y:S01]  /*96d0*/  IMAD.MOV.U32 R0, RZ, RZ, R7 ;  /* 0x000000ffff007224 */ /* 0x000fe200078e0007 */
[----:B------:R-:W-:Y:S01]  /*96e0*/  PRMT R72, R3, 0x5410, R4 ;  /* 0x0000541003487816 */ /* 0x000fe20000000004 */
[----:B------:R2:W3:Y:S01]  /*96f0*/  SHFL.IDX PT, R2, R36, 0x1, 0x1c1f ;  /* 0x003c1f0024027f89 */ /* 0x0004e200000e0000 */
[----:B------:R-:W-:Y:S01]  /*9700*/  CS2R R56, SRZ ;  /* 0x0000000000387805 */ /* 0x000fe2000001ff00 */
[----:B------:R-:W-:Y:S01]  /*9710*/  CS2R R52, SRZ ;  /* 0x0000000000347805 */ /* 0x000fe2000001ff00 */
[----:B------:R-:W-:Y:S01]  /*9720*/  PRMT R64, R0, 0x5410, R14 ;  /* 0x0000541000407816 */ /* 0x000fe2000000000e */
[----:B------:R4:W1:Y:S01]  /*9730*/  SHFL.IDX PT, R4, R27, 0x1, 0x1c1f ;  /* 0x003c1f001b047f89 */ /* 0x00086200000e0000 */
[----:B------:R-:W-:-:S03]  /*9740*/  CS2R R46, SRZ ;  /* 0x00000000002e7805 */ /* 0x000fc6000001ff00 */
[----:B------:R1:W1:Y:S01]  /*9750*/  SHFL.IDX PT, R3, R18, 0x1, 0x1c1f ;  /* 0x003c1f0012037f89 */ /* 0x00026200000e0000 */
[----:B--2---:R-:W-:Y:S01]  /*9760*/  CS2R R36, SRZ ;  /* 0x0000000000247805 */ /* 0x004fe2000001ff00 */
[----:B----4-:R-:W-:Y:S01]  /*9770*/  CS2R R26, SRZ ;  /* 0x00000000001a7805 */ /* 0x010fe2000001ff00 */
[----:B------:R-:W-:Y:S05]  /*9780*/  @P0 BRA `(.L_x_654) ;  /* 0x000003e000000947 */ /* 0x000fea0003800000 */
[----:B---3--:R-:W-:Y:S01]  /*9790*/  ISETP.GE.AND P0, PT, R146, c[0x0][0x27c], PT ;  /* 0x00009f0092007a0c */ /* 0x008fe20003f06270 */
[----:B------:R-:W-:Y:S01]  /*97a0*/  CS2R R44, SRZ ;  /* 0x00000000002c7805 */ /* 0x000fe2000001ff00 */
[----:B------:R-:W-:-:S11]  /*97b0*/  CS2R R46, SRZ ;  /* 0x00000000002e7805 */ /* 0x000fd6000001ff00 */
[C---:B------:R-:W-:Y:S01]  /*97c0*/  @!P0 IMAD.SHL.U32 R0, R146.reuse, 0x2, RZ ;  /* 0x0000000292008824 */ /* 0x040fe200078e00ff */
[----:B------:R-:W-:-:S04]  /*97d0*/  @!P0 SHF.L.U64.HI R15, R146, 0x1, R31 ;  /* 0x00000001920f8819 */ /* 0x000fc8000001021f */
[----:B-1----:R-:W-:-:S05]  /*97e0*/  @!P0 IADD3 R16, P1, R4, R0, RZ ;  /* 0x0000000004108210 */ /* 0x002fca0007f3e0ff */
[----:B------:R-:W-:Y:S01]  /*97f0*/  @!P0 IMAD.X R17, R5, 0x1, R15, P1 ;  /* 0x0000000105118824 */ /* 0x000fe200008e060f */
[----:B------:R-:W-:-:S04]  /*9800*/  @!P0 IADD3 R14, P1, R2, R0, RZ ;  /* 0x00000000020e8210 */ /* 0x000fc80007f3e0ff */
[----:B------:R1:W5:Y:S01]  /*9810*/  @!P0 LD.E.64 R44, [R16.64] ;  /* 0x00000006102c8980 */ /* 0x000362000c101b00 */
[----:B------:R-:W-:Y:S01]  /*9820*/  @!P0 IMAD.X R15, R3, 0x1, R15, P1 ;  /* 0x00000001030f8824 */ /* 0x000fe200008e060f */
[----:B------:R-:W-:-:S04]  /*9830*/  ISETP.GE.AND P1, PT, R143, c[0x0][0x27c], PT ;  /* 0x00009f008f007a0c */ /* 0x000fc80003f26270 */
[----:B------:R2:W5:Y:S09]  /*9840*/  @!P0 LD.E.64 R46, [R14.64] ;  /* 0x000000060e2e8980 */ /* 0x000572000c101b00 */
[----:B------:R-:W-:-:S05]  /*9850*/  @!P1 IMAD.SHL.U32 R0, R143, 0x2, RZ ;  /* 0x000000028f009824 */ /* 0x000fca00078e00ff */
[----:B-1----:R-:W-:Y:S02]  /*9860*/  @!P1 IADD3 R16, P0, R4, R0, RZ ;  /* 0x0000000004109210 */ /* 0x002fe40007f1e0ff */
[----:B--2---:R-:W-:-:S05]  /*9870*/  @!P1 SHF.L.U64.HI R15, R143, 0x1, R42 ;  /* 0x000000018f0f9819 */ /* 0x004fca000001022a */
[----:B------:R-:W-:Y:S01]  /*9880*/  @!P1 IMAD.X R17, R5, 0x1, R15, P0 ;  /* 0x0000000105119824 */ /* 0x000fe200000e060f */
[----:B------:R-:W-:-:S05]  /*9890*/  @!P1 IADD3 R14, P0, R2, R0, RZ ;  /* 0x00000000020e9210 */ /* 0x000fca0007f1e0ff */
[----:B------:R-:W-:Y:S01]  /*98a0*/  @!P1 IMAD.X R15, R3, 0x1, R15, P0 ;  /* 0x00000001030f9824 */ /* 0x000fe200000e060f */
[----:B------:R-:W-:Y:S01]  /*98b0*/  ISETP.GE.AND P0, PT, R145, c[0x0][0x27c], PT ;  /* 0x00009f0091007a0c */ /* 0x000fe20003f06270 */
[----:B------:R-:W-:Y:S01]  /*98c0*/  CS2R R50, SRZ ;  /* 0x0000000000327805 */ /* 0x000fe2000001ff00 */
[----:B------:R-:W-:Y:S01]  /*98d0*/  CS2R R52, SRZ ;  /* 0x0000000000347805 */ /* 0x000fe2000001ff00 */
[----:B------:R-:W-:-:S04]  /*98e0*/  ISETP.GE.AND P2, PT, R142, c[0x0][0x27c], PT ;  /* 0x00009f008e007a0c */ /* 0x000fc80003f46270 */
[----:B------:R1:W5:Y:S04]  /*98f0*/  @!P1 LD.E.64 R50, [R16.64] ;  /* 0x0000000610329980 */ /* 0x000368000c101b00 */
[----:B------:R2:W5:Y:S02]  /*9900*/  @!P1 LD.E.64 R52, [R14.64] ;  /* 0x000000060e349980 */ /* 0x000564000c101b00 */
[----:B------:R-:W-:Y:S01]  /*9910*/  @!P0 IMAD.SHL.U32 R0, R145, 0x2, RZ ;  /* 0x0000000291008824 */ /* 0x000fe200078e00ff */
[----:B------:R-:W-:Y:S01]  /*9920*/  CS2R R54, SRZ ;  /* 0x0000000000367805 */ /* 0x000fe2000001ff00 */
[----:B------:R-:W-:-:S03]  /*9930*/  CS2R R56, SRZ ;  /* 0x0000000000387805 */ /* 0x000fc6000001ff00 */
[----:B-1----:R-:W-:Y:S02]  /*9940*/  @!P0 IADD3 R16, P1, R4, R0, RZ ;  /* 0x0000000004108210 */ /* 0x002fe40007f3e0ff */
[----:B--2---:R-:W-:-:S05]  /*9950*/  @!P0 SHF.L.U64.HI R15, R145, 0x1, R43 ;  /* 0x00000001910f8819 */ /* 0x004fca000001022b */
[----:B------:R-:W-:Y:S01]  /*9960*/  @!P0 IMAD.X R17, R5, 0x1, R15, P1 ;  /* 0x0000000105118824 */ /* 0x000fe200008e060f */
[----:B------:R-:W-:Y:S01]  /*9970*/  @!P0 IADD3 R14, P1, R2, R0, RZ ;  /* 0x00000000020e8210 */ /* 0x000fe20007f3e0ff */
[----:B------:R-:W-:-:S03]  /*9980*/  @!P2 IMAD.SHL.U32 R0, R142, 0x2, RZ ;  /* 0x000000028e00a824 */ /* 0x000fc600078e00ff */
[----:B------:R1:W5:Y:S01]  /*9990*/  @!P0 LD.E.64 R54, [R16.64] ;  /* 0x0000000610368980 */ /* 0x000362000c101b00 */
[----:B------:R-:W-:-:S05]  /*99a0*/  @!P0 IMAD.X R15, R3, 0x1, R15, P1 ;  /* 0x00000001030f8824 */ /* 0x000fca00008e060f */
[----:B------:R2:W5:Y:S01]  /*99b0*/  @!P0 LD.E.64 R56, [R14.64] ;  /* 0x000000060e388980 */ /* 0x000562000c101b00 */
[----:B------:R-:W-:Y:S01]  /*99c0*/  ISETP.GE.AND P1, PT, R140, c[0x0][0x27c], PT ;  /* 0x00009f008c007a0c */ /* 0x000fe20003f26270 */
[----:B------:R-:W-:Y:S01]  /*99d0*/  CS2R R58, SRZ ;  /* 0x00000000003a7805 */ /* 0x000fe2000001ff00 */
[----:B-1----:R-:W-:Y:S02]  /*99e0*/  @!P2 IADD3 R16, P0, R4, R0, RZ ;  /* 0x000000000410a210 */ /* 0x002fe40007f1e0ff */
[----:B--2---:R-:W-:-:S05]  /*99f0*/  @!P2 SHF.L.U64.HI R15, R142, 0x1, R48 ;  /* 0x000000018e0fa819 */ /* 0x004fca0000010230 */
[--C-:B------:R-:W-:Y:S01]  /*9a00*/  @!P2 IMAD.X R17, R5, 0x1, R15.reuse, P0 ;  /* 0x000000010511a824 */ /* 0x100fe200000e060f */
[----:B------:R-:W-:Y:S01]  /*9a10*/  @!P2 IADD3 R14, P0, R2, R0, RZ ;  /* 0x00000000020ea210 */ /* 0x000fe20007f1e0ff */
[----:B------:R-:W-:Y:S01]  /*9a20*/  CS2R R60, SRZ ;  /* 0x00000000003c7805 */ /* 0x000fe2000001ff00 */
[----:B------:R-:W-:Y:S01]  /*9a30*/  CS2R R26, SRZ ;  /* 0x00000000001a7805 */ /* 0x000fe2000001ff00 */
[----:B------:R-:W-:Y:S01]  /*9a40*/  CS2R R36, SRZ ;  /* 0x0000000000247805 */ /* 0x000fe2000001ff00 */
[----:B------:R1:W5:Y:S01]  /*9a50*/  @!P2 LD.E.64 R58, [R16.64] ;  /* 0x00000006103aa980 */ /* 0x000362000c101b00 */
[----:B------:R-:W-:Y:S01]  /*9a60*/  @!P2 IMAD.X R15, R3, 0x1, R15, P0 ;  /* 0x00000001030fa824 */ /* 0x000fe200000e060f */
[----:B------:R-:W-:-:S04]  /*9a70*/  ISETP.GE.AND P0, PT, R144, c[0x0][0x27c], PT ;  /* 0x00009f0090007a0c */ /* 0x000fc80003f06270 */
[----:B------:R2:W5:Y:S09]  /*9a80*/  @!P2 LD.E.64 R60, [R14.64] ;  /* 0x000000060e3ca980 */ /* 0x000572000c101b00 */
[----:B------:R-:W-:Y:S02]  /*9a90*/  @!P0 IMAD.SHL.U32 R0, R144, 0x2, RZ ;  /* 0x0000000290008824 */ /* 0x000fe400078e00ff */
[----:B-1----:R-:W-:-:S05]  /*9aa0*/  @!P1 IMAD.WIDE R16, R140, 0x2, R4 ;  /* 0x000000028c109825 */ /* 0x002fca00078e0204 */
[----:B------:R1:W5:Y:S01]  /*9ab0*/  @!P1 LD.E.64 R26, [R16.64] ;  /* 0x00000006101a9980 */ /* 0x000362000c101b00 */
[----:B--2---:R-:W-:-:S05]  /*9ac0*/  @!P1 IMAD.WIDE R14, R140, 0x2, R2 ;  /* 0x000000028c0e9825 */ /* 0x004fca00078e0202 */
        /* <DEDUP_REMOVED lines=10> */
.L_x_654:
[----:B---3--:R-:W-:Y:S05]  /*9b70*/  BSYNC B0 ;  /* 0x0000000000007941 */ /* 0x008fea0003800000 */
.L_x_653:
[----:B-----5:R-:W-:Y:S01]  /*9b80*/  IMAD.MOV.U32 R0, RZ, RZ, R66 ;  /* 0x000000ffff007224 */ /* 0x020fe200078e0042 */
[----:B------:R-:W-:-:S04]  /*9b90*/  DEPBAR.LE SB0, 0x1 ;  /* 0x000080400000791a */ /* 0x000fc80000000000 */
[----:B-1----:R-:W-:Y:S01]  /*9ba0*/  IMAD.MOV.U32 R4, RZ, RZ, R67 ;  /* 0x000000ffff047224 */ /* 0x002fe200078e0043 */
[----:B------:R-:W-:Y:S01]  /*9bb0*/  BSSY B1, `(.L_x_655) ;  /* 0x0000156000017945 */ /* 0x000fe20003800000 */
[----:B------:R-:W-:Y:S02]  /*9bc0*/  IMAD.MOV.U32 R3, RZ, RZ, R58 ;  /* 0x000000ffff037224 */ /* 0x000fe400078e003a */
[----:B------:R-:W-:Y:S01]  /*9bd0*/  IMAD.MOV.U32 R2, RZ, RZ, R59 ;  /* 0x000000ffff027224 */ /* 0x000fe200078e003b */
[----:B------:R-:W-:Y:S01]  /*9be0*/  PRMT R86, R4, 0x5410, R0 ;  /* 0x0000541004567816 */ /* 0x000fe20000000000 */
[----:B------:R-:W-:Y:S01]  /*9bf0*/  IMAD.MOV.U32 R0, RZ, RZ, R54 ;  /* 0x000000ffff007224 */ /* 0x000fe200078e0036 */
[----:B------:R-:W-:Y:S02]  /*9c00*/  MOV R4, R55 ;  /* 0x0000003700047202 */ /* 0x000fe40000000f00 */
[----:B------:R-:W-:Y:S01]  /*9c10*/  PRMT R84, R2, 0x5410, R3 ;  /* 0x0000541002547816 */ /* 0x000fe20000000003 */
[----:B------:R-:W-:Y:S01]  /*9c20*/  IMAD.MOV.U32 R3, RZ, RZ, R50 ;  /* 0x000000ffff037224 */ /* 0x000fe200078e0032 */
[----:B------:R-:W-:Y:S01]  /*9c30*/  PRMT R82, R82, 0x5410, R0 ;  /* 0x0000541052527816 */ /* 0x000fe20000000000 */
[----:B------:R-:W-:-:S02]  /*9c40*/  IMAD.MOV.U32 R0, RZ, RZ, R44 ;  /* 0x000000ffff007224 */ /* 0x000fc400078e002c */
[----:B------:R-:W-:Y:S01]  /*9c50*/  IMAD.MOV.U32 R2, RZ, RZ, R51 ;  /* 0x000000ffff027224 */ /* 0x000fe200078e0033 */
[----:B------:R-:W-:Y:S01]  /*9c60*/  PRMT R82, R4, 0x7610, R82 ;  /* 0x0000761004527816 */ /* 0x000fe20000000052 */
        /* <DEDUP_REMOVED lines=9> */
[----:B------:R-:W-:-:S02]  /*9d00*/  MOV R3, R26 ;  /* 0x0000001a00037202 */ /* 0x000fc40000000f00 */
[----:B------:R-:W-:Y:S01]  /*9d10*/  PRMT R85, R4, 0x7610, R85 ;  /* 0x0000761004557816 */ /* 0x000fe20000000055 */
[----:B------:R-:W-:Y:S01]  /*9d20*/  IMAD.IADD R4, R30, 0x1, -R242 ;  /* 0x000000011e047824 */ /* 0x000fe200078e0af2 */
[----:B------:R-:W-:Y:S01]  /*9d30*/  PRMT R48, R2, 0x5410, R3 ;  /* 0x0000541002307816 */ /* 0x000fe20000000003 */
[----:B------:R-:W-:Y:S01]  /*9d40*/  IMAD.MOV.U32 R2, RZ, RZ, R61 ;  /* 0x000000ffff027224 */ /* 0x000fe200078e003d */
[----:B------:R-:W-:Y:S02]  /*9d50*/  MOV R3, R60 ;  /* 0x0000003c00037202 */ /* 0x000fe40000000f00 */
[----:B------:R-:W-:Y:S01]  /*9d60*/  IMNMX R42, R4, 0x80, PT ;  /* 0x00000080042a7817 */ /* 0x000fe20003800200 */
[----:B------:R-:W-:Y:S01]  /*9d70*/  IMAD.MOV.U32 R4, RZ, RZ, R46 ;  /* 0x000000ffff047224 */ /* 0x000fe200078e002e */
[----:B------:R-:W-:Y:S01]  /*9d80*/  PRMT R81, R81, 0x5410, R0 ;  /* 0x0000541051517816 */ /* 0x000fe20000000000 */
[----:B------:R-:W-:Y:S01]  /*9d90*/  IMAD.MOV.U32 R0, RZ, RZ, R53 ;  /* 0x000000ffff007224 */ /* 0x000fe200078e0035 */
[----:B------:R-:W-:Y:S01]  /*9da0*/  BAR.SYNC.DEFER_BLOCKING 0x0 ;  /* 0x0000000000007b1d */ /* 0x000fe20000010000 */
[----:B------:R-:W-:-:S02]  /*9db0*/  ISETP.GE.AND P0, PT, R241, R42, PT ;  /* 0x0000002af100720c */ /* 0x000fc40003f06270 */
[----:B------:R-:W-:Y:S01]  /*9dc0*/  PRMT R83, R2, 0x5410, R3 ;  /* 0x0000541002537816 */ /* 0x000fe20000000003 */
[----:B------:R-:W-:Y:S01]  /*9dd0*/  IMAD.MOV.U32 R3, RZ, RZ, R57 ;  /* 0x000000ffff037224 */ /* 0x000fe200078e0039 */
[----:B------:R-:W-:-:S04]  /*9de0*/  MOV R2, R52 ;  /* 0x0000003400027202 */ /* 0x000fc80000000f00 */
[----:B------:R-:W-:Y:S01]  /*9df0*/  PRMT R79, R0, 0x5410, R2 ;  /* 0x00005410004f7816 */ /* 0x000fe20000000002 */
[----:B------:R-:W-:Y:S01]  /*9e00*/  IMAD.MOV.U32 R2, RZ, RZ, R36 ;  /* 0x000000ffff027224 */ /* 0x000fe200078e0024 */
[----:B------:R-:W-:Y:S01]  /*9e10*/  PRMT R81, R3, 0x7610, R81 ;  /* 0x0000761003517816 */ /* 0x000fe20000000051 */
[----:B------:R-:W-:Y:S01]  /*9e20*/  IMAD.MOV.U32 R0, RZ, RZ, R37 ;  /* 0x000000ffff007224 */ /* 0x000fe200078e0025 */
[----:B------:R-:W-:-:S04]  /*9e30*/  MOV R3, R47 ;  /* 0x0000002f00037202 */ /* 0x000fc80000000f00 */
[----:B------:R-:W-:Y:S02]  /*9e40*/  PRMT R49, R3, 0x5410, R4 ;  /* 0x0000541003317816 */ /* 0x000fe40000000004 */
[----:B------:R-:W-:Y:S01]  /*9e50*/  PRMT R43, R0, 0x5410, R2 ;  /* 0x00005410002b7816 */ /* 0x000fe20000000002 */
[----:B------:R-:W-:Y:S05]  /*9e60*/  @P0 BRA `(.L_x_656) ;  /* 0x000012a000000947 */ /* 0x000fea0003800000 */
[----:B------:R-:W-:Y:S01]  /*9e70*/  ISETP.GE.AND P0, PT, R140, c[0x0][0x27c], PT ;  /* 0x00009f008c007a0c */ /* 0x000fe20003f06270 */
[----:B------:R-:W-:-:S12]  /*9e80*/  BSSY B0, `(.L_x_657) ;  /* 0x0000030000007945 */ /* 0x000fd80003800000 */
[----:B------:R-:W-:Y:S05]  /*9e90*/  @P0 BRA `(.L_x_658) ;  /* 0x000002e000000947 */ /* 0x000fea0003800000 */
[----:B------:R-:W1:Y:S01]  /*9ea0*/  LDS.128 R16, [R235+0xc000] ;  /* 0x00c00000eb107984 */ /* 0x000e620000000c00 */
[----:B------:R-:W-:Y:S02]  /*9eb0*/  SHF.R.U32.HI R0, RZ, 0x10, R11 ;  /* 0x00000010ff007819 */ /* 0x000fe4000001160b */
[--C-:B------:R-:W-:Y:S02]  /*9ec0*/  SHF.R.U32.HI R2, RZ, 0x10, R7.reuse ;  /* 0x00000010ff027819 */ /* 0x100fe40000011607 */
[----:B------:R-:W-:Y:S02]  /*9ed0*/  SHF.R.U64 R4, R6, 0x10, R7 ;  /* 0x0000001006047819 */ /* 0x000fe40000001207 */
[----:B------:R-:W-:Y:S02]  /*9ee0*/  PRMT R6, R65, 0x5410, R0 ;  /* 0x0000541041067816 */ /* 0x000fe40000000000 */
[----:B------:R-:W-:Y:S02]  /*9ef0*/  PRMT R0, R64, 0x5410, R2 ;  /* 0x0000541040007816 */ /* 0x000fe40000000002 */
[----:B------:R-:W-:-:S02]  /*9f00*/  SHF.R.U64 R3, R10, 0x10, R11 ;  /* 0x000000100a037819 */ /* 0x000fc4000000120b */
[----:B------:R-:W-:Y:S02]  /*9f10*/  LOP3.LUT R31, R0, 0xffff0000, RZ, 0xc0, !PT ;  /* 0xffff0000001f7812 */ /* 0x000fe400078ec0ff */
[----:B------:R-:W-:Y:S02]  /*9f20*/  PRMT R10, R64, 0x5432, R4 ;  /* 0x00005432400a7816 */ /* 0x000fe40000000004 */
[----:B------:R-:W-:Y:S02]  /*9f30*/  LOP3.LUT R30, R6, 0xffff0000, RZ, 0xc0, !PT ;  /* 0xffff0000061e7812 */ /* 0x000fe400078ec0ff */
[----:B------:R-:W-:Y:S02]  /*9f40*/  PRMT R11, R65, 0x5432, R3 ;  /* 0x00005432410b7816 */ /* 0x000fe40000000003 */
[C---:B-1----:R-:W-:Y:S01]  /*9f50*/  LOP3.LUT R7, R18.reuse, 0xffff0000, RZ, 0xc0, !PT ;  /* 0xffff000012077812 */ /* 0x042fe200078ec0ff */
[C---:B------:R-:W-:Y:S01]  /*9f60*/  IMAD.U32 R14, R19.reuse, 0x10000, RZ ;  /* 0x00010000130e7824 */ /* 0x040fe200078e00ff */
[----:B------:R-:W-:Y:S01]  /*9f70*/  LOP3.LUT R2, R19, 0xffff0000, RZ, 0xc0, !PT ;  /* 0xffff000013027812 */ /* 0x000fe200078ec0ff */
[----:B------:R-:W-:Y:S01]  /*9f80*/  IMAD.U32 R15, R18, 0x10000, RZ ;  /* 0x00010000120f7824 */ /* 0x000fe200078e00ff */
[----:B------:R-:W-:Y:S01]  /*9f90*/  SHF.L.U32 R5, R16, 0x10, RZ ;  /* 0x0000001010057819 */ /* 0x000fe200000006ff */
[----:B------:R-:W-:Y:S01]  /*9fa0*/  IMAD.U32 R19, R0, 0x10000, RZ ;  /* 0x0001000000137824 */ /* 0x000fe200078e00ff */
[----:B------:R-:W-:Y:S01]  /*9fb0*/  LOP3.LUT R4, R16, 0xffff0000, RZ, 0xc0, !PT ;  /* 0xffff000010047812 */ /* 0x000fe200078ec0ff */
[----:B------:R-:W-:Y:S01]  /*9fc0*/  IMAD.U32 R18, R6, 0x10000, RZ ;  /* 0x0001000006127824 */ /* 0x000fe200078e00ff */
[----:B------:R-:W-:Y:S01]  /*9fd0*/  SHF.L.U32 R3, R17, 0x10, RZ ;  /* 0x0000001011037819 */ /* 0x000fe200000006ff */
[----:B------:R-:W-:Y:S01]  /*9fe0*/  FMUL.FTZ R16, R7, R19 ;  /* 0x0000001307107220 */ /* 0x000fe20000410000 */
[----:B------:R-:W-:Y:S01]  /*9ff0*/  LOP3.LUT R0, R17, 0xffff0000, RZ, 0xc0, !PT ;  /* 0xffff000011007812 */ /* 0x000fe200078ec0ff */
[----:B------:R-:W-:-:S02]  /*a000*/  FMUL.FTZ R7, R7, R18 ;  /* 0x0000001207077220 */ /* 0x000fc40000410000 */
[C---:B------:R-:W-:Y:S02]  /*a010*/  FMUL.FTZ R6, R2.reuse, R31 ;  /* 0x0000001f02067220 */ /* 0x040fe40000410000 */
[----:B------:R-:W-:Y:S01]  /*a020*/  FFMA.FTZ R17, R15, R18, -R16 ;  /* 0x000000120f117223 */ /* 0x000fe20000010810 */
[----:B------:R-:W-:Y:S01]  /*a030*/  SHF.L.U32 R18, R11, 0x10, RZ ;  /* 0x000000100b127819 */ /* 0x000fe200000006ff */
[----:B------:R-:W-:Y:S01]  /*a040*/  FFMA.FTZ R16, R15, R19, R7 ;  /* 0x000000130f107223 */ /* 0x000fe20000010007 */
[----:B------:R-:W-:Y:S01]  /*a050*/  LOP3.LUT R11, R11, 0xffff0000, RZ, 0xc0, !PT ;  /* 0xffff00000b0b7812 */ /* 0x000fe200078ec0ff */
[-C--:B------:R-:W-:Y:S02]  /*a060*/  FMUL.FTZ R2, R2, R30.reuse ;  /* 0x0000001e02027220 */ /* 0x080fe40000410000 */
[----:B------:R-:W-:Y:S01]  /*a070*/  FFMA.FTZ R15, R14, R30, -R6 ;  /* 0x0000001e0e0f7223 */ /* 0x000fe20000010806 */
[C---:B------:R-:W-:Y:S01]  /*a080*/  LOP3.LUT R30, R10.reuse, 0xffff0000, RZ, 0xc0, !PT ;  /* 0xffff00000a1e7812 */ /* 0x040fe200078ec0ff */
[----:B------:R-:W-:-:S02]  /*a090*/  IMAD.U32 R19, R10, 0x10000, RZ ;  /* 0x000100000a137824 */ /* 0x000fc400078e00ff */
[----:B------:R-:W-:Y:S02]  /*a0a0*/  FFMA.FTZ R7, R14, R31, R2 ;  /* 0x0000001f0e077223 */ /* 0x000fe40000010002 */
[----:B------:R-:W-:Y:S02]  /*a0b0*/  FMUL.FTZ R6, R4, R19 ;  /* 0x0000001304067220 */ /* 0x000fe40000410000 */
[----:B------:R-:W-:Y:S01]  /*a0c0*/  FMUL.FTZ R2, R0, R30 ;  /* 0x0000001e00027220 */ /* 0x000fe20000410000 */
[----:B------:R-:W-:Y:S01]  /*a0d0*/  F2FP.BF16.PACK_AB R7, R7, R15 ;  /* 0x0000000f0707723e */ /* 0x000fe200000010ff */
[-C--:B------:R-:W-:Y:S02]  /*a0e0*/  FMUL.FTZ R4, R4, R18.reuse ;  /* 0x0000001204047220 */ /* 0x080fe40000410000 */
[----:B------:R-:W-:Y:S02]  /*a0f0*/  FMUL.FTZ R0, R0, R11 ;  /* 0x0000000b00007220 */ /* 0x000fe40000410000 */
[C---:B------:R-:W-:Y:S01]  /*a100*/  FFMA.FTZ R10, R5.reuse, R18, -R6 ;  /* 0x00000012050a7223 */ /* 0x040fe20000010806 */
[----:B------:R-:W-:Y:S01]  /*a110*/  F2FP.BF16.PACK_AB R6, R16, R17 ;  /* 0x000000111006723e */ /* 0x000fe200000010ff */
[----:B------:R-:W-:-:S02]  /*a120*/  FFMA.FTZ R4, R5, R19, R4 ;  /* 0x0000001305047223 */ /* 0x000fc40000010004 */
[C---:B------:R-:W-:Y:S02]  /*a130*/  FFMA.FTZ R2, R3.reuse, R11, -R2 ;  /* 0x0000000b03027223 */ /* 0x040fe40000010802 */
[----:B------:R-:W-:Y:S01]  /*a140*/  FFMA.FTZ R0, R3, R30, R0 ;  /* 0x0000001e03007223 */ /* 0x000fe20000010000 */
[----:B------:R-:W-:-:S04]  /*a150*/  F2FP.BF16.PACK_AB R4, R4, R10 ;  /* 0x0000000a0404723e */ /* 0x000fc800000010ff */
[----:B------:R-:W-:-:S05]  /*a160*/  F2FP.BF16.PACK_AB R5, R0, R2 ;  /* 0x000000020005723e */ /* 0x000fca00000010ff */
[----:B------:R1:W-:Y:S02]  /*a170*/  STS.128 [R235+0xc000], R4 ;  /* 0x00c00004eb007388 */ /* 0x0003e40000000c00 */
.L_x_658:
[----:B------:R-:W-:Y:S05]  /*a180*/  BSYNC B0 ;  /* 0x0000000000007941 */ /* 0x000fea0003800000 */
.L_x_657:
[----:B------:R-:W-:Y:S01]  /*a190*/  ISETP.GE.AND P0, PT, R146, c[0x0][0x27c], PT ;  /* 0x00009f0092007a0c */ /* 0x000fe20003f06270 */
[----:B------:R-:W-:-:S12]  /*a1a0*/  BSSY B0, `(.L_x_659) ;  /* 0x0000030000007945 */ /* 0x000fd80003800000 */
[----:B------:R-:W-:Y:S05]  /*a1b0*/  @P0 BRA `(.L_x_660) ;  /* 0x000002e000000947 */ /* 0x000fea0003800000 */
[----:B-1----:R-:W1:Y:S01]  /*a1c0*/  LDS.128 R4, [R236+0xc000] ;  /* 0x00c00000ec047984 */ /* 0x002e620000000c00 */
[----:B------:R-:W-:Y:S02]  /*a1d0*/  SHF.R.U32.HI R0, RZ, 0x10, R13 ;  /* 0x00000010ff007819 */ /* 0x000fe4000001160d */
[--C-:B------:R-:W-:Y:S02]  /*a1e0*/  SHF.R.U32.HI R2, RZ, 0x10, R9.reuse ;  /* 0x00000010ff027819 */ /* 0x100fe40000011609 */
[----:B------:R-:W-:Y:S02]  /*a1f0*/  SHF.R.U64 R10, R8, 0x10, R9 ;  /* 0x00000010080a7819 */ /* 0x000fe40000001209 */
[----:B------:R-:W-:Y:S02]  /*a200*/  PRMT R8, R69, 0x5410, R0 ;  /* 0x0000541045087816 */ /* 0x000fe40000000000 */
[----:B------:R-:W-:Y:S02]  /*a210*/  PRMT R0, R68, 0x5410, R2 ;  /* 0x0000541044007816 */ /* 0x000fe40000000002 */
[----:B------:R-:W-:Y:S01]  /*a220*/  SHF.R.U64 R3, R12, 0x10, R13 ;  /* 0x000000100c037819 */ /* 0x000fe2000000120d */
[----:B------:R-:W-:Y:S01]  /*a230*/  IMAD.U32 R14, R8, 0x10000, RZ ;  /* 0x00010000080e7824 */ /* 0x000fe200078e00ff */
[----:B------:R-:W-:Y:S01]  /*a240*/  PRMT R10, R68, 0x5432, R10 ;  /* 0x00005432440a7816 */ /* 0x000fe2000000000a */
[C---:B------:R-:W-:Y:S01]  /*a250*/  IMAD.U32 R15, R0.reuse, 0x10000, RZ ;  /* 0x00010000000f7824 */ /* 0x040fe200078e00ff */
[----:B------:R-:W-:-:S02]  /*a260*/  LOP3.LUT R17, R0, 0xffff0000, RZ, 0xc0, !PT ;  /* 0xffff000000117812 */ /* 0x000fc400078ec0ff */
[----:B------:R-:W-:Y:S02]  /*a270*/  LOP3.LUT R16, R8, 0xffff0000, RZ, 0xc0, !PT ;  /* 0xffff000008107812 */ /* 0x000fe400078ec0ff */
[----:B------:R-:W-:Y:S02]  /*a280*/  PRMT R11, R69, 0x5432, R3 ;  /* 0x00005432450b7816 */ /* 0x000fe40000000003 */
[C---:B-1----:R-:W-:Y:S01]  /*a290*/  LOP3.LUT R9, R6.reuse, 0xffff0000, RZ, 0xc0, !PT ;  /* 0xffff000006097812 */ /* 0x042fe200078ec0ff */
[C---:B------:R-:W-:Y:S01]  /*a2a0*/  IMAD.U32 R12, R7.reuse, 0x10000, RZ ;  /* 0x00010000070c7824 */ /* 0x040fe200078e00ff */
[----:B------:R-:W-:Y:S01]  /*a2b0*/  LOP3.LUT R2, R7, 0xffff0000, RZ, 0xc0, !PT ;  /* 0xffff000007027812 */ /* 0x000fe200078ec0ff */
[----:B------:R-:W-:Y:S01]  /*a2c0*/  IMAD.U32 R13, R6, 0x10000, RZ ;  /* 0x00010000060d7824 */ /* 0x000fe200078e00ff */
[C---:B------:R-:W-:Y:S01]  /*a2d0*/  SHF.L.U32 R6, R4.reuse, 0x10, RZ ;  /* 0x0000001004067819 */ /* 0x040fe200000006ff */
[----:B------:R-:W-:Y:S01]  /*a2e0*/  FMUL.FTZ R7, R9, R14 ;  /* 0x0000000e09077220 */ /* 0x000fe20000410000 */
[----:B------:R-:W-:Y:S01]  /*a2f0*/  SHF.L.U32 R3, R5, 0x10, RZ ;  /* 0x0000001005037819 */ /* 0x000fe200000006ff */
[-C--:B------:R-:W-:Y:S01]  /*a300*/  FMUL.FTZ R8, R9, R15.reuse ;  /* 0x0000000f09087220 */ /* 0x080fe20000410000 */
[----:B------:R-:W-:Y:S01]  /*a310*/  LOP3.LUT R0, R5, 0xffff0000, RZ, 0xc0, !PT ;  /* 0xffff000005007812 */ /* 0x000fe200078ec0ff */
[----:B------:R-:W-:Y:S01]  /*a320*/  FFMA.FTZ R9, R13, R15, R7 ;  /* 0x0000000f0d097223 */ /* 0x000fe20000010007 */
[----:B------:R-:W-:Y:S01]  /*a330*/  LOP3.LUT R4, R4, 0xffff0000, RZ, 0xc0, !PT ;  /* 0xffff000004047812 */ /* 0x000fe200078ec0ff */
[----:B------:R-:W-:-:S02]  /*a340*/  FMUL.FTZ R5, R2, R17 ;  /* 0x0000001102057220 */ /* 0x000fc40000410000 */
[----:B------:R-:W-:Y:S01]  /*a350*/  FFMA.FTZ R14, R13, R14, -R8 ;  /* 0x0000000e0d0e7223 */ /* 0x000fe20000010808 */
[C---:B------:R-:W-:Y:S01]  /*a360*/  SHF.L.U32 R13, R11.reuse, 0x10, RZ ;  /* 0x000000100b0d7819 */ /* 0x040fe200000006ff */
[C---:B------:R-:W-:Y:S01]  /*a370*/  IMAD.U32 R15, R10.reuse, 0x10000, RZ ;  /* 0x000100000a0f7824 */ /* 0x040fe200078e00ff */
[----:B------:R-:W-:Y:S01]  /*a380*/  LOP3.LUT R10, R10, 0xffff0000, RZ, 0xc0, !PT ;  /* 0xffff00000a0a7812 */ /* 0x000fe200078ec0ff */
[-C--:B------:R-:W-:Y:S01]  /*a390*/  FMUL.FTZ R2, R2, R16.reuse ;  /* 0x0000001002027220 */ /* 0x080fe20000410000 */
[----:B------:R-:W-:Y:S01]  /*a3a0*/  LOP3.LUT R11, R11, 0xffff0000, RZ, 0xc0, !PT ;  /* 0xffff00000b0b7812 */ /* 0x000fe200078ec0ff */
[C---:B------:R-:W-:Y:S02]  /*a3b0*/  FFMA.FTZ R8, R12.reuse, R16, -R5 ;  /* 0x000000100c087223 */ /* 0x040fe40000010805 */
[----:B------:R-:W-:Y:S02]  /*a3c0*/  FFMA.FTZ R7, R12, R17, R2 ;  /* 0x000000110c077223 */ /* 0x000fe40000010002 */
[----:B------:R-:W-:-:S02]  /*a3d0*/  FMUL.FTZ R5, R4, R15 ;  /* 0x0000000f04057220 */ /* 0x000fc40000410000 */
[----:B------:R-:W-:Y:S01]  /*a3e0*/  FMUL.FTZ R4, R4, R13 ;  /* 0x0000000d04047220 */ /* 0x000fe20000410000 */
[----:B------:R-:W-:Y:S01]  /*a3f0*/  F2FP.BF16.PACK_AB R7, R7, R8 ;  /* 0x000000080707723e */ /* 0x000fe200000010ff */
[C---:B------:R-:W-:Y:S02]  /*a400*/  FMUL.FTZ R2, R0.reuse, R10 ;  /* 0x0000000a00027220 */ /* 0x040fe40000410000 */
[----:B------:R-:W-:Y:S02]  /*a410*/  FMUL.FTZ R0, R0, R11 ;  /* 0x0000000b00007220 */ /* 0x000fe40000410000 */
[C---:B------:R-:W-:Y:S02]  /*a420*/  FFMA.FTZ R5, R6.reuse, R13, -R5 ;  /* 0x0000000d06057223 */ /* 0x040fe40000010805 */
[----:B------:R-:W-:Y:S01]  /*a430*/  FFMA.FTZ R4, R6, R15, R4 ;  /* 0x0000000f06047223 */ /* 0x000fe20000010004 */
[----:B------:R-:W-:Y:S01]  /*a440*/  F2FP.BF16.PACK_AB R6, R9, R14 ;  /* 0x0000000e0906723e */ /* 0x000fe200000010ff */
[----:B------:R-:W-:-:S02]  /*a450*/  FFMA.FTZ R2, R3, R11, -R2 ;  /* 0x0000000b03027223 */ /* 0x000fc40000010802 */
[----:B------:R-:W-:Y:S01]  /*a460*/  FFMA.FTZ R0, R3, R10, R0 ;  /* 0x0000000a03007223 */ /* 0x000fe20000010000 */
[----:B------:R-:W-:-:S04]  /*a470*/  F2FP.BF16.PACK_AB R4, R4, R5 ;  /* 0x000000050404723e */ /* 0x000fc800000010ff */
[----:B------:R-:W-:-:S05]  /*a480*/  F2FP.BF16.PACK_AB R5, R0, R2 ;  /* 0x000000020005723e */ /* 0x000fca00000010ff */
[----:B------:R1:W-:Y:S02]  /*a490*/  STS.128 [R236+0xc000], R4 ;  /* 0x00c00004ec007388 */ /* 0x0003e40000000c00 */
.L_x_660:
[----:B------:R-:W-:Y:S05]  /*a4a0*/  BSYNC B0 ;  /* 0x0000000000007941 */ /* 0x000fea0003800000 */
.L_x_659:
[----:B------:R-:W-:Y:S01]  /*a4b0*/  ISETP.GE.AND P0, PT, R143, c[0x0][0x27c], PT ;  /* 0x00009f008f007a0c */ /* 0x000fe20003f06270 */
[----:B------:R-:W-:-:S12]  /*a4c0*/  BSSY B0, `(.L_x_661) ;  /* 0x0000030000007945 */ /* 0x000fd80003800000 */
[----:B------:R-:W-:Y:S05]  /*a4d0*/  @P0 BRA `(.L_x_662) ;  /* 0x000002e000000947 */ /* 0x000fea0003800000 */
[----:B-1----:R-:W1:Y:S01]  /*a4e0*/  LDS.128 R4, [R235+0x10000] ;  /* 0x01000000eb047984 */ /* 0x002e620000000c00 */
[--C-:B------:R-:W-:Y:S02]  /*a4f0*/  SHF.R.U64 R0, R20, 0x10, R21.reuse ;  /* 0x0000001014007819 */ /* 0x100fe40000001215 */
[----:B------:R-:W-:Y:S02]  /*a500*/  SHF.R.U32.HI R2, RZ, 0x10, R21 ;  /* 0x00000010ff027819 */ /* 0x000fe40000011615 */
[----:B------:R-:W-:Y:S02]  /*a510*/  SHF.R.U32.HI R9, RZ, 0x10, R23 ;  /* 0x00000010ff097819 */ /* 0x000fe40000011617 */
[C---:B------:R-:W-:Y:S02]  /*a520*/  PRMT R11, R71.reuse, 0x5432, R0 ;  /* 0x00005432470b7816 */ /* 0x040fe40000000000 */
[----:B------:R-:W-:Y:S02]  /*a530*/  PRMT R8, R71, 0x5410, R2 ;  /* 0x0000541047087816 */ /* 0x000fe40000000002 */
[----:B------:R-:W-:-:S02]  /*a540*/  PRMT R0, R70, 0x5410, R9 ;  /* 0x0000541046007816 */ /* 0x000fc40000000009 */
[----:B------:R-:W-:Y:S01]  /*a550*/  SHF.R.U64 R3, R22, 0x10, R23 ;  /* 0x0000001016037819 */ /* 0x000fe20000001217 */
[----:B------:R-:W-:Y:S01]  /*a560*/  IMAD.U32 R14, R8, 0x10000, RZ ;  /* 0x00010000080e7824 */ /* 0x000fe200078e00ff */
[C---:B------:R-:W-:Y:S01]  /*a570*/  LOP3.LUT R17, R0.reuse, 0xffff0000, RZ, 0xc0, !PT ;  /* 0xffff000000117812 */ /* 0x040fe200078ec0ff */
[----:B------:R-:W-:Y:S01]  /*a580*/  IMAD.U32 R15, R0, 0x10000, RZ ;  /* 0x00010000000f7824 */ /* 0x000fe200078e00ff */
[----:B------:R-:W-:Y:S02]  /*a590*/  PRMT R10, R70, 0x5432, R3 ;  /* 0x00005432460a7816 */ /* 0x000fe40000000003 */
[----:B------:R-:W-:Y:S02]  /*a5a0*/  LOP3.LUT R16, R8, 0xffff0000, RZ, 0xc0, !PT ;  /* 0xffff000008107812 */ /* 0x000fe400078ec0ff */
        /* <DEDUP_REMOVED lines=33> */
.L_x_662:
[----:B------:R-:W-:Y:S05]  /*a7c0*/  BSYNC B0 ;  /* 0x0000000000007941 */ /* 0x000fea0003800000 */
.L_x_661:
        /* <DEDUP_REMOVED lines=49> */
.L_x_664:
[----:B------:R-:W-:Y:S05]  /*aae0*/  BSYNC B0 ;  /* 0x0000000000007941 */ /* 0x000fea0003800000 */
.L_x_663:
        /* <DEDUP_REMOVED lines=49> */
.L_x_666:
[----:B------:R-:W-:Y:S05]  /*ae00*/  BSYNC B0 ;  /* 0x0000000000007941 */ /* 0x000fea0003800000 */
.L_x_665:
[----:B------:R-:W-:-:S13]  /*ae10*/  ISETP.GE.AND P0, PT, R144, c[0x0][0x27c], PT ;  /* 0x00009f0090007a0c */ /* 0x000fda0003f06270 */
        /* <DEDUP_REMOVED lines=47> */
.L_x_656:
[----:B------:R-:W-:Y:S05]  /*b110*/  BSYNC B1 ;  /* 0x0000000000017941 */ /* 0x000fea0003800000 */
.L_x_655:
[----:B------:R-:W-:-:S13]  /*b120*/  ISETP.GE.AND P0, PT, R106, R42, PT ;  /* 0x0000002a6a00720c */ /* 0x000fda0003f06270 */
[----:B------:R-:W-:Y:S05]  /*b130*/  @P0 BRA `(.L_x_667) ;  /* 0x00004b2000000947 */ /* 0x000fea0003800000 */
        /* <DEDUP_REMOVED lines=49> */
.L_x_669:
[----:B------:R-:W-:Y:S05]  /*b450*/  BSYNC B0 ;  /* 0x0000000000007941 */ /* 0x000fea0003800000 */
.L_x_668:
        /* <DEDUP_REMOVED lines=49> */
.L_x_671:
[----:B------:R-:W-:Y:S05]  /*b770*/  BSYNC B0 ;  /* 0x0000000000007941 */ /* 0x000fea0003800000 */
.L_x_670:
        /* <DEDUP_REMOVED lines=49> */
.L_x_673:
[----:B------:R-:W-:Y:S05]  /*ba90*/  BSYNC B0 ;  /* 0x0000000000007941 */ /* 0x000fea0003800000 */
.L_x_672:
        /* <DEDUP_REMOVED lines=49> */
.L_x_675:
[----:B------:R-:W-:Y:S05]  /*bdb0*/  BSYNC B0 ;  /* 0x0000000000007941 */ /* 0x000fea0003800000 */
.L_x_674:
        /* <DEDUP_REMOVED lines=49> */
.L_x_677:
[----:B------:R-:W-:Y:S05]  /*c0d0*/  BSYNC B0 ;  /* 0x0000000000007941 */ /* 0x000fea0003800000 */
.L_x_676:
        /* <DEDUP_REMOVED lines=47> */
[----:B------:R1:W-:Y:S01]  /*c3d0*/  STS.128 [R236+0x16000], R4 ;  /* 0x01600004ec007388 */ /* 0x0003e20000000c00 */
[----:B------:R-:W-:Y:S05]  /*c3e0*/  BRA `(.L_x_667) ;  /* 0x0000387000007947 */ /* 0x000fea0003800000 */
.L_x_650:
[----:B------:R-:W-:Y:S01]  /*c3f0*/  ISETP.NE.AND P0, PT, R107, 0x1, PT ;  /* 0x000000016b00780c */ /* 0x000fe20003f05270 */
[----:B------:R-:W-:Y:S01]  /*c400*/  IMAD.MOV.U32 R5, RZ, RZ, R7 ;  /* 0x000000ffff057224 */ /* 0x000fe200078e0007 */
[----:B------:R-:W-:Y:S01]  /*c410*/  SHF.R.S32.HI R84, RZ, 0x1f, R130 ;  /* 0x0000001fff547819 */ /* 0x000fe20000011482 */
[----:B------:R-:W-:Y:S01]  /*c420*/  IMAD.MOV.U32 R7, RZ, RZ, R6 ;  /* 0x000000ffff077224 */ /* 0x000fe200078e0006 */
[----:B------:R-:W-:Y:S01]  /*c430*/  SHF.R.S32.HI R81, RZ, 0x1f, R131 ;  /* 0x0000001fff517819 */ /* 0x000fe20000011483 */
[----:B------:R-:W-:Y:S01]  /*c440*/  IMAD.MOV.U32 R6, RZ, RZ, R2 ;  /* 0x000000ffff067224 */ /* 0x000fe200078e0002 */
[----:B------:R-:W-:Y:S01]  /*c450*/  LEA.HI R85, R84, R130, RZ, 0x3 ;  /* 0x0000008254557211 */ /* 0x000fe200078f18ff */
[----:B------:R-:W-:Y:S01]  /*c460*/  BSSY B0, `(.L_x_678) ;  /* 0x0000048000007945 */ /* 0x000fe20003800000 */
[----:B------:R-:W-:Y:S01]  /*c470*/  LEA.HI R82, R81, R131, RZ, 0x3 ;  /* 0x0000008351527211 */ /* 0x000fe200078f18ff */
[----:B------:R-:W-:Y:S01]  /*c480*/  CS2R R74, SRZ ;  /* 0x00000000004a7805 */ /* 0x000fe2000001ff00 */
[----:B------:R-:W-:Y:S01]  /*c490*/  SHF.R.S32.HI R29, RZ, 0x1f, R128 ;  /* 0x0000001fff1d7819 */ /* 0x000fe20000011480 */
[----:B------:R-:W-:Y:S01]  /*c4a0*/  CS2R R42, SRZ ;  /* 0x00000000002a7805 */ /* 0x000fe2000001ff00 */
[----:B------:R-:W-:Y:S01]  /*c4b0*/  CS2R R40, SRZ ;  /* 0x0000000000287805 */ /* 0x000fe2000001ff00 */
        /* <DEDUP_REMOVED lines=11> */
[----:B------:R-:W-:-:S02]  /*c570*/  SHF.R.S32.HI R77, RZ, 0x3, R85 ;  /* 0x00000003ff4d7819 */ /* 0x000fc40000011455 */
[----:B------:R-:W-:Y:S01]  /*c580*/  SHF.R.S32.HI R51, RZ, 0x3, R82 ;  /* 0x00000003ff337819 */ /* 0x000fe20000011452 */
[C---:B------:R-:W-:Y:S01]  /*c590*/  IMAD R8, R3.reuse, c[0x0][0x280], RZ ;  /* 0x0000a00003087a24 */ /* 0x040fe200078e02ff */
[----:B------:R-:W-:Y:S01]  /*c5a0*/  LEA R31, P0, R4, c[0x0][0x270], 0x1 ;  /* 0x00009c00041f7a11 */ /* 0x000fe200078008ff */
[----:B------:R-:W-:Y:S02]  /*c5b0*/  IMAD R9, R3, c[0x0][0x290], RZ ;  /* 0x0000a40003097a24 */ /* 0x000fe400078e02ff */
[C---:B------:R-:W-:Y:S02]  /*c5c0*/  IMAD R8, R0.reuse, c[0x0][0x284], R8 ;  /* 0x0000a10000087a24 */ /* 0x040fe400078e0208 */
[----:B------:R-:W-:Y:S01]  /*c5d0*/  IMAD.WIDE.U32 R2, R0, c[0x0][0x290], R6 ;  /* 0x0000a40000027a25 */ /* 0x000fe200078e0006 */
[----:B------:R1:W2:Y:S01]  /*c5e0*/  SHFL.IDX PT, R20, R31, RZ, 0x1c1f ;  /* 0x001c1fff1f147589 */ /* 0x0002a200000e0000 */
        /* <DEDUP_REMOVED lines=8> */
[----:B------:R-:W-:Y:S02]  /*c670*/  CS2R R4, SRZ ;  /* 0x0000000000047805 */ /* 0x000fe4000001ff00 */
[----:B------:R1:W3:Y:S01]  /*c680*/  SHFL.IDX PT, R21, R28, RZ, 0x1c1f ;  /* 0x001c1fff1c157589 */ /* 0x0002e200000e0000 */
[----:B------:R-:W-:-:S03]  /*c690*/  LEA.HI.X R27, R2, c[0x0][0x28c], R0, 0x1, P1 ;  /* 0x0000a300021b7a11 */ /* 0x000fc600008f0c00 */
[----:B------:R1:W4:Y:S04]  /*c6a0*/  SHFL.IDX PT, R2, R32, RZ, 0x1c1f ;  /* 0x001c1fff20027589 */ /* 0x00032800000e0000 */
[----:B------:R1:W1:Y:S02]  /*c6b0*/  SHFL.IDX PT, R3, R27, RZ, 0x1c1f ;  /* 0x001c1fff1b037589 */ /* 0x00026400000e0000 */
[----:B------:R-:W-:Y:S05]  /*c6c0*/  @P0 BRA `(.L_x_679) ;  /* 0x0000021000000947 */ /* 0x000fea0003800000 */
[----:B------:R-:W-:Y:S01]  /*c6d0*/  ISETP.GE.AND P1, PT, R128, c[0x0][0x27c], PT ;  /* 0x00009f0080007a0c */ /* 0x000fe20003f26270 */
[----:B------:R-:W-:Y:S01]  /*c6e0*/  CS2R R18, SRZ ;  /* 0x0000000000127805 */ /* 0x000fe2000001ff00 */
[----:B------:R-:W-:Y:S01]  /*c6f0*/  CS2R R16, SRZ ;  /* 0x0000000000107805 */ /* 0x000fe2000001ff00 */
[----:B------:R-:W-:Y:S01]  /*c700*/  CS2R R10, SRZ ;  /* 0x00000000000a7805 */ /* 0x000fe2000001ff00 */
[----:B------:R-:W-:-:S09]  /*c710*/  CS2R R8, SRZ ;  /* 0x0000000000087805 */ /* 0x000fd2000001ff00 */
[C---:B------:R-:W-:Y:S01]  /*c720*/  @!P1 IMAD.SHL.U32 R4, R128.reuse, 0x2, RZ ;  /* 0x0000000280049824 */ /* 0x040fe200078e00ff */
[----:B------:R-:W-:-:S04]  /*c730*/  @!P1 SHF.L.U64.HI R0, R128, 0x1, R29 ;  /* 0x0000000180009819 */ /* 0x000fc8000001021d */
[----:B--2---:R-:W-:-:S04]  /*c740*/  @!P1 IADD3 R24, P0, R20, R4, RZ ;  /* 0x0000000414189210 */ /* 0x004fc80007f1e0ff */
[----:B---3--:R-:W-:Y:S02]  /*c750*/  @!P1 IADD3.X R25, R21, R0, RZ, P0, !PT ;  /* 0x0000000015199210 */ /* 0x008fe400007fe4ff */
[----:B----4-:R-:W-:-:S05]  /*c760*/  @!P1 IADD3 R22, P0, R2, R4, RZ ;  /* 0x0000000402169210 */ /* 0x010fca0007f1e0ff */
[----:B-1----:R-:W-:Y:S01]  /*c770*/  @!P1 IMAD.X R23, R3, 0x1, R0, P0 ;  /* 0x0000000103179824 */ /* 0x002fe200000e0600 */
[----:B------:R-:W-:-:S13]  /*c780*/  ISETP.GE.AND P0, PT, R131, c[0x0][0x27c], PT ;  /* 0x00009f0083007a0c */ /* 0x000fda0003f06270 */
[----:B------:R-:W-:-:S05]  /*c790*/  @!P0 SHF.L.U32 R0, R51, 0x3, RZ ;  /* 0x0000000333008819 */ /* 0x000fca00000006ff */
[----:B------:R-:W-:-:S04]  /*c7a0*/  @!P0 IMAD.WIDE R6, R0, 0x2, R20 ;  /* 0x0000000200068825 */ /* 0x000fc800078e0214 */
[----:B------:R-:W-:Y:S01]  /*c7b0*/  @!P0 IMAD.WIDE R4, R0, 0x2, R2 ;  /* 0x0000000200048825 */ /* 0x000fe200078e0202 */
[----:B------:R1:W5:Y:S04]  /*c7c0*/  @!P0 LD.E.128 R16, [R6.64] ;  /* 0x0000000606108980 */ /* 0x000368000c101d00 */
[----:B------:R2:W5:Y:S01]  /*c7d0*/  @!P0 LD.E.128 R8, [R4.64] ;  /* 0x0000000604088980 */ /* 0x000562000c101d00 */
[----:B------:R-:W-:Y:S01]  /*c7e0*/  ISETP.GE.AND P0, PT, R130, c[0x0][0x27c], PT ;  /* 0x00009f0082007a0c */ /* 0x000fe20003f06270 */
[----:B------:R-:W-:Y:S01]  /*c7f0*/  CS2R R42, SRZ ;  /* 0x00000000002a7805 */ /* 0x000fe2000001ff00 */
[----:B------:R-:W-:Y:S01]  /*c800*/  CS2R R40, SRZ ;  /* 0x0000000000287805 */ /* 0x000fe2000001ff00 */
[----:B------:R-:W-:-:S10]  /*c810*/  CS2R R46, SRZ ;  /* 0x00000000002e7805 */ /* 0x000fd4000001ff00 */
[----:B------:R-:W-:Y:S01]  /*c820*/  @!P0 IMAD.SHL.U32 R0, R77, 0x8, RZ ;  /* 0x000000084d008824 */ /* 0x000fe200078e00ff */
[----:B------:R-:W-:Y:S01]  /*c830*/  CS2R R44, SRZ ;  /* 0x00000000002c7805 */ /* 0x000fe2000001ff00 */
[----:B------:R-:W-:Y:S01]  /*c840*/  CS2R R14, SRZ ;  /* 0x00000000000e7805 */ /* 0x000fe2000001ff00 */
[----:B------:R-:W-:Y:S01]  /*c850*/  CS2R R12, SRZ ;  /* 0x00000000000c7805 */ /* 0x000fe2000001ff00 */
[----:B------:R-:W-:Y:S01]  /*c860*/  @!P0 IMAD.WIDE R2, R0, 0x2, R2 ;  /* 0x0000000200028825 */ /* 0x000fe200078e0202 */
[----:B-1----:R-:W-:-:S04]  /*c870*/  CS2R R6, SRZ ;  /* 0x0000000000067805 */ /* 0x002fc8000001ff00 */
[----:B------:R1:W5:Y:S01]  /*c880*/  @!P0 LD.E.128 R44, [R2.64] ;  /* 0x00000006022c8980 */ /* 0x000362000c101d00 */
[----:B--2---:R-:W-:-:S03]  /*c890*/  @!P0 IMAD.WIDE R4, R0, 0x2, R20 ;  /* 0x0000000200048825 */ /* 0x004fc600078e0214 */
[----:B------:R1:W5:Y:S04]  /*c8a0*/  @!P1 LD.E.128 R12, [R24.64] ;  /* 0x00000006180c9980 */ /* 0x000368000c101d00 */
[----:B------:R2:W5:Y:S02]  /*c8b0*/  @!P0 LD.E.128 R40, [R4.64] ;  /* 0x0000000604288980 */ /* 0x000564000c101d00 */
[----:B--2---:R-:W-:-:S06]  /*c8c0*/  CS2R R4, SRZ ;  /* 0x0000000000047805 */ /* 0x004fcc000001ff00 */
[----:B------:R1:W5:Y:S02]  /*c8d0*/  @!P1 LD.E.128 R4, [R22.64] ;  /* 0x0000000616049980 */ /* 0x000364000c101d00 */
.L_x_679:
[----:B------:R-:W-:Y:S05]  /*c8e0*/  BSYNC B0 ;  /* 0x0000000000007941 */ /* 0x000fea0003800000 */
.L_x_678:
        /* <DEDUP_REMOVED lines=31> */
[----:B------:R-:W-:Y:S01]  /*cae0*/  CS2R R62, SRZ ;  /* 0x00000000003e7805 */ /* 0x000fe2000001ff00 */
[----:B------:R-:W-:Y:S01]  /*caf0*/  MOV R3, R47 ;  /* 0x0000002f00037202 */ /* 0x000fe20000000f00 */
[----:B------:R-:W-:Y:S01]  /*cb00*/  CS2R R60, SRZ ;  /* 0x00000000003c7805 */ /* 0x000fe2000001ff00 */
        /* <DEDUP_REMOVED lines=11> */
[----:B------:R-:W2:Y:S01]  /*cbc0*/  SHFL.IDX PT, R2, R32, 0x1, 0x1c1f ;  /* 0x003c1f0020027f89 */ /* 0x000ea200000e0000 */
[----:B------:R-:W-:Y:S01]  /*cbd0*/  CS2R R52, SRZ ;  /* 0x0000000000347805 */ /* 0x000fe2000001ff00 */
[----:B------:R-:W-:Y:S01]  /*cbe0*/  CS2R R70, SRZ ;  /* 0x0000000000467805 */ /* 0x000fe2000001ff00 */
[----:B------:R-:W-:Y:S01]  /*cbf0*/  PRMT R36, R0, 0x5410, R23 ;  /* 0x0000541000247816 */ /* 0x000fe20000000017 */
[----:B------:R3:W4:Y:S01]  /*cc00*/  SHFL.IDX PT, R20, R31, 0x1, 0x1c1f ;  /* 0x003c1f001f147f89 */ /* 0x00072200000e0000 */
[----:B------:R-:W-:Y:S01]  /*cc10*/  CS2R R68, SRZ ;  /* 0x0000000000447805 */ /* 0x000fe2000001ff00 */
[----:B------:R-:W-:Y:S01]  /*cc20*/  CS2R R66, SRZ ;  /* 0x0000000000427805 */ /* 0x000fe2000001ff00 */
[----:B------:R-:W-:Y:S01]  /*cc30*/  CS2R R64, SRZ ;  /* 0x0000000000407805 */ /* 0x000fe2000001ff00 */
[----:B------:R1:W1:Y:S01]  /*cc40*/  SHFL.IDX PT, R3, R27, 0x1, 0x1c1f ;  /* 0x003c1f001b037f89 */ /* 0x00026200000e0000 */
[----:B------:R-:W-:Y:S01]  /*cc50*/  CS2R R58, SRZ ;  /* 0x00000000003a7805 */ /* 0x000fe2000001ff00 */
[----:B------:R-:W-:Y:S01]  /*cc60*/  CS2R R56, SRZ ;  /* 0x0000000000387805 */ /* 0x000fe2000001ff00 */
[----:B---3--:R-:W-:Y:S01]  /*cc70*/  PRMT R31, R22, 0x7610, R31 ;  /* 0x00007610161f7816 */ /* 0x008fe2000000001f */
[----:B------:R-:W-:Y:S05]  /*cc80*/  @P0 BRA `(.L_x_681) ;  /* 0x0000021000000947 */ /* 0x000fea0003800000 */
[----:B--2-4-:R-:W-:Y:S01]  /*cc90*/  ISETP.GE.AND P1, PT, R128, c[0x0][0x27c], PT ;  /* 0x00009f0080007a0c */ /* 0x014fe20003f26270 */
[----:B------:R-:W-:Y:S01]  /*cca0*/  CS2R R62, SRZ ;  /* 0x00000000003e7805 */ /* 0x000fe2000001ff00 */
[----:B------:R-:W-:Y:S01]  /*ccb0*/  CS2R R60, SRZ ;  /* 0x00000000003c7805 */ /* 0x000fe2000001ff00 */
[----:B------:R-:W-:Y:S01]  /*ccc0*/  CS2R R66, SRZ ;  /* 0x0000000000427805 */ /* 0x000fe2000001ff00 */
[----:B------:R-:W-:-:S09]  /*ccd0*/  CS2R R64, SRZ ;  /* 0x0000000000407805 */ /* 0x000fd2000001ff00 */
[C---:B------:R-:W-:Y:S01]  /*cce0*/  @!P1 IMAD.SHL.U32 R0, R128.reuse, 0x2, RZ ;  /* 0x0000000280009824 */ /* 0x040fe200078e00ff */
[----:B------:R-:W-:-:S04]  /*ccf0*/  @!P1 SHF.L.U64.HI R23, R128, 0x1, R29 ;  /* 0x0000000180179819 */ /* 0x000fc8000001021d */
[----:B------:R-:W-:-:S04]  /*cd00*/  @!P1 IADD3 R24, P0, R20, R0, RZ ;  /* 0x0000000014189210 */ /* 0x000fc80007f1e0ff */
[----:B-1----:R-:W-:Y:S02]  /*cd10*/  @!P1 IADD3.X R25, R21, R23, RZ, P0, !PT ;  /* 0x0000001715199210 */ /* 0x002fe400007fe4ff */
[----:B------:R-:W-:-:S05]  /*cd20*/  @!P1 IADD3 R22, P0, R2, R0, RZ ;  /* 0x0000000002169210 */ /* 0x000fca0007f1e0ff */
[----:B------:R-:W-:Y:S01]  /*cd30*/  @!P1 IMAD.X R23, R3, 0x1, R23, P0 ;  /* 0x0000000103179824 */ /* 0x000fe200000e0617 */
        /* <DEDUP_REMOVED lines=9> */
[----:B------:R-:W-:Y:S01]  /*cdd0*/  CS2R R70, SRZ ;  /* 0x0000000000467805 */ /* 0x000fe2000001ff00 */
[----:B------:R-:W-:Y:S01]  /*cde0*/  CS2R R68, SRZ ;  /* 0x0000000000447805 */ /* 0x000fe2000001ff00 */
[----:B------:R-:W-:Y:S01]  /*cdf0*/  CS2R R54, SRZ ;  /* 0x0000000000367805 */ /* 0x000fe2000001ff00 */
[----:B------:R-:W-:Y:S01]  /*ce00*/  CS2R R52, SRZ ;  /* 0x0000000000347805 */ /* 0x000fe2000001ff00 */
[----:B------:R-:W-:Y:S01]  /*ce10*/  CS2R R58, SRZ ;  /* 0x00000000003a7805 */ /* 0x000fe2000001ff00 */
[----:B------:R-:W-:-:S04]  /*ce20*/  CS2R R56, SRZ ;  /* 0x0000000000387805 */ /* 0x000fc8000001ff00 */
[----:B------:R1:W5:Y:S01]  /*ce30*/  @!P1 LD.E.128 R52, [R24.64] ;  /* 0x0000000618349980 */ /* 0x000362000c101d00 */
[----:B------:R-:W-:-:S03]  /*ce40*/  @!P0 IMAD.SHL.U32 R0, R77, 0x8, RZ ;  /* 0x000000084d008824 */ /* 0x000fc600078e00ff */
[----:B------:R1:W5:Y:S01]  /*ce50*/  @!P1 LD.E.128 R56, [R22.64] ;  /* 0x0000000616389980 */ /* 0x000362000c101d00 */
[----:B------:R-:W-:-:S04]  /*ce60*/  @!P0 IMAD.WIDE R20, R0, 0x2, R20 ;  /* 0x0000000200148825 */ /* 0x000fc800078e0214 */
[----:B------:R-:W-:Y:S01]  /*ce70*/  @!P0 IMAD.WIDE R2, R0, 0x2, R2 ;  /* 0x0000000200028825 */ /* 0x000fe200078e0202 */
[----:B------:R1:W5:Y:S04]  /*ce80*/  @!P0 LD.E.128 R72, [R20.64] ;  /* 0x0000000614488980 */ /* 0x000368000c101d00 */
[----:B------:R1:W5:Y:S02]  /*ce90*/  @!P0 LD.E.128 R68, [R2.64] ;  /* 0x0000000602448980 */ /* 0x000364000c101d00 */
.L_x_681:
[----:B--2-4-:R-:W-:Y:S05]  /*cea0*/  BSYNC B0 ;  /* 0x0000000000007941 */ /* 0x014fea0003800000 */
.L_x_680:
        /* <DEDUP_REMOVED lines=47> */
[----:B------:R1:W5:Y:S04]  /*d1a0*/  LDL R111, [R1+0x10] ;  /* 0x00001000016f7983 */ /* 0x0003680000100800 */
[----:B------:R1:W5:Y:S01]  /*d1b0*/  LDL R110, [R1+0x14] ;  /* 0x00001400016e7983 */ /* 0x0003620000100800 */
[----:B------:R-:W-:Y:S01]  /*d1c0*/  ISETP.GE.AND P0, PT, R128, c[0x0][0x27c], PT ;  /* 0x00009f0080007a0c */ /* 0x000fe20003f06270 */
[----:B------:R-:W-:-:S12]  /*d1d0*/  BSSY B0, `(.L_x_684) ;  /* 0x000006c000007945 */ /* 0x000fd80003800000 */
[----:B------:R-:W-:Y:S05]  /*d1e0*/  @P0 BRA `(.L_x_685) ;  /* 0x000006a000000947 */ /* 0x000fea0003800000 */
[----:B------:R-:W-:Y:S01]  /*d1f0*/  IMAD.MOV.U32 R3, RZ, RZ, c[0x0][0x27c] ;  /* 0x00009f00ff037624 */ /* 0x000fe200078e00ff */
[----:B-----5:R-:W-:Y:S02]  /*d200*/  LOP3.LUT R0, R111, 0x38, R128, 0xf8, !PT ;  /* 0x000000386f007812 */ /* 0x020fe400078ef880 */
[----:B------:R-:W-:Y:S02]  /*d210*/  SHF.R.U64 R4, R4, 0x10, R5 ;  /* 0x0000001004047819 */ /* 0x000fe40000001205 */
[----:B------:R-:W-:Y:S02]  /*d220*/  LEA.HI R3, R3, R109, RZ, 0x1d ;  /* 0x0000006d03037211 */ /* 0x000fe400078fe8ff */
[----:B------:R-:W-:Y:S02]  /*d230*/  LOP3.LUT R0, R139, R0, R110, 0xf6, !PT ;  /* 0x000000008b007212 */ /* 0x000fe400078ef66e */
[----:B------:R-:W-:Y:S01]  /*d240*/  SHF.R.S32.HI R20, RZ, 0x1f, R3 ;  /* 0x0000001fff147819 */ /* 0x000fe20000011403 */
[----:B------:R-:W-:Y:S01]  /*d250*/  IMAD.SHL.U32 R2, R3, 0x8, RZ ;  /* 0x0000000803027824 */ /* 0x000fe200078e00ff */
[----:B------:R-:W-:-:S02]  /*d260*/  LEA R48, R0, 0xc100, 0x1 ;  /* 0x0000c10000307811 */ /* 0x000fc400078e08ff */
[----:B------:R-:W-:Y:S02]  /*d270*/  LEA.HI R3, R20, R3, RZ, 0x3 ;  /* 0x0000000314037211 */ /* 0x000fe400078f18ff */
[----:B------:R-:W-:Y:S01]  /*d280*/  LOP3.LUT R2, R111, 0x38, R2, 0xf8, !PT ;  /* 0x000000386f027812 */ /* 0x000fe200078ef802 */
[----:B------:R-:W2:Y:S01]  /*d290*/  LDS.128 R24, [R48] ;  /* 0x0000000030187984 */ /* 0x000ea20000000c00 */
[----:B------:R-:W-:Y:S01]  /*d2a0*/  SHF.R.U64 R12, R12, 0x10, R13 ;  /* 0x000000100c0c7819 */ /* 0x000fe2000000120d */
[----:B------:R-:W-:Y:S01]  /*d2b0*/  IMAD.SHL.U32 R3, R3, 0x400, RZ ;  /* 0x0000040003037824 */ /* 0x000fe200078e00ff */
[----:B------:R-:W-:Y:S02]  /*d2c0*/  LOP3.LUT R0, R2, R110, RZ, 0x3c, !PT ;  /* 0x0000006e02007212 */ /* 0x000fe400078e3cff */
[----:B------:R-:W-:Y:S02]  /*d2d0*/  PRMT R31, R31, 0x5410, R4 ;  /* 0x000054101f1f7816 */ /* 0x000fe40000000004 */
[----:B------:R-:W-:-:S02]  /*d2e0*/  LOP3.LUT R2, R3, 0x7fffe000, RZ, 0xc0, !PT ;  /* 0x7fffe00003027812 */ /* 0x000fc400078ec0ff */
[----:B------:R-:W-:Y:S02]  /*d2f0*/  SHF.R.U32.HI R3, RZ, 0x10, R5 ;  /* 0x00000010ff037819 */ /* 0x000fe40000011605 */
[----:B------:R-:W-:Y:S02]  /*d300*/  IADD3 R0, R0, R2, R139 ;  /* 0x0000000200007210 */ /* 0x000fe40007ffe08b */
[----:B------:R-:W-:Y:S02]  /*d310*/  SHF.R.U32.HI R2, RZ, 0x10, R15 ;  /* 0x00000010ff027819 */ /* 0x000fe4000001160f */
[--C-:B------:R-:W-:Y:S01]  /*d320*/  SHF.R.U64 R5, R6, 0x10, R7.reuse ;  /* 0x0000001006057819 */ /* 0x100fe20000001207 */
[----:B------:R-:W-:Y:S01]  /*d330*/  IMAD.SHL.U32 R39, R0, 0x2, RZ ;  /* 0x0000000200277824 */ /* 0x000fe200078e00ff */
[----:B------:R-:W-:Y:S02]  /*d340*/  SHF.R.U32.HI R6, RZ, 0x10, R7 ;  /* 0x00000010ff067819 */ /* 0x000fe40000011607 */
[----:B------:R-:W-:-:S02]  /*d350*/  PRMT R32, R37, 0x5432, R2 ;  /* 0x0000543225207816 */ /* 0x000fc40000000002 */
[----:B------:R-:W3:Y:S01]  /*d360*/  LDS.128 R20, [R39+0xc100] ;  /* 0x00c1000027147984 */ /* 0x000ee20000000c00 */
[----:B------:R-:W-:Y:S02]  /*d370*/  PRMT R29, R37, 0x5410, R5 ;  /* 0x00005410251d7816 */ /* 0x000fe40000000005 */
[----:B------:R-:W-:Y:S02]  /*d380*/  SHF.R.U32.HI R0, RZ, 0x10, R13 ;  /* 0x00000010ff007819 */ /* 0x000fe4000001160d */
[C---:B------:R-:W-:Y:S02]  /*d390*/  PRMT R30, R36.reuse, 0x5410, R3 ;  /* 0x00005410241e7816 */ /* 0x040fe40000000003 */
[----:B------:R-:W-:Y:S02]  /*d3a0*/  PRMT R28, R36, 0x5432, R6 ;  /* 0x00005432241c7816 */ /* 0x000fe40000000006 */
[----:B------:R-:W-:Y:S02]  /*d3b0*/  SHF.R.U64 R13, R14, 0x10, R15 ;  /* 0x000000100e0d7819 */ /* 0x000fe4000000120f */
[----:B------:R-:W-:-:S02]  /*d3c0*/  PRMT R35, R35, 0x5410, R12 ;  /* 0x0000541023237816 */ /* 0x000fc4000000000c */
[----:B------:R-:W-:Y:S02]  /*d3d0*/  PRMT R34, R34, 0x5410, R0 ;  /* 0x0000541022227816 */ /* 0x000fe40000000000 */
[----:B------:R-:W-:Y:S01]  /*d3e0*/  PRMT R33, R33, 0x5410, R13 ;  /* 0x0000541021217816 */ /* 0x000fe2000000000d */
[C---:B--2---:R-:W-:Y:S01]  /*d3f0*/  IMAD.U32 R38, R24.reuse, 0x10000, RZ ;  /* 0x0001000018267824 */ /* 0x044fe200078e00ff */
[----:B------:R-:W-:Y:S01]  /*d400*/  LOP3.LUT R37, R24, 0xffff0000, RZ, 0xc0, !PT ;  /* 0xffff000018257812 */ /* 0x000fe200078ec0ff */
[C---:B------:R-:W-:Y:S01]  /*d410*/  IMAD.U32 R36, R25.reuse, 0x10000, RZ ;  /* 0x0001000019247824 */ /* 0x040fe200078e00ff */
[----:B------:R-:W-:Y:S01]  /*d420*/  LOP3.LUT R24, R25, 0xffff0000, RZ, 0xc0, !PT ;  /* 0xffff000019187812 */ /* 0x000fe200078ec0ff */
[C---:B------:R-:W-:Y:S01]  /*d430*/  IMAD.U32 R15, R26.reuse, 0x10000, RZ ;  /* 0x000100001a0f7824 */ /* 0x040fe200078e00ff */
[----:B------:R-:W-:Y:S01]  /*d440*/  LOP3.LUT R25, R26, 0xffff0000, RZ, 0xc0, !PT ;  /* 0xffff00001a197812 */ /* 0x000fe200078ec0ff */
[----:B------:R-:W-:Y:S01]  /*d450*/  IMAD.U32 R14, R27, 0x10000, RZ ;  /* 0x000100001b0e7824 */ /* 0x000fe200078e00ff */
[----:B------:R-:W-:-:S02]  /*d460*/  SHF.L.U32 R26, R31, 0x10, RZ ;  /* 0x000000101f1a7819 */ /* 0x000fc400000006ff */
[----:B------:R-:W-:Y:S01]  /*d470*/  LOP3.LUT R13, R27, 0xffff0000, RZ, 0xc0, !PT ;  /* 0xffff00001b0d7812 */ /* 0x000fe200078ec0ff */
[----:B------:R-:W-:Y:S01]  /*d480*/  IMAD.U32 R27, R30, 0x10000, RZ ;  /* 0x000100001e1b7824 */ /* 0x000fe200078e00ff */
[----:B------:R-:W-:Y:S01]  /*d490*/  LOP3.LUT R31, R31, 0xffff0000, RZ, 0xc0, !PT ;  /* 0xffff00001f1f7812 */ /* 0x000fe200078ec0ff */
[C---:B---3--:R-:W-:Y:S01]  /*d4a0*/  IMAD.U32 R12, R20.reuse, 0x10000, RZ ;  /* 0x00010000140c7824 */ /* 0x048fe200078e00ff */
[----:B------:R-:W-:Y:S01]  /*d4b0*/  LOP3.LUT R7, R20, 0xffff0000, RZ, 0xc0, !PT ;  /* 0xffff000014077812 */ /* 0x000fe200078ec0ff */
[C---:B------:R-:W-:Y:S01]  /*d4c0*/  IMAD.U32 R6, R21.reuse, 0x10000, RZ ;  /* 0x0001000015067824 */ /* 0x040fe200078e00ff */
[----:B------:R-:W-:Y:S01]  /*d4d0*/  LOP3.LUT R5, R21, 0xffff0000, RZ, 0xc0, !PT ;  /* 0xffff000015057812 */ /* 0x000fe200078ec0ff */
[----:B------:R-:W-:Y:S01]  /*d4e0*/  IMAD.U32 R21, R35, 0x10000, RZ ;  /* 0x0001000023157824 */ /* 0x000fe200078e00ff */
[C---:B------:R-:W-:Y:S01]  /*d4f0*/  LOP3.LUT R0, R23.reuse, 0xffff0000, RZ, 0xc0, !PT ;  /* 0xffff000017007812 */ /* 0x040fe200078ec0ff */
[----:B------:R-:W-:Y:S01]  /*d500*/  FMUL.FTZ R20, R12, R26 ;  /* 0x0000001a0c147220 */ /* 0x000fe20000410000 */
[----:B------:R-:W-:Y:S01]  /*d510*/  LOP3.LUT R3, R22, 0xffff0000, RZ, 0xc0, !PT ;  /* 0xffff000016037812 */ /* 0x000fe200078ec0ff */
[----:B------:R-:W-:Y:S01]  /*d520*/  IMAD.U32 R2, R23, 0x10000, RZ ;  /* 0x0001000017027824 */ /* 0x000fe200078e00ff */
[----:B------:R-:W-:Y:S01]  /*d530*/  SHF.L.U32 R23, R28, 0x10, RZ ;  /* 0x000000101c177819 */ /* 0x000fe200000006ff */
[----:B------:R-:W-:-:S02]  /*d540*/  FMUL.FTZ R12, R12, R21 ;  /* 0x000000150c0c7220 */ /* 0x000fc40000410000 */
[----:B------:R-:W-:Y:S02]  /*d550*/  FFMA.FTZ R50, R38, R21, -R20 ;  /* 0x0000001526327223 */ /* 0x000fe40000010814 */
[----:B------:R-:W-:Y:S02]  /*d560*/  IMAD.U32 R21, R34, 0x10000, RZ ;  /* 0x0001000022157824 */ /* 0x000fe400078e00ff */
[----:B------:R-:W-:Y:S02]  /*d570*/  IMAD.U32 R4, R22, 0x10000, RZ ;  /* 0x0001000016047824 */ /* 0x000fe400078e00ff */
[----:B------:R-:W-:Y:S02]  /*d580*/  IMAD.U32 R22, R32, 0x10000, RZ ;  /* 0x0001000020167824 */ /* 0x000fe400078e00ff */
[----:B------:R-:W-:Y:S02]  /*d590*/  FFMA.FTZ R49, R38, R26, R12 ;  /* 0x0000001a26317223 */ /* 0x000fe4000001000c */
[----:B------:R-:W-:-:S02]  /*d5a0*/  FMUL.FTZ R20, R6, R27 ;  /* 0x0000001b06147220 */ /* 0x000fc40000410000 */
[----:B------:R-:W-:Y:S02]  /*d5b0*/  FMUL.FTZ R12, R6, R21 ;  /* 0x00000015060c7220 */ /* 0x000fe40000410000 */
[C---:B------:R-:W-:Y:S02]  /*d5c0*/  FMUL.FTZ R6, R2.reuse, R23 ;  /* 0x0000001702067220 */ /* 0x040fe40000410000 */
[-C--:B------:R-:W-:Y:S02]  /*d5d0*/  FMUL.FTZ R2, R2, R22.reuse ;  /* 0x0000001602027220 */ /* 0x080fe40000410000 */
[----:B------:R-:W-:Y:S02]  /*d5e0*/  FFMA.FTZ R26, R36, R27, R12 ;  /* 0x0000001b241a7223 */ /* 0x000fe4000001000c */
[----:B------:R-:W-:Y:S01]  /*d5f0*/  FFMA.FTZ R27, R14, R22, -R6 ;  /* 0x000000160e1b7223 */ /* 0x000fe20000010806 */
[----:B------:R-:W-:Y:S01]  /*d600*/  LOP3.LUT R6, R35, 0xffff0000, RZ, 0xc0, !PT ;  /* 0xffff000023067812 */ /* 0x000fe200078ec0ff */
[----:B------:R-:W-:Y:S01]  /*d610*/  FFMA.FTZ R38, R36, R21, -R20 ;  /* 0x0000001524267223 */ /* 0x000fe20000010814 */
[----:B------:R-:W-:Y:S01]  /*d620*/  LOP3.LUT R21, R34, 0xffff0000, RZ, 0xc0, !PT ;  /* 0xffff000022157812 */ /* 0x000fe200078ec0ff */
[----:B------:R-:W-:Y:S01]  /*d630*/  FFMA.FTZ R23, R14, R23, R2 ;  /* 0x000000170e177223 */ /* 0x000fe20000010002 */
[----:B------:R-:W-:Y:S01]  /*d640*/  LOP3.LUT R20, R30, 0xffff0000, RZ, 0xc0, !PT ;  /* 0xffff00001e147812 */ /* 0x000fe200078ec0ff */
[----:B------:R-:W-:-:S02]  /*d650*/  FMUL.FTZ R2, R7, R31 ;  /* 0x0000001f07027220 */ /* 0x000fc40000410000 */
[C---:B------:R-:W-:Y:S01]  /*d660*/  IMAD.U32 R30, R29.reuse, 0x10000, RZ ;  /* 0x000100001d1e7824 */ /* 0x040fe200078e00ff */
[----:B------:R-:W-:Y:S01]  /*d670*/  LOP3.LUT R29, R29, 0xffff0000, RZ, 0xc0, !PT ;  /* 0xffff00001d1d7812 */ /* 0x000fe200078ec0ff */
[-C--:B------:R-:W-:Y:S02]  /*d680*/  FFMA.FTZ R12, R37, R6.reuse, -R2 ;  /* 0x00000006250c7223 */ /* 0x080fe40000010802 */
[----:B------:R-:W-:Y:S02]  /*d690*/  FMUL.FTZ R7, R7, R6 ;  /* 0x0000000607077220 */ /* 0x000fe40000410000 */
[----:B------:R-:W-:Y:S01]  /*d6a0*/  FMUL.FTZ R2, R5, R21 ;  /* 0x0000001505027220 */ /* 0x000fe20000410000 */
[----:B------:R-:W-:Y:S01]  /*d6b0*/  F2FP.BF16.PACK_AB R12, R12, R50 ;  /* 0x000000320c0c723e */ /* 0x000fe200000010ff */
[----:B------:R-:W-:Y:S02]  /*d6c0*/  IMAD.U32 R14, R33, 0x10000, RZ ;  /* 0x00010000210e7824 */ /* 0x000fe400078e00ff */
[----:B------:R-:W-:-:S02]  /*d6d0*/  FMUL.FTZ R6, R5, R20 ;  /* 0x0000001405067220 */ /* 0x000fc40000410000 */
[----:B------:R-:W-:Y:S02]  /*d6e0*/  FMUL.FTZ R5, R4, R30 ;  /* 0x0000001e04057220 */ /* 0x000fe40000410000 */
[C---:B------:R-:W-:Y:S02]  /*d6f0*/  FFMA.FTZ R20, R24.reuse, R20, R2 ;  /* 0x0000001418147223 */ /* 0x040fe40000010002 */
[----:B------:R-:W-:Y:S01]  /*d700*/  FFMA.FTZ R21, R24, R21, -R6 ;  /* 0x0000001518157223 */ /* 0x000fe20000010806 */
[----:B------:R-:W-:Y:S01]  /*d710*/  LOP3.LUT R6, R33, 0xffff0000, RZ, 0xc0, !PT ;  /* 0xffff000021067812 */ /* 0x000fe200078ec0ff */
[-C--:B------:R-:W-:Y:S01]  /*d720*/  FMUL.FTZ R2, R4, R14.reuse ;  /* 0x0000000e04027220 */ /* 0x080fe20000410000 */
[----:B------:R-:W-:Y:S01]  /*d730*/  LOP3.LUT R24, R28, 0xffff0000, RZ, 0xc0, !PT ;  /* 0xffff00001c187812 */ /* 0x000fe200078ec0ff */
[----:B------:R-:W-:Y:S01]  /*d740*/  FFMA.FTZ R14, R15, R14, -R5 ;  /* 0x0000000e0f0e7223 */ /* 0x000fe20000010805 */
[----:B------:R-:W-:Y:S01]  /*d750*/  LOP3.LUT R5, R32, 0xffff0000, RZ, 0xc0, !PT ;  /* 0xffff000020057812 */ /* 0x000fe200078ec0ff */
[----:B------:R-:W-:-:S02]  /*d760*/  FFMA.FTZ R22, R37, R31, R7 ;  /* 0x0000001f25167223 */ /* 0x000fc40000010007 */
[----:B------:R-:W-:Y:S02]  /*d770*/  FFMA.FTZ R7, R15, R30, R2 ;  /* 0x0000001e0f077223 */ /* 0x000fe40000010002 */
[C---:B------:R-:W-:Y:S02]  /*d780*/  FMUL.FTZ R4, R3.reuse, R29 ;  /* 0x0000001d03047220 */ /* 0x040fe40000410000 */
[----:B------:R-:W-:Y:S02]  /*d790*/  FMUL.FTZ R3, R3, R6 ;  /* 0x0000000603037220 */ /* 0x000fe40000410000 */
[C---:B------:R-:W-:Y:S02]  /*d7a0*/  FMUL.FTZ R2, R0.reuse, R24 ;  /* 0x0000001800027220 */ /* 0x040fe40000410000 */
[----:B------:R-:W-:Y:S02]  /*d7b0*/  FMUL.FTZ R0, R0, R5 ;  /* 0x0000000500007220 */ /* 0x000fe40000410000 */
[C---:B------:R-:W-:Y:S01]  /*d7c0*/  FFMA.FTZ R6, R25.reuse, R6, -R4 ;  /* 0x0000000619067223 */ /* 0x040fe20000010804 */
[----:B------:R-:W-:Y:S01]  /*d7d0*/  F2FP.BF16.PACK_AB R4, R22, R49 ;  /* 0x000000311604723e */ /* 0x000fe200000010ff */
[----:B------:R-:W-:-:S02]  /*d7e0*/  FFMA.FTZ R3, R25, R29, R3 ;  /* 0x0000001d19037223 */ /* 0x000fc40000010003 */
[C---:B------:R-:W-:Y:S01]  /*d7f0*/  FFMA.FTZ R2, R13.reuse, R5, -R2 ;  /* 0x000000050d027223 */ /* 0x040fe20000010802 */
[----:B------:R-:W-:Y:S01]  /*d800*/  F2FP.BF16.PACK_AB R14, R6, R14 ;  /* 0x0000000e060e723e */ /* 0x000fe200000010ff */
[----:B------:R-:W-:Y:S01]  /*d810*/  FFMA.FTZ R0, R13, R24, R0 ;  /* 0x000000180d007223 */ /* 0x000fe20000010000 */
[----:B------:R-:W-:Y:S02]  /*d820*/  F2FP.BF16.PACK_AB R13, R21, R38 ;  /* 0x00000026150d723e */ /* 0x000fe400000010ff */
[----:B------:R-:W-:Y:S02]  /*d830*/  F2FP.BF16.PACK_AB R6, R3, R7 ;  /* 0x000000070306723e */ /* 0x000fe400000010ff */
[----:B------:R-:W-:Y:S02]  /*d840*/  F2FP.BF16.PACK_AB R15, R2, R27 ;  /* 0x0000001b020f723e */ /* 0x000fe400000010ff */
[----:B------:R-:W-:Y:S02]  /*d850*/  F2FP.BF16.PACK_AB R5, R20, R26 ;  /* 0x0000001a1405723e */ /* 0x000fe400000010ff */
[----:B------:R-:W-:Y:S01]  /*d860*/  F2FP.BF16.PACK_AB R7, R0, R23 ;  /* 0x000000170007723e */ /* 0x000fe200000010ff */
[----:B------:R2:W-:Y:S04]  /*d870*/  STS.128 [R48], R12 ;  /* 0x0000000c30007388 */ /* 0x0005e80000000c00 */
[----:B------:R2:W-:Y:S02]  /*d880*/  STS.128 [R39+0xc100], R4 ;  /* 0x00c1000427007388 */ /* 0x0005e40000000c00 */
.L_x_685:
[----:B------:R-:W-:Y:S05]  /*d890*/  BSYNC B0 ;  /* 0x0000000000007941 */ /* 0x000fea0003800000 */
.L_x_684:
[----:B------:R-:W-:Y:S01]  /*d8a0*/  ISETP.GE.AND P0, PT, R131, c[0x0][0x27c], PT ;  /* 0x00009f0083007a0c */ /* 0x000fe20003f06270 */
[----:B------:R-:W-:-:S12]  /*d8b0*/  BSSY B0, `(.L_x_686) ;  /* 0x0000070000007945 */ /* 0x000fd80003800000 */
[----:B------:R-:W-:Y:S05]  /*d8c0*/  @P0 BRA `(.L_x_687) ;  /* 0x000006e000000947 */ /* 0x000fea0003800000 */
[----:B------:R-:W-:Y:S01]  /*d8d0*/  IMAD.MOV.U32 R0, RZ, RZ, c[0x0][0x27c] ;  /* 0x00009f00ff007624 */ /* 0x000fe200078e00ff */
[----:B------:R-:W-:Y:S02]  /*d8e0*/  LEA.HI R2, R81, R131, RZ, 0x6 ;  /* 0x0000008351027211 */ /* 0x000fe400078f30ff */
[----:B-----5:R-:W-:Y:S02]  /*d8f0*/  LOP3.LUT R3, R111, 0x38, R82, 0xf8, !PT ;  /* 0x000000386f037812 */ /* 0x020fe400078ef852 */
[----:B------:R-:W-:Y:S01]  /*d900*/  LEA.HI R0, R0, R51, RZ, 0x1d ;  /* 0x0000003300007211 */ /* 0x000fe200078fe8ff */
[----:B------:R-:W-:Y:S01]  /*d910*/  IMAD.SHL.U32 R2, R2, 0x80, RZ ;  /* 0x0000008002027824 */ /* 0x000fe200078e00ff */
[----:B--2---:R-:W-:Y:S02]  /*d920*/  LOP3.LUT R4, R3, R110, RZ, 0x3c, !PT ;  /* 0x0000006e03047212 */ /* 0x004fe400078e3cff */
[----:B------:R-:W-:Y:S01]  /*d930*/  SHF.R.S32.HI R5, RZ, 0x1f, R0 ;  /* 0x0000001fff057819 */ /* 0x000fe20000011400 */
[----:B------:R-:W-:Y:S01]  /*d940*/  IMAD.SHL.U32 R6, R0, 0x8, RZ ;  /* 0x0000000800067824 */ /* 0x000fe200078e00ff */
[----:B------:R-:W-:-:S02]  /*d950*/  LOP3.LUT R2, R2, 0xffffe000, RZ, 0xc0, !PT ;  /* 0xffffe00002027812 */ /* 0x000fc400078ec0ff */
[----:B------:R-:W-:Y:S02]  /*d960*/  LEA.HI R3, R5, R0, RZ, 0x3 ;  /* 0x0000000005037211 */ /* 0x000fe400078f18ff */
[----:B------:R-:W-:Y:S02]  /*d970*/  IADD3 R0, R4, R2, R139 ;  /* 0x0000000204007210 */ /* 0x000fe40007ffe08b */
[----:B------:R-:W-:Y:S01]  /*d980*/  LOP3.LUT R5, R111, 0x38, R6, 0xf8, !PT ;  /* 0x000000386f057812 */ /* 0x000fe200078ef806 */
[----:B------:R-:W-:Y:S01]  /*d990*/  IMAD.SHL.U32 R2, R3, 0x400, RZ ;  /* 0x0000040003027824 */ /* 0x000fe200078e00ff */
[----:B------:R-:W-:Y:S02]  /*d9a0*/  LEA R29, R0, 0xc100, 0x1 ;  /* 0x0000c100001d7811 */ /* 0x000fe400078e08ff */
[----:B------:R-:W-:Y:S02]  /*d9b0*/  LOP3.LUT R3, R5, R110, RZ, 0x3c, !PT ;  /* 0x0000006e05037212 */ /* 0x000fe400078e3cff */
[----:B------:R-:W-:Y:S01]  /*d9c0*/  LOP3.LUT R0, R2, 0x7fffe000, RZ, 0xc0, !PT ;  /* 0x7fffe00002007812 */ /* 0x000fe200078ec0ff */
[----:B------:R-:W2:Y:S01]  /*d9d0*/  LDS.128 R12, [R29] ;  /* 0x000000001d0c7984 */ /* 0x000ea20000000c00 */
[----:B------:R-:W-:-:S02]  /*d9e0*/  SHF.R.U64 R16, R16, 0x10, R17 ;  /* 0x0000001010107819 */ /* 0x000fc40000001211 */
[----:B------:R-:W-:Y:S02]  /*d9f0*/  IADD3 R0, R3, R0, R139 ;  /* 0x0000000003007210 */ /* 0x000fe40007ffe08b */
[--C-:B------:R-:W-:Y:S02]  /*da00*/  SHF.R.U64 R8, R8, 0x10, R9.reuse ;  /* 0x0000001008087819 */ /* 0x100fe40000001209 */
[----:B------:R-:W-:Y:S01]  /*da10*/  SHF.R.U32.HI R3, RZ, 0x10, R9 ;  /* 0x00000010ff037819 */ /* 0x000fe20000011609 */
[----:B------:R-:W-:Y:S01]  /*da20*/  IMAD.SHL.U32 R28, R0, 0x2, RZ ;  /* 0x00000002001c7824 */ /* 0x000fe200078e00ff */
[----:B------:R-:W-:Y:S02]  /*da30*/  SHF.R.U32.HI R0, RZ, 0x10, R17 ;  /* 0x00000010ff007819 */ /* 0x000fe40000011611 */
[----:B------:R-:W-:Y:S02]  /*da40*/  SHF.R.U64 R17, R18, 0x10, R19 ;  /* 0x0000001012117819 */ /* 0x000fe40000001213 */
[----:B------:R-:W3:Y:S01]  /*da50*/  LDS.128 R4, [R28+0xc100] ;  /* 0x00c100001c047984 */ /* 0x000ee20000000c00 */
[----:B------:R-:W-:-:S02]  /*da60*/  SHF.R.U64 R9, R10, 0x10, R11 ;  /* 0x000000100a097819 */ /* 0x000fc4000000120b */
[----:B------:R-:W-:Y:S02]  /*da70*/  PRMT R26, R83, 0x5432, R17 ;  /* 0x00005432531a7816 */ /* 0x000fe40000000011 */
[----:B------:R-:W-:Y:S02]  /*da80*/  SHF.R.U32.HI R2, RZ, 0x10, R19 ;  /* 0x00000010ff027819 */ /* 0x000fe40000011613 */
[----:B------:R-:W-:Y:S02]  /*da90*/  SHF.R.U32.HI R10, RZ, 0x10, R11 ;  /* 0x00000010ff0a7819 */ /* 0x000fe4000001160b */
[----:B------:R-:W-:Y:S02]  /*daa0*/  PRMT R17, R78, 0x5432, R8 ;  /* 0x000054324e117816 */ /* 0x000fe40000000008 */
[----:B------:R-:W-:Y:S02]  /*dab0*/  PRMT R19, R80, 0x5432, R16 ;  /* 0x0000543250137816 */ /* 0x000fe40000000010 */
[----:B------:R-:W-:Y:S01]  /*dac0*/  PRMT R23, R79, 0x5410, R10 ;  /* 0x000054104f177816 */ /* 0x000fe2000000000a */
[----:B------:R-:W-:Y:S01]  /*dad0*/  IMAD.U32 R31, R17, 0x10000, RZ ;  /* 0x00010000111f7824 */ /* 0x000fe200078e00ff */
[----:B------:R-:W-:Y:S01]  /*dae0*/  PRMT R16, R78, 0x5410, R3 ;  /* 0x000054104e107816 */ /* 0x000fe20000000003 */
[----:B------:R-:W-:Y:S01]  /*daf0*/  IMAD.U32 R30, R19, 0x10000, RZ ;  /* 0x00010000131e7824 */ /* 0x000fe200078e00ff */
[----:B------:R-:W-:Y:S01]  /*db00*/  PRMT R24, R79, 0x5432, R9 ;  /* 0x000054324f187816 */ /* 0x000fe20000000009 */
[----:B------:R-:W-:Y:S01]  /*db10*/  IMAD.U32 R33, R23, 0x10000, RZ ;  /* 0x0001000017217824 */ /* 0x000fe200078e00ff */
[----:B------:R-:W-:Y:S01]  /*db20*/  PRMT R18, R80, 0x5410, R0 ;  /* 0x0000541050127816 */ /* 0x000fe20000000000 */
[----:B------:R-:W-:Y:S01]  /*db30*/  IMAD.U32 R34, R16, 0x10000, RZ ;  /* 0x0001000010227824 */ /* 0x000fe200078e00ff */
[----:B------:R-:W-:Y:S01]  /*db40*/  PRMT R25, R83, 0x5410, R2 ;  /* 0x0000541053197816 */ /* 0x000fe20000000002 */
[C---:B--2---:R-:W-:Y:S01]  /*db50*/  IMAD.U32 R22, R12.reuse, 0x10000, RZ ;  /* 0x000100000c167824 */ /* 0x044fe200078e00ff */
[----:B------:R-:W-:Y:S01]  /*db60*/  LOP3.LUT R21, R12, 0xffff0000, RZ, 0xc0, !PT ;  /* 0xffff00000c157812 */ /* 0x000fe200078ec0ff */
[C---:B------:R-:W-:Y:S01]  /*db70*/  IMAD.U32 R12, R14.reuse, 0x10000, RZ ;  /* 0x000100000e0c7824 */ /* 0x040fe200078e00ff */
[----:B------:R-:W-:Y:S01]  /*db80*/  LOP3.LUT R27, R14, 0xffff0000, RZ, 0xc0, !PT ;  /* 0xffff00000e1b7812 */ /* 0x000fe200078ec0ff */
[C---:B------:R-:W-:Y:S01]  /*db90*/  IMAD.U32 R11, R15.reuse, 0x10000, RZ ;  /* 0x000100000f0b7824 */ /* 0x040fe200078e00ff */
[----:B------:R-:W-:Y:S01]  /*dba0*/  LOP3.LUT R14, R15, 0xffff0000, RZ, 0xc0, !PT ;  /* 0xffff00000f0e7812 */ /* 0x000fe200078ec0ff */
[C---:B------:R-:W-:Y:S01]  /*dbb0*/  IMAD.U32 R20, R13.reuse, 0x10000, RZ ;  /* 0x000100000d147824 */ /* 0x040fe200078e00ff */
[----:B------:R-:W-:Y:S01]  /*dbc0*/  LOP3.LUT R13, R13, 0xffff0000, RZ, 0xc0, !PT ;  /* 0xffff00000d0d7812 */ /* 0x000fe200078ec0ff */
[C---:B---3--:R-:W-:Y:S01]  /*dbd0*/  IMAD.U32 R10, R4.reuse, 0x10000, RZ ;  /* 0x00010000040a7824 */ /* 0x048fe200078e00ff */
[----:B------:R-:W-:Y:S01]  /*dbe0*/  LOP3.LUT R9, R4, 0xffff0000, RZ, 0xc0, !PT ;  /* 0xffff000004097812 */ /* 0x000fe200078ec0ff */
[C---:B------:R-:W-:Y:S01]  /*dbf0*/  IMAD.U32 R4, R6.reuse, 0x10000, RZ ;  /* 0x0001000006047824 */ /* 0x040fe200078e00ff */
[----:B------:R-:W-:Y:S01]  /*dc00*/  LOP3.LUT R3, R6, 0xffff0000, RZ, 0xc0, !PT ;  /* 0xffff000006037812 */ /* 0x000fe200078ec0ff */
[C---:B------:R-:W-:Y:S01]  /*dc10*/  FMUL.FTZ R15, R10.reuse, R31 ;  /* 0x0000001f0a0f7220 */ /* 0x040fe20000410000 */
[----:B------:R-:W-:Y:S01]  /*dc20*/  LOP3.LUT R0, R7, 0xffff0000, RZ, 0xc0, !PT ;  /* 0xffff000007007812 */ /* 0x000fe200078ec0ff */
[C---:B------:R-:W-:Y:S01]  /*dc30*/  IMAD.U32 R8, R5.reuse, 0x10000, RZ ;  /* 0x0001000005087824 */ /* 0x040fe200078e00ff */
[----:B------:R-:W-:Y:S01]  /*dc40*/  LOP3.LUT R5, R5, 0xffff0000, RZ, 0xc0, !PT ;  /* 0xffff000005057812 */ /* 0x000fe200078ec0ff */
[----:B------:R-:W-:-:S02]  /*dc50*/  FMUL.FTZ R6, R10, R30 ;  /* 0x0000001e0a067220 */ /* 0x000fc40000410000 */
[----:B------:R-:W-:Y:S02]  /*dc60*/  FFMA.FTZ R32, R22, R30, -R15 ;  /* 0x0000001e16207223 */ /* 0x000fe4000001080f */
[----:B------:R-:W-:Y:S02]  /*dc70*/  IMAD.U32 R2, R7, 0x10000, RZ ;  /* 0x0001000007027824 */ /* 0x000fe400078e00ff */
[C---:B------:R-:W-:Y:S01]  /*dc80*/  IMAD.U32 R15, R18.reuse, 0x10000, RZ ;  /* 0x00010000120f7824 */ /* 0x040fe200078e00ff */
[----:B------:R-:W-:Y:S01]  /*dc90*/  LOP3.LUT R18, R18, 0xffff0000, RZ, 0xc0, !PT ;  /* 0xffff000012127812 */ /* 0x000fe200078ec0ff */
[----:B------:R-:W-:Y:S02]  /*dca0*/  FMUL.FTZ R10, R8, R34 ;  /* 0x00000022080a7220 */ /* 0x000fe40000410000 */
[----:B------:R-:W-:Y:S02]  /*dcb0*/  FFMA.FTZ R31, R22, R31, R6 ;  /* 0x0000001f161f7223 */ /* 0x000fe40000010006 */
[----:B------:R-:W-:-:S02]  /*dcc0*/  IMAD.U32 R22, R25, 0x10000, RZ ;  /* 0x0001000019167824 */ /* 0x000fc400078e00ff */
[-C--:B------:R-:W-:Y:S02]  /*dcd0*/  FMUL.FTZ R7, R8, R15.reuse ;  /* 0x0000000f08077220 */ /* 0x080fe40000410000 */
[----:B------:R-:W-:Y:S01]  /*dce0*/  FFMA.FTZ R30, R20, R15, -R10 ;  /* 0x0000000f141e7223 */ /* 0x000fe2000001080a */
[----:B------:R-:W-:Y:S01]  /*dcf0*/  LOP3.LUT R15, R17, 0xffff0000, RZ, 0xc0, !PT ;  /* 0xffff0000110f7812 */ /* 0x000fe200078ec0ff */
[CC--:B------:R-:W-:Y:S02]  /*dd00*/  FMUL.FTZ R6, R2.reuse, R33.reuse ;  /* 0x0000002102067220 */ /* 0x0c0fe40000410000 */
[----:B------:R-:W-:Y:S02]  /*dd10*/  FMUL.FTZ R2, R2, R22 ;  /* 0x0000001602027220 */ /* 0x000fe40000410000 */
[----:B------:R-:W-:Y:S01]  /*dd20*/  FFMA.FTZ R20, R20, R34, R7 ;  /* 0x0000002214147223 */ /* 0x000fe20000010007 */
[----:B------:R-:W-:Y:S01]  /*dd30*/  LOP3.LUT R7, R19, 0xffff0000, RZ, 0xc0, !PT ;  /* 0xffff000013077812 */ /* 0x000fe200078ec0ff */
[----:B------:R-:W-:-:S02]  /*dd40*/  FFMA.FTZ R17, R11, R33, R2 ;  /* 0x000000210b117223 */ /* 0x000fc40000010002 */
[----:B------:R-:W-:Y:S01]  /*dd50*/  FFMA.FTZ R22, R11, R22, -R6 ;  /* 0x000000160b167223 */ /* 0x000fe20000010806 */
[----:B------:R-:W-:Y:S01]  /*dd60*/  LOP3.LUT R11, R16, 0xffff0000, RZ, 0xc0, !PT ;  /* 0xffff0000100b7812 */ /* 0x000fe200078ec0ff */
[----:B------:R-:W-:Y:S01]  /*dd70*/  FMUL.FTZ R2, R9, R15 ;  /* 0x0000000f09027220 */ /* 0x000fe20000410000 */
[C---:B------:R-:W-:Y:S01]  /*dd80*/  LOP3.LUT R16, R24.reuse, 0xffff0000, RZ, 0xc0, !PT ;  /* 0xffff000018107812 */ /* 0x040fe200078ec0ff */
[----:B------:R-:W-:Y:S02]  /*dd90*/  IMAD.U32 R19, R24, 0x10000, RZ ;  /* 0x0001000018137824 */ /* 0x000fe400078e00ff */
[-C--:B------:R-:W-:Y:S02]  /*dda0*/  FFMA.FTZ R8, R21, R7.reuse, -R2 ;  /* 0x0000000715087223 */ /* 0x080fe40000010802 */
[----:B------:R-:W-:Y:S02]  /*ddb0*/  FMUL.FTZ R6, R9, R7 ;  /* 0x0000000709067220 */ /* 0x000fe40000410000 */
[----:B------:R-:W-:Y:S01]  /*ddc0*/  FMUL.FTZ R2, R5, R18 ;  /* 0x0000001205027220 */ /* 0x000fe20000410000 */
[----:B------:R-:W-:Y:S01]  /*ddd0*/  F2FP.BF16.PACK_AB R8, R8, R32 ;  /* 0x000000200808723e */ /* 0x000fe200000010ff */
[----:B------:R-:W-:-:S02]  /*dde0*/  IMAD.U32 R10, R26, 0x10000, RZ ;  /* 0x000100001a0a7824 */ /* 0x000fc400078e00ff */
[----:B------:R-:W-:Y:S02]  /*ddf0*/  FMUL.FTZ R7, R5, R11 ;  /* 0x0000000b05077220 */ /* 0x000fe40000410000 */
[----:B------:R-:W-:Y:S02]  /*de00*/  FMUL.FTZ R5, R4, R19 ;  /* 0x0000001304057220 */ /* 0x000fe40000410000 */
[----:B------:R-:W-:Y:S02]  /*de10*/  FFMA.FTZ R11, R13, R11, R2 ;  /* 0x0000000b0d0b7223 */ /* 0x000fe40000010002 */
[----:B------:R-:W-:Y:S01]  /*de20*/  FFMA.FTZ R15, R21, R15, R6 ;  /* 0x0000000f150f7223 */ /* 0x000fe20000010006 */
[----:B------:R-:W-:Y:S01]  /*de30*/  LOP3.LUT R6, R26, 0xffff0000, RZ, 0xc0, !PT ;  /* 0xffff00001a067812 */ /* 0x000fe200078ec0ff */
[----:B------:R-:W-:Y:S01]  /*de40*/  FFMA.FTZ R9, R13, R18, -R7 ;  /* 0x000000120d097223 */ /* 0x000fe20000010807 */
[----:B------:R-:W-:Y:S01]  /*de50*/  LOP3.LUT R13, R23, 0xffff0000, RZ, 0xc0, !PT ;  /* 0xffff0000170d7812 */ /* 0x000fe200078ec0ff */
[----:B------:R-:W-:-:S02]  /*de60*/  FMUL.FTZ R2, R4, R10 ;  /* 0x0000000a04027220 */ /* 0x000fc40000410000 */
[C---:B------:R-:W-:Y:S01]  /*de70*/  FFMA.FTZ R10, R12.reuse, R10, -R5 ;  /* 0x0000000a0c0a7223 */ /* 0x040fe20000010805 */
[----:B------:R-:W-:Y:S01]  /*de80*/  LOP3.LUT R5, R25, 0xffff0000, RZ, 0xc0, !PT ;  /* 0xffff000019057812 */ /* 0x000fe200078ec0ff */
[----:B------:R-:W-:Y:S01]  /*de90*/  FFMA.FTZ R7, R12, R19, R2 ;  /* 0x000000130c077223 */ /* 0x000fe20000010002 */
[----:B------:R-:W-:Y:S01]  /*dea0*/  F2FP.BF16.PACK_AB R9, R9, R30 ;  /* 0x0000001e0909723e */ /* 0x000fe200000010ff */
[C---:B------:R-:W-:Y:S02]  /*deb0*/  FMUL.FTZ R4, R3.reuse, R16 ;  /* 0x0000001003047220 */ /* 0x040fe40000410000 */
[----:B------:R-:W-:Y:S02]  /*dec0*/  FMUL.FTZ R3, R3, R6 ;  /* 0x0000000603037220 */ /* 0x000fe40000410000 */
[C---:B------:R-:W-:Y:S02]  /*ded0*/  FMUL.FTZ R2, R0.reuse, R13 ;  /* 0x0000000d00027220 */ /* 0x040fe40000410000 */
[----:B------:R-:W-:-:S02]  /*dee0*/  FMUL.FTZ R0, R0, R5 ;  /* 0x0000000500007220 */ /* 0x000fc40000410000 */
[----:B------:R-:W-:Y:S01]  /*def0*/  FFMA.FTZ R6, R27, R6, -R4 ;  /* 0x000000061b067223 */ /* 0x000fe20000010804 */
[----:B------:R-:W-:Y:S01]  /*df00*/  F2FP.BF16.PACK_AB R4, R15, R31 ;  /* 0x0000001f0f04723e */ /* 0x000fe200000010ff */
[----:B------:R-:W-:Y:S02]  /*df10*/  FFMA.FTZ R3, R27, R16, R3 ;  /* 0x000000101b037223 */ /* 0x000fe40000010003 */
[C---:B------:R-:W-:Y:S01]  /*df20*/  FFMA.FTZ R2, R14.reuse, R5, -R2 ;  /* 0x000000050e027223 */ /* 0x040fe20000010802 */
[----:B------:R-:W-:Y:S01]  /*df30*/  F2FP.BF16.PACK_AB R5, R11, R20 ;  /* 0x000000140b05723e */ /* 0x000fe200000010ff */
[----:B------:R-:W-:Y:S01]  /*df40*/  FFMA.FTZ R0, R14, R13, R0 ;  /* 0x0000000d0e007223 */ /* 0x000fe20000010000 */
[----:B------:R-:W-:Y:S02]  /*df50*/  F2FP.BF16.PACK_AB R10, R6, R10 ;  /* 0x0000000a060a723e */ /* 0x000fe400000010ff */
[----:B------:R-:W-:Y:S02]  /*df60*/  F2FP.BF16.PACK_AB R6, R3, R7 ;  /* 0x000000070306723e */ /* 0x000fe400000010ff */
[----:B------:R-:W-:-:S02]  /*df70*/  F2FP.BF16.PACK_AB R11, R2, R22 ;  /* 0x00000016020b723e */ /* 0x000fc400000010ff */
[----:B------:R-:W-:-:S03]  /*df80*/  F2FP.BF16.PACK_AB R7, R0, R17 ;  /* 0x000000110007723e */ /* 0x000fc600000010ff */
[----:B------:R2:W-:Y:S04]  /*df90*/  STS.128 [R29], R8 ;  /* 0x000000081d007388 */ /* 0x0005e80000000c00 */
[----:B------:R2:W-:Y:S02]  /*dfa0*/  STS.128 [R28+0xc100], R4 ;  /* 0x00c100041c007388 */ /* 0x0005e40000000c00 */
.L_x_687:
[----:B------:R-:W-:Y:S05]  /*dfb0*/  BSYNC B0 ;  /* 0x0000000000007941 */ /* 0x000fea0003800000 */
.L_x_686:
[----:B------:R-:W-:-:S13]  /*dfc0*/  ISETP.GE.AND P0, PT, R130, c[0x0][0x27c], PT ;  /* 0x00009f0082007a0c */ /* 0x000fda0003f06270 */
[----:B------:R-:W-:Y:S05]  /*dfd0*/  @P0 BRA `(.L_x_683) ;  /* 0x000006e000000947 */ /* 0x000fea0003800000 */
[----:B------:R-:W-:Y:S01]  /*dfe0*/  IMAD.MOV.U32 R0, RZ, RZ, c[0x0][0x27c] ;  /* 0x00009f00ff007624 */ /* 0x000fe200078e00ff */
[----:B------:R-:W-:Y:S02]  /*dff0*/  LEA.HI R2, R84, R130, RZ, 0x6 ;  /* 0x0000008254027211 */ /* 0x000fe400078f30ff */
[----:B-----5:R-:W-:Y:S02]  /*e000*/  LOP3.LUT R3, R111, 0x38, R85, 0xf8, !PT ;  /* 0x000000386f037812 */ /* 0x020fe400078ef855 */
[----:B------:R-:W-:Y:S01]  /*e010*/  LEA.HI R0, R0, R77, RZ, 0x1d ;  /* 0x0000004d00007211 */ /* 0x000fe200078fe8ff */
[----:B------:R-:W-:Y:S01]  /*e020*/  IMAD.SHL.U32 R2, R2, 0x80, RZ ;  /* 0x0000008002027824 */ /* 0x000fe200078e00ff */
[----:B------:R-:W-:Y:S02]  /*e030*/  LOP3.LUT R3, R3, R110, RZ, 0x3c, !PT ;  /* 0x0000006e03037212 */ /* 0x000fe400078e3cff */
[----:B--2---:R-:W-:Y:S01]  /*e040*/  SHF.R.S32.HI R4, RZ, 0x1f, R0 ;  /* 0x0000001fff047819 */ /* 0x004fe20000011400 */
        /* <DEDUP_REMOVED lines=12> */
[----:B------:R-:W-:Y:S02]  /*e110*/  PRMT R16, R86, 0x5432, R13 ;  /* 0x0000543256107816 */ /* 0x000fe4000000000d */
[----:B------:R-:W-:Y:S01]  /*e120*/  SHF.R.U64 R14, R46, 0x10, R47 ;  /* 0x000000102e0e7819 */ /* 0x000fe2000000122f */
[----:B------:R-:W-:Y:S01]  /*e130*/  IMAD.SHL.U32 R27, R0, 0x2, RZ ;  /* 0x00000002001b7824 */ /* 0x000fe200078e00ff */
[----:B------:R-:W-:Y:S01]  /*e140*/  SHF.R.U64 R0, R40, 0x10, R41 ;  /* 0x0000001028007819 */ /* 0x000fe20000001229 */
[----:B------:R-:W-:Y:S01]  /*e150*/  IMAD.U32 R29, R16, 0x10000, RZ ;  /* 0x00010000101d7824 */ /* 0x000fe200078e00ff */
[----:B------:R-:W-:Y:S02]  /*e160*/  SHF.R.U32.HI R19, RZ, 0x10, R47 ;  /* 0x00000010ff137819 */ /* 0x000fe4000001162f */
[----:B------:R-:W3:Y:S01]  /*e170*/  LDS.128 R4, [R27+0xc100] ;  /* 0x00c100001b047984 */ /* 0x000ee20000000c00 */
[----:B------:R-:W-:-:S02]  /*e180*/  SHF.R.U64 R3, R42, 0x10, R43 ;  /* 0x000000102a037819 */ /* 0x000fc4000000122b */
[----:B------:R-:W-:Y:S02]  /*e190*/  PRMT R18, R88, 0x5432, R0 ;  /* 0x0000543258127816 */ /* 0x000fe40000000000 */
[----:B------:R-:W-:Y:S02]  /*e1a0*/  SHF.R.U32.HI R15, RZ, 0x10, R45 ;  /* 0x00000010ff0f7819 */ /* 0x000fe4000001162d */
[C---:B------:R-:W-:Y:S01]  /*e1b0*/  PRMT R23, R87.reuse, 0x5432, R14 ;  /* 0x0000543257177816 */ /* 0x040fe2000000000e */
[----:B------:R-:W-:Y:S01]  /*e1c0*/  IMAD.U32 R30, R18, 0x10000, RZ ;  /* 0x00010000121e7824 */ /* 0x000fe200078e00ff */
[----:B------:R-:W-:Y:S02]  /*e1d0*/  PRMT R22, R87, 0x5410, R19 ;  /* 0x0000541057167816 */ /* 0x000fe40000000013 */
[----:B------:R-:W-:Y:S02]  /*e1e0*/  SHF.R.U32.HI R2, RZ, 0x10, R41 ;  /* 0x00000010ff027819 */ /* 0x000fe40000011629 */
[----:B------:R-:W-:Y:S01]  /*e1f0*/  PRMT R25, R89, 0x5432, R3 ;  /* 0x0000543259197816 */ /* 0x000fe20000000003 */
[----:B------:R-:W-:Y:S01]  /*e200*/  IMAD.U32 R33, R22, 0x10000, RZ ;  /* 0x0001000016217824 */ /* 0x000fe200078e00ff */
[----:B------:R-:W-:-:S02]  /*e210*/  PRMT R15, R86, 0x5410, R15 ;  /* 0x00005410560f7816 */ /* 0x000fc4000000000f */
[----:B------:R-:W-:Y:S02]  /*e220*/  LOP3.LUT R32, R16, 0xffff0000, RZ, 0xc0, !PT ;  /* 0xffff000010207812 */ /* 0x000fe400078ec0ff */
[----:B------:R-:W-:Y:S01]  /*e230*/  PRMT R17, R88, 0x5410, R2 ;  /* 0x0000541058117816 */ /* 0x000fe20000000002 */
[----:B------:R-:W-:Y:S01]  /*e240*/  IMAD.U32 R31, R15, 0x10000, RZ ;  /* 0x000100000f1f7824 */ /* 0x000fe200078e00ff */
[----:B------:R-:W-:-:S03]  /*e250*/  SHF.R.U32.HI R12, RZ, 0x10, R43 ;  /* 0x00000010ff0c7819 */ /* 0x000fc6000001162b */
        /* <DEDUP_REMOVED lines=14> */
[----:B------:R-:W-:Y:S01]  /*e340*/  FMUL.FTZ R6, R10, R29 ;  /* 0x0000001d0a067220 */ /* 0x000fe20000410000 */
[C---:B------:R-:W-:Y:S01]  /*e350*/  LOP3.LUT R0, R7.reuse, 0xffff0000, RZ, 0xc0, !PT ;  /* 0xffff000007007812 */ /* 0x040fe200078ec0ff */
[----:B------:R-:W-:-:S02]  /*e360*/  IMAD.U32 R2, R7, 0x10000, RZ ;  /* 0x0001000007027824 */ /* 0x000fc400078e00ff */
[-C--:B------:R-:W-:Y:S01]  /*e370*/  FMUL.FTZ R7, R10, R30.reuse ;  /* 0x0000001e0a077220 */ /* 0x080fe20000410000 */
[----:B------:R-:W-:Y:S01]  /*e380*/  LOP3.LUT R10, R18, 0xffff0000, RZ, 0xc0, !PT ;  /* 0xffff0000120a7812 */ /* 0x000fe200078ec0ff */
[----:B------:R-:W-:Y:S02]  /*e390*/  FFMA.FTZ R30, R21, R30, -R6 ;  /* 0x0000001e151e7223 */ /* 0x000fe40000010806 */
[C---:B------:R-:W-:Y:S01]  /*e3a0*/  IMAD.U32 R8, R5.reuse, 0x10000, RZ ;  /* 0x0001000005087824 */ /* 0x040fe200078e00ff */
[----:B------:R-:W-:Y:S01]  /*e3b0*/  LOP3.LUT R5, R5, 0xffff0000, RZ, 0xc0, !PT ;  /* 0xffff000005057812 */ /* 0x000fe200078ec0ff */
[----:B------:R-:W-:Y:S02]  /*e3c0*/  FMUL.FTZ R6, R9, R32 ;  /* 0x0000002009067220 */ /* 0x000fe40000410000 */
[----:B------:R-:W-:Y:S02]  /*e3d0*/  FFMA.FTZ R29, R21, R29, R7 ;  /* 0x0000001d151d7223 */ /* 0x000fe40000010007 */
[----:B------:R-:W-:-:S02]  /*e3e0*/  FFMA.FTZ R21, R20, R10, -R6 ;  /* 0x0000000a14157223 */ /* 0x000fc40000010806 */
[CC--:B------:R-:W-:Y:S02]  /*e3f0*/  FMUL.FTZ R7, R8.reuse, R31.reuse ;  /* 0x0000001f08077220 */ /* 0x0c0fe40000410000 */
[----:B------:R-:W-:Y:S01]  /*e400*/  FMUL.FTZ R6, R8, R16 ;  /* 0x0000001008067220 */ /* 0x000fe20000410000 */
[----:B------:R-:W-:Y:S01]  /*e410*/  LOP3.LUT R8, R15, 0xffff0000, RZ, 0xc0, !PT ;  /* 0xffff00000f087812 */ /* 0x000fe200078ec0ff */
[----:B------:R-:W-:Y:S02]  /*e420*/  FMUL.FTZ R9, R9, R10 ;  /* 0x0000000a09097220 */ /* 0x000fe40000410000 */
[C---:B------:R-:W-:Y:S02]  /*e430*/  FFMA.FTZ R16, R19.reuse, R16, -R7 ;  /* 0x0000001013107223 */ /* 0x040fe40000010807 */
[----:B------:R-:W-:Y:S02]  /*e440*/  FFMA.FTZ R19, R19, R31, R6 ;  /* 0x0000001f13137223 */ /* 0x000fe40000010006 */
[----:B------:R-:W-:Y:S01]  /*e450*/  FFMA.FTZ R18, R20, R32, R9 ;  /* 0x0000002014127223 */ /* 0x000fe20000010009 */
[----:B------:R-:W-:Y:S01]  /*e460*/  LOP3.LUT R9, R17, 0xffff0000, RZ, 0xc0, !PT ;  /* 0xffff000011097812 */ /* 0x000fe200078ec0ff */
[----:B------:R-:W-:Y:S01]  /*e470*/  IMAD.U32 R7, R24, 0x10000, RZ ;  /* 0x0001000018077824 */ /* 0x000fe200078e00ff */
[----:B------:R-:W-:Y:S01]  /*e480*/  LOP3.LUT R17, R23, 0xffff0000, RZ, 0xc0, !PT ;  /* 0xffff000017117812 */ /* 0x000fe200078ec0ff */
[----:B------:R-:W-:-:S02]  /*e490*/  FMUL.FTZ R6, R2, R33 ;  /* 0x0000002102067220 */ /* 0x000fc40000410000 */
[----:B------:R-:W-:Y:S02]  /*e4a0*/  IMAD.U32 R20, R23, 0x10000, RZ ;  /* 0x0001000017147824 */ /* 0x000fe400078e00ff */
[-C--:B------:R-:W-:Y:S02]  /*e4b0*/  FMUL.FTZ R2, R2, R7.reuse ;  /* 0x0000000702027220 */ /* 0x080fe40000410000 */
[----:B------:R-:W-:Y:S02]  /*e4c0*/  FFMA.FTZ R15, R12, R7, -R6 ;  /* 0x000000070c0f7223 */ /* 0x000fe40000010806 */
[----:B------:R-:W-:Y:S02]  /*e4d0*/  FMUL.FTZ R7, R5, R8 ;  /* 0x0000000805077220 */ /* 0x000fe40000410000 */
[----:B------:R-:W-:Y:S02]  /*e4e0*/  IMAD.U32 R10, R25, 0x10000, RZ ;  /* 0x00010000190a7824 */ /* 0x000fe400078e00ff */
[----:B------:R-:W-:-:S02]  /*e4f0*/  FMUL.FTZ R6, R5, R9 ;  /* 0x0000000905067220 */ /* 0x000fc40000410000 */
[----:B------:R-:W-:Y:S02]  /*e500*/  FMUL.FTZ R5, R4, R20 ;  /* 0x0000001404057220 */ /* 0x000fe40000410000 */
[----:B------:R-:W-:Y:S02]  /*e510*/  FFMA.FTZ R12, R12, R33, R2 ;  /* 0x000000210c0c7223 */ /* 0x000fe40000010002 */
[C---:B------:R-:W-:Y:S02]  /*e520*/  FFMA.FTZ R9, R14.reuse, R9, -R7 ;  /* 0x000000090e097223 */ /* 0x040fe40000010807 */
[----:B------:R-:W-:Y:S01]  /*e530*/  FFMA.FTZ R14, R14, R8, R6 ;  /* 0x000000080e0e7223 */ /* 0x000fe20000010006 */
[----:B------:R-:W-:Y:S01]  /*e540*/  LOP3.LUT R6, R25, 0xffff0000, RZ, 0xc0, !PT ;  /* 0xffff000019067812 */ /* 0x000fe200078ec0ff */
[-C--:B------:R-:W-:Y:S01]  /*e550*/  FMUL.FTZ R2, R4, R10.reuse ;  /* 0x0000000a04027220 */ /* 0x080fe20000410000 */
[----:B------:R-:W-:Y:S01]  /*e560*/  LOP3.LUT R8, R22, 0xffff0000, RZ, 0xc0, !PT ;  /* 0xffff000016087812 */ /* 0x000fe200078ec0ff */
[C---:B------:R-:W-:Y:S01]  /*e570*/  FFMA.FTZ R10, R13.reuse, R10, -R5 ;  /* 0x0000000a0d0a7223 */ /* 0x040fe20000010805 */
[----:B------:R-:W-:Y:S01]  /*e580*/  LOP3.LUT R5, R24, 0xffff0000, RZ, 0xc0, !PT ;  /* 0xffff000018057812 */ /* 0x000fe200078ec0ff */
[----:B------:R-:W-:Y:S01]  /*e590*/  FFMA.FTZ R7, R13, R20, R2 ;  /* 0x000000140d077223 */ /* 0x000fe20000010002 */
[----:B------:R-:W-:Y:S01]  /*e5a0*/  F2FP.BF16.PACK_AB R9, R9, R16 ;  /* 0x000000100909723e */ /* 0x000fe200000010ff */
[----:B------:R-:W-:-:S02]  /*e5b0*/  FMUL.FTZ R4, R3, R17 ;  /* 0x0000001103047220 */ /* 0x000fc40000410000 */
[----:B------:R-:W-:Y:S02]  /*e5c0*/  FMUL.FTZ R3, R3, R6 ;  /* 0x0000000603037220 */ /* 0x000fe40000410000 */
[C---:B------:R-:W-:Y:S02]  /*e5d0*/  FMUL.FTZ R2, R0.reuse, R8 ;  /* 0x0000000800027220 */ /* 0x040fe40000410000 */
[----:B------:R-:W-:Y:S02]  /*e5e0*/  FMUL.FTZ R0, R0, R5 ;  /* 0x0000000500007220 */ /* 0x000fe40000410000 */
[----:B------:R-:W-:Y:S01]  /*e5f0*/  FFMA.FTZ R6, R26, R6, -R4 ;  /* 0x000000061a067223 */ /* 0x000fe20000010804 */
[----:B------:R-:W-:Y:S01]  /*e600*/  F2FP.BF16.PACK_AB R4, R18, R29 ;  /* 0x0000001d1204723e */ /* 0x000fe200000010ff */
[----:B------:R-:W-:Y:S02]  /*e610*/  FFMA.FTZ R3, R26, R17, R3 ;  /* 0x000000111a037223 */ /* 0x000fe40000010003 */
[C---:B------:R-:W-:Y:S01]  /*e620*/  FFMA.FTZ R2, R11.reuse, R5, -R2 ;  /* 0x000000050b027223 */ /* 0x040fe20000010802 */
        /* <DEDUP_REMOVED lines=9> */
.L_x_683:
[----:B------:R-:W-:Y:S05]  /*e6c0*/  BSYNC B1 ;  /* 0x0000000000017941 */ /* 0x000fea0003800000 */
.L_x_682:
[----:B------:R-:W-:-:S13]  /*e6d0*/  ISETP.GE.AND P0, PT, R106, R76, PT ;  /* 0x0000004c6a00720c */ /* 0x000fda0003f06270 */
[----:B------:R-:W-:Y:S05]  /*e6e0*/  @P0 BRA `(.L_x_667) ;  /* 0x0000157000000947 */ /* 0x000fea0003800000 */
[----:B------:R-:W-:Y:S01]  /*e6f0*/  ISETP.GE.AND P0, PT, R128, c[0x0][0x27c], PT ;  /* 0x00009f0080007a0c */ /* 0x000fe20003f06270 */
[----:B------:R-:W-:Y:S01]  /*e700*/  IMAD.SHL.U32 R0, R106, 0x40, RZ ;  /* 0x000000406a007824 */ /* 0x000fe200078e00ff */
[----:B------:R-:W-:Y:S01]  /*e710*/  SHF.R.S32.HI R2, RZ, 0x1f, R106 ;  /* 0x0000001fff027819 */ /* 0x000fe2000001146a */
[----:B------:R-:W-:Y:S03]  /*e720*/  BSSY B0, `(.L_x_688) ;  /* 0x0000071000007945 */ /* 0x000fe60003800000 */
[----:B------:R-:W-:Y:S02]  /*e730*/  LEA.HI R2, R2, R106, RZ, 0x3 ;  /* 0x0000006a02027211 */ /* 0x000fe400078f18ff */
[----:B------:R-:W-:-:S03]  /*e740*/  LOP3.LUT R0, R0, 0x1c0, RZ, 0xc0, !PT ;  /* 0x000001c000007812 */ /* 0x000fc600078ec0ff */
[----:B------:R-:W-:Y:S01]  /*e750*/  IMAD.SHL.U32 R2, R2, 0x40, RZ ;  /* 0x0000004002027824 */ /* 0x000fe200078e00ff */
[----:B------:R-:W-:-:S04]  /*e760*/  SHF.R.U32.HI R37, RZ, 0x3, R0 ;  /* 0x00000003ff257819 */ /* 0x000fc80000011600 */
[----:B--2---:R-:W-:Y:S01]  /*e770*/  LOP3.LUT R28, R2, 0xfffffe00, RZ, 0xc0, !PT ;  /* 0xfffffe00021c7812 */ /* 0x004fe200078ec0ff */
[----:B------:R-:W-:Y:S05]  /*e780*/  @P0 BRA `(.L_x_689) ;  /* 0x000006a000000947 */ /* 0x000fea0003800000 */
[----:B------:R-:W-:Y:S01]  /*e790*/  IMAD.MOV.U32 R4, RZ, RZ, c[0x0][0x27c] ;  /* 0x00009f00ff047624 */ /* 0x000fe200078e00ff */
[----:B------:R-:W-:Y:S02]  /*e7a0*/  LOP3.LUT R2, R0, 0x38, R128, 0xf8, !PT ;  /* 0x0000003800027812 */ /* 0x000fe400078ef880 */
        /* <DEDUP_REMOVED lines=16> */
[----:B------:R-:W-:Y:S02]  /*e8b0*/  SHF.R.U64 R19, R58, 0x10, R59 ;  /* 0x000000103a137819 */ /* 0x000fe4000000123b */
[----:B------:R-:W-:Y:S01]  /*e8c0*/  PRMT R25, R93, 0x5432, R12 ;  /* 0x000054325d197816 */ /* 0x000fe2000000000c */
[----:B------:R-:W-:Y:S01]  /*e8d0*/  IMAD.SHL.U32 R30, R2, 0x2, RZ ;  /* 0x00000002021e7824 */ /* 0x000fe200078e00ff */
[----:B------:R-:W-:Y:S02]  /*e8e0*/  SHF.R.U64 R2, R52, 0x10, R53 ;  /* 0x0000001034027819 */ /* 0x000fe40000001235 */
[----:B------:R-:W-:-:S02]  /*e8f0*/  SHF.R.U32.HI R15, RZ, 0x10, R57 ;  /* 0x00000010ff0f7819 */ /* 0x000fc40000011639 */
[----:B------:R-:W3:Y:S01]  /*e900*/  LDS.128 R4, [R30+0xc100] ;  /* 0x00c100001e047984 */ /* 0x000ee20000000c00 */
[----:B------:R-:W-:Y:S02]  /*e910*/  PRMT R18, R92, 0x5432, R2 ;  /* 0x000054325c127816 */ /* 0x000fe40000000002 */
[----:B------:R-:W-:Y:S02]  /*e920*/  SHF.L.U32 R32, R16, 0x10, RZ ;  /* 0x0000001010207819 */ /* 0x000fe400000006ff */
[----:B------:R-:W-:Y:S01]  /*e930*/  SHF.R.U32.HI R3, RZ, 0x10, R53 ;  /* 0x00000010ff037819 */ /* 0x000fe20000011635 */
[----:B------:R-:W-:Y:S01]  /*e940*/  IMAD.U32 R33, R18, 0x10000, RZ ;  /* 0x0001000012217824 */ /* 0x000fe200078e00ff */
[----:B------:R-:W-:Y:S02]  /*e950*/  SHF.R.U32.HI R22, RZ, 0x10, R59 ;  /* 0x00000010ff167819 */ /* 0x000fe4000001163b */
[----:B------:R-:W-:Y:S02]  /*e960*/  PRMT R24, R93, 0x5410, R13 ;  /* 0x000054105d187816 */ /* 0x000fe4000000000d */
[----:B------:R-:W-:-:S02]  /*e970*/  PRMT R23, R91, 0x5432, R19 ;  /* 0x000054325b177816 */ /* 0x000fc40000000013 */
[----:B------:R-:W-:Y:S02]  /*e980*/  PRMT R15, R90, 0x5410, R15 ;  /* 0x000054105a0f7816 */ /* 0x000fe4000000000f */
[----:B------:R-:W-:Y:S02]  /*e990*/  PRMT R17, R92, 0x5410, R3 ;  /* 0x000054105c117816 */ /* 0x000fe40000000003 */
[----:B------:R-:W-:Y:S01]  /*e9a0*/  PRMT R22, R91, 0x5410, R22 ;  /* 0x000054105b167816 */ /* 0x000fe20000000016 */
[----:B------:R-:W-:Y:S01]  /*e9b0*/  IMAD.U32 R35, R15, 0x10000, RZ ;  /* 0x000100000f237824 */ /* 0x000fe200078e00ff */
[C---:B--2---:R-:W-:Y:S01]  /*e9c0*/  LOP3.LUT R26, R11.reuse, 0xffff0000, RZ, 0xc0, !PT ;  /* 0xffff00000b1a7812 */ /* 0x044fe200078ec0ff */
[----:B------:R-:W-:Y:S01]  /*e9d0*/  IMAD.U32 R12, R11, 0x10000, RZ ;  /* 0x000100000b0c7824 */ /* 0x000fe200078e00ff */
[C---:B------:R-:W-:Y:S01]  /*e9e0*/  LOP3.LUT R20, R8.reuse, 0xffff0000, RZ, 0xc0, !PT ;  /* 0xffff000008147812 */ /* 0x040fe200078ec0ff */
[----:B------:R-:W-:Y:S01]  /*e9f0*/  IMAD.U32 R21, R8, 0x10000, RZ ;  /* 0x0001000008157824 */ /* 0x000fe200078e00ff */
[C---:B------:R-:W-:Y:S01]  /*ea00*/  LOP3.LUT R14, R9.reuse, 0xffff0000, RZ, 0xc0, !PT ;  /* 0xffff0000090e7812 */ /* 0x040fe200078ec0ff */
[----:B------:R-:W-:Y:S01]  /*ea10*/  IMAD.U32 R19, R9, 0x10000, RZ ;  /* 0x0001000009137824 */ /* 0x000fe200078e00ff */
[C---:B------:R-:W-:Y:S01]  /*ea20*/  LOP3.LUT R27, R10.reuse, 0xffff0000, RZ, 0xc0, !PT ;  /* 0xffff00000a1b7812 */ /* 0x040fe200078ec0ff */
[----:B------:R-:W-:Y:S01]  /*ea30*/  IMAD.U32 R13, R10, 0x10000, RZ ;  /* 0x000100000a0d7824 */ /* 0x000fe200078e00ff */
[----:B------:R-:W-:-:S02]  /*ea40*/  SHF.L.U32 R34, R22, 0x10, RZ ;  /* 0x0000001016227819 */ /* 0x000fc400000006ff */
[----:B------:R-:W-:Y:S01]  /*ea50*/  LOP3.LUT R36, R16, 0xffff0000, RZ, 0xc0, !PT ;  /* 0xffff000010247812 */ /* 0x000fe200078ec0ff */
[C---:B---3--:R-:W-:Y:S01]  /*ea60*/  IMAD.U32 R11, R4.reuse, 0x10000, RZ ;  /* 0x00010000040b7824 */ /* 0x048fe200078e00ff */
[----:B------:R-:W-:Y:S01]  /*ea70*/  LOP3.LUT R10, R4, 0xffff0000, RZ, 0xc0, !PT ;  /* 0xffff0000040a7812 */ /* 0x000fe200078ec0ff */
[C---:B------:R-:W-:Y:S01]  /*ea80*/  IMAD.U32 R9, R5.reuse, 0x10000, RZ ;  /* 0x0001000005097824 */ /* 0x040fe200078e00ff */
[----:B------:R-:W-:Y:S01]  /*ea90*/  LOP3.LUT R8, R5, 0xffff0000, RZ, 0xc0, !PT ;  /* 0xffff000005087812 */ /* 0x000fe200078ec0ff */
[----:B------:R-:W-:Y:S01]  /*eaa0*/  FMUL.FTZ R29, R11, R32 ;  /* 0x000000200b1d7220 */ /* 0x000fe20000410000 */
[C---:B------:R-:W-:Y:S01]  /*eab0*/  LOP3.LUT R4, R6.reuse, 0xffff0000, RZ, 0xc0, !PT ;  /* 0xffff000006047812 */ /* 0x040fe200078ec0ff */
[----:B------:R-:W-:Y:S01]  /*eac0*/  IMAD.U32 R5, R6, 0x10000, RZ ;  /* 0x0001000006057824 */ /* 0x000fe200078e00ff */
[----:B------:R-:W-:Y:S01]  /*ead0*/  LOP3.LUT R2, R7, 0xffff0000, RZ, 0xc0, !PT ;  /* 0xffff000007027812 */ /* 0x000fe200078ec0ff */
[-C--:B------:R-:W-:Y:S02]  /*eae0*/  FMUL.FTZ R6, R11, R33.reuse ;  /* 0x000000210b067220 */ /* 0x080fe40000410000 */
[----:B------:R-:W-:-:S02]  /*eaf0*/  FFMA.FTZ R33, R21, R33, -R29 ;  /* 0x0000002115217223 */ /* 0x000fc4000001081d */
[----:B------:R-:W-:Y:S02]  /*eb00*/  IMAD.U32 R29, R17, 0x10000, RZ ;  /* 0x00010000111d7824 */ /* 0x000fe400078e00ff */
[----:B------:R-:W-:Y:S02]  /*eb10*/  IMAD.U32 R3, R7, 0x10000, RZ ;  /* 0x0001000007037824 */ /* 0x000fe400078e00ff */
[----:B------:R-:W-:Y:S02]  /*eb20*/  FFMA.FTZ R32, R21, R32, R6 ;  /* 0x0000002015207223 */ /* 0x000fe40000010006 */
[----:B------:R-:W-:Y:S02]  /*eb30*/  IMAD.U32 R21, R24, 0x10000, RZ ;  /* 0x0001000018157824 */ /* 0x000fe400078e00ff */
[C---:B------:R-:W-:Y:S02]  /*eb40*/  FMUL.FTZ R11, R9.reuse, R35 ;  /* 0x00000023090b7220 */ /* 0x040fe40000410000 */
[----:B------:R-:W-:Y:S01]  /*eb50*/  FMUL.FTZ R7, R9, R29 ;  /* 0x0000001d09077220 */ /* 0x000fe20000410000 */
[----:B------:R-:W-:Y:S01]  /*eb60*/  LOP3.LUT R9, R17, 0xffff0000, RZ, 0xc0, !PT ;  /* 0xffff000011097812 */ /* 0x000fe200078ec0ff */
[C---:B------:R-:W-:Y:S01]  /*eb70*/  FMUL.FTZ R6, R3.reuse, R34 ;  /* 0x0000002203067220 */ /* 0x040fe20000410000 */
[----:B------:R-:W-:Y:S01]  /*eb80*/  LOP3.LUT R17, R22, 0xffff0000, RZ, 0xc0, !PT ;  /* 0xffff000016117812 */ /* 0x000fe200078ec0ff */
[----:B------:R-:W-:-:S02]  /*eb90*/  FMUL.FTZ R3, R3, R21 ;  /* 0x0000001503037220 */ /* 0x000fc40000410000 */
[----:B------:R-:W-:Y:S01]  /*eba0*/  FFMA.FTZ R29, R19, R29, -R11 ;  /* 0x0000001d131d7223 */ /* 0x000fe2000001080b */
[----:B------:R-:W-:Y:S01]  /*ebb0*/  LOP3.LUT R11, R15, 0xffff0000, RZ, 0xc0, !PT ;  /* 0xffff00000f0b7812 */ /* 0x000fe200078ec0ff */
[----:B------:R-:W-:Y:S01]  /*ebc0*/  FFMA.FTZ R19, R19, R35, R7 ;  /* 0x0000002313137223 */ /* 0x000fe20000010007 */
[----:B------:R-:W-:Y:S01]  /*ebd0*/  LOP3.LUT R7, R18, 0xffff0000, RZ, 0xc0, !PT ;  /* 0xffff000012077812 */ /* 0x000fe200078ec0ff */
[----:B------:R-:W-:Y:S02]  /*ebe0*/  FFMA.FTZ R16, R12, R34, R3 ;  /* 0x000000220c107223 */ /* 0x000fe40000010003 */
[----:B------:R-:W-:Y:S02]  /*ebf0*/  FMUL.FTZ R3, R10, R36 ;  /* 0x000000240a037220 */ /* 0x000fe40000410000 */
[----:B------:R-:W-:Y:S02]  /*ec00*/  FFMA.FTZ R21, R12, R21, -R6 ;  /* 0x000000150c157223 */ /* 0x000fe40000010806 */
[----:B------:R-:W-:-:S02]  /*ec10*/  FMUL.FTZ R6, R10, R7 ;  /* 0x000000070a067220 */ /* 0x000fc40000410000 */
[----:B------:R-:W-:Y:S02]  /*ec20*/  FFMA.FTZ R15, R20, R7, -R3 ;  /* 0x00000007140f7223 */ /* 0x000fe40000010803 */
[----:B------:R-:W-:Y:S02]  /*ec30*/  IMAD.U32 R18, R23, 0x10000, RZ ;  /* 0x0001000017127824 */ /* 0x000fe400078e00ff */
[C---:B------:R-:W-:Y:S02]  /*ec40*/  FMUL.FTZ R7, R8.reuse, R11 ;  /* 0x0000000b08077220 */ /* 0x040fe40000410000 */
[----:B------:R-:W-:Y:S01]  /*ec50*/  FMUL.FTZ R3, R8, R9 ;  /* 0x0000000908037220 */ /* 0x000fe20000410000 */
[----:B------:R-:W-:Y:S01]  /*ec60*/  LOP3.LUT R8, R24, 0xffff0000, RZ, 0xc0, !PT ;  /* 0xffff000018087812 */ /* 0x000fe200078ec0ff */
[----:B------:R-:W-:Y:S02]  /*ec70*/  IMAD.U32 R10, R25, 0x10000, RZ ;  /* 0x00010000190a7824 */ /* 0x000fe400078e00ff */
[----:B------:R-:W-:-:S02]  /*ec80*/  FFMA.FTZ R12, R20, R36, R6 ;  /* 0x00000024140c7223 */ /* 0x000fc40000010006 */
[----:B------:R-:W-:Y:S02]  /*ec90*/  FMUL.FTZ R6, R5, R18 ;  /* 0x0000001205067220 */ /* 0x000fe40000410000 */
[C---:B------:R-:W-:Y:S01]  /*eca0*/  FFMA.FTZ R9, R14.reuse, R9, -R7 ;  /* 0x000000090e097223 */ /* 0x040fe20000010807 */
[----:B------:R-:W-:Y:S01]  /*ecb0*/  LOP3.LUT R7, R25, 0xffff0000, RZ, 0xc0, !PT ;  /* 0xffff000019077812 */ /* 0x000fe200078ec0ff */
[----:B------:R-:W-:Y:S02]  /*ecc0*/  FFMA.FTZ R14, R14, R11, R3 ;  /* 0x0000000b0e0e7223 */ /* 0x000fe40000010003 */
[-C--:B------:R-:W-:Y:S01]  /*ecd0*/  FMUL.FTZ R3, R5, R10.reuse ;  /* 0x0000000a05037220 */ /* 0x080fe20000410000 */
[----:B------:R-:W-:Y:S01]  /*ece0*/  F2FP.BF16.PACK_AB R9, R9, R29 ;  /* 0x0000001d0909723e */ /* 0x000fe200000010ff */
[----:B------:R-:W-:Y:S01]  /*ecf0*/  FFMA.FTZ R10, R13, R10, -R6 ;  /* 0x0000000a0d0a7223 */ /* 0x000fe20000010806 */
[----:B------:R-:W-:Y:S01]  /*ed00*/  LOP3.LUT R6, R23, 0xffff0000, RZ, 0xc0, !PT ;  /* 0xffff000017067812 */ /* 0x000fe200078ec0ff */
[----:B------:R-:W-:-:S02]  /*ed10*/  FFMA.FTZ R11, R13, R18, R3 ;  /* 0x000000120d0b7223 */ /* 0x000fc40000010003 */
[----:B------:R-:W-:Y:S02]  /*ed20*/  FMUL.FTZ R3, R2, R17 ;  /* 0x0000001102037220 */ /* 0x000fe40000410000 */
[C---:B------:R-:W-:Y:S02]  /*ed30*/  FMUL.FTZ R5, R4.reuse, R6 ;  /* 0x0000000604057220 */ /* 0x040fe40000410000 */
[-C--:B------:R-:W-:Y:S02]  /*ed40*/  FMUL.FTZ R4, R4, R7.reuse ;  /* 0x0000000704047220 */ /* 0x080fe40000410000 */
[----:B------:R-:W-:Y:S02]  /*ed50*/  FMUL.FTZ R2, R2, R8 ;  /* 0x0000000802027220 */ /* 0x000fe40000410000 */
[C---:B------:R-:W-:Y:S01]  /*ed60*/  FFMA.FTZ R6, R27.reuse, R6, R4 ;  /* 0x000000061b067223 */ /* 0x040fe20000010004 */
[----:B------:R-:W-:Y:S01]  /*ed70*/  F2FP.BF16.PACK_AB R4, R12, R32 ;  /* 0x000000200c04723e */ /* 0x000fe200000010ff */
[----:B------:R-:W-:Y:S01]  /*ed80*/  FFMA.FTZ R7, R27, R7, -R5 ;  /* 0x000000071b077223 */ /* 0x000fe20000010805 */
[----:B------:R-:W-:Y:S01]  /*ed90*/  F2FP.BF16.PACK_AB R5, R14, R19 ;  /* 0x000000130e05723e */ /* 0x000fe200000010ff */
[----:B------:R-:W-:Y:S01]  /*eda0*/  FFMA.FTZ R3, R26, R8, -R3 ;  /* 0x000000081a037223 */ /* 0x000fe20000010803 */
[----:B------:R-:W-:Y:S01]  /*edb0*/  F2FP.BF16.PACK_AB R6, R6, R11 ;  /* 0x0000000b0606723e */ /* 0x000fe200000010ff */
[----:B------:R-:W-:Y:S01]  /*edc0*/  FFMA.FTZ R2, R26, R17, R2 ;  /* 0x000000111a027223 */ /* 0x000fe20000010002 */
[----:B------:R-:W-:-:S02]  /*edd0*/  F2FP.BF16.PACK_AB R8, R15, R33 ;  /* 0x000000210f08723e */ /* 0x000fc400000010ff */
[----:B------:R-:W-:Y:S02]  /*ede0*/  F2FP.BF16.PACK_AB R10, R7, R10 ;  /* 0x0000000a070a723e */ /* 0x000fe400000010ff */
[----:B------:R-:W-:Y:S02]  /*edf0*/  F2FP.BF16.PACK_AB R11, R3, R21 ;  /* 0x00000015030b723e */ /* 0x000fe400000010ff */
[----:B------:R-:W-:-:S03]  /*ee00*/  F2FP.BF16.PACK_AB R7, R2, R16 ;  /* 0x000000100207723e */ /* 0x000fc600000010ff */
[----:B------:R2:W-:Y:S04]  /*ee10*/  STS.128 [R31], R8 ;  /* 0x000000081f007388 */ /* 0x0005e80000000c00 */
[----:B------:R2:W-:Y:S02]  /*ee20*/  STS.128 [R30+0xc100], R4 ;  /* 0x00c100041e007388 */ /* 0x0005e40000000c00 */
.L_x_689:
[----:B------:R-:W-:Y:S05]  /*ee30*/  BSYNC B0 ;  /* 0x0000000000007941 */ /* 0x000fea0003800000 */
.L_x_688:
[----:B------:R-:W-:Y:S01]  /*ee40*/  ISETP.GE.AND P0, PT, R131, c[0x0][0x27c], PT ;  /* 0x00009f0083007a0c */ /* 0x000fe20003f06270 */
[----:B------:R-:W-:-:S12]  /*ee50*/  BSSY B0, `(.L_x_690) ;  /* 0x0000070000007945 */ /* 0x000fd80003800000 */
[----:B------:R-:W-:Y:S05]  /*ee60*/  @P0 BRA `(.L_x_691) ;  /* 0x000006e000000947 */ /* 0x000fea0003800000 */
[----:B------:R-:W-:Y:S01]  /*ee70*/  IMAD.MOV.U32 R2, RZ, RZ, c[0x0][0x27c] ;  /* 0x00009f00ff027624 */ /* 0x000fe200078e00ff */
[----:B--2---:R-:W-:Y:S02]  /*ee80*/  LEA.HI R4, R81, R131, RZ, 0x6 ;  /* 0x0000008351047211 */ /* 0x004fe400078f30ff */
[----:B------:R-:W-:Y:S02]  /*ee90*/  LOP3.LUT R3, R0, 0x38, R82, 0xf8, !PT ;  /* 0x0000003800037812 */ /* 0x000fe400078ef852 */
[----:B------:R-:W-:Y:S01]  /*eea0*/  LEA.HI R2, R2, R51, RZ, 0x1d ;  /* 0x0000003302027211 */ /* 0x000fe200078fe8ff */
[----:B------:R-:W-:Y:S01]  /*eeb0*/  IMAD.SHL.U32 R6, R4, 0x80, RZ ;  /* 0x0000008004067824 */ /* 0x000fe200078e00ff */
[----:B------:R-:W-:Y:S02]  /*eec0*/  LOP3.LUT R3, R3, R37, RZ, 0x3c, !PT ;  /* 0x0000002503037212 */ /* 0x000fe400078e3cff */
        /* <DEDUP_REMOVED lines=13> */
[----:B------:R-:W-:Y:S02]  /*efa0*/  SHF.R.U64 R12, R62, 0x10, R63 ;  /* 0x000000103e0c7819 */ /* 0x000fe4000000123f */
[----:B------:R-:W-:Y:S01]  /*efb0*/  PRMT R16, R95, 0x5432, R14 ;  /* 0x000054325f107816 */ /* 0x000fe2000000000e */
[----:B------:R-:W-:Y:S01]  /*efc0*/  IMAD.SHL.U32 R30, R2, 0x2, RZ ;  /* 0x00000002021e7824 */ /* 0x000fe200078e00ff */
[----:B------:R-:W-:Y:S02]  /*efd0*/  SHF.R.U64 R2, R60, 0x10, R61 ;  /* 0x000000103c027819 */ /* 0x000fe4000000123d */
[----:B------:R-:W-:Y:S01]  /*efe0*/  SHF.R.U32.HI R13, RZ, 0x10, R63 ;  /* 0x00000010ff0d7819 */ /* 0x000fe2000001163f */
[----:B------:R-:W-:Y:S01]  /*eff0*/  IMAD.U32 R32, R16, 0x10000, RZ ;  /* 0x0001000010207824 */ /* 0x000fe200078e00ff */
[----:B------:R-:W3:Y:S01]  /*f000*/  LDS.128 R4, [R30+0xc100] ;  /* 0x00c100001e047984 */ /* 0x000ee20000000c00 */
[----:B------:R-:W-:-:S02]  /*f010*/  PRMT R18, R97, 0x5432, R2 ;  /* 0x0000543261127816 */ /* 0x000fc40000000002 */
[----:B------:R-:W-:Y:S02]  /*f020*/  SHF.R.U64 R19, R66, 0x10, R67 ;  /* 0x0000001042137819 */ /* 0x000fe40000001243 */
[----:B------:R-:W-:Y:S01]  /*f030*/  PRMT R25, R98, 0x5432, R12 ;  /* 0x0000543262197816 */ /* 0x000fe2000000000c */
[----:B------:R-:W-:Y:S01]  /*f040*/  IMAD.U32 R33, R18, 0x10000, RZ ;  /* 0x0001000012217824 */ /* 0x000fe200078e00ff */
[----:B------:R-:W-:Y:S02]  /*f050*/  SHF.R.U32.HI R15, RZ, 0x10, R65 ;  /* 0x00000010ff0f7819 */ /* 0x000fe40000011641 */
[----:B------:R-:W-:Y:S02]  /*f060*/  SHF.R.U32.HI R3, RZ, 0x10, R61 ;  /* 0x00000010ff037819 */ /* 0x000fe4000001163d */
[----:B------:R-:W-:Y:S02]  /*f070*/  SHF.R.U32.HI R22, RZ, 0x10, R67 ;  /* 0x00000010ff167819 */ /* 0x000fe40000011643 */
[----:B------:R-:W-:-:S02]  /*f080*/  PRMT R24, R98, 0x5410, R13 ;  /* 0x0000541062187816 */ /* 0x000fc4000000000d */
[C---:B------:R-:W-:Y:S02]  /*f090*/  PRMT R23, R96.reuse, 0x5432, R19 ;  /* 0x0000543260177816 */ /* 0x040fe40000000013 */
[----:B------:R-:W-:Y:S02]  /*f0a0*/  PRMT R15, R95, 0x5410, R15 ;  /* 0x000054105f0f7816 */ /* 0x000fe4000000000f */
[----:B------:R-:W-:Y:S02]  /*f0b0*/  PRMT R17, R97, 0x5410, R3 ;  /* 0x0000541061117816 */ /* 0x000fe40000000003 */
[----:B------:R-:W-:Y:S01]  /*f0c0*/  PRMT R22, R96, 0x5410, R22 ;  /* 0x0000541060167816 */ /* 0x000fe20000000016 */
[----:B------:R-:W-:Y:S01]  /*f0d0*/  IMAD.U32 R35, R15, 0x10000, RZ ;  /* 0x000100000f237824 */ /* 0x000fe200078e00ff */
[----:B------:R-:W-:-:S03]  /*f0e0*/  LOP3.LUT R36, R16, 0xffff0000, RZ, 0xc0, !PT ;  /* 0xffff000010247812 */ /* 0x000fc600078ec0ff */
        /* <DEDUP_REMOVED lines=8> */
[----:B------:R-:W-:Y:S02]  /*f170*/  IMAD.U32 R13, R10, 0x10000, RZ ;  /* 0x000100000a0d7824 */ /* 0x000fe400078e00ff */
        /* <DEDUP_REMOVED lines=8> */
[----:B------:R-:W-:-:S02]  /*f200*/  FMUL.FTZ R6, R11, R33 ;  /* 0x000000210b067220 */ /* 0x000fc40000410000 */
[----:B------:R-:W-:Y:S02]  /*f210*/  FFMA.FTZ R33, R21, R33, -R29 ;  /* 0x0000002115217223 */ /* 0x000fe4000001081d */
[----:B------:R-:W-:Y:S02]  /*f220*/  IMAD.U32 R29, R17, 0x10000, RZ ;  /* 0x00010000111d7824 */ /* 0x000fe400078e00ff */
[----:B------:R-:W-:Y:S02]  /*f230*/  IMAD.U32 R3, R7, 0x10000, RZ ;  /* 0x0001000007037824 */ /* 0x000fe400078e00ff */
[----:B------:R-:W-:Y:S02]  /*f240*/  FFMA.FTZ R32, R21, R32, R6 ;  /* 0x0000002015207223 */ /* 0x000fe40000010006 */
[----:B------:R-:W-:Y:S02]  /*f250*/  IMAD.U32 R21, R24, 0x10000, RZ ;  /* 0x0001000018157824 */ /* 0x000fe400078e00ff */
[----:B------:R-:W-:-:S02]  /*f260*/  FMUL.FTZ R11, R9, R35 ;  /* 0x00000023090b7220 */ /* 0x000fc40000410000 */
[----:B------:R-:W-:Y:S01]  /*f270*/  FMUL.FTZ R7, R9, R29 ;  /* 0x0000001d09077220 */ /* 0x000fe20000410000 */
[----:B------:R-:W-:Y:S01]  /*f280*/  LOP3.LUT R9, R17, 0xffff0000, RZ, 0xc0, !PT ;  /* 0xffff000011097812 */ /* 0x000fe200078ec0ff */
[CC--:B------:R-:W-:Y:S01]  /*f290*/  FMUL.FTZ R6, R3.reuse, R34.reuse ;  /* 0x0000002203067220 */ /* 0x0c0fe20000410000 */
[----:B------:R-:W-:Y:S01]  /*f2a0*/  LOP3.LUT R17, R22, 0xffff0000, RZ, 0xc0, !PT ;  /* 0xffff000016117812 */ /* 0x000fe200078ec0ff */
[----:B------:R-:W-:Y:S02]  /*f2b0*/  FMUL.FTZ R3, R3, R21 ;  /* 0x0000001503037220 */ /* 0x000fe40000410000 */
[----:B------:R-:W-:Y:S01]  /*f2c0*/  FFMA.FTZ R29, R19, R29, -R11 ;  /* 0x0000001d131d7223 */ /* 0x000fe2000001080b */
[----:B------:R-:W-:Y:S01]  /*f2d0*/  LOP3.LUT R11, R15, 0xffff0000, RZ, 0xc0, !PT ;  /* 0xffff00000f0b7812 */ /* 0x000fe200078ec0ff */
[----:B------:R-:W-:Y:S01]  /*f2e0*/  FFMA.FTZ R19, R19, R35, R7 ;  /* 0x0000002313137223 */ /* 0x000fe20000010007 */
[----:B------:R-:W-:Y:S01]  /*f2f0*/  LOP3.LUT R7, R18, 0xffff0000, RZ, 0xc0, !PT ;  /* 0xffff000012077812 */ /* 0x000fe200078ec0ff */
[----:B------:R-:W-:-:S02]  /*f300*/  FFMA.FTZ R16, R12, R34, R3 ;  /* 0x000000220c107223 */ /* 0x000fc40000010003 */
[----:B------:R-:W-:Y:S02]  /*f310*/  FMUL.FTZ R3, R10, R36 ;  /* 0x000000240a037220 */ /* 0x000fe40000410000 */
[----:B------:R-:W-:Y:S02]  /*f320*/  FFMA.FTZ R21, R12, R21, -R6 ;  /* 0x000000150c157223 */ /* 0x000fe40000010806 */
[-C--:B------:R-:W-:Y:S02]  /*f330*/  FMUL.FTZ R6, R10, R7.reuse ;  /* 0x000000070a067220 */ /* 0x080fe40000410000 */
[----:B------:R-:W-:Y:S02]  /*f340*/  FFMA.FTZ R15, R20, R7, -R3 ;  /* 0x00000007140f7223 */ /* 0x000fe40000010803 */
[----:B------:R-:W-:Y:S02]  /*f350*/  IMAD.U32 R18, R23, 0x10000, RZ ;  /* 0x0001000017127824 */ /* 0x000fe400078e00ff */
[----:B------:R-:W-:-:S02]  /*f360*/  FMUL.FTZ R7, R8, R11 ;  /* 0x0000000b08077220 */ /* 0x000fc40000410000 */
[-C--:B------:R-:W-:Y:S01]  /*f370*/  FMUL.FTZ R3, R8, R9.reuse ;  /* 0x0000000908037220 */ /* 0x080fe20000410000 */
[----:B------:R-:W-:Y:S01]  /*f380*/  LOP3.LUT R8, R24, 0xffff0000, RZ, 0xc0, !PT ;  /* 0xffff000018087812 */ /* 0x000fe200078ec0ff */
[----:B------:R-:W-:Y:S02]  /*f390*/  IMAD.U32 R10, R25, 0x10000, RZ ;  /* 0x00010000190a7824 */ /* 0x000fe400078e00ff */
[----:B------:R-:W-:Y:S02]  /*f3a0*/  FFMA.FTZ R12, R20, R36, R6 ;  /* 0x00000024140c7223 */ /* 0x000fe40000010006 */
[----:B------:R-:W-:Y:S02]  /*f3b0*/  FMUL.FTZ R6, R5, R18 ;  /* 0x0000001205067220 */ /* 0x000fe40000410000 */
[C---:B------:R-:W-:Y:S01]  /*f3c0*/  FFMA.FTZ R9, R14.reuse, R9, -R7 ;  /* 0x000000090e097223 */ /* 0x040fe20000010807 */
[----:B------:R-:W-:Y:S01]  /*f3d0*/  LOP3.LUT R7, R25, 0xffff0000, RZ, 0xc0, !PT ;  /* 0xffff000019077812 */ /* 0x000fe200078ec0ff */
[----:B------:R-:W-:-:S02]  /*f3e0*/  FFMA.FTZ R14, R14, R11, R3 ;  /* 0x0000000b0e0e7223 */ /* 0x000fc40000010003 */
[-C--:B------:R-:W-:Y:S01]  /*f3f0*/  FMUL.FTZ R3, R5, R10.reuse ;  /* 0x0000000a05037220 */ /* 0x080fe20000410000 */
[----:B------:R-:W-:Y:S01]  /*f400*/  F2FP.BF16.PACK_AB R9, R9, R29 ;  /* 0x0000001d0909723e */ /* 0x000fe200000010ff */
[----:B------:R-:W-:Y:S01]  /*f410*/  FFMA.FTZ R10, R13, R10, -R6 ;  /* 0x0000000a0d0a7223 */ /* 0x000fe20000010806 */
[----:B------:R-:W-:Y:S01]  /*f420*/  LOP3.LUT R6, R23, 0xffff0000, RZ, 0xc0, !PT ;  /* 0xffff000017067812 */ /* 0x000fe200078ec0ff */
[----:B------:R-:W-:Y:S02]  /*f430*/  FFMA.FTZ R11, R13, R18, R3 ;  /* 0x000000120d0b7223 */ /* 0x000fe40000010003 */
[----:B------:R-:W-:Y:S02]  /*f440*/  FMUL.FTZ R3, R2, R17 ;  /* 0x0000001102037220 */ /* 0x000fe40000410000 */
[C---:B------:R-:W-:Y:S02]  /*f450*/  FMUL.FTZ R5, R4.reuse, R6 ;  /* 0x0000000604057220 */ /* 0x040fe40000410000 */
[----:B------:R-:W-:-:S02]  /*f460*/  FMUL.FTZ R4, R4, R7 ;  /* 0x0000000704047220 */ /* 0x000fc40000410000 */
        /* <DEDUP_REMOVED lines=8> */
[----:B------:R-:W-:Y:S02]  /*f4f0*/  F2FP.BF16.PACK_AB R8, R15, R33 ;  /* 0x000000210f08723e */ /* 0x000fe400000010ff */
[----:B------:R-:W-:-:S02]  /*f500*/  F2FP.BF16.PACK_AB R10, R7, R10 ;  /* 0x0000000a070a723e */ /* 0x000fc400000010ff */
[----:B------:R-:W-:Y:S02]  /*f510*/  F2FP.BF16.PACK_AB R11, R3, R21 ;  /* 0x00000015030b723e */ /* 0x000fe400000010ff */
[----:B------:R-:W-:-:S03]  /*f520*/  F2FP.BF16.PACK_AB R7, R2, R16 ;  /* 0x000000100207723e */ /* 0x000fc600000010ff */
[----:B------:R2:W-:Y:S04]  /*f530*/  STS.128 [R31], R8 ;  /* 0x000000081f007388 */ /* 0x0005e80000000c00 */
[----:B------:R2:W-:Y:S02]  /*f540*/  STS.128 [R30+0xc100], R4 ;  /* 0x00c100041e007388 */ /* 0x0005e40000000c00 */
.L_x_691:
[----:B------:R-:W-:Y:S05]  /*f550*/  BSYNC B0 ;  /* 0x0000000000007941 */ /* 0x000fea0003800000 */
.L_x_690:
[----:B------:R-:W-:-:S13]  /*f560*/  ISETP.GE.AND P0, PT, R130, c[0x0][0x27c], PT ;  /* 0x00009f0082007a0c */ /* 0x000fda0003f06270 */
        /* <DEDUP_REMOVED lines=11> */
[----:B------:R-:W-:Y:S02]  /*f620*/  LOP3.LUT R4, R0, 0x38, R5, 0xf8, !PT ;  /* 0x0000003800047812 */ /* 0x000fe400078ef805 */
[----:B------:R-:W-:Y:S01]  /*f630*/  IADD3 R0, R3, R6, R28 ;  /* 0x0000000603007210 */ /* 0x000fe20007ffe01c */
[----:B------:R-:W-:Y:S01]  /*f640*/  IMAD.SHL.U32 R2, R2, 0x400, RZ ;  /* 0x0000040002027824 */ /* 0x000fe200078e00ff */
[----:B------:R-:W-:Y:S02]  /*f650*/  LOP3.LUT R3, R4, R37, RZ, 0x3c, !PT ;  /* 0x0000002504037212 */ /* 0x000fe400078e3cff */
[----:B------:R-:W-:Y:S02]  /*f660*/  LEA R29, R0, 0xc100, 0x1 ;  /* 0x0000c100001d7811 */ /* 0x000fe400078e08ff */
[----:B------:R-:W-:-:S02]  /*f670*/  LOP3.LUT R0, R2, 0x7fffe000, RZ, 0xc0, !PT ;  /* 0x7fffe00002007812 */ /* 0x000fc400078ec0ff */
[----:B------:R-:W-:Y:S01]  /*f680*/  SHF.R.U64 R13, R68, 0x10, R69 ;  /* 0x00000010440d7819 */ /* 0x000fe20000001245 */
[----:B------:R-:W2:Y:S01]  /*f690*/  LDS.128 R8, [R29] ;  /* 0x000000001d087984 */ /* 0x000ea20000000c00 */
[----:B------:R-:W-:Y:S02]  /*f6a0*/  IADD3 R0, R3, R0, R28 ;  /* 0x0000000003007210 */ /* 0x000fe40007ffe01c */
[----:B------:R-:W-:Y:S02]  /*f6b0*/  PRMT R16, R99, 0x5432, R13 ;  /* 0x0000543263107816 */ /* 0x000fe4000000000d */
[----:B------:R-:W-:Y:S01]  /*f6c0*/  SHF.R.U64 R14, R70, 0x10, R71 ;  /* 0x00000010460e7819 */ /* 0x000fe20000001247 */
[----:B------:R-:W-:Y:S01]  /*f6d0*/  IMAD.SHL.U32 R28, R0, 0x2, RZ ;  /* 0x00000002001c7824 */ /* 0x000fe200078e00ff */
[----:B------:R-:W-:Y:S01]  /*f6e0*/  SHF.R.U64 R0, R72, 0x10, R73 ;  /* 0x0000001048007819 */ /* 0x000fe20000001249 */
[----:B------:R-:W-:Y:S01]  /*f6f0*/  IMAD.U32 R30, R16, 0x10000, RZ ;  /* 0x00010000101e7824 */ /* 0x000fe200078e00ff */
[----:B------:R-:W-:-:S02]  /*f700*/  SHF.R.U32.HI R19, RZ, 0x10, R71 ;  /* 0x00000010ff137819 */ /* 0x000fc40000011647 */
[----:B------:R-:W3:Y:S01]  /*f710*/  LDS.128 R4, [R28+0xc100] ;  /* 0x00c100001c047984 */ /* 0x000ee20000000c00 */
[----:B------:R-:W-:Y:S02]  /*f720*/  PRMT R18, R101, 0x5432, R0 ;  /* 0x0000543265127816 */ /* 0x000fe40000000000 */
[----:B------:R-:W-:Y:S02]  /*f730*/  SHF.R.U64 R3, R74, 0x10, R75 ;  /* 0x000000104a037819 */ /* 0x000fe4000000124b */
[----:B------:R-:W-:Y:S01]  /*f740*/  SHF.R.U32.HI R15, RZ, 0x10, R69 ;  /* 0x00000010ff0f7819 */ /* 0x000fe20000011645 */
[----:B------:R-:W-:Y:S01]  /*f750*/  IMAD.U32 R31, R18, 0x10000, RZ ;  /* 0x00010000121f7824 */ /* 0x000fe200078e00ff */
[----:B------:R-:W-:Y:S02]  /*f760*/  SHF.R.U32.HI R2, RZ, 0x10, R73 ;  /* 0x00000010ff027819 */ /* 0x000fe40000011649 */
[----:B------:R-:W-:Y:S02]  /*f770*/  SHF.R.U32.HI R12, RZ, 0x10, R75 ;  /* 0x00000010ff0c7819 */ /* 0x000fe4000001164b */
[----:B------:R-:W-:-:S02]  /*f780*/  PRMT R23, R100, 0x5432, R14 ;  /* 0x0000543264177816 */ /* 0x000fc4000000000e */
[----:B------:R-:W-:Y:S02]  /*f790*/  PRMT R22, R100, 0x5410, R19 ;  /* 0x0000541064167816 */ /* 0x000fe40000000013 */
[----:B------:R-:W-:Y:S02]  /*f7a0*/  PRMT R25, R102, 0x5432, R3 ;  /* 0x0000543266197816 */ /* 0x000fe40000000003 */
[----:B------:R-:W-:Y:S01]  /*f7b0*/  PRMT R15, R99, 0x5410, R15 ;  /* 0x00005410630f7816 */ /* 0x000fe2000000000f */
[----:B------:R-:W-:Y:S01]  /*f7c0*/  IMAD.U32 R32, R22, 0x10000, RZ ;  /* 0x0001000016207824 */ /* 0x000fe200078e00ff */
[----:B------:R-:W-:Y:S02]  /*f7d0*/  PRMT R17, R101, 0x5410, R2 ;  /* 0x0000541065117816 */ /* 0x000fe40000000002 */
[----:B------:R-:W-:Y:S01]  /*f7e0*/  PRMT R24, R102, 0x5410, R12 ;  /* 0x0000541066187816 */ /* 0x000fe2000000000c */
[----:B------:R-:W-:Y:S01]  /*f7f0*/  IMAD.U32 R33, R15, 0x10000, RZ ;  /* 0x000100000f217824 */ /* 0x000fe200078e00ff */
[----:B------:R-:W-:-:S02]  /*f800*/  LOP3.LUT R34, R16, 0xffff0000, RZ, 0xc0, !PT ;  /* 0xffff000010227812 */ /* 0x000fc400078ec0ff */
[----:B------:R-:W-:Y:S01]  /*f810*/  LOP3.LUT R15, R15, 0xffff0000, RZ, 0xc0, !PT ;  /* 0xffff00000f0f7812 */ /* 0x000fe200078ec0ff */
        /* <DEDUP_REMOVED lines=14> */
[----:B------:R-:W-:-:S02]  /*f900*/  FMUL.FTZ R6, R10, R31 ;  /* 0x0000001f0a067220 */ /* 0x000fc40000410000 */
[C---:B------:R-:W-:Y:S01]  /*f910*/  IMAD.U32 R8, R5.reuse, 0x10000, RZ ;  /* 0x0001000005087824 */ /* 0x040fe200078e00ff */
[----:B------:R-:W-:Y:S01]  /*f920*/  LOP3.LUT R5, R5, 0xffff0000, RZ, 0xc0, !PT ;  /* 0xffff000005057812 */ /* 0x000fe200078ec0ff */
[----:B------:R-:W-:Y:S02]  /*f930*/  FFMA.FTZ R31, R21, R31, -R27 ;  /* 0x0000001f151f7223 */ /* 0x000fe4000001081b */
[----:B------:R-:W-:Y:S02]  /*f940*/  IMAD.U32 R2, R7, 0x10000, RZ ;  /* 0x0001000007027824 */ /* 0x000fe400078e00ff */
[C---:B------:R-:W-:Y:S01]  /*f950*/  IMAD.U32 R27, R17.reuse, 0x10000, RZ ;  /* 0x00010000111b7824 */ /* 0x040fe200078e00ff */
[----:B------:R-:W-:Y:S01]  /*f960*/  LOP3.LUT R17, R17, 0xffff0000, RZ, 0xc0, !PT ;  /* 0xffff000011117812 */ /* 0x000fe200078ec0ff */
[----:B------:R-:W-:Y:S02]  /*f970*/  FFMA.FTZ R30, R21, R30, R6 ;  /* 0x0000001e151e7223 */ /* 0x000fe40000010006 */
[----:B------:R-:W-:-:S02]  /*f980*/  IMAD.U32 R21, R24, 0x10000, RZ ;  /* 0x0001000018157824 */ /* 0x000fc400078e00ff */
[C---:B------:R-:W-:Y:S02]  /*f990*/  FMUL.FTZ R10, R8.reuse, R33 ;  /* 0x00000021080a7220 */ /* 0x040fe40000410000 */
[----:B------:R-:W-:Y:S02]  /*f9a0*/  FMUL.FTZ R7, R8, R27 ;  /* 0x0000001b08077220 */ /* 0x000fe40000410000 */
[CC--:B------:R-:W-:Y:S02]  /*f9b0*/  FMUL.FTZ R6, R2.reuse, R32.reuse ;  /* 0x0000002002067220 */ /* 0x0c0fe40000410000 */
[----:B------:R-:W-:Y:S02]  /*f9c0*/  FMUL.FTZ R2, R2, R21 ;  /* 0x0000001502027220 */ /* 0x000fe40000410000 */
[C---:B------:R-:W-:Y:S02]  /*f9d0*/  FFMA.FTZ R27, R19.reuse, R27, -R10 ;  /* 0x0000001b131b7223 */ /* 0x040fe4000001080a */
[----:B------:R-:W-:Y:S01]  /*f9e0*/  FFMA.FTZ R19, R19, R33, R7 ;  /* 0x0000002113137223 */ /* 0x000fe20000010007 */
[----:B------:R-:W-:Y:S01]  /*f9f0*/  LOP3.LUT R7, R18, 0xffff0000, RZ, 0xc0, !PT ;  /* 0xffff000012077812 */ /* 0x000fe200078ec0ff */
[----:B------:R-:W-:-:S02]  /*fa00*/  FFMA.FTZ R16, R12, R32, R2 ;  /* 0x000000200c107223 */ /* 0x000fc40000010002 */
[C---:B------:R-:W-:Y:S02]  /*fa10*/  FMUL.FTZ R2, R9.reuse, R34 ;  /* 0x0000002209027220 */ /* 0x040fe40000410000 */
[----:B------:R-:W-:Y:S02]  /*fa20*/  FFMA.FTZ R21, R12, R21, -R6 ;  /* 0x000000150c157223 */ /* 0x000fe40000010806 */
[-C--:B------:R-:W-:Y:S02]  /*fa30*/  FMUL.FTZ R6, R9, R7.reuse ;  /* 0x0000000709067220 */ /* 0x080fe40000410000 */
[----:B------:R-:W-:Y:S02]  /*fa40*/  FFMA.FTZ R8, R20, R7, -R2 ;  /* 0x0000000714087223 */ /* 0x000fe40000010802 */
[----:B------:R-:W-:Y:S02]  /*fa50*/  IMAD.U32 R18, R23, 0x10000, RZ ;  /* 0x0001000017127824 */ /* 0x000fe400078e00ff */
[C---:B------:R-:W-:Y:S01]  /*fa60*/  FMUL.FTZ R7, R5.reuse, R15 ;  /* 0x0000000f05077220 */ /* 0x040fe20000410000 */
[----:B------:R-:W-:Y:S01]  /*fa70*/  F2FP.BF16.PACK_AB R8, R8, R31 ;  /* 0x0000001f0808723e */ /* 0x000fe200000010ff */
[----:B------:R-:W-:-:S02]  /*fa80*/  FMUL.FTZ R2, R5, R17 ;  /* 0x0000001105027220 */ /* 0x000fc40000410000 */
[----:B------:R-:W-:Y:S02]  /*fa90*/  IMAD.U32 R10, R25, 0x10000, RZ ;  /* 0x00010000190a7824 */ /* 0x000fe400078e00ff */
[----:B------:R-:W-:Y:S02]  /*faa0*/  FMUL.FTZ R5, R4, R18 ;  /* 0x0000001204057220 */ /* 0x000fe40000410000 */
[C---:B------:R-:W-:Y:S01]  /*fab0*/  FFMA.FTZ R9, R14.reuse, R17, -R7 ;  /* 0x000000110e097223 */ /* 0x040fe20000010807 */
[----:B------:R-:W-:Y:S01]  /*fac0*/  LOP3.LUT R17, R23, 0xffff0000, RZ, 0xc0, !PT ;  /* 0xffff000017117812 */ /* 0x000fe200078ec0ff */
[----:B------:R-:W-:Y:S01]  /*fad0*/  FFMA.FTZ R14, R14, R15, R2 ;  /* 0x0000000f0e0e7223 */ /* 0x000fe20000010002 */
[----:B------:R-:W-:Y:S01]  /*fae0*/  LOP3.LUT R15, R22, 0xffff0000, RZ, 0xc0, !PT ;  /* 0xffff0000160f7812 */ /* 0x000fe200078ec0ff */
[----:B------:R-:W-:Y:S01]  /*faf0*/  FFMA.FTZ R12, R20, R34, R6 ;  /* 0x00000022140c7223 */ /* 0x000fe20000010006 */
[----:B------:R-:W-:Y:S01]  /*fb00*/  LOP3.LUT R6, R25, 0xffff0000, RZ, 0xc0, !PT ;  /* 0xffff000019067812 */ /* 0x000fe200078ec0ff */
[-C--:B------:R-:W-:Y:S01]  /*fb10*/  FMUL.FTZ R2, R4, R10.reuse ;  /* 0x0000000a04027220 */ /* 0x080fe20000410000 */
[----:B------:R-:W-:Y:S01]  /*fb20*/  F2FP.BF16.PACK_AB R9, R9, R27 ;  /* 0x0000001b0909723e */ /* 0x000fe200000010ff */
[C---:B------:R-:W-:Y:S01]  /*fb30*/  FFMA.FTZ R10, R13.reuse, R10, -R5 ;  /* 0x0000000a0d0a7223 */ /* 0x040fe20000010805 */
[----:B------:R-:W-:Y:S01]  /*fb40*/  LOP3.LUT R5, R24, 0xffff0000, RZ, 0xc0, !PT ;  /* 0xffff000018057812 */ /* 0x000fe200078ec0ff */
[----:B------:R-:W-:-:S02]  /*fb50*/  FFMA.FTZ R7, R13, R18, R2 ;  /* 0x000000120d077223 */ /* 0x000fc40000010002 */
[C---:B------:R-:W-:Y:S02]  /*fb60*/  FMUL.FTZ R4, R3.reuse, R17 ;  /* 0x0000001103047220 */ /* 0x040fe40000410000 */
[-C--:B------:R-:W-:Y:S02]  /*fb70*/  FMUL.FTZ R3, R3, R6.reuse ;  /* 0x0000000603037220 */ /* 0x080fe40000410000 */
[C---:B------:R-:W-:Y:S02]  /*fb80*/  FMUL.FTZ R2, R0.reuse, R15 ;  /* 0x0000000f00027220 */ /* 0x040fe40000410000 */
[----:B------:R-:W-:Y:S02]  /*fb90*/  FMUL.FTZ R0, R0, R5 ;  /* 0x0000000500007220 */ /* 0x000fe40000410000 */
[----:B------:R-:W-:Y:S01]  /*fba0*/  FFMA.FTZ R6, R26, R6, -R4 ;  /* 0x000000061a067223 */ /* 0x000fe20000010804 */
        /* <DEDUP_REMOVED lines=8> */
[----:B------:R-:W-:Y:S01]  /*fc30*/  F2FP.BF16.PACK_AB R7, R0, R16 ;  /* 0x000000100007723e */ /* 0x000fe200000010ff */
[----:B------:R2:W-:Y:S04]  /*fc40*/  STS.128 [R29], R8 ;  /* 0x000000081d007388 */ /* 0x0005e80000000c00 */
[----:B------:R2:W-:Y:S02]  /*fc50*/  STS.128 [R28+0xc100], R4 ;  /* 0x00c100041c007388 */ /* 0x0005e40000000c00 */
.L_x_667:
[----:B------:R-:W-:Y:S05]  /*fc60*/  BSYNC B2 ;  /* 0x0000000000027941 */ /* 0x000fea0003800000 */
.L_x_649:
[----:B------:R-:W-:Y:S01]  /*fc70*/  IMAD R0, R105, c[0x0][0x208], RZ ;  /* 0x0000820069007a24 */ /* 0x000fe200078e02ff */
[----:B------:R-:W-:-:S04]  /*fc80*/  DEPBAR.LE SB0, 0x0 ;  /* 0x000080000000791a */ /* 0x000fc80000000000 */
[C---:B-12---:R-:W-:Y:S01]  /*fc90*/  IMAD.WIDE.U32 R4, R94.reuse, c[0x0][0x208], RZ ;  /* 0x000082005e047a25 */ /* 0x046fe200078e00ff */
[----:B------:R-:W-:Y:S03]  /*fca0*/  BAR.SYNC.DEFER_BLOCKING 0x0 ;  /* 0x0000000000007b1d */ /* 0x000fe60000010000 */
[----:B------:R-:W-:Y:S01]  /*fcb0*/  IMAD R2, R94, c[0x0][0x20c], R0 ;  /* 0x000083005e027a24 */ /* 0x000fe200078e0200 */
[----:B------:R-:W-:Y:S01]  /*fcc0*/  LEA R0, P1, R4, R222, 0x6 ;  /* 0x000000de04007211 */ /* 0x000fe200078230ff */
[----:B------:R-:W-:Y:S01]  /*fcd0*/  IMAD.IADD R88, R238, 0x1, -R103 ;  /* 0x00000001ee587824 */ /* 0x000fe200078e0a67 */
[----:B------:R1:W5:Y:S01]  /*fce0*/  LDL R127, [R1+0x8] ;  /* 0x00000800017f7983 */ /* 0x0003620000100800 */
[----:B------:R-:W-:Y:S01]  /*fcf0*/  IMAD.IADD R3, R5, 0x1, R2 ;  /* 0x0000000105037824 */ /* 0x000fe200078e0202 */
[----:B------:R-:W-:Y:S01]  /*fd00*/  LEA R2, P0, R0, c[0x0][0x1f8], 0x1 ;  /* 0x00007e0000027a11 */ /* 0x000fe200078008ff */
[----:B------:R-:W-:-:S03]  /*fd10*/  IMAD.MOV.U32 R5, RZ, RZ, c[0x0][0x20c] ;  /* 0x00008300ff057624 */ /* 0x000fc600078e00ff */
[----:B------:R-:W-:Y:S01]  /*fd20*/  LEA.HI.X R3, R4, R224, R3, 0x6, P1 ;  /* 0x000000e004037211 */ /* 0x000fe200008f3403 */
[----:B------:R-:W-:-:S03]  /*fd30*/  IMAD.MOV.U32 R4, RZ, RZ, c[0x0][0x208] ;  /* 0x00008200ff047624 */ /* 0x000fc600078e00ff */
[----:B------:R-:W-:Y:S02]  /*fd40*/  LEA.HI.X R3, R0, c[0x0][0x1fc], R3, 0x1, P0 ;  /* 0x00007f0000037a11 */ /* 0x000fe400000f0c03 */
[----:B------:R-:W-:Y:S02]  /*fd50*/  LOP3.LUT R0, R104, 0x1, RZ, 0xc0, !PT ;  /* 0x0000000168007812 */ /* 0x000fe400078ec0ff */
[----:B------:R-:W-:Y:S02]  /*fd60*/  LEA R12, P0, R4, R2, 0x6 ;  /* 0x00000002040c7211 */ /* 0x000fe400078030ff */
[----:B------:R-:W-:Y:S01]  /*fd70*/  ISETP.NE.U32.AND P2, PT, R0, 0x1, PT ;  /* 0x000000010000780c */ /* 0x000fe20003f45070 */
[----:B------:R-:W-:Y:S01]  /*fd80*/  IMAD.IADD R0, R88, 0x1, -R108 ;  /* 0x0000000158007824 */ /* 0x000fe200078e0a6c */
[----:B------:R-:W-:Y:S01]  /*fd90*/  LEA.HI.X R13, R4, R3, R5, 0x6, P0 ;  /* 0x00000003040d7211 */ /* 0x000fe200000f3405 */
[----:B------:R-:W-:Y:S03]  /*fda0*/  LDSM.16.M88.4 R28, [R147] ;  /* 0x00000000931c783b */ /* 0x000fe60000000200 */
[----:B------:R-:W-:Y:S01]  /*fdb0*/  ISETP.LT.OR P0, PT, R0, 0x1, P2 ;  /* 0x000000010000780c */ /* 0x000fe20001701670 */
[----:B------:R-:W2:Y:S04]  /*fdc0*/  LDSM.16.M88.4 R4, [R198] ;  /* 0x00000000c604783b */ /* 0x000ea80000000200 */
[----:B------:R-:W3:Y:S04]  /*fdd0*/  LDSM.16.M88.4 R24, [R147+0x800] ;  /* 0x000800009318783b */ /* 0x000ee80000000200 */
[----:B------:R-:W4:Y:S01]  /*fde0*/  LDSM.16.M88.4 R20, [R147+0x1000] ;  /* 0x001000009314783b */ /* 0x000f220000000200 */
[----:B------:R-:W-:-:S03]  /*fdf0*/  LOP3.LUT P1, RZ, R104, 0x2, RZ, 0xc0, !PT ;  /* 0x0000000268ff7812 */ /* 0x000fc6000782c0ff */
[----:B------:R-:W1:Y:S04]  /*fe00*/  LDSM.16.M88.4 R16, [R147+0x1800] ;  /* 0x001800009310783b */ /* 0x000e680000000200 */
[----:B------:R-:W-:Y:S04]  /*fe10*/  LDSM.16.M88.4 R8, [R199] ;  /* 0x00000000c708783b */ /* 0x000fe80000000200 */
[----:B------:R-:W1:Y:S04]  /*fe20*/  LDSM.16.M88.4 R44, [R202] ;  /* 0x00000000ca2c783b */ /* 0x000e680000000200 */
[----:B------:R-:W1:Y:S04]  /*fe30*/  LDSM.16.M88.4 R60, [R213] ;  /* 0x00000000d53c783b */ /* 0x000e680000000200 */
[----:B------:R-:W1:Y:S04]  /*fe40*/  LDSM.16.M88.4 R64, [R212] ;  /* 0x00000000d440783b */ /* 0x000e680000000200 */
[----:B------:R-:W1:Y:S04]  /*fe50*/  LDSM.16.M88.4 R72, [R211] ;  /* 0x00000000d348783b */ /* 0x000e680000000200 */
[----:B------:R-:W-:Y:S01]  /*fe60*/  @!PT LDS RZ, [RZ] ;  /* 0x00000000fffff984 */ /* 0x000fe20000000800 */
[----:B------:R-:W-:Y:S01]  /*fe70*/  @!PT LDS RZ, [RZ] ;  /* 0x00000000fffff984 */ /* 0x000fe20000000800 */
[----:B------:R-:W-:Y:S01]  /*fe80*/  @!PT LDS RZ, [RZ] ;  /* 0x00000000fffff984 */ /* 0x000fe20000000800 */
[----:B------:R1:W-:Y:S01]  /*fe90*/  LDGSTS.E.BYPASS.LTC128B.128 [R215+0x100], [R2.64], !P0 ;  /* 0x0010000002d77fae */ /* 0x0003e2000c101d46 */
[----:B------:R-:W-:-:S02]  /*fea0*/  ISETP.LT.OR P0, PT, R0, 0x1, !P1 ;  /* 0x000000010000780c */ /* 0x000fc40004f01670 */
[C---:B------:R-:W-:Y:S02]  /*feb0*/  ISETP.LT.OR P2, PT, R0.reuse, 0x21, P2 ;  /* 0x000000210000780c */ /* 0x040fe40001741670 */
[----:B------:R-:W-:-:S09]  /*fec0*/  ISETP.LT.OR P1, PT, R0, 0x21, !P1 ;  /* 0x000000210000780c */ /* 0x000fd20004f21670 */
[----:B------:R1:W-:Y:S01]  /*fed0*/  LDGSTS.E.BYPASS.LTC128B.128 [R215+0x2100], [R2.64+0x80], !P0 ;  /* 0x0210008002d77fae */ /* 0x0003e2000c101d46 */
[----:B------:R-:W-:-:S04]  /*fee0*/  LOP3.LUT P0, RZ, R104, 0x4, RZ, 0xc0, !PT ;  /* 0x0000000468ff7812 */ /* 0x000fc8000780c0ff */
[C---:B------:R-:W-:Y:S02]  /*fef0*/  ISETP.LT.OR P6, PT, R0.reuse, 0x1, !P0 ;  /* 0x000000010000780c */ /* 0x040fe400047c1670 */
[----:B------:R-:W-:Y:S01]  /*ff00*/  ISETP.LT.OR P0, PT, R0, 0x21, !P0 ;  /* 0x000000210000780c */ /* 0x000fe20004701670 */
[C---:B--2---:R-:W-:Y:S08]  /*ff10*/  HMMA.16816.F32.BF16 R32, R4.reuse, R28, RZ ;  /* 0x0000001c0420723c */ /* 0x044ff000000418ff */
[C---:B------:R-:W-:Y:S02]  /*ff20*/  HMMA.16816.F32.BF16 R28, R4.reuse, R30, RZ ;  /* 0x0000001e041c723c */ /* 0x040fe400000418ff */
[----:B------:R2:W-:Y:S04]  /*ff30*/  LDGSTS.E.BYPASS.LTC128B.128 [R215+0x4100], [R2.64+0x100], !P6 ;  /* 0x0410010002d77fae */ /* 0x0005e8000f101d46 */
[----:B------:R1:W-:Y:S02]  /*ff40*/  LDGSTS.E.BYPASS.LTC128B.128 [R215+0x1100], [R12.64], !P2 ;  /* 0x011000000cd77fae */ /* 0x0003e4000d101d46 */
[C---:B---3--:R-:W-:Y:S02]  /*ff50*/  HMMA.16816.F32.BF16 R36, R4.reuse, R24, RZ ;  /* 0x000000180424723c */ /* 0x048fe400000418ff */
[----:B------:R3:W-:Y:S04]  /*ff60*/  LDGSTS.E.BYPASS.LTC128B.128 [R215+0x3100], [R12.64+0x80], !P1 ;  /* 0x031000800cd77fae */ /* 0x0007e8000c901d46 */
[----:B------:R3:W-:Y:S02]  /*ff70*/  LDGSTS.E.BYPASS.LTC128B.128 [R215+0x5100], [R12.64+0x100], !P0 ;  /* 0x051001000cd77fae */ /* 0x0007e4000c101d46 */
[C---:B------:R-:W-:Y:S02]  /*ff80*/  HMMA.16816.F32.BF16 R40, R4.reuse, R26, RZ ;  /* 0x0000001a0428723c */ /* 0x040fe400000418ff */
[----:B------:R-:W-:Y:S04]  /*ff90*/  LDSM.16.M88.4 R68, [R197] ;  /* 0x00000000c544783b */ /* 0x000fe80000000200 */
[----:B------:R-:W-:Y:S02]  /*ffa0*/  LDSM.16.M88.4 R76, [R197+0x800] ;  /* 0x00080000c54c783b */ /* 0x000fe40000000200 */
[C---:B----4-:R-:W-:Y:S02]  /*ffb0*/  HMMA.16816.F32.BF16 R48, R4.reuse, R20, RZ ;  /* 0x000000140430723c */ /* 0x050fe400000418ff */
[----:B------:R-:W-:Y:S04]  /*ffc0*/  LDSM.16.M88.4 R80, [R197+0x1000] ;  /* 0x00100000c550783b */ /* 0x000fe80000000200 */
[----:B------:R-:W-:Y:S02]  /*ffd0*/  LDSM.16.M88.4 R84, [R197+0x1800] ;  /* 0x00180000c554783b */ /* 0x000fe40000000200 */
[C---:B------:R-:W-:Y:S02]  /*ffe0*/  HMMA.16816.F32.BF16 R52, R4.reuse, R22, RZ ;  /* 0x000000160434723c */ /* 0x040fe400000418ff */
[----:B------:R-:W0:Y:S06]  /*fff0*/  LDGDEPBAR ;  /* 0x00000000000079af */ /* 0x000e2c0000000000 */
[C---:B-1----:R-:W-:Y:S08]  /*10000*/  HMMA.16816.F32.BF16 R56, R4.reuse, R16, RZ ;  /* 0x000000100438723c */ /* 0x042ff000000418ff */
[----:B------:R-:W-:Y:S01]  /*10010*/  HMMA.16816.F32.BF16 R16, R4, R18, RZ ;  /* 0x000000120410723c */ /* 0x000fe200000418ff */
[----:B------:R-:W1:Y:S07]  /*10020*/  LDSM.16.M88.4 R4, [R201] ;  /* 0x00000000c904783b */ /* 0x000e6e0000000200 */
[C---:B------:R-:W-:Y:S08]  /*10030*/  HMMA.16816.F32.BF16 R20, R8.reuse, R44, R32 ;  /* 0x0000002c0814723c */ /* 0x040ff00000041820 */
[C---:B------:R-:W-:Y:S08]  /*10040*/  HMMA.16816.F32.BF16 R24, R8.reuse, R46, R28 ;  /* 0x0000002e0818723c */ /* 0x040ff0000004181c */
[C---:B------:R-:W-:Y:S08]  /*10050*/  HMMA.16816.F32.BF16 R28, R8.reuse, R60, R36 ;  /* 0x0000003c081c723c */ /* 0x040ff00000041824 */
[C---:B------:R-:W-:Y:S01]  /*10060*/  HMMA.16816.F32.BF16 R32, R8.reuse, R62, R40 ;  /* 0x0000003e0820723c */ /* 0x040fe20000041828 */
[----:B------:R-:W-:Y:S07]  /*10070*/  LDSM.16.M88.4 R60, [R147+0x2800] ;  /* 0x00280000933c783b */ /* 0x000fee0000000200 */
[C---:B------:R-:W-:Y:S01]  /*10080*/  HMMA.16816.F32.BF16 R36, R8.reuse, R64, R48 ;  /* 0x000000400824723c */ /* 0x040fe20000041830 */
[----:B------:R-:W-:Y:S07]  /*10090*/  LDSM.16.M88.4 R48, [R194] ;  /* 0x00000000c230783b */ /* 0x000fee0000000200 */
[C---:B------:R-:W-:Y:S01]  /*100a0*/  HMMA.16816.F32.BF16 R40, R8.reuse, R66, R52 ;  /* 0x000000420828723c */ /* 0x040fe20000041834 */
[----:B------:R-:W-:Y:S04]  /*100b0*/  LDSM.16.M88.4 R64, [R194+0x1000] ;  /* 0x00100000c240783b */ /* 0x000fe80000000200 */
[----:B------:R-:W-:Y:S03]  /*100c0*/  LDSM.16.M88.4 R52, [R147+0x2000] ;  /* 0x002000009334783b */ /* 0x000fe60000000200 */
[C---:B------:R-:W-:Y:S01]  /*100d0*/  HMMA.16816.F32.BF16 R44, R8.reuse, R72, R56 ;  /* 0x00000048082c723c */ /* 0x040fe20000041838 */
[----:B------:R-:W-:Y:S07]  /*100e0*/  LDSM.16.M88.4 R56, [R194+0x800] ;  /* 0x00080000c238783b */ /* 0x000fee0000000200 */
[----:B---3--:R-:W-:Y:S01]  /*100f0*/  HMMA.16816.F32.BF16 R12, R8, R74, R16 ;  /* 0x0000004a080c723c */ /* 0x008fe20000041810 */
[----:B------:R-:W3:Y:S04]  /*10100*/  LDSM.16.M88.4 R8, [R200] ;  /* 0x00000000c808783b */ /* 0x000ee80000000200 */
[----:B------:R-:W4:Y:S03]  /*10110*/  LDSM.16.M88.4 R72, [R194+0x1800] ;  /* 0x00180000c248783b */ /* 0x000f260000000200 */
[C---:B-1----:R-:W-:Y:S08]  /*10120*/  HMMA.16816.F32.BF16 R16, R4.reuse, R68, R20 ;  /* 0x000000440410723c */ /* 0x042ff00000041814 */
        /* <DEDUP_REMOVED lines=10> */
[----:B------:R-:W1:Y:S07]  /*101d0*/  LDSM.16.M88.4 R4, [R198+0x4000] ;  /* 0x00400000c604783b */ /* 0x000e6e0000000200 */
        /* <DEDUP_REMOVED lines=12> */
[----:B------:R-:W-:Y:S03]  /*102a0*/  LDSM.16.M88.4 R72, [R197+0x3000] ;  /* 0x00300000c548783b */ /* 0x000fe60000000200 */
        /* <DEDUP_REMOVED lines=25> */
[----:B------:R-:W2:Y:S03]  /*10440*/  LDSM.16.M88.4 R76, [R194+0x3800] ;  /* 0x00380000c24c783b */ /* 0x000ea60000000200 */
        /* <DEDUP_REMOVED lines=9> */
[C---:B----4-:R-:W-:Y:S08]  /*104e0*/  HMMA.16816.F32.BF16 R44, R4.reuse, R80, R44 ;  /* 0x00000050042c723c */ /* 0x050ff0000004182c */
[----:B------:R-:W-:Y:S01]  /*104f0*/  HMMA.16816.F32.BF16 R12, R4, R82, R12 ;  /* 0x00000052040c723c */ /* 0x000fe2000004180c */
[----:B------:R-:W1:Y:S04]  /*10500*/  LDSM.16.M88.4 R4, [R198+0x8000] ;  /* 0x00800000c604783b */ /* 0x000e680000000200 */
[----:B------:R-:W4:Y:S03]  /*10510*/  LDSM.16.M88.4 R80, [R147+0x5800] ;  /* 0x005800009350783b */ /* 0x000f260000000200 */
        /* <DEDUP_REMOVED lines=8> */
[----:B------:R-:W-:Y:S07]  /*105a0*/  LDSM.16.M88.4 R68, [R204] ;  /* 0x00000000cc44783b */ /* 0x000fee0000000200 */
[C---:B--2---:R-:W-:Y:S08]  /*105b0*/  HMMA.16816.F32.BF16 R44, R8.reuse, R76, R44 ;  /* 0x0000004c082c723c */ /* 0x044ff0000004182c */
        /* <DEDUP_REMOVED lines=12> */
[C---:B----4-:R-:W-:Y:S01]  /*10680*/  HMMA.16816.F32.BF16 R16, R4.reuse, R80, R44 ;  /* 0x000000500410723c */ /* 0x050fe2000004182c */
[----:B------:R-:W-:Y:S07]  /*10690*/  LDSM.16.M88.4 R44, [R194+0x5000] ;  /* 0x00500000c22c783b */ /* 0x000fee0000000200 */
[----:B------:R-:W-:Y:S01]  /*106a0*/  HMMA.16816.F32.BF16 R4, R4, R82, R8 ;  /* 0x000000520404723c */ /* 0x000fe20000041808 */
[----:B------:R-:W1:Y:S04]  /*106b0*/  LDSM.16.M88.4 R8, [R201+0x8000] ;  /* 0x00800000c908783b */ /* 0x000e680000000200 */
[----:B------:R-:W4:Y:S03]  /*106c0*/  LDSM.16.M88.4 R80, [R197+0x5800] ;  /* 0x00580000c550783b */ /* 0x000f260000000200 */
[C---:B--2---:R-:W-:Y:S08]  /*106d0*/  HMMA.16816.F32.BF16 R32, R12.reuse, R60, R32 ;  /* 0x0000003c0c20723c */ /* 0x044ff00000041820 */
[C---:B------:R-:W-:Y:S01]  /*106e0*/  HMMA.16816.F32.BF16 R28, R12.reuse, R62, R28 ;  /* 0x0000003e0c1c723c */ /* 0x040fe2000004181c */
[----:B------:R-:W-:Y:S07]  /*106f0*/  LDSM.16.M88.4 R60, [R194+0x5800] ;  /* 0x00580000c23c783b */ /* 0x000fee0000000200 */
[C---:B------:R-:W-:Y:S08]  /*10700*/  HMMA.16816.F32.BF16 R24, R12.reuse, R68, R24 ;  /* 0x000000440c18723c */ /* 0x040ff00000041818 */
[C---:B------:R-:W-:Y:S08]  /*10710*/  HMMA.16816.F32.BF16 R40, R12.reuse, R48, R40 ;  /* 0x000000300c28723c */ /* 0x040ff00000041828 */
[C---:B------:R-:W-:Y:S01]  /*10720*/  HMMA.16816.F32.BF16 R36, R12.reuse, R50, R36 ;  /* 0x000000320c24723c */ /* 0x040fe20000041824 */
[----:B------:R-:W-:Y:S07]  /*10730*/  LDSM.16.M88.4 R48, [R194+0x4800] ;  /* 0x00480000c230783b */ /* 0x000fee0000000200 */
[C---:B------:R-:W-:Y:S08]  /*10740*/  HMMA.16816.F32.BF16 R20, R12.reuse, R70, R20 ;  /* 0x000000460c14723c */ /* 0x040ff00000041814 */
[C---:B---3--:R-:W-:Y:S08]  /*10750*/  HMMA.16816.F32.BF16 R16, R12.reuse, R76, R16 ;  /* 0x0000004c0c10723c */ /* 0x048ff00000041810 */
[----:B------:R-:W-:Y:S01]  /*10760*/  HMMA.16816.F32.BF16 R12, R12, R78, R4 ;  /* 0x0000004e0c0c723c */ /* 0x000fe20000041804 */
[----:B------:R-:W2:Y:S01]  /*10770*/  LDSM.16.M88.4 R4, [R200+0x8000] ;  /* 0x00800000c804783b */ /* 0x000ea20000000200 */
[----:B------:R-:W-:Y:S01]  /*10780*/  ISETP.GT.AND P0, PT, R94, R217, PT ;  /* 0x000000d95e00720c */ /* 0x000fe20003f04270 */
[----:B------:R-:W-:-:S05]  /*10790*/  DEPBAR.LE SB0, 0x0 ;  /* 0x000080000000791a */ /* 0x000fca0000000000 */
[C---:B-1----:R-:W-:Y:S08]  /*107a0*/  HMMA.16816.F32.BF16 R32, R8.reuse, R64, R32 ;  /* 0x000000400820723c */ /* 0x042ff00000041820 */
[C---:B------:R-:W-:Y:S08]  /*107b0*/  HMMA.16816.F32.BF16 R28, R8.reuse, R66, R28 ;  /* 0x00000042081c723c */ /* 0x040ff0000004181c */
[C---:B------:R-:W-:Y:S08]  /*107c0*/  HMMA.16816.F32.BF16 R24, R8.reuse, R72, R24 ;  /* 0x000000480818723c */ /* 0x040ff00000041818 */
[C---:B------:R-:W-:Y:S08]  /*107d0*/  HMMA.16816.F32.BF16 R40, R8.reuse, R56, R40 ;  /* 0x000000380828723c */ /* 0x040ff00000041828 */
[C---:B------:R-:W-:Y:S08]  /*107e0*/  HMMA.16816.F32.BF16 R36, R8.reuse, R58, R36 ;  /* 0x0000003a0824723c */ /* 0x040ff00000041824 */
[C---:B------:R-:W-:Y:S08]  /*107f0*/  HMMA.16816.F32.BF16 R20, R8.reuse, R74, R20 ;  /* 0x0000004a0814723c */ /* 0x040ff00000041814 */
[C---:B----4-:R-:W-:Y:S08]  /*10800*/  HMMA.16816.F32.BF16 R16, R8.reuse, R80, R16 ;  /* 0x000000500810723c */ /* 0x050ff00000041810 */
[----:B------:R-:W-:Y:S01]  /*10810*/  HMMA.16816.F32.BF16 R8, R8, R82, R12 ;  /* 0x000000520808723c */ /* 0x000fe2000004180c */
[----:B------:R-:W-:Y:S07]  /*10820*/  BSSY B0, `(.L_x_692) ;  /* 0x0000023000007945 */ /* 0x000fee0003800000 */
        /* <DEDUP_REMOVED lines=11> */
[----:B-----5:R-:W-:Y:S01]  /*108e0*/  IADD3 R0, R127, -0x2, RZ ;  /* 0xfffffffe7f007810 */ /* 0x020fe20007ffe0ff */
        /* <DEDUP_REMOVED lines=22> */
.L_x_693:
[----:B------:R-:W-:Y:S05]  /*10a50*/  BSYNC B0 ;  /* 0x0000000000007941 */ /* 0x000fea0003800000 */
.L_x_692:
[----:B------:R-:W2:Y:S01]  /*10a60*/  LDL R0, [R1] ;  /* 0x0000000001007983 */ /* 0x000ea20000100800 */
[----:B------:R-:W-:Y:S01]  /*10a70*/  ISETP.NE.AND P0, PT, R107, 0x1, PT ;  /* 0x000000016b00780c */ /* 0x000fe20003f05270 */
[----:B------:R-:W-:Y:S01]  /*10a80*/  IMAD.MOV.U32 R8, RZ, RZ, c[0x0][0x32c] ;  /* 0x0000cb00ff087624 */ /* 0x000fe200078e00ff */
[----:B------:R-:W-:Y:S01]  /*10a90*/  ULDC UR4, c[0x0][0x324] ;  /* 0x0000c90000047ab9 */ /* 0x000fe20000000800 */
[----:B------:R-:W-:Y:S01]  /*10aa0*/  IMAD.IADD R7, R88, 0x1, -R237 ;  /* 0x0000000158077824 */ /* 0x000fe200078e0aed */
[----:B------:R-:W-:Y:S01]  /*10ab0*/  ULOP3.LUT UR4, URZ, UR4, URZ, 0x33, !UPT ;  /* 0x000000043f047292 */ /* 0x000fe2000f8e333f */
[----:B------:R-:W0:Y:S01]  /*10ac0*/  LDGDEPBAR ;  /* 0x00000000000079af */ /* 0x000e220000000000 */
[----:B------:R-:W-:Y:S01]  /*10ad0*/  ISETP.GE.AND P6, PT, R8, 0x1, PT ;  /* 0x000000010800780c */ /* 0x000fe20003fc6270 */
[----:B--2---:R-:W-:-:S06]  /*10ae0*/  IMAD.IADD R0, R0, 0x1, R242 ;  /* 0x0000000100007824 */ /* 0x004fcc00078e02f2 */
[----:B-1----:R-:W-:-:S04]  /*10af0*/  @P0 IMAD.HI.U32 R2, R0, c[0x0][0x2c8], RZ ;  /* 0x0000b20000020a27 */ /* 0x002fc800078e00ff */
[----:B------:R-:W-:Y:S01]  /*10b00*/  IMAD.MOV.U32 R4, RZ, RZ, R0 ;  /* 0x000000ffff047224 */ /* 0x000fe200078e0000 */
[----:B------:R-:W-:Y:S02]  /*10b10*/  @P0 SHF.R.U32.HI R4, RZ, c[0x0][0x2cc], R2 ;  /* 0x0000b300ff040a19 */ /* 0x000fe40000011602 */
        /* <DEDUP_REMOVED lines=20> */
.L_x_696:
[----:B------:R-:W-:-:S04]  /*10c60*/  MOV R8, c[0x0][0x32c] ;  /* 0x0000cb0000087a02 */ /* 0x000fc80000000f00 */
[----:B------:R-:W-:-:S13]  /*10c70*/  ISETP.NE.AND P0, PT, R8, 0x1, PT ;  /* 0x000000010800780c */ /* 0x000fda0003f05270 */
[----:B------:R-:W-:-:S05]  /*10c80*/  @P0 IMAD.HI.U32 R8, R3, c[0x0][0x330], RZ ;  /* 0x0000cc0003080a27 */ /* 0x000fca00078e00ff */
[----:B------:R-:W-:Y:S02]  /*10c90*/  @P0 SHF.R.U32.HI R3, RZ, c[0x0][0x334], R8 ;  /* 0x0000cd00ff030a19 */ /* 0x000fe40000011608 */
.L_x_697:
[----:B------:R-:W-:Y:S05]  /*10ca0*/  BSYNC B0 ;  /* 0x0000000000007941 */ /* 0x000fea0003800000 */
.L_x_695:
[----:B------:R-:W-:-:S04]  /*10cb0*/  IMAD R3, R3, c[0x0][0x32c], -R103 ;  /* 0x0000cb0003037a24 */ /* 0x000fc800078e0a67 */
[----:B------:R-:W-:-:S05]  /*10cc0*/  IMAD.IADD R3, R3, 0x1, -R237 ;  /* 0x0000000103037824 */ /* 0x000fca00078e0aed */
[----:B------:R-:W-:Y:S02]  /*10cd0*/  IADD3 R8, R3, c[0x0][0x32c], RZ ;  /* 0x0000cb0003087a10 */ /* 0x000fe40007ffe0ff */
[----:B------:R-:W-:Y:S02]  /*10ce0*/  IMNMX R0, R0, R3, !PT ;  /* 0x0000000300007217 */ /* 0x000fe40007800200 */
[----:B------:R-:W-:Y:S02]  /*10cf0*/  IMNMX R2, R2, R8, PT ;  /* 0x0000000802027217 */ /* 0x000fe40003800200 */
.L_x_694:
[----:B-----5:R-:W-:Y:S01]  /*10d00*/  ISETP.GT.AND P1, PT, R127, RZ, PT ;  /* 0x000000ff7f00720c */ /* 0x020fe20003f24270 */
        /* <DEDUP_REMOVED lines=64> */
.L_x_700:
[----:B------:R-:W-:-:S04]  /*11110*/  MOV R4, c[0x0][0x32c] ;  /* 0x0000cb0000047a02 */ /* 0x000fc80000000f00 */
[----:B------:R-:W-:-:S13]  /*11120*/  ISETP.NE.AND P0, PT, R4, 0x1, PT ;  /* 0x000000010400780c */ /* 0x000fda0003f05270 */
[----:B------:R-:W-:-:S05]  /*11130*/  @P0 IMAD.HI.U32 R4, R3, c[0x0][0x330], RZ ;  /* 0x0000cc0003040a27 */ /* 0x000fca00078e00ff */
[----:B------:R-:W-:Y:S02]  /*11140*/  @P0 SHF.R.U32.HI R3, RZ, c[0x0][0x334], R4 ;  /* 0x0000cd00ff030a19 */ /* 0x000fe40000011604 */
.L_x_701:
[----:B------:R-:W-:Y:S05]  /*11150*/  BSYNC B0 ;  /* 0x0000000000007941 */ /* 0x000fea0003800000 */
.L_x_699:
[----:B------:R-:W-:-:S04]  /*11160*/  IMAD R3, R3, c[0x0][0x32c], -R103 ;  /* 0x0000cb0003037a24 */ /* 0x000fc800078e0a67 */
[----:B------:R-:W-:-:S05]  /*11170*/  IMAD.IADD R3, R3, 0x1, -R237 ;  /* 0x0000000103037824 */ /* 0x000fca00078e0aed */
[----:B------:R-:W-:Y:S02]  /*11180*/  IADD3 R4, R3, c[0x0][0x32c], RZ ;  /* 0x0000cb0003047a10 */ /* 0x000fe40007ffe0ff */
[----:B------:R-:W-:Y:S02]  /*11190*/  IMNMX R0, R0, R3, !PT ;  /* 0x0000000300007217 */ /* 0x000fe40007800200 */
[----:B------:R-:W-:Y:S02]  /*111a0*/  IMNMX R2, R2, R4, PT ;  /* 0x0000000402027217 */ /* 0x000fe40003800200 */
.L_x_698:
[----:B------:R-:W-:Y:S02]  /*111b0*/  ISETP.GT.AND P0, PT, R0, RZ, P1 ;  /* 0x000000ff0000720c */ /* 0x000fe40000f04270 */
        /* <DEDUP_REMOVED lines=14> */
[----:B------:R-:W-:-:S02]  /*112a0*/  ISETP.GT.AND P0, PT, R0, 0x9, P1 ;  /* 0x000000090000780c */ /* 0x000fc40000f04270 */
        /* <DEDUP_REMOVED lines=37> */
[----:B------:R-:W-:Y:S01]  /*11500*/  LDSM.16.MT88.4 R28, [R193] ;  /* 0x00000000c11c783b */ /* 0x000fe20000004200 */
[----:B------:R-:W-:-:S02]  /*11510*/  FMNMX.FTZ R3, R233, R3, !PT ;  /* 0x00000003e9037209 */ /* 0x000fc40007810000 */
[----:B------:R-:W-:Y:S02]  /*11520*/  ISETP.LT.OR P0, PT, R2, 0x29, P0 ;  /* 0x000000290200780c */ /* 0x000fe40000701670 */
[----:B------:R-:W-:Y:S02]  /*11530*/  FMNMX.FTZ R4, R116, R4, !PT ;  /* 0x0000000474047209 */ /* 0x000fe40007810000 */
[----:B------:R-:W-:Y:S02]  /*11540*/  FSEL R118, R22, -INF , !P0 ;  /* 0xff80000016767808 */ /* 0x000fe40004000000 */
[----:B------:R-:W-:Y:S02]  /*11550*/  ISETP.GT.AND P0, PT, R0, 0x29, P1 ;  /* 0x000000290000780c */ /* 0x000fe40000f04270 */
[----:B------:R-:W-:Y:S02]  /*11560*/  FMNMX.FTZ R3, R234, R3, !PT ;  /* 0x00000003ea037209 */ /* 0x000fe40007810000 */
[----:B------:R-:W-:-:S02]  /*11570*/  ISETP.LT.OR P0, PT, R2, 0x2a, P0 ;  /* 0x0000002a0200780c */ /* 0x000fc40000701670 */
[----:B------:R-:W-:Y:S01]  /*11580*/  FMNMX.FTZ R4, R120, R4, !PT ;  /* 0x0000000478047209 */ /* 0x000fe20007810000 */
[----:B------:R-:W1:Y:S01]  /*11590*/  SHFL.BFLY PT, R5, R3, 0x2, 0x1f ;  /* 0x0c401f0003057f89 */ /* 0x000e6200000e0000 */
[----:B------:R-:W-:Y:S02]  /*115a0*/  FSEL R117, R23, -INF , !P0 ;  /* 0xff80000017757808 */ /* 0x000fe40004000000 */
[----:B------:R-:W-:Y:S01]  /*115b0*/  ISETP.GT.AND P0, PT, R0, 0x30, P1 ;  /* 0x000000300000780c */ /* 0x000fe20000f04270 */
[----:B------:R-:W-:Y:S01]  /*115c0*/  LDSM.16.MT88.4 R20, [R195] ;  /* 0x00000000c314783b */ /* 0x000fe20000004200 */
[----:B------:R-:W-:Y:S02]  /*115d0*/  FMNMX.FTZ R4, R118, R4, !PT ;  /* 0x0000000476047209 */ /* 0x000fe40007810000 */
[----:B------:R-:W-:Y:S02]  /*115e0*/  ISETP.LT.OR P0, PT, R2, 0x31, P0 ;  /* 0x000000310200780c */ /* 0x000fe40000701670 */
[----:B------:R-:W-:-:S02]  /*115f0*/  ISETP.GT.AND P2, PT, R0, 0x38, P1 ;  /* 0x000000380000780c */ /* 0x000fc40000f44270 */
[----:B------:R-:W-:Y:S02]  /*11600*/  FSEL R216, R26, -INF , !P0 ;  /* 0xff8000001ad87808 */ /* 0x000fe40004000000 */
[----:B------:R-:W-:Y:S02]  /*11610*/  ISETP.GT.AND P0, PT, R0, 0x31, P1 ;  /* 0x000000310000780c */ /* 0x000fe40000f04270 */
[----:B------:R-:W-:Y:S02]  /*11620*/  FMNMX.FTZ R4, R117, R4, !PT ;  /* 0x0000000475047209 */ /* 0x000fe40007810000 */
[----:B------:R-:W-:-:S04]  /*11630*/  ISETP.LT.OR P0, PT, R2, 0x32, P0 ;  /* 0x000000320200780c */ /* 0x000fc80000701670 */
[----:B------:R-:W-:Y:S02]  /*11640*/  FSEL R225, R27, -INF , !P0 ;  /* 0xff8000001be17808 */ /* 0x000fe40004000000 */
[----:B------:R-:W-:Y:S01]  /*11650*/  ISETP.GT.AND P0, PT, R0, 0x39, P1 ;  /* 0x000000390000780c */ /* 0x000fe20000f04270 */
[----:B------:R-:W-:Y:S01]  /*11660*/  LDSM.16.MT88.4 R24, [R196] ;  /* 0x00000000c418783b */ /* 0x000fe20000004200 */
[----:B------:R-:W-:Y:S02]  /*11670*/  ISETP.LT.OR P1, PT, R2, 0x39, P2 ;  /* 0x000000390200780c */ /* 0x000fe40001721670 */
[----:B------:R-:W-:Y:S02]  /*11680*/  FMNMX.FTZ R0, R216, R4, !PT ;  /* 0x00000004d8007209 */ /* 0x000fe40007810000 */
[----:B------:R-:W-:Y:S02]  /*11690*/  ISETP.LT.OR P0, PT, R2, 0x3a, P0 ;  /* 0x0000003a0200780c */ /* 0x000fe40000701670 */
[----:B------:R-:W-:-:S02]  /*116a0*/  FSEL R218, R18, -INF , !P1 ;  /* 0xff80000012da7808 */ /* 0x000fc40004800000 */
[----:B------:R-:W-:Y:S02]  /*116b0*/  FMNMX.FTZ R2, R225, R0, !PT ;  /* 0x00000000e1027209 */ /* 0x000fe40007810000 */
        /* <DEDUP_REMOVED lines=18> */
[----:B------:R1:W-:Y:S02]  /*117e0*/  MUFU.EX2 R16, R0 ;  /* 0x0000000000107308 */ /* 0x0003e40000000800 */
[----:B-1----:R-:W-:-:S06]  /*117f0*/  FFMA.FTZ R0, R11, c[0x0][0x2d0], -R2 ;  /* 0x0000b4000b007a23 */ /* 0x002fcc0000010802 */
[----:B------:R-:W-:Y:S08]  /*11800*/  MUFU.EX2 R11, R3 ;  /* 0x00000003000b7308 */ /* 0x000ff00000000800 */
        /* <DEDUP_REMOVED lines=9> */
[----:B--2---:R-:W-:Y:S01]  /*118a0*/  F2FP.BF16.PACK_AB R5, R250, R251 ;  /* 0x000000fbfa05723e */ /* 0x004fe200000010ff */
[----:B------:R-:W-:-:S04]  /*118b0*/  IMAD.MOV.U32 R9, RZ, RZ, R16 ;  /* 0x000000ffff097224 */ /* 0x000fc800078e0010 */
[----:B------:R1:W-:Y:S01]  /*118c0*/  MUFU.EX2 R10, R3 ;  /* 0x00000003000a7308 */ /* 0x0003e20000000800 */
[----:B------:R-:W2:Y:S01]  /*118d0*/  LDSM.16.MT88.4 R16, [R192+0x2000] ;  /* 0x00200000c010783b */ /* 0x000ea20000004200 */
[----:B------:R-:W-:Y:S01]  /*118e0*/  F2FP.BF16.PACK_AB R4, R9, R125 ;  /* 0x0000007d0904723e */ /* 0x000fe200000010ff */
[----:B-1----:R-:W-:Y:S02]  /*118f0*/  FFMA.FTZ R3, R13, c[0x0][0x2d0], -R0 ;  /* 0x0000b4000d037a23 */ /* 0x002fe40000010800 */
[----:B------:R-:W1:Y:S03]  /*11900*/  LDSM.16.MT88.4 R12, [R193+0x2000] ;  /* 0x00200000c10c783b */ /* 0x000e660000004200 */
[----:B------:R-:W3:Y:S02]  /*11910*/  MUFU.EX2 R252, R3 ;  /* 0x0000000300fc7308 */ /* 0x000ee40000000800 */
[----:B---3--:R-:W-:Y:S01]  /*11920*/  F2FP.BF16.PACK_AB R7, R252, R10 ;  /* 0x0000000afc07723e */ /* 0x008fe200000010ff */
[----:B------:R-:W-:-:S05]  /*11930*/  FFMA.FTZ R3, R41, c[0x0][0x2d0], -R2 ;  /* 0x0000b40029037a23 */ /* 0x000fca0000010802 */
[----:B------:R3:W-:Y:S01]  /*11940*/  MUFU.EX2 R165, R3 ;  /* 0x0000000300a57308 */ /* 0x0007e20000000800 */
[C---:B------:R-:W-:Y:S08]  /*11950*/  HMMA.16816.F32.BF16 R88, R4.reuse, R32, RZ ;  /* 0x000000200458723c */ /* 0x040ff000000418ff */
[----:B------:R-:W-:Y:S01]  /*11960*/  HMMA.16816.F32.BF16 R104, R4, R34, RZ ;  /* 0x000000220468723c */ /* 0x000fe200000418ff */
[----:B------:R-:W4:Y:S01]  /*11970*/  LDSM.16.MT88.4 R32, [R195+0x2000] ;  /* 0x00200000c320783b */ /* 0x000f220000004200 */
[----:B---3--:R-:W-:-:S06]  /*11980*/  FFMA.FTZ R3, R43, c[0x0][0x2d0], -R2 ;  /* 0x0000b4002b037a23 */ /* 0x008fcc0000010802 */
[C---:B------:R-:W-:Y:S01]  /*11990*/  HMMA.16816.F32.BF16 R80, R4.reuse, R20, RZ ;  /* 0x000000140450723c */ /* 0x040fe200000418ff */
[----:B------:R3:W5:Y:S07]  /*119a0*/  MUFU.EX2 R164, R3 ;  /* 0x0000000300a47308 */ /* 0x00076e0000000800 */
[C---:B------:R-:W-:Y:S01]  /*119b0*/  HMMA.16816.F32.BF16 R92, R4.reuse, R22, RZ ;  /* 0x00000016045c723c */ /* 0x040fe200000418ff */
[----:B------:R-:W4:Y:S07]  /*119c0*/  LDSM.16.MT88.4 R20, [R193+0x4000] ;  /* 0x00400000c114783b */ /* 0x000f2e0000004200 */
[----:B------:R-:W-:Y:S01]  /*119d0*/  HMMA.16816.F32.BF16 R108, R4, R24, RZ ;  /* 0x00000018046c723c */ /* 0x000fe200000418ff */
[----:B---3--:R-:W-:-:S04]  /*119e0*/  FFMA.FTZ R3, R45, c[0x0][0x2d0], -R2 ;  /* 0x0000b4002d037a23 */ /* 0x008fc80000010802 */
[----:B------:R3:W-:Y:S03]  /*119f0*/  MUFU.EX2 R166, R3 ;  /* 0x0000000300a67308 */ /* 0x0007e60000000800 */
[C---:B------:R-:W-:Y:S01]  /*11a00*/  HMMA.16816.F32.BF16 R96, R4.reuse, R26, RZ ;  /* 0x0000001a0460723c */ /* 0x040fe200000418ff */
[----:B------:R-:W4:Y:S07]  /*11a10*/  LDSM.16.MT88.4 R24, [R192+0x4000] ;  /* 0x00400000c018783b */ /* 0x000f2e0000004200 */
[----:B--2---:R-:W-:Y:S01]  /*11a20*/  HMMA.16816.F32.BF16 R76, R4, R16, RZ ;  /* 0x00000010044c723c */ /* 0x004fe200000418ff */
[----:B---3--:R-:W-:-:S07]  /*11a30*/  FFMA.FTZ R3, R47, c[0x0][0x2d0], -R2 ;  /* 0x0000b4002f037a23 */ /* 0x008fce0000010802 */
[C---:B------:R-:W-:Y:S01]  /*11a40*/  HMMA.16816.F32.BF16 R72, R4.reuse, R18, RZ ;  /* 0x000000120448723c */ /* 0x040fe200000418ff */
[----:B------:R-:W2:Y:S01]  /*11a50*/  LDSM.16.MT88.4 R16, [R196+0x4000] ;  /* 0x00400000c410783b */ /* 0x000ea20000004200 */
[----:B------:R3:W2:Y:S06]  /*11a60*/  MUFU.EX2 R214, R3 ;  /* 0x0000000300d67308 */ /* 0x0006ac0000000800 */
[C---:B-1----:R-:W-:Y:S08]  /*11a70*/  HMMA.16816.F32.BF16 R68, R4.reuse, R12, RZ ;  /* 0x0000000c0444723c */ /* 0x042ff000000418ff */
[----:B------:R-:W-:Y:S01]  /*11a80*/  HMMA.16816.F32.BF16 R60, R4, R14, RZ ;  /* 0x0000000e043c723c */ /* 0x000fe200000418ff */
[----:B------:R-:W1:Y:S01]  /*11a90*/  LDSM.16.MT88.4 R12, [R195+0x4000] ;  /* 0x00400000c30c783b */ /* 0x000e620000004200 */
[----:B---3--:R-:W-:-:S04]  /*11aa0*/  FFMA.FTZ R3, R40, c[0x0][0x2d0], -R0 ;  /* 0x0000b40028037a23 */ /* 0x008fc80000010800 */
[----:B------:R3:W-:Y:S02]  /*11ab0*/  MUFU.EX2 R246, R3 ;  /* 0x0000000300f67308 */ /* 0x0007e40000000800 */
[C---:B------:R-:W-:Y:S08]  /*11ac0*/  HMMA.16816.F32.BF16 R84, R4.reuse, R28, RZ ;  /* 0x0000001c0454723c */ /* 0x040ff000000418ff */
[----:B------:R-:W-:Y:S01]  /*11ad0*/  HMMA.16816.F32.BF16 R100, R4, R30, RZ ;  /* 0x0000001e0464723c */ /* 0x000fe200000418ff */
[----:B------:R-:W-:Y:S01]  /*11ae0*/  LDSM.16.MT88.4 R28, [R196+0x800] ;  /* 0x00080000c41c783b */ /* 0x000fe20000004200 */
[----:B---3--:R-:W-:-:S06]  /*11af0*/  FFMA.FTZ R3, R42, c[0x0][0x2d0], -R0 ;  /* 0x0000b4002a037a23 */ /* 0x008fcc0000010800 */
[C---:B------:R-:W-:Y:S01]  /*11b00*/  HMMA.16816.F32.BF16 R64, R4.reuse, R36, RZ ;  /* 0x000000240440723c */ /* 0x040fe200000418ff */
[----:B------:R3:W1:Y:S07]  /*11b10*/  MUFU.EX2 R243, R3 ;  /* 0x0000000300f37308 */ /* 0x00066e0000000800 */
[C---:B------:R-:W-:Y:S01]  /*11b20*/  HMMA.16816.F32.BF16 R56, R4.reuse, R38, RZ ;  /* 0x000000260438723c */ /* 0x040fe200000418ff */
[----:B------:R-:W1:Y:S07]  /*11b30*/  LDSM.16.MT88.4 R36, [R192+0x800] ;  /* 0x00080000c024783b */ /* 0x000e6e0000004200 */
[----:B----4-:R-:W-:Y:S01]  /*11b40*/  HMMA.16816.F32.BF16 R48, R4, R32, RZ ;  /* 0x000000200430723c */ /* 0x010fe200000418ff */
[----:B---3--:R-:W-:-:S04]  /*11b50*/  FFMA.FTZ R3, R44, c[0x0][0x2d0], -R0 ;  /* 0x0000b4002c037a23 */ /* 0x008fc80000010800 */
[----:B------:R3:W-:Y:S03]  /*11b60*/  MUFU.EX2 R245, R3 ;  /* 0x0000000300f57308 */ /* 0x0007e60000000800 */
[C---:B------:R-:W-:Y:S01]  /*11b70*/  HMMA.16816.F32.BF16 R52, R4.reuse, R34, RZ ;  /* 0x000000220434723c */ /* 0x040fe200000418ff */
[----:B------:R-:W4:Y:S07]  /*11b80*/  LDSM.16.MT88.4 R32, [R193+0x800] ;  /* 0x00080000c120783b */ /* 0x000f2e0000004200 */
[----:B------:R-:W-:Y:S01]  /*11b90*/  HMMA.16816.F32.BF16 R132, R4, R20, RZ ;  /* 0x000000140484723c */ /* 0x000fe200000418ff */
[----:B---3--:R-:W-:-:S07]  /*11ba0*/  FFMA.FTZ R3, R46, c[0x0][0x2d0], -R0 ;  /* 0x0000b4002e037a23 */ /* 0x008fce0000010800 */
[C---:B------:R-:W-:Y:S01]  /*11bb0*/  HMMA.16816.F32.BF16 R136, R4.reuse, R22, RZ ;  /* 0x000000160488723c */ /* 0x040fe200000418ff */
[----:B------:R-:W3:Y:S01]  /*11bc0*/  LDSM.16.MT88.4 R20, [R192+0x2800] ;  /* 0x00280000c014783b */ /* 0x000ee20000004200 */
[----:B------:R1:W1:Y:S06]  /*11bd0*/  MUFU.EX2 R240, R3 ;  /* 0x0000000300f07308 */ /* 0x00026c0000000800 */
[C---:B------:R-:W-:Y:S08]  /*11be0*/  HMMA.16816.F32.BF16 R112, R4.reuse, R24, RZ ;  /* 0x000000180470723c */ /* 0x040ff000000418ff */
[----:B------:R-:W-:Y:S01]  /*11bf0*/  HMMA.16816.F32.BF16 R40, R4, R26, RZ ;  /* 0x0000001a0428723c */ /* 0x000fe200000418ff */
[----:B------:R-:W3:Y:S01]  /*11c00*/  LDSM.16.MT88.4 R24, [R195+0x800] ;  /* 0x00080000c318783b */ /* 0x000ee20000004200 */
[----:B-1----:R-:W-:-:S06]  /*11c10*/  FFMA.FTZ R3, R119, c[0x0][0x2d0], -R2 ;  /* 0x0000b40077037a23 */ /* 0x002fcc0000010802 */
[C---:B--2---:R-:W-:Y:S08]  /*11c20*/  HMMA.16816.F32.BF16 R148, R4.reuse, R16, RZ ;  /* 0x000000100494723c */ /* 0x044ff000000418ff */
[C---:B------:R-:W-:Y:S01]  /*11c30*/  HMMA.16816.F32.BF16 R156, R4.reuse, R18, RZ ;  /* 0x00000012049c723c */ /* 0x040fe200000418ff */
[----:B------:R-:W1:Y:S07]  /*11c40*/  LDSM.16.MT88.4 R16, [R193+0x2800] ;  /* 0x00280000c110783b */ /* 0x000e6e0000004200 */
[C---:B------:R-:W-:Y:S08]  /*11c50*/  HMMA.16816.F32.BF16 R160, R4.reuse, R12, RZ ;  /* 0x0000000c04a0723c */ /* 0x040ff000000418ff */
[----:B------:R-:W-:Y:S01]  /*11c60*/  HMMA.16816.F32.BF16 R152, R4, R14, RZ ;  /* 0x0000000e0498723c */ /* 0x000fe200000418ff */
[----:B------:R-:W2:Y:S06]  /*11c70*/  LDSM.16.MT88.4 R12, [R196+0x2800] ;  /* 0x00280000c40c783b */ /* 0x000eac0000004200 */
[----:B-----5:R-:W-:-:S02]  /*11c80*/  F2FP.BF16.PACK_AB R4, R164, R165 ;  /* 0x000000a5a404723e */ /* 0x020fc400000010ff */
[----:B------:R-:W-:Y:S02]  /*11c90*/  F2FP.BF16.PACK_AB R6, R214, R166 ;  /* 0x000000a6d606723e */ /* 0x000fe400000010ff */
[----:B------:R-:W-:Y:S02]  /*11ca0*/  F2FP.BF16.PACK_AB R5, R243, R246 ;  /* 0x000000f6f305723e */ /* 0x000fe400000010ff */
[----:B------:R-:W-:-:S07]  /*11cb0*/  F2FP.BF16.PACK_AB R7, R240, R245 ;  /* 0x000000f5f007723e */ /* 0x000fce00000010ff */
[C---:B------:R-:W-:Y:S08]  /*11cc0*/  HMMA.16816.F32.BF16 R180, R4.reuse, R38, R104 ;  /* 0x0000002604b4723c */ /* 0x040ff00000041868 */
[C---:B------:R-:W-:Y:S08]  /*11cd0*/  HMMA.16816.F32.BF16 R184, R4.reuse, R28, R108 ;  /* 0x0000001c04b8723c */ /* 0x040ff0000004186c */
[C---:B----4-:R-:W-:Y:S08]  /*11ce0*/  HMMA.16816.F32.BF16 R188, R4.reuse, R32, R84 ;  /* 0x0000002004bc723c */ /* 0x050ff00000041854 */
[C---:B------:R-:W-:Y:S01]  /*11cf0*/  HMMA.16816.F32.BF16 R228, R4.reuse, R34, R100 ;  /* 0x0000002204e4723c */ /* 0x040fe20000041864 */
[----:B------:R-:W4:Y:S07]  /*11d00*/  LDSM.16.MT88.4 R32, [R195+0x2800] ;  /* 0x00280000c320783b */ /* 0x000f2e0000004200 */
[C---:B---3--:R-:W-:Y:S08]  /*11d10*/  HMMA.16816.F32.BF16 R108, R4.reuse, R20, R76 ;  /* 0x00000014046c723c */ /* 0x048ff0000004184c */
[C---:B------:R-:W-:Y:S01]  /*11d20*/  HMMA.16816.F32.BF16 R104, R4.reuse, R22, R72 ;  /* 0x000000160468723c */ /* 0x040fe20000041848 */
[----:B------:R-:W3:Y:S07]  /*11d30*/  LDSM.16.MT88.4 R20, [R193+0x4800] ;  /* 0x00480000c114783b */ /* 0x000eee0000004200 */
[C---:B------:R-:W-:Y:S01]  /*11d40*/  HMMA.16816.F32.BF16 R176, R4.reuse, R30, R96 ;  /* 0x0000001e04b0723c */ /* 0x040fe20000041860 */
[----:B------:R-:W5:Y:S07]  /*11d50*/  LDSM.16.MT88.4 R28, [R192+0x4800] ;  /* 0x00480000c01c783b */ /* 0x000f6e0000004200 */
[C---:B------:R-:W-:Y:S07]  /*11d60*/  HMMA.16816.F32.BF16 R168, R4.reuse, R36, R88 ;  /* 0x0000002404a8723c */ /* 0x040fee0000041858 */
[----:B------:R-:W-:Y:S01]  /*11d70*/  IMAD.MOV.U32 R88, RZ, RZ, R127 ;  /* 0x000000ffff587224 */ /* 0x000fe200078e007f */
[----:B------:R-:W-:Y:S01]  /*11d80*/  HMMA.16816.F32.BF16 R172, R4, R24, R80 ;  /* 0x0000001804ac723c */ /* 0x000fe20000041850 */
[----:B------:R2:W-:Y:S01]  /*11d90*/  MUFU.EX2 R127, R3 ;  /* 0x00000003007f7308 */ /* 0x0005e20000000800 */
[----:B------:R-:W-:-:S02]  /*11da0*/  IMAD.MOV.U32 R89, RZ, RZ, R166 ;  /* 0x000000ffff597224 */ /* 0x000fc400078e00a6 */
[----:B------:R-:W-:Y:S02]  /*11db0*/  IMAD.MOV.U32 R36, RZ, RZ, R165 ;  /* 0x000000ffff247224 */ /* 0x000fe400078e00a5 */
[----:B------:R-:W-:Y:S02]  /*11dc0*/  IMAD.MOV.U32 R37, RZ, RZ, R164 ;  /* 0x000000ffff257224 */ /* 0x000fe400078e00a4 */
[C---:B------:R-:W-:Y:S08]  /*11dd0*/  HMMA.16816.F32.BF16 R164, R4.reuse, R26, R92 ;  /* 0x0000001a04a4723c */ /* 0x040ff0000004185c */
[----:B-1----:R-:W-:Y:S01]  /*11de0*/  HMMA.16816.F32.BF16 R96, R4, R16, R68 ;  /* 0x000000100460723c */ /* 0x002fe20000041844 */
[----:B--2---:R-:W-:-:S02]  /*11df0*/  FFMA.FTZ R3, R121, c[0x0][0x2d0], -R2 ;  /* 0x0000b40079037a23 */ /* 0x004fc40000010802 */
[----:B------:R-:W-:Y:S02]  /*11e00*/  IMAD.MOV.U32 R121, RZ, RZ, R125 ;  /* 0x000000ffff797224 */ /* 0x000fe400078e007d */
[----:B------:R1:W-:Y:S03]  /*11e10*/  MUFU.EX2 R91, R3 ;  /* 0x00000003005b7308 */ /* 0x0003e60000000800 */
[C---:B------:R-:W-:Y:S01]  /*11e20*/  HMMA.16816.F32.BF16 R92, R4.reuse, R18, R60 ;  /* 0x00000012045c723c */ /* 0x040fe2000004183c */
[----:B------:R-:W2:Y:S07]  /*11e30*/  LDSM.16.MT88.4 R16, [R196+0x4800] ;  /* 0x00480000c410783b */ /* 0x000eae0000004200 */
[----:B------:R-:W-:Y:S01]  /*11e40*/  HMMA.16816.F32.BF16 R84, R4, R12, R64 ;  /* 0x0000000c0454723c */ /* 0x000fe20000041840 */
[----:B-1----:R-:W-:-:S02]  /*11e50*/  FFMA.FTZ R3, R122, c[0x0][0x2d0], -R2 ;  /* 0x0000b4007a037a23 */ /* 0x002fc40000010802 */
[----:B------:R-:W-:-:S05]  /*11e60*/  IMAD.MOV.U32 R122, RZ, RZ, R126 ;  /* 0x000000ffff7a7224 */ /* 0x000fca00078e007e */
[C---:B------:R-:W-:Y:S01]  /*11e70*/  HMMA.16816.F32.BF16 R80, R4.reuse, R14, R56 ;  /* 0x0000000e0450723c */ /* 0x040fe20000041838 */
[----:B------:R1:W1:Y:S01]  /*11e80*/  MUFU.EX2 R90, R3 ;  /* 0x00000003005a7308 */ /* 0x0002620000000800 */
[----:B------:R-:W2:Y:S06]  /*11e90*/  LDSM.16.MT88.4 R12, [R195+0x4800] ;  /* 0x00480000c30c783b */ /* 0x000eac0000004200 */
[C---:B----4-:R-:W-:Y:S08]  /*11ea0*/  HMMA.16816.F32.BF16 R60, R4.reuse, R32, R48 ;  /* 0x00000020043c723c */ /* 0x050ff00000041830 */
[----:B---3--:R-:W-:Y:S01]  /*11eb0*/  HMMA.16816.F32.BF16 R76, R4, R22, R136 ;  /* 0x00000016044c723c */ /* 0x008fe20000041888 */
[----:B-1----:R-:W-:-:S02]  /*11ec0*/  FFMA.FTZ R3, R123, c[0x0][0x2d0], -R2 ;  /* 0x0000b4007b037a23 */ /* 0x002fc40000010802 */
[----:B------:R-:W-:Y:S02]  /*11ed0*/  IMAD.MOV.U32 R123, RZ, RZ, R214 ;  /* 0x000000ffff7b7224 */ /* 0x000fe400078e00d6 */
[----:B------:R1:W3:Y:S02]  /*11ee0*/  MUFU.EX2 R24, R3 ;  /* 0x0000000300187308 */ /* 0x0002e40000000800 */
[----:B------:R-:W-:Y:S01]  /*11ef0*/  IMAD.MOV.U32 R138, RZ, RZ, R90 ;  /* 0x000000ffff8a7224 */ /* 0x000fe200078e005a */
[----:B-----5:R-:W-:Y:S01]  /*11f00*/  HMMA.16816.F32.BF16 R56, R4, R28, R112 ;  /* 0x0000001c0438723c */ /* 0x020fe20000041870 */
[----:B------:R-:W-:-:S06]  /*11f10*/  IMAD.MOV.U32 R139, RZ, RZ, R91 ;  /* 0x000000ffff8b7224 */ /* 0x000fcc00078e005b */
[----:B------:R-:W-:Y:S01]  /*11f20*/  IMAD.MOV.U32 R115, RZ, RZ, R36 ;  /* 0x000000ffff737224 */ /* 0x000fe200078e0024 */
[C---:B------:R-:W-:Y:S01]  /*11f30*/  HMMA.16816.F32.BF16 R48, R4.reuse, R30, R40 ;  /* 0x0000001e0430723c */ /* 0x040fe20000041828 */
[----:B------:R-:W4:Y:S01]  /*11f40*/  LDSM.16.MT88.4 R28, [R192+0x1000] ;  /* 0x00100000c01c783b */ /* 0x000f220000004200 */
[----:B------:R-:W-:Y:S02]  /*11f50*/  IMAD.MOV.U32 R114, RZ, RZ, R37 ;  /* 0x000000ffff727224 */ /* 0x000fe400078e0025 */
[----:B------:R-:W-:Y:S01]  /*11f60*/  IMAD.MOV.U32 R113, RZ, RZ, R88 ;  /* 0x000000ffff717224 */ /* 0x000fe200078e0058 */
[----:B------:R-:W-:Y:S01]  /*11f70*/  LDSM.16.MT88.4 R36, [R193+0x1000] ;  /* 0x00100000c124783b */ /* 0x000fe20000004200 */
[----:B-1----:R-:W-:Y:S02]  /*11f80*/  FFMA.FTZ R3, R116, c[0x0][0x2d0], -R0 ;  /* 0x0000b40074037a23 */ /* 0x002fe40000010800 */
[----:B---3--:R-:W-:Y:S01]  /*11f90*/  IMAD.MOV.U32 R137, RZ, RZ, R24 ;  /* 0x000000ffff897224 */ /* 0x008fe200078e0018 */
[----:B------:R-:W-:Y:S01]  /*11fa0*/  HMMA.16816.F32.BF16 R72, R4, R20, R132 ;  /* 0x000000140448723c */ /* 0x000fe20000041884 */
[----:B------:R-:W1:Y:S01]  /*11fb0*/  LDSM.16.MT88.4 R24, [R196+0x1000] ;  /* 0x00100000c418783b */ /* 0x000e620000004200 */
[----:B------:R3:W-:Y:S01]  /*11fc0*/  MUFU.EX2 R214, R3 ;  /* 0x0000000300d67308 */ /* 0x0007e20000000800 */
[----:B------:R-:W-:-:S02]  /*11fd0*/  IMAD.MOV.U32 R112, RZ, RZ, R89 ;  /* 0x000000ffff707224 */ /* 0x000fc400078e0059 */
[----:B------:R-:W5:Y:S03]  /*11fe0*/  LDSM.16.MT88.4 R20, [R195+0x1000] ;  /* 0x00100000c314783b */ /* 0x000f660000004200 */
[C---:B------:R-:W-:Y:S01]  /*11ff0*/  HMMA.16816.F32.BF16 R44, R4.reuse, R34, R52 ;  /* 0x00000022042c723c */ /* 0x040fe20000041834 */
[----:B------:R-:W-:Y:S07]  /*12000*/  LDSM.16.MT88.4 R32, [R195+0x3000] ;  /* 0x00300000c320783b */ /* 0x000fee0000004200 */
[----:B--2---:R-:W-:Y:S01]  /*12010*/  HMMA.16816.F32.BF16 R88, R4, R16, R148 ;  /* 0x000000100458723c */ /* 0x004fe20000041894 */
[----:B---3--:R-:W-:-:S02]  /*12020*/  FFMA.FTZ R3, R120, c[0x0][0x2d0], -R0 ;  /* 0x0000b40078037a23 */ /* 0x008fc40000010800 */
[----:B------:R-:W-:Y:S02]  /*12030*/  IMAD.MOV.U32 R120, RZ, RZ, R127 ;  /* 0x000000ffff787224 */ /* 0x000fe400078e007f */
[----:B------:R2:W3:Y:S03]  /*12040*/  MUFU.EX2 R127, R3 ;  /* 0x00000003007f7308 */ /* 0x0004e60000000800 */
[C---:B------:R-:W-:Y:S01]  /*12050*/  HMMA.16816.F32.BF16 R68, R4.reuse, R18, R156 ;  /* 0x000000120444723c */ /* 0x040fe2000004189c */
[----:B------:R-:W1:Y:S07]  /*12060*/  LDSM.16.MT88.4 R16, [R192+0x3000] ;  /* 0x00300000c010783b */ /* 0x000e6e0000004200 */
[----:B------:R-:W-:Y:S01]  /*12070*/  HMMA.16816.F32.BF16 R52, R4, R12, R160 ;  /* 0x0000000c0434723c */ /* 0x000fe200000418a0 */
[----:B--2---:R-:W-:-:S07]  /*12080*/  FFMA.FTZ R3, R118, c[0x0][0x2d0], -R0 ;  /* 0x0000b40076037a23 */ /* 0x004fce0000010800 */
[----:B------:R-:W-:Y:S01]  /*12090*/  HMMA.16816.F32.BF16 R40, R4, R14, R152 ;  /* 0x0000000e0428723c */ /* 0x000fe20000041898 */
[----:B------:R-:W2:Y:S01]  /*120a0*/  LDSM.16.MT88.4 R12, [R193+0x3000] ;  /* 0x00300000c10c783b */ /* 0x000ea20000004200 */
[----:B------:R4:W-:Y:S05]  /*120b0*/  MUFU.EX2 R126, R3 ;  /* 0x00000003007e7308 */ /* 0x0009ea0000000800 */
[----:B------:R-:W-:Y:S02]  /*120c0*/  F2FP.BF16.PACK_AB R4, R139, R120 ;  /* 0x000000788b04723e */ /* 0x000fe400000010ff */
[----:B------:R-:W-:Y:S02]  /*120d0*/  F2FP.BF16.PACK_AB R6, R137, R138 ;  /* 0x0000008a8906723e */ /* 0x000fe400000010ff */
[----:B---3--:R-:W-:Y:S01]  /*120e0*/  F2FP.BF16.PACK_AB R5, R127, R214 ;  /* 0x000000d67f05723e */ /* 0x008fe200000010ff */
[----:B----4-:R-:W-:-:S04]  /*120f0*/  FFMA.FTZ R3, R117, c[0x0][0x2d0], -R0 ;  /* 0x0000b40075037a23 */ /* 0x010fc80000010800 */
[----:B------:R-:W3:Y:S02]  /*12100*/  MUFU.EX2 R125, R3 ;  /* 0x00000003007d7308 */ /* 0x000ee40000000800 */
[----:B---3--:R-:W-:Y:S01]  /*12110*/  F2FP.BF16.PACK_AB R7, R125, R126 ;  /* 0x0000007e7d07723e */ /* 0x008fe200000010ff */
[----:B------:R-:W-:-:S06]  /*12120*/  FFMA.FTZ R3, R227, c[0x0][0x2d0], -R2 ;  /* 0x0000b400e3037a23 */ /* 0x000fcc0000010802 */
[C---:B------:R-:W-:Y:S08]  /*12130*/  HMMA.16816.F32.BF16 R132, R4.reuse, R28, R168 ;  /* 0x0000001c0484723c */ /* 0x040ff000000418a8 */
[C---:B------:R-:W-:Y:S01]  /*12140*/  HMMA.16816.F32.BF16 R64, R4.reuse, R30, R180 ;  /* 0x0000001e0440723c */ /* 0x040fe200000418b4 */
[----:B------:R-:W3:Y:S07]  /*12150*/  LDSM.16.MT88.4 R28, [R196+0x3000] ;  /* 0x00300000c41c783b */ /* 0x000eee0000004200 */
[C---:B-1----:R-:W-:Y:S08]  /*12160*/  HMMA.16816.F32.BF16 R116, R4.reuse, R24, R184 ;  /* 0x000000180474723c */ /* 0x042ff000000418b8 */
[C---:B------:R-:W-:Y:S01]  /*12170*/  HMMA.16816.F32.BF16 R184, R4.reuse, R26, R176 ;  /* 0x0000001a04b8723c */ /* 0x040fe200000418b0 */
[----:B------:R-:W1:Y:S07]  /*12180*/  LDSM.16.MT88.4 R24, [R192+0x5000] ;  /* 0x00500000c018783b */ /* 0x000e6e0000004200 */
[C---:B------:R-:W-:Y:S08]  /*12190*/  HMMA.16816.F32.BF16 R100, R4.reuse, R36, R188 ;  /* 0x000000240464723c */ /* 0x040ff000000418bc */
[C---:B-----5:R-:W-:Y:S08]  /*121a0*/  HMMA.16816.F32.BF16 R188, R4.reuse, R20, R172 ;  /* 0x0000001404bc723c */ /* 0x060ff000000418ac */
[C---:B------:R-:W-:Y:S01]  /*121b0*/  HMMA.16816.F32.BF16 R180, R4.reuse, R22, R164 ;  /* 0x0000001604b4723c */ /* 0x040fe200000418a4 */
[----:B------:R-:W4:Y:S07]  /*121c0*/  LDSM.16.MT88.4 R20, [R193+0x5000] ;  /* 0x00500000c114783b */ /* 0x000f2e0000004200 */
[C---:B------:R-:W-:Y:S01]  /*121d0*/  HMMA.16816.F32.BF16 R36, R4.reuse, R38, R228 ;  /* 0x000000260424723c */ /* 0x040fe200000418e4 */
[----:B------:R5:W-:Y:S06]  /*121e0*/  MUFU.EX2 R229, R3 ;  /* 0x0000000300e57308 */ /* 0x000bec0000000800 */
[----:B------:R-:W-:Y:S01]  /*121f0*/  IMAD.MOV.U32 R230, RZ, RZ, R138 ;  /* 0x000000ffffe67224 */ /* 0x000fe200078e008a */
[----:B------:R-:W-:Y:S01]  /*12200*/  HMMA.16816.F32.BF16 R176, R4, R16, R108 ;  /* 0x0000001004b0723c */ /* 0x000fe2000004186c */
[----:B------:R-:W-:-:S07]  /*12210*/  IMAD.MOV.U32 R231, RZ, RZ, R113 ;  /* 0x000000ffffe77224 */ /* 0x000fce00078e0071 */
[C---:B------:R-:W-:Y:S01]  /*12220*/  HMMA.16816.F32.BF16 R168, R4.reuse, R18, R104 ;  /* 0x0000001204a8723c */ /* 0x040fe20000041868 */
[--C-:B-----5:R-:W-:Y:S01]  /*12230*/  FFMA.FTZ R3, R232, c[0x0][0x2d0], -R2.reuse ;  /* 0x0000b400e8037a23 */ /* 0x120fe20000010802 */
[----:B------:R-:W5:Y:S01]  /*12240*/  LDSM.16.MT88.4 R16, [R196+0x5000] ;  /* 0x00500000c410783b */ /* 0x000f620000004200 */
[----:B------:R-:W-:Y:S02]  /*12250*/  IMAD.MOV.U32 R232, RZ, RZ, R137 ;  /* 0x000000ffffe87224 */ /* 0x000fe400078e0089 */
[----:B------:R1:W1:Y:S01]  /*12260*/  MUFU.EX2 R228, R3 ;  /* 0x0000000300e47308 */ /* 0x0002620000000800 */
[----:B------:R-:W-:Y:S02]  /*12270*/  LDSM.16.MT88.4 R104, [R193+0x1800] ;  /* 0x00180000c168783b */ /* 0x000fe40000004200 */
[C---:B--2---:R-:W-:Y:S08]  /*12280*/  HMMA.16816.F32.BF16 R172, R4.reuse, R12, R96 ;  /* 0x0000000c04ac723c */ /* 0x044ff00000041860 */
[----:B------:R-:W-:Y:S01]  /*12290*/  HMMA.16816.F32.BF16 R164, R4, R14, R92 ;  /* 0x0000000e04a4723c */ /* 0x000fe2000004185c */
[----:B------:R-:W2:Y:S01]  /*122a0*/  LDSM.16.MT88.4 R12, [R195+0x5000] ;  /* 0x00500000c30c783b */ /* 0x000ea20000004200 */
[--C-:B-1----:R-:W-:Y:S01]  /*122b0*/  FFMA.FTZ R3, R233, c[0x0][0x2d0], -R2.reuse ;  /* 0x0000b400e9037a23 */ /* 0x102fe20000010802 */
[----:B------:R-:W-:Y:S01]  /*122c0*/  F2FP.BF16.PACK_AB R96, R228, R229 ;  /* 0x000000e5e460723e */ /* 0x000fe200000010ff */
[----:B------:R-:W-:-:S04]  /*122d0*/  FFMA.FTZ R2, R234, c[0x0][0x2d0], -R2 ;  /* 0x0000b400ea027a23 */ /* 0x000fc80000010802 */
[----:B---3--:R-:W-:Y:S01]  /*122e0*/  HMMA.16816.F32.BF16 R160, R4, R28, R84 ;  /* 0x0000001c04a0723c */ /* 0x008fe20000041854 */
[----:B------:R1:W-:Y:S01]  /*122f0*/  MUFU.EX2 R227, R3 ;  /* 0x0000000300e37308 */ /* 0x0003e20000000800 */
[----:B------:R-:W-:-:S06]  /*12300*/  IMAD.MOV.U32 R234, RZ, RZ, R120 ;  /* 0x000000ffffea7224 */ /* 0x000fcc00078e0078 */
[C---:B------:R-:W-:Y:S01]  /*12310*/  HMMA.16816.F32.BF16 R84, R4.reuse, R24, R56 ;  /* 0x000000180454723c */ /* 0x040fe20000041838 */
[----:B------:R3:W3:Y:S01]  /*12320*/  MUFU.EX2 R233, R2 ;  /* 0x0000000200e97308 */ /* 0x0006e20000000800 */
[----:B------:R-:W-:Y:S05]  /*12330*/  LDSM.16.MT88.4 R56, [R196+0x3800] ;  /* 0x00380000c438783b */ /* 0x000fea0000004200 */
[----:B------:R-:W-:Y:S01]  /*12340*/  IMAD.MOV.U32 R25, RZ, RZ, R123 ;  /* 0x000000ffff197224 */ /* 0x000fe200078e007b */
[C---:B------:R-:W-:Y:S01]  /*12350*/  HMMA.16816.F32.BF16 R60, R4.reuse, R32, R60 ;  /* 0x00000020043c723c */ /* 0x040fe2000004183c */
[----:B-1----:R-:W-:Y:S02]  /*12360*/  IMAD.MOV.U32 R3, RZ, RZ, R139 ;  /* 0x000000ffff037224 */ /* 0x002fe400078e008b */
[----:B------:R-:W1:Y:S05]  /*12370*/  LDSM.16.MT88.4 R136, [R192+0x1800] ;  /* 0x00180000c088783b */ /* 0x000e6a0000004200 */
[----:B------:R-:W-:Y:S01]  /*12380*/  HMMA.16816.F32.BF16 R148, R4, R34, R44 ;  /* 0x000000220494723c */ /* 0x000fe2000004182c */
[----:B---3--:R-:W-:Y:S01]  /*12390*/  FFMA.FTZ R2, R216, c[0x0][0x2d0], -R0 ;  /* 0x0000b400d8027a23 */ /* 0x008fe20000010800 */
[----:B------:R-:W-:Y:S01]  /*123a0*/  F2FP.BF16.PACK_AB R98, R233, R227 ;  /* 0x000000e3e962723e */ /* 0x000fe200000010ff */
[----:B------:R-:W-:-:S02]  /*123b0*/  IMAD.MOV.U32 R216, RZ, RZ, R112 ;  /* 0x000000ffffd87224 */ /* 0x000fc400078e0070 */
[----:B------:R3:W-:Y:S03]  /*123c0*/  MUFU.EX2 R24, R2 ;  /* 0x0000000200187308 */ /* 0x0007e60000000800 */
[C---:B----4-:R-:W-:Y:S01]  /*123d0*/  HMMA.16816.F32.BF16 R32, R4.reuse, R20, R72 ;  /* 0x000000140420723c */ /* 0x050fe20000041848 */
[----:B------:R-:W4:Y:S07]  /*123e0*/  LDSM.16.MT88.4 R72, [R192+0x5800] ;  /* 0x00580000c048783b */ /* 0x000f2e0000004200 */
[----:B------:R-:W-:Y:S01]  /*123f0*/  HMMA.16816.F32.BF16 R20, R4, R22, R76 ;  /* 0x000000160414723c */ /* 0x000fe2000004184c */
[----:B---3--:R-:W-:-:S02]  /*12400*/  FFMA.FTZ R2, R225, c[0x0][0x2d0], -R0 ;  /* 0x0000b400e1027a23 */ /* 0x008fc40000010800 */
[----:B------:R-:W-:-:S05]  /*12410*/  IMAD.MOV.U32 R225, RZ, RZ, R11 ;  /* 0x000000ffffe17224 */ /* 0x000fca00078e000b */
[C---:B------:R-:W-:Y:S01]  /*12420*/  HMMA.16816.F32.BF16 R156, R4.reuse, R30, R80 ;  /* 0x0000001e049c723c */ /* 0x040fe20000041850 */
[----:B------:R3:W1:Y:S01]  /*12430*/  MUFU.EX2 R11, R2 ;  /* 0x00000002000b7308 */ /* 0x0006620000000800 */
[----:B------:R-:W-:Y:S01]  /*12440*/  IMAD.MOV.U32 R79, RZ, RZ, R9 ;  /* 0x000000ffff4f7224 */ /* 0x000fe200078e0009 */
[----:B------:R-:W-:Y:S05]  /*12450*/  LDSM.16.MT88.4 R80, [R193+0x5800] ;  /* 0x00580000c150783b */ /* 0x000fea0000004200 */
[C---:B------:R-:W-:Y:S01]  /*12460*/  HMMA.16816.F32.BF16 R28, R4.reuse, R26, R48 ;  /* 0x0000001a041c723c */ /* 0x040fe20000041830 */
[----:B------:R-:W-:Y:S06]  /*12470*/  LDSM.16.MT88.4 R48, [R193+0x3800] ;  /* 0x00380000c130783b */ /* 0x000fec0000004200 */
[----:B------:R-:W-:Y:S01]  /*12480*/  IMAD.MOV.U32 R26, RZ, RZ, R115 ;  /* 0x000000ffff1a7224 */ /* 0x000fe200078e0073 */
[----:B-----5:R-:W-:Y:S01]  /*12490*/  HMMA.16816.F32.BF16 R92, R4, R16, R88 ;  /* 0x00000010045c723c */ /* 0x020fe20000041858 */
[----:B---3--:R-:W-:Y:S01]  /*124a0*/  FFMA.FTZ R2, R218, c[0x0][0x2d0], -R0 ;  /* 0x0000b400da027a23 */ /* 0x008fe20000010800 */
[----:B------:R-:W3:Y:S01]  /*124b0*/  LDSM.16.MT88.4 R88, [R196+0x5800] ;  /* 0x00580000c458783b */ /* 0x000ee20000004200 */
[----:B------:R-:W-:Y:S01]  /*124c0*/  IMAD.MOV.U32 R218, RZ, RZ, R10 ;  /* 0x000000ffffda7224 */ /* 0x000fe200078e000a */
[----:B-1----:R-:W-:Y:S01]  /*124d0*/  F2FP.BF16.PACK_AB R97, R11, R24 ;  /* 0x000000180b61723e */ /* 0x002fe200000010ff */
[----:B------:R1:W-:Y:S01]  /*124e0*/  MUFU.EX2 R10, R2 ;  /* 0x00000002000a7308 */ /* 0x0003e20000000800 */
[----:B------:R-:W-:-:S02]  /*124f0*/  FFMA.FTZ R0, R226, c[0x0][0x2d0], -R0 ;  /* 0x0000b400e2007a23 */ /* 0x000fc40000010800 */
[----:B------:R-:W-:Y:S01]  /*12500*/  IMAD.MOV.U32 R226, RZ, RZ, R122 ;  /* 0x000000ffffe27224 */ /* 0x000fe200078e007a */
[C---:B--2---:R-:W-:Y:S01]  /*12510*/  HMMA.16816.F32.BF16 R152, R4.reuse, R12, R52 ;  /* 0x0000000c0498723c */ /* 0x044fe20000041834 */
[----:B------:R-:W-:Y:S02]  /*12520*/  IMAD.MOV.U32 R27, RZ, RZ, R114 ;  /* 0x000000ffff1b7224 */ /* 0x000fe400078e0072 */
[----:B------:R-:W-:Y:S01]  /*12530*/  LDSM.16.MT88.4 R112, [R196+0x1800] ;  /* 0x00180000c470783b */ /* 0x000fe20000004200 */
[----:B------:R-:W2:Y:S04]  /*12540*/  MUFU.EX2 R9, R0 ;  /* 0x0000000000097308 */ /* 0x000ea80000000800 */
[----:B------:R-:W-:Y:S01]  /*12550*/  HMMA.16816.F32.BF16 R16, R4, R18, R68 ;  /* 0x000000120410723c */ /* 0x000fe20000041844 */
[----:B-1----:R-:W-:-:S02]  /*12560*/  IMAD.MOV.U32 R2, RZ, RZ, R121 ;  /* 0x000000ffff027224 */ /* 0x002fc400078e0079 */
[----:B------:R-:W-:Y:S02]  /*12570*/  LDSM.16.MT88.4 R120, [R195+0x1800] ;  /* 0x00180000c378783b */ /* 0x000fe40000004200 */
[----:B------:R-:W-:-:S03]  /*12580*/  FADD.FTZ R2, R2, R79 ;  /* 0x0000004f02027221 */ /* 0x000fc60000010000 */
[----:B------:R-:W-:Y:S01]  /*12590*/  HMMA.16816.F32.BF16 R12, R4, R14, R40 ;  /* 0x0000000e040c723c */ /* 0x000fe20000041828 */
[----:B------:R-:W1:Y:S01]  /*125a0*/  LDSM.16.MT88.4 R4, [R195+0x5800] ;  /* 0x00580000c304783b */ /* 0x000e620000004200 */
[----:B------:R-:W-:Y:S01]  /*125b0*/  FADD.FTZ R2, R226, R2 ;  /* 0x00000002e2027221 */ /* 0x000fe20000010000 */
[----:B--2---:R-:W-:Y:S01]  /*125c0*/  F2FP.BF16.PACK_AB R99, R9, R10 ;  /* 0x0000000a0963723e */ /* 0x004fe200000010ff */
[----:B------:R-:W-:Y:S01]  /*125d0*/  FADD.FTZ R0, R251, R250 ;  /* 0x000000fafb007221 */ /* 0x000fe20000010000 */
[----:B------:R-:W2:Y:S01]  /*125e0*/  LDSM.16.MT88.4 R40, [R192+0x3800] ;  /* 0x00380000c028783b */ /* 0x000ea20000004200 */
        /* <DEDUP_REMOVED lines=9> */
[----:B------:R-:W5:Y:S01]  /*12680*/  LDSM.16.MT88.4 R64, [R195+0x3800] ;  /* 0x00380000c340783b */ /* 0x000f620000004200 */
[----:B------:R-:W-:Y:S02]  /*12690*/  FADD.FTZ R0, R243, R0 ;  /* 0x00000000f3007221 */ /* 0x000fe40000010000 */
[----:B------:R-:W-:Y:S02]  /*126a0*/  FADD.FTZ R2, R25, R2 ;  /* 0x0000000219027221 */ /* 0x000fe40000010000 */
[----:B------:R-:W-:-:S02]  /*126b0*/  FADD.FTZ R0, R245, R0 ;  /* 0x00000000f5007221 */ /* 0x000fc40000010000 */
[----:B------:R-:W-:Y:S01]  /*126c0*/  FADD.FTZ R2, R234, R2 ;  /* 0x00000002ea027221 */ /* 0x000fe20000010000 */
[C---:B----4-:R-:W-:Y:S01]  /*126d0*/  HMMA.16816.F32.BF16 R68, R96.reuse, R72, R84 ;  /* 0x000000486044723c */ /* 0x050fe20000041854 */
[----:B------:R-:W-:Y:S02]  /*126e0*/  FADD.FTZ R0, R240, R0 ;  /* 0x00000000f0007221 */ /* 0x000fe40000010000 */
[----:B------:R-:W-:Y:S02]  /*126f0*/  FADD.FTZ R2, R3, R2 ;  /* 0x0000000203027221 */ /* 0x000fe40000010000 */
[----:B------:R-:W-:Y:S01]  /*12700*/  FADD.FTZ R0, R214, R0 ;  /* 0x00000000d6007221 */ /* 0x000fe20000010000 */
[----:B------:R-:W-:Y:S01]  /*12710*/  IADD3 R214, R231, -0x2, RZ ;  /* 0xfffffffee7d67810 */ /* 0x000fe20007ffe0ff */
[----:B------:R-:W-:Y:S01]  /*12720*/  FADD.FTZ R2, R230, R2 ;  /* 0x00000002e6027221 */ /* 0x000fe20000010000 */
[----:B---3--:R-:W-:Y:S01]  /*12730*/  HMMA.16816.F32.BF16 R84, R96, R88, R92 ;  /* 0x000000586054723c */ /* 0x008fe2000004185c */
[----:B------:R-:W-:-:S02]  /*12740*/  IMAD.MOV.U32 R230, RZ, RZ, c[0x0][0x2c4] ;  /* 0x0000b100ffe67624 */ /* 0x000fc400078e00ff */
[----:B------:R-:W-:Y:S02]  /*12750*/  FADD.FTZ R0, R127, R0 ;  /* 0x000000007f007221 */ /* 0x000fe40000010000 */
[----:B------:R-:W-:Y:S01]  /*12760*/  FADD.FTZ R2, R232, R2 ;  /* 0x00000002e8027221 */ /* 0x000fe20000010000 */
[----:B------:R-:W-:Y:S01]  /*12770*/  ISETP.NE.AND P2, PT, R230, 0x1, PT ;  /* 0x00000001e600780c */ /* 0x000fe20003f45270 */
[----:B------:R-:W-:Y:S01]  /*12780*/  FADD.FTZ R0, R126, R0 ;  /* 0x000000007e007221 */ /* 0x000fe20000010000 */
[----:B-1----:R-:W-:Y:S01]  /*12790*/  HMMA.16816.F32.BF16 R92, R96, R4, R152 ;  /* 0x00000004605c723c */ /* 0x002fe20000041898 */
[----:B------:R-:W-:Y:S02]  /*127a0*/  FADD.FTZ R3, R229, R2 ;  /* 0x00000002e5037221 */ /* 0x000fe40000010000 */
[----:B------:R-:W-:-:S04]  /*127b0*/  FADD.FTZ R0, R125, R0 ;  /* 0x000000007d007221 */ /* 0x000fc80000010000 */
[----:B------:R-:W-:Y:S01]  /*127c0*/  FADD.FTZ R2, R24, R0 ;  /* 0x0000000018027221 */ /* 0x000fe20000010000 */
[----:B------:R-:W-:Y:S01]  /*127d0*/  HMMA.16816.F32.BF16 R100, R96, R104, R100 ;  /* 0x000000686064723c */ /* 0x000fe20000041864 */
[----:B------:R-:W-:Y:S02]  /*127e0*/  IMAD.MOV.U32 R0, RZ, RZ, R242 ;  /* 0x000000ffff007224 */ /* 0x000fe400078e00f2 */
[----:B------:R-:W-:-:S04]  /*127f0*/  @P2 IMAD.HI.U32 R4, R242, c[0x0][0x2c8], RZ ;  /* 0x0000b200f2042a27 */ /* 0x000fc800078e00ff */
[----:B------:R-:W-:Y:S01]  /*12800*/  FADD.FTZ R5, R228, R3 ;  /* 0x00000003e4057221 */ /* 0x000fe20000010000 */
[----:B------:R-:W-:Y:S01]  /*12810*/  @P2 SHF.R.U32.HI R0, RZ, c[0x0][0x2cc], R4 ;  /* 0x0000b300ff002a19 */ /* 0x000fe20000011604 */
[----:B------:R-:W-:Y:S01]  /*12820*/  FADD.FTZ R3, R11, R2 ;  /* 0x000000020b037221 */ /* 0x000fe20000010000 */
[C---:B------:R-:W-:Y:S01]  /*12830*/  HMMA.16816.F32.BF16 R104, R96.reuse, R106, R36 ;  /* 0x0000006a6068723c */ /* 0x040fe20000041824 */
[----:B------:R-:W-:Y:S02]  /*12840*/  IMAD.IADD R2, R238, 0x1, -R239 ;  /* 0x00000001ee027824 */ /* 0x000fe400078e0aef */
[----:B------:R-:W-:Y:S02]  /*12850*/  FADD.FTZ R4, R227, R5 ;  /* 0x00000005e3047221 */ /* 0x000fe40000010000 */
[----:B------:R-:W-:Y:S02]  /*12860*/  IMAD.IADD R2, R2, 0x1, R0 ;  /* 0x0000000102027824 */ /* 0x000fe400078e0200 */
[----:B------:R-:W-:Y:S01]  /*12870*/  FADD.FTZ R3, R10, R3 ;  /* 0x000000030a037221 */ /* 0x000fe20000010000 */
[----:B------:R-:W-:Y:S01]  /*12880*/  HMMA.16816.F32.BF16 R108, R96, R112, R116 ;  /* 0x00000070606c723c */ /* 0x000fe20000041874 */
[----:B------:R-:W-:Y:S01]  /*12890*/  FADD.FTZ R233, R233, R4 ;  /* 0x00000004e9e97221 */ /* 0x000fe20000010000 */
[----:B------:R-:W-:Y:S01]  /*128a0*/  IADD3 R0, R2, c[0x0][0x328], RZ ;  /* 0x0000ca0002007a10 */ /* 0x000fe20007ffe0ff */
[----:B------:R-:W-:-:S05]  /*128b0*/  FADD.FTZ R234, R9, R3 ;  /* 0x0000000309ea7221 */ /* 0x000fca0000010000 */
[C---:B------:R-:W-:Y:S08]  /*128c0*/  HMMA.16816.F32.BF16 R116, R96.reuse, R120, R188 ;  /* 0x000000786074723c */ /* 0x040ff000000418bc */
[C---:B--2---:R-:W-:Y:S08]  /*128d0*/  HMMA.16816.F32.BF16 R36, R96.reuse, R40, R176 ;  /* 0x000000286024723c */ /* 0x044ff000000418b0 */
[C---:B------:R-:W-:Y:S08]  /*128e0*/  HMMA.16816.F32.BF16 R44, R96.reuse, R48, R172 ;  /* 0x00000030602c723c */ /* 0x040ff000000418ac */
[C---:B------:R-:W-:Y:S08]  /*128f0*/  HMMA.16816.F32.BF16 R52, R96.reuse, R56, R160 ;  /* 0x000000386034723c */ /* 0x040ff000000418a0 */
[C---:B-----5:R-:W-:Y:S08]  /*12900*/  HMMA.16816.F32.BF16 R60, R96.reuse, R64, R60 ;  /* 0x00000040603c723c */ /* 0x060ff0000004183c */
        /* <DEDUP_REMOVED lines=11> */
[----:B------:R-:W-:Y:S07]  /*129c0*/  @!P6 BRA `(.L_x_702) ;  /* 0x000001100000e947 */ /* 0x000fee0003800000 */
        /* <DEDUP_REMOVED lines=11> */
.L_x_704:
[----:B------:R-:W-:-:S13]  /*12a80*/  ISETP.NE.AND P0, PT, R4, 0x1, PT ;  /* 0x000000010400780c */ /* 0x000fda0003f05270 */
[----:B------:R-:W-:-:S05]  /*12a90*/  @P0 IMAD.HI.U32 R2, R3, c[0x0][0x330], RZ ;  /* 0x0000cc0003020a27 */ /* 0x000fca00078e00ff */
[----:B------:R-:W-:Y:S02]  /*12aa0*/  @P0 SHF.R.U32.HI R3, RZ, c[0x0][0x334], R2 ;  /* 0x0000cd00ff030a19 */ /* 0x000fe40000011602 */
.L_x_705:
[----:B------:R-:W-:Y:S05]  /*12ab0*/  BSYNC B0 ;  /* 0x0000000000007941 */ /* 0x000fea0003800000 */
.L_x_703:
[----:B------:R-:W-:-:S05]  /*12ac0*/  IMAD R3, R3, R4, c[0x0][0x32c] ;  /* 0x0000cb0003037624 */ /* 0x000fca00078e0204 */
[----:B------:R-:W-:-:S04]  /*12ad0*/  IMNMX R0, R0, R3, PT ;  /* 0x0000000300007217 */ /* 0x000fc80003800200 */
.L_x_702:
        /* <DEDUP_REMOVED lines=9> */
.L_x_715:
[----:B------:R-:W-:Y:S01]  /*12b70*/  ISETP.GT.AND P0, PT, R217, R216, PT ;  /* 0x000000d8d900720c */ /* 0x000fe20003f04270 */
[----:B------:R-:W-:Y:S04]  /*12b80*/  DEPBAR.LE SB0, 0x0 ;  /* 0x000080000000791a */ /* 0x000fe80000000000 */
[----:B------:R-:W-:Y:S01]  /*12b90*/  WARPSYNC 0xffffffff ;  /* 0xffffffff00007948 */ /* 0x000fe20003800000 */
[----:B------:R-:W-:Y:S01]  /*12ba0*/  BAR.SYNC.DEFER_BLOCKING 0x0 ;  /* 0x0000000000007b1d */ /* 0x000fe20000010000 */
[----:B------:R-:W-:Y:S05]  /*12bb0*/  IMAD.MOV.U32 R218, RZ, RZ, c[0x0][0x2c4] ;  /* 0x0000b100ffda7624 */ /* 0x000fea00078e00ff */
[----:B------:R-:W-:Y:S01]  /*12bc0*/  ISETP.NE.AND P2, PT, R218, 0x1, PT ;  /* 0x00000001da00780c */ /* 0x000fe20003f45270 */
[----:B------:R-:W-:Y:S01]  /*12bd0*/  @!P0 IMAD.WIDE.U32 R4, R216, c[0x0][0x208], RZ ;  /* 0x00008200d8048a25 */ /* 0x000fe200078e00ff */
[----:B------:R-:W-:Y:S03]  /*12be0*/  @!P0 SHF.R.S32.HI R0, RZ, 0x1f, R216 ;  /* 0x0000001fff008819 */ /* 0x000fe600000114d8 */
[----:B------:R-:W-:Y:S02]  /*12bf0*/  @!P0 IMAD.MOV.U32 R6, RZ, RZ, c[0x0][0x208] ;  /* 0x00008200ff068624 */ /* 0x000fe400078e00ff */
[----:B------:R-:W-:Y:S02]  /*12c00*/  @!P0 IMAD R0, R0, c[0x0][0x208], RZ ;  /* 0x0000820000008a24 */ /* 0x000fe400078e02ff */
[----:B------:R-:W-:Y:S02]  /*12c10*/  @!P0 IMAD.SHL.U32 R2, R4, 0x40, RZ ;  /* 0x0000004004028824 */ /* 0x000fe400078e00ff */
[----:B------:R-:W-:Y:S03]  /*12c20*/  @!P0 IMAD R0, R216, c[0x0][0x20c], R0 ;  /* 0x00008300d8008a24 */ /* 0x000fe600078e0200 */
[----:B------:R-:W-:Y:S01]  /*12c30*/  @!P0 LEA R3, P1, R6, R2, 0x5 ;  /* 0x0000000206038211 */ /* 0x000fe200078228ff */
[----:B------:R-:W-:Y:S02]  /*12c40*/  @!P0 IMAD.IADD R0, R5, 0x1, R0 ;  /* 0x0000000105008824 */ /* 0x000fe400078e0200 */
[----:B------:R-:W-:Y:S01]  /*12c50*/  @!P0 IMAD.MOV.U32 R5, RZ, RZ, c[0x0][0x20c] ;  /* 0x00008300ff058624 */ /* 0x000fe200078e00ff */
[----:B------:R-:W-:Y:S01]  /*12c60*/  LDSM.16.M88.4 R32, [R198] ;  /* 0x00000000c620783b */ /* 0x000fe20000000200 */
[----:B------:R-:W-:Y:S01]  /*12c70*/  ULDC UR4, c[0x0][0x324] ;  /* 0x0000c90000047ab9 */ /* 0x000fe20000000800 */
[----:B------:R-:W-:Y:S01]  /*12c80*/  @!P0 SHF.L.U64.HI R0, R4, 0x6, R0 ;  /* 0x0000000604008819 */ /* 0x000fe20000010200 */
[----:B------:R-:W-:Y:S02]  /*12c90*/  ULOP3.LUT UR4, URZ, UR4, URZ, 0x33, !UPT ;  /* 0x000000043f047292 */ /* 0x000fe4000f8e333f */
[----:B------:R-:W1:Y:S01]  /*12ca0*/  LDSM.16.M88.4 R8, [R147] ;  /* 0x000000009308783b */ /* 0x000e620000000200 */
[----:B------:R-:W-:Y:S02]  /*12cb0*/  @!P0 LEA.HI.X R12, R6, R0, R5, 0x5, P1 ;  /* 0x00000000060c8211 */ /* 0x000fe400008f2c05 */
[----:B------:R-:W-:Y:S02]  /*12cc0*/  @!P0 IADD3 R4, P1, R2, R222, RZ ;  /* 0x000000de02048210 */ /* 0x000fe40007f3e0ff */
[----:B------:R-:W2:Y:S03]  /*12cd0*/  LDSM.16.M88.4 R16, [R147+0x800] ;  /* 0x000800009310783b */ /* 0x000ea60000000200 */
[--C-:B------:R-:W-:Y:S01]  /*12ce0*/  @!P0 IMAD.X R5, R0, 0x1, R224.reuse, P1 ;  /* 0x0000000100058824 */ /* 0x100fe200008e06e0 */
[C---:B------:R-:W-:Y:S01]  /*12cf0*/  @!P0 LEA R20, P1, R4.reuse, c[0x0][0x1f8], 0x1 ;  /* 0x00007e0004148a11 */ /* 0x040fe200078208ff */
[----:B------:R-:W3:Y:S03]  /*12d00*/  LDSM.16.M88.4 R24, [R147+0x1000] ;  /* 0x001000009318783b */ /* 0x000ee60000000200 */
[----:B------:R-:W-:Y:S02]  /*12d10*/  @!P0 LEA.HI.X R21, R4, c[0x0][0x1fc], R5, 0x1, P1 ;  /* 0x00007f0004158a11 */ /* 0x000fe400008f0c05 */
[----:B------:R-:W-:Y:S01]  /*12d20*/  @!P0 IADD3 R6, P1, R222, 0x40, RZ ;  /* 0x00000040de068810 */ /* 0x000fe20007f3e0ff */
[----:B------:R-:W4:Y:S04]  /*12d30*/  LDSM.16.M88.4 R148, [R147+0x1800] ;  /* 0x001800009394783b */ /* 0x000f280000000200 */
[--C-:B------:R-:W-:Y:S01]  /*12d40*/  @!P0 IMAD.X R5, RZ, RZ, R224.reuse, P1 ;  /* 0x000000ffff058224 */ /* 0x100fe200008e06e0 */
[----:B------:R-:W-:Y:S01]  /*12d50*/  @!P0 IADD3 R4, P1, R2, R6, RZ ;  /* 0x0000000602048210 */ /* 0x000fe20007f3e0ff */
[----:B------:R-:W-:Y:S04]  /*12d60*/  LDSM.16.M88.4 R152, [R199] ;  /* 0x00000000c798783b */ /* 0x000fe80000000200 */
[----:B------:R-:W-:Y:S01]  /*12d70*/  @!P0 IMAD.X R7, R0, 0x1, R5, P1 ;  /* 0x0000000100078824 */ /* 0x000fe200008e0605 */
[C---:B------:R-:W-:Y:S01]  /*12d80*/  @!P0 LEA R176, P1, R4.reuse, c[0x0][0x1f8], 0x1 ;  /* 0x00007e0004b08a11 */ /* 0x040fe200078208ff */
[----:B------:R-:W2:Y:S03]  /*12d90*/  LDSM.16.M88.4 R156, [R202] ;  /* 0x00000000ca9c783b */ /* 0x000ea60000000200 */
        /* <DEDUP_REMOVED lines=17> */
[----:B------:R-:W5:Y:S01]  /*12eb0*/  LDL R214, [R1] ;  /* 0x0000000001d67983 */ /* 0x000f620000100800 */
[C---:B-1----:R-:W-:Y:S03]  /*12ec0*/  HMMA.16816.F32.BF16 R4, R32.reuse, R8, RZ ;  /* 0x000000082004723c */ /* 0x042fe600000418ff */
[C---:B------:R-:W-:Y:S01]  /*12ed0*/  @!P0 IMAD.X R23, R12.reuse, 0x1, R13, P1 ;  /* 0x000000010c178824 */ /* 0x040fe200008e060d */
[----:B------:R-:W-:Y:S01]  /*12ee0*/  @!P0 IADD3 R3, P1, R3, R222, RZ ;  /* 0x000000de03038210 */ /* 0x000fe20007f3e0ff */
[----:B------:R1:W-:Y:S03]  /*12ef0*/  @!P0 LDGSTS.E.BYPASS.LTC128B.128 [R215+0x2100], [R176.64], !P4 ;  /* 0x02100000b0d78fae */ /* 0x0003e6000e101d46 */
[C---:B------:R-:W-:Y:S01]  /*12f00*/  HMMA.16816.F32.BF16 R8, R32.reuse, R10, RZ ;  /* 0x0000000a2008723c */ /* 0x040fe200000418ff */
[----:B------:R-:W-:Y:S01]  /*12f10*/  @!P0 IMAD.X R12, R12, 0x1, R224, P1 ;  /* 0x000000010c0c8824 */ /* 0x000fe200008e06e0 */
[----:B------:R1:W-:Y:S02]  /*12f20*/  @!P0 LDGSTS.E.BYPASS.LTC128B.128 [R215+0x4100], [R174.64], !P3 ;  /* 0x04100000aed78fae */ /* 0x0003e4000d901d46 */
[C---:B------:R-:W-:Y:S04]  /*12f30*/  @!P0 LEA R30, P1, R3.reuse, c[0x0][0x1f8], 0x1 ;  /* 0x00007e00031e8a11 */ /* 0x040fe800078208ff */
[----:B------:R-:W-:Y:S02]  /*12f40*/  @!P0 LEA.HI.X R31, R3, c[0x0][0x1fc], R12, 0x1, P1 ;  /* 0x00007f00031f8a11 */ /* 0x000fe400008f0c0c */
[C---:B--2---:R-:W-:Y:S02]  /*12f50*/  HMMA.16816.F32.BF16 R12, R32.reuse, R16, RZ ;  /* 0x00000010200c723c */ /* 0x044fe400000418ff */
[C---:B------:R-:W-:Y:S01]  /*12f60*/  @!P0 LEA R172, P1, R0.reuse, c[0x0][0x1f8], 0x1 ;  /* 0x00007e0000ac8a11 */ /* 0x040fe200078208ff */
[----:B------:R4:W-:Y:S03]  /*12f70*/  @!P0 LDGSTS.E.BYPASS.LTC128B.128 [R215+0x1100], [R30.64], !P5 ;  /* 0x011000001ed78fae */ /* 0x0009e6000e901d46 */
[----:B------:R-:W-:Y:S02]  /*12f80*/  @!P0 LEA.HI.X R173, R0, c[0x0][0x1fc], R22, 0x1, P1 ;  /* 0x00007f0000ad8a11 */ /* 0x000fe400008f0c16 */
[C---:B------:R-:W-:Y:S01]  /*12f90*/  HMMA.16816.F32.BF16 R16, R32.reuse, R18, RZ ;  /* 0x000000122010723c */ /* 0x040fe200000418ff */
[C---:B------:R-:W-:Y:S02]  /*12fa0*/  @!P0 LEA R28, P1, R2.reuse, c[0x0][0x1f8], 0x1 ;  /* 0x00007e00021c8a11 */ /* 0x040fe400078208ff */
[----:B------:R2:W-:Y:S02]  /*12fb0*/  @!P0 LDGSTS.E.BYPASS.LTC128B.128 [R215+0x3100], [R172.64], !P4 ;  /* 0x03100000acd78fae */ /* 0x0005e4000e101d46 */
[----:B------:R-:W-:Y:S03]  /*12fc0*/  @!P0 LEA.HI.X R29, R2, c[0x0][0x1fc], R23, 0x1, P1 ;  /* 0x00007f00021d8a11 */ /* 0x000fe600008f0c17 */
[C---:B---3--:R-:W-:Y:S02]  /*12fd0*/  HMMA.16816.F32.BF16 R20, R32.reuse, R24, RZ ;  /* 0x000000182014723c */ /* 0x048fe400000418ff */
[----:B------:R4:W-:Y:S01]  /*12fe0*/  @!P0 LDGSTS.E.BYPASS.LTC128B.128 [R215+0x5100], [R28.64], !P3 ;  /* 0x051000001cd78fae */ /* 0x0009e2000d901d46 */
[C---:B------:R-:W-:Y:S04]  /*12ff0*/  ISETP.GT.AND P0, PT, R216.reuse, R217, PT ;  /* 0x000000d9d800720c */ /* 0x040fe80003f04270 */
[----:B-1----:R-:W-:Y:S01]  /*13000*/  LDSM.16.M88.4 R176, [R197] ;  /* 0x00000000c5b0783b */ /* 0x002fe20000000200 */
[C---:B------:R-:W-:Y:S04]  /*13010*/  HMMA.16816.F32.BF16 R24, R32.reuse, R26, RZ ;  /* 0x0000001a2018723c */ /* 0x040fe800000418ff */
[----:B------:R-:W0:Y:S04]  /*13020*/  LDGDEPBAR ;  /* 0x00000000000079af */ /* 0x000e280000000000 */
[----:B------:R-:W-:Y:S01]  /*13030*/  @P0 IMAD.MOV.U32 R127, RZ, RZ, c[0x0][0x1e4] ;  /* 0x00007900ff7f0624 */ /* 0x000fe200078e00ff */
[----:B------:R-:W-:Y:S03]  /*13040*/  LDSM.16.M88.4 R180, [R197+0x1800] ;  /* 0x00180000c5b4783b */ /* 0x000fe60000000200 */
[----:B------:R-:W-:Y:S01]  /*13050*/  @P0 IADD3 R2, R216, -0x1, RZ ;  /* 0xffffffffd8020810 */ /* 0x000fe20007ffe0ff */
[----:B------:R-:W-:Y:S01]  /*13060*/  @P0 IMAD.MOV.U32 R124, RZ, RZ, c[0x0][0x1e0] ;  /* 0x00007800ff7c0624 */ /* 0x000fe200078e00ff */
[----:B--2---:R-:W1:Y:S02]  /*13070*/  LDSM.16.M88.4 R172, [R201] ;  /* 0x00000000c9ac783b */ /* 0x004e640000000200 */
[----:B------:R-:W-:Y:S03]  /*13080*/  @P0 SHF.R.S32.HI R0, RZ, 0x1f, R2 ;  /* 0x0000001fff000819 */ /* 0x000fe60000011402 */
[----:B------:R-:W-:Y:S01]  /*13090*/  LDSM.16.M88.4 R184, [R200] ;  /* 0x00000000c8b8783b */ /* 0x000fe20000000200 */
[C---:B----4-:R-:W-:Y:S01]  /*130a0*/  HMMA.16816.F32.BF16 R28, R32.reuse, R148, RZ ;  /* 0x00000094201c723c */ /* 0x050fe200000418ff */
[----:B------:R-:W-:Y:S03]  /*130b0*/  @P0 IMAD R0, R0, c[0x0][0x1e0], RZ ;  /* 0x0000780000000a24 */ /* 0x000fe600078e02ff */
[----:B------:R-:W-:Y:S01]  /*130c0*/  LDSM.16.M88.4 R188, [R194] ;  /* 0x00000000c2bc783b */ /* 0x000fe20000000200 */
[C---:B------:R-:W-:Y:S02]  /*130d0*/  @P0 IMAD R0, R2.reuse, c[0x0][0x1e4], R0 ;  /* 0x0000790002000a24 */ /* 0x040fe400078e0200 */
[----:B------:R-:W-:Y:S01]  /*130e0*/  @P0 IMAD.WIDE.U32 R2, R2, c[0x0][0x1e0], RZ ;  /* 0x0000780002020a25 */ /* 0x000fe200078e00ff */
[----:B------:R-:W-:Y:S01]  /*130f0*/  HMMA.16816.F32.BF16 R32, R32, R150, RZ ;  /* 0x000000962020723c */ /* 0x000fe200000418ff */
[----:B------:R-:W2:Y:S03]  /*13100*/  LDSM.16.M88.4 R148, [R197+0x800] ;  /* 0x00080000c594783b */ /* 0x000ea60000000200 */
[----:B------:R-:W-:Y:S02]  /*13110*/  @P0 IMAD.IADD R3, R3, 0x1, R0 ;  /* 0x0000000103030824 */ /* 0x000fe400078e0200 */
[C---:B------:R-:W-:Y:S02]  /*13120*/  @P0 IMAD.SHL.U32 R0, R2.reuse, 0x40, RZ ;  /* 0x0000004002000824 */ /* 0x040fe400078e00ff */
[C---:B------:R-:W-:Y:S05]  /*13130*/  HMMA.16816.F32.BF16 R4, R152.reuse, R156, R4 ;  /* 0x0000009c9804723c */ /* 0x040fea0000041804 */
[----:B------:R-:W-:Y:S02]  /*13140*/  @P0 SHF.L.U64.HI R2, R2, 0x6, R3 ;  /* 0x0000000602020819 */ /* 0x000fe40000010203 */
[C---:B------:R-:W-:Y:S01]  /*13150*/  @P0 LEA R3, P1, R124.reuse, R0, 0x5 ;  /* 0x000000007c030211 */ /* 0x040fe200078228ff */
[C---:B------:R-:W-:Y:S01]  /*13160*/  HMMA.16816.F32.BF16 R8, R152.reuse, R158, R8 ;  /* 0x0000009e9808723c */ /* 0x040fe20000041808 */
[----:B------:R-:W3:Y:S03]  /*13170*/  LDSM.16.M88.4 R156, [R197+0x1000] ;  /* 0x00100000c59c783b */ /* 0x000ee60000000200 */
[----:B------:R-:W-:Y:S02]  /*13180*/  @P0 LEA.HI.X R124, R124, R2, R127, 0x5, P1 ;  /* 0x000000027c7c0211 */ /* 0x000fe400008f2c7f */
[----:B------:R-:W-:Y:S02]  /*13190*/  @P0 IADD3 R127, P1, R0, R220, RZ ;  /* 0x000000dc007f0210 */ /* 0x000fe40007f3e0ff */
        /* <DEDUP_REMOVED lines=30> */
[----:B------:R-:W3:Y:S07]  /*13380*/  LDSM.16.M88.4 R160, [R199+0x4000] ;  /* 0x00400000c7a0783b */ /* 0x000eee0000000200 */
        /* <DEDUP_REMOVED lines=16> */
[C---:B------:R-:W-:Y:S08]  /*13490*/  HMMA.16816.F32.BF16 R4, R160.reuse, R176, R4 ;  /* 0x000000b0a004723c */ /* 0x040ff00000041804 */
[C---:B------:R-:W-:Y:S01]  /*134a0*/  HMMA.16816.F32.BF16 R8, R160.reuse, R178, R8 ;  /* 0x000000b2a008723c */ /* 0x040fe20000041808 */
[----:B------:R-:W4:Y:S07]  /*134b0*/  LDSM.16.M88.4 R176, [R197+0x3000] ;  /* 0x00300000c5b0783b */ /* 0x000f2e0000000200 */
        /* <DEDUP_REMOVED lines=16> */
[C---:B------:R-:W-:Y:S08]  /*135c0*/  HMMA.16816.F32.BF16 R20, R156.reuse, R176, R20 ;  /* 0x000000b09c14723c */ /* 0x040ff00000041814 */
[C---:B------:R-:W-:Y:S01]  /*135d0*/  HMMA.16816.F32.BF16 R24, R156.reuse, R178, R24 ;  /* 0x000000b29c18723c */ /* 0x040fe20000041818 */
[----:B------:R-:W3:Y:S07]  /*135e0*/  LDSM.16.M88.4 R176, [R198+0x8000] ;  /* 0x00800000c6b0783b */ /* 0x000eee0000000200 */
        /* <DEDUP_REMOVED lines=17> */
[C---:B------:R-:W-:Y:S08]  /*13700*/  HMMA.16816.F32.BF16 R4, R176.reuse, R180, R4 ;  /* 0x000000b4b004723c */ /* 0x040ff00000041804 */
        /* <DEDUP_REMOVED lines=56> */
[----:B------:R-:W-:Y:S01]  /*13a90*/  @P0 IMAD.X R166, R124, 0x1, R169, P1 ;  /* 0x000000017ca60824 */ /* 0x000fe200008e06a9 */
[C---:B------:R-:W-:Y:S01]  /*13aa0*/  @P0 IADD3 R2, P1, R3.reuse, R127, RZ ;  /* 0x0000007f03020210 */ /* 0x040fe20007f3e0ff */
[----:B------:R-:W-:Y:S01]  /*13ab0*/  @!PT LDS RZ, [RZ] ;  /* 0x00000000fffff984 */ /* 0x000fe20000000800 */
[----:B------:R-:W-:Y:S01]  /*13ac0*/  @!PT LDS RZ, [RZ] ;  /* 0x00000000fffff984 */ /* 0x000fe20000000800 */
[----:B------:R-:W-:Y:S01]  /*13ad0*/  @!PT LDS RZ, [RZ] ;  /* 0x00000000fffff984 */ /* 0x000fe20000000800 */
[----:B------:R1:W-:Y:S01]  /*13ae0*/  @P0 LDGSTS.E.BYPASS.LTC128B.128 [R215+0x6100], [R176.64], !P5 ;  /* 0x06100000b0d70fae */ /* 0x0003e2000e901d46 */
[----:B-----5:R-:W-:Y:S01]  /*13af0*/  IMAD.IADD R127, R214, 0x1, R242 ;  /* 0x00000001d67f7824 */ /* 0x020fe200078e02f2 */
[C---:B---3--:R-:W-:Y:S01]  /*13b00*/  HMMA.16816.F32.BF16 R20, R152.reuse, R156, R20 ;  /* 0x0000009c9814723c */ /* 0x048fe20000041814 */
[----:B------:R-:W-:Y:S02]  /*13b10*/  IMAD.MOV.U32 R214, RZ, RZ, c[0x0][0x32c] ;  /* 0x0000cb00ffd67624 */ /* 0x000fe400078e00ff */
[----:B------:R1:W-:Y:S01]  /*13b20*/  @P0 LDGSTS.E.BYPASS.LTC128B.128 [R215+0x8100], [R174.64], !P4 ;  /* 0x08100000aed70fae */ /* 0x0003e2000e101d46 */
[----:B------:R-:W-:Y:S01]  /*13b30*/  @P0 IMAD.X R167, R124, 0x1, R168, P1 ;  /* 0x000000017ca70824 */ /* 0x000fe200008e06a8 */
[----:B------:R-:W-:Y:S02]  /*13b40*/  @P0 IADD3 R3, P1, R3, R220, RZ ;  /* 0x000000dc03030210 */ /* 0x000fe40007f3e0ff */
[----:B------:R-:W-:Y:S01]  /*13b50*/  ISETP.GE.AND P6, PT, R214, 0x1, PT ;  /* 0x00000001d600780c */ /* 0x000fe20003fc6270 */
        /* <DEDUP_REMOVED lines=39> */
.L_x_709:
[----:B------:R-:W-:Y:S04]  /*13dd0*/  MOV R150, c[0x0][0x32c] ;  /* 0x0000cb0000967a02 */ /* 0x000fe80000000f00 */
[----:B------:R-:W-:Y:S11]  /*13de0*/  ISETP.NE.AND P0, PT, R150, 0x1, PT ;  /* 0x000000019600780c */ /* 0x000ff60003f05270 */
[----:B------:R-:W-:Y:S02]  /*13df0*/  @!UPT UIADD3 URZ, URZ, URZ, URZ ;  /* 0x0000003f3f3ff290 */ /* 0x000fe4000fffe03f */
[----:B------:R-:W-:Y:S05]  /*13e00*/  @P0 IMAD.HI.U32 R150, R3, c[0x0][0x330], RZ ;  /* 0x0000cc0003960a27 */ /* 0x000fea00078e00ff */
[----:B------:R-:W-:Y:S02]  /*13e10*/  @P0 SHF.R.U32.HI R3, RZ, c[0x0][0x334], R150 ;  /* 0x0000cd00ff030a19 */ /* 0x000fe40000011696 */
.L_x_710:
[----:B------:R-:W-:Y:S05]  /*13e20*/  BSYNC B0 ;  /* 0x0000000000007941 */ /* 0x000fea0003800000 */
.L_x_708:
[----:B------:R-:W-:Y:S04]  /*13e30*/  IMAD R3, R3, c[0x0][0x32c], -R124 ;  /* 0x0000cb0003037a24 */ /* 0x000fe800078e0a7c */
[----:B------:R-:W-:Y:S05]  /*13e40*/  IMAD.IADD R3, R3, 0x1, -R237 ;  /* 0x0000000103037824 */ /* 0x000fea00078e0aed */
[----:B------:R-:W-:Y:S02]  /*13e50*/  IADD3 R150, R3, c[0x0][0x32c], RZ ;  /* 0x0000cb0003967a10 */ /* 0x000fe40007ffe0ff */
[----:B------:R-:W-:Y:S02]  /*13e60*/  IMNMX R0, R0, R3, !PT ;  /* 0x0000000300007217 */ /* 0x000fe40007800200 */
[----:B------:R-:W-:Y:S02]  /*13e70*/  IMNMX R2, R2, R150, PT ;  /* 0x0000009602027217 */ /* 0x000fe40003800200 */
.L_x_707:
        /* <DEDUP_REMOVED lines=66> */
.L_x_713:
[----:B------:R-:W-:Y:S04]  /*142a0*/  MOV R4, c[0x0][0x32c] ;  /* 0x0000cb0000047a02 */ /* 0x000fe80000000f00 */
[----:B------:R-:W-:Y:S11]  /*142b0*/  ISETP.NE.AND P0, PT, R4, 0x1, PT ;  /* 0x000000010400780c */ /* 0x000ff60003f05270 */
[----:B------:R-:W-:Y:S02]  /*142c0*/  @!UPT UIADD3 URZ, URZ, URZ, URZ ;  /* 0x0000003f3f3ff290 */ /* 0x000fe4000fffe03f */
[----:B------:R-:W-:Y:S05]  /*142d0*/  @P0 IMAD.HI.U32 R4, R3, c[0x0][0x330], RZ ;  /* 0x0000cc0003040a27 */ /* 0x000fea00078e00ff */
[----:B------:R-:W-:Y:S02]  /*142e0*/  @P0 SHF.R.U32.HI R3, RZ, c[0x0][0x334], R4 ;  /* 0x0000cd00ff030a19 */ /* 0x000fe40000011604 */
.L_x_714:
[----:B------:R-:W-:Y:S05]  /*142f0*/  BSYNC B0 ;  /* 0x0000000000007941 */ /* 0x000fea0003800000 */
.L_x_712:
[----:B------:R-:W-:Y:S04]  /*14300*/  IMAD R124, R3, c[0x0][0x32c], -R124 ;  /* 0x0000cb00037c7a24 */ /* 0x000fe800078e0a7c */
[----:B------:R-:W-:Y:S05]  /*14310*/  IMAD.IADD R3, R124, 0x1, -R237 ;  /* 0x000000017c037824 */ /* 0x000fea00078e0aed */
[----:B------:R-:W-:Y:S02]  /*14320*/  IADD3 R4, R3, c[0x0][0x32c], RZ ;  /* 0x0000cb0003047a10 */ /* 0x000fe40007ffe0ff */
[----:B------:R-:W-:Y:S02]  /*14330*/  IMNMX R0, R0, R3, !PT ;  /* 0x0000000300007217 */ /* 0x000fe40007800200 */
[----:B------:R-:W-:Y:S02]  /*14340*/  IMNMX R2, R2, R4, PT ;  /* 0x0000000402027217 */ /* 0x000fe40003800200 */
.L_x_711:
        /* <DEDUP_REMOVED lines=54> */
[----:B------:R-:W-:Y:S02]  /*146b0*/  FMNMX.FTZ R10, R157, R10, !PT ;  /* 0x0000000a9d0a7209 */ /* 0x000fe40007810000 */
[----:B------:R-:W-:Y:S02]  /*146c0*/  ISETP.LT.OR P0, PT, R2, 0x29, P0 ;  /* 0x000000290200780c */ /* 0x000fe40000701670 */
[----:B------:R-:W-:Y:S01]  /*146d0*/  FMNMX.FTZ R10, R158, R10, !PT ;  /* 0x0000000a9e0a7209 */ /* 0x000fe20007810000 */
[----:B------:R-:W1:Y:S01]  /*146e0*/  SHFL.BFLY PT, R11, R3, 0x2, 0x1f ;  /* 0x0c401f00030b7f89 */ /* 0x000e6200000e0000 */
        /* <DEDUP_REMOVED lines=14> */
[C---:B------:R-:W-:Y:S02]  /*147d0*/  ISETP.GT.AND P1, PT, R0.reuse, 0x38, P2 ;  /* 0x000000380000780c */ /* 0x040fe40001724270 */
[----:B------:R-:W-:Y:S02]  /*147e0*/  FSEL R171, R31, -INF , !P0 ;  /* 0xff8000001fab7808 */ /* 0x000fe40004000000 */
[----:B-1----:R-:W-:Y:S01]  /*147f0*/  FMNMX.FTZ R3, R3, R11, !PT ;  /* 0x0000000b03037209 */ /* 0x002fe20007810000 */
[----:B------:R-:W-:Y:S01]  /*14800*/  LDSM.16.MT88.4 R28, [R196] ;  /* 0x00000000c41c783b */ /* 0x000fe20000004200 */
[----:B------:R-:W-:Y:S02]  /*14810*/  ISETP.GT.AND P0, PT, R0, 0x39, P2 ;  /* 0x000000390000780c */ /* 0x000fe40001704270 */
[----:B------:R-:W-:Y:S02]  /*14820*/  FMNMX.FTZ R0, R169, R10, !PT ;  /* 0x0000000aa9007209 */ /* 0x000fe40007810000 */
[----:B------:R-:W-:Y:S02]  /*14830*/  ISETP.LT.OR P1, PT, R2, 0x39, P1 ;  /* 0x000000390200780c */ /* 0x000fe40000f21670 */
[----:B------:R-:W-:Y:S01]  /*14840*/  FMNMX.FTZ R0, R171, R0, !PT ;  /* 0x00000000ab007209 */ /* 0x000fe20007810000 */
[----:B------:R-:W1:Y:S01]  /*14850*/  SHFL.BFLY PT, R10, R3, 0x1, 0x1f ;  /* 0x0c201f00030a7f89 */ /* 0x000e6200000e0000 */
[----:B------:R-:W-:Y:S02]  /*14860*/  FSEL R170, R34, -INF , !P1 ;  /* 0xff80000022aa7808 */ /* 0x000fe40004800000 */
[----:B------:R-:W-:Y:S02]  /*14870*/  ISETP.LT.OR P0, PT, R2, 0x3a, P0 ;  /* 0x0000003a0200780c */ /* 0x000fe40000701670 */
[----:B------:R-:W-:Y:S02]  /*14880*/  FMNMX.FTZ R0, R170, R0, !PT ;  /* 0x00000000aa007209 */ /* 0x000fe40007810000 */
[----:B------:R-:W-:Y:S04]  /*14890*/  FSEL R127, R35, -INF , !P0 ;  /* 0xff800000237f7808 */ /* 0x000fe80004000000 */
[----:B------:R-:W-:Y:S05]  /*148a0*/  FMNMX.FTZ R0, R127, R0, !PT ;  /* 0x000000007f007209 */ /* 0x000fea0007810000 */
[----:B------:R-:W2:Y:S01]  /*148b0*/  SHFL.BFLY PT, R2, R0, 0x2, 0x1f ;  /* 0x0c401f0000027f89 */ /* 0x000ea200000e0000 */
[----:B-1----:R-:W-:Y:S04]  /*148c0*/  FMNMX.FTZ R124, R3, R10, !PT ;  /* 0x0000000a037c7209 */ /* 0x002fe80007810000 */
[C---:B------:R-:W-:Y:S01]  /*148d0*/  FSETP.NEU.FTZ.AND P0, PT, R124.reuse, -INF , PT ;  /* 0xff8000007c00780b */ /* 0x040fe20003f1d000 */
[----:B------:R-:W-:Y:S05]  /*148e0*/  FMUL.FTZ R3, R124, c[0x0][0x2d0] ;  /* 0x0000b4007c037a20 */ /* 0x000fea0000410000 */
[----:B------:R-:W-:Y:S05]  /*148f0*/  FSEL R156, R3, RZ, P0 ;  /* 0x000000ff039c7208 */ /* 0x000fea0000000000 */
[--C-:B------:R-:W-:Y:S01]  /*14900*/  FFMA.FTZ R9, R9, c[0x0][0x2d0], -R156.reuse ;  /* 0x0000b40009097a23 */ /* 0x100fe2000001089c */
[----:B--2---:R-:W-:Y:S01]  /*14910*/  FMNMX.FTZ R2, R0, R2, !PT ;  /* 0x0000000200027209 */ /* 0x004fe20007810000 */
[--C-:B------:R-:W-:Y:S02]  /*14920*/  FFMA.FTZ R0, R150, c[0x0][0x2d0], -R156.reuse ;  /* 0x0000b40096007a23 */ /* 0x100fe4000001089c */
[----:B------:R-:W-:Y:S02]  /*14930*/  MUFU.EX2 R230, R9 ;  /* 0x0000000900e67308 */ /* 0x000fe40000000800 */
[----:B------:R-:W1:Y:S08]  /*14940*/  SHFL.BFLY PT, R3, R2, 0x1, 0x1f ;  /* 0x0c201f0002037f89 */ /* 0x000e7000000e0000 */
[----:B------:R2:W-:Y:S01]  /*14950*/  MUFU.EX2 R229, R0 ;  /* 0x0000000000e57308 */ /* 0x0005e20000000800 */
        /* <DEDUP_REMOVED lines=364> */
.L_x_706:
[----:B------:R-:W-:Y:S01]  /*16020*/  IMAD.MOV.U32 R0, RZ, RZ, c[0x0][0x2c4] ;  /* 0x0000b100ff007624 */ /* 0x000fe200078e00ff */
[----:B------:R-:W-:Y:S01]  /*16030*/  IADD3 R2, R238, 0x1, -R239 ;  /* 0x00000001ee027810 */ /* 0x000fe20007ffe8ef */
[----:B------:R-:W-:-:S03]  /*16040*/  IMAD.MOV.U32 R4, RZ, RZ, c[0x0][0x32c] ;  /* 0x0000cb00ff047624 */ /* 0x000fc600078e00ff */
[----:B------:R-:W-:Y:S02]  /*16050*/  ISETP.NE.AND P1, PT, R0, 0x1, PT ;  /* 0x000000010000780c */ /* 0x000fe40003f25270 */
[----:B------:R-:W-:Y:S02]  /*16060*/  IADD3 R0, R242, 0x7f, RZ ;  /* 0x0000007ff2007810 */ /* 0x000fe40007ffe0ff */
[----:B------:R-:W-:-:S09]  /*16070*/  ISETP.GE.AND P0, PT, R4, 0x1, PT ;  /* 0x000000010400780c */ /* 0x000fd20003f06270 */
        /* <DEDUP_REMOVED lines=15> */
.L_x_718:
[----:B------:R-:W-:-:S04]  /*16170*/  MOV R3, c[0x0][0x32c] ;  /* 0x0000cb0000037a02 */ /* 0x000fc80000000f00 */
[----:B------:R-:W-:-:S13]  /*16180*/  ISETP.NE.AND P0, PT, R3, 0x1, PT ;  /* 0x000000010300780c */ /* 0x000fda0003f05270 */
[----:B------:R-:W-:-:S05]  /*16190*/  @P0 IMAD.HI.U32 R3, R0, c[0x0][0x330], RZ ;  /* 0x0000cc0000030a27 */ /* 0x000fca00078e00ff */
[----:B------:R-:W-:Y:S02]  /*161a0*/  @P0 SHF.R.U32.HI R0, RZ, c[0x0][0x334], R3 ;  /* 0x0000cd00ff000a19 */ /* 0x000fe40000011603 */
.L_x_719:
[----:B------:R-:W-:Y:S05]  /*161b0*/  BSYNC B0 ;  /* 0x0000000000007941 */ /* 0x000fea0003800000 */
.L_x_717:
[----:B------:R-:W-:-:S05]  /*161c0*/  IMAD R0, R0, c[0x0][0x32c], RZ ;  /* 0x0000cb0000007a24 */ /* 0x000fca00078e02ff */
[----:B------:R-:W-:-:S04]  /*161d0*/  IMNMX R2, R2, R0, !PT ;  /* 0x0000000002027217 */ /* 0x000fc80007800200 */
.L_x_716:
        /* <DEDUP_REMOVED lines=10> */
.L_x_721:
        /* <DEDUP_REMOVED lines=316> */
[----:B-1----:R-:W-:Y:S01]  /*17640*/  @P0 IADD3 R4, P1, R150, R220, RZ ;  /* 0x000000dc96040210 */ /* 0x002fe20007f3e0ff */
[C---:B------:R-:W-:Y:S02]  /*17650*/  FMUL.FTZ R112, R2.reuse, R112 ;  /* 0x0000007002707220 */ /* 0x040fe40000410000 */
[C---:B------:R-:W-:Y:S01]  /*17660*/  FMUL.FTZ R113, R2.reuse, R113 ;  /* 0x0000007102717220 */ /* 0x040fe20000410000 */
[----:B--2---:R-:W-:Y:S01]  /*17670*/  @P0 IADD3.X R8, R149, R219, RZ, P1, !PT ;  /* 0x000000db95080210 */ /* 0x004fe20000ffe4ff */
[----:B------:R-:W-:Y:S01]  /*17680*/  FMUL.FTZ R116, R2, R116 ;  /* 0x0000007402747220 */ /* 0x000fe20000410000 */
[----:B------:R-:W-:Y:S01]  /*17690*/  @P0 LEA R126, P1, R4, c[0x0][0x1c8], 0x1 ;  /* 0x00007200047e0a11 */ /* 0x000fe200078208ff */
[----:B------:R-:W-:Y:S02]  /*176a0*/  FMUL.FTZ R117, R2, R117 ;  /* 0x0000007502757220 */ /* 0x000fe40000410000 */
[----:B------:R-:W1:Y:S01]  /*176b0*/  MUFU.EX2 R0, R0 ;  /* 0x0000000000007308 */ /* 0x000e620000000800 */
        /* <DEDUP_REMOVED lines=8> */
[----:B------:R3:W2:Y:S01]  /*17740*/  MUFU.EX2 R180, R7 ;  /* 0x0000000700b47308 */ /* 0x0006a20000000800 */
[----:B------:R-:W-:Y:S02]  /*17750*/  FMUL.FTZ R37, R2, R37 ;  /* 0x0000002502257220 */ /* 0x000fe40000410000 */
[----:B------:R-:W-:Y:S01]  /*17760*/  @P0 LEA.HI.X R5, R5, c[0x0][0x1cc], R151, 0x1, P1 ;  /* 0x0000730005050a11 */ /* 0x000fe200008f0c97 */
[----:B------:R2:W-:Y:S01]  /*17770*/  @P0 LDGSTS.E.BYPASS.LTC128B.128 [R215+0x9100], [R8.64], !P4 ;  /* 0x0910000008d70fae */ /* 0x0005e2000e101d46 */
[--C-:B----4-:R-:W-:Y:S02]  /*17780*/  FFMA.FTZ R6, R10, c[0x0][0x2d0], -R125.reuse ;  /* 0x0000b4000a067a23 */ /* 0x110fe4000001087d */
[C---:B------:R-:W-:Y:S02]  /*17790*/  FMUL.FTZ R40, R2.reuse, R40 ;  /* 0x0000002802287220 */ /* 0x040fe40000410000 */
[C---:B------:R-:W-:Y:S01]  /*177a0*/  FMUL.FTZ R41, R2.reuse, R41 ;  /* 0x0000002902297220 */ /* 0x040fe20000410000 */
[----:B------:R4:W-:Y:S01]  /*177b0*/  MUFU.EX2 R178, R6 ;  /* 0x0000000600b27308 */ /* 0x0009e20000000800 */
[C---:B------:R-:W-:Y:S01]  /*177c0*/  FMUL.FTZ R44, R2.reuse, R44 ;  /* 0x0000002c022c7220 */ /* 0x040fe20000410000 */
[----:B------:R4:W-:Y:S01]  /*177d0*/  @P0 LDGSTS.E.BYPASS.LTC128B.128 [R215+0xb100], [R4.64], !P3 ;  /* 0x0b10000004d70fae */ /* 0x0009e2000d901d46 */
[----:B------:R-:W-:Y:S01]  /*177e0*/  FMUL.FTZ R45, R2, R45 ;  /* 0x0000002d022d7220 */ /* 0x000fe20000410000 */
[----:B------:R-:W-:Y:S01]  /*177f0*/  ISETP.GT.AND P0, PT, R188, R216, PT ;  /* 0x000000d8bc00720c */ /* 0x000fe20003f04270 */
[C---:B-1----:R-:W-:Y:S01]  /*17800*/  FMUL.FTZ R10, R0.reuse, R138 ;  /* 0x0000008a000a7220 */ /* 0x042fe20000410000 */
[----:B------:R-:W-:Y:S01]  /*17810*/  MOV R188, R214 ;  /* 0x000000d600bc7202 */ /* 0x000fe20000000f00 */
[C---:B------:R-:W-:Y:S02]  /*17820*/  FMUL.FTZ R102, R0.reuse, R102 ;  /* 0x0000006600667220 */ /* 0x040fe40000410000 */
[C---:B------:R-:W-:Y:S01]  /*17830*/  FMUL.FTZ R103, R0.reuse, R103 ;  /* 0x0000006700677220 */ /* 0x040fe20000410000 */
[----:B------:R-:W1:Y:S01]  /*17840*/  LDSM.16.MT88.4 R148, [R192] ;  /* 0x00000000c094783b */ /* 0x000e620000004200 */
[C---:B------:R-:W-:Y:S01]  /*17850*/  FMUL.FTZ R106, R0.reuse, R106 ;  /* 0x0000006a006a7220 */ /* 0x040fe20000410000 */
[----:B------:R1:W-:Y:S01]  /*17860*/  MUFU.EX2 R186, R12 ;  /* 0x0000000c00ba7308 */ /* 0x0003e20000000800 */
[C---:B------:R-:W-:Y:S02]  /*17870*/  FMUL.FTZ R107, R0.reuse, R107 ;  /* 0x0000006b006b7220 */ /* 0x040fe40000410000 */
[C---:B---3--:R-:W-:Y:S02]  /*17880*/  FMUL.FTZ R7, R0.reuse, R135 ;  /* 0x0000008700077220 */ /* 0x048fe40000410000 */
[C---:B------:R-:W-:Y:S01]  /*17890*/  FMUL.FTZ R110, R0.reuse, R110 ;  /* 0x0000006e006e7220 */ /* 0x040fe20000410000 */
[----:B-----5:R-:W3:Y:S01]  /*178a0*/  LDSM.16.MT88.4 R152, [R193] ;  /* 0x00000000c198783b */ /* 0x020ee20000004200 */
[----:B------:R-:W-:Y:S02]  /*178b0*/  FMUL.FTZ R111, R0, R111 ;  /* 0x0000006f006f7220 */ /* 0x000fe40000410000 */
[C---:B--2---:R-:W-:Y:S01]  /*178c0*/  FMUL.FTZ R8, R2.reuse, R136 ;  /* 0x0000008802087220 */ /* 0x044fe20000410000 */
[----:B------:R-:W-:Y:S01]  /*178d0*/  MUFU.EX2 R181, R21 ;  /* 0x0000001500b57308 */ /* 0x000fe20000000800 */
[----:B------:R-:W-:Y:S02]  /*178e0*/  FMUL.FTZ R9, R2, R137 ;  /* 0x0000008902097220 */ /* 0x000fe40000410000 */
[C---:B----4-:R-:W-:Y:S01]  /*178f0*/  FMUL.FTZ R6, R0.reuse, R134 ;  /* 0x0000008600067220 */ /* 0x050fe20000410000 */
[----:B------:R-:W2:Y:S01]  /*17900*/  LDSM.16.MT88.4 R156, [R196] ;  /* 0x00000000c49c783b */ /* 0x000ea20000004200 */
        /* <DEDUP_REMOVED lines=20> */
[--C-:B-1----:R-:W-:Y:S01]  /*17a50*/  FFMA.FTZ R12, R16, c[0x0][0x2d0], -R176.reuse ;  /* 0x0000b400100c7a23 */ /* 0x102fe200000108b0 */
[----:B------:R-:W1:Y:S01]  /*17a60*/  MUFU.EX2 R185, R13 ;  /* 0x0000000d00b97308 */ /* 0x000e620000000800 */
        /* <DEDUP_REMOVED lines=11> */
[--C-:B--2---:R-:W-:Y:S02]  /*17b20*/  FFMA.FTZ R20, R24, c[0x0][0x2d0], -R176.reuse ;  /* 0x0000b40018147a23 */ /* 0x104fe400000108b0 */
[C---:B------:R-:W-:Y:S01]  /*17b30*/  FMUL.FTZ R48, R2.reuse, R48 ;  /* 0x0000003002307220 */ /* 0x040fe20000410000 */
[C---:B------:R-:W-:Y:S02]  /*17b40*/  HMMA.16816.F32.BF16 R8, R132.reuse, R150, R8 ;  /* 0x000000968408723c */ /* 0x040fe40000041808 */
[----:B------:R-:W2:Y:S02]  /*17b50*/  LDSM.16.MT88.4 R148, [R192+0x2000] ;  /* 0x00200000c094783b */ /* 0x000ea40000004200 */
[----:B------:R-:W-:Y:S02]  /*17b60*/  FMUL.FTZ R49, R2, R49 ;  /* 0x0000003102317220 */ /* 0x000fe40000410000 */
[C---:B------:R-:W-:Y:S02]  /*17b70*/  FMUL.FTZ R50, R0.reuse, R50 ;  /* 0x0000003200327220 */ /* 0x040fe40000410000 */
[C---:B---3--:R-:W-:Y:S04]  /*17b80*/  HMMA.16816.F32.BF16 R100, R132.reuse, R152, R100 ;  /* 0x000000988464723c */ /* 0x048fe80000041864 */
[----:B------:R-:W-:Y:S02]  /*17b90*/  FMUL.FTZ R51, R0, R51 ;  /* 0x0000003300337220 */ /* 0x000fe40000410000 */
[C---:B------:R-:W-:Y:S02]  /*17ba0*/  FMUL.FTZ R52, R2.reuse, R52 ;  /* 0x0000003402347220 */ /* 0x040fe40000410000 */
[C---:B------:R-:W-:Y:S01]  /*17bb0*/  HMMA.16816.F32.BF16 R104, R132.reuse, R154, R104 ;  /* 0x0000009a8468723c */ /* 0x040fe20000041868 */
[----:B------:R-:W3:Y:S03]  /*17bc0*/  LDSM.16.MT88.4 R152, [R193+0x2000] ;  /* 0x00200000c198783b */ /* 0x000ee60000004200 */
[----:B----4-:R-:W-:Y:S02]  /*17bd0*/  FFMA.FTZ R12, R17, c[0x0][0x2d0], -R176 ;  /* 0x0000b400110c7a23 */ /* 0x010fe400000108b0 */
[----:B------:R-:W-:Y:S02]  /*17be0*/  FMUL.FTZ R53, R2, R53 ;  /* 0x0000003502357220 */ /* 0x000fe40000410000 */
[C---:B------:R-:W-:Y:S01]  /*17bf0*/  HMMA.16816.F32.BF16 R108, R132.reuse, R156, R108 ;  /* 0x0000009c846c723c */ /* 0x040fe2000004186c */
[----:B------:R4:W1:Y:S03]  /*17c00*/  MUFU.EX2 R183, R12 ;  /* 0x0000000c00b77308 */ /* 0x0008660000000800 */
        /* <DEDUP_REMOVED lines=11> */
[--C-:B----4-:R-:W-:Y:S02]  /*17cc0*/  FFMA.FTZ R12, R18, c[0x0][0x2d0], -R125.reuse ;  /* 0x0000b400120c7a23 */ /* 0x110fe4000001087d */
[C---:B------:R-:W-:Y:S02]  /*17cd0*/  FMUL.FTZ R60, R2.reuse, R60 ;  /* 0x0000003c023c7220 */ /* 0x040fe40000410000 */
[C---:B--2---:R-:W-:Y:S01]  /*17ce0*/  HMMA.16816.F32.BF16 R36, R132.reuse, R148, R36 ;  /* 0x000000948424723c */ /* 0x044fe20000041824 */
[----:B------:R2:W-:Y:S03]  /*17cf0*/  MUFU.EX2 R173, R12 ;  /* 0x0000000c00ad7308 */ /* 0x0005e60000000800 */
[----:B------:R-:W-:Y:S02]  /*17d00*/  FMUL.FTZ R61, R2, R61 ;  /* 0x0000003d023d7220 */ /* 0x000fe40000410000 */
[C---:B------:R-:W-:Y:S02]  /*17d10*/  FMUL.FTZ R62, R0.reuse, R62 ;  /* 0x0000003e003e7220 */ /* 0x040fe40000410000 */
[C---:B------:R-:W-:Y:S01]  /*17d20*/  HMMA.16816.F32.BF16 R40, R132.reuse, R150, R40 ;  /* 0x000000968428723c */ /* 0x040fe20000041828 */
[----:B------:R-:W4:Y:S03]  /*17d30*/  LDSM.16.MT88.4 R148, [R195+0x2000] ;  /* 0x00200000c394783b */ /* 0x000f260000004200 */
[----:B------:R-:W-:Y:S02]  /*17d40*/  FMUL.FTZ R63, R0, R63 ;  /* 0x0000003f003f7220 */ /* 0x000fe40000410000 */
[C---:B------:R-:W-:Y:S02]  /*17d50*/  FMUL.FTZ R64, R2.reuse, R64 ;  /* 0x0000004002407220 */ /* 0x040fe40000410000 */
[C---:B---3--:R-:W-:Y:S04]  /*17d60*/  HMMA.16816.F32.BF16 R44, R132.reuse, R152, R44 ;  /* 0x00000098842c723c */ /* 0x048fe8000004182c */
[----:B------:R-:W-:Y:S02]  /*17d70*/  FMUL.FTZ R65, R2, R65 ;  /* 0x0000004102417220 */ /* 0x000fe40000410000 */
[C---:B------:R-:W-:Y:S02]  /*17d80*/  FMUL.FTZ R66, R0.reuse, R66 ;  /* 0x0000004200427220 */ /* 0x040fe40000410000 */
[C---:B------:R-:W-:Y:S01]  /*17d90*/  HMMA.16816.F32.BF16 R48, R132.reuse, R154, R48 ;  /* 0x0000009a8430723c */ /* 0x040fe20000041830 */
[----:B------:R-:W3:Y:S03]  /*17da0*/  LDSM.16.MT88.4 R152, [R192+0x4000] ;  /* 0x00400000c098783b */ /* 0x000ee60000004200 */
[--C-:B--2---:R-:W-:Y:S02]  /*17db0*/  FFMA.FTZ R12, R19, c[0x0][0x2d0], -R125.reuse ;  /* 0x0000b400130c7a23 */ /* 0x104fe4000001087d */
        /* <DEDUP_REMOVED lines=9> */
[----:B------:R-:W2:Y:S03]  /*17e50*/  LDSM.16.MT88.4 R136, [R193+0x4000] ;  /* 0x00400000c188783b */ /* 0x000ea60000004200 */
[C---:B------:R-:W-:Y:S02]  /*17e60*/  FMUL.FTZ R72, R2.reuse, R72 ;  /* 0x0000004802487220 */ /* 0x040fe40000410000 */
[----:B------:R-:W-:Y:S02]  /*17e70*/  FMUL.FTZ R73, R2, R73 ;  /* 0x0000004902497220 */ /* 0x000fe40000410000 */
[C---:B----4-:R-:W-:Y:S04]  /*17e80*/  HMMA.16816.F32.BF16 R60, R132.reuse, R148, R60 ;  /* 0x00000094843c723c */ /* 0x050fe8000004183c */
[C---:B------:R-:W-:Y:S02]  /*17e90*/  FMUL.FTZ R74, R0.reuse, R74 ;  /* 0x0000004a004a7220 */ /* 0x040fe40000410000 */
[----:B------:R-:W-:Y:S02]  /*17ea0*/  FMUL.FTZ R75, R0, R75 ;  /* 0x0000004b004b7220 */ /* 0x000fe40000410000 */
[C---:B------:R-:W-:Y:S01]  /*17eb0*/  HMMA.16816.F32.BF16 R64, R132.reuse, R150, R64 ;  /* 0x000000968440723c */ /* 0x040fe20000041840 */
[----:B------:R-:W4:Y:S03]  /*17ec0*/  LDSM.16.MT88.4 R148, [R196+0x4000] ;  /* 0x00400000c494783b */ /* 0x000f260000004200 */
[C---:B------:R-:W-:Y:S01]  /*17ed0*/  FMUL.FTZ R76, R2.reuse, R76 ;  /* 0x0000004c024c7220 */ /* 0x040fe20000410000 */
[----:B-1----:R-:W-:Y:S01]  /*17ee0*/  F2FP.BF16.PACK_AB R12, R185, R186 ;  /* 0x000000bab90c723e */ /* 0x002fe200000010ff */
[----:B------:R-:W-:Y:S02]  /*17ef0*/  FMUL.FTZ R77, R2, R77 ;  /* 0x0000004d024d7220 */ /* 0x000fe40000410000 */
[C---:B---3--:R-:W-:Y:S04]  /*17f00*/  HMMA.16816.F32.BF16 R68, R132.reuse, R152, R68 ;  /* 0x000000988444723c */ /* 0x048fe80000041844 */
[C---:B------:R-:W-:Y:S02]  /*17f10*/  FMUL.FTZ R78, R0.reuse, R78 ;  /* 0x0000004e004e7220 */ /* 0x040fe40000410000 */
[----:B------:R-:W-:Y:S02]  /*17f20*/  FMUL.FTZ R79, R0, R79 ;  /* 0x0000004f004f7220 */ /* 0x000fe40000410000 */
[C---:B------:R-:W-:Y:S01]  /*17f30*/  HMMA.16816.F32.BF16 R72, R132.reuse, R154, R72 ;  /* 0x0000009a8448723c */ /* 0x040fe20000041848 */
[----:B------:R-:W1:Y:S03]  /*17f40*/  LDSM.16.MT88.4 R152, [R195+0x4000] ;  /* 0x00400000c398783b */ /* 0x000e660000004200 */
[C---:B------:R-:W-:Y:S02]  /*17f50*/  FMUL.FTZ R80, R2.reuse, R80 ;  /* 0x0000005002507220 */ /* 0x040fe40000410000 */
[----:B------:R-:W-:Y:S02]  /*17f60*/  FMUL.FTZ R81, R2, R81 ;  /* 0x0000005102517220 */ /* 0x000fe40000410000 */
[C---:B------:R-:W-:Y:S01]  /*17f70*/  FMUL.FTZ R82, R0.reuse, R82 ;  /* 0x0000005200527220 */ /* 0x040fe20000410000 */
[C---:B--2---:R-:W-:Y:S03]  /*17f80*/  HMMA.16816.F32.BF16 R76, R132.reuse, R136, R76 ;  /* 0x00000088844c723c */ /* 0x044fe6000004184c */
        /* <DEDUP_REMOVED lines=10> */
[C---:B----4-:R-:W-:Y:S01]  /*18030*/  HMMA.16816.F32.BF16 R84, R132.reuse, R148, R84 ;  /* 0x000000948454723c */ /* 0x050fe20000041854 */
[----:B------:R3:W-:Y:S02]  /*18040*/  MUFU.EX2 R175, R14 ;  /* 0x0000000e00af7308 */ /* 0x0007e40000000800 */
[----:B------:R-:W-:Y:S02]  /*18050*/  FMUL.FTZ R89, R2, R89 ;  /* 0x0000005902597220 */ /* 0x000fe40000410000 */
[C---:B------:R-:W-:Y:S02]  /*18060*/  FMUL.FTZ R90, R0.reuse, R90 ;  /* 0x0000005a005a7220 */ /* 0x040fe40000410000 */
[----:B------:R-:W-:Y:S02]  /*18070*/  FMUL.FTZ R91, R0, R91 ;  /* 0x0000005b005b7220 */ /* 0x000fe40000410000 */
[C---:B------:R-:W-:Y:S02]  /*18080*/  FMUL.FTZ R92, R2.reuse, R92 ;  /* 0x0000005c025c7220 */ /* 0x040fe40000410000 */
[----:B------:R-:W4:Y:S01]  /*18090*/  MUFU.EX2 R174, R15 ;  /* 0x0000000f00ae7308 */ /* 0x000f220000000800 */
        /* <DEDUP_REMOVED lines=9> */
[----:B---3--:R-:W-:Y:S01]  /*18130*/  F2FP.BF16.PACK_AB R14, R183, R184 ;  /* 0x000000b8b70e723e */ /* 0x008fe200000010ff */
[----:B------:R-:W-:Y:S02]  /*18140*/  FMUL.FTZ R99, R0, R99 ;  /* 0x0000006300637220 */ /* 0x000fe40000410000 */
[----:B------:R-:W-:Y:S01]  /*18150*/  FFMA.FTZ R2, R2, R233, R191 ;  /* 0x000000e902027223 */ /* 0x000fe200000100bf */
[----:B----4-:R-:W-:Y:S04]  /*18160*/  F2FP.BF16.PACK_AB R13, R174, R175 ;  /* 0x000000afae0d723e */ /* 0x010fe800000010ff */
        /* <DEDUP_REMOVED lines=170> */
.L_x_720:
[----:B------:R-:W-:-:S13]  /*18c10*/  ISETP.GE.AND P0, PT, R214, R217, PT ;  /* 0x000000d9d600720c */ /* 0x000fda0003f06270 */
[----:B------:R-:W-:Y:S05]  /*18c20*/  @!P0 BRA `(.L_x_722) ;  /* 0x000034c000008947 */ /* 0x000fea0003800000 */
[----:B------:R-:W-:Y:S02]  /*18c30*/  MOV R126, R8 ;  /* 0x00000008007e7202 */ /* 0x000fe40000000f00 */
[----:B------:R-:W-:Y:S02]  /*18c40*/  MOV R125, R124 ;  /* 0x0000007c007d7202 */ /* 0x000fe40000000f00 */
.L_x_731:
[----:B------:R-:W-:Y:S04]  /*18c50*/  DEPBAR.LE SB0, 0x0 ;  /* 0x000080000000791a */ /* 0x000fe80000000000 */
[----:B------:R-:W-:Y:S01]  /*18c60*/  WARPSYNC 0xffffffff ;  /* 0xffffffff00007948 */ /* 0x000fe20003800000 */
[----:B------:R-:W-:Y:S01]  /*18c70*/  BAR.SYNC.DEFER_BLOCKING 0x0 ;  /* 0x0000000000007b1d */ /* 0x000fe20000010000 */
[----:B------:R-:W-:Y:S01]  /*18c80*/  SHF.R.S32.HI R0, RZ, 0x1f, R214 ;  /* 0x0000001fff007819 */ /* 0x000fe200000114d6 */
[----:B------:R-:W-:Y:S04]  /*18c90*/  IMAD.WIDE.U32 R2, R214, c[0x0][0x208], RZ ;  /* 0x00008200d6027a25 */ /* 0x000fe800078e00ff */
[----:B------:R-:W-:Y:S02]  /*18ca0*/  IMAD R0, R0, c[0x0][0x208], RZ ;  /* 0x0000820000007a24 */ /* 0x000fe400078e02ff */
[----:B------:R-:W-:Y:S02]  /*18cb0*/  IMAD.MOV.U32 R6, RZ, RZ, c[0x0][0x208] ;  /* 0x00008200ff067624 */ /* 0x000fe400078e00ff */
[----:B------:R-:W-:Y:S02]  /*18cc0*/  IMAD R0, R214, c[0x0][0x20c], R0 ;  /* 0x00008300d6007a24 */ /* 0x000fe400078e0200 */
[----:B------:R-:W-:Y:S02]  /*18cd0*/  IMAD.SHL.U32 R4, R2, 0x40, RZ ;  /* 0x0000004002047824 */ /* 0x000fe400078e00ff */
[----:B------:R-:W-:Y:S02]  /*18ce0*/  IMAD.IADD R0, R3, 0x1, R0 ;  /* 0x0000000103007824 */ /* 0x000fe400078e0200 */
[----:B------:R-:W-:Y:S01]  /*18cf0*/  IMAD.MOV.U32 R3, RZ, RZ, c[0x0][0x20c] ;  /* 0x00008300ff037624 */ /* 0x000fe200078e00ff */
[----:B------:R-:W-:Y:S01]  /*18d00*/  IADD3 R5, P1, R4, R222, RZ ;  /* 0x000000de04057210 */ /* 0x000fe20007f3e0ff */
[----:B------:R-:W-:Y:S01]  /*18d10*/  IMAD.MOV.U32 R218, RZ, RZ, c[0x0][0x2c4] ;  /* 0x0000b100ffda7624 */ /* 0x000fe200078e00ff */
[----:B------:R-:W-:Y:S02]  /*18d20*/  SHF.L.U64.HI R0, R2, 0x6, R0 ;  /* 0x0000000602007819 */ /* 0x000fe40000010200 */
[C---:B------:R-:W-:Y:S02]  /*18d30*/  LEA R2, P0, R6.reuse, R4, 0x5 ;  /* 0x0000000406027211 */ /* 0x040fe400078028ff */
[----:B------:R-:W-:Y:S01]  /*18d40*/  LEA R174, P2, R5, c[0x0][0x1f8], 0x1 ;  /* 0x00007e0005ae7a11 */ /* 0x000fe200078408ff */
[----:B------:R-:W-:Y:S01]  /*18d50*/  LDSM.16.M88.4 R32, [R198] ;  /* 0x00000000c620783b */ /* 0x000fe20000000200 */
[----:B------:R-:W-:Y:S01]  /*18d60*/  LEA.HI.X R3, R6, R0, R3, 0x5, P0 ;  /* 0x0000000006037211 */ /* 0x000fe200000f2c03 */
[--C-:B------:R-:W-:Y:S01]  /*18d70*/  IMAD.X R6, R0, 0x1, R224.reuse, P1 ;  /* 0x0000000100067824 */ /* 0x100fe200008e06e0 */
[----:B------:R-:W-:Y:S01]  /*18d80*/  IADD3 R14, P0, R222, 0x40, RZ ;  /* 0x00000040de0e7810 */ /* 0x000fe20007f1e0ff */
[----:B------:R-:W-:Y:S01]  /*18d90*/  ULDC UR4, c[0x0][0x324] ;  /* 0x0000c90000047ab9 */ /* 0x000fe20000000800 */
[----:B------:R-:W1:Y:S01]  /*18da0*/  LDSM.16.M88.4 R8, [R147] ;  /* 0x000000009308783b */ /* 0x000e620000000200 */
[----:B------:R-:W-:Y:S01]  /*18db0*/  ISETP.NE.AND P6, PT, R218, 0x1, PT ;  /* 0x00000001da00780c */ /* 0x000fe20003fc5270 */
[----:B------:R-:W-:Y:S01]  /*18dc0*/  ULOP3.LUT UR4, URZ, UR4, URZ, 0x33, !UPT ;  /* 0x000000043f047292 */ /* 0x000fe2000f8e333f */
[----:B------:R-:W-:Y:S01]  /*18dd0*/  IADD3 R15, P1, R4, R14, RZ ;  /* 0x0000000e040f7210 */ /* 0x000fe20007f3e0ff */
[----:B------:R-:W-:Y:S01]  /*18de0*/  IMAD.X R13, RZ, RZ, R224, P0 ;  /* 0x000000ffff0d7224 */ /* 0x000fe200000e06e0 */
[----:B------:R-:W2:Y:S01]  /*18df0*/  LDSM.16.M88.4 R16, [R147+0x800] ;  /* 0x000800009310783b */ /* 0x000ea20000000200 */
[----:B------:R-:W-:Y:S02]  /*18e00*/  IADD3 R12, P0, R222, 0x80, RZ ;  /* 0x00000080de0c7810 */ /* 0x000fe40007f1e0ff */
[--C-:B------:R-:W-:Y:S01]  /*18e10*/  IMAD.X R22, R0, 0x1, R13.reuse, P1 ;  /* 0x0000000100167824 */ /* 0x100fe200008e060d */
[----:B------:R-:W-:Y:S01]  /*18e20*/  LEA R176, P1, R15, c[0x0][0x1f8], 0x1 ;  /* 0x00007e000fb07a11 */ /* 0x000fe200078208ff */
[----:B------:R-:W3:Y:S01]  /*18e30*/  LDSM.16.M88.4 R24, [R147+0x1000] ;  /* 0x001000009318783b */ /* 0x000ee20000000200 */
[----:B------:R-:W-:Y:S01]  /*18e40*/  LEA.HI.X R175, R5, c[0x0][0x1fc], R6, 0x1, P2 ;  /* 0x00007f0005af7a11 */ /* 0x000fe200010f0c06 */
[----:B------:R-:W-:Y:S01]  /*18e50*/  IMAD.X R20, RZ, RZ, R224, P0 ;  /* 0x000000ffff147224 */ /* 0x000fe200000e06e0 */
[----:B------:R-:W-:Y:S02]  /*18e60*/  LEA.HI.X R177, R15, c[0x0][0x1fc], R22, 0x1, P1 ;  /* 0x00007f000fb17a11 */ /* 0x000fe400008f0c16 */
[----:B------:R-:W4:Y:S01]  /*18e70*/  LDSM.16.M88.4 R148, [R147+0x1800] ;  /* 0x001800009394783b */ /* 0x000f220000000200 */
[----:B------:R-:W-:Y:S02]  /*18e80*/  IADD3 R21, P0, R4, R12, RZ ;  /* 0x0000000c04157210 */ /* 0x000fe40007f1e0ff */
[----:B------:R-:W-:Y:S02]  /*18e90*/  IADD3 R22, P1, R2, R14, RZ ;  /* 0x0000000e02167210 */ /* 0x000fe40007f3e0ff */
[----:B------:R-:W-:Y:S01]  /*18ea0*/  LDSM.16.M88.4 R152, [R199] ;  /* 0x00000000c798783b */ /* 0x000fe20000000200 */
[----:B------:R-:W-:Y:S01]  /*18eb0*/  LEA R172, P2, R21, c[0x0][0x1f8], 0x1 ;  /* 0x00007e0015ac7a11 */ /* 0x000fe200078408ff */
[----:B------:R-:W-:Y:S01]  /*18ec0*/  IMAD.X R14, R0, 0x1, R20, P0 ;  /* 0x00000001000e7824 */ /* 0x000fe200000e0614 */
[C---:B------:R-:W-:Y:S01]  /*18ed0*/  IADD3 R0, P0, R2.reuse, R12, RZ ;  /* 0x0000000c02007210 */ /* 0x040fe20007f1e0ff */
[----:B------:R-:W-:Y:S01]  /*18ee0*/  IMAD.X R23, R3, 0x1, R13, P1 ;  /* 0x0000000103177824 */ /* 0x000fe200008e060d */
[----:B------:R-:W5:Y:S01]  /*18ef0*/  LDSM.16.M88.4 R156, [R202] ;  /* 0x00000000ca9c783b */ /* 0x000f620000000200 */
[----:B------:R-:W-:Y:S02]  /*18f00*/  IADD3 R2, P1, R2, R222, RZ ;  /* 0x000000de02027210 */ /* 0x000fe40007f3e0ff */
[----:B------:R-:W-:Y:S01]  /*18f10*/  LEA.HI.X R173, R21, c[0x0][0x1fc], R14, 0x1, P2 ;  /* 0x00007f0015ad7a11 */ /* 0x000fe200010f0c0e */
[C---:B------:R-:W-:Y:S01]  /*18f20*/  IMAD.X R20, R3.reuse, 0x1, R20, P0 ;  /* 0x0000000103147824 */ /* 0x040fe200000e0614 */
[----:B------:R-:W3:Y:S01]  /*18f30*/  LDSM.16.M88.4 R160, [R213] ;  /* 0x00000000d5a0783b */ /* 0x000ee20000000200 */
[----:B------:R-:W-:Y:S01]  /*18f40*/  LEA R30, P0, R2, c[0x0][0x1f8], 0x1 ;  /* 0x00007e00021e7a11 */ /* 0x000fe200078008ff */
[----:B------:R-:W-:Y:S01]  /*18f50*/  IMAD.X R3, R3, 0x1, R224, P1 ;  /* 0x0000000103037824 */ /* 0x000fe200008e06e0 */
[----:B------:R-:W-:Y:S02]  /*18f60*/  LEA R28, P1, R22, c[0x0][0x1f8], 0x1 ;  /* 0x00007e00161c7a11 */ /* 0x000fe400078208ff */
[----:B------:R-:W4:Y:S02]  /*18f70*/  LDSM.16.M88.4 R164, [R212] ;  /* 0x00000000d4a4783b */ /* 0x000f240000000200 */
[----:B------:R-:W-:Y:S02]  /*18f80*/  LEA.HI.X R31, R2, c[0x0][0x1fc], R3, 0x1, P0 ;  /* 0x00007f00021f7a11 */ /* 0x000fe400000f0c03 */
[----:B------:R-:W-:Y:S01]  /*18f90*/  LEA.HI.X R29, R22, c[0x0][0x1fc], R23, 0x1, P1 ;  /* 0x00007f00161d7a11 */ /* 0x000fe200008f0c17 */
[C---:B-1----:R-:W-:Y:S01]  /*18fa0*/  HMMA.16816.F32.BF16 R4, R32.reuse, R8, RZ ;  /* 0x000000082004723c */ /* 0x042fe200000418ff */
[----:B------:R-:W1:Y:S02]  /*18fb0*/  LDSM.16.M88.4 R168, [R211] ;  /* 0x00000000d3a8783b */ /* 0x000e640000000200 */
[C---:B------:R-:W-:Y:S03]  /*18fc0*/  LEA R2, P0, R0.reuse, c[0x0][0x1f8], 0x1 ;  /* 0x00007e0000027a11 */ /* 0x040fe600078008ff */
[----:B------:R-:W-:Y:S01]  /*18fd0*/  @!PT LDS RZ, [RZ] ;  /* 0x00000000fffff984 */ /* 0x000fe20000000800 */
[----:B------:R-:W-:Y:S01]  /*18fe0*/  @!PT LDS RZ, [RZ] ;  /* 0x00000000fffff984 */ /* 0x000fe20000000800 */
[----:B------:R-:W-:Y:S01]  /*18ff0*/  @!PT LDS RZ, [RZ] ;  /* 0x00000000fffff984 */ /* 0x000fe20000000800 */
[----:B------:R1:W-:Y:S01]  /*19000*/  LDGSTS.E.BYPASS.LTC128B.128 [R215+0x100], [R174.64], !P5 ;  /* 0x00100000aed77fae */ /* 0x0003e2000e901d46 */
[----:B------:R-:W-:Y:S01]  /*19010*/  LEA.HI.X R3, R0, c[0x0][0x1fc], R20, 0x1, P0 ;  /* 0x00007f0000037a11 */ /* 0x000fe200000f0c14 */
[C---:B------:R-:W-:Y:S01]  /*19020*/  HMMA.16816.F32.BF16 R8, R32.reuse, R10, RZ ;  /* 0x0000000a2008723c */ /* 0x040fe200000418ff */
[C---:B------:R-:W-:Y:S02]  /*19030*/  ISETP.GT.AND P0, PT, R214.reuse, R217, PT ;  /* 0x000000d9d600720c */ /* 0x040fe40003f04270 */
[----:B------:R1:W-:Y:S05]  /*19040*/  LDGSTS.E.BYPASS.LTC128B.128 [R215+0x2100], [R176.64], !P4 ;  /* 0x02100000b0d77fae */ /* 0x0003ea000e101d46 */
[C---:B--2---:R-:W-:Y:S01]  /*19050*/  HMMA.16816.F32.BF16 R12, R32.reuse, R16, RZ ;  /* 0x00000010200c723c */ /* 0x044fe200000418ff */
[----:B------:R2:W-:Y:S05]  /*19060*/  LDGSTS.E.BYPASS.LTC128B.128 [R215+0x4100], [R172.64], !P3 ;  /* 0x04100000acd77fae */ /* 0x0005ea000d901d46 */
[----:B------:R4:W-:Y:S01]  /*19070*/  LDGSTS.E.BYPASS.LTC128B.128 [R215+0x1100], [R30.64], !P5 ;  /* 0x011000001ed77fae */ /* 0x0009e2000e901d46 */
[----:B------:R-:W-:Y:S01]  /*19080*/  @P0 IMAD.MOV.U32 R127, RZ, RZ, c[0x0][0x1e4] ;  /* 0x00007900ff7f0624 */ /* 0x000fe200078e00ff */
[C---:B------:R-:W-:Y:S01]  /*19090*/  HMMA.16816.F32.BF16 R16, R32.reuse, R18, RZ ;  /* 0x000000122010723c */ /* 0x040fe200000418ff */
[----:B------:R-:W-:Y:S02]  /*190a0*/  @P0 IMAD.MOV.U32 R124, RZ, RZ, c[0x0][0x1e0] ;  /* 0x00007800ff7c0624 */ /* 0x000fe400078e00ff */
[----:B------:R4:W-:Y:S05]  /*190b0*/  LDGSTS.E.BYPASS.LTC128B.128 [R215+0x3100], [R28.64], !P4 ;  /* 0x031000001cd77fae */ /* 0x0009ea000e101d46 */
[C---:B---3--:R-:W-:Y:S01]  /*190c0*/  HMMA.16816.F32.BF16 R20, R32.reuse, R24, RZ ;  /* 0x000000182014723c */ /* 0x048fe200000418ff */
[----:B------:R-:W3:Y:S05]  /*190d0*/  LDL R216, [R1] ;  /* 0x0000000001d87983 */ /* 0x000eea0000100800 */
[----:B------:R5:W-:Y:S02]  /*190e0*/  LDGSTS.E.BYPASS.LTC128B.128 [R215+0x5100], [R2.64], !P3 ;  /* 0x0510000002d77fae */ /* 0x000be4000d901d46 */
[C---:B------:R-:W-:Y:S03]  /*190f0*/  HMMA.16816.F32.BF16 R24, R32.reuse, R26, RZ ;  /* 0x0000001a2018723c */ /* 0x040fe600000418ff */
[----:B-1----:R-:W-:Y:S05]  /*19100*/  LDSM.16.M88.4 R176, [R197] ;  /* 0x00000000c5b0783b */ /* 0x002fea0000000200 */
[----:B------:R-:W0:Y:S05]  /*19110*/  LDGDEPBAR ;  /* 0x00000000000079af */ /* 0x000e2a0000000000 */
[----:B--2---:R-:W1:Y:S01]  /*19120*/  LDSM.16.M88.4 R172, [R201] ;  /* 0x00000000c9ac783b */ /* 0x004e620000000200 */
[C---:B----4-:R-:W-:Y:S04]  /*19130*/  HMMA.16816.F32.BF16 R28, R32.reuse, R148, RZ ;  /* 0x00000094201c723c */ /* 0x050fe800000418ff */
[----:B------:R-:W-:Y:S04]  /*19140*/  LDSM.16.M88.4 R180, [R197+0x1800] ;  /* 0x00180000c5b4783b */ /* 0x000fe80000000200 */
[----:B------:R-:W-:Y:S01]  /*19150*/  HMMA.16816.F32.BF16 R32, R32, R150, RZ ;  /* 0x000000962020723c */ /* 0x000fe200000418ff */
[----:B------:R-:W2:Y:S03]  /*19160*/  LDSM.16.M88.4 R148, [R197+0x800] ;  /* 0x00080000c594783b */ /* 0x000ea60000000200 */
[----:B-----5:R-:W-:Y:S02]  /*19170*/  @P0 IADD3 R2, R214, -0x1, RZ ;  /* 0xffffffffd6020810 */ /* 0x020fe40007ffe0ff */
[----:B------:R-:W-:Y:S02]  /*19180*/  LDSM.16.M88.4 R184, [R200] ;  /* 0x00000000c8b8783b */ /* 0x000fe40000000200 */
[C---:B------:R-:W-:Y:S03]  /*19190*/  HMMA.16816.F32.BF16 R4, R152.reuse, R156, R4 ;  /* 0x0000009c9804723c */ /* 0x040fe60000041804 */
[----:B------:R-:W-:Y:S02]  /*191a0*/  LDSM.16.M88.4 R188, [R194] ;  /* 0x00000000c2bc783b */ /* 0x000fe40000000200 */
[----:B------:R-:W-:Y:S03]  /*191b0*/  @P0 SHF.R.S32.HI R0, RZ, 0x1f, R2 ;  /* 0x0000001fff000819 */ /* 0x000fe60000011402 */
[C---:B------:R-:W-:Y:S01]  /*191c0*/  HMMA.16816.F32.BF16 R8, R152.reuse, R158, R8 ;  /* 0x0000009e9808723c */ /* 0x040fe20000041808 */
[----:B------:R-:W4:Y:S03]  /*191d0*/  LDSM.16.M88.4 R156, [R197+0x1000] ;  /* 0x00100000c59c783b */ /* 0x000f260000000200 */
[----:B------:R-:W-:Y:S04]  /*191e0*/  @P0 IMAD R0, R0, c[0x0][0x1e0], RZ ;  /* 0x0000780000000a24 */ /* 0x000fe800078e02ff */
[C---:B------:R-:W-:Y:S04]  /*191f0*/  HMMA.16816.F32.BF16 R12, R152.reuse, R160, R12 ;  /* 0x000000a0980c723c */ /* 0x040fe8000004180c */
[C---:B------:R-:W-:Y:S02]  /*19200*/  @P0 IMAD R0, R2.reuse, c[0x0][0x1e4], R0 ;  /* 0x0000790002000a24 */ /* 0x040fe400078e0200 */
[----:B------:R-:W-:Y:S02]  /*19210*/  @P0 IMAD.WIDE.U32 R2, R2, c[0x0][0x1e0], RZ ;  /* 0x0000780002020a25 */ /* 0x000fe400078e00ff */
[C---:B------:R-:W-:Y:S01]  /*19220*/  HMMA.16816.F32.BF16 R16, R152.reuse, R162, R16 ;  /* 0x000000a29810723c */ /* 0x040fe20000041810 */
[----:B------:R-:W-:Y:S03]  /*19230*/  LDSM.16.M88.4 R160, [R194+0x1000] ;  /* 0x00100000c2a0783b */ /* 0x000fe60000000200 */
[----:B------:R-:W-:Y:S02]  /*19240*/  @P0 IMAD.IADD R3, R3, 0x1, R0 ;  /* 0x0000000103030824 */ /* 0x000fe400078e0200 */
[C---:B------:R-:W-:Y:S02]  /*19250*/  @P0 IMAD.SHL.U32 R0, R2.reuse, 0x40, RZ ;  /* 0x0000004002000824 */ /* 0x040fe400078e00ff */
[C---:B------:R-:W-:Y:S04]  /*19260*/  HMMA.16816.F32.BF16 R20, R152.reuse, R164, R20 ;  /* 0x000000a49814723c */ /* 0x040fe80000041814 */
[----:B------:R-:W-:Y:S02]  /*19270*/  @P0 SHF.L.U64.HI R2, R2, 0x6, R3 ;  /* 0x0000000602020819 */ /* 0x000fe40000010203 */
[C---:B------:R-:W-:Y:S02]  /*19280*/  @P0 LEA R3, P1, R124.reuse, R0, 0x5 ;  /* 0x000000007c030211 */ /* 0x040fe400078228ff */
[C---:B------:R-:W-:Y:S01]  /*19290*/  HMMA.16816.F32.BF16 R24, R152.reuse, R166, R24 ;  /* 0x000000a69818723c */ /* 0x040fe20000041818 */
[----:B------:R-:W-:Y:S03]  /*192a0*/  LDSM.16.M88.4 R164, [R147+0x2000] ;  /* 0x0020000093a4783b */ /* 0x000fe60000000200 */
[----:B------:R-:W-:Y:S02]  /*192b0*/  @P0 LEA.HI.X R124, R124, R2, R127, 0x5, P1 ;  /* 0x000000027c7c0211 */ /* 0x000fe400008f2c7f */
[----:B------:R-:W-:Y:S02]  /*192c0*/  @P0 IADD3 R127, P1, R0, R220, RZ ;  /* 0x000000dc007f0210 */ /* 0x000fe40007f3e0ff */
[C---:B------:R-:W-:Y:S08]  /*192d0*/  HMMA.16816.F32.BF16 R28, R152.reuse, R168, R28 ;  /* 0x000000a8981c723c */ /* 0x040ff0000004181c */
[----:B------:R-:W-:Y:S01]  /*192e0*/  HMMA.16816.F32.BF16 R32, R152, R170, R32 ;  /* 0x000000aa9820723c */ /* 0x000fe20000041820 */
[----:B------:R-:W5:Y:S05]  /*192f0*/  LDSM.16.M88.4 R152, [R194+0x800] ;  /* 0x00080000c298783b */ /* 0x000f6a0000000200 */
[----:B------:R-:W-:Y:S02]  /*19300*/  LDSM.16.M88.4 R168, [R147+0x2800] ;  /* 0x0028000093a8783b */ /* 0x000fe40000000200 */
[C---:B-1----:R-:W-:Y:S08]  /*19310*/  HMMA.16816.F32.BF16 R4, R172.reuse, R176, R4 ;  /* 0x000000b0ac04723c */ /* 0x042ff00000041804 */
[C---:B------:R-:W-:Y:S01]  /*19320*/  HMMA.16816.F32.BF16 R8, R172.reuse, R178, R8 ;  /* 0x000000b2ac08723c */ /* 0x040fe20000041808 */
[----:B------:R-:W-:Y:S07]  /*19330*/  LDSM.16.M88.4 R176, [R210] ;  /* 0x00000000d2b0783b */ /* 0x000fee0000000200 */
[C---:B--2---:R-:W-:Y:S08]  /*19340*/  HMMA.16816.F32.BF16 R12, R172.reuse, R148, R12 ;  /* 0x00000094ac0c723c */ /* 0x044ff0000004180c */
[C---:B------:R-:W-:Y:S01]  /*19350*/  HMMA.16816.F32.BF16 R16, R172.reuse, R150, R16 ;  /* 0x00000096ac10723c */ /* 0x040fe20000041810 */
[----:B------:R-:W1:Y:S07]  /*19360*/  LDSM.16.M88.4 R148, [R194+0x1800] ;  /* 0x00180000c294783b */ /* 0x000e6e0000000200 */
[C---:B----4-:R-:W-:Y:S08]  /*19370*/  HMMA.16816.F32.BF16 R20, R172.reuse, R156, R20 ;  /* 0x0000009cac14723c */ /* 0x050ff00000041814 */
[C---:B------:R-:W-:Y:S01]  /*19380*/  HMMA.16816.F32.BF16 R24, R172.reuse, R158, R24 ;  /* 0x0000009eac18723c */ /* 0x040fe20000041818 */
[----:B------:R-:W2:Y:S07]  /*19390*/  LDSM.16.M88.4 R156, [R198+0x4000] ;  /* 0x00400000c69c783b */ /* 0x000eae0000000200 */
[C---:B------:R-:W-:Y:S08]  /*193a0*/  HMMA.16816.F32.BF16 R28, R172.reuse, R180, R28 ;  /* 0x000000b4ac1c723c */ /* 0x040ff0000004181c */
[----:B------:R-:W-:Y:S01]  /*193b0*/  HMMA.16816.F32.BF16 R32, R172, R182, R32 ;  /* 0x000000b6ac20723c */ /* 0x000fe20000041820 */
[----:B------:R-:W4:Y:S05]  /*193c0*/  LDSM.16.M88.4 R172, [R147+0x3000] ;  /* 0x0030000093ac783b */ /* 0x000f2a0000000200 */
[----:B------:R-:W-:Y:S02]  /*193d0*/  LDSM.16.M88.4 R180, [R147+0x4000] ;  /* 0x0040000093b4783b */ /* 0x000fe40000000200 */
[C---:B------:R-:W-:Y:S08]  /*193e0*/  HMMA.16816.F32.BF16 R4, R184.reuse, R188, R4 ;  /* 0x000000bcb804723c */ /* 0x040ff00000041804 */
[C---:B------:R-:W-:Y:S08]  /*193f0*/  HMMA.16816.F32.BF16 R8, R184.reuse, R190, R8 ;  /* 0x000000beb808723c */ /* 0x040ff00000041808 */
[C---:B-----5:R-:W-:Y:S08]  /*19400*/  HMMA.16816.F32.BF16 R12, R184.reuse, R152, R12 ;  /* 0x00000098b80c723c */ /* 0x060ff0000004180c */
[C---:B------:R-:W-:Y:S01]  /*19410*/  HMMA.16816.F32.BF16 R16, R184.reuse, R154, R16 ;  /* 0x0000009ab810723c */ /* 0x040fe20000041810 */
[----:B------:R-:W5:Y:S07]  /*19420*/  LDSM.16.M88.4 R152, [R147+0x3800] ;  /* 0x003800009398783b */ /* 0x000f6e0000000200 */
[C---:B------:R-:W-:Y:S08]  /*19430*/  HMMA.16816.F32.BF16 R20, R184.reuse, R160, R20 ;  /* 0x000000a0b814723c */ /* 0x040ff00000041814 */
[C---:B------:R-:W-:Y:S01]  /*19440*/  HMMA.16816.F32.BF16 R24, R184.reuse, R162, R24 ;  /* 0x000000a2b818723c */ /* 0x040fe20000041818 */
[----:B------:R-:W4:Y:S07]  /*19450*/  LDSM.16.M88.4 R160, [R199+0x4000] ;  /* 0x00400000c7a0783b */ /* 0x000f2e0000000200 */
        /* <DEDUP_REMOVED lines=9> */
[C---:B----4-:R-:W-:Y:S08]  /*194f0*/  HMMA.16816.F32.BF16 R20, R156.reuse, R172, R20 ;  /* 0x000000ac9c14723c */ /* 0x050ff00000041814 */
[C---:B------:R-:W-:Y:S01]  /*19500*/  HMMA.16816.F32.BF16 R24, R156.reuse, R174, R24 ;  /* 0x000000ae9c18723c */ /* 0x040fe20000041818 */
[----:B------:R-:W-:Y:S07]  /*19510*/  LDSM.16.M88.4 R172, [R197+0x2800] ;  /* 0x00280000c5ac783b */ /* 0x000fee0000000200 */
[C---:B-----5:R-:W-:Y:S08]  /*19520*/  HMMA.16816.F32.BF16 R28, R156.reuse, R152, R28 ;  /* 0x000000989c1c723c */ /* 0x060ff0000004181c */
[----:B------:R-:W-:Y:S01]  /*19530*/  HMMA.16816.F32.BF16 R32, R156, R154, R32 ;  /* 0x0000009a9c20723c */ /* 0x000fe20000041820 */
[----:B------:R-:W4:Y:S05]  /*19540*/  LDSM.16.M88.4 R152, [R207] ;  /* 0x00000000cf98783b */ /* 0x000f2a0000000200 */
[----:B------:R-:W5:Y:S02]  /*19550*/  LDSM.16.M88.4 R156, [R201+0x4000] ;  /* 0x00400000c99c783b */ /* 0x000f640000000200 */
[C---:B------:R-:W-:Y:S08]  /*19560*/  HMMA.16816.F32.BF16 R4, R160.reuse, R176, R4 ;  /* 0x000000b0a004723c */ /* 0x040ff00000041804 */
[C---:B------:R-:W-:Y:S01]  /*19570*/  HMMA.16816.F32.BF16 R8, R160.reuse, R178, R8 ;  /* 0x000000b2a008723c */ /* 0x040fe20000041808 */
[----:B------:R-:W3:Y:S07]  /*19580*/  LDSM.16.M88.4 R176, [R197+0x3000] ;  /* 0x00300000c5b0783b */ /* 0x000eee0000000200 */
[C---:B-1----:R-:W-:Y:S08]  /*19590*/  HMMA.16816.F32.BF16 R12, R160.reuse, R148, R12 ;  /* 0x00000094a00c723c */ /* 0x042ff0000004180c */
[C---:B------:R-:W-:Y:S01]  /*195a0*/  HMMA.16816.F32.BF16 R16, R160.reuse, R150, R16 ;  /* 0x00000096a010723c */ /* 0x040fe20000041810 */
[----:B------:R-:W1:Y:S07]  /*195b0*/  LDSM.16.M88.4 R148, [R197+0x3800] ;  /* 0x00380000c594783b */ /* 0x000e6e0000000200 */
[C---:B--2---:R-:W-:Y:S08]  /*195c0*/  HMMA.16816.F32.BF16 R20, R160.reuse, R164, R20 ;  /* 0x000000a4a014723c */ /* 0x044ff00000041814 */
[C---:B------:R-:W-:Y:S01]  /*195d0*/  HMMA.16816.F32.BF16 R24, R160.reuse, R166, R24 ;  /* 0x000000a6a018723c */ /* 0x040fe20000041818 */
[----:B------:R-:W-:Y:S07]  /*195e0*/  LDSM.16.M88.4 R164, [R194+0x2800] ;  /* 0x00280000c2a4783b */ /* 0x000fee0000000200 */
[C---:B----4-:R-:W-:Y:S08]  /*195f0*/  HMMA.16816.F32.BF16 R28, R160.reuse, R152, R28 ;  /* 0x00000098a01c723c */ /* 0x050ff0000004181c */
[----:B------:R-:W-:Y:S01]  /*19600*/  HMMA.16816.F32.BF16 R32, R160, R154, R32 ;  /* 0x0000009aa020723c */ /* 0x000fe20000041820 */
[----:B------:R-:W-:Y:S05]  /*19610*/  LDSM.16.M88.4 R152, [R200+0x4000] ;  /* 0x00400000c898783b */ /* 0x000fea0000000200 */
[----:B------:R-:W2:Y:S02]  /*19620*/  LDSM.16.M88.4 R160, [R194+0x2000] ;  /* 0x00200000c2a0783b */ /* 0x000ea40000000200 */
[C---:B-----5:R-:W-:Y:S08]  /*19630*/  HMMA.16816.F32.BF16 R4, R156.reuse, R168, R4 ;  /* 0x000000a89c04723c */ /* 0x060ff00000041804 */
[C---:B------:R-:W-:Y:S01]  /*19640*/  HMMA.16816.F32.BF16 R8, R156.reuse, R170, R8 ;  /* 0x000000aa9c08723c */ /* 0x040fe20000041808 */
[----:B------:R-:W4:Y:S07]  /*19650*/  LDSM.16.M88.4 R168, [R194+0x3000] ;  /* 0x00300000c2a8783b */ /* 0x000f2e0000000200 */
[C---:B------:R-:W-:Y:S08]  /*19660*/  HMMA.16816.F32.BF16 R12, R156.reuse, R172, R12 ;  /* 0x000000ac9c0c723c */ /* 0x040ff0000004180c */
[C---:B------:R-:W-:Y:S01]  /*19670*/  HMMA.16816.F32.BF16 R16, R156.reuse, R174, R16 ;  /* 0x000000ae9c10723c */ /* 0x040fe20000041810 */
[----:B------:R-:W5:Y:S07]  /*19680*/  LDSM.16.M88.4 R172, [R194+0x3800] ;  /* 0x00380000c2ac783b */ /* 0x000f6e0000000200 */
[C---:B---3--:R-:W-:Y:S08]  /*19690*/  HMMA.16816.F32.BF16 R20, R156.reuse, R176, R20 ;  /* 0x000000b09c14723c */ /* 0x048ff00000041814 */
        /* <DEDUP_REMOVED lines=12> */
[C---:B----4-:R-:W-:Y:S08]  /*19760*/  HMMA.16816.F32.BF16 R20, R152.reuse, R168, R20 ;  /* 0x000000a89814723c */ /* 0x050ff00000041814 */
[C---:B------:R-:W-:Y:S01]  /*19770*/  HMMA.16816.F32.BF16 R24, R152.reuse, R170, R24 ;  /* 0x000000aa9818723c */ /* 0x040fe20000041818 */
[----:B------:R-:W-:Y:S07]  /*19780*/  LDSM.16.M88.4 R168, [R205] ;  /* 0x00000000cda8783b */ /* 0x000fee0000000200 */
[C---:B-----5:R-:W-:Y:S08]  /*19790*/  HMMA.16816.F32.BF16 R28, R152.reuse, R172, R28 ;  /* 0x000000ac981c723c */ /* 0x060ff0000004181c */
[----:B------:R-:W-:Y:S01]  /*197a0*/  HMMA.16816.F32.BF16 R32, R152, R174, R32 ;  /* 0x000000ae9820723c */ /* 0x000fe20000041820 */
[----:B------:R-:W2:Y:S05]  /*197b0*/  LDSM.16.M88.4 R152, [R147+0x5800] ;  /* 0x005800009398783b */ /* 0x000eaa0000000200 */
[----:B------:R-:W4:Y:S02]  /*197c0*/  LDSM.16.M88.4 R172, [R204] ;  /* 0x00000000ccac783b */ /* 0x000f240000000200 */
[C---:B---3--:R-:W-:Y:S08]  /*197d0*/  HMMA.16816.F32.BF16 R4, R176.reuse, R180, R4 ;  /* 0x000000b4b004723c */ /* 0x048ff00000041804 */
[C---:B------:R-:W-:Y:S01]  /*197e0*/  HMMA.16816.F32.BF16 R8, R176.reuse, R182, R8 ;  /* 0x000000b6b008723c */ /* 0x040fe20000041808 */
[----:B------:R-:W-:Y:S07]  /*197f0*/  LDSM.16.M88.4 R180, [R197+0x4000] ;  /* 0x00400000c5b4783b */ /* 0x000fee0000000200 */
[C---:B-1----:R-:W-:Y:S08]  /*19800*/  HMMA.16816.F32.BF16 R12, R176.reuse, R148, R12 ;  /* 0x00000094b00c723c */ /* 0x042ff0000004180c */
[C---:B------:R-:W-:Y:S01]  /*19810*/  HMMA.16816.F32.BF16 R16, R176.reuse, R150, R16 ;  /* 0x00000096b010723c */ /* 0x040fe20000041810 */
[----:B------:R-:W1:Y:S07]  /*19820*/  LDSM.16.M88.4 R148, [R203] ;  /* 0x00000000cb94783b */ /* 0x000e6e0000000200 */
[C---:B------:R-:W-:Y:S08]  /*19830*/  HMMA.16816.F32.BF16 R20, R176.reuse, R156, R20 ;  /* 0x0000009cb014723c */ /* 0x040ff00000041814 */
[C---:B------:R-:W-:Y:S01]  /*19840*/  HMMA.16816.F32.BF16 R24, R176.reuse, R158, R24 ;  /* 0x0000009eb018723c */ /* 0x040fe20000041818 */
[----:B------:R-:W3:Y:S07]  /*19850*/  LDSM.16.M88.4 R156, [R201+0x8000] ;  /* 0x00800000c99c783b */ /* 0x000eee0000000200 */
        /* <DEDUP_REMOVED lines=8> */
[C---:B----4-:R-:W-:Y:S08]  /*198e0*/  HMMA.16816.F32.BF16 R20, R160.reuse, R172, R20 ;  /* 0x000000aca014723c */ /* 0x050ff00000041814 */
[C---:B------:R-:W-:Y:S08]  /*198f0*/  HMMA.16816.F32.BF16 R24, R160.reuse, R174, R24 ;  /* 0x000000aea018723c */ /* 0x040ff00000041818 */
[C---:B-1----:R-:W-:Y:S08]  /*19900*/  HMMA.16816.F32.BF16 R28, R160.reuse, R148, R28 ;  /* 0x00000094a01c723c */ /* 0x042ff0000004181c */
[----:B------:R-:W-:Y:S01]  /*19910*/  HMMA.16816.F32.BF16 R32, R160, R150, R32 ;  /* 0x00000096a020723c */ /* 0x000fe20000041820 */
[----:B------:R-:W1:Y:S05]  /*19920*/  LDSM.16.M88.4 R148, [R197+0x5000] ;  /* 0x00500000c594783b */ /* 0x000e6a0000000200 */
[----:B------:R-:W4:Y:S02]  /*19930*/  LDSM.16.M88.4 R160, [R197+0x5800] ;  /* 0x00580000c5a0783b */ /* 0x000f240000000200 */
[C---:B---3--:R-:W-:Y:S08]  /*19940*/  HMMA.16816.F32.BF16 R4, R156.reuse, R180, R4 ;  /* 0x000000b49c04723c */ /* 0x048ff00000041804 */
        /* <DEDUP_REMOVED lines=8> */
[C---:B----4-:R-:W-:Y:S04]  /*199d0*/  HMMA.16816.F32.BF16 R28, R156.reuse, R160, R28 ;  /* 0x000000a09c1c723c */ /* 0x050fe8000004181c */
        /* <DEDUP_REMOVED lines=30> */
[----:B------:R-:W-:Y:S01]  /*19bc0*/  IMAD.IADD R127, R216, 0x1, R242 ;  /* 0x00000001d87f7824 */ /* 0x000fe200078e02f2 */
[C---:B---3--:R-:W-:Y:S01]  /*19bd0*/  HMMA.16816.F32.BF16 R20, R152.reuse, R156, R20 ;  /* 0x0000009c9814723c */ /* 0x048fe20000041814 */
[----:B------:R-:W-:Y:S02]  /*19be0*/  IMAD.MOV.U32 R216, RZ, RZ, c[0x0][0x32c] ;  /* 0x0000cb00ffd87624 */ /* 0x000fe400078e00ff */
        /* <DEDUP_REMOVED lines=19> */
[----:B------:R-:W-:Y:S01]  /*19d20*/  ISETP.GE.AND P6, PT, R216, 0x1, PT ;  /* 0x00000001d800780c */ /* 0x000fe20003fc6270 */
[----:B------:R2:W-:Y:S01]  /*19d30*/  @P0 LDGSTS.E.BYPASS.LTC128B.128 [R215+0xb100], [R148.64], !P3 ;  /* 0x0b10000094d70fae */ /* 0x0005e2000d901d46 */
[----:B------:R-:W-:Y:S04]  /*19d40*/  IADD3 R0, -R237, 0x1, -R124 ;  /* 0x00000001ed007810 */ /* 0x000fe80007ffe97c */
[----:B------:R-:W3:Y:S01]  /*19d50*/  SHFL.IDX PT, R3, R127, RZ, 0x1c1f ;  /* 0x001c1fff7f037589 */ /* 0x000ee200000e0000 */
[----:B------:R-:W-:Y:S04]  /*19d60*/  IADD3 R0, -R239, R0, R238 ;  /* 0x00000000ef007210 */ /* 0x000fe80007ffe1ee */
        /* <DEDUP_REMOVED lines=19> */
.L_x_725:
[----:B------:R-:W-:Y:S04]  /*19ea0*/  MOV R150, c[0x0][0x32c] ;  /* 0x0000cb0000967a02 */ /* 0x000fe80000000f00 */
[----:B------:R-:W-:Y:S11]  /*19eb0*/  ISETP.NE.AND P0, PT, R150, 0x1, PT ;  /* 0x000000019600780c */ /* 0x000ff60003f05270 */
[----:B------:R-:W-:Y:S02]  /*19ec0*/  @!UPT UIADD3 URZ, URZ, URZ, URZ ;  /* 0x0000003f3f3ff290 */ /* 0x000fe4000fffe03f */
[----:B------:R-:W-:Y:S05]  /*19ed0*/  @P0 IMAD.HI.U32 R150, R3, c[0x0][0x330], RZ ;  /* 0x0000cc0003960a27 */ /* 0x000fea00078e00ff */
[----:B------:R-:W-:Y:S02]  /*19ee0*/  @P0 SHF.R.U32.HI R3, RZ, c[0x0][0x334], R150 ;  /* 0x0000cd00ff030a19 */ /* 0x000fe40000011696 */
.L_x_726:
[----:B------:R-:W-:Y:S05]  /*19ef0*/  BSYNC B0 ;  /* 0x0000000000007941 */ /* 0x000fea0003800000 */
.L_x_724:
[----:B------:R-:W-:Y:S04]  /*19f00*/  IMAD R3, R3, c[0x0][0x32c], -R124 ;  /* 0x0000cb0003037a24 */ /* 0x000fe800078e0a7c */
[----:B------:R-:W-:Y:S05]  /*19f10*/  IMAD.IADD R3, R3, 0x1, -R237 ;  /* 0x0000000103037824 */ /* 0x000fea00078e0aed */
[----:B------:R-:W-:Y:S02]  /*19f20*/  IADD3 R150, R3, c[0x0][0x32c], RZ ;  /* 0x0000cb0003967a10 */ /* 0x000fe40007ffe0ff */
[----:B------:R-:W-:Y:S02]  /*19f30*/  IMNMX R0, R0, R3, !PT ;  /* 0x0000000300007217 */ /* 0x000fe40007800200 */
[----:B------:R-:W-:Y:S02]  /*19f40*/  IMNMX R2, R2, R150, PT ;  /* 0x0000009602027217 */ /* 0x000fe40003800200 */
.L_x_723:
        /* <DEDUP_REMOVED lines=66> */
.L_x_729:
[----:B------:R-:W-:Y:S04]  /*1a370*/  MOV R4, c[0x0][0x32c] ;  /* 0x0000cb0000047a02 */ /* 0x000fe80000000f00 */
[----:B------:R-:W-:Y:S11]  /*1a380*/  ISETP.NE.AND P0, PT, R4, 0x1, PT ;  /* 0x000000010400780c */ /* 0x000ff60003f05270 */
[----:B------:R-:W-:Y:S02]  /*1a390*/  @!UPT UIADD3 URZ, URZ, URZ, URZ ;  /* 0x0000003f3f3ff290 */ /* 0x000fe4000fffe03f */
[----:B------:R-:W-:Y:S05]  /*1a3a0*/  @P0 IMAD.HI.U32 R4, R3, c[0x0][0x330], RZ ;  /* 0x0000cc0003040a27 */ /* 0x000fea00078e00ff */
[----:B------:R-:W-:Y:S02]  /*1a3b0*/  @P0 SHF.R.U32.HI R3, RZ, c[0x0][0x334], R4 ;  /* 0x0000cd00ff030a19 */ /* 0x000fe40000011604 */
.L_x_730:
[----:B------:R-:W-:Y:S05]  /*1a3c0*/  BSYNC B0 ;  /* 0x0000000000007941 */ /* 0x000fea0003800000 */
.L_x_728:
[----:B------:R-:W-:Y:S04]  /*1a3d0*/  IMAD R124, R3, c[0x0][0x32c], -R124 ;  /* 0x0000cb00037c7a24 */ /* 0x000fe800078e0a7c */
[----:B------:R-:W-:Y:S05]  /*1a3e0*/  IMAD.IADD R3, R124, 0x1, -R237 ;  /* 0x000000017c037824 */ /* 0x000fea00078e0aed */
[----:B------:R-:W-:Y:S02]  /*1a3f0*/  IADD3 R4, R3, c[0x0][0x32c], RZ ;  /* 0x0000cb0003047a10 */ /* 0x000fe40007ffe0ff */
[----:B------:R-:W-:Y:S02]  /*1a400*/  IMNMX R0, R0, R3, !PT ;  /* 0x0000000300007217 */ /* 0x000fe40007800200 */
[----:B------:R-:W-:Y:S02]  /*1a410*/  IMNMX R2, R2, R4, PT ;  /* 0x0000000402027217 */ /* 0x000fe40003800200 */
.L_x_727:
        /* <DEDUP_REMOVED lines=56> */
[----:B------:R-:W-:Y:S01]  /*1a7a0*/  SHFL.BFLY PT, R11, R3, 0x2, 0x1f ;  /* 0x0c401f00030b7f89 */ /* 0x000fe200000e0000 */
        /* <DEDUP_REMOVED lines=12> */
[C---:B------:R-:W-:Y:S02]  /*1a870*/  ISETP.GT.AND P0, PT, R0.reuse, 0x31, P2 ;  /* 0x000000310000780c */ /* 0x040fe40001704270 */
[----:B------:R-:W-:Y:S02]  /*1a880*/  ISETP.GT.AND P1, PT, R0, 0x38, P2 ;  /* 0x000000380000780c */ /* 0x000fe40001724270 */
[C---:B------:R-:W-:Y:S02]  /*1a890*/  ISETP.LT.OR P0, PT, R2.reuse, 0x32, P0 ;  /* 0x000000320200780c */ /* 0x040fe40000701670 */
[----:B------:R-:W-:Y:S02]  /*1a8a0*/  FMNMX.FTZ R10, R161, R10, !PT ;  /* 0x0000000aa10a7209 */ /* 0x000fe40007810000 */
[----:B------:R-:W-:Y:S02]  /*1a8b0*/  FSEL R171, R31, -INF , !P0 ;  /* 0xff8000001fab7808 */ /* 0x000fe40004000000 */
[----:B------:R-:W-:Y:S01]  /*1a8c0*/  ISETP.LT.OR P1, PT, R2, 0x39, P1 ;  /* 0x000000390200780c */ /* 0x000fe20000f21670 */
[----:B------:R-:W-:Y:S01]  /*1a8d0*/  LDSM.16.MT88.4 R28, [R196] ;  /* 0x00000000c41c783b */ /* 0x000fe20000004200 */
[----:B------:R-:W-:Y:S02]  /*1a8e0*/  ISETP.GT.AND P0, PT, R0, 0x39, P2 ;  /* 0x000000390000780c */ /* 0x000fe40001704270 */
        /* <DEDUP_REMOVED lines=384> */
.L_x_722:
[----:B------:R-:W-:Y:S02]  /*1c0f0*/  MOV R7, 0x1f ;  /* 0x0000001f00077802 */ /* 0x000fe40000000f00 */
[----:B------:R-:W-:Y:S01]  /*1c100*/  MOV R6, 0xffffffff ;  /* 0xffffffff00067802 */ /* 0x000fe20000000f00 */
[----:B------:R-:W-:Y:S05]  /*1c110*/  BRA.DIV ~URZ, `(.L_x_732) ;  /* 0x000054627f007947 */ /* 0x000fea000b800000 */
[----:B------:R1:W2:Y:S02]  /*1c120*/  SHFL.BFLY PT, R0, R233, 0x2, 0x1f ;  /* 0x0c401f00e9007f89 */ /* 0x0002a400000e0000 */
.L_x_805:
[----:B--2---:R-:W-:Y:S01]  /*1c130*/  FADD.FTZ R0, R0, R233 ;  /* 0x000000e900007221 */ /* 0x004fe20000010000 */
[----:B------:R-:W-:Y:S05]  /*1c140*/  BRA.DIV ~URZ, `(.L_x_733) ;  /* 0x000054927f007947 */ /* 0x000fea000b800000 */
[----:B------:R-:W2:Y:S04]  /*1c150*/  SHFL.BFLY PT, R2, R234, 0x2, 0x1f ;  /* 0x0c401f00ea027f89 */ /* 0x000ea800000e0000 */
[----:B------:R-:W3:Y:S01]  /*1c160*/  SHFL.BFLY PT, R5, R0, 0x1, 0x1f ;  /* 0x0c201f0000057f89 */ /* 0x000ee200000e0000 */
[----:B--2---:R-:W-:-:S02]  /*1c170*/  FADD.FTZ R4, R2, R234 ;  /* 0x000000ea02047221 */ /* 0x004fc40000010000 */
[----:B---3--:R-:W-:-:S03]  /*1c180*/  FADD.FTZ R0, R0, R5 ;  /* 0x0000000500007221 */ /* 0x008fc60000010000 */
[----:B------:R2:W3:Y:S04]  /*1c190*/  SHFL.BFLY PT, R3, R4, 0x1, 0x1f ;  /* 0x0c201f0004037f89 */ /* 0x0004e800000e0000 */
.L_x_806:
[----:B------:R-:W-:Y:S01]  /*1c1a0*/  FSETP.NE.FTZ.AND P1, PT, R0, RZ, PT ;  /* 0x000000ff0000720b */ /* 0x000fe20003f35000 */
[----:B---3--:R-:W-:Y:S01]  /*1c1b0*/  FADD.FTZ R3, R3, R4 ;  /* 0x0000000403037221 */ /* 0x008fe20000010000 */
[----:B------:R-:W-:Y:S02]  /*1c1c0*/  MOV R2, RZ ;  /* 0x000000ff00027202 */ /* 0x000fe40000000f00 */
[----:B------:R-:W-:Y:S02]  /*1c1d0*/  MOV R23, 0xff800000 ;  /* 0xff80000000177802 */ /* 0x000fe40000000f00 */
[----:B------:R-:W-:Y:S02]  /*1c1e0*/  FSETP.NE.FTZ.AND P0, PT, R3, RZ, PT ;  /* 0x000000ff0300720b */ /* 0x000fe40003f15000 */
[----:B------:R-:W-:-:S05]  /*1c1f0*/  MOV R22, 0xff800000 ;  /* 0xff80000000167802 */ /* 0x000fca0000000f00 */
[----:B------:R-:W3:Y:S01]  /*1c200*/  @P1 MUFU.RCP R2, R0 ;  /* 0x0000000000021308 */ /* 0x000ee20000001000 */
[----:B--2---:R-:W-:-:S05]  /*1c210*/  @P1 MOV R4, 0x3f317218 ;  /* 0x3f31721800041802 */ /* 0x004fca0000000f00 */
[----:B------:R-:W-:Y:S02]  /*1c220*/  @P1 FMUL.FTZ R4, R4, c[0x0][0x2d0] ;  /* 0x0000b40004041a20 */ /* 0x000fe40000410000 */
[----:B------:R2:W4:Y:S01]  /*1c230*/  @P1 MUFU.LG2 R5, R0 ;  /* 0x0000000000051308 */ /* 0x0005220000000c00 */
[C---:B---3--:R-:W-:Y:S02]  /*1c240*/  FMUL.FTZ R34, R2.reuse, R100 ;  /* 0x0000006402227220 */ /* 0x048fe40000410000 */
[C---:B------:R-:W-:Y:S02]  /*1c250*/  FMUL.FTZ R35, R2.reuse, R101 ;  /* 0x0000006502237220 */ /* 0x040fe40000410000 */
[C---:B------:R-:W-:Y:S02]  /*1c260*/  FMUL.FTZ R100, R2.reuse, R104 ;  /* 0x0000006802647220 */ /* 0x040fe40000410000 */
[----:B------:R-:W-:Y:S01]  /*1c270*/  FMUL.FTZ R101, R2, R105 ;  /* 0x0000006902657220 */ /* 0x000fe20000410000 */
[----:B--2---:R-:W-:Y:S01]  /*1c280*/  MOV R0, RZ ;  /* 0x000000ff00007202 */ /* 0x004fe20000000f00 */
[----:B----4-:R-:W-:-:S02]  /*1c290*/  @P1 FMUL.FTZ R5, R5, 0.69314718246459960938 ;  /* 0x3f31721805051820 */ /* 0x010fc40000410000 */
[C---:B------:R-:W-:Y:S02]  /*1c2a0*/  FMUL.FTZ R104, R2.reuse, R108 ;  /* 0x0000006c02687220 */ /* 0x040fe40000410000 */
[C---:B------:R-:W-:Y:S01]  /*1c2b0*/  FMUL.FTZ R105, R2.reuse, R109 ;  /* 0x0000006d02697220 */ /* 0x040fe20000410000 */
[----:B------:R-:W2:Y:S01]  /*1c2c0*/  @P0 MUFU.RCP R0, R3 ;  /* 0x0000000300000308 */ /* 0x000ea20000001000 */
[C---:B------:R-:W-:Y:S02]  /*1c2d0*/  FMUL.FTZ R108, R2.reuse, R112 ;  /* 0x00000070026c7220 */ /* 0x040fe40000410000 */
[C---:B------:R-:W-:Y:S02]  /*1c2e0*/  FMUL.FTZ R109, R2.reuse, R113 ;  /* 0x00000071026d7220 */ /* 0x040fe40000410000 */
[C---:B------:R-:W-:Y:S02]  /*1c2f0*/  FMUL.FTZ R112, R2.reuse, R116 ;  /* 0x0000007402707220 */ /* 0x040fe40000410000 */
[----:B------:R-:W-:-:S02]  /*1c300*/  FMUL.FTZ R113, R2, R117 ;  /* 0x0000007502717220 */ /* 0x000fc40000410000 */
[----:B------:R-:W-:Y:S02]  /*1c310*/  FMUL.FTZ R158, R2, R132 ;  /* 0x00000084029e7220 */ /* 0x000fe40000410000 */
[----:B------:R-:W-:Y:S01]  /*1c320*/  @P1 FFMA.FTZ R23, R4, R124, R5 ;  /* 0x0000007c04171223 */ /* 0x000fe20000010005 */
[----:B------:R-:W-:Y:S01]  /*1c330*/  MOV R4, 0x1 ;  /* 0x0000000100047802 */ /* 0x000fe20000000f00 */
        /* <DEDUP_REMOVED lines=36> */
[----:B------:R-:W-:Y:S02]  /*1c580*/  FMUL.FTZ R65, R2, R97 ;  /* 0x0000006102417220 */ /* 0x000fe40000410000 */
[----:B------:R3:W4:Y:S01]  /*1c590*/  @P0 MUFU.LG2 R2, R3 ;  /* 0x0000000300020308 */ /* 0x0007220000000c00 */
[C---:B--2---:R-:W-:Y:S02]  /*1c5a0*/  FMUL.FTZ R176, R0.reuse, R114 ;  /* 0x0000007200b07220 */ /* 0x044fe40000410000 */
[C---:B------:R-:W-:Y:S02]  /*1c5b0*/  FMUL.FTZ R177, R0.reuse, R115 ;  /* 0x0000007300b17220 */ /* 0x040fe40000410000 */
[----:B------:R-:W-:-:S02]  /*1c5c0*/  FMUL.FTZ R72, R0, R110 ;  /* 0x0000006e00487220 */ /* 0x000fc40000410000 */
[C---:B------:R-:W-:Y:S02]  /*1c5d0*/  FMUL.FTZ R73, R0.reuse, R111 ;  /* 0x0000006f00497220 */ /* 0x040fe40000410000 */
[C---:B------:R-:W-:Y:S02]  /*1c5e0*/  FMUL.FTZ R114, R0.reuse, R122 ;  /* 0x0000007a00727220 */ /* 0x040fe40000410000 */
[C---:B------:R-:W-:Y:S02]  /*1c5f0*/  FMUL.FTZ R115, R0.reuse, R123 ;  /* 0x0000007b00737220 */ /* 0x040fe40000410000 */
[C---:B------:R-:W-:Y:S02]  /*1c600*/  FMUL.FTZ R96, R0.reuse, R66 ;  /* 0x0000004200607220 */ /* 0x040fe40000410000 */
[----:B------:R-:W-:Y:S01]  /*1c610*/  FMUL.FTZ R97, R0, R67 ;  /* 0x0000004300617220 */ /* 0x000fe20000410000 */
[----:B---3--:R-:W-:Y:S01]  /*1c620*/  @P0 MOV R3, 0x3f317218 ;  /* 0x3f31721800030802 */ /* 0x008fe20000000f00 */
[----:B----4-:R-:W-:-:S02]  /*1c630*/  @P0 FMUL.FTZ R2, R2, 0.69314718246459960938 ;  /* 0x3f31721802020820 */ /* 0x010fc40000410000 */
[C---:B------:R-:W-:Y:S02]  /*1c640*/  FMUL.FTZ R88, R0.reuse, R106 ;  /* 0x0000006a00587220 */ /* 0x040fe40000410000 */
        /* <DEDUP_REMOVED lines=40> */
[----:B------:R-:W-:Y:S01]  /*1c8d0*/  PRMT R0, R4, 0x7610, R0 ;  /* 0x0000761004007816 */ /* 0x000fe20000000000 */
[----:B------:R-:W-:-:S02]  /*1c8e0*/  @P0 FFMA.FTZ R22, R3, R8, R2 ;  /* 0x0000000803160223 */ /* 0x000fc40000010002 */
.L_x_635:
[----:B------:R-:W2:Y:S01]  /*1c8f0*/  S2R R6, SR_TID.X ;  /* 0x0000000000067919 */ /* 0x000ea20000002100 */
[----:B------:R-:W-:Y:S01]  /*1c900*/  BSSY B0, `(.L_x_734) ;  /* 0x0000010000007945 */ /* 0x000fe20003800000 */
[----:B--2---:R-:W-:-:S13]  /*1c910*/  LOP3.LUT P0, RZ, R6, 0xff, RZ, 0xc0, !PT ;  /* 0x000000ff06ff7812 */ /* 0x004fda000780c0ff */
[----:B------:R-:W-:Y:S05]  /*1c920*/  @P0 BRA `(.L_x_735) ;  /* 0x000000d000000947 */ /* 0x000fea0003800000 */
[----:B------:R-:W2:Y:S01]  /*1c930*/  S2R R4, SR_LANEID ;  /* 0x0000000000047919 */ /* 0x000ea20000000000 */
[----:B------:R-:W-:Y:S01]  /*1c940*/  VOTEU.ANY UR4, UPT, PT ;  /* 0x0000000000047886 */ /* 0x000fe200038e0100 */
[----:B------:R-:W-:Y:S01]  /*1c950*/  IMAD.MOV.U32 R5, RZ, RZ, c[0x0][0x564] ;  /* 0x00015900ff057624 */ /* 0x000fe200078e00ff */
[----:B------:R-:W2:Y:S08]  /*1c960*/  FLO.U32 R3, UR4 ;  /* 0x0000000400037d00 */ /* 0x000eb000080e0000 */
[----:B------:R-:W3:Y:S01]  /*1c970*/  POPC R2, UR4 ;  /* 0x0000000400027d09 */ /* 0x000ee20008000000 */
[----:B--2---:R-:W-:Y:S01]  /*1c980*/  ISETP.EQ.U32.AND P0, PT, R3, R4, PT ;  /* 0x000000040300720c */ /* 0x004fe20003f02070 */
[----:B------:R-:W-:-:S12]  /*1c990*/  IMAD.MOV.U32 R4, RZ, RZ, c[0x0][0x560] ;  /* 0x00015800ff047624 */ /* 0x000fd800078e00ff */
[----:B---3--:R2:W3:Y:S04]  /*1c9a0*/  @P0 ATOMG.E.ADD.STRONG.GPU PT, R2, [R4.64], R2 ;  /* 0x00000002040209a8 */ /* 0x0084e800081ee1c6 */
[----:B--2---:R-:W2:Y:S04]  /*1c9b0*/  S2R R4, SR_LTMASK ;  /* 0x0000000000047919 */ /* 0x004ea80000003900 */
[----:B---3--:R2:W3:Y:S02]  /*1c9c0*/  SHFL.IDX PT, R3, R2, R3, 0x1f ;  /* 0x00001f0302037589 */ /* 0x0084e400000e0000 */
[----:B--2---:R-:W-:-:S06]  /*1c9d0*/  LOP3.LUT R2, R4, UR4, RZ, 0xc0, !PT ;  /* 0x0000000404027c12 */ /* 0x004fcc000f8ec0ff */
[----:B------:R-:W3:Y:S02]  /*1c9e0*/  POPC R2, R2 ;  /* 0x0000000200027309 */ /* 0x000ee40000000000 */
[----:B---3--:R-:W-:-:S06]  /*1c9f0*/  IADD3 R244, R3, c[0x0][0xc], R2 ;  /* 0x0000030003f47a10 */ /* 0x008fcc0007ffe002 */
.L_x_735:
[----:B------:R-:W-:Y:S05]  /*1ca00*/  BSYNC B0 ;  /* 0x0000000000007941 */ /* 0x000fea0003800000 */
.L_x_734:
[----:B------:R-:W-:Y:S01]  /*1ca10*/  PRMT R0, R0, 0x9910, RZ ;  /* 0x0000991000007816 */ /* 0x000fe200000000ff */
[----:B------:R-:W-:Y:S01]  /*1ca20*/  BSSY B1, `(.L_x_736) ;  /* 0x0000341000017945 */ /* 0x000fe20003800000 */
[----:B------:R-:W-:Y:S01]  /*1ca30*/  IMAD.MOV.U32 R83, RZ, RZ, R244 ;  /* 0x000000ffff537224 */ /* 0x000fe200078e00f4 */
[----:B------:R-:W-:Y:S02]  /*1ca40*/  IADD3 R4, R248, 0x40, RZ ;  /* 0x00000040f8047810 */ /* 0x000fe40007ffe0ff */
[----:B------:R-:W-:Y:S02]  /*1ca50*/  ISETP.NE.AND P0, PT, R0, RZ, PT ;  /* 0x000000ff0000720c */ /* 0x000fe40003f05270 */
[----:B------:R-:W-:-:S11]  /*1ca60*/  IADD3 R0, R248, 0x80, RZ ;  /* 0x00000080f8007810 */ /* 0x000fd60007ffe0ff */
[----:B------:R-:W-:Y:S05]  /*1ca70*/  @!P0 BRA `(.L_x_737) ;  /* 0x0000273000008947 */ /* 0x000fea0003800000 */
[----:B------:R-:W2:Y:S04]  /*1ca80*/  LDL R14, [R1+0x18] ;  /* 0x00001800010e7983 */ /* 0x000ea80000100800 */
[----:B------:R-:W3:Y:S01]  /*1ca90*/  LDL R10, [R1+0x24] ;  /* 0x00002400010a7983 */ /* 0x000ee20000100800 */
[----:B------:R-:W-:-:S03]  /*1caa0*/  SHF.R.S32.HI R2, RZ, 0x1f, R6 ;  /* 0x0000001fff027819 */ /* 0x000fc60000011406 */
[----:B------:R-:W4:Y:S04]  /*1cab0*/  LDL R13, [R1+0x28] ;  /* 0x00002800010d7983 */ /* 0x000f280000100800 */
[----:B------:R-:W4:Y:S04]  /*1cac0*/  LDL R12, [R1+0x30] ;  /* 0x00003000010c7983 */ /* 0x000f280000100800 */
[----:B------:R-:W4:Y:S01]  /*1cad0*/  LDL R11, [R1+0x2c] ;  /* 0x00002c00010b7983 */ /* 0x000f220000100800 */
[----:B------:R-:W-:Y:S01]  /*1cae0*/  WARPSYNC 0xffffffff ;  /* 0xffffffff00007948 */ /* 0x000fe20003800000 */
[----:B------:R-:W-:-:S04]  /*1caf0*/  LEA.HI R2, R2, R6, RZ, 0x2 ;  /* 0x0000000602027211 */ /* 0x000fc800078f10ff */
[----:B------:R-:W-:-:S04]  /*1cb00*/  SHF.R.S32.HI R2, RZ, 0x1f, R2 ;  /* 0x0000001fff027819 */ /* 0x000fc80000011402 */
[----:B------:R-:W-:-:S04]  /*1cb10*/  LEA.HI R2, R2, R241, RZ, 0x3 ;  /* 0x000000f102027211 */ /* 0x000fc800078f18ff */
[----:B------:R-:W-:Y:S02]  /*1cb20*/  LOP3.LUT R2, R2, 0xfffffff8, RZ, 0xc0, !PT ;  /* 0xfffffff802027812 */ /* 0x000fe400078ec0ff */
[----:B------:R-:W-:Y:S01]  /*1cb30*/  F2FP.BF16.PACK_AB R5, R159, R158 ;  /* 0x0000009e9f05723e */ /* 0x000fe200000010ff */
[----:B------:R-:W-:Y:S02]  /*1cb40*/  BAR.SYNC.DEFER_BLOCKING 0x1, 0x100 ;  /* 0x0044000000007b1d */ /* 0x000fe40000010000 */
[----:B------:R-:W-:-:S05]  /*1cb50*/  IMAD.IADD R2, R241, 0x1, -R2 ;  /* 0x00000001f1027824 */ /* 0x000fca00078e0a02 */
[C---:B------:R-:W-:Y:S02]  /*1cb60*/  LOP3.LUT P0, RZ, R2.reuse, 0x2, RZ, 0xc0, !PT ;  /* 0x0000000202ff7812 */ /* 0x040fe4000780c0ff */
[----:B------:R-:W-:Y:S01]  /*1cb70*/  LOP3.LUT P1, RZ, R2, 0x4, RZ, 0xc0, !PT ;  /* 0x0000000402ff7812 */ /* 0x000fe2000782c0ff */
[----:B------:R-:W-:Y:S01]  /*1cb80*/  IMAD.MOV.U32 R9, RZ, RZ, 0x40 ;  /* 0x00000040ff097424 */ /* 0x000fe200078e00ff */
[----:B------:R-:W-:Y:S02]  /*1cb90*/  F2FP.BF16.PACK_AB R3, R169, R168 ;  /* 0x000000a8a903723e */ /* 0x000fe400000010ff */
[----:B------:R-:W-:Y:S02]  /*1cba0*/  F2FP.BF16.PACK_AB R7, R33, R32 ;  /* 0x000000202107723e */ /* 0x000fe400000010ff */
[----:B------:R-:W-:Y:S02]  /*1cbb0*/  F2FP.BF16.PACK_AB R6, R167, R166 ;  /* 0x000000a6a706723e */ /* 0x000fe400000010ff */
[----:B------:R-:W-:-:S02]  /*1cbc0*/  SEL R9, R9, 0xffffffc0, !P1 ;  /* 0xffffffc009097807 */ /* 0x000fc40004800000 */
[----:B------:R-:W-:Y:S02]  /*1cbd0*/  F2FP.BF16.PACK_AB R8, R101, R100 ;  /* 0x000000646508723e */ /* 0x000fe400000010ff */
[----:B------:R-:W-:-:S04]  /*1cbe0*/  ISETP.NE.U32.AND P2, PT, RZ, c[0x0][0x500], PT ;  /* 0x00014000ff007a0c */ /* 0x000fc80003f45070 */
[----:B------:R-:W-:Y:S01]  /*1cbf0*/  ISETP.NE.AND.EX P2, PT, RZ, c[0x0][0x504], PT, P2 ;  /* 0x00014100ff007a0c */ /* 0x000fe20003f45320 */
[----:B--2---:R2:W-:Y:S04]  /*1cc00*/  STS [R14], R5 ;  /* 0x000000050e007388 */ /* 0x0045e80000000800 */
[----:B------:R1:W-:Y:S04]  /*1cc10*/  STS [R14+0x400], R3 ;  /* 0x000400030e007388 */ /* 0x0003e80000000800 */
[----:B---3--:R3:W-:Y:S01]  /*1cc20*/  STS [R10], R7 ;  /* 0x000000070a007388 */ /* 0x0087e20000000800 */
[----:B--2---:R-:W-:-:S05]  /*1cc30*/  IMAD.MOV.U32 R5, RZ, RZ, 0x20 ;  /* 0x00000020ff057424 */ /* 0x004fca00078e00ff */
[----:B------:R-:W-:Y:S02]  /*1cc40*/  SEL R2, R5, 0xffffffe0, !P0 ;  /* 0xffffffe005027807 */ /* 0x000fe40004000000 */
[----:B------:R-:W-:-:S03]  /*1cc50*/  F2FP.BF16.PACK_AB R5, R35, R34 ;  /* 0x000000222305723e */ /* 0x000fc600000010ff */
[----:B------:R-:W-:Y:S01]  /*1cc60*/  IMAD.IADD R2, R14, 0x1, R2 ;  /* 0x000000010e027824 */ /* 0x000fe200078e0202 */
[----:B-1----:R-:W-:Y:S01]  /*1cc70*/  F2FP.BF16.PACK_AB R3, R103, R102 ;  /* 0x000000666703723e */ /* 0x002fe200000010ff */
[----:B------:R1:W-:Y:S01]  /*1cc80*/  STS [R10+0x400], R6 ;  /* 0x000400060a007388 */ /* 0x0003e20000000800 */
[----:B---3--:R-:W-:-:S03]  /*1cc90*/  F2FP.BF16.PACK_AB R7, R89, R88 ;  /* 0x000000585907723e */ /* 0x008fc600000010ff */
[----:B------:R2:W-:Y:S04]  /*1cca0*/  STS [R2], R5 ;  /* 0x0000000502007388 */ /* 0x0005e80000000800 */
[----:B------:R3:W-:Y:S04]  /*1ccb0*/  STS [R2+0x400], R3 ;  /* 0x0004000302007388 */ /* 0x0007e80000000800 */
[----:B----4-:R4:W-:Y:S04]  /*1ccc0*/  STS [R13], R8 ;  /* 0x000000080d007388 */ /* 0x0109e80000000800 */
[----:B------:R4:W-:Y:S01]  /*1ccd0*/  STS [R13+0x400], R7 ;  /* 0x000400070d007388 */ /* 0x0009e20000000800 */
[----:B-1----:R-:W-:Y:S01]  /*1cce0*/  F2FP.BF16.PACK_AB R6, R105, R104 ;  /* 0x000000686906723e */ /* 0x002fe200000010ff */
[----:B--2---:R-:W-:Y:S01]  /*1ccf0*/  IMAD.IADD R5, R14, 0x1, R9 ;  /* 0x000000010e057824 */ /* 0x004fe200078e0209 */
[----:B---3--:R-:W-:-:S04]  /*1cd00*/  F2FP.BF16.PACK_AB R3, R73, R72 ;  /* 0x000000484903723e */ /* 0x008fc800000010ff */
[----:B------:R1:W-:Y:S01]  /*1cd10*/  STS [R5], R6 ;  /* 0x0000000605007388 */ /* 0x0003e20000000800 */
[----:B----4-:R-:W-:-:S03]  /*1cd20*/  F2FP.BF16.PACK_AB R8, R109, R108 ;  /* 0x0000006c6d08723e */ /* 0x010fc600000010ff */
[----:B------:R2:W-:Y:S01]  /*1cd30*/  STS [R5+0x400], R3 ;  /* 0x0004000305007388 */ /* 0x0005e20000000800 */
[----:B------:R-:W-:-:S03]  /*1cd40*/  F2FP.BF16.PACK_AB R7, R113, R112 ;  /* 0x000000707107723e */ /* 0x000fc600000010ff */
[----:B------:R3:W-:Y:S01]  /*1cd50*/  STS [R12], R8 ;  /* 0x000000080c007388 */ /* 0x0007e20000000800 */
[----:B-1----:R-:W-:Y:S01]  /*1cd60*/  F2FP.BF16.PACK_AB R6, R177, R176 ;  /* 0x000000b0b106723e */ /* 0x002fe200000010ff */
[----:B--2---:R-:W-:-:S04]  /*1cd70*/  IMAD.IADD R3, R9, 0x1, R2 ;  /* 0x0000000109037824 */ /* 0x004fc800078e0202 */
        /* <DEDUP_REMOVED lines=16> */
[----:B------:R-:W-:Y:S02]  /*1ce80*/  F2FP.BF16.PACK_AB R9, R151, R150 ;  /* 0x000000969709723e */ /* 0x000fe400000010ff */
        /* <DEDUP_REMOVED lines=30> */
[----:B------:R-:W-:Y:S04]  /*1d070*/  STS [R10+0x8000], R9 ;  /* 0x008000090a007388 */ /* 0x000fe80000000800 */
[----:B------:R2:W-:Y:S04]  /*1d080*/  STS [R10+0x8400], R8 ;  /* 0x008400080a007388 */ /* 0x0005e80000000800 */
[----:B------:R3:W-:Y:S01]  /*1d090*/  STS [R2+0x8000], R7 ;  /* 0x0080000702007388 */ /* 0x0007e20000000800 */
[----:B-1----:R-:W-:-:S05]  /*1d0a0*/  F2FP.BF16.PACK_AB R6, R123, R122 ;  /* 0x0000007a7b06723e */ /* 0x002fca00000010ff */
[----:B------:R1:W-:Y:S01]  /*1d0b0*/  STS [R2+0x8400], R6 ;  /* 0x0084000602007388 */ /* 0x0003e20000000800 */
[----:B--2---:R-:W-:-:S03]  /*1d0c0*/  F2FP.BF16.PACK_AB R8, R81, R80 ;  /* 0x000000505108723e */ /* 0x004fc600000010ff */
[----:B------:R-:W2:Y:S01]  /*1d0d0*/  LDL.LU R10, [R1+0x1c] ;  /* 0x00001c00010a7983 */ /* 0x000ea20000300800 */
[----:B---3--:R-:W-:-:S03]  /*1d0e0*/  F2FP.BF16.PACK_AB R7, R79, R78 ;  /* 0x0000004e4f07723e */ /* 0x008fc600000010ff */
[----:B------:R-:W-:Y:S04]  /*1d0f0*/  STS [R13+0x8000], R8 ;  /* 0x008000080d007388 */ /* 0x000fe80000000800 */
[----:B------:R3:W-:Y:S01]  /*1d100*/  STS [R13+0x8400], R7 ;  /* 0x008400070d007388 */ /* 0x0007e20000000800 */
[----:B-1----:R-:W-:Y:S02]  /*1d110*/  F2FP.BF16.PACK_AB R6, R165, R164 ;  /* 0x000000a4a506723e */ /* 0x002fe400000010ff */
[----:B------:R-:W-:-:S03]  /*1d120*/  F2FP.BF16.PACK_AB R2, R75, R74 ;  /* 0x0000004a4b02723e */ /* 0x000fc600000010ff */
[----:B------:R1:W-:Y:S04]  /*1d130*/  STS [R5+0x8000], R6 ;  /* 0x0080000605007388 */ /* 0x0003e80000000800 */
[----:B------:R4:W-:Y:S01]  /*1d140*/  STS [R5+0x8400], R2 ;  /* 0x0084000205007388 */ /* 0x0009e20000000800 */
[----:B---3--:R-:W-:-:S05]  /*1d150*/  F2FP.BF16.PACK_AB R7, R163, R162 ;  /* 0x000000a2a307723e */ /* 0x008fca00000010ff */
[----:B------:R-:W-:Y:S01]  /*1d160*/  STS [R12+0x8000], R7 ;  /* 0x008000070c007388 */ /* 0x000fe20000000800 */
[----:B-1----:R-:W-:Y:S02]  /*1d170*/  F2FP.BF16.PACK_AB R6, R71, R70 ;  /* 0x000000464706723e */ /* 0x002fe400000010ff */
[----:B----4-:R-:W-:Y:S02]  /*1d180*/  F2FP.BF16.PACK_AB R5, R85, R84 ;  /* 0x000000545505723e */ /* 0x010fe400000010ff */
[----:B------:R-:W-:Y:S01]  /*1d190*/  F2FP.BF16.PACK_AB R2, R69, R68 ;  /* 0x000000444502723e */ /* 0x000fe200000010ff */
[----:B------:R-:W-:Y:S04]  /*1d1a0*/  STS [R12+0x8400], R6 ;  /* 0x008400060c007388 */ /* 0x000fe80000000800 */
[----:B------:R1:W-:Y:S04]  /*1d1b0*/  STS [R3+0x8000], R5 ;  /* 0x0080000503007388 */ /* 0x0003e80000000800 */
[----:B------:R3:W-:Y:S01]  /*1d1c0*/  STS [R3+0x8400], R2 ;  /* 0x0084000203007388 */ /* 0x0007e20000000800 */
[----:B------:R-:W-:-:S04]  /*1d1d0*/  ISETP.NE.U32.AND P0, PT, RZ, c[0x0][0x508], PT ;  /* 0x00014200ff007a0c */ /* 0x000fc80003f05070 */
[----:B------:R-:W-:Y:S02]  /*1d1e0*/  ISETP.NE.AND.EX P1, PT, RZ, c[0x0][0x50c], PT, P0 ;  /* 0x00014300ff007a0c */ /* 0x000fe40003f25300 */
[----:B-1----:R-:W-:Y:S02]  /*1d1f0*/  F2FP.BF16.PACK_AB R5, R65, R64 ;  /* 0x000000404105723e */ /* 0x002fe400000010ff */
[----:B---3--:R-:W-:-:S03]  /*1d200*/  F2FP.BF16.PACK_AB R2, R63, R62 ;  /* 0x0000003e3f02723e */ /* 0x008fc600000010ff */
[----:B------:R-:W-:Y:S04]  /*1d210*/  STS [R11+0x8000], R5 ;  /* 0x008000050b007388 */ /* 0x000fe80000000800 */
[----:B------:R1:W-:Y:S01]  /*1d220*/  STS [R11+0x8400], R2 ;  /* 0x008400020b007388 */ /* 0x0003e20000000800 */
[----:B------:R-:W-:Y:S02]  /*1d230*/  IMAD.MOV.U32 R6, RZ, RZ, 0x4 ;  /* 0x00000004ff067424 */ /* 0x000fe400078e00ff */
[----:B------:R-:W-:Y:S02]  /*1d240*/  IMAD.MOV.U32 R14, RZ, RZ, c[0x0][0x388] ;  /* 0x0000e200ff0e7624 */ /* 0x000fe400078e00ff */
[----:B------:R-:W-:Y:S02]  /*1d250*/  IMAD.MOV.U32 R3, RZ, RZ, RZ ;  /* 0x000000ffff037224 */ /* 0x000fe400078e00ff */
[CC--:B------:R-:W-:Y:S01]  /*1d260*/  @P1 IMAD.WIDE R8, R247.reuse, R6.reuse, c[0x0][0x508] ;  /* 0x00014200f7081625 */ /* 0x0c0fe200078e0206 */
[----:B------:R-:W-:Y:S03]  /*1d270*/  BAR.SYNC.DEFER_BLOCKING 0x1, 0x100 ;  /* 0x0044000000007b1d */ /* 0x000fe60000010000 */
[----:B------:R-:W-:-:S03]  /*1d280*/  IMAD.WIDE R6, R247, R6, c[0x0][0x500] ;  /* 0x00014000f7067625 */ /* 0x000fc600078e0206 */
[----:B------:R3:W5:Y:S04]  /*1d290*/  @P1 LDG.E R14, [R8.64] ;  /* 0x00000006080e1981 */ /* 0x000768000c1e1900 */
[----:B------:R3:W5:Y:S01]  /*1d2a0*/  @P2 LDG.E R3, [R6.64] ;  /* 0x0000000606032981 */ /* 0x000762000c1e1900 */
[----:B--2---:R-:W-:-:S04]  /*1d2b0*/  ISETP.NE.AND P0, PT, R10, RZ, PT ;  /* 0x000000ff0a00720c */ /* 0x004fc80003f05270 */
[----:B-1----:R-:W-:Y:S01]  /*1d2c0*/  SEL R2, R10, c[0x0][0x3d4], P0 ;  /* 0x0000f5000a027a07 */ /* 0x002fe20000000000 */
[----:B------:R-:W-:Y:S05]  /*1d2d0*/  @P1 BRA `(.L_x_738) ;  /* 0x0000004000001947 */ /* 0x000fea0003800000 */
[----:B---3--:R-:W-:Y:S05]  /*1d2e0*/  @!P2 BRA `(.L_x_738) ;  /* 0x000000300000a947 */ /* 0x008fea0003800000 */
[----:B-----5:R1:W2:Y:S04]  /*1d2f0*/  LDG.E R14, [R6.64] ;  /* 0x00000006060e7981 */ /* 0x0202a8000c1e1900 */
[----:B-1----:R-:W2:Y:S02]  /*1d300*/  LDG.E R6, [R6.64+0x4] ;  /* 0x0000040606067981 */ /* 0x002ea4000c1e1900 */
[----:B--2---:R-:W-:Y:S02]  /*1d310*/  IADD3 R14, -R14, R6, RZ ;  /* 0x000000060e0e7210 */ /* 0x004fe40007ffe1ff */
.L_x_738:
[----:B---3--:R-:W2:Y:S04]  /*1d320*/  LDL R5, [R1] ;  /* 0x0000000001057983 */ /* 0x008ea80000100800 */
[----:B------:R-:W3:Y:S04]  /*1d330*/  LDL R24, [R1+0x4] ;  /* 0x0000040001187983 */ /* 0x000ee80000100800 */
[----:B------:R-:W4:Y:S04]  /*1d340*/  LDL R15, [R1+0x20] ;  /* 0x00002000010f7983 */ /* 0x000f280000100800 */
[----:B------:R-:W4:Y:S01]  /*1d350*/  LDL R25, [R1+0x3c] ;  /* 0x00003c0001197983 */ /* 0x000f220000100800 */
[----:B------:R-:W-:Y:S01]  /*1d360*/  IMAD.MOV.U32 R12, RZ, RZ, 0x368 ;  /* 0x00000368ff0c7424 */ /* 0x000fe200078e00ff */
[----:B------:R-:W-:-:S04]  /*1d370*/  ISETP.GT.AND P2, PT, R2, 0x1, PT ;  /* 0x000000010200780c */ /* 0x000fc80003f44270 */
[----:B------:R-:W-:-:S04]  /*1d380*/  SEL R12, R12, 0x328, P2 ;  /* 0x000003280c0c7807 */ /* 0x000fc80001000000 */
[----:B------:R-:W1:Y:S08]  /*1d390*/  LDC.64 R8, c[0x0][R12+0x170] ;  /* 0x00005c000c087b82 */ /* 0x000e700000000a00 */
[----:B------:R1:W3:Y:S08]  /*1d3a0*/  LDC.64 R16, c[0x0][R12+0x168] ;  /* 0x00005a000c107b82 */ /* 0x0002f00000000a00 */
[----:B------:R1:W2:Y:S08]  /*1d3b0*/  LDC.64 R20, c[0x0][R12+0x178] ;  /* 0x00005e000c147b82 */ /* 0x0002b00000000a00 */
[----:B------:R1:W2:Y:S01]  /*1d3c0*/  LDC.64 R18, c[0x0][R12+0x160] ;  /* 0x000058000c127b82 */ /* 0x0002a20000000a00 */
[----:B------:R-:W-:Y:S01]  /*1d3d0*/  ISETP.NE.U32.AND P0, PT, RZ, c[0x0][0x500], PT ;  /* 0x00014000ff007a0c */ /* 0x000fe20003f05070 */
[----:B------:R-:W-:-:S03]  /*1d3e0*/  IMAD.MOV.U32 R2, RZ, RZ, c[0x0][0x4e8] ;  /* 0x00013a00ff027624 */ /* 0x000fc600078e00ff */
[----:B------:R-:W-:Y:S02]  /*1d3f0*/  ISETP.NE.AND.EX P0, PT, RZ, c[0x0][0x504], PT, P0 ;  /* 0x00014100ff007a0c */ /* 0x000fe40003f05300 */
[----:B------:R-:W-:Y:S02]  /*1d400*/  ISETP.NE.AND P3, PT, R2, 0x1, PT ;  /* 0x000000010200780c */ /* 0x000fe40003f65270 */
[----:B------:R-:W-:Y:S02]  /*1d410*/  SHF.R.S32.HI R6, RZ, 0x1f, R247 ;  /* 0x0000001fff067819 */ /* 0x000fe400000114f7 */
[----:B------:R-:W-:Y:S02]  /*1d420*/  SEL R2, R247, RZ, !P0 ;  /* 0x000000fff7027207 */ /* 0x000fe40004000000 */
[----:B------:R-:W-:Y:S01]  /*1d430*/  SEL R7, R6, RZ, !P0 ;  /* 0x000000ff06077207 */ /* 0x000fe20004000000 */
[----:B------:R-:W2:Y:S02]  /*1d440*/  S2R R26, SR_TID.X ;  /* 0x00000000001a7919 */ /* 0x000ea40000002100 */
[----:B-1----:R-:W-:-:S04]  /*1d450*/  IMAD R6, R9, R2, RZ ;  /* 0x0000000209067224 */ /* 0x002fc800078e02ff */
[C---:B------:R-:W-:Y:S02]  /*1d460*/  IMAD R12, R8.reuse, R7, R6 ;  /* 0x00000007080c7224 */ /* 0x040fe400078e0206 */
[----:B------:R-:W-:-:S04]  /*1d470*/  IMAD.WIDE.U32 R8, R8, R2, RZ ;  /* 0x0000000208087225 */ /* 0x000fc800078e00ff */
[----:B--2---:R-:W-:-:S04]  /*1d480*/  IMAD.IADD R5, R5, 0x1, R242 ;  /* 0x0000000105057824 */ /* 0x004fc800078e02f2 */
[----:B------:R-:W-:-:S04]  /*1d490*/  @P3 IMAD.HI.U32 R7, R5, c[0x0][0x4ec], RZ ;  /* 0x00013b0005073a27 */ /* 0x000fc800078e00ff */
[----:B------:R-:W-:Y:S01]  /*1d4a0*/  IMAD.MOV.U32 R6, RZ, RZ, R5 ;  /* 0x000000ffff067224 */ /* 0x000fe200078e0005 */
[----:B------:R-:W-:Y:S01]  /*1d4b0*/  @P3 SHF.R.U32.HI R6, RZ, c[0x0][0x4f0], R7 ;  /* 0x00013c00ff063a19 */ /* 0x000fe20000011607 */
[----:B---3--:R-:W-:Y:S01]  /*1d4c0*/  IMAD.WIDE.U32 R10, R16, R24, RZ ;  /* 0x00000018100a7225 */ /* 0x008fe200078e00ff */
[----:B----4-:R-:W-:-:S03]  /*1d4d0*/  SEL R7, R15, RZ, P2 ;  /* 0x000000ff0f077207 */ /* 0x010fc60001000000 */
[----:B------:R-:W-:Y:S01]  /*1d4e0*/  IMAD R13, R17, R24, RZ ;  /* 0x00000018110d7224 */ /* 0x000fe200078e02ff */
[--C-:B-----5:R-:W-:Y:S01]  /*1d4f0*/  IADD3 R16, P1, P0, R8, R10, R3.reuse ;  /* 0x0000000a08107210 */ /* 0x120fe2000783e003 */
[----:B------:R-:W-:Y:S01]  /*1d500*/  IMAD.IADD R15, R9, 0x1, R12 ;  /* 0x00000001090f7824 */ /* 0x000fe200078e020c */
[----:B------:R-:W-:Y:S01]  /*1d510*/  SHF.R.S32.HI R8, RZ, 0x1f, R3 ;  /* 0x0000001fff087819 */ /* 0x000fe20000011403 */
        /* <DEDUP_REMOVED lines=17> */
[----:B------:R-:W-:Y:S01]  /*1d630*/  SHF.R.S32.HI R17, RZ, 0x1f, R26 ;  /* 0x0000001fff117819 */ /* 0x000fe2000001141a */
[----:B------:R-:W-:Y:S01]  /*1d640*/  IMAD.IADD R7, R7, 0x1, R9 ;  /* 0x0000000107077824 */ /* 0x000fe200078e0209 */
[C---:B------:R-:W-:Y:S02]  /*1d650*/  LEA R10, P0, R6.reuse, R10, 0x2 ;  /* 0x0000000a060a7211 */ /* 0x040fe400078010ff */
[----:B------:R-:W-:Y:S02]  /*1d660*/  SEL R11, R11, c[0x0][0x454], P2 ;  /* 0x000115000b0b7a07 */ /* 0x000fe40001000000 */
[----:B------:R-:W-:Y:S02]  /*1d670*/  LEA.HI R17, R17, R26, RZ, 0x5 ;  /* 0x0000001a11117211 */ /* 0x000fe400078f28ff */
[----:B------:R-:W-:Y:S02]  /*1d680*/  LEA.HI.X R6, R6, R11, R7, 0x2, P0 ;  /* 0x0000000b06067211 */ /* 0x000fe400000f1407 */
[----:B------:R-:W-:Y:S01]  /*1d690*/  LOP3.LUT R17, R17, 0xffffffe0, RZ, 0xc0, !PT ;  /* 0xffffffe011117812 */ /* 0x000fe200078ec0ff */
[----:B------:R-:W-:Y:S04]  /*1d6a0*/  SHFL.IDX PT, R12, R10, RZ, 0x1c1f ;  /* 0x001c1fff0a0c7589 */ /* 0x000fe800000e0000 */
[----:B------:R-:W1:Y:S01]  /*1d6b0*/  SHFL.IDX PT, R13, R6, RZ, 0x1c1f ;  /* 0x001c1fff060d7589 */ /* 0x000e6200000e0000 */
[----:B------:R-:W-:-:S03]  /*1d6c0*/  IMAD.IADD R17, R26, 0x1, -R17 ;  /* 0x000000011a117824 */ /* 0x000fc600078e0a11 */
[----:B------:R-:W-:Y:S01]  /*1d6d0*/  SHFL.IDX PT, R10, R10, 0x1, 0x1c1f ;  /* 0x003c1f000a0a7f89 */ /* 0x000fe200000e0000 */
[----:B------:R-:W-:-:S03]  /*1d6e0*/  IMAD.IADD R7, R25, 0x1, R242 ;  /* 0x0000000119077824 */ /* 0x000fc600078e02f2 */
        /* <DEDUP_REMOVED lines=9> */
[----:B------:R-:W-:Y:S02]  /*1d780*/  ISETP.GE.AND P0, PT, R7, R6, PT ;  /* 0x000000060700720c */ /* 0x000fe40003f06270 */
[----:B------:R-:W-:Y:S01]  /*1d790*/  P2R R82, PR, RZ, 0x2 ;  /* 0x00000002ff527803 */ /* 0x000fe20000000000 */
[----:B------:R-:W-:Y:S05]  /*1d7a0*/  @P2 BRA `(.L_x_739) ;  /* 0x0000083000002947 */ /* 0x000fea0003800000 */
[----:B------:R-:W2:Y:S01]  /*1d7b0*/  LDL R17, [R1+0x34] ;  /* 0x0000340001117983 */ /* 0x000ea20000100800 */
[----:B------:R-:W-:Y:S01]  /*1d7c0*/  IMAD R5, R8, c[0x0][0x3a0], RZ ;  /* 0x0000e80008057a24 */ /* 0x000fe200078e02ff */
[----:B------:R-:W-:Y:S01]  /*1d7d0*/  SHF.R.S32.HI R7, RZ, 0x1f, R2 ;  /* 0x0000001fff077819 */ /* 0x000fe20000011402 */
[C---:B------:R-:W-:Y:S01]  /*1d7e0*/  IMAD.WIDE.U32 R8, R3.reuse, c[0x0][0x3a0], RZ ;  /* 0x0000e80003087a25 */ /* 0x040fe200078e00ff */
[----:B------:R3:W4:Y:S03]  /*1d7f0*/  LDS.128 R28, [R215+0x80] ;  /* 0x00008000d71c7984 */ /* 0x0007260000000c00 */
[----:B------:R-:W-:Y:S01]  /*1d800*/  IMAD R3, R3, c[0x0][0x3a4], R5 ;  /* 0x0000e90003037a24 */ /* 0x000fe200078e0205 */
[----:B------:R3:W1:Y:S01]  /*1d810*/  LDS.128 R40, [R215+0x1080] ;  /* 0x00108000d7287984 */ /* 0x0006620000000c00 */
[----:B------:R-:W-:-:S03]  /*1d820*/  IMAD R7, R7, c[0x0][0x3f0], RZ ;  /* 0x0000fc0007077a24 */ /* 0x000fc600078e02ff */
[----:B------:R-:W-:Y:S01]  /*1d830*/  IADD3 R9, R9, R3, RZ ;  /* 0x0000000309097210 */ /* 0x000fe20007ffe0ff */
[----:B------:R3:W1:Y:S04]  /*1d840*/  LDS.128 R52, [R215+0x2080] ;  /* 0x00208000d7347984 */ /* 0x0006680000000c00 */
[C---:B------:R-:W-:Y:S01]  /*1d850*/  IMAD.WIDE.U32 R8, R24.reuse, c[0x0][0x3e8], R8 ;  /* 0x0000fa0018087a25 */ /* 0x040fe200078e0008 */
[----:B------:R3:W1:Y:S03]  /*1d860*/  LDS.128 R60, [R215+0x3080] ;  /* 0x00308000d73c7984 */ /* 0x0006660000000c00 */
[----:B------:R-:W-:Y:S01]  /*1d870*/  IMAD R9, R24, c[0x0][0x3ec], R9 ;  /* 0x0000fb0018097a24 */ /* 0x000fe200078e0209 */
[----:B------:R3:W1:Y:S03]  /*1d880*/  LDS.128 R36, [R215+0x5080] ;  /* 0x00508000d7247984 */ /* 0x0006660000000c00 */
[----:B------:R-:W-:Y:S01]  /*1d890*/  IMAD.WIDE.U32 R8, R2, c[0x0][0x3f0], R8 ;  /* 0x0000fc0002087a25 */ /* 0x000fe200078e0008 */
[----:B------:R3:W1:Y:S04]  /*1d8a0*/  LDS.128 R24, [R215+0x4080] ;  /* 0x00408000d7187984 */ /* 0x0006680000000c00 */
[----:B------:R3:W1:Y:S04]  /*1d8b0*/  LDS.128 R48, [R215+0x6080] ;  /* 0x00608000d7307984 */ /* 0x0006680000000c00 */
[----:B------:R3:W1:Y:S04]  /*1d8c0*/  LDS.128 R56, [R215+0x7080] ;  /* 0x00708000d7387984 */ /* 0x0006680000000c00 */
[----:B-1----:R3:W1:Y:S04]  /*1d8d0*/  LDS.128 R20, [R215+0x8080] ;  /* 0x00808000d7147984 */ /* 0x0026680000000c00 */
        /* <DEDUP_REMOVED lines=30> */
.L_x_807:
[----:B------:R-:W-:Y:S05]  /*1dac0*/  BRA.DIV ~URZ, `(.L_x_741) ;  /* 0x00003c827f007947 */ /* 0x000fea000b800000 */
[----:B------:R3:W4:Y:S02]  /*1dad0*/  SHFL.IDX PT, R2, R14, RZ, 0x181f ;  /* 0x00181fff0e027589 */ /* 0x00072400000e0000 */
.L_x_808:
        /* <DEDUP_REMOVED lines=9> */
[-C--:B----4-:R-:W-:Y:S02]  /*1db70*/  @!P2 LEA R10, P5, R248, R2.reuse, 0x1 ;  /* 0x00000002f80aa211 */ /* 0x090fe400078a08ff */
[-C--:B------:R-:W-:Y:S02]  /*1db80*/  @!P1 LEA R8, P4, R4, R2.reuse, 0x1 ;  /* 0x0000000204089211 */ /* 0x080fe400078808ff */
[----:B------:R-:W-:Y:S02]  /*1db90*/  @!P0 LEA R2, P3, R0, R2, 0x1 ;  /* 0x0000000200028211 */ /* 0x000fe400078608ff */
[-C--:B--2---:R-:W-:Y:S02]  /*1dba0*/  @!P2 LEA.HI.X R11, R248, R7.reuse, R15, 0x1, P5 ;  /* 0x00000007f80ba211 */ /* 0x084fe400028f0c0f */
[-C--:B------:R-:W-:Y:S02]  /*1dbb0*/  @!P1 LEA.HI.X R9, R4, R7.reuse, R16, 0x1, P4 ;  /* 0x0000000704099211 */ /* 0x080fe400020f0c10 */
[----:B------:R-:W-:Y:S01]  /*1dbc0*/  @!P0 LEA.HI.X R3, R0, R7, R17, 0x1, P3 ;  /* 0x0000000700038211 */ /* 0x000fe200018f0c11 */
[----:B------:R2:W-:Y:S04]  /*1dbd0*/  @!P2 ST.E.128 [R10.64], R28 ;  /* 0x0000001c0a00a985 */ /* 0x0005e8000c101d06 */
[----:B------:R2:W-:Y:S04]  /*1dbe0*/  @!P1 ST.E.128 [R8.64], R24 ;  /* 0x0000001808009985 */ /* 0x0005e8000c101d06 */
[----:B------:R2:W-:Y:S02]  /*1dbf0*/  @!P0 ST.E.128 [R2.64], R20 ;  /* 0x0000001402008985 */ /* 0x0005e4000c101d06 */
.L_x_743:
[----:B------:R-:W-:Y:S05]  /*1dc00*/  BSYNC B0 ;  /* 0x0000000000007941 */ /* 0x000fea0003800000 */
.L_x_742:
[----:B------:R-:W-:Y:S05]  /*1dc10*/  BRA.DIV ~URZ, `(.L_x_744) ;  /* 0x00003ba27f007947 */ /* 0x000fea000b800000 */
[----:B--2---:R2:W1:Y:S04]  /*1dc20*/  SHFL.IDX PT, R7, R13, 0x1, 0x181f ;  /* 0x00381f000d077f89 */ /* 0x00446800000e0000 */
[----:B----4-:R2:W4:Y:S02]  /*1dc30*/  SHFL.IDX PT, R2, R14, 0x1, 0x181f ;  /* 0x00381f000e027f89 */ /* 0x01052400000e0000 */
.L_x_809:
        /* <DEDUP_REMOVED lines=9> */
[----:B------:R-:W-:Y:S02]  /*1dcd0*/  @!P0 LEA R2, P3, R0, R2, 0x1 ;  /* 0x0000000200028211 */ /* 0x000fe400078608ff */
[-C--:B-1----:R-:W-:Y:S02]  /*1dce0*/  @!P2 LEA.HI.X R11, R248, R7.reuse, R15, 0x1, P5 ;  /* 0x00000007f80ba211 */ /* 0x082fe400028f0c0f */
[-C--:B------:R-:W-:Y:S02]  /*1dcf0*/  @!P1 LEA.HI.X R9, R4, R7.reuse, R16, 0x1, P4 ;  /* 0x0000000704099211 */ /* 0x080fe400020f0c10 */
[----:B------:R-:W-:Y:S01]  /*1dd00*/  @!P0 LEA.HI.X R3, R0, R7, R17, 0x1, P3 ;  /* 0x0000000700038211 */ /* 0x000fe200018f0c11 */
[----:B------:R1:W-:Y:S04]  /*1dd10*/  @!P2 ST.E.128 [R10.64], R40 ;  /* 0x000000280a00a985 */ /* 0x0003e8000c101d06 */
[----:B------:R1:W-:Y:S04]  /*1dd20*/  @!P1 ST.E.128 [R8.64], R36 ;  /* 0x0000002408009985 */ /* 0x0003e8000c101d06 */
[----:B------:R1:W-:Y:S02]  /*1dd30*/  @!P0 ST.E.128 [R2.64], R32 ;  /* 0x0000002002008985 */ /* 0x0003e4000c101d06 */
.L_x_746:
[----:B------:R-:W-:Y:S05]  /*1dd40*/  BSYNC B0 ;  /* 0x0000000000007941 */ /* 0x000fea0003800000 */
.L_x_745:
[----:B------:R-:W-:Y:S05]  /*1dd50*/  BRA.DIV ~URZ, `(.L_x_747) ;  /* 0x00003b327f007947 */ /* 0x000fea000b800000 */
[----:B-1----:R1:W2:Y:S02]  /*1dd60*/  SHFL.IDX PT, R7, R13, 0x2, 0x181f ;  /* 0x00581f000d077f89 */ /* 0x0022a400000e0000 */
.L_x_810:
[----:B------:R-:W-:Y:S05]  /*1dd70*/  BRA.DIV ~URZ, `(.L_x_748) ;  /* 0x00003b827f007947 */ /* 0x000fea000b800000 */
[----:B----4-:R4:W1:Y:S02]  /*1dd80*/  SHFL.IDX PT, R2, R14, 0x2, 0x181f ;  /* 0x00581f000e027f89 */ /* 0x01086400000e0000 */
.L_x_811:
        /* <DEDUP_REMOVED lines=16> */
.L_x_750:
[----:B------:R-:W-:Y:S05]  /*1de90*/  BSYNC B0 ;  /* 0x0000000000007941 */ /* 0x000fea0003800000 */
.L_x_749:
[----:B------:R-:W-:Y:S05]  /*1dea0*/  BRA.DIV ~URZ, `(.L_x_751) ;  /* 0x00003ac27f007947 */ /* 0x000fea000b800000 */
[----:B-1----:R1:W3:Y:S04]  /*1deb0*/  SHFL.IDX PT, R10, R13, 0x3, 0x181f ;  /* 0x00781f000d0a7f89 */ /* 0x0022e800000e0000 */
[----:B------:R1:W4:Y:S02]  /*1dec0*/  SHFL.IDX PT, R2, R14, 0x3, 0x181f ;  /* 0x00781f000e027f89 */ /* 0x00032400000e0000 */
.L_x_812:
[----:B------:R-:W-:-:S04]  /*1ded0*/  IADD3 R3, R12, 0x60, RZ ;  /* 0x000000600c037810 */ /* 0x000fc80007ffe0ff */
[----:B------:R-:W-:-:S13]  /*1dee0*/  ISETP.GE.AND P0, PT, R3, R6, PT ;  /* 0x000000060300720c */ /* 0x000fda0003f06270 */
[----:B------:R-:W-:Y:S05]  /*1def0*/  @P0 BRA `(.L_x_752) ;  /* 0x00001f3000000947 */ /* 0x000fea0003800000 */
[----:B------:R-:W-:Y:S02]  /*1df00*/  ISETP.GE.AND P1, PT, R248, c[0x0][0x3c8], PT ;  /* 0x0000f200f8007a0c */ /* 0x000fe40003f26270 */
[----:B------:R-:W-:-:S11]  /*1df10*/  ISETP.GE.AND P0, PT, R4, c[0x0][0x3c8], PT ;  /* 0x0000f20004007a0c */ /* 0x000fd60003f06270 */
[-C--:B----4-:R-:W-:Y:S02]  /*1df20*/  @!P1 LEA R8, P3, R248, R2.reuse, 0x1 ;  /* 0x00000002f8089211 */ /* 0x090fe400078608ff */
[----:B------:R-:W-:Y:S02]  /*1df30*/  @!P0 LEA R6, P2, R4, R2, 0x1 ;  /* 0x0000000204068211 */ /* 0x000fe400078408ff */
[-C--:B---3--:R-:W-:Y:S02]  /*1df40*/  @!P1 LEA.HI.X R9, R248, R10.reuse, R15, 0x1, P3 ;  /* 0x0000000af8099211 */ /* 0x088fe400018f0c0f */
[----:B--2---:R-:W-:-:S03]  /*1df50*/  @!P0 LEA.HI.X R7, R4, R10, R16, 0x1, P2 ;  /* 0x0000000a04078211 */ /* 0x004fc600010f0c10 */
        /* <DEDUP_REMOVED lines=8> */
.L_x_739:
[----:B------:R-:W2:Y:S04]  /*1dfe0*/  LDL.LU R4, [R1+0x4] ;  /* 0x0000040001047983 */ /* 0x000ea80000300800 */
[----:B------:R-:W3:Y:S01]  /*1dff0*/  LDL.LU R9, [R1+0x20] ;  /* 0x0000200001097983 */ /* 0x000ee20000300800 */
[----:B------:R-:W-:Y:S01]  /*1e000*/  IMAD R8, R8, c[0x0][0x408], RZ ;  /* 0x0001020008087a24 */ /* 0x000fe200078e02ff */
[----:B------:R-:W-:Y:S01]  /*1e010*/  SHF.R.S32.HI R0, RZ, 0x1f, R2 ;  /* 0x0000001fff007819 */ /* 0x000fe20000011402 */
[----:B------:R-:W-:-:S04]  /*1e020*/  IMAD.WIDE.U32 R6, R3, c[0x0][0x408], RZ ;  /* 0x0001020003067a25 */ /* 0x000fc800078e00ff */
[----:B------:R-:W-:Y:S02]  /*1e030*/  IMAD R3, R3, c[0x0][0x40c], R8 ;  /* 0x0001030003037a24 */ /* 0x000fe400078e0208 */
[----:B------:R-:W-:Y:S02]  /*1e040*/  IMAD R0, R0, c[0x0][0x440], RZ ;  /* 0x0001100000007a24 */ /* 0x000fe400078e02ff */
[----:B------:R-:W-:Y:S01]  /*1e050*/  @P3 IMAD.HI.U32 R8, R5, c[0x0][0x4ec], RZ ;  /* 0x00013b0005083a27 */ /* 0x000fe200078e00ff */
[----:B------:R-:W-:-:S05]  /*1e060*/  IADD3 R7, R7, R3, RZ ;  /* 0x0000000307077210 */ /* 0x000fca0007ffe0ff */
[----:B--2---:R-:W-:-:S04]  /*1e070*/  IMAD.WIDE.U32 R6, R4, c[0x0][0x438], R6 ;  /* 0x00010e0004067a25 */ /* 0x004fc800078e0006 */
[----:B------:R-:W-:Y:S02]  /*1e080*/  IMAD R7, R4, c[0x0][0x43c], R7 ;  /* 0x00010f0004077a24 */ /* 0x000fe400078e0207 */
[C---:B------:R-:W-:Y:S01]  /*1e090*/  IMAD R4, R2.reuse, c[0x0][0x444], R0 ;  /* 0x0001110002047a24 */ /* 0x040fe200078e0200 */
[----:B------:R-:W-:Y:S01]  /*1e0a0*/  MOV R0, R5 ;  /* 0x0000000500007202 */ /* 0x000fe20000000f00 */
[----:B------:R-:W-:Y:S01]  /*1e0b0*/  IMAD.WIDE.U32 R2, R2, c[0x0][0x440], R6 ;  /* 0x0001100002027a25 */ /* 0x000fe200078e0006 */
[----:B------:R-:W-:-:S04]  /*1e0c0*/  @P3 SHF.R.U32.HI R0, RZ, c[0x0][0x4f0], R8 ;  /* 0x00013c00ff003a19 */ /* 0x000fc80000011608 */
[----:B------:R-:W-:Y:S02]  /*1e0d0*/  IADD3 R3, R3, R4, RZ ;  /* 0x0000000403037210 */ /* 0x000fe40007ffe0ff */
[----:B------:R-:W-:Y:S02]  /*1e0e0*/  SHF.R.S32.HI R6, RZ, 0x1f, R0 ;  /* 0x0000001fff067819 */ /* 0x000fe40000011400 */
[----:B------:R-:W-:Y:S01]  /*1e0f0*/  IADD3 R4, -R0, RZ, RZ ;  /* 0x000000ff00047210 */ /* 0x000fe20007ffe1ff */
[----:B---3--:R-:W-:-:S04]  /*1e100*/  IMAD.WIDE.U32 R2, R9, c[0x0][0x448], R2 ;  /* 0x0001120009027a25 */ /* 0x008fc800078e0002 */
        /* <DEDUP_REMOVED lines=15> */
.L_x_813:
[----:B------:R-:W-:Y:S05]  /*1e200*/  BRA.DIV ~URZ, `(.L_x_754) ;  /* 0x000038a27f007947 */ /* 0x000fea000b800000 */
[----:B------:R4:W1:Y:S02]  /*1e210*/  SHFL.IDX PT, R0, R38, RZ, 0x1c1f ;  /* 0x001c1fff26007589 */ /* 0x00086400000e0000 */
.L_x_814:
[C---:B------:R-:W-:Y:S01]  /*1e220*/  IADD3 R29, R237.reuse, 0x98, RZ ;  /* 0x00000098ed1d7810 */ /* 0x040fe20007ffe0ff */
[----:B------:R-:W-:Y:S01]  /*1e230*/  BSSY B0, `(.L_x_755) ;  /* 0x0000090000007945 */ /* 0x000fe20003800000 */
[C---:B------:R-:W-:Y:S02]  /*1e240*/  IADD3 R28, R237.reuse, 0xa0, RZ ;  /* 0x000000a0ed1c7810 */ /* 0x040fe40007ffe0ff */
[C---:B------:R-:W-:Y:S02]  /*1e250*/  IADD3 R27, R237.reuse, 0xa8, RZ ;  /* 0x000000a8ed1b7810 */ /* 0x040fe40007ffe0ff */
[C---:B------:R-:W-:Y:S02]  /*1e260*/  IADD3 R26, R237.reuse, 0xb0, RZ ;  /* 0x000000b0ed1a7810 */ /* 0x040fe40007ffe0ff */
[C---:B------:R-:W-:Y:S02]  /*1e270*/  IADD3 R25, R237.reuse, 0xb8, RZ ;  /* 0x000000b8ed197810 */ /* 0x040fe40007ffe0ff */
[----:B------:R-:W-:-:S02]  /*1e280*/  IADD3 R24, R237, 0x8, RZ ;  /* 0x00000008ed187810 */ /* 0x000fc40007ffe0ff */
[C---:B-1----:R-:W-:Y:S02]  /*1e290*/  IADD3 R23, R237.reuse, 0x10, RZ ;  /* 0x00000010ed177810 */ /* 0x042fe40007ffe0ff */
        /* <DEDUP_REMOVED lines=39> */
[----:B------:R-:W-:Y:S01]  /*1e510*/  SHF.R.S32.HI R54, RZ, 0x1f, R13 ;  /* 0x0000001fff367819 */ /* 0x000fe2000001140d */
[----:B------:R-:W-:Y:S05]  /*1e520*/  @P0 BRA `(.L_x_756) ;  /* 0x0000060000000947 */ /* 0x000fea0003800000 */
[----:B------:R-:W-:Y:S02]  /*1e530*/  ISETP.GE.AND P1, PT, R237, c[0x0][0x3c8], PT ;  /* 0x0000f200ed007a0c */ /* 0x000fe40003f26270 */
[----:B------:R-:W-:-:S02]  /*1e540*/  ISETP.GE.AND P0, PT, R24, c[0x0][0x3c8], PT ;  /* 0x0000f20018007a0c */ /* 0x000fc40003f06270 */
[----:B------:R-:W-:Y:S02]  /*1e550*/  ISETP.GE.AND P3, PT, R23, c[0x0][0x3c8], PT ;  /* 0x0000f20017007a0c */ /* 0x000fe40003f66270 */
[----:B------:R-:W-:Y:S02]  /*1e560*/  ISETP.GE.AND P4, PT, R22, c[0x0][0x3c8], PT ;  /* 0x0000f20016007a0c */ /* 0x000fe40003f86270 */
[----:B------:R-:W-:-:S05]  /*1e570*/  ISETP.GE.AND P6, PT, R17, c[0x0][0x3c8], PT ;  /* 0x0000f20011007a0c */ /* 0x000fca0003fc6270 */
[CC--:B------:R-:W-:Y:S02]  /*1e580*/  @!P1 LEA R2, P5, R237.reuse, R0.reuse, 0x2 ;  /* 0x00000000ed029211 */ /* 0x0c0fe400078a10ff */
[C---:B------:R-:W-:Y:S02]  /*1e590*/  @!P0 LEA R30, P2, R24.reuse, R0, 0x2 ;  /* 0x00000000181e8211 */ /* 0x040fe400078410ff */
[-C--:B---3--:R-:W-:Y:S02]  /*1e5a0*/  @!P1 LEA.HI.X R3, R237, R4.reuse, R40, 0x2, P5 ;  /* 0x00000004ed039211 */ /* 0x088fe400028f1428 */
[----:B------:R-:W-:Y:S02]  /*1e5b0*/  @!P0 LEA.HI.X R31, R24, R4, R37, 0x2, P2 ;  /* 0x00000004181f8211 */ /* 0x000fe400010f1425 */
[----:B------:R-:W-:Y:S01]  /*1e5c0*/  ISETP.GE.AND P2, PT, R21, c[0x0][0x3c8], PT ;  /* 0x0000f20015007a0c */ /* 0x000fe20003f46270 */
[----:B------:R1:W-:Y:S01]  /*1e5d0*/  @!P1 ST.E.64 [R2.64], R158 ;  /* 0x0000009e02009985 */ /* 0x0003e2000c101b06 */
[----:B------:R-:W-:-:S03]  /*1e5e0*/  ISETP.GE.AND P1, PT, R20, c[0x0][0x3c8], PT ;  /* 0x0000f20014007a0c */ /* 0x000fc60003f26270 */
[----:B------:R3:W-:Y:S01]  /*1e5f0*/  @!P0 ST.E.64 [R30.64], R32 ;  /* 0x000000201e008985 */ /* 0x0007e2000c101b06 */
        /* <DEDUP_REMOVED lines=16> */
[-C--:B-1----:R-:W-:Y:S02]  /*1e700*/  @!P3 LEA R2, P5, R18, R0.reuse, 0x2 ;  /* 0x000000001202b211 */ /* 0x082fe400078a10ff */
[----:B---3--:R-:W-:Y:S02]  /*1e710*/  @!P4 LEA R30, P0, R16, R0, 0x2 ;  /* 0x00000000101ec211 */ /* 0x008fe400078010ff */
        /* <DEDUP_REMOVED lines=27> */
[----:B------:R1:W-:Y:S01]  /*1e8d0*/  @!P2 ST.E.64 [R2.64], R136 ;  /* 0x000000880200a985 */ /* 0x0003e2000c101b06 */
[----:B------:R-:W-:Y:S02]  /*1e8e0*/  ISETP.GE.AND P2, PT, R13, c[0x0][0x3c8], PT ;  /* 0x0000f2000d007a0c */ /* 0x000fe40003f46270 */
[----:B------:R-:W-:Y:S01]  /*1e8f0*/  @!P3 LEA.HI.X R31, R7, R4, R52, 0x2, P5 ;  /* 0x00000004071fb211 */ /* 0x000fe200028f1434 */
[----:B------:R3:W-:Y:S01]  /*1e900*/  @!P1 ST.E.64 [R32.64], R148 ;  /* 0x0000009420009985 */ /* 0x0007e2000c101b06 */
[----:B------:R-:W-:Y:S02]  /*1e910*/  ISETP.GE.AND P1, PT, R19, c[0x0][0x3c8], PT ;  /* 0x0000f20013007a0c */ /* 0x000fe40003f26270 */
[----:B------:R-:W-:Y:S01]  /*1e920*/  ISETP.GE.AND P5, PT, R29, c[0x0][0x3c8], PT ;  /* 0x0000f2001d007a0c */ /* 0x000fe20003fa6270 */
[----:B------:R5:W-:Y:S01]  /*1e930*/  @!P3 ST.E.64 [R30.64], R150 ;  /* 0x000000961e00b985 */ /* 0x000be2000c101b06 */
[----:B-1----:R-:W-:-:S04]  /*1e940*/  @!P4 LEA R2, P0, R6, R0, 0x2 ;  /* 0x000000000602c211 */ /* 0x002fc800078010ff */
[----:B------:R-:W-:Y:S02]  /*1e950*/  @!P4 LEA.HI.X R3, R6, R4, R53, 0x2, P0 ;  /* 0x000000040603c211 */ /* 0x000fe400000f1435 */
[----:B---3--:R-:W-:-:S03]  /*1e960*/  @!P2 LEA R32, P0, R13, R0, 0x2 ;  /* 0x000000000d20a211 */ /* 0x008fc600078010ff */
[----:B------:R1:W-:Y:S01]  /*1e970*/  @!P4 ST.E.64 [R2.64], R152 ;  /* 0x000000980200c985 */ /* 0x0003e2000c101b06 */
[----:B------:R-:W-:Y:S02]  /*1e980*/  @!P2 LEA.HI.X R33, R13, R4, R54, 0x2, P0 ;  /* 0x000000040d21a211 */ /* 0x000fe400000f1436 */
[----:B-----5:R-:W-:Y:S02]  /*1e990*/  @!P6 LEA R30, P0, R17, R0, 0x2 ;  /* 0x00000000111ee211 */ /* 0x020fe400078010ff */
[----:B------:R-:W-:Y:S01]  /*1e9a0*/  ISETP.GE.AND P4, PT, R28, c[0x0][0x3c8], PT ;  /* 0x0000f2001c007a0c */ /* 0x000fe20003f86270 */
[----:B------:R-:W-:Y:S01]  /*1e9b0*/  @!P2 ST.E.64 [R32.64], R160 ;  /* 0x000000a02000a985 */ /* 0x000fe2000c101b06 */
[----:B------:R-:W-:Y:S02]  /*1e9c0*/  ISETP.GE.AND P2, PT, R27, c[0x0][0x3c8], PT ;  /* 0x0000f2001b007a0c */ /* 0x000fe40003f46270 */
[----:B------:R-:W-:Y:S02]  /*1e9d0*/  @!P6 LEA.HI.X R31, R17, R4, R56, 0x2, P0 ;  /* 0x00000004111fe211 */ /* 0x000fe400000f1438 */
[----:B------:R-:W-:-:S02]  /*1e9e0*/  ISETP.GE.AND P0, PT, R25, c[0x0][0x3c8], PT ;  /* 0x0000f20019007a0c */ /* 0x000fc40003f06270 */
[----:B-1----:R-:W-:-:S04]  /*1e9f0*/  @!P1 LEA R2, P3, R19, R0, 0x2 ;  /* 0x0000000013029211 */ /* 0x002fc800078610ff */
[----:B------:R-:W-:-:S05]  /*1ea00*/  @!P1 LEA.HI.X R3, R19, R4, R55, 0x2, P3 ;  /* 0x0000000413039211 */ /* 0x000fca00018f1437 */
[----:B------:R1:W-:Y:S01]  /*1ea10*/  @!P1 ST.E.64 [R2.64], R154 ;  /* 0x0000009a02009985 */ /* 0x0003e2000c101b06 */
[----:B------:R-:W-:-:S03]  /*1ea20*/  ISETP.GE.AND P1, PT, R26, c[0x0][0x3c8], PT ;  /* 0x0000f2001a007a0c */ /* 0x000fc60003f26270 */
[----:B------:R3:W-:Y:S01]  /*1ea30*/  @!P6 ST.E.64 [R30.64], R156 ;  /* 0x0000009c1e00e985 */ /* 0x0007e2000c101b06 */
[----:B------:R-:W-:-:S04]  /*1ea40*/  @!P4 LEA R34, P6, R28, R0, 0x2 ;  /* 0x000000001c22c211 */ /* 0x000fc800078c10ff */
[----:B------:R-:W-:Y:S02]  /*1ea50*/  @!P4 LEA.HI.X R35, R28, R4, R58, 0x2, P6 ;  /* 0x000000041c23c211 */ /* 0x000fe400030f143a */
[----:B-1----:R-:W-:-:S04]  /*1ea60*/  @!P5 LEA R2, P3, R29, R0, 0x2 ;  /* 0x000000001d02d211 */ /* 0x002fc800078610ff */
[----:B------:R-:W-:Y:S02]  /*1ea70*/  @!P5 LEA.HI.X R3, R29, R4, R57, 0x2, P3 ;  /* 0x000000041d03d211 */ /* 0x000fe400018f1439 */
[----:B------:R-:W-:-:S03]  /*1ea80*/  @!P2 LEA R32, P3, R27, R0, 0x2 ;  /* 0x000000001b20a211 */ /* 0x000fc600078610ff */
[----:B------:R1:W-:Y:S01]  /*1ea90*/  @!P5 ST.E.64 [R2.64], R80 ;  /* 0x000000500200d985 */ /* 0x0003e2000c101b06 */
[C---:B---3--:R-:W-:Y:S02]  /*1eaa0*/  @!P1 LEA R30, P5, R26.reuse, R0, 0x2 ;  /* 0x000000001a1e9211 */ /* 0x048fe400078a10ff */
        /* <DEDUP_REMOVED lines=8> */
.L_x_756:
[----:B------:R-:W-:Y:S05]  /*1eb30*/  BSYNC B0 ;  /* 0x0000000000007941 */ /* 0x000fea0003800000 */
.L_x_755:
[----:B------:R-:W-:Y:S05]  /*1eb40*/  BRA.DIV ~URZ, `(.L_x_757) ;  /* 0x00002fd27f007947 */ /* 0x000fea000b800000 */
[----:B---3--:R1:W3:Y:S04]  /*1eb50*/  SHFL.IDX PT, R4, R36, 0x1, 0x1c1f ;  /* 0x003c1f0024047f89 */ /* 0x0082e800000e0000 */
[----:B------:R1:W2:Y:S02]  /*1eb60*/  SHFL.IDX PT, R0, R38, 0x1, 0x1c1f ;  /* 0x003c1f0026007f89 */ /* 0x0002a400000e0000 */
.L_x_815:
[----:B------:R-:W-:-:S13]  /*1eb70*/  ISETP.NE.AND P0, PT, R82, RZ, PT ;  /* 0x000000ff5200720c */ /* 0x000fda0003f05270 */
[----:B------:R-:W-:Y:S05]  /*1eb80*/  @P0 BRA `(.L_x_752) ;  /* 0x000012a000000947 */ /* 0x000fea0003800000 */
[----:B------:R-:W-:Y:S02]  /*1eb90*/  ISETP.GE.AND P3, PT, R24, c[0x0][0x3c8], PT ;  /* 0x0000f20018007a0c */ /* 0x000fe40003f66270 */
[----:B------:R-:W-:Y:S02]  /*1eba0*/  ISETP.GE.AND P4, PT, R237, c[0x0][0x3c8], PT ;  /* 0x0000f200ed007a0c */ /* 0x000fe40003f86270 */
[----:B------:R-:W-:Y:S02]  /*1ebb0*/  ISETP.GE.AND P2, PT, R23, c[0x0][0x3c8], PT ;  /* 0x0000f20017007a0c */ /* 0x000fe40003f46270 */
[----:B------:R-:W-:Y:S02]  /*1ebc0*/  ISETP.GE.AND P1, PT, R22, c[0x0][0x3c8], PT ;  /* 0x0000f20016007a0c */ /* 0x000fe40003f26270 */
[----:B------:R-:W-:-:S05]  /*1ebd0*/  ISETP.GE.AND P0, PT, R21, c[0x0][0x3c8], PT ;  /* 0x0000f20015007a0c */ /* 0x000fca0003f06270 */
[CC--:B-12---:R-:W-:Y:S02]  /*1ebe0*/  @!P3 LEA R36, P5, R24.reuse, R0.reuse, 0x2 ;  /* 0x000000001824b211 */ /* 0x0c6fe400078a10ff */
[----:B------:R-:W-:Y:S02]  /*1ebf0*/  @!P4 LEA R34, P6, R237, R0, 0x2 ;  /* 0x00000000ed22c211 */ /* 0x000fe400078c10ff */
[----:B---3--:R-:W-:Y:S02]  /*1ec00*/  @!P3 LEA.HI.X R37, R24, R4, R37, 0x2, P5 ;  /* 0x000000041825b211 */ /* 0x008fe400028f1425 */
[----:B------:R-:W-:Y:S02]  /*1ec10*/  @!P2 LEA R32, P5, R23, R0, 0x2 ;  /* 0x000000001720a211 */ /* 0x000fe400078a10ff */
[----:B------:R-:W-:Y:S02]  /*1ec20*/  @!P4 LEA.HI.X R35, R237, R4, R40, 0x2, P6 ;  /* 0x00000004ed23c211 */ /* 0x000fe400030f1428 */
[----:B------:R-:W-:-:S02]  /*1ec30*/  @!P1 LEA R30, P6, R22, R0, 0x2 ;  /* 0x00000000161e9211 */ /* 0x000fc400078c10ff */
[----:B------:R-:W-:Y:S01]  /*1ec40*/  @!P2 LEA.HI.X R33, R23, R4, R39, 0x2, P5 ;  /* 0x000000041721a211 */ /* 0x000fe200028f1427 */
[----:B------:R1:W-:Y:S01]  /*1ec50*/  @!P4 ST.E.64 [R34.64], R168 ;  /* 0x000000a82200c985 */ /* 0x0003e2000c101b06 */
[C---:B------:R-:W-:Y:S02]  /*1ec60*/  @!P0 LEA R2, P5, R21.reuse, R0, 0x2 ;  /* 0x0000000015028211 */ /* 0x040fe400078a10ff */
[-C--:B------:R-:W-:Y:S01]  /*1ec70*/  @!P1 LEA.HI.X R31, R22, R4.reuse, R42, 0x2, P6 ;  /* 0x00000004161f9211 */ /* 0x080fe200030f142a */
[----:B------:R-:W-:Y:S01]  /*1ec80*/  @!P3 ST.E.64 [R36.64], R166 ;  /* 0x000000a62400b985 */ /* 0x000fe2000c101b06 */
[----:B------:R-:W-:Y:S02]  /*1ec90*/  ISETP.GE.AND P6, PT, R20, c[0x0][0x3c8], PT ;  /* 0x0000f20014007a0c */ /* 0x000fe40003fc6270 */
[----:B------:R-:W-:Y:S01]  /*1eca0*/  @!P0 LEA.HI.X R3, R21, R4, R41, 0x2, P5 ;  /* 0x0000000415038211 */ /* 0x000fe200028f1429 */
[----:B------:R2:W-:Y:S01]  /*1ecb0*/  @!P2 ST.E.64 [R32.64], R102 ;  /* 0x000000662000a985 */ /* 0x0005e2000c101b06 */
[----:B------:R-:W-:-:S02]  /*1ecc0*/  ISETP.GE.AND P5, PT, R18, c[0x0][0x3c8], PT ;  /* 0x0000f20012007a0c */ /* 0x000fc40003fa6270 */
[----:B------:R-:W-:Y:S01]  /*1ecd0*/  ISETP.GE.AND P4, PT, R16, c[0x0][0x3c8], PT ;  /* 0x0000f20010007a0c */ /* 0x000fe20003f86270 */
[----:B------:R3:W-:Y:S01]  /*1ece0*/  @!P1 ST.E.64 [R30.64], R88 ;  /* 0x000000581e009985 */ /* 0x0007e2000c101b06 */
[----:B------:R-:W-:Y:S02]  /*1ecf0*/  ISETP.GE.AND P3, PT, R15, c[0x0][0x3c8], PT ;  /* 0x0000f2000f007a0c */ /* 0x000fe40003f66270 */
[----:B------:R-:W-:Y:S01]  /*1ed00*/  ISETP.GE.AND P2, PT, R14, c[0x0][0x3c8], PT ;  /* 0x0000f2000e007a0c */ /* 0x000fe20003f46270 */
[----:B------:R5:W-:Y:S02]  /*1ed10*/  @!P0 ST.E.64 [R2.64], R72 ;  /* 0x0000004802008985 */ /* 0x000be4000c101b06 */
[----:B-1----:R-:W-:-:S04]  /*1ed20*/  @!P6 LEA R34, P0, R20, R0, 0x2 ;  /* 0x000000001422e211 */ /* 0x002fc800078010ff */
[----:B------:R-:W-:Y:S02]  /*1ed30*/  @!P6 LEA.HI.X R35, R20, R4, R43, 0x2, P0 ;  /* 0x000000041423e211 */ /* 0x000fe400000f142b */
[----:B--2---:R-:W-:-:S03]  /*1ed40*/  @!P5 LEA R32, P1, R18, R0, 0x2 ;  /* 0x000000001220d211 */ /* 0x004fc600078210ff */
[----:B------:R-:W-:Y:S01]  /*1ed50*/  @!P6 ST.E.64 [R34.64], R176 ;  /* 0x000000b02200e985 */ /* 0x000fe2000c101b06 */
[----:B------:R-:W-:Y:S02]  /*1ed60*/  ISETP.GE.AND P6, PT, R11, c[0x0][0x3c8], PT ;  /* 0x0000f2000b007a0c */ /* 0x000fe40003fc6270 */
[----:B---3--:R-:W-:Y:S02]  /*1ed70*/  @!P4 LEA R30, P0, R16, R0, 0x2 ;  /* 0x00000000101ec211 */ /* 0x008fe400078010ff */
[-C--:B------:R-:W-:Y:S02]  /*1ed80*/  @!P5 LEA.HI.X R33, R18, R4.reuse, R45, 0x2, P1 ;  /* 0x000000041221d211 */ /* 0x080fe400008f142d */
[----:B------:R-:W-:Y:S02]  /*1ed90*/  ISETP.GE.AND P1, PT, R12, c[0x0][0x3c8], PT ;  /* 0x0000f2000c007a0c */ /* 0x000fe40003f26270 */
[----:B------:R-:W-:Y:S01]  /*1eda0*/  @!P4 LEA.HI.X R31, R16, R4, R44, 0x2, P0 ;  /* 0x00000004101fc211 */ /* 0x000fe200000f142c */
[----:B------:R-:W-:Y:S01]  /*1edb0*/  @!P5 ST.E.64 [R32.64], R170 ;  /* 0x000000aa2000d985 */ /* 0x000fe2000c101b06 */
[----:B------:R-:W-:-:S02]  /*1edc0*/  @!P3 LEA R22, P0, R15, R0, 0x2 ;  /* 0x000000000f16b211 */ /* 0x000fc400078010ff */
[----:B------:R-:W-:Y:S01]  /*1edd0*/  ISETP.GE.AND P5, PT, R10, c[0x0][0x3c8], PT ;  /* 0x0000f2000a007a0c */ /* 0x000fe20003fa6270 */
[----:B------:R-:W-:Y:S01]  /*1ede0*/  @!P4 ST.E.64 [R30.64], R114 ;  /* 0x000000721e00c985 */ /* 0x000fe2000c101b06 */
[----:B------:R-:W-:Y:S02]  /*1edf0*/  @!P3 LEA.HI.X R23, R15, R4, R46, 0x2, P0 ;  /* 0x000000040f17b211 */ /* 0x000fe400000f142e */
[----:B------:R-:W-:Y:S02]  /*1ee00*/  @!P2 LEA R20, P0, R14, R0, 0x2 ;  /* 0x000000000e14a211 */ /* 0x000fe400078010ff */
[----:B------:R-:W-:Y:S01]  /*1ee10*/  ISETP.GE.AND P4, PT, R8, c[0x0][0x3c8], PT ;  /* 0x0000f20008007a0c */ /* 0x000fe20003f86270 */
[----:B------:R1:W-:Y:S01]  /*1ee20*/  @!P3 ST.E.64 [R22.64], R106 ;  /* 0x0000006a1600b985 */ /* 0x0003e2000c101b06 */
[----:B------:R-:W-:Y:S02]  /*1ee30*/  @!P2 LEA.HI.X R21, R14, R4, R47, 0x2, P0 ;  /* 0x000000040e15a211 */ /* 0x000fe400000f142f */
[----:B-----5:R-:W-:-:S02]  /*1ee40*/  @!P1 LEA R2, P0, R12, R0, 0x2 ;  /* 0x000000000c029211 */ /* 0x020fc400078010ff */
[----:B------:R-:W-:Y:S01]  /*1ee50*/  ISETP.GE.AND P3, PT, R7, c[0x0][0x3c8], PT ;  /* 0x0000f20007007a0c */ /* 0x000fe20003f66270 */
[----:B------:R2:W-:Y:S01]  /*1ee60*/  @!P2 ST.E.64 [R20.64], R92 ;  /* 0x0000005c1400a985 */ /* 0x0005e2000c101b06 */
[----:B------:R-:W-:Y:S02]  /*1ee70*/  @!P1 LEA.HI.X R3, R12, R4, R48, 0x2, P0 ;  /* 0x000000040c039211 */ /* 0x000fe400000f1430 */
[----:B------:R-:W-:-:S03]  /*1ee80*/  ISETP.GE.AND P2, PT, R6, c[0x0][0x3c8], PT ;  /* 0x0000f20006007a0c */ /* 0x000fc60003f46270 */
[----:B------:R3:W-:Y:S01]  /*1ee90*/  @!P1 ST.E.64 [R2.64], R76 ;  /* 0x0000004c02009985 */ /* 0x0007e2000c101b06 */
[----:B-1----:R-:W-:-:S04]  /*1eea0*/  @!P6 LEA R22, P0, R11, R0, 0x2 ;  /* 0x000000000b16e211 */ /* 0x002fc800078010ff */
[----:B------:R-:W-:Y:S02]  /*1eeb0*/  @!P6 LEA.HI.X R23, R11, R4, R49, 0x2, P0 ;  /* 0x000000040b17e211 */ /* 0x000fe400000f1431 */
[-C--:B--2---:R-:W-:Y:S02]  /*1eec0*/  @!P5 LEA R20, P1, R10, R0.reuse, 0x2 ;  /* 0x000000000a14d211 */ /* 0x084fe400078210ff */
[----:B------:R-:W-:Y:S01]  /*1eed0*/  @!P4 LEA R14, P0, R8, R0, 0x2 ;  /* 0x00000000080ec211 */ /* 0x000fe200078010ff */
[----:B------:R-:W-:Y:S01]  /*1eee0*/  @!P6 ST.E.64 [R22.64], R178 ;  /* 0x000000b21600e985 */ /* 0x000fe2000c101b06 */
[-C--:B------:R-:W-:Y:S02]  /*1eef0*/  @!P5 LEA.HI.X R21, R10, R4.reuse, R51, 0x2, P1 ;  /* 0x000000040a15d211 */ /* 0x080fe400008f1433 */
[----:B------:R-:W-:Y:S02]  /*1ef00*/  ISETP.GE.AND P1, PT, R13, c[0x0][0x3c8], PT ;  /* 0x0000f2000d007a0c */ /* 0x000fe40003f26270 */
[----:B------:R-:W-:Y:S01]  /*1ef10*/  @!P4 LEA.HI.X R15, R8, R4, R50, 0x2, P0 ;  /* 0x00000004080fc211 */ /* 0x000fe200000f1432 */
[----:B------:R-:W-:Y:S01]  /*1ef20*/  @!P5 ST.E.64 [R20.64], R172 ;  /* 0x000000ac1400d985 */ /* 0x000fe2000c101b06 */
[----:B------:R-:W-:-:S02]  /*1ef30*/  @!P3 LEA R10, P0, R7, R0, 0x2 ;  /* 0x00000000070ab211 */ /* 0x000fc400078010ff */
[----:B------:R-:W-:Y:S01]  /*1ef40*/  ISETP.GE.AND P6, PT, R19, c[0x0][0x3c8], PT ;  /* 0x0000f20013007a0c */ /* 0x000fe20003fc6270 */
[----:B------:R1:W-:Y:S01]  /*1ef50*/  @!P4 ST.E.64 [R14.64], R118 ;  /* 0x000000760e00c985 */ /* 0x0003e2000c101b06 */
[----:B------:R-:W-:Y:S02]  /*1ef60*/  @!P3 LEA.HI.X R11, R7, R4, R52, 0x2, P0 ;  /* 0x00000004070bb211 */ /* 0x000fe400000f1434 */
[C---:B------:R-:W-:Y:S02]  /*1ef70*/  @!P2 LEA R8, P0, R6.reuse, R0, 0x2 ;  /* 0x000000000608a211 */ /* 0x040fe400078010ff */
[----:B------:R-:W-:Y:S01]  /*1ef80*/  ISETP.GE.AND P5, PT, R17, c[0x0][0x3c8], PT ;  /* 0x0000f20011007a0c */ /* 0x000fe20003fa6270 */
[----:B------:R2:W-:Y:S01]  /*1ef90*/  @!P3 ST.E.64 [R10.64], R110 ;  /* 0x0000006e0a00b985 */ /* 0x0005e2000c101b06 */
[----:B------:R-:W-:Y:S02]  /*1efa0*/  @!P2 LEA.HI.X R9, R6, R4, R53, 0x2, P0 ;  /* 0x000000040609a211 */ /* 0x000fe400000f1435 */
[----:B---3--:R-:W-:-:S02]  /*1efb0*/  @!P1 LEA R2, P0, R13, R0, 0x2 ;  /* 0x000000000d029211 */ /* 0x008fc400078010ff */
[----:B------:R-:W-:Y:S01]  /*1efc0*/  ISETP.GE.AND P4, PT, R29, c[0x0][0x3c8], PT ;  /* 0x0000f2001d007a0c */ /* 0x000fe20003f86270 */
[----:B------:R3:W-:Y:S01]  /*1efd0*/  @!P2 ST.E.64 [R8.64], R96 ;  /* 0x000000600800a985 */ /* 0x0007e2000c101b06 */
[----:B------:R-:W-:Y:S02]  /*1efe0*/  @!P1 LEA.HI.X R3, R13, R4, R54, 0x2, P0 ;  /* 0x000000040d039211 */ /* 0x000fe400000f1436 */
[----:B------:R-:W-:Y:S02]  /*1eff0*/  ISETP.GE.AND P3, PT, R28, c[0x0][0x3c8], PT ;  /* 0x0000f2001c007a0c */ /* 0x000fe40003f66270 */
[----:B------:R-:W-:Y:S01]  /*1f000*/  ISETP.GE.AND P2, PT, R27, c[0x0][0x3c8], PT ;  /* 0x0000f2001b007a0c */ /* 0x000fe20003f46270 */
[----:B------:R5:W-:Y:S01]  /*1f010*/  @!P1 ST.E.64 [R2.64], R66 ;  /* 0x0000004202009985 */ /* 0x000be2000c101b06 */
[----:B------:R-:W-:-:S04]  /*1f020*/  @!P5 LEA R12, P1, R17, R0, 0x2 ;  /* 0x00000000110cd211 */ /* 0x000fc800078210ff */
[----:B------:R-:W-:Y:S02]  /*1f030*/  @!P5 LEA.HI.X R13, R17, R4, R56, 0x2, P1 ;  /* 0x00000004110dd211 */ /* 0x000fe400008f1438 */
[----:B------:R-:W-:Y:S02]  /*1f040*/  ISETP.GE.AND P1, PT, R26, c[0x0][0x3c8], PT ;  /* 0x0000f2001a007a0c */ /* 0x000fe40003f26270 */
[----:B-1----:R-:W-:-:S04]  /*1f050*/  @!P6 LEA R14, P0, R19, R0, 0x2 ;  /* 0x00000000130ee211 */ /* 0x002fc800078010ff */
[----:B------:R-:W-:Y:S02]  /*1f060*/  @!P6 LEA.HI.X R15, R19, R4, R55, 0x2, P0 ;  /* 0x00000004130fe211 */ /* 0x000fe400000f1437 */
[----:B--2---:R-:W-:-:S03]  /*1f070*/  @!P4 LEA R10, P0, R29, R0, 0x2 ;  /* 0x000000001d0ac211 */ /* 0x004fc600078010ff */
[----:B------:R1:W-:Y:S01]  /*1f080*/  @!P6 ST.E.64 [R14.64], R174 ;  /* 0x000000ae0e00e985 */ /* 0x0003e2000c101b06 */
[----:B------:R-:W-:Y:S02]  /*1f090*/  @!P4 LEA.HI.X R11, R29, R4, R57, 0x2, P0 ;  /* 0x000000041d0bc211 */ /* 0x000fe400000f1439 */
[C---:B---3--:R-:W-:Y:S01]  /*1f0a0*/  @!P3 LEA R8, P0, R28.reuse, R0, 0x2 ;  /* 0x000000001c08b211 */ /* 0x048fe200078010ff */
[----:B------:R1:W-:Y:S03]  /*1f0b0*/  @!P5 ST.E.64 [R12.64], R122 ;  /* 0x0000007a0c00d985 */ /* 0x0003e6000c101b06 */
[----:B------:R-:W-:Y:S01]  /*1f0c0*/  @!P3 LEA.HI.X R9, R28, R4, R58, 0x2, P0 ;  /* 0x000000041c09b211 */ /* 0x000fe200000f143a */
[----:B------:R1:W-:Y:S01]  /*1f0d0*/  @!P4 ST.E.64 [R10.64], R78 ;  /* 0x0000004e0a00c985 */ /* 0x0003e2000c101b06 */
[----:B------:R-:W-:-:S03]  /*1f0e0*/  @!P2 LEA R6, P0, R27, R0, 0x2 ;  /* 0x000000001b06a211 */ /* 0x000fc600078010ff */
[----:B------:R1:W-:Y:S01]  /*1f0f0*/  @!P3 ST.E.64 [R8.64], R74 ;  /* 0x0000004a0800b985 */ /* 0x0003e2000c101b06 */
[----:B------:R-:W-:Y:S02]  /*1f100*/  @!P2 LEA.HI.X R7, R27, R4, R59, 0x2, P0 ;  /* 0x000000041b07a211 */ /* 0x000fe400000f143b */
[----:B-----5:R-:W-:-:S03]  /*1f110*/  @!P1 LEA R2, P0, R26, R0, 0x2 ;  /* 0x000000001a029211 */ /* 0x020fc600078010ff */
[----:B------:R1:W-:Y:S01]  /*1f120*/  @!P2 ST.E.64 [R6.64], R70 ;  /* 0x000000460600a985 */ /* 0x0003e2000c101b06 */
[----:B------:R-:W-:Y:S02]  /*1f130*/  @!P1 LEA.HI.X R3, R26, R4, R60, 0x2, P0 ;  /* 0x000000041a039211 */ /* 0x000fe400000f143c */
[----:B------:R-:W-:-:S03]  /*1f140*/  ISETP.GE.AND P0, PT, R25, c[0x0][0x3c8], PT ;  /* 0x0000f20019007a0c */ /* 0x000fc60003f06270 */
[----:B------:R1:W-:Y:S10]  /*1f150*/  @!P1 ST.E.64 [R2.64], R68 ;  /* 0x0000004402009985 */ /* 0x0003f4000c101b06 */
[----:B------:R-:W-:Y:S05]  /*1f160*/  @P0 BRA `(.L_x_752) ;  /* 0x00000cc000000947 */ /* 0x000fea0003800000 */
[----:B-1----:R-:W-:-:S04]  /*1f170*/  LEA R2, P0, R25, R0, 0x2 ;  /* 0x0000000019027211 */ /* 0x002fc800078010ff */
[----:B------:R-:W-:-:S05]  /*1f180*/  LEA.HI.X R3, R25, R4, R61, 0x2, P0 ;  /* 0x0000000419037211 */ /* 0x000fca00000f143d */
[----:B------:R1:W-:Y:S01]  /*1f190*/  ST.E.64 [R2.64], R62 ;  /* 0x0000003e02007985 */ /* 0x0003e2000c101b06 */
[----:B------:R-:W-:Y:S05]  /*1f1a0*/  BRA `(.L_x_752) ;  /* 0x00000c8000007947 */ /* 0x000fea0003800000 */
.L_x_737:
        /* <DEDUP_REMOVED lines=9> */
[----:B------:R-:W-:Y:S02]  /*1f240*/  @P0 IMAD.WIDE R8, R247, R8, c[0x0][0x508] ;  /* 0x00014200f7080625 */ /* 0x000fe400078e0208 */
[----:B------:R3:W5:Y:S04]  /*1f250*/  @P2 LDG.E R2, [R6.64] ;  /* 0x0000000606022981 */ /* 0x000768000c1e1900 */
[----:B------:R3:W5:Y:S01]  /*1f260*/  @P0 LDG.E R15, [R8.64] ;  /* 0x00000006080f0981 */ /* 0x000762000c1e1900 */
[----:B--2---:R-:W-:-:S04]  /*1f270*/  ISETP.NE.AND P1, PT, R3, RZ, PT ;  /* 0x000000ff0300720c */ /* 0x004fc80003f25270 */
[----:B------:R-:W-:Y:S01]  /*1f280*/  SEL R19, R3, c[0x0][0x3d4], P1 ;  /* 0x0000f50003137a07 */ /* 0x000fe20000800000 */
[----:B------:R-:W-:Y:S05]  /*1f290*/  @P0 BRA `(.L_x_758) ;  /* 0x0000004000000947 */ /* 0x000fea0003800000 */
[----:B---3--:R-:W-:Y:S05]  /*1f2a0*/  @!P2 BRA `(.L_x_758) ;  /* 0x000000300000a947 */ /* 0x008fea0003800000 */
[----:B-----5:R2:W3:Y:S04]  /*1f2b0*/  LDG.E R15, [R6.64] ;  /* 0x00000006060f7981 */ /* 0x0204e8000c1e1900 */
[----:B--2---:R-:W3:Y:S02]  /*1f2c0*/  LDG.E R6, [R6.64+0x4] ;  /* 0x0000040606067981 */ /* 0x004ee4000c1e1900 */
[----:B---3--:R-:W-:Y:S02]  /*1f2d0*/  IADD3 R15, -R15, R6, RZ ;  /* 0x000000060f0f7210 */ /* 0x008fe40007ffe1ff */
.L_x_758:
[----:B---3--:R-:W2:Y:S01]  /*1f2e0*/  S2R R6, SR_TID.X ;  /* 0x0000000000067919 */ /* 0x008ea20000002100 */
[----:B------:R-:W-:Y:S01]  /*1f2f0*/  SHF.R.S32.HI R3, RZ, 0x1f, R247 ;  /* 0x0000001fff037819 */ /* 0x000fe200000114f7 */
[----:B------:R-:W-:Y:S01]  /*1f300*/  BSSY B0, `(.L_x_759) ;  /* 0x0000037000007945 */ /* 0x000fe20003800000 */
[----:B-----5:R-:W-:-:S02]  /*1f310*/  SHF.R.S32.HI R18, RZ, 0x1f, R2 ;  /* 0x0000001fff127819 */ /* 0x020fc40000011402 */
[----:B------:R-:W-:Y:S02]  /*1f320*/  SEL R5, R247, RZ, !P2 ;  /* 0x000000fff7057207 */ /* 0x000fe40005000000 */
[----:B------:R-:W-:Y:S02]  /*1f330*/  SEL R22, R3, RZ, !P2 ;  /* 0x000000ff03167207 */ /* 0x000fe40005000000 */
[----:B--2---:R-:W-:-:S13]  /*1f340*/  ISETP.GT.AND P0, PT, R6, 0x7f, PT ;  /* 0x0000007f0600780c */ /* 0x004fda0003f04270 */
[----:B------:R-:W-:Y:S05]  /*1f350*/  @P0 BRA `(.L_x_760) ;  /* 0x0000031000000947 */ /* 0x000fea0003800000 */
[----:B------:R-:W-:Y:S01]  /*1f360*/  IMAD R3, R15, c[0x0][0x4e8], RZ ;  /* 0x00013a000f037a24 */ /* 0x000fe200078e02ff */
[----:B------:R-:W-:-:S04]  /*1f370*/  IADD3 R14, R242, R6, RZ ;  /* 0x00000006f20e7210 */ /* 0x000fc80007ffe0ff */
[----:B------:R-:W-:-:S13]  /*1f380*/  ISETP.GE.AND P0, PT, R14, R3, PT ;  /* 0x000000030e00720c */ /* 0x000fda0003f06270 */
[----:B------:R-:W-:Y:S05]  /*1f390*/  @P0 BRA `(.L_x_760) ;  /* 0x000002d000000947 */ /* 0x000fea0003800000 */
[----:B------:R-:W2:Y:S04]  /*1f3a0*/  LDL R6, [R1+0x4] ;  /* 0x0000040001067983 */ /* 0x000ea80000100800 */
[----:B------:R-:W3:Y:S01]  /*1f3b0*/  LDL.LU R23, [R1+0x20] ;  /* 0x0000200001177983 */ /* 0x000ee20000300800 */
[----:B------:R-:W-:Y:S01]  /*1f3c0*/  IMAD.MOV.U32 R3, RZ, RZ, 0x368 ;  /* 0x00000368ff037424 */ /* 0x000fe200078e00ff */
[----:B------:R-:W-:-:S04]  /*1f3d0*/  ISETP.GT.AND P2, PT, R19, 0x1, PT ;  /* 0x000000011300780c */ /* 0x000fc80003f44270 */
[----:B------:R-:W-:-:S04]  /*1f3e0*/  SEL R3, R3, 0x328, P2 ;  /* 0x0000032803037807 */ /* 0x000fc80001000000 */
[----:B------:R4:W5:Y:S08]  /*1f3f0*/  LDC.64 R10, c[0x0][R3+0x170] ;  /* 0x00005c00030a7b82 */ /* 0x0009700000000a00 */
[----:B------:R4:W2:Y:S08]  /*1f400*/  LDC.64 R8, c[0x0][R3+0x168] ;  /* 0x00005a0003087b82 */ /* 0x0008b00000000a00 */
[----:B------:R4:W1:Y:S08]  /*1f410*/  LDC.64 R16, c[0x0][R3+0x178] ;  /* 0x00005e0003107b82 */ /* 0x0008700000000a00 */
[----:B------:R4:W1:Y:S02]  /*1f420*/  LDC.64 R12, c[0x0][R3+0x160] ;  /* 0x00005800030c7b82 */ /* 0x0008640000000a00 */
[----:B----4-:R-:W-:-:S02]  /*1f430*/  IMAD.MOV.U32 R3, RZ, RZ, c[0x0][0x4e8] ;  /* 0x00013a00ff037624 */ /* 0x010fc400078e00ff */
[----:B-----5:R-:W-:-:S03]  /*1f440*/  IMAD R11, R11, R5, RZ ;  /* 0x000000050b0b7224 */ /* 0x020fc600078e02ff */
[----:B------:R-:W-:Y:S01]  /*1f450*/  ISETP.NE.AND P0, PT, R3, 0x1, PT ;  /* 0x000000010300780c */ /* 0x000fe20003f05270 */
[----:B------:R-:W-:Y:S01]  /*1f460*/  IMAD R11, R10, R22, R11 ;  /* 0x000000160a0b7224 */ /* 0x000fe200078e020b */
[----:B------:R-:W-:-:S11]  /*1f470*/  MOV R3, R14 ;  /* 0x0000000e00037202 */ /* 0x000fd60000000f00 */
[----:B------:R-:W-:-:S05]  /*1f480*/  @P0 IMAD.HI.U32 R21, R14, c[0x0][0x4ec], RZ ;  /* 0x00013b000e150a27 */ /* 0x000fca00078e00ff */
[----:B------:R-:W-:Y:S01]  /*1f490*/  @P0 SHF.R.U32.HI R3, RZ, c[0x0][0x4f0], R21 ;  /* 0x00013c00ff030a19 */ /* 0x000fe20000011615 */
[-C--:B--2---:R-:W-:Y:S02]  /*1f4a0*/  IMAD R20, R9, R6.reuse, RZ ;  /* 0x0000000609147224 */ /* 0x084fe400078e02ff */
[----:B------:R-:W-:-:S04]  /*1f4b0*/  IMAD.WIDE.U32 R8, R8, R6, RZ ;  /* 0x0000000608087225 */ /* 0x000fc800078e00ff */
[----:B------:R-:W-:Y:S01]  /*1f4c0*/  IMAD.WIDE.U32 R6, R10, R5, RZ ;  /* 0x000000050a067225 */ /* 0x000fe200078e00ff */
[----:B---3--:R-:W-:-:S03]  /*1f4d0*/  SEL R10, R23, RZ, P2 ;  /* 0x000000ff170a7207 */ /* 0x008fc60001000000 */
[----:B------:R-:W-:Y:S01]  /*1f4e0*/  IMAD.IADD R20, R9, 0x1, R20 ;  /* 0x0000000109147824 */ /* 0x000fe200078e0214 */
[----:B------:R-:W-:Y:S01]  /*1f4f0*/  IADD3 R21, P1, P0, R6, R8, R2 ;  /* 0x0000000806157210 */ /* 0x000fe2000783e002 */
[----:B------:R-:W-:Y:S01]  /*1f500*/  IMAD.MOV R6, RZ, RZ, -R3 ;  /* 0x000000ffff067224 */ /* 0x000fe200078e0a03 */
[----:B------:R-:W-:Y:S01]  /*1f510*/  IADD3 R7, R7, R11, RZ ;  /* 0x0000000b07077210 */ /* 0x000fe20007ffe0ff */
[-C--:B-1----:R-:W-:Y:S02]  /*1f520*/  IMAD R11, R17, R10.reuse, RZ ;  /* 0x0000000a110b7224 */ /* 0x082fe400078e02ff */
[----:B------:R-:W-:-:S04]  /*1f530*/  IMAD.WIDE.U32 R8, R16, R10, RZ ;  /* 0x0000000a10087225 */ /* 0x000fc800078e00ff */
[----:B------:R-:W-:Y:S01]  /*1f540*/  IMAD R6, R6, c[0x0][0x4e8], R14 ;  /* 0x00013a0006067a24 */ /* 0x000fe200078e020e */
[----:B------:R-:W-:Y:S02]  /*1f550*/  IADD3.X R14, R7, R20, R18, P1, P0 ;  /* 0x00000014070e7210 */ /* 0x000fe40000fe0412 */
[----:B------:R-:W-:Y:S01]  /*1f560*/  IADD3 R9, R9, R11, RZ ;  /* 0x0000000b09097210 */ /* 0x000fe20007ffe0ff */
[----:B------:R-:W-:Y:S01]  /*1f570*/  IMAD.MOV.U32 R11, RZ, RZ, c[0x0][0x4a8] ;  /* 0x00012a00ff0b7624 */ /* 0x000fe200078e00ff */
[----:B------:R-:W-:Y:S02]  /*1f580*/  IADD3 R8, P1, P0, R3, R21, R8 ;  /* 0x0000001503087210 */ /* 0x000fe4000783e008 */
[----:B------:R-:W-:Y:S01]  /*1f590*/  SHF.R.S32.HI R7, RZ, 0x1f, R3 ;  /* 0x0000001fff077819 */ /* 0x000fe20000011403 */
[----:B------:R-:W-:Y:S01]  /*1f5a0*/  IMAD R3, R13, R6, RZ ;  /* 0x000000060d037224 */ /* 0x000fe200078e02ff */
[----:B------:R-:W-:Y:S02]  /*1f5b0*/  SHF.R.S32.HI R10, RZ, 0x1f, R6 ;  /* 0x0000001fff0a7819 */ /* 0x000fe40000011406 */
[----:B------:R-:W-:-:S03]  /*1f5c0*/  IADD3.X R9, R7, R14, R9, P1, P0 ;  /* 0x0000000e07097210 */ /* 0x000fc60000fe0409 */
        /* <DEDUP_REMOVED lines=10> */
.L_x_760:
[----:B------:R-:W-:Y:S05]  /*1f670*/  BSYNC B0 ;  /* 0x0000000000007941 */ /* 0x000fea0003800000 */
.L_x_759:
[----:B------:R-:W-:-:S13]  /*1f680*/  ISETP.GT.AND P0, PT, R19, 0x1, PT ;  /* 0x000000011300780c */ /* 0x000fda0003f04270 */
[----:B------:R-:W-:Y:S05]  /*1f690*/  @P0 BRA `(.L_x_752) ;  /* 0x0000079000000947 */ /* 0x000fea0003800000 */
[----:B-1----:R-:W2:Y:S04]  /*1f6a0*/  LDL.LU R3, [R1+0x4] ;  /* 0x0000040001037983 */ /* 0x002ea80000300800 */
[----:B------:R-:W3:Y:S01]  /*1f6b0*/  LDL R8, [R1+0x34] ;  /* 0x0000340001087983 */ /* 0x000ee20000100800 */
[----:B------:R-:W-:-:S03]  /*1f6c0*/  MOV R6, c[0x0][0x4e8] ;  /* 0x00013a0000067a02 */ /* 0x000fc60000000f00 */
[----:B------:R-:W1:Y:S01]  /*1f6d0*/  S2R R11, SR_TID.X ;  /* 0x00000000000b7919 */ /* 0x000e620000002100 */
[----:B------:R-:W-:Y:S01]  /*1f6e0*/  ISETP.NE.AND P0, PT, R6, 0x1, PT ;  /* 0x000000010600780c */ /* 0x000fe20003f05270 */
[----:B------:R-:W-:Y:S01]  /*1f6f0*/  IMAD.WIDE.U32 R6, R2, c[0x0][0x3a0], RZ ;  /* 0x0000e80002067a25 */ /* 0x000fe200078e00ff */
[----:B--2---:R-:W-:-:S03]  /*1f700*/  MOV R10, R3 ;  /* 0x00000003000a7202 */ /* 0x004fc60000000f00 */
[----:B------:R-:W-:-:S04]  /*1f710*/  IMAD R3, R18, c[0x0][0x3a0], RZ ;  /* 0x0000e80012037a24 */ /* 0x000fc800078e02ff */
[----:B------:R-:W-:Y:S01]  /*1f720*/  IMAD R2, R2, c[0x0][0x3a4], R3 ;  /* 0x0000e90002027a24 */ /* 0x000fe200078e0203 */
[----:B---3--:R-:W-:Y:S01]  /*1f730*/  IADD3 R3, R8, R242, RZ ;  /* 0x000000f208037210 */ /* 0x008fe20007ffe0ff */
[----:B------:R-:W-:-:S03]  /*1f740*/  IMAD R8, R22, c[0x0][0x3f0], RZ ;  /* 0x0000fc0016087a24 */ /* 0x000fc600078e02ff */
[----:B------:R-:W-:Y:S01]  /*1f750*/  IADD3 R7, R7, R2, RZ ;  /* 0x0000000207077210 */ /* 0x000fe20007ffe0ff */
[----:B------:R-:W-:Y:S01]  /*1f760*/  @P0 IMAD.HI.U32 R9, R3, c[0x0][0x4ec], RZ ;  /* 0x00013b0003090a27 */ /* 0x000fe200078e00ff */
[----:B------:R-:W-:-:S03]  /*1f770*/  MOV R2, R3 ;  /* 0x0000000300027202 */ /* 0x000fc60000000f00 */
[----:B------:R-:W-:Y:S01]  /*1f780*/  IMAD.WIDE.U32 R6, R10, c[0x0][0x3e8], R6 ;  /* 0x0000fa000a067a25 */ /* 0x000fe200078e0006 */
[----:B------:R-:W-:-:S03]  /*1f790*/  @P0 SHF.R.U32.HI R2, RZ, c[0x0][0x4f0], R9 ;  /* 0x00013c00ff020a19 */ /* 0x000fc60000011609 */
[----:B------:R-:W-:Y:S01]  /*1f7a0*/  IMAD R7, R10, c[0x0][0x3ec], R7 ;  /* 0x0000fb000a077a24 */ /* 0x000fe200078e0207 */
[----:B-1----:R-:W-:Y:S01]  /*1f7b0*/  SHF.R.S32.HI R10, RZ, 0x1f, R11 ;  /* 0x0000001fff0a7819 */ /* 0x002fe2000001140b */
[C---:B------:R-:W-:Y:S01]  /*1f7c0*/  IMAD R9, R5.reuse, c[0x0][0x3f4], R8 ;  /* 0x0000fd0005097a24 */ /* 0x040fe200078e0208 */
[----:B------:R-:W-:Y:S01]  /*1f7d0*/  SHF.R.S32.HI R8, RZ, 0x1f, R2 ;  /* 0x0000001fff087819 */ /* 0x000fe20000011402 */
[----:B------:R-:W-:Y:S01]  /*1f7e0*/  IMAD.WIDE.U32 R6, R5, c[0x0][0x3f0], R6 ;  /* 0x0000fc0005067a25 */ /* 0x000fe200078e0006 */
[----:B------:R-:W-:Y:S02]  /*1f7f0*/  IADD3 R5, -R2, RZ, RZ ;  /* 0x000000ff02057210 */ /* 0x000fe40007ffe1ff */
[----:B------:R-:W-:Y:S01]  /*1f800*/  LEA.HI R10, R10, R11, RZ, 0x3 ;  /* 0x0000000b0a0a7211 */ /* 0x000fe200078f18ff */
[----:B------:R-:W-:Y:S01]  /*1f810*/  IMAD R8, R8, c[0x0][0x3e0], RZ ;  /* 0x0000f80008087a24 */ /* 0x000fe200078e02ff */
[----:B------:R-:W-:Y:S01]  /*1f820*/  IADD3 R7, R7, R9, RZ ;  /* 0x0000000907077210 */ /* 0x000fe20007ffe0ff */
[----:B------:R-:W-:Y:S01]  /*1f830*/  IMAD R5, R5, c[0x0][0x4e8], R3 ;  /* 0x00013a0005057a24 */ /* 0x000fe200078e0203 */
[----:B------:R-:W-:Y:S01]  /*1f840*/  SHF.R.S32.HI R10, RZ, 0x3, R10 ;  /* 0x00000003ff0a7819 */ /* 0x000fe2000001140a */
[----:B------:R-:W-:-:S02]  /*1f850*/  IMAD R8, R2, c[0x0][0x3e4], R8 ;  /* 0x0000f90002087a24 */ /* 0x000fc400078e0208 */
[----:B------:R-:W-:Y:S01]  /*1f860*/  IMAD.WIDE.U32 R2, R2, c[0x0][0x3e0], R6 ;  /* 0x0000f80002027a25 */ /* 0x000fe200078e0006 */
[----:B------:R-:W-:Y:S02]  /*1f870*/  SHF.R.S32.HI R6, RZ, 0x1f, R5 ;  /* 0x0000001fff067819 */ /* 0x000fe40000011405 */
[----:B------:R-:W-:Y:S02]  /*1f880*/  IADD3 R13, R10, R242, RZ ;  /* 0x000000f20a0d7210 */ /* 0x000fe40007ffe0ff */
        /* <DEDUP_REMOVED lines=9> */
.L_x_816:
[----:B------:R-:W-:Y:S05]  /*1f920*/  BRA.DIV ~URZ, `(.L_x_762) ;  /* 0x000023327f007947 */ /* 0x000fea000b800000 */
[----:B------:R3:W4:Y:S02]  /*1f930*/  SHFL.IDX PT, R2, R14, RZ, 0x181f ;  /* 0x00181fff0e027589 */ /* 0x00072400000e0000 */
.L_x_817:
        /* <DEDUP_REMOVED lines=16> */
[----:B------:R2:W-:Y:S04]  /*1fa40*/  @!P2 ST.E.128 [R8.64], RZ ;  /* 0x000000ff0800a985 */ /* 0x0005e8000c101d06 */
[----:B------:R2:W-:Y:S04]  /*1fa50*/  @!P1 ST.E.128 [R6.64], RZ ;  /* 0x000000ff06009985 */ /* 0x0005e8000c101d06 */
[----:B------:R2:W-:Y:S02]  /*1fa60*/  @!P0 ST.E.128 [R2.64], RZ ;  /* 0x000000ff02008985 */ /* 0x0005e4000c101d06 */
.L_x_764:
[----:B------:R-:W-:Y:S05]  /*1fa70*/  BSYNC B0 ;  /* 0x0000000000007941 */ /* 0x000fea0003800000 */
.L_x_763:
[----:B------:R-:W-:Y:S05]  /*1fa80*/  BRA.DIV ~URZ, `(.L_x_765) ;  /* 0x000022427f007947 */ /* 0x000fea000b800000 */
[----:B--2---:R2:W1:Y:S04]  /*1fa90*/  SHFL.IDX PT, R10, R11, 0x1, 0x181f ;  /* 0x00381f000b0a7f89 */ /* 0x00446800000e0000 */
[----:B----4-:R2:W4:Y:S02]  /*1faa0*/  SHFL.IDX PT, R2, R14, 0x1, 0x181f ;  /* 0x00381f000e027f89 */ /* 0x01052400000e0000 */
.L_x_818:
        /* <DEDUP_REMOVED lines=13> */
[----:B------:R1:W-:Y:S04]  /*1fb80*/  @!P2 ST.E.128 [R8.64], RZ ;  /* 0x000000ff0800a985 */ /* 0x0003e8000c101d06 */
[----:B------:R1:W-:Y:S04]  /*1fb90*/  @!P1 ST.E.128 [R6.64], RZ ;  /* 0x000000ff06009985 */ /* 0x0003e8000c101d06 */
[----:B------:R1:W-:Y:S02]  /*1fba0*/  @!P0 ST.E.128 [R2.64], RZ ;  /* 0x000000ff02008985 */ /* 0x0003e4000c101d06 */
.L_x_767:
[----:B------:R-:W-:Y:S05]  /*1fbb0*/  BSYNC B0 ;  /* 0x0000000000007941 */ /* 0x000fea0003800000 */
.L_x_766:
[----:B------:R-:W-:Y:S05]  /*1fbc0*/  BRA.DIV ~URZ, `(.L_x_768) ;  /* 0x000021d27f007947 */ /* 0x000fea000b800000 */
[----:B-1----:R1:W2:Y:S02]  /*1fbd0*/  SHFL.IDX PT, R10, R11, 0x2, 0x181f ;  /* 0x00581f000b0a7f89 */ /* 0x0022a400000e0000 */
.L_x_819:
[----:B------:R-:W-:Y:S05]  /*1fbe0*/  BRA.DIV ~URZ, `(.L_x_769) ;  /* 0x000022227f007947 */ /* 0x000fea000b800000 */
[----:B----4-:R4:W1:Y:S02]  /*1fbf0*/  SHFL.IDX PT, R2, R14, 0x2, 0x181f ;  /* 0x00581f000e027f89 */ /* 0x01086400000e0000 */
.L_x_820:
        /* <DEDUP_REMOVED lines=16> */
.L_x_771:
[----:B------:R-:W-:Y:S05]  /*1fd00*/  BSYNC B0 ;  /* 0x0000000000007941 */ /* 0x000fea0003800000 */
.L_x_770:
[----:B------:R-:W-:Y:S05]  /*1fd10*/  BRA.DIV ~URZ, `(.L_x_772) ;  /* 0x000021627f007947 */ /* 0x000fea000b800000 */
[----:B--2---:R2:W3:Y:S04]  /*1fd20*/  SHFL.IDX PT, R10, R11, 0x3, 0x181f ;  /* 0x00781f000b0a7f89 */ /* 0x0044e800000e0000 */
[----:B-1----:R2:W1:Y:S02]  /*1fd30*/  SHFL.IDX PT, R2, R14, 0x3, 0x181f ;  /* 0x00781f000e027f89 */ /* 0x00246400000e0000 */
.L_x_821:
        /* <DEDUP_REMOVED lines=9> */
[-C--:B---3--:R-:W-:Y:S02]  /*1fdd0*/  @!P2 LEA.HI.X R9, R248, R10.reuse, R17, 0x1, P5 ;  /* 0x0000000af809a211 */ /* 0x088fe400028f0c11 */
[-C--:B------:R-:W-:Y:S02]  /*1fde0*/  @!P1 LEA.HI.X R7, R4, R10.reuse, R15, 0x1, P4 ;  /* 0x0000000a04079211 */ /* 0x080fe400020f0c0f */
[----:B------:R-:W-:Y:S01]  /*1fdf0*/  @!P0 LEA.HI.X R3, R0, R10, R16, 0x1, P3 ;  /* 0x0000000a00038211 */ /* 0x000fe200018f0c10 */
[----:B------:R1:W-:Y:S04]  /*1fe00*/  @!P2 ST.E.128 [R8.64], RZ ;  /* 0x000000ff0800a985 */ /* 0x0003e8000c101d06 */
[----:B------:R1:W-:Y:S04]  /*1fe10*/  @!P1 ST.E.128 [R6.64], RZ ;  /* 0x000000ff06009985 */ /* 0x0003e8000c101d06 */
[----:B------:R1:W-:Y:S02]  /*1fe20*/  @!P0 ST.E.128 [R2.64], RZ ;  /* 0x000000ff02008985 */ /* 0x0003e4000c101d06 */
.L_x_752:
[----:B------:R-:W-:Y:S05]  /*1fe30*/  BSYNC B1 ;  /* 0x0000000000017941 */ /* 0x000fea0003800000 */
.L_x_736:
[----:B--2---:R-:W2:Y:S02]  /*1fe40*/  LDL R0, [R1+0x38] ;  /* 0x0000380001007983 */ /* 0x004ea40000100800 */
[----:B--2---:R-:W-:-:S13]  /*1fe50*/  ISETP.NE.AND P0, PT, R0, RZ, PT ;  /* 0x000000ff0000720c */ /* 0x004fda0003f05270 */
[----:B------:R-:W-:Y:S01]  /*1fe60*/  @P0 WARPSYNC 0xffffffff ;  /* 0xffffffff00000948 */ /* 0x000fe20003800000 */
[----:B------:R-:W-:Y:S06]  /*1fe70*/  @P0 BAR.SYNC.DEFER_BLOCKING 0x5, 0x100 ;  /* 0x0144000000000b1d */ /* 0x000fec0000010000 */
[----:B------:R-:W2:Y:S04]  /*1fe80*/  @P0 LDS.128 R244, [0x18100] ;  /* 0x01810000fff40984 */ /* 0x000ea80000000c00 */
[----:B------:R-:W-:Y:S06]  /*1fe90*/  @P0 BAR.ARV 0x4, 0x100 ;  /* 0x0104000000000b1d */ /* 0x000fec0000002000 */
[----:B------:R-:W-:Y:S05]  /*1fea0*/  @P0 BRA `(.L_x_773) ;  /* 0x00000f5000000947 */ /* 0x000fea0003800000 */
[----:B------:R-:W5:Y:S01]  /*1feb0*/  S2R R0, SR_TID.X ;  /* 0x0000000000007919 */ /* 0x000f620000002100 */
[----:B-1----:R-:W-:Y:S01]  /*1fec0*/  IMAD.MOV.U32 R7, RZ, RZ, RZ ;  /* 0x000000ffff077224 */ /* 0x002fe200078e00ff */
[----:B-----5:R-:W-:-:S04]  /*1fed0*/  LOP3.LUT R13, R0, 0x1f, RZ, 0xc0, !PT ;  /* 0x0000001f000d7812 */ /* 0x020fc800078ec0ff */
[----:B------:R-:W-:Y:S01]  /*1fee0*/  ISETP.NE.AND P6, PT, R13, 0x1f, PT ;  /* 0x0000001f0d00780c */ /* 0x000fe20003fc5270 */
[----:B------:R-:W-:Y:S10]  /*1fef0*/  BRA.DIV ~URZ, `(.L_x_774) ;  /* 0x000020527f007947 */ /* 0x000ff4000b800000 */
[----:B---3--:R1:W3:Y:S02]  /*1ff00*/  SHFL.IDX PT, R10, R83, RZ, 0x1f ;  /* 0x00001fff530a7589 */ /* 0x0082e400000e0000 */
.L_x_822:
[----:B------:R-:W-:Y:S05]  /*1ff10*/  BRA.DIV ~URZ, `(.L_x_775) ;  /* 0x000020a27f007947 */ /* 0x000fea000b800000 */
[----:B------:R1:W4:Y:S02]  /*1ff20*/  SHFL.IDX PT, R8, R83, 0x1, 0x1f ;  /* 0x00201f0053087f89 */ /* 0x00032400000e0000 */
.L_x_823:
[----:B--2---:R-:W-:Y:S02]  /*1ff30*/  IMAD.IADD R0, R247, 0x1, R13 ;  /* 0x00000001f7007824 */ /* 0x004fe400078e020d */
[----:B------:R-:W-:-:S03]  /*1ff40*/  IMAD.MOV.U32 R6, RZ, RZ, RZ ;  /* 0x000000ffff067224 */ /* 0x000fc600078e00ff */
[----:B------:R-:W-:-:S13]  /*1ff50*/  ISETP.GE.OR P0, PT, R0, c[0x0][0x53c], !P6 ;  /* 0x00014f0000007a0c */ /* 0x000fda0007706670 */
[----:B----4-:R-:W-:Y:S01]  /*1ff60*/  @!P0 MOV R2, 0x4 ;  /* 0x0000000400028802 */ /* 0x010fe20000000f00 */
[----:B------:R-:W-:-:S04]  /*1ff70*/  @!P0 IMAD.MOV.U32 R4, RZ, RZ, 0x4 ;  /* 0x00000004ff048424 */ /* 0x000fc800078e00ff */
[----:B------:R-:W-:-:S04]  /*1ff80*/  @!P0 IMAD.WIDE R4, R0, R4, c[0x0][0x580] ;  /* 0x0001600000048625 */ /* 0x000fc800078e0204 */
[----:B------:R-:W-:Y:S01]  /*1ff90*/  @!P0 IMAD.WIDE R2, R0, R2, c[0x0][0x578] ;  /* 0x00015e0000028625 */ /* 0x000fe200078e0202 */
[----:B------:R-:W2:Y:S04]  /*1ffa0*/  @!P0 LDG.E R6, [R4.64] ;  /* 0x0000000604068981 */ /* 0x000ea8000c1e1900 */
[----:B------:R-:W2:Y:S01]  /*1ffb0*/  @!P0 LDG.E R7, [R2.64] ;  /* 0x0000000602078981 */ /* 0x000ea2000c1e1900 */
[C---:B------:R-:W-:Y:S02]  /*1ffc0*/  ISETP.GE.U32.AND P4, PT, R13.reuse, 0x10, PT ;  /* 0x000000100d00780c */ /* 0x040fe40003f86070 */
[C---:B------:R-:W-:Y:S02]  /*1ffd0*/  ISETP.GE.U32.AND P3, PT, R13.reuse, 0x8, PT ;  /* 0x000000080d00780c */ /* 0x040fe40003f66070 */
[----:B------:R-:W-:-:S02]  /*1ffe0*/  ISETP.GE.U32.AND P2, PT, R13, 0x4, PT ;  /* 0x000000040d00780c */ /* 0x000fc40003f46070 */
[C---:B------:R-:W-:Y:S02]  /*1fff0*/  ISETP.GE.U32.AND P1, PT, R13.reuse, 0x2, PT ;  /* 0x000000020d00780c */ /* 0x040fe40003f26070 */
[----:B------:R-:W-:Y:S02]  /*20000*/  ISETP.NE.AND P5, PT, R13, RZ, PT ;  /* 0x000000ff0d00720c */ /* 0x000fe40003fa5270 */
[----:B------:R-:W-:Y:S01]  /*20010*/  MOV R12, RZ ;  /* 0x000000ff000c7202 */ /* 0x000fe20000000f00 */
[----:B--2---:R-:W-:Y:S01]  /*20020*/  IMAD R4, R7, R6, RZ ;  /* 0x0000000607047224 */ /* 0x004fe200078e02ff */
[----:B------:R-:W-:Y:S07]  /*20030*/  BRA.DIV ~URZ, `(.L_x_776) ;  /* 0x00001ff27f007947 */ /* 0x000fee000b800000 */
[----:B------:R2:W4:Y:S02]  /*20040*/  SHFL.UP PT, R5, R4, 0x1, RZ ;  /* 0x0420000004057989 */ /* 0x00052400000e00ff */
.L_x_824:
[----:B----4-:R-:W-:-:S04]  /*20050*/  SEL R5, R5, RZ, P5 ;  /* 0x000000ff05057207 */ /* 0x010fc80002800000 */
[----:B--2---:R-:W-:Y:S01]  /*20060*/  IADD3 R4, R4, R5, RZ ;  /* 0x0000000504047210 */ /* 0x004fe20007ffe0ff */
[----:B------:R-:W-:Y:S05]  /*20070*/  BRA.DIV ~URZ, `(.L_x_777) ;  /* 0x000020027f007947 */ /* 0x000fea000b800000 */
[----:B------:R-:W2:Y:S02]  /*20080*/  SHFL.UP PT, R0, R4, 0x2, RZ ;  /* 0x0440000004007989 */ /* 0x000ea400000e00ff */
[----:B--2---:R-:W-:-:S05]  /*20090*/  SEL R0, R0, RZ, P1 ;  /* 0x000000ff00007207 */ /* 0x004fca0000800000 */
[----:B------:R-:W-:-:S05]  /*200a0*/  IMAD.IADD R4, R4, 0x1, R0 ;  /* 0x0000000104047824 */ /* 0x000fca00078e0200 */
        /* <DEDUP_REMOVED lines=9> */
[----:B------:R2:W4:Y:S02]  /*20140*/  SHFL.IDX PT, R0, R4, 0x1f, 0x1f ;  /* 0x03e01f0004007f89 */ /* 0x00052400000e0000 */
.L_x_825:
[----:B----4-:R-:W-:Y:S01]  /*20150*/  IMAD R0, R0, c[0x0][0x538], RZ ;  /* 0x00014e0000007a24 */ /* 0x010fe200078e02ff */
[----:B------:R-:W-:Y:S04]  /*20160*/  BSSY B1, `(.L_x_778) ;  /* 0x00000c4000017945 */ /* 0x000fe80003800000 */
[----:B------:R-:W-:-:S04]  /*20170*/  IADD3 R8, R0, R8, RZ ;  /* 0x0000000800087210 */ /* 0x000fc80007ffe0ff */
[----:B---3--:R-:W-:-:S13]  /*20180*/  ISETP.GT.AND P0, PT, R8, R10, PT ;  /* 0x0000000a0800720c */ /* 0x008fda0003f04270 */
[----:B------:R-:W-:Y:S05]  /*20190*/  @P0 BRA `(.L_x_779) ;  /* 0x0000024000000947 */ /* 0x000fea0003800000 */
.L_x_783:
[----:B------:R-:W-:-:S04]  /*201a0*/  IADD3 R0, R247, 0x1f, RZ ;  /* 0x0000001ff7007810 */ /* 0x000fc80007ffe0ff */
[----:B------:R-:W-:-:S13]  /*201b0*/  ISETP.GE.AND P0, PT, R0, c[0x0][0x53c], PT ;  /* 0x00014f0000007a0c */ /* 0x000fda0003f06270 */
[----:B------:R-:W-:Y:S05]  /*201c0*/  @P0 BRA `(.L_x_780) ;  /* 0x00000b9000000947 */ /* 0x000fea0003800000 */
[----:B------:R-:W-:Y:S01]  /*201d0*/  MOV R247, R0 ;  /* 0x0000000000f77202 */ /* 0x000fe20000000f00 */
[----:B------:R-:W-:-:S03]  /*201e0*/  CS2R R6, SRZ ;  /* 0x0000000000067805 */ /* 0x000fc6000001ff00 */
[----:B------:R-:W-:-:S04]  /*201f0*/  IADD3 R0, R247, R13, RZ ;  /* 0x0000000df7007210 */ /* 0x000fc80007ffe0ff */
[----:B------:R-:W-:-:S13]  /*20200*/  ISETP.GE.OR P0, PT, R0, c[0x0][0x53c], !P6 ;  /* 0x00014f0000007a0c */ /* 0x000fda0007706670 */
[----:B--2---:R-:W-:Y:S02]  /*20210*/  @!P0 MOV R4, 0x4 ;  /* 0x0000000400048802 */ /* 0x004fe40000000f00 */
[----:B------:R-:W-:-:S03]  /*20220*/  @!P0 MOV R2, 0x4 ;  /* 0x0000000400028802 */ /* 0x000fc60000000f00 */
[----:B------:R-:W-:-:S04]  /*20230*/  @!P0 IMAD.WIDE R4, R0, R4, c[0x0][0x580] ;  /* 0x0001600000048625 */ /* 0x000fc800078e0204 */
[----:B------:R-:W-:Y:S01]  /*20240*/  @!P0 IMAD.WIDE R2, R0, R2, c[0x0][0x578] ;  /* 0x00015e0000028625 */ /* 0x000fe200078e0202 */
[----:B------:R-:W2:Y:S04]  /*20250*/  @!P0 LDG.E R6, [R4.64] ;  /* 0x0000000604068981 */ /* 0x000ea8000c1e1900 */
[----:B------:R-:W2:Y:S02]  /*20260*/  @!P0 LDG.E R7, [R2.64] ;  /* 0x0000000602078981 */ /* 0x000ea4000c1e1900 */
[----:B--2---:R-:W-:Y:S01]  /*20270*/  IMAD R0, R7, R6, RZ ;  /* 0x0000000607007224 */ /* 0x004fe200078e02ff */
[----:B------:R-:W-:Y:S05]  /*20280*/  BRA.DIV ~URZ, `(.L_x_781) ;  /* 0x00001fe27f007947 */ /* 0x000fea000b800000 */
[----:B------:R2:W3:Y:S02]  /*20290*/  SHFL.UP PT, R2, R0, 0x1, RZ ;  /* 0x0420000000027989 */ /* 0x0004e400000e00ff */
.L_x_826:
[----:B---3--:R-:W-:-:S04]  /*202a0*/  SEL R2, R2, RZ, P5 ;  /* 0x000000ff02027207 */ /* 0x008fc80002800000 */
        /* <DEDUP_REMOVED lines=14> */
[----:B------:R2:W3:Y:S02]  /*20390*/  SHFL.IDX PT, R0, R4, 0x1f, 0x1f ;  /* 0x03e01f0004007f89 */ /* 0x0004e400000e0000 */
.L_x_827:
[----:B---3--:R-:W-:-:S05]  /*203a0*/  IMAD R0, R0, c[0x0][0x538], RZ ;  /* 0x00014e0000007a24 */ /* 0x008fca00078e02ff */
[----:B------:R-:W-:-:S04]  /*203b0*/  IADD3 R8, R0, R8, RZ ;  /* 0x0000000800087210 */ /* 0x000fc80007ffe0ff */
[----:B------:R-:W-:-:S13]  /*203c0*/  ISETP.GT.AND P0, PT, R8, R10, PT ;  /* 0x0000000a0800720c */ /* 0x000fda0003f04270 */
[----:B-12---:R-:W-:Y:S05]  /*203d0*/  @!P0 BRA `(.L_x_783) ;  /* 0xfffffdc000008947 */ /* 0x006fea000383ffff */
.L_x_779:
[----:B------:R-:W-:-:S05]  /*203e0*/  IADD3 R8, -R0, R8, RZ ;  /* 0x0000000800087210 */ /* 0x000fca0007ffe1ff */
[----:B------:R-:W-:-:S05]  /*203f0*/  IMAD R0, R4, c[0x0][0x538], R8 ;  /* 0x00014e0004007a24 */ /* 0x000fca00078e0208 */
[----:B------:R-:W-:Y:S01]  /*20400*/  ISETP.GT.AND P0, PT, R0, R10, PT ;  /* 0x0000000a0000720c */ /* 0x000fe20003f04270 */
[----:B------:R-:W-:-:S12]  /*20410*/  BRA.DIV ~URZ, `(.L_x_784) ;  /* 0x000020727f007947 */ /* 0x000fd8000b800000 */
[----:B------:R-:W-:-:S04]  /*20420*/  VOTE.ANY R11, PT, !P0 ;  /* 0x00000000000b7806 */ /* 0x000fc800040e0100 */
.L_x_828:
[----:B------:R-:W3:Y:S02]  /*20430*/  POPC R0, R11 ;  /* 0x0000000b00007309 */ /* 0x000ee40000000000 */
[----:B---3--:R-:W-:Y:S01]  /*20440*/  IADD3 R247, R0, R247, RZ ;  /* 0x000000f700f77210 */ /* 0x008fe20007ffe0ff */
[----:B------:R-:W-:Y:S05]  /*20450*/  BRA.DIV ~URZ, `(.L_x_785) ;  /* 0x000020827f007947 */ /* 0x000fea000b800000 */
[----:B------:R3:W4:Y:S04]  /*20460*/  SHFL.IDX PT, R6, R6, R0, 0x1f ;  /* 0x00001f0006067589 */ /* 0x00072800000e0000 */
[----:B------:R3:W1:Y:S02]  /*20470*/  SHFL.IDX PT, R7, R7, R0, 0x1f ;  /* 0x00001f0007077589 */ /* 0x00066400000e0000 */
.L_x_829:
[----:B------:R-:W-:Y:S01]  /*20480*/  ISETP.NE.AND P0, PT, R11, RZ, PT ;  /* 0x000000ff0b00720c */ /* 0x000fe20003f05270 */
[----:B------:R-:W-:-:S12]  /*20490*/  BSSY B0, `(.L_x_786) ;  /* 0x0000005000007945 */ /* 0x000fd80003800000 */
[----:B------:R-:W-:Y:S05]  /*204a0*/  @!P0 BRA `(.L_x_787) ;  /* 0x0000003000008947 */ /* 0x000fea0003800000 */
[----:B---3--:R-:W-:Y:S01]  /*204b0*/  IADD3 R0, R0, -0x1, RZ ;  /* 0xffffffff00007810 */ /* 0x008fe20007ffe0ff */
[----:B------:R-:W-:Y:S05]  /*204c0*/  BRA.DIV ~URZ, `(.L_x_788) ;  /* 0x000020e27f007947 */ /* 0x000fea000b800000 */
[----:B------:R3:W2:Y:S02]  /*204d0*/  SHFL.IDX PT, R12, R4, R0, 0x1f ;  /* 0x00001f00040c7589 */ /* 0x0006a400000e0000 */
.L_x_787:
[----:B------:R-:W-:Y:S05]  /*204e0*/  BSYNC B0 ;  /* 0x0000000000007941 */ /* 0x000fea0003800000 */
.L_x_786:
[----:B-1----:R-:W-:Y:S01]  /*204f0*/  ISETP.NE.AND P0, PT, R7, 0x1, PT ;  /* 0x000000010700780c */ /* 0x002fe20003f05270 */
[----:B--2---:R-:W-:Y:S01]  /*20500*/  IMAD R244, R12, c[0x0][0x538], R8 ;  /* 0x00014e000cf47a24 */ /* 0x004fe200078e0208 */
[----:B------:R-:W-:Y:S04]  /*20510*/  BSSY B0, `(.L_x_789) ;  /* 0x0000081000007945 */ /* 0x000fe80003800000 */
[----:B------:R-:W-:-:S07]  /*20520*/  IADD3 R3, -R244, R10, RZ ;  /* 0x0000000af4037210 */ /* 0x000fce0007ffe1ff */
[----:B------:R-:W-:Y:S05]  /*20530*/  @!P0 BRA `(.L_x_790) ;  /* 0x000003e000008947 */ /* 0x000fea0003800000 */
[-C--:B----4-:R-:W-:Y:S01]  /*20540*/  IABS R2, R6.reuse ;  /* 0x0000000600027213 */ /* 0x090fe20000000000 */
[----:B------:R-:W-:Y:S01]  /*20550*/  IMAD.MOV.U32 R8, RZ, RZ, RZ ;  /* 0x000000ffff087224 */ /* 0x000fe200078e00ff */
[----:B------:R-:W-:Y:S02]  /*20560*/  IABS R10, R6 ;  /* 0x00000006000a7213 */ /* 0x000fe40000000000 */
[----:B---3--:R-:W1:Y:S08]  /*20570*/  I2F.RP R0, R2 ;  /* 0x0000000200007306 */ /* 0x008e700000209400 */
[----:B-1----:R-:W1:Y:S02]  /*20580*/  MUFU.RCP R0, R0 ;  /* 0x0000000000007308 */ /* 0x002e640000001000 */
[----:B-1----:R-:W-:-:S06]  /*20590*/  IADD3 R0, R0, 0xffffffe, RZ ;  /* 0x0ffffffe00007810 */ /* 0x002fcc0007ffe0ff */
[----:B------:R-:W1:Y:S02]  /*205a0*/  F2I.FTZ.U32.TRUNC.NTZ R9, R0 ;  /* 0x0000000000097305 */ /* 0x000e64000021f000 */
[----:B-1----:R-:W-:Y:S01]  /*205b0*/  IMAD.MOV R4, RZ, RZ, -R9 ;  /* 0x000000ffff047224 */ /* 0x002fe200078e0a09 */
[----:B------:R-:W-:-:S03]  /*205c0*/  IABS R0, R7 ;  /* 0x0000000700007213 */ /* 0x000fc60000000000 */
[----:B------:R-:W-:Y:S02]  /*205d0*/  IMAD.MOV.U32 R5, RZ, RZ, R4 ;  /* 0x000000ffff057224 */ /* 0x000fe400078e0004 */
[----:B------:R-:W-:Y:S01]  /*205e0*/  IMAD.MOV.U32 R4, RZ, RZ, R0 ;  /* 0x000000ffff047224 */ /* 0x000fe200078e0000 */
[----:B------:R-:W-:Y:S01]  /*205f0*/  IABS R0, R3 ;  /* 0x0000000300007213 */ /* 0x000fe20000000000 */
[----:B------:R-:W-:Y:S02]  /*20600*/  IMAD R5, R5, R2, RZ ;  /* 0x0000000205057224 */ /* 0x000fe400078e02ff */
[----:B------:R-:W1:Y:S02]  /*20610*/  I2F.RP R11, R4 ;  /* 0x00000004000b7306 */ /* 0x000e640000209400 */
[----:B------:R-:W-:Y:S01]  /*20620*/  IMAD.HI.U32 R9, R9, R5, R8 ;  /* 0x0000000509097227 */ /* 0x000fe200078e0008 */
[----:B------:R-:W-:-:S03]  /*20630*/  MOV R5, R0 ;  /* 0x0000000000057202 */ /* 0x000fc60000000f00 */
[----:B------:R-:W-:-:S04]  /*20640*/  IMAD.MOV R0, RZ, RZ, -R10 ;  /* 0x000000ffff007224 */ /* 0x000fc800078e0a0a */
[----:B------:R-:W-:Y:S02]  /*20650*/  IMAD.MOV.U32 R8, RZ, RZ, R0 ;  /* 0x000000ffff087224 */ /* 0x000fe400078e0000 */
[----:B------:R-:W-:-:S04]  /*20660*/  IMAD.HI.U32 R0, R9, R5, RZ ;  /* 0x0000000509007227 */ /* 0x000fc800078e00ff */
[----:B------:R-:W-:Y:S02]  /*20670*/  IMAD R5, R0, R8, R5 ;  /* 0x0000000800057224 */ /* 0x000fe400078e0205 */
[----:B-1----:R-:W1:Y:S03]  /*20680*/  MUFU.RCP R8, R11 ;  /* 0x0000000b00087308 */ /* 0x002e660000001000 */
[----:B------:R-:W-:Y:S02]  /*20690*/  ISETP.GT.U32.AND P0, PT, R2, R5, PT ;  /* 0x000000050200720c */ /* 0x000fe40003f04070 */
[----:B-1----:R-:W-:-:S11]  /*206a0*/  IADD3 R8, R8, 0xffffffe, RZ ;  /* 0x0ffffffe08087810 */ /* 0x002fd60007ffe0ff */
[----:B------:R-:W-:Y:S01]  /*206b0*/  @!P0 IMAD.IADD R5, R5, 0x1, -R2 ;  /* 0x0000000105058824 */ /* 0x000fe200078e0a02 */
[----:B------:R-:W-:Y:S01]  /*206c0*/  @!P0 IADD3 R0, R0, 0x1, RZ ;  /* 0x0000000100008810 */ /* 0x000fe20007ffe0ff */
[----:B------:R-:W1:Y:S01]  /*206d0*/  F2I.FTZ.U32.TRUNC.NTZ R9, R8 ;  /* 0x0000000800097305 */ /* 0x000e62000021f000 */
[----:B------:R-:W-:Y:S02]  /*206e0*/  ISETP.NE.AND P0, PT, R6, RZ, PT ;  /* 0x000000ff0600720c */ /* 0x000fe40003f05270 */
[----:B------:R-:W-:Y:S02]  /*206f0*/  ISETP.GE.U32.AND P2, PT, R5, R2, PT ;  /* 0x000000020500720c */ /* 0x000fe40003f46070 */
[----:B------:R-:W-:-:S04]  /*20700*/  LOP3.LUT R2, R3, R6, RZ, 0x3c, !PT ;  /* 0x0000000603027212 */ /* 0x000fc800078e3cff */
[----:B------:R-:W-:-:S07]  /*20710*/  ISETP.GE.AND P1, PT, R2, RZ, PT ;  /* 0x000000ff0200720c */ /* 0x000fce0003f26270 */
[----:B------:R-:W-:Y:S02]  /*20720*/  @P2 IADD3 R0, R0, 0x1, RZ ;  /* 0x0000000100002810 */ /* 0x000fe40007ffe0ff */
[----:B-1----:R-:W-:Y:S02]  /*20730*/  IADD3 R2, RZ, -R9, RZ ;  /* 0x80000009ff027210 */ /* 0x002fe40007ffe0ff */
[----:B------:R-:W-:Y:S02]  /*20740*/  MOV R8, RZ ;  /* 0x000000ff00087202 */ /* 0x000fe40000000f00 */
[----:B------:R-:W-:Y:S01]  /*20750*/  @!P1 IMAD.MOV R0, RZ, RZ, -R0 ;  /* 0x000000ffff009224 */ /* 0x000fe200078e0a00 */
[----:B------:R-:W-:Y:S01]  /*20760*/  @!P0 LOP3.LUT R0, RZ, R6, RZ, 0x33, !PT ;  /* 0x00000006ff008212 */ /* 0x000fe200078e33ff */
[----:B------:R-:W-:Y:S01]  /*20770*/  IMAD.MOV.U32 R5, RZ, RZ, R2 ;  /* 0x000000ffff057224 */ /* 0x000fe200078e0002 */
[----:B------:R-:W-:Y:S02]  /*20780*/  IABS R2, R7 ;  /* 0x0000000700027213 */ /* 0x000fe40000000000 */
[----:B------:R-:W-:Y:S01]  /*20790*/  IABS R11, R0 ;  /* 0x00000000000b7213 */ /* 0x000fe20000000000 */
[----:B------:R-:W-:-:S02]  /*207a0*/  IMAD R5, R5, R4, RZ ;  /* 0x0000000405057224 */ /* 0x000fc400078e02ff */
        /* <DEDUP_REMOVED lines=10> */
[----:B------:R-:W-:Y:S01]  /*20850*/  ISETP.GE.U32.AND P2, PT, R5, R4, PT ;  /* 0x000000040500720c */ /* 0x000fe20003f46070 */
[----:B------:R-:W-:Y:S01]  /*20860*/  IMAD.MOV R5, RZ, RZ, -R0 ;  /* 0x000000ffff057224 */ /* 0x000fe200078e0a00 */
        /* <DEDUP_REMOVED lines=11> */
.L_x_790:
[----:B---3--:R-:W-:-:S04]  /*20920*/  IMAD.MOV.U32 R4, RZ, RZ, 0x4 ;  /* 0x00000004ff047424 */ /* 0x008fc800078e00ff */
[----:B------:R-:W-:-:S05]  /*20930*/  IMAD.WIDE R4, R247, R4, c[0x0][0x590] ;  /* 0x00016400f7047625 */ /* 0x000fca00078e0204 */
[----:B------:R1:W2:Y:S01]  /*20940*/  LDG.E R7, [R4.64] ;  /* 0x0000000604077981 */ /* 0x0002a2000c1e1900 */
[----:B------:R-:W-:Y:S01]  /*20950*/  IABS R2, R3 ;  /* 0x0000000300027213 */ /* 0x000fe20000000000 */
[----:B-1----:R-:W-:Y:S02]  /*20960*/  IMAD.MOV.U32 R4, RZ, RZ, RZ ;  /* 0x000000ffff047224 */ /* 0x002fe400078e00ff */
[----:B--2-4-:R-:W-:-:S05]  /*20970*/  IMAD R11, R7, R6, RZ ;  /* 0x00000006070b7224 */ /* 0x014fca00078e02ff */
        /* <DEDUP_REMOVED lines=8> */
[----:B------:R-:W-:-:S04]  /*20a00*/  IMAD R0, R0, R8, RZ ;  /* 0x0000000800007224 */ /* 0x000fc800078e02ff */
[----:B------:R-:W-:-:S04]  /*20a10*/  IMAD.HI.U32 R0, R5, R0, R4 ;  /* 0x0000000005007227 */ /* 0x000fc800078e0004 */
[----:B------:R-:W-:Y:S02]  /*20a20*/  IMAD.MOV R4, RZ, RZ, -R9 ;  /* 0x000000ffff047224 */ /* 0x000fe400078e0a09 */
[----:B------:R-:W-:-:S04]  /*20a30*/  IMAD.HI.U32 R0, R0, R2, RZ ;  /* 0x0000000200007227 */ /* 0x000fc800078e00ff */
[----:B------:R-:W-:-:S05]  /*20a40*/  IMAD R2, R0, R4, R2 ;  /* 0x0000000400027224 */ /* 0x000fca00078e0202 */
[----:B------:R-:W-:-:S13]  /*20a50*/  ISETP.GT.U32.AND P0, PT, R8, R2, PT ;  /* 0x000000020800720c */ /* 0x000fda0003f04070 */
[-C--:B------:R-:W-:Y:S02]  /*20a60*/  @!P0 IADD3 R2, R2, -R8.reuse, RZ ;  /* 0x8000000802028210 */ /* 0x080fe40007ffe0ff */
[----:B------:R-:W-:Y:S02]  /*20a70*/  @!P0 IADD3 R0, R0, 0x1, RZ ;  /* 0x0000000100008810 */ /* 0x000fe40007ffe0ff */
[----:B------:R-:W-:Y:S01]  /*20a80*/  ISETP.GE.U32.AND P2, PT, R2, R8, PT ;  /* 0x000000080200720c */ /* 0x000fe20003f46070 */
[----:B------:R-:W-:Y:S01]  /*20a90*/  IMAD.MOV.U32 R8, RZ, RZ, RZ ;  /* 0x000000ffff087224 */ /* 0x000fe200078e00ff */
[----:B------:R-:W-:Y:S02]  /*20aa0*/  LOP3.LUT R2, R3, R11, RZ, 0x3c, !PT ;  /* 0x0000000b03027212 */ /* 0x000fe400078e3cff */
[----:B------:R-:W-:Y:S02]  /*20ab0*/  ISETP.NE.AND P0, PT, R11, RZ, PT ;  /* 0x000000ff0b00720c */ /* 0x000fe40003f05270 */
[----:B------:R-:W-:-:S07]  /*20ac0*/  ISETP.GE.AND P1, PT, R2, RZ, PT ;  /* 0x000000ff0200720c */ /* 0x000fce0003f26270 */
[----:B------:R-:W-:-:S05]  /*20ad0*/  @P2 IADD3 R0, R0, 0x1, RZ ;  /* 0x0000000100002810 */ /* 0x000fca0007ffe0ff */
[----:B------:R-:W-:-:S04]  /*20ae0*/  IMAD.MOV.U32 R2, RZ, RZ, R0 ;  /* 0x000000ffff027224 */ /* 0x000fc800078e0000 */
[----:B------:R-:W-:Y:S01]  /*20af0*/  @!P1 IMAD.MOV R2, RZ, RZ, -R2 ;  /* 0x000000ffff029224 */ /* 0x000fe200078e0a02 */
[----:B------:R-:W-:-:S05]  /*20b00*/  @!P0 LOP3.LUT R2, RZ, R11, RZ, 0x33, !PT ;  /* 0x0000000bff028212 */ /* 0x000fca00078e33ff */
[----:B------:R-:W-:Y:S02]  /*20b10*/  IMAD R10, R7, R2, RZ ;  /* 0x00000002070a7224 */ /* 0x000fe400078e02ff */
[----:B------:R-:W-:-:S03]  /*20b20*/  IMAD.MOV R2, RZ, RZ, -R2 ;  /* 0x000000ffff027224 */ /* 0x000fc600078e0a02 */
[----:B------:R-:W-:-:S04]  /*20b30*/  IADD3 R0, -R10, c[0x0][0x538], RZ ;  /* 0x00014e000a007a10 */ /* 0x000fc80007ffe1ff */
[----:B------:R-:W-:-:S04]  /*20b40*/  IMNMX R0, R7, R0, PT ;  /* 0x0000000007007217 */ /* 0x000fc80003800200 */
[----:B------:R-:W-:-:S04]  /*20b50*/  IABS R4, R0 ;  /* 0x0000000000047213 */ /* 0x000fc80000000000 */
[----:B------:R-:W1:Y:S08]  /*20b60*/  I2F.RP R5, R4 ;  /* 0x0000000400057306 */ /* 0x000e700000209400 */
[----:B-1----:R-:W1:Y:S02]  /*20b70*/  MUFU.RCP R5, R5 ;  /* 0x0000000500057308 */ /* 0x002e640000001000 */
[----:B-1----:R-:W-:-:S06]  /*20b80*/  IADD3 R5, R5, 0xffffffe, RZ ;  /* 0x0ffffffe05057810 */ /* 0x002fcc0007ffe0ff */
[----:B------:R-:W1:Y:S02]  /*20b90*/  F2I.FTZ.U32.TRUNC.NTZ R9, R5 ;  /* 0x0000000500097305 */ /* 0x000e64000021f000 */
[----:B-1----:R-:W-:Y:S02]  /*20ba0*/  IMAD.MOV R7, RZ, RZ, -R9 ;  /* 0x000000ffff077224 */ /* 0x002fe400078e0a09 */
[----:B------:R-:W-:-:S03]  /*20bb0*/  IMAD R5, R11, R2, R3 ;  /* 0x000000020b057224 */ /* 0x000fc600078e0203 */
[----:B------:R-:W-:Y:S02]  /*20bc0*/  MOV R2, R7 ;  /* 0x0000000700027202 */ /* 0x000fe40000000f00 */
[----:B------:R-:W-:Y:S02]  /*20bd0*/  IABS R7, R0 ;  /* 0x0000000000077213 */ /* 0x000fe40000000000 */
[----:B------:R-:W-:Y:S01]  /*20be0*/  IABS R3, R5 ;  /* 0x0000000500037213 */ /* 0x000fe20000000000 */
[----:B------:R-:W-:-:S04]  /*20bf0*/  IMAD R2, R2, R4, RZ ;  /* 0x0000000402027224 */ /* 0x000fc800078e02ff */
[----:B------:R-:W-:-:S04]  /*20c00*/  IMAD.HI.U32 R8, R9, R2, R8 ;  /* 0x0000000209087227 */ /* 0x000fc800078e0008 */
[----:B------:R-:W-:-:S04]  /*20c10*/  IMAD.MOV R2, RZ, RZ, -R7 ;  /* 0x000000ffff027224 */ /* 0x000fc800078e0a07 */
        /* <DEDUP_REMOVED lines=16> */
.L_x_791:
[----:B------:R-:W-:Y:S05]  /*20d20*/  BSYNC B0 ;  /* 0x0000000000007941 */ /* 0x000fea0003800000 */
.L_x_789:
[----:B------:R-:W-:-:S04]  /*20d30*/  LOP3.LUT R2, RZ, R2, RZ, 0x33, !PT ;  /* 0x00000002ff027212 */ /* 0x000fc800078e33ff */
[----:B------:R-:W-:Y:S01]  /*20d40*/  IADD3 R245, R2, R6, RZ ;  /* 0x0000000602f57210 */ /* 0x000fe20007ffe0ff */
[----:B------:R-:W-:Y:S05]  /*20d50*/  BRA `(.L_x_792) ;  /* 0x0000004000007947 */ /* 0x000fea0003800000 */
.L_x_780:
[----:B------:R-:W-:Y:S01]  /*20d60*/  IMAD.MOV.U32 R244, RZ, RZ, R10 ;  /* 0x000000fffff47224 */ /* 0x000fe200078e000a */
[----:B------:R-:W-:Y:S01]  /*20d70*/  MOV R246, RZ ;  /* 0x000000ff00f67202 */ /* 0x000fe20000000f00 */
[----:B------:R-:W-:Y:S01]  /*20d80*/  IMAD.MOV.U32 R245, RZ, RZ, RZ ;  /* 0x000000fffff57224 */ /* 0x000fe200078e00ff */
[----:B------:R-:W-:Y:S02]  /*20d90*/  MOV R247, c[0x0][0x53c] ;  /* 0x00014f0000f77a02 */ /* 0x000fe40000000f00 */
.L_x_792:
[----:B------:R-:W-:Y:S05]  /*20da0*/  BSYNC B1 ;  /* 0x0000000000017941 */ /* 0x000fea0003800000 */
.L_x_778:
[----:B------:R-:W-:Y:S01]  /*20db0*/  WARPSYNC 0xffffffff ;  /* 0xffffffff00007948 */ /* 0x000fe20003800000 */
[----:B------:R-:W-:Y:S01]  /*20dc0*/  BAR.SYNC.DEFER_BLOCKING 0x4, 0x100 ;  /* 0x0104000000007b1d */ /* 0x000fe20000010000 */
[----:B------:R-:W-:-:S13]  /*20dd0*/  ISETP.NE.AND P0, PT, R13, RZ, PT ;  /* 0x000000ff0d00720c */ /* 0x000fda0003f05270 */
[----:B------:R3:W-:Y:S04]  /*20de0*/  @!P0 STS.128 [0x18100], R244 ;  /* 0x018100f4ff008388 */ /* 0x0007e80000000c00 */
[----:B------:R-:W-:Y:S06]  /*20df0*/  BAR.ARV 0x5, 0x100 ;  /* 0x0144000000007b1d */ /* 0x000fec0000002000 */
.L_x_773:
[----:B--2---:R-:W-:-:S13]  /*20e00*/  ISETP.GE.AND P0, PT, R247, c[0x0][0x53c], PT ;  /* 0x00014f00f7007a0c */ /* 0x004fda0003f06270 */
[----:B-1-34-:R-:W-:Y:S01]  /*20e10*/  @P0 CALL.REL.NOINC `(.L_x_793) ;  /* 0x0000001000000944 */ /* 0x01afe20003c00000 */
[----:B------:R-:W-:Y:S05]  /*20e20*/  BRA `(.L_x_794) ;  /* 0xfffe0b1000007947 */ /* 0x000fea000383ffff */
.L_x_793:
[----:B------:R-:W-:Y:S05]  /*20e30*/  EXIT ;  /* 0x000000000000794d */ /* 0x000fea0003800000 */
.L_x_574:
[----:B------:R-:W-:Y:S01]  /*20e40*/  IMAD.MOV.U32 R0, RZ, RZ, R4 ;  /* 0x000000ffff007224 */ /* 0x000fe200078e0004 */
[----:B------:R-:W-:Y:S02]  /*20e50*/  MOV R2, 0x1 ;  /* 0x0000000100027802 */ /* 0x000fe40000000f00 */
[----:B------:R-:W-:Y:S02]  /*20e60*/  MOV R3, 0x20e80 ;  /* 0x00020e8000037802 */ /* 0x000fe40000000f00 */
[----:B--2---:R-:W-:Y:S05]  /*20e70*/  CALL.REL.NOINC `($__internal_14_$__cuda_sm70_shflsync_up_p) ;  /* 0x0000184000007944 */ /* 0x004fea0003c00000 */
[----:B------:R-:W-:Y:S01]  /*20e80*/  MOV R0, R5 ;  /* 0x0000000500007202 */ /* 0x000fe20000000f00 */
[----:B------:R-:W-:Y:S05]  /*20e90*/  BRA `(.L_x_795) ;  /* 0xfffdf5c000007947 */ /* 0x000fea000383ffff */
.L_x_575:
[----:B------:R-:W-:Y:S01]  /*20ea0*/  IMAD.MOV.U32 R0, RZ, RZ, R4 ;  /* 0x000000ffff007224 */ /* 0x000fe200078e0004 */
[----:B------:R-:W-:Y:S02]  /*20eb0*/  MOV R2, 0x2 ;  /* 0x0000000200027802 */ /* 0x000fe40000000f00 */
[----:B------:R-:W-:Y:S02]  /*20ec0*/  MOV R3, 0x20ee0 ;  /* 0x00020ee000037802 */ /* 0x000fe40000000f00 */
[----:B--2---:R-:W-:Y:S05]  /*20ed0*/  CALL.REL.NOINC `($__internal_14_$__cuda_sm70_shflsync_up_p) ;  /* 0x000017e000007944 */ /* 0x004fea0003c00000 */
[----:B------:R-:W-:Y:S02]  /*20ee0*/  SEL R5, R5, RZ, P4 ;  /* 0x000000ff05057207 */ /* 0x000fe40002000000 */
[----:B------:R-:W-:Y:S02]  /*20ef0*/  MOV R2, 0x4 ;  /* 0x0000000400027802 */ /* 0x000fe40000000f00 */
[----:B------:R-:W-:Y:S01]  /*20f00*/  MOV R3, 0x20f40 ;  /* 0x00020f4000037802 */ /* 0x000fe20000000f00 */
[----:B------:R-:W-:-:S04]  /*20f10*/  IMAD.IADD R4, R4, 0x1, R5 ;  /* 0x0000000104047824 */ /* 0x000fc800078e0205 */
[----:B------:R-:W-:Y:S02]  /*20f20*/  IMAD.MOV.U32 R0, RZ, RZ, R4 ;  /* 0x000000ffff007224 */ /* 0x000fe400078e0004 */
[----:B------:R-:W-:Y:S05]  /*20f30*/  CALL.REL.NOINC `($__internal_14_$__cuda_sm70_shflsync_up_p) ;  /* 0x0000178000007944 */ /* 0x000fea0003c00000 */
        /* <DEDUP_REMOVED lines=15> */
[----:B------:R-:W-:Y:S02]  /*21030*/  IMAD.IADD R4, R4, 0x1, R5 ;  /* 0x0000000104047824 */ /* 0x000fe400078e0205 */
[----:B------:R-:W-:Y:S02]  /*21040*/  IMAD.MOV.U32 R5, RZ, RZ, 0x1f ;  /* 0x0000001fff057424 */ /* 0x000fe400078e00ff */
[----:B------:R-:W-:Y:S02]  /*21050*/  IMAD.MOV.U32 R9, RZ, RZ, R4 ;  /* 0x000000ffff097224 */ /* 0x000fe400078e0004 */
[----:B------:R-:W-:Y:S05]  /*21060*/  CALL.REL.NOINC `($__internal_13_$__cuda_sm70_shflsync_idx_p) ;  /* 0x0000160000007944 */ /* 0x000fea0003c00000 */
[----:B------:R-:W-:Y:S01]  /*21070*/  MOV R0, R5 ;  /* 0x0000000500007202 */ /* 0x000fe20000000f00 */
[----:B------:R-:W-:Y:S05]  /*21080*/  BRA `(.L_x_796) ;  /* 0xfffdf4d000007947 */ /* 0x000fea000383ffff */
.L_x_577:
[----:B------:R-:W-:Y:S02]  /*21090*/  SEL R0, RZ, 0x1, P0 ;  /* 0x00000001ff007807 */ /* 0x000fe40000000000 */
[----:B------:R-:W-:-:S02]  /*210a0*/  MOV R2, 0x210c0 ;  /* 0x000210c000027802 */ /* 0x000fc40000000f00 */
[----:B--2---:R-:W-:Y:S05]  /*210b0*/  CALL.REL.NOINC `($__internal_15_$__cuda_sm70_votesync_ballot) ;  /* 0x0000167000007944 */ /* 0x004fea0003c00000 */
[----:B------:R-:W-:Y:S01]  /*210c0*/  MOV R7, R0 ;  /* 0x0000000000077202 */ /* 0x000fe20000000f00 */
[----:B------:R-:W-:Y:S05]  /*210d0*/  BRA `(.L_x_797) ;  /* 0xfffdf51000007947 */ /* 0x000fea000383ffff */
.L_x_578:
[----:B------:R-:W-:Y:S01]  /*210e0*/  IMAD.MOV.U32 R9, RZ, RZ, R10 ;  /* 0x000000ffff097224 */ /* 0x000fe200078e000a */
[----:B------:R-:W-:Y:S01]  /*210f0*/  MOV R5, R0 ;  /* 0x0000000000057202 */ /* 0x000fe20000000f00 */
[----:B------:R-:W-:Y:S01]  /*21100*/  IMAD.MOV.U32 R3, RZ, RZ, 0x1f ;  /* 0x0000001fff037424 */ /* 0x000fe200078e00ff */
[----:B------:R-:W-:-:S02]  /*21110*/  MOV R2, 0x21130 ;  /* 0x0002113000027802 */ /* 0x000fc40000000f00 */
[----:B------:R-:W-:Y:S05]  /*21120*/  CALL.REL.NOINC `($__internal_13_$__cuda_sm70_shflsync_idx_p) ;  /* 0x0000154000007944 */ /* 0x000fea0003c00000 */
[----:B------:R-:W-:Y:S01]  /*21130*/  IMAD.MOV.U32 R245, RZ, RZ, R5 ;  /* 0x000000fffff57224 */ /* 0x000fe200078e0005 */
[----:B------:R-:W-:Y:S01]  /*21140*/  MOV R9, R8 ;  /* 0x0000000800097202 */ /* 0x000fe20000000f00 */
[----:B------:R-:W-:Y:S01]  /*21150*/  IMAD.MOV.U32 R6, RZ, RZ, RZ ;  /* 0x000000ffff067224 */ /* 0x000fe200078e00ff */
[----:B------:R-:W-:Y:S01]  /*21160*/  MOV R5, R0 ;  /* 0x0000000000057202 */ /* 0x000fe20000000f00 */
[----:B------:R-:W-:Y:S01]  /*21170*/  IMAD.MOV.U32 R3, RZ, RZ, 0x1f ;  /* 0x0000001fff037424 */ /* 0x000fe200078e00ff */
[----:B------:R-:W-:-:S02]  /*21180*/  MOV R2, 0x211a0 ;  /* 0x000211a000027802 */ /* 0x000fc40000000f00 */
[----:B------:R-:W-:Y:S05]  /*21190*/  CALL.REL.NOINC `($__internal_13_$__cuda_sm70_shflsync_idx_p) ;  /* 0x000014d000007944 */ /* 0x000fea0003c00000 */
[----:B------:R-:W-:Y:S01]  /*211a0*/  MOV R10, R5 ;  /* 0x00000005000a7202 */ /* 0x000fe20000000f00 */
[----:B------:R-:W-:Y:S05]  /*211b0*/  BRA `(.L_x_798) ;  /* 0xfffdf49000007947 */ /* 0x000fea000383ffff */
.L_x_581:
[----:B------:R-:W-:Y:S01]  /*211c0*/  IMAD.MOV.U32 R9, RZ, RZ, R4 ;  /* 0x000000ffff097224 */ /* 0x000fe200078e0004 */
[----:B------:R-:W-:-:S02]  /*211d0*/  MOV R3, 0x1f ;  /* 0x0000001f00037802 */ /* 0x000fc40000000f00 */
[----:B------:R-:W-:Y:S02]  /*211e0*/  MOV R2, 0x21200 ;  /* 0x0002120000027802 */ /* 0x000fe40000000f00 */
[----:B-123--:R-:W-:Y:S05]  /*211f0*/  CALL.REL.NOINC `($__internal_13_$__cuda_sm70_shflsync_idx_p) ;  /* 0x0000147000007944 */ /* 0x00efea0003c00000 */
[----:B------:R-:W-:Y:S01]  /*21200*/  MOV R6, R5 ;  /* 0x0000000500067202 */ /* 0x000fe20000000f00 */
[----:B------:R-:W-:Y:S05]  /*21210*/  BRA `(.L_x_580) ;  /* 0xfffdf49000007947 */ /* 0x000fea000383ffff */
.L_x_636:
[----:B-1----:R-:W-:Y:S01]  /*21220*/  IMAD.MOV.U32 R9, RZ, RZ, R12 ;  /* 0x000000ffff097224 */ /* 0x002fe200078e000c */
[----:B------:R-:W-:Y:S01]  /*21230*/  MOV R5, RZ ;  /* 0x000000ff00057202 */ /* 0x000fe20000000f00 */
[----:B------:R-:W-:Y:S01]  /*21240*/  IMAD.MOV.U32 R3, RZ, RZ, 0x181f ;  /* 0x0000181fff037424 */ /* 0x000fe200078e00ff */
[----:B------:R-:W-:Y:S02]  /*21250*/  MOV R2, 0x21270 ;  /* 0x0002127000027802 */ /* 0x000fe40000000f00 */
[----:B-----5:R-:W-:Y:S05]  /*21260*/  CALL.REL.NOINC `($__internal_13_$__cuda_sm70_shflsync_idx_p) ;  /* 0x0000140000007944 */ /* 0x020fea0003c00000 */
[----:B------:R-:W-:Y:S01]  /*21270*/  MOV R10, R5 ;  /* 0x00000005000a7202 */ /* 0x000fe20000000f00 */
[----:B------:R-:W-:Y:S05]  /*21280*/  BRA `(.L_x_799) ;  /* 0xfffe719000007947 */ /* 0x000fea000383ffff */
.L_x_637:
[----:B------:R-:W-:Y:S01]  /*21290*/  IMAD.MOV.U32 R9, RZ, RZ, R15 ;  /* 0x000000ffff097224 */ /* 0x000fe200078e000f */
[----:B------:R-:W-:Y:S01]  /*212a0*/  MOV R5, RZ ;  /* 0x000000ff00057202 */ /* 0x000fe20000000f00 */
[----:B------:R-:W-:Y:S01]  /*212b0*/  IMAD.MOV.U32 R3, RZ, RZ, 0x181f ;  /* 0x0000181fff037424 */ /* 0x000fe200078e00ff */
[----:B------:R-:W-:Y:S02]  /*212c0*/  MOV R2, 0x212e0 ;  /* 0x000212e000027802 */ /* 0x000fe40000000f00 */
[----:B-12--5:R-:W-:Y:S05]  /*212d0*/  CALL.REL.NOINC `($__internal_13_$__cuda_sm70_shflsync_idx_p) ;  /* 0x0000139000007944 */ /* 0x026fea0003c00000 */
[----:B------:R-:W-:Y:S01]  /*212e0*/  MOV R0, R5 ;  /* 0x0000000500007202 */ /* 0x000fe20000000f00 */
[----:B------:R-:W-:Y:S05]  /*212f0*/  BRA `(.L_x_800) ;  /* 0xfffe714000007947 */ /* 0x000fea000383ffff */
.L_x_640:
[----:B--2---:R-:W-:Y:S01]  /*21300*/  IMAD.MOV.U32 R9, RZ, RZ, R12 ;  /* 0x000000ffff097224 */ /* 0x004fe200078e000c */
[----:B------:R-:W-:Y:S01]  /*21310*/  MOV R5, 0x1 ;  /* 0x0000000100057802 */ /* 0x000fe20000000f00 */
[----:B------:R-:W-:Y:S01]  /*21320*/  IMAD.MOV.U32 R3, RZ, RZ, 0x181f ;  /* 0x0000181fff037424 */ /* 0x000fe200078e00ff */
[----:B------:R-:W-:-:S02]  /*21330*/  MOV R2, 0x21350 ;  /* 0x0002135000027802 */ /* 0x000fc40000000f00 */
[----:B-1-345:R-:W-:Y:S05]  /*21340*/  CALL.REL.NOINC `($__internal_13_$__cuda_sm70_shflsync_idx_p) ;  /* 0x0000132000007944 */ /* 0x03afea0003c00000 */
[----:B------:R-:W-:Y:S01]  /*21350*/  IMAD.MOV.U32 R10, RZ, RZ, R5 ;  /* 0x000000ffff0a7224 */ /* 0x000fe200078e0005 */
[----:B------:R-:W-:Y:S01]  /*21360*/  MOV R5, 0x1 ;  /* 0x0000000100057802 */ /* 0x000fe20000000f00 */
[----:B------:R-:W-:Y:S01]  /*21370*/  IMAD.MOV.U32 R9, RZ, RZ, R15 ;  /* 0x000000ffff097224 */ /* 0x000fe200078e000f */
[----:B------:R-:W-:-:S02]  /*21380*/  MOV R3, 0x181f ;  /* 0x0000181f00037802 */ /* 0x000fc40000000f00 */
[----:B------:R-:W-:Y:S02]  /*21390*/  MOV R2, 0x213b0 ;  /* 0x000213b000027802 */ /* 0x000fe40000000f00 */
[----:B------:R-:W-:Y:S05]  /*213a0*/  CALL.REL.NOINC `($__internal_13_$__cuda_sm70_shflsync_idx_p) ;  /* 0x000012c000007944 */ /* 0x000fea0003c00000 */
[----:B------:R-:W-:Y:S01]  /*213b0*/  MOV R0, R5 ;  /* 0x0000000500007202 */ /* 0x000fe20000000f00 */
[----:B------:R-:W-:Y:S05]  /*213c0*/  BRA `(.L_x_801) ;  /* 0xfffe71f000007947 */ /* 0x000fea000383ffff */
.L_x_643:
[----:B-1----:R-:W-:Y:S01]  /*213d0*/  IMAD.MOV.U32 R9, RZ, RZ, R12 ;  /* 0x000000ffff097224 */ /* 0x002fe200078e000c */
[----:B------:R-:W-:Y:S01]  /*213e0*/  MOV R5, 0x2 ;  /* 0x0000000200057802 */ /* 0x000fe20000000f00 */
[----:B------:R-:W-:Y:S01]  /*213f0*/  IMAD.MOV.U32 R3, RZ, RZ, 0x181f ;  /* 0x0000181fff037424 */ /* 0x000fe200078e00ff */
[----:B------:R-:W-:Y:S02]  /*21400*/  MOV R2, 0x21420 ;  /* 0x0002142000027802 */ /* 0x000fe40000000f00 */
[----:B--2345:R-:W-:Y:S05]  /*21410*/  CALL.REL.NOINC `($__internal_13_$__cuda_sm70_shflsync_idx_p) ;  /* 0x0000125000007944 */ /* 0x03cfea0003c00000 */
[----:B------:R-:W-:Y:S01]  /*21420*/  MOV R10, R5 ;  /* 0x00000005000a7202 */ /* 0x000fe20000000f00 */
[----:B------:R-:W-:Y:S05]  /*21430*/  BRA `(.L_x_802) ;  /* 0xfffe72d000007947 */ /* 0x000fea000383ffff */
.L_x_644:
[----:B------:R-:W-:Y:S01]  /*21440*/  IMAD.MOV.U32 R9, RZ, RZ, R15 ;  /* 0x000000ffff097224 */ /* 0x000fe200078e000f */
[----:B------:R-:W-:Y:S01]  /*21450*/  MOV R5, 0x2 ;  /* 0x0000000200057802 */ /* 0x000fe20000000f00 */
[----:B------:R-:W-:Y:S01]  /*21460*/  IMAD.MOV.U32 R3, RZ, RZ, 0x181f ;  /* 0x0000181fff037424 */ /* 0x000fe200078e00ff */
[----:B------:R-:W-:Y:S02]  /*21470*/  MOV R2, 0x21490 ;  /* 0x0002149000027802 */ /* 0x000fe40000000f00 */
[----:B-12345:R-:W-:Y:S05]  /*21480*/  CALL.REL.NOINC `($__internal_13_$__cuda_sm70_shflsync_idx_p) ;  /* 0x000011e000007944 */ /* 0x03efea0003c00000 */
[----:B------:R-:W-:Y:S01]  /*21490*/  MOV R0, R5 ;  /* 0x0000000500007202 */ /* 0x000fe20000000f00 */
[----:B------:R-:W-:Y:S05]  /*214a0*/  BRA `(.L_x_803) ;  /* 0xfffe728000007947 */ /* 0x000fea000383ffff */
.L_x_647:
[----:B-1----:R-:W-:Y:S01]  /*214b0*/  IMAD.MOV.U32 R9, RZ, RZ, R12 ;  /* 0x000000ffff097224 */ /* 0x002fe200078e000c */
[----:B------:R-:W-:Y:S01]  /*214c0*/  MOV R5, 0x3 ;  /* 0x0000000300057802 */ /* 0x000fe20000000f00 */
[----:B------:R-:W-:Y:S01]  /*214d0*/  IMAD.MOV.U32 R3, RZ, RZ, 0x181f ;  /* 0x0000181fff037424 */ /* 0x000fe200078e00ff */
[----:B------:R-:W-:-:S02]  /*214e0*/  MOV R2, 0x21500 ;  /* 0x0002150000027802 */ /* 0x000fc40000000f00 */
[----:B--2345:R-:W-:Y:S05]  /*214f0*/  CALL.REL.NOINC `($__internal_13_$__cuda_sm70_shflsync_idx_p) ;  /* 0x0000117000007944 */ /* 0x03cfea0003c00000 */
        /* <DEDUP_REMOVED lines=8> */
.L_x_732:
[----:B------:R-:W-:Y:S01]  /*21580*/  IMAD.MOV.U32 R2, RZ, RZ, R233 ;  /* 0x000000ffff027224 */ /* 0x000fe200078e00e9 */
[----:B------:R-:W-:Y:S02]  /*21590*/  MOV R5, 0x2 ;  /* 0x0000000200057802 */ /* 0x000fe40000000f00 */
[----:B------:R-:W-:Y:S02]  /*215a0*/  MOV R3, 0x215c0 ;  /* 0x000215c000037802 */ /* 0x000fe40000000f00 */
[----:B------:R-:W-:Y:S05]  /*215b0*/  CALL.REL.NOINC `($__internal_12_$__cuda_sm70_shflsync_bfly_p) ;  /* 0x0000106000007944 */ /* 0x000fea0003c00000 */
[----:B------:R-:W-:Y:S01]  /*215c0*/  MOV R0, R5 ;  /* 0x0000000500007202 */ /* 0x000fe20000000f00 */
[----:B------:R-:W-:Y:S05]  /*215d0*/  BRA `(.L_x_805) ;  /* 0xffffab5000007947 */ /* 0x000fea000383ffff */
.L_x_733:
[----:B------:R-:W-:Y:S01]  /*215e0*/  IMAD.MOV.U32 R2, RZ, RZ, R0 ;  /* 0x000000ffff027224 */ /* 0x000fe200078e0000 */
[----:B------:R-:W-:Y:S02]  /*215f0*/  MOV R5, 0x1 ;  /* 0x0000000100057802 */ /* 0x000fe40000000f00 */
[----:B------:R-:W-:Y:S02]  /*21600*/  MOV R3, 0x21620 ;  /* 0x0002162000037802 */ /* 0x000fe40000000f00 */
[----:B-1----:R-:W-:Y:S05]  /*21610*/  CALL.REL.NOINC `($__internal_12_$__cuda_sm70_shflsync_bfly_p) ;  /* 0x0000100000007944 */ /* 0x002fea0003c00000 */
[----:B------:R-:W-:Y:S01]  /*21620*/  FADD.FTZ R0, R0, R5 ;  /* 0x0000000500007221 */ /* 0x000fe20000010000 */
[----:B------:R-:W-:Y:S02]  /*21630*/  MOV R2, R234 ;  /* 0x000000ea00027202 */ /* 0x000fe40000000f00 */
[----:B------:R-:W-:-:S02]  /*21640*/  MOV R5, 0x2 ;  /* 0x0000000200057802 */ /* 0x000fc40000000f00 */
[----:B------:R-:W-:Y:S02]  /*21650*/  MOV R3, 0x21670 ;  /* 0x0002167000037802 */ /* 0x000fe40000000f00 */
[----:B------:R-:W-:Y:S05]  /*21660*/  CALL.REL.NOINC `($__internal_12_$__cuda_sm70_shflsync_bfly_p) ;  /* 0x00000fb000007944 */ /* 0x000fea0003c00000 */
[----:B------:R-:W-:Y:S01]  /*21670*/  FADD.FTZ R4, R234, R5 ;  /* 0x00000005ea047221 */ /* 0x000fe20000010000 */
[----:B------:R-:W-:Y:S02]  /*21680*/  MOV R5, 0x1 ;  /* 0x0000000100057802 */ /* 0x000fe40000000f00 */
[----:B------:R-:W-:Y:S02]  /*21690*/  MOV R3, 0x216c0 ;  /* 0x000216c000037802 */ /* 0x000fe40000000f00 */
[----:B------:R-:W-:Y:S02]  /*216a0*/  MOV R2, R4 ;  /* 0x0000000400027202 */ /* 0x000fe40000000f00 */
[----:B------:R-:W-:Y:S05]  /*216b0*/  CALL.REL.NOINC `($__internal_12_$__cuda_sm70_shflsync_bfly_p) ;  /* 0x00000f6000007944 */ /* 0x000fea0003c00000 */
[----:B------:R-:W-:Y:S01]  /*216c0*/  MOV R3, R5 ;  /* 0x0000000500037202 */ /* 0x000fe20000000f00 */
[----:B------:R-:W-:Y:S05]  /*216d0*/  BRA `(.L_x_806) ;  /* 0xffffaac000007947 */ /* 0x000fea000383ffff */
.L_x_740:
[----:B-1-34-:R-:W-:Y:S01]  /*216e0*/  IMAD.MOV.U32 R9, RZ, RZ, R13 ;  /* 0x000000ffff097224 */ /* 0x01afe200078e000d */
[----:B------:R-:W-:Y:S01]  /*216f0*/  MOV R5, RZ ;  /* 0x000000ff00057202 */ /* 0x000fe20000000f00 */
[----:B------:R-:W-:Y:S01]  /*21700*/  IMAD.MOV.U32 R3, RZ, RZ, 0x181f ;  /* 0x0000181fff037424 */ /* 0x000fe200078e00ff */
[----:B------:R-:W-:Y:S02]  /*21710*/  MOV R2, 0x21730 ;  /* 0x0002173000027802 */ /* 0x000fe40000000f00 */
[----:B------:R-:W-:Y:S05]  /*21720*/  CALL.REL.NOINC `($__internal_13_$__cuda_sm70_shflsync_idx_p) ;  /* 0x00000f4000007944 */ /* 0x000fea0003c00000 */
[----:B------:R-:W-:Y:S01]  /*21730*/  MOV R7, R5 ;  /* 0x0000000500077202 */ /* 0x000fe20000000f00 */
[----:B------:R-:W-:Y:S05]  /*21740*/  BRA `(.L_x_807) ;  /* 0xffffc37000007947 */ /* 0x000fea000383ffff */
.L_x_741:
[----:B------:R-:W-:Y:S01]  /*21750*/  IMAD.MOV.U32 R9, RZ, RZ, R14 ;  /* 0x000000ffff097224 */ /* 0x000fe200078e000e */
[----:B------:R-:W-:Y:S01]  /*21760*/  MOV R5, RZ ;  /* 0x000000ff00057202 */ /* 0x000fe20000000f00 */
[----:B------:R-:W-:Y:S01]  /*21770*/  IMAD.MOV.U32 R3, RZ, RZ, 0x181f ;  /* 0x0000181fff037424 */ /* 0x000fe200078e00ff */
[----:B------:R-:W-:-:S02]  /*21780*/  MOV R2, 0x217a0 ;  /* 0x000217a000027802 */ /* 0x000fc40000000f00 */
[----:B-12---:R-:W-:Y:S05]  /*21790*/  CALL.REL.NOINC `($__internal_13_$__cuda_sm70_shflsync_idx_p) ;  /* 0x00000ed000007944 */ /* 0x006fea0003c00000 */
[----:B------:R-:W-:Y:S01]  /*217a0*/  MOV R2, R5 ;  /* 0x0000000500027202 */ /* 0x000fe20000000f00 */
[----:B------:R-:W-:Y:S05]  /*217b0*/  BRA `(.L_x_808) ;  /* 0xffffc32000007947 */ /* 0x000fea000383ffff */
.L_x_744:
[----:B--2---:R-:W-:Y:S01]  /*217c0*/  IMAD.MOV.U32 R9, RZ, RZ, R13 ;  /* 0x000000ffff097224 */ /* 0x004fe200078e000d */
[----:B------:R-:W-:Y:S01]  /*217d0*/  MOV R5, 0x1 ;  /* 0x0000000100057802 */ /* 0x000fe20000000f00 */
[----:B------:R-:W-:Y:S01]  /*217e0*/  IMAD.MOV.U32 R3, RZ, RZ, 0x181f ;  /* 0x0000181fff037424 */ /* 0x000fe200078e00ff */
[----:B----4-:R-:W-:-:S02]  /*217f0*/  MOV R2, 0x21810 ;  /* 0x0002181000027802 */ /* 0x010fc40000000f00 */
[----:B-1-3--:R-:W-:Y:S05]  /*21800*/  CALL.REL.NOINC `($__internal_13_$__cuda_sm70_shflsync_idx_p) ;  /* 0x00000e6000007944 */ /* 0x00afea0003c00000 */
        /* <DEDUP_REMOVED lines=8> */
.L_x_747:
[----:B-1----:R-:W-:Y:S01]  /*21890*/  IMAD.MOV.U32 R9, RZ, RZ, R13 ;  /* 0x000000ffff097224 */ /* 0x002fe200078e000d */
[----:B------:R-:W-:Y:S01]  /*218a0*/  MOV R5, 0x2 ;  /* 0x0000000200057802 */ /* 0x000fe20000000f00 */
[----:B------:R-:W-:Y:S01]  /*218b0*/  IMAD.MOV.U32 R3, RZ, RZ, 0x181f ;  /* 0x0000181fff037424 */ /* 0x000fe200078e00ff */
[----:B----4-:R-:W-:Y:S02]  /*218c0*/  MOV R2, 0x218e0 ;  /* 0x000218e000027802 */ /* 0x010fe40000000f00 */
[----:B--23--:R-:W-:Y:S05]  /*218d0*/  CALL.REL.NOINC `($__internal_13_$__cuda_sm70_shflsync_idx_p) ;  /* 0x00000d9000007944 */ /* 0x00cfea0003c00000 */
[----:B------:R-:W-:Y:S01]  /*218e0*/  MOV R7, R5 ;  /* 0x0000000500077202 */ /* 0x000fe20000000f00 */
[----:B------:R-:W-:Y:S05]  /*218f0*/  BRA `(.L_x_810) ;  /* 0xffffc47000007947 */ /* 0x000fea000383ffff */
.L_x_748:
[----:B------:R-:W-:Y:S01]  /*21900*/  IMAD.MOV.U32 R9, RZ, RZ, R14 ;  /* 0x000000ffff097224 */ /* 0x000fe200078e000e */
[----:B------:R-:W-:Y:S01]  /*21910*/  MOV R5, 0x2 ;  /* 0x0000000200057802 */ /* 0x000fe20000000f00 */
[----:B------:R-:W-:Y:S01]  /*21920*/  IMAD.MOV.U32 R3, RZ, RZ, 0x181f ;  /* 0x0000181fff037424 */ /* 0x000fe200078e00ff */
[----:B----4-:R-:W-:Y:S02]  /*21930*/  MOV R2, 0x21950 ;  /* 0x0002195000027802 */ /* 0x010fe40000000f00 */
[----:B-123--:R-:W-:Y:S05]  /*21940*/  CALL.REL.NOINC `($__internal_13_$__cuda_sm70_shflsync_idx_p) ;  /* 0x00000d2000007944 */ /* 0x00efea0003c00000 */
[----:B------:R-:W-:Y:S01]  /*21950*/  MOV R2, R5 ;  /* 0x0000000500027202 */ /* 0x000fe20000000f00 */
[----:B------:R-:W-:Y:S05]  /*21960*/  BRA `(.L_x_811) ;  /* 0xffffc42000007947 */ /* 0x000fea000383ffff */
.L_x_751:
[----:B-1----:R-:W-:Y:S01]  /*21970*/  IMAD.MOV.U32 R9, RZ, RZ, R13 ;  /* 0x000000ffff097224 */ /* 0x002fe200078e000d */
[----:B------:R-:W-:Y:S01]  /*21980*/  MOV R5, 0x3 ;  /* 0x0000000300057802 */ /* 0x000fe20000000f00 */
[----:B------:R-:W-:Y:S01]  /*21990*/  IMAD.MOV.U32 R3, RZ, RZ, 0x181f ;  /* 0x0000181fff037424 */ /* 0x000fe200078e00ff */
[----:B------:R-:W-:-:S02]  /*219a0*/  MOV R2, 0x219c0 ;  /* 0x000219c000027802 */ /* 0x000fc40000000f00 */
[----:B--234-:R-:W-:Y:S05]  /*219b0*/  CALL.REL.NOINC `($__internal_13_$__cuda_sm70_shflsync_idx_p) ;  /* 0x00000cb000007944 */ /* 0x01cfea0003c00000 */
        /* <DEDUP_REMOVED lines=8> */
.L_x_753:
[----:B------:R-:W-:Y:S01]  /*21a40*/  IMAD.MOV.U32 R9, RZ, RZ, R36 ;  /* 0x000000ffff097224 */ /* 0x000fe200078e0024 */
[----:B------:R-:W-:Y:S01]  /*21a50*/  MOV R5, RZ ;  /* 0x000000ff00057202 */ /* 0x000fe20000000f00 */
[----:B------:R-:W-:Y:S01]  /*21a60*/  IMAD.MOV.U32 R3, RZ, RZ, 0x1c1f ;  /* 0x00001c1fff037424 */ /* 0x000fe200078e00ff */
[----:B------:R-:W-:Y:S02]  /*21a70*/  MOV R2, 0x21a90 ;  /* 0x00021a9000027802 */ /* 0x000fe40000000f00 */
[----:B-1----:R-:W-:Y:S05]  /*21a80*/  CALL.REL.NOINC `($__internal_13_$__cuda_sm70_shflsync_idx_p) ;  /* 0x00000be000007944 */ /* 0x002fea0003c00000 */
[----:B------:R-:W-:Y:S01]  /*21a90*/  MOV R4, R5 ;  /* 0x0000000500047202 */ /* 0x000fe20000000f00 */
[----:B------:R-:W-:Y:S05]  /*21aa0*/  BRA `(.L_x_813) ;  /* 0xffffc75000007947 */ /* 0x000fea000383ffff */
.L_x_754:
[----:B------:R-:W-:Y:S01]  /*21ab0*/  IMAD.MOV.U32 R9, RZ, RZ, R38 ;  /* 0x000000ffff097224 */ /* 0x000fe200078e0026 */
[----:B------:R-:W-:Y:S01]  /*21ac0*/  MOV R5, RZ ;  /* 0x000000ff00057202 */ /* 0x000fe20000000f00 */
[----:B------:R-:W-:Y:S01]  /*21ad0*/  IMAD.MOV.U32 R3, RZ, RZ, 0x1c1f ;  /* 0x00001c1fff037424 */ /* 0x000fe200078e00ff */
[----:B------:R-:W-:Y:S02]  /*21ae0*/  MOV R2, 0x21b00 ;  /* 0x00021b0000027802 */ /* 0x000fe40000000f00 */
[----:B-123--:R-:W-:Y:S05]  /*21af0*/  CALL.REL.NOINC `($__internal_13_$__cuda_sm70_shflsync_idx_p) ;  /* 0x00000b7000007944 */ /* 0x00efea0003c00000 */
[----:B------:R-:W-:Y:S01]  /*21b00*/  MOV R0, R5 ;  /* 0x0000000500007202 */ /* 0x000fe20000000f00 */
[----:B------:R-:W-:Y:S05]  /*21b10*/  BRA `(.L_x_814) ;  /* 0xffffc70000007947 */ /* 0x000fea000383ffff */
.L_x_757:
[----:B------:R-:W-:Y:S01]  /*21b20*/  IMAD.MOV.U32 R9, RZ, RZ, R36 ;  /* 0x000000ffff097224 */ /* 0x000fe200078e0024 */
[----:B------:R-:W-:Y:S01]  /*21b30*/  MOV R5, 0x1 ;  /* 0x0000000100057802 */ /* 0x000fe20000000f00 */
[----:B---3--:R-:W-:Y:S01]  /*21b40*/  IMAD.MOV.U32 R3, RZ, RZ, 0x1c1f ;  /* 0x00001c1fff037424 */ /* 0x008fe200078e00ff */
[----:B------:R-:W-:-:S02]  /*21b50*/  MOV R2, 0x21b70 ;  /* 0x00021b7000027802 */ /* 0x000fc40000000f00 */
[----:B--2-4-:R-:W-:Y:S05]  /*21b60*/  CALL.REL.NOINC `($__internal_13_$__cuda_sm70_shflsync_idx_p) ;  /* 0x00000b0000007944 */ /* 0x014fea0003c00000 */
        /* <DEDUP_REMOVED lines=8> */
.L_x_761:
[----:B------:R-:W-:Y:S01]  /*21bf0*/  IMAD.MOV.U32 R9, RZ, RZ, R11 ;  /* 0x000000ffff097224 */ /* 0x000fe200078e000b */
[----:B------:R-:W-:Y:S01]  /*21c00*/  MOV R5, RZ ;  /* 0x000000ff00057202 */ /* 0x000fe20000000f00 */
[----:B------:R-:W-:Y:S01]  /*21c10*/  IMAD.MOV.U32 R3, RZ, RZ, 0x181f ;  /* 0x0000181fff037424 */ /* 0x000fe200078e00ff */
[----:B------:R-:W-:Y:S02]  /*21c20*/  MOV R2, 0x21c40 ;  /* 0x00021c4000027802 */ /* 0x000fe40000000f00 */
[----:B------:R-:W-:Y:S05]  /*21c30*/  CALL.REL.NOINC `($__internal_13_$__cuda_sm70_shflsync_idx_p) ;  /* 0x00000a3000007944 */ /* 0x000fea0003c00000 */
[----:B------:R-:W-:Y:S01]  /*21c40*/  MOV R10, R5 ;  /* 0x00000005000a7202 */ /* 0x000fe20000000f00 */
[----:B------:R-:W-:Y:S05]  /*21c50*/  BRA `(.L_x_816) ;  /* 0xffffdcc000007947 */ /* 0x000fea000383ffff */
.L_x_762:
[----:B------:R-:W-:Y:S01]  /*21c60*/  IMAD.MOV.U32 R9, RZ, RZ, R14 ;  /* 0x000000ffff097224 */ /* 0x000fe200078e000e */
[----:B------:R-:W-:Y:S01]  /*21c70*/  MOV R5, RZ ;  /* 0x000000ff00057202 */ /* 0x000fe20000000f00 */
[----:B------:R-:W-:Y:S01]  /*21c80*/  IMAD.MOV.U32 R3, RZ, RZ, 0x181f ;  /* 0x0000181fff037424 */ /* 0x000fe200078e00ff */
[----:B------:R-:W-:Y:S02]  /*21c90*/  MOV R2, 0x21cb0 ;  /* 0x00021cb000027802 */ /* 0x000fe40000000f00 */
[----:B-12---:R-:W-:Y:S05]  /*21ca0*/  CALL.REL.NOINC `($__internal_13_$__cuda_sm70_shflsync_idx_p) ;  /* 0x000009c000007944 */ /* 0x006fea0003c00000 */
[----:B------:R-:W-:Y:S01]  /*21cb0*/  MOV R2, R5 ;  /* 0x0000000500027202 */ /* 0x000fe20000000f00 */
[----:B------:R-:W-:Y:S05]  /*21cc0*/  BRA `(.L_x_817) ;  /* 0xffffdc7000007947 */ /* 0x000fea000383ffff */
.L_x_765:
        /* <DEDUP_REMOVED lines=13> */
.L_x_768:
[----:B-1----:R-:W-:Y:S01]  /*21da0*/  IMAD.MOV.U32 R9, RZ, RZ, R11 ;  /* 0x000000ffff097224 */ /* 0x002fe200078e000b */
[----:B------:R-:W-:Y:S01]  /*21db0*/  MOV R5, 0x2 ;  /* 0x0000000200057802 */ /* 0x000fe20000000f00 */
[----:B------:R-:W-:Y:S01]  /*21dc0*/  IMAD.MOV.U32 R3, RZ, RZ, 0x181f ;  /* 0x0000181fff037424 */ /* 0x000fe200078e00ff */
[----:B----4-:R-:W-:Y:S02]  /*21dd0*/  MOV R2, 0x21df0 ;  /* 0x00021df000027802 */ /* 0x010fe40000000f00 */
[----:B--23--:R-:W-:Y:S05]  /*21de0*/  CALL.REL.NOINC `($__internal_13_$__cuda_sm70_shflsync_idx_p) ;  /* 0x0000088000007944 */ /* 0x00cfea0003c00000 */
[----:B------:R-:W-:Y:S01]  /*21df0*/  MOV R10, R5 ;  /* 0x00000005000a7202 */ /* 0x000fe20000000f00 */
[----:B------:R-:W-:Y:S05]  /*21e00*/  BRA `(.L_x_819) ;  /* 0xffffddd000007947 */ /* 0x000fea000383ffff */
.L_x_769:
[----:B------:R-:W-:Y:S01]  /*21e10*/  IMAD.MOV.U32 R9, RZ, RZ, R14 ;  /* 0x000000ffff097224 */ /* 0x000fe200078e000e */
[----:B------:R-:W-:Y:S01]  /*21e20*/  MOV R5, 0x2 ;  /* 0x0000000200057802 */ /* 0x000fe20000000f00 */
[----:B------:R-:W-:Y:S01]  /*21e30*/  IMAD.MOV.U32 R3, RZ, RZ, 0x181f ;  /* 0x0000181fff037424 */ /* 0x000fe200078e00ff */
[----:B----4-:R-:W-:Y:S02]  /*21e40*/  MOV R2, 0x21e60 ;  /* 0x00021e6000027802 */ /* 0x010fe40000000f00 */
[----:B-123--:R-:W-:Y:S05]  /*21e50*/  CALL.REL.NOINC `($__internal_13_$__cuda_sm70_shflsync_idx_p) ;  /* 0x0000081000007944 */ /* 0x00efea0003c00000 */
[----:B------:R-:W-:Y:S01]  /*21e60*/  MOV R2, R5 ;  /* 0x0000000500027202 */ /* 0x000fe20000000f00 */
[----:B------:R-:W-:Y:S05]  /*21e70*/  BRA `(.L_x_820) ;  /* 0xffffdd8000007947 */ /* 0x000fea000383ffff */
.L_x_772:
        /* <DEDUP_REMOVED lines=13> */
.L_x_774:
[----:B------:R-:W-:Y:S01]  /*21f50*/  IMAD.MOV.U32 R9, RZ, RZ, R83 ;  /* 0x000000ffff097224 */ /* 0x000fe200078e0053 */
[----:B------:R-:W-:Y:S01]  /*21f60*/  MOV R5, RZ ;  /* 0x000000ff00057202 */ /* 0x000fe20000000f00 */
[----:B---3--:R-:W-:Y:S01]  /*21f70*/  IMAD.MOV.U32 R3, RZ, RZ, 0x1f ;  /* 0x0000001fff037424 */ /* 0x008fe200078e00ff */
[----:B----4-:R-:W-:Y:S02]  /*21f80*/  MOV R2, 0x21fa0 ;  /* 0x00021fa000027802 */ /* 0x010fe40000000f00 */
[----:B--2---:R-:W-:Y:S05]  /*21f90*/  CALL.REL.NOINC `($__internal_13_$__cuda_sm70_shflsync_idx_p) ;  /* 0x000006d000007944 */ /* 0x004fea0003c00000 */
[----:B------:R-:W-:Y:S01]  /*21fa0*/  MOV R10, R5 ;  /* 0x00000005000a7202 */ /* 0x000fe20000000f00 */
[----:B------:R-:W-:Y:S05]  /*21fb0*/  BRA `(.L_x_822) ;  /* 0xffffdf5000007947 */ /* 0x000fea000383ffff */
.L_x_775:
[----:B------:R-:W-:Y:S01]  /*21fc0*/  IMAD.MOV.U32 R9, RZ, RZ, R83 ;  /* 0x000000ffff097224 */ /* 0x000fe200078e0053 */
[----:B------:R-:W-:Y:S01]  /*21fd0*/  MOV R5, 0x1 ;  /* 0x0000000100057802 */ /* 0x000fe20000000f00 */
[----:B------:R-:W-:Y:S01]  /*21fe0*/  IMAD.MOV.U32 R3, RZ, RZ, 0x1f ;  /* 0x0000001fff037424 */ /* 0x000fe200078e00ff */
[----:B----4-:R-:W-:Y:S02]  /*21ff0*/  MOV R2, 0x22010 ;  /* 0x0002201000027802 */ /* 0x010fe40000000f00 */
[----:B-123--:R-:W-:Y:S05]  /*22000*/  CALL.REL.NOINC `($__internal_13_$__cuda_sm70_shflsync_idx_p) ;  /* 0x0000066000007944 */ /* 0x00efea0003c00000 */
[----:B------:R-:W-:Y:S01]  /*22010*/  MOV R8, R5 ;  /* 0x0000000500087202 */ /* 0x000fe20000000f00 */
[----:B------:R-:W-:Y:S05]  /*22020*/  BRA `(.L_x_823) ;  /* 0xffffdf0000007947 */ /* 0x000fea000383ffff */
.L_x_776:
[----:B------:R-:W-:Y:S01]  /*22030*/  IMAD.MOV.U32 R0, RZ, RZ, R4 ;  /* 0x000000ffff007224 */ /* 0x000fe200078e0004 */
[----:B------:R-:W-:-:S02]  /*22040*/  MOV R2, 0x1 ;  /* 0x0000000100027802 */ /* 0x000fc40000000f00 */
[----:B------:R-:W-:Y:S02]  /*22050*/  MOV R3, 0x22070 ;  /* 0x0002207000037802 */ /* 0x000fe40000000f00 */
[----:B-1-3--:R-:W-:Y:S05]  /*22060*/  CALL.REL.NOINC `($__internal_14_$__cuda_sm70_shflsync_up_p) ;  /* 0x0000065000007944 */ /* 0x00afea0003c00000 */
[----:B------:R-:W-:Y:S05]  /*22070*/  BRA `(.L_x_824) ;  /* 0xffffdfd000007947 */ /* 0x000fea000383ffff */
.L_x_777:
[----:B------:R-:W-:Y:S01]  /*22080*/  IMAD.MOV.U32 R0, RZ, RZ, R4 ;  /* 0x000000ffff007224 */ /* 0x000fe200078e0004 */
[----:B------:R-:W-:Y:S02]  /*22090*/  MOV R2, 0x2 ;  /* 0x0000000200027802 */ /* 0x000fe40000000f00 */
[----:B------:R-:W-:Y:S02]  /*220a0*/  MOV R3, 0x220c0 ;  /* 0x000220c000037802 */ /* 0x000fe40000000f00 */
[----:B-1-3--:R-:W-:Y:S05]  /*220b0*/  CALL.REL.NOINC `($__internal_14_$__cuda_sm70_shflsync_up_p) ;  /* 0x0000060000007944 */ /* 0x00afea0003c00000 */
        /* <DEDUP_REMOVED lines=27> */
.L_x_781:
[----:B------:R-:W-:Y:S02]  /*22270*/  MOV R2, 0x1 ;  /* 0x0000000100027802 */ /* 0x000fe40000000f00 */
[----:B------:R-:W-:-:S02]  /*22280*/  MOV R3, 0x222a0 ;  /* 0x000222a000037802 */ /* 0x000fc40000000f00 */
[----:B-1----:R-:W-:Y:S05]  /*22290*/  CALL.REL.NOINC `($__internal_14_$__cuda_sm70_shflsync_up_p) ;  /* 0x0000042000007944 */ /* 0x002fea0003c00000 */
[----:B------:R-:W-:Y:S01]  /*222a0*/  MOV R2, R5 ;  /* 0x0000000500027202 */ /* 0x000fe20000000f00 */
[----:B------:R-:W-:Y:S05]  /*222b0*/  BRA `(.L_x_826) ;  /* 0xffffdfe000007947 */ /* 0x000fea000383ffff */
.L_x_782:
[----:B------:R-:W-:Y:S02]  /*222c0*/  MOV R2, 0x2 ;  /* 0x0000000200027802 */ /* 0x000fe40000000f00 */
[----:B------:R-:W-:-:S02]  /*222d0*/  MOV R3, 0x222f0 ;  /* 0x000222f000037802 */ /* 0x000fc40000000f00 */
[----:B-1----:R-:W-:Y:S05]  /*222e0*/  CALL.REL.NOINC `($__internal_14_$__cuda_sm70_shflsync_up_p) ;  /* 0x000003d000007944 */ /* 0x002fea0003c00000 */
[----:B------:R-:W-:Y:S01]  /*222f0*/  SEL R5, R5, RZ, P1 ;  /* 0x000000ff05057207 */ /* 0x000fe20000800000 */
[----:B------:R-:W-:Y:S01]  /*22300*/  IMAD.MOV.U32 R2, RZ, RZ, 0x4 ;  /* 0x00000004ff027424 */ /* 0x000fe200078e00ff */
[----:B------:R-:W-:-:S03]  /*22310*/  MOV R3, 0x22340 ;  /* 0x0002234000037802 */ /* 0x000fc60000000f00 */
[----:B------:R-:W-:Y:S02]  /*22320*/  IMAD.IADD R0, R0, 0x1, R5 ;  /* 0x0000000100007824 */ /* 0x000fe400078e0205 */
        /* <DEDUP_REMOVED lines=22> */
.L_x_784:
[----:B------:R-:W-:Y:S02]  /*22490*/  SEL R0, RZ, 0x1, P0 ;  /* 0x00000001ff007807 */ /* 0x000fe40000000000 */
[----:B------:R-:W-:-:S02]  /*224a0*/  MOV R2, 0x224c0 ;  /* 0x000224c000027802 */ /* 0x000fc40000000f00 */
[----:B-12---:R-:W-:Y:S05]  /*224b0*/  CALL.REL.NOINC `($__internal_15_$__cuda_sm70_votesync_ballot) ;  /* 0x0000027000007944 */ /* 0x006fea0003c00000 */
[----:B------:R-:W-:Y:S01]  /*224c0*/  MOV R11, R0 ;  /* 0x00000000000b7202 */ /* 0x000fe20000000f00 */
[----:B------:R-:W-:Y:S05]  /*224d0*/  BRA `(.L_x_828) ;  /* 0xffffdf5000007947 */ /* 0x000fea000383ffff */
.L_x_785:
[----:B------:R-:W-:Y:S01]  /*224e0*/  IMAD.MOV.U32 R9, RZ, RZ, R6 ;  /* 0x000000ffff097224 */ /* 0x000fe200078e0006 */
[----:B------:R-:W-:Y:S01]  /*224f0*/  MOV R5, R0 ;  /* 0x0000000000057202 */ /* 0x000fe20000000f00 */
[----:B------:R-:W-:Y:S01]  /*22500*/  IMAD.MOV.U32 R3, RZ, RZ, 0x1f ;  /* 0x0000001fff037424 */ /* 0x000fe200078e00ff */
[----:B------:R-:W-:-:S02]  /*22510*/  MOV R2, 0x22530 ;  /* 0x0002253000027802 */ /* 0x000fc40000000f00 */
[----:B-12---:R-:W-:Y:S05]  /*22520*/  CALL.REL.NOINC `($__internal_13_$__cuda_sm70_shflsync_idx_p) ;  /* 0x0000014000007944 */ /* 0x006fea0003c00000 */
[----:B------:R-:W-:Y:S01]  /*22530*/  IMAD.MOV.U32 R6, RZ, RZ, R5 ;  /* 0x000000ffff067224 */ /* 0x000fe200078e0005 */
[----:B------:R-:W-:Y:S01]  /*22540*/  MOV R5, R0 ;  /* 0x0000000000057202 */ /* 0x000fe20000000f00 */
[----:B------:R-:W-:Y:S01]  /*22550*/  IMAD.MOV.U32 R9, RZ, RZ, R7 ;  /* 0x000000ffff097224 */ /* 0x000fe200078e0007 */
[----:B------:R-:W-:-:S02]  /*22560*/  MOV R3, 0x1f ;  /* 0x0000001f00037802 */ /* 0x000fc40000000f00 */
[----:B------:R-:W-:Y:S02]  /*22570*/  MOV R2, 0x22590 ;  /* 0x0002259000027802 */ /* 0x000fe40000000f00 */
[----:B------:R-:W-:Y:S05]  /*22580*/  CALL.REL.NOINC `($__internal_13_$__cuda_sm70_shflsync_idx_p) ;  /* 0x000000e000007944 */ /* 0x000fea0003c00000 */
[----:B------:R-:W-:Y:S01]  /*22590*/  MOV R7, R5 ;  /* 0x0000000500077202 */ /* 0x000fe20000000f00 */
[----:B------:R-:W-:Y:S05]  /*225a0*/  BRA `(.L_x_829) ;  /* 0xffffded000007947 */ /* 0x000fea000383ffff */
.L_x_788:
[----:B------:R-:W-:Y:S01]  /*225b0*/  IMAD.MOV.U32 R9, RZ, RZ, R4 ;  /* 0x000000ffff097224 */ /* 0x000fe200078e0004 */
[----:B------:R-:W-:Y:S01]  /*225c0*/  MOV R5, R0 ;  /* 0x0000000000057202 */ /* 0x000fe20000000f00 */
[----:B------:R-:W-:Y:S01]  /*225d0*/  IMAD.MOV.U32 R3, RZ, RZ, 0x1f ;  /* 0x0000001fff037424 */ /* 0x000fe200078e00ff */
[----:B------:R-:W-:Y:S02]  /*225e0*/  MOV R2, 0x22600 ;  /* 0x0002260000027802 */ /* 0x000fe40000000f00 */
[----:B-12-4-:R-:W-:Y:S05]  /*225f0*/  CALL.REL.NOINC `($__internal_13_$__cuda_sm70_shflsync_idx_p) ;  /* 0x0000007000007944 */ /* 0x016fea0003c00000 */
[----:B------:R-:W-:Y:S01]  /*22600*/  MOV R12, R5 ;  /* 0x00000005000c7202 */ /* 0x000fe20000000f00 */
[----:B------:R-:W-:Y:S05]  /*22610*/  BRA `(.L_x_787) ;  /* 0xffffdec000007947 */ /* 0x000fea000383ffff */
        .weak           $__internal_12_$__cuda_sm70_shflsync_bfly_p
        .type           $__internal_12_$__cuda_sm70_shflsync_bfly_p,@function
        .size           $__internal_12_$__cuda_sm70_shflsync_bfly_p,($__internal_13_$__cuda_sm70_shflsync_idx_p - $__internal_12_$__cuda_sm70_shflsync_bfly_p)
$__internal_12_$__cuda_sm70_shflsync_bfly_p:
[----:B------:R-:W-:Y:S04]  /*22620*/  WARPSYNC R6 ;  /* 0x0000000600007348 */ /* 0x000fe80003800000 */
[----:B------:R1:W2:Y:S02]  /*22630*/  SHFL.BFLY PT, R5, R2, R5, R7 ;  /* 0x0c00000502057389 */ /* 0x0002a400000e0007 */
[----:B-1----:R-:W-:-:S02]  /*22640*/  MOV R2, R3 ;  /* 0x0000000300027202 */ /* 0x002fc40000000f00 */
[----:B------:R-:W-:-:S04]  /*22650*/  MOV R3, 0x0 ;  /* 0x0000000000037802 */ /* 0x000fc80000000f00 */
[----:B--2---:R-:W-:Y:S05]  /*22660*/  RET.REL.NODEC R2 `(_ZN7cutlass13device_kernelIN5flash19enable_sm80_to_sm89INS1_16FlashAttnFwdSm80INS1_25CollectiveMainloopFwdSm80ILi8ELi1ELb0EN4cute5tupleIJNS5_1CILi128EEENS7_ILi64EEENS7_ILi192EEEEEELi192ENS_10bfloat16_tEfNS_4arch4Sm80ELb0ELb1ELb0ELb1ELb0ELb1ELb1ELb1EEENS1_21CollectiveEpilogueFwdINS6_IJS8_SA_S9_EEENS6_IJNS7_ILi1EEESI_SI_EEESC_SE_Li256ELb1ELb1ELb1ELb0EEENS1_36VarlenDynamicPersistentTileSchedulerILi128ELi64ELi256ELi256ELb1ELb1ELb0ELb1ELb0ELb1EEEEEEEEEvNT_6ParamsE) ;  /* 0xfffdd99002007950 */ /* 0x004fea0003c3ffff */
        .weak           $__internal_13_$__cuda_sm70_shflsync_idx_p
        .type           $__internal_13_$__cuda_sm70_shflsync_idx_p,@function
        .size           $__internal_13_$__cuda_sm70_shflsync_idx_p,($__internal_14_$__cuda_sm70_shflsync_up_p - $__internal_13_$__cuda_sm70_shflsync_idx_p)
$__internal_13_$__cuda_sm70_shflsync_idx_p:
[----:B------:R-:W-:-:S04]  /*22670*/  MOV R86, 0xffffffff ;  /* 0xffffffff00567802 */ /* 0x000fc80000000f00 */
[----:B------:R-:W-:Y:S04]  /*22680*/  WARPSYNC R86 ;  /* 0x0000005600007348 */ /* 0x000fe80003800000 */
[----:B------:R1:W2:Y:S02]  /*22690*/  SHFL.IDX PT, R5, R9, R5, R3 ;  /* 0x0000000509057389 */ /* 0x0002a400000e0003 */
[----:B-1----:R-:W-:-:S04]  /*226a0*/  MOV R3, 0x0 ;  /* 0x0000000000037802 */ /* 0x002fc80000000f00 */
[----:B--2---:R-:W-:Y:S05]  /*226b0*/  RET.REL.NODEC R2 `(_ZN7cutlass13device_kernelIN5flash19enable_sm80_to_sm89INS1_16FlashAttnFwdSm80INS1_25CollectiveMainloopFwdSm80ILi8ELi1ELb0EN4cute5tupleIJNS5_1CILi128EEENS7_ILi64EEENS7_ILi192EEEEEELi192ENS_10bfloat16_tEfNS_4arch4Sm80ELb0ELb1ELb0ELb1ELb0ELb1ELb1ELb1EEENS1_21CollectiveEpilogueFwdINS6_IJS8_SA_S9_EEENS6_IJNS7_ILi1EEESI_SI_EEESC_SE_Li256ELb1ELb1ELb1ELb0EEENS1_36VarlenDynamicPersistentTileSchedulerILi128ELi64ELi256ELi256ELb1ELb1ELb0ELb1ELb0ELb1EEEEEEEEEvNT_6ParamsE) ;  /* 0xfffdd94002007950 */ /* 0x004fea0003c3ffff */
        .weak           $__internal_14_$__cuda_sm70_shflsync_up_p
        .type           $__internal_14_$__cuda_sm70_shflsync_up_p,@function
        .size           $__internal_14_$__cuda_sm70_shflsync_up_p,($__internal_15_$__cuda_sm70_votesync_ballot - $__internal_14_$__cuda_sm70_shflsync_up_p)
$__internal_14_$__cuda_sm70_shflsync_up_p:
[----:B------:R-:W-:Y:S02]  /*226c0*/  IMAD.MOV.U32 R5, RZ, RZ, RZ ;  /* 0x000000ffff057224 */ /* 0x000fe400078e00ff */
[----:B------:R-:W-:-:S04]  /*226d0*/  IMAD.MOV.U32 R9, RZ, RZ, -0x1 ;  /* 0xffffffffff097424 */ /* 0x000fc800078e00ff */
[----:B------:R-:W-:Y:S04]  /*226e0*/  WARPSYNC R9 ;  /* 0x0000000900007348 */ /* 0x000fe80003800000 */
[----:B------:R1:W2:Y:S02]  /*226f0*/  SHFL.UP PT, R5, R0, R2, R5 ;  /* 0x0400000200057389 */ /* 0x0002a400000e0005 */
[----:B-1----:R-:W-:Y:S02]  /*22700*/  MOV R2, R3 ;  /* 0x0000000300027202 */ /* 0x002fe40000000f00 */
[----:B------:R-:W-:-:S04]  /*22710*/  MOV R3, 0x0 ;  /* 0x0000000000037802 */ /* 0x000fc80000000f00 */
[----:B--2---:R-:W-:Y:S05]  /*22720*/  RET.REL.NODEC R2 `(_ZN7cutlass13device_kernelIN5flash19enable_sm80_to_sm89INS1_16FlashAttnFwdSm80INS1_25CollectiveMainloopFwdSm80ILi8ELi1ELb0EN4cute5tupleIJNS5_1CILi128EEENS7_ILi64EEENS7_ILi192EEEEEELi192ENS_10bfloat16_tEfNS_4arch4Sm80ELb0ELb1ELb0ELb1ELb0ELb1ELb1ELb1EEENS1_21CollectiveEpilogueFwdINS6_IJS8_SA_S9_EEENS6_IJNS7_ILi1EEESI_SI_EEESC_SE_Li256ELb1ELb1ELb1ELb0EEENS1_36VarlenDynamicPersistentTileSchedulerILi128ELi64ELi256ELi256ELb1ELb1ELb0ELb1ELb0ELb1EEEEEEEEEvNT_6ParamsE) ;  /* 0xfffdd8d002007950 */ /* 0x004fea0003c3ffff */
        .weak           $__internal_15_$__cuda_sm70_votesync_ballot
        .type           $__internal_15_$__cuda_sm70_votesync_ballot,@function
        .size           $__internal_15_$__cuda_sm70_votesync_ballot,(.L_x_2469 - $__internal_15_$__cuda_sm70_votesync_ballot)
$__internal_15_$__cuda_sm70_votesync_ballot:
[----:B------:R-:W-:Y:S01]  /*22730*/  ISETP.NE.U32.AND P0, PT, R0, 0x1, PT ;  /* 0x000000010000780c */ /* 0x000fe20003f05070 */
[----:B------:R-:W-:-:S04]  /*22740*/  IMAD.MOV.U32 R3, RZ, RZ, -0x1 ;  /* 0xffffffffff037424 */ /* 0x000fc800078e00ff */
[----:B------:R-:W-:Y:S08]  /*22750*/  WARPSYNC R3 ;  /* 0x0000000300007348 */ /* 0x000ff00003800000 */
[----:B------:R-:W-:-:S04]  /*22760*/  VOTE.ANY R0, PT, !P0 ;  /* 0x0000000000007806 */ /* 0x000fc800040e0100 */
[----:B------:R-:W-:Y:S01]  /*22770*/  LOP3.LUT R0, R0, R3, RZ, 0xc0, !PT ;  /* 0x0000000300007212 */ /* 0x000fe200078ec0ff */
[----:B------:R-:W-:-:S04]  /*22780*/  IMAD.MOV.U32 R3, RZ, RZ, 0x0 ;  /* 0x00000000ff037424 */ /* 0x000fc800078e00ff */
[----:B------:R-:W-:Y:S05]  /*22790*/  RET.REL.NODEC R2 `(_ZN7cutlass13device_kernelIN5flash19enable_sm80_to_sm89INS1_16FlashAttnFwdSm80INS1_25CollectiveMainloopFwdSm80ILi8ELi1ELb0EN4cute5tupleIJNS5_1CILi128EEENS7_ILi64EEENS7_ILi192EEEEEELi192ENS_10bfloat16_tEfNS_4arch4Sm80ELb0ELb1ELb0ELb1ELb0ELb1ELb1ELb1EEENS1_21CollectiveEpilogueFwdINS6_IJS8_SA_S9_EEENS6_IJNS7_ILi1EEESI_SI_EEESC_SE_Li256ELb1ELb1ELb1ELb0EEENS1_36VarlenDynamicPersistentTileSchedulerILi128ELi64ELi256ELi256ELb1ELb1ELb0ELb1ELb0ELb1EEEEEEEEEvNT_6ParamsE) ;  /* 0xfffdd86002007950 */ /* 0x000fea0003c3ffff */
.L_x_830:
        /* <DEDUP_REMOVED lines=14> */
.L_x_2469:


//--------------------- .text._ZN7cutlass13device_kernelIN5flash19enable_sm80_to_sm89INS1_16FlashAttnFwdSm80INS1_25CollectiveMainloopFwdSm80ILi8ELi1ELb1EN4cute5tupleIJNS5_1CILi128EEENS7_ILi96EEENS7_ILi192EEEEEELi192ENS_10bfloat16_tEfNS_4arch4Sm80ELb1ELb0ELb0ELb0ELb0ELb0ELb1ELb1EEENS1_21CollectiveEpilogueFwdINS6_IJS8_SA_S9_EEENS6_IJNS7_ILi1EEESI_SI_EEESC_SE_Li256ELb0ELb1ELb1ELb0EEENS1_30DynamicPersistentTileSchedulerILi256ELi256ELb1ELb1ELb0EEEEEEEEEvNT_6ParamsE --------------------------
	.section	.text._ZN7cutlass13device_kernelIN5flash19enable_sm80_to_sm89INS1_16FlashAttnFwdSm80INS1_25CollectiveMainloopFwdSm80ILi8ELi1ELb1EN4cute5tupleIJNS5_1CILi128EEENS7_ILi96EEENS7_ILi192EEEEEELi192ENS_10bfloat16_tEfNS_4arch4Sm80ELb1ELb0ELb0ELb0ELb0ELb0ELb1ELb1EEENS1_21CollectiveEpilogueFwdINS6_IJS8_SA_S9_EEENS6_IJNS7_ILi1EEESI_SI_EEESC_SE_Li256ELb0ELb1ELb1ELb0EEENS1_30DynamicPersistentTileSchedulerILi256ELi256ELb1ELb1ELb0EEEEEEEEEvNT_6ParamsE,"ax",@progbits
	.sectioninfo	@"SHI_REGISTERS=255"
	.align	128
.text._ZN7cutlass13device_kernelIN5flash19enable_sm80_to_sm89INS1_16FlashAttnFwdSm80INS1_25CollectiveMainloopFwdSm80ILi8ELi1ELb1EN4cute5tupleIJNS5_1CILi128EEENS7_ILi96EEENS7_ILi192EEEEEELi192ENS_10bfloat16_tEfNS_4arch4Sm80ELb1ELb0ELb0ELb0ELb0ELb0ELb1ELb1EEENS1_21CollectiveEpilogueFwdINS6_IJS8_SA_S9_EEENS6_IJNS7_ILi1EEESI_SI_EEESC_SE_Li256ELb0ELb1ELb1ELb0EEENS1_30DynamicPersistentTileSchedulerILi256ELi256ELb1ELb1ELb0EEEEEEEEEvNT_6ParamsE:
        .type           _ZN7cutlass13device_kernelIN5flash19enable_sm80_to_sm89INS1_16FlashAttnFwdSm80INS1_25CollectiveMainloopFwdSm80ILi8ELi1ELb1EN4cute5tupleIJNS5_1CILi128EEENS7_ILi96EEENS7_ILi192EEEEEELi192ENS_10bfloat16_tEfNS_4arch4Sm80ELb1ELb0ELb0ELb0ELb0ELb0ELb1ELb1EEENS1_21CollectiveEpilogueFwdINS6_IJS8_SA_S9_EEENS6_IJNS7_ILi1EEESI_SI_EEESC_SE_Li256ELb0ELb1ELb1ELb0EEENS1_30DynamicPersistentTileSchedulerILi256ELi256ELb1ELb1ELb0EEEEEEEEEvNT_6ParamsE,@function
        .size           _ZN7cutlass13device_kernelIN5flash19enable_sm80_to_sm89INS1_16FlashAttnFwdSm80INS1_25CollectiveMainloopFwdSm80ILi8ELi1ELb1EN4cute5tupleIJNS5_1CILi128EEENS7_ILi96EEENS7_ILi192EEEEEELi192ENS_10bfloat16_tEfNS_4arch4Sm80ELb1ELb0ELb0ELb0ELb0ELb0ELb1ELb1EEENS1_21CollectiveEpilogueFwdINS6_IJS8_SA_S9_EEENS6_IJNS7_ILi1EEESI_SI_EEESC_SE_Li256ELb0ELb1ELb1ELb0EEENS1_30DynamicPersistentTileSchedulerILi256ELi256ELb1ELb1ELb0EEEEEEEEEvNT_6ParamsE,(.L_x_2474 - _ZN7cutlass13device_kernelIN5flash19enable_sm80_to_sm89INS1_16FlashAttnFwdSm80INS1_25CollectiveMainloopFwdSm80ILi8ELi1ELb1EN4cute5tupleIJNS5_1CILi128EEENS7_ILi96EEENS7_ILi192EEEEEELi192ENS_10bfloat16_tEfNS_4arch4Sm80ELb1ELb0ELb0ELb0ELb0ELb0ELb1ELb1EEENS1_21CollectiveEpilogueFwdINS6_IJS8_SA_S9_EEENS6_IJNS7_ILi1EEESI_SI_EEESC_SE_Li256ELb0ELb1ELb1ELb0EEENS1_30DynamicPersistentTileSchedulerILi256ELi256ELb1ELb1ELb0EEEEEEEEEvNT_6ParamsE)
        .other          _ZN7cutlass13device_kernelIN5flash19enable_sm80_to_sm89INS1_16FlashAttnFwdSm80INS1_25CollectiveMainloopFwdSm80ILi8ELi1ELb1EN4cute5tupleIJNS5_1CILi128EEENS7_ILi96EEENS7_ILi192EEEEEELi192ENS_10bfloat16_tEfNS_4arch4Sm80ELb1ELb0ELb0ELb0ELb0ELb0ELb1ELb1EEENS1_21CollectiveEpilogueFwdINS6_IJS8_SA_S9_EEENS6_IJNS7_ILi1EEESI_SI_EEESC_SE_Li256ELb0ELb1ELb1ELb0EEENS1_30DynamicPersistentTileSchedulerILi256ELi256ELb1ELb1ELb0EEEEEEEEEvNT_6ParamsE,@"STO_CUDA_ENTRY STV_DEFAULT"
_ZN7cutlass13device_kernelIN5flash19enable_sm80_to_sm89INS1_16FlashAttnFwdSm80INS1_25CollectiveMainloopFwdSm80ILi8ELi1ELb1EN4cute5tupleIJNS5_1CILi128EEENS7_ILi96EEENS7_ILi192EEEEEELi192ENS_10bfloat16_tEfNS_4arch4Sm80ELb1ELb0ELb0ELb0ELb0ELb0ELb1ELb1EEENS1_21CollectiveEpilogueFwdINS6_IJS8_SA_S9_EEENS6_IJNS7_ILi1EEESI_SI_EEESC_SE_Li256ELb0ELb1ELb1ELb0EEENS1_30DynamicPersistentTileSchedulerILi256ELi256ELb1ELb1ELb0EEEEEEEEEvNT_6ParamsE:
[----:B------:R-:W-:-:S03]  /*0000*/  MOV R1, c[0x0][0x28] ;  /* 0x00000a0000017a02 */ /* 0x000fc60000000f00 */
[----:B------:R-:W1:Y:S01]  /*0010*/  S2R R14, SR_TID.X ;  /* 0x00000000000e7919 */ /* 0x000e620000002100 */
[----:B------:R-:W-:-:S03]  /*0020*/  IADD3 R1, R1, -0x90, RZ ;  /* 0xffffff7001017810 */ /* 0x000fc60007ffe0ff */
[----:B------:R-:W2:Y:S01]  /*0030*/  S2R R13, SR_CTAID.X ;  /* 0x00000000000d7919 */ /* 0x000ea20000002500 */
[----:B-1----:R-:W-:-:S05]  /*0040*/  SHF.R.U32.HI R2, RZ, 0x5, R14 ;  /* 0x00000005ff027819 */ /* 0x002fca000001160e */
[----:B------:R-:W1:Y:S02]  /*0050*/  SHFL.IDX PT, R0, R2, RZ, 0x1f ;  /* 0x00001fff02007589 */ /* 0x000e6400000e0000 */
[----:B-1----:R-:W-:Y:S02]  /*0060*/  ISETP.GE.AND P0, PT, R0, 0x1, PT ;  /* 0x000000010000780c */ /* 0x002fe40003f06270 */
[----:B------:R1:W-:Y:S11]  /*0070*/  STL [R1+0x7c], R0 ;  /* 0x00007c0001007387 */ /* 0x0003f60000100800 */
[----:B------:R-:W-:Y:S06]  /*0080*/  @P0 BAR.ARV 0x4, 0x100 ;  /* 0x0104000000000b1d */ /* 0x000fec0000002000 */
[----:B--2---:R-:W-:-:S13]  /*0090*/  ISETP.GE.AND P0, PT, R13, c[0x0][0x538], PT ;  /* 0x00014e000d007a0c */ /* 0x004fda0003f06270 */
[----:B------:R-:W-:Y:S05]  /*00a0*/  @P0 EXIT ;  /* 0x000000000000094d */ /* 0x000fea0003800000 */
[----:B-1----:R-:W-:Y:S01]  /*00b0*/  SHF.R.S32.HI R11, RZ, 0x1f, R14 ;  /* 0x0000001fff0b7819 */ /* 0x002fe2000001140e */
[----:B------:R-:W-:Y:S01]  /*00c0*/  IMAD.MOV.U32 R230, RZ, RZ, 0x20 ;  /* 0x00000020ffe67424 */ /* 0x000fe200078e00ff */
[----:B------:R-:W-:Y:S01]  /*00d0*/  ULDC.64 UR6, c[0x0][0x118] ;  /* 0x0000460000067ab9 */ /* 0x000fe20000000a00 */
[----:B------:R-:W-:Y:S01]  /*00e0*/  IMAD.MOV.U32 R249, RZ, RZ, 0x10 ;  /* 0x00000010fff97424 */ /* 0x000fe200078e00ff */
[CC--:B------:R-:W-:Y:S02]  /*00f0*/  LEA.HI R2, R11.reuse, R14.reuse, RZ, 0x4 ;  /* 0x0000000e0b027211 */ /* 0x0c0fe400078f20ff */
[CC--:B------:R-:W-:Y:S02]  /*0100*/  LEA.HI R0, R11.reuse, R14.reuse, RZ, 0x2 ;  /* 0x0000000e0b007211 */ /* 0x0c0fe400078f10ff */
[----:B------:R-:W-:Y:S02]  /*0110*/  SHF.R.S32.HI R3, RZ, 0x4, R2 ;  /* 0x00000004ff037819 */ /* 0x000fe40000011402 */
[----:B------:R-:W-:-:S02]  /*0120*/  LEA.HI R10, R11, R14, RZ, 0x3 ;  /* 0x0000000e0b0a7211 */ /* 0x000fc400078f18ff */
[----:B------:R-:W-:Y:S02]  /*0130*/  LOP3.LUT R4, R0, 0xfffffffc, RZ, 0xc0, !PT ;  /* 0xfffffffc00047812 */ /* 0x000fe400078ec0ff */
[C---:B------:R-:W-:Y:S02]  /*0140*/  LOP3.LUT R0, R2.reuse, 0xfffffff0, RZ, 0xc0, !PT ;  /* 0xfffffff002007812 */ /* 0x040fe400078ec0ff */
[----:B------:R-:W-:Y:S01]  /*0150*/  LEA.HI R2, R2, R3, RZ, 0x1 ;  /* 0x0000000302027211 */ /* 0x000fe200078f08ff */
[C---:B------:R-:W-:Y:S01]  /*0160*/  IMAD.IADD R4, R14.reuse, 0x1, -R4 ;  /* 0x000000010e047824 */ /* 0x040fe200078e0a04 */
[----:B------:R-:W-:Y:S01]  /*0170*/  SHF.R.S32.HI R15, RZ, 0x3, R10 ;  /* 0x00000003ff0f7819 */ /* 0x000fe2000001140a */
[----:B------:R-:W-:Y:S01]  /*0180*/  IMAD.IADD R5, R14, 0x1, -R0 ;  /* 0x000000010e057824 */ /* 0x000fe200078e0a00 */
[----:B------:R-:W-:Y:S02]  /*0190*/  LOP3.LUT R6, R10, 0xfffffff8, RZ, 0xc0, !PT ;  /* 0xfffffff80a067812 */ /* 0x000fe400078ec0ff */
[----:B------:R-:W-:Y:S01]  /*01a0*/  LOP3.LUT R0, R2, 0xfffffffe, RZ, 0xc0, !PT ;  /* 0xfffffffe02007812 */ /* 0x000fe200078ec0ff */
[----:B------:R-:W-:-:S02]  /*01b0*/  IMAD.SHL.U32 R7, R15, 0x40, RZ ;  /* 0x000000400f077824 */ /* 0x000fc400078e00ff */
[----:B------:R-:W-:Y:S02]  /*01c0*/  IMAD.IADD R6, R14, 0x1, -R6 ;  /* 0x000000010e067824 */ /* 0x000fe400078e0a06 */
[----:B------:R-:W-:Y:S01]  /*01d0*/  IMAD.IADD R9, R3, 0x1, -R0 ;  /* 0x0000000103097824 */ /* 0x000fe200078e0a00 */
[----:B------:R-:W-:Y:S01]  /*01e0*/  LEA.HI R0, R4, R4, RZ, 0x1 ;  /* 0x0000000404007211 */ /* 0x000fe200078f08ff */
[C---:B------:R-:W-:Y:S01]  /*01f0*/  IMAD.SHL.U32 R16, R6.reuse, 0x8, RZ ;  /* 0x0000000806107824 */ /* 0x040fe200078e00ff */
[----:B------:R-:W-:Y:S01]  /*0200*/  LOP3.LUT R2, R7, 0x1c0, RZ, 0xc0, !PT ;  /* 0x000001c007027812 */ /* 0x000fe200078ec0ff */
[----:B------:R-:W-:Y:S01]  /*0210*/  IMAD.SHL.U32 R8, R6, 0x40, RZ ;  /* 0x0000004006087824 */ /* 0x000fe200078e00ff */
[----:B------:R-:W-:Y:S02]  /*0220*/  SHF.R.S32.HI R7, RZ, 0x1f, R5 ;  /* 0x0000001fff077819 */ /* 0x000fe40000011405 */
[----:B------:R-:W-:Y:S01]  /*0230*/  LOP3.LUT R0, R0, 0x1ffffffe, RZ, 0xc0, !PT ;  /* 0x1ffffffe00007812 */ /* 0x000fe200078ec0ff */
[----:B------:R-:W-:Y:S01]  /*0240*/  STL [R1+0x50], R16 ;  /* 0x0000501001007387 */ /* 0x000fe20000100800 */
[----:B------:R-:W-:-:S02]  /*0250*/  LOP3.LUT R3, R2, 0x38, R16, 0xf8, !PT ;  /* 0x0000003802037812 */ /* 0x000fc400078ef810 */
[----:B------:R-:W-:Y:S01]  /*0260*/  SHF.R.U32.HI R2, RZ, 0x3, R2 ;  /* 0x00000003ff027819 */ /* 0x000fe20000011602 */
[----:B------:R-:W-:Y:S01]  /*0270*/  IMAD.IADD R12, R4, 0x1, -R0 ;  /* 0x00000001040c7824 */ /* 0x000fe200078e0a00 */
[----:B------:R-:W-:Y:S02]  /*0280*/  LEA.HI R224, R7, R5, RZ, 0x3 ;  /* 0x0000000507e07211 */ /* 0x000fe400078f18ff */
[----:B------:R-:W-:Y:S02]  /*0290*/  LOP3.LUT R7, R3, R2, RZ, 0x3c, !PT ;  /* 0x0000000203077212 */ /* 0x000fe400078e3cff */
[C---:B------:R-:W-:Y:S01]  /*02a0*/  LOP3.LUT R0, R224.reuse, 0xfffffff8, RZ, 0xc0, !PT ;  /* 0xfffffff8e0007812 */ /* 0x040fe200078ec0ff */
[----:B------:R-:W-:Y:S01]  /*02b0*/  IMAD.SHL.U32 R224, R224, 0x40, RZ ;  /* 0x00000040e0e07824 */ /* 0x000fe200078e00ff */
[----:B------:R-:W-:Y:S02]  /*02c0*/  LOP3.LUT R2, R8, 0x1c0, RZ, 0xc0, !PT ;  /* 0x000001c008027812 */ /* 0x000fe400078ec0ff */
[----:B------:R-:W-:Y:S01]  /*02d0*/  LEA.HI R4, R11, R14, RZ, 0x6 ;  /* 0x0000000e0b047211 */ /* 0x000fe200078f30ff */
[----:B------:R-:W-:Y:S01]  /*02e0*/  IMAD.IADD R5, R5, 0x1, -R0 ;  /* 0x0000000105057824 */ /* 0x000fe200078e0a00 */
[----:B------:R-:W-:-:S02]  /*02f0*/  LOP3.LUT R3, R2, 0x8, R10, 0xf8, !PT ;  /* 0x0000000802037812 */ /* 0x000fc400078ef80a */
[----:B------:R-:W-:Y:S01]  /*0300*/  SHF.R.U32.HI R2, RZ, 0x3, R2 ;  /* 0x00000003ff027819 */ /* 0x000fe20000011602 */
[----:B------:R-:W-:Y:S01]  /*0310*/  IMAD.SHL.U32 R0, R4, 0x8, RZ ;  /* 0x0000000804007824 */ /* 0x000fe200078e00ff */
[----:B------:R-:W-:Y:S01]  /*0320*/  LEA.HI R8, R11, R14, RZ, 0x5 ;  /* 0x0000000e0b087211 */ /* 0x000fe200078f28ff */
[----:B------:R-:W-:Y:S01]  /*0330*/  IMAD.SHL.U32 R4, R5, 0x40, RZ ;  /* 0x0000004005047824 */ /* 0x000fe200078e00ff */
[----:B------:R-:W-:Y:S01]  /*0340*/  LOP3.LUT R225, R3, R2, RZ, 0x3c, !PT ;  /* 0x0000000203e17212 */ /* 0x000fe200078e3cff */
[----:B------:R-:W-:Y:S01]  /*0350*/  IMAD.SHL.U32 R3, R9, 0x8, RZ ;  /* 0x0000000809037824 */ /* 0x000fe200078e00ff */
[----:B------:R-:W-:Y:S02]  /*0360*/  LOP3.LUT R2, R8, 0xffffffe0, RZ, 0xc0, !PT ;  /* 0xffffffe008027812 */ /* 0x000fe400078ec0ff */
[----:B------:R-:W-:Y:S01]  /*0370*/  LOP3.LUT R10, R7, 0x7ffffe00, R0, 0xf8, !PT ;  /* 0x7ffffe00070a7812 */ /* 0x000fe200078ef800 */
[----:B------:R-:W-:Y:S01]  /*0380*/  IMAD R225, R9, 0x200, R225 ;  /* 0x0000020009e17824 */ /* 0x000fe200078e02e1 */
[----:B------:R-:W-:Y:S01]  /*0390*/  LOP3.LUT R0, R4, 0x1c0, RZ, 0xc0, !PT ;  /* 0x000001c004007812 */ /* 0x000fe200078ec0ff */
[----:B------:R-:W-:Y:S01]  /*03a0*/  IMAD.IADD R14, R14, 0x1, -R2 ;  /* 0x000000010e0e7824 */ /* 0x000fe200078e0a02 */
[----:B------:R-:W-:-:S02]  /*03b0*/  SHF.R.S32.HI R250, RZ, 0x5, R8 ;  /* 0x00000005fffa7819 */ /* 0x000fc40000011408 */
[----:B------:R-:W-:Y:S02]  /*03c0*/  SHF.R.S32.HI R4, RZ, 0x1f, R8 ;  /* 0x0000001fff047819 */ /* 0x000fe40000011408 */
[----:B------:R-:W-:Y:S02]  /*03d0*/  LOP3.LUT R3, R0, 0x8, R3, 0xf8, !PT ;  /* 0x0000000800037812 */ /* 0x000fe400078ef803 */
[----:B------:R-:W-:Y:S02]  /*03e0*/  SHF.R.U32.HI R2, RZ, 0x3, R0 ;  /* 0x00000003ff027819 */ /* 0x000fe40000011600 */
[----:B------:R-:W-:Y:S02]  /*03f0*/  LEA.HI R0, R4, R250, RZ, 0x3 ;  /* 0x000000fa04007211 */ /* 0x000fe400078f18ff */
[----:B------:R-:W-:Y:S02]  /*0400*/  SHF.R.S32.HI R7, RZ, 0x1f, R14 ;  /* 0x0000001fff077819 */ /* 0x000fe4000001140e */
[----:B------:R-:W-:-:S02]  /*0410*/  LOP3.LUT R0, R0, 0xffffff8, RZ, 0xc0, !PT ;  /* 0x0ffffff800007812 */ /* 0x000fc400078ec0ff */
[----:B------:R-:W-:Y:S02]  /*0420*/  LOP3.LUT R4, R3, R2, RZ, 0x3c, !PT ;  /* 0x0000000203047212 */ /* 0x000fe400078e3cff */
[----:B------:R-:W-:Y:S01]  /*0430*/  LEA.HI R3, R7, R14, RZ, 0x2 ;  /* 0x0000000e07037211 */ /* 0x000fe200078f10ff */
[----:B------:R-:W-:Y:S01]  /*0440*/  IMAD.IADD R2, R250, 0x1, -R0 ;  /* 0x00000001fa027824 */ /* 0x000fe200078e0a00 */
[----:B------:R-:W-:Y:S01]  /*0450*/  LOP3.LUT R224, R4, 0x7ffffe00, R224, 0xf8, !PT ;  /* 0x7ffffe0004e07812 */ /* 0x000fe200078ef8e0 */
[----:B------:R-:W-:Y:S01]  /*0460*/  IMAD.MOV.U32 R4, RZ, RZ, 0x40 ;  /* 0x00000040ff047424 */ /* 0x000fe200078e00ff */
[----:B------:R-:W-:Y:S02]  /*0470*/  SHF.R.S32.HI R0, RZ, 0x2, R3 ;  /* 0x00000002ff007819 */ /* 0x000fe40000011403 */
[----:B------:R-:W-:Y:S02]  /*0480*/  LOP3.LUT R3, R3, 0x7ffffffc, RZ, 0xc0, !PT ;  /* 0x7ffffffc03037812 */ /* 0x000fe400078ec0ff */
[----:B------:R-:W-:Y:S01]  /*0490*/  R2P PR, R5, 0x6 ;  /* 0x0000000605007804 */ /* 0x000fe20000000000 */
[----:B------:R-:W-:Y:S01]  /*04a0*/  IMAD R8, R2, 0x10, R0 ;  /* 0x0000001002087824 */ /* 0x000fe200078e0200 */
[----:B------:R-:W-:Y:S01]  /*04b0*/  IADD3 R2, R16, 0x40, RZ ;  /* 0x0000004010027810 */ /* 0x000fe20007ffe0ff */
[----:B------:R-:W-:Y:S01]  /*04c0*/  IMAD R0, R6, 0x20, R15 ;  /* 0x0000002006007824 */ /* 0x000fe200078e020f */
[----:B------:R-:W-:Y:S01]  /*04d0*/  LEA R224, R224, 0x100, 0x1 ;  /* 0x00000100e0e07811 */ /* 0x000fe200078e08ff */
[----:B------:R-:W-:Y:S01]  /*04e0*/  IMAD.IADD R3, R14, 0x1, -R3 ;  /* 0x000000010e037824 */ /* 0x000fe200078e0a03 */
[----:B------:R-:W-:Y:S01]  /*04f0*/  STL [R1+0x80], R8 ;  /* 0x0000800801007387 */ /* 0x000fe20000100800 */
[----:B------:R-:W-:-:S02]  /*0500*/  SHF.R.S32.HI R2, RZ, 0x1f, R2 ;  /* 0x0000001fff027819 */ /* 0x000fc40000011402 */
[----:B------:R-:W-:Y:S01]  /*0510*/  IMAD.SHL.U32 R3, R3, 0x2, RZ ;  /* 0x0000000203037824 */ /* 0x000fe200078e00ff */
[----:B------:R-:W-:Y:S01]  /*0520*/  STL [R1+0x60], R13 ;  /* 0x0000600d01007387 */ /* 0x000fe20000100800 */
[----:B------:R-:W-:Y:S01]  /*0530*/  IMAD R250, R250, 0x800, R224 ;  /* 0x00000800fafa7824 */ /* 0x000fe200078e02e0 */
[----:B------:R-:W-:Y:S02]  /*0540*/  LOP3.LUT P3, RZ, R6, 0x2, RZ, 0xc0, !PT ;  /* 0x0000000206ff7812 */ /* 0x000fe4000786c0ff */
[----:B------:R1:W-:Y:S01]  /*0550*/  STL [R1+0x84], R0 ;  /* 0x0000840001007387 */ /* 0x0003e20000100800 */
[----:B------:R-:W-:Y:S02]  /*0560*/  SEL R5, R230, 0xffffffe0, !P2 ;  /* 0xffffffe0e6057807 */ /* 0x000fe40005000000 */
[----:B------:R-:W-:Y:S01]  /*0570*/  LOP3.LUT P0, RZ, R6, 0x4, RZ, 0xc0, !PT ;  /* 0x0000000406ff7812 */ /* 0x000fe2000780c0ff */
[----:B------:R2:W-:Y:S01]  /*0580*/  STL [R1+0x70], R2 ;  /* 0x0000700201007387 */ /* 0x0005e20000100800 */
[----:B------:R-:W-:-:S02]  /*0590*/  LEA R225, R225, 0xc100, 0x1 ;  /* 0x0000c100e1e17811 */ /* 0x000fc400078e08ff */
[----:B------:R-:W-:Y:S02]  /*05a0*/  SEL R249, R249, 0xfffffff0, !P1 ;  /* 0xfffffff0f9f97807 */ /* 0x000fe40004800000 */
[----:B------:R-:W-:Y:S02]  /*05b0*/  SEL R230, R230, 0xffffffe0, !P1 ;  /* 0xffffffe0e6e67807 */ /* 0x000fe40004800000 */
[----:B------:R-:W-:Y:S01]  /*05c0*/  SEL R226, R4, 0xffffffc0, !P0 ;  /* 0xffffffc004e27807 */ /* 0x000fe20004000000 */
[----:B------:R-:W-:Y:S01]  /*05d0*/  IMAD.IADD R249, R249, 0x1, R5 ;  /* 0x00000001f9f97824 */ /* 0x000fe200078e0205 */
[C---:B------:R-:W-:Y:S01]  /*05e0*/  IADD3 R231, R225.reuse, 0x20, RZ ;  /* 0x00000020e1e77810 */ /* 0x040fe20007ffe0ff */
[----:B------:R-:W-:Y:S01]  /*05f0*/  IMAD.IADD R251, R230, 0x1, R250 ;  /* 0x00000001e6fb7824 */ /* 0x000fe200078e02fa */
[C---:B------:R-:W-:Y:S01]  /*0600*/  @P3 IADD3 R231, R225.reuse, -0x20, RZ ;  /* 0xffffffe0e1e73810 */ /* 0x040fe20007ffe0ff */
[----:B------:R-:W-:Y:S02]  /*0610*/  IMAD.IADD R229, R225, 0x1, R226 ;  /* 0x00000001e1e57824 */ /* 0x000fe400078e02e2 */
[----:B------:R-:W-:Y:S01]  /*0620*/  IMAD.IADD R228, R224, 0x1, R230 ;  /* 0x00000001e0e47824 */ /* 0x000fe200078e02e6 */
[C---:B------:R-:W-:Y:S01]  /*0630*/  IADD3 R248, R231.reuse, 0x800, RZ ;  /* 0x00000800e7f87810 */ /* 0x040fe20007ffe0ff */
[----:B------:R-:W-:Y:S01]  /*0640*/  IMAD.IADD R226, R226, 0x1, R231 ;  /* 0x00000001e2e27824 */ /* 0x000fe200078e02e7 */
[----:B------:R-:W-:Y:S01]  /*0650*/  IADD3 R247, R231, 0x1000, RZ ;  /* 0x00001000e7f77810 */ /* 0x000fe20007ffe0ff */
[----:B------:R-:W-:Y:S01]  /*0660*/  IMAD R249, R249, 0x2, R224 ;  /* 0x00000002f9f97824 */ /* 0x000fe200078e02e0 */
[----:B------:R-:W-:-:S02]  /*0670*/  IADD3 R246, R231, 0x1800, RZ ;  /* 0x00001800e7f67810 */ /* 0x000fc40007ffe0ff */
[----:B-1----:R-:W-:Y:S02]  /*0680*/  IADD3 R0, R16, 0x80, RZ ;  /* 0x0000008010007810 */ /* 0x002fe40007ffe0ff */
[C---:B------:R-:W-:Y:S02]  /*0690*/  IADD3 R245, R231.reuse, 0x2000, RZ ;  /* 0x00002000e7f57810 */ /* 0x040fe40007ffe0ff */
[----:B------:R-:W-:Y:S01]  /*06a0*/  SHF.R.S32.HI R0, RZ, 0x1f, R0 ;  /* 0x0000001fff007819 */ /* 0x000fe20000011400 */
[----:B--2---:R-:W-:Y:S01]  /*06b0*/  IMAD.SHL.U32 R2, R10, 0x2, RZ ;  /* 0x000000020a027824 */ /* 0x004fe200078e00ff */
[C---:B------:R-:W-:Y:S02]  /*06c0*/  IADD3 R244, R231.reuse, 0x2800, RZ ;  /* 0x00002800e7f47810 */ /* 0x040fe40007ffe0ff */
[C---:B------:R-:W-:Y:S01]  /*06d0*/  IADD3 R243, R231.reuse, 0x3000, RZ ;  /* 0x00003000e7f37810 */ /* 0x040fe20007ffe0ff */
[----:B------:R1:W-:Y:S01]  /*06e0*/  STL [R1+0x6c], R0 ;  /* 0x00006c0001007387 */ /* 0x0003e20000100800 */
[----:B------:R-:W-:-:S02]  /*06f0*/  IADD3 R242, R231, 0x3800, RZ ;  /* 0x00003800e7f27810 */ /* 0x000fc40007ffe0ff */
[C---:B------:R-:W-:Y:S01]  /*0700*/  IADD3 R241, R231.reuse, 0x4000, RZ ;  /* 0x00004000e7f17810 */ /* 0x040fe20007ffe0ff */
[----:B------:R2:W-:Y:S01]  /*0710*/  STL [R1+0x4], R2 ;  /* 0x0000040201007387 */ /* 0x0005e20000100800 */
        /* <DEDUP_REMOVED lines=8> */
[----:B------:R-:W-:Y:S01]  /*07a0*/  IADD3 R232, R231, 0x8800, RZ ;  /* 0x00008800e7e87810 */ /* 0x000fe20007ffe0ff */
[----:B-1----:R-:W-:Y:S01]  /*07b0*/  IMAD R0, R12, 0x8, R8 ;  /* 0x000000080c007824 */ /* 0x002fe200078e0208 */
[----:B--2---:R-:W-:-:S04]  /*07c0*/  IADD3 R2, R3, 0xb8, RZ ;  /* 0x000000b803027810 */ /* 0x004fc80007ffe0ff */
[----:B------:R1:W-:Y:S04]  /*07d0*/  STL [R1+0x78], R0 ;  /* 0x0000780001007387 */ /* 0x0003e80000100800 */
[----:B------:R2:W-:Y:S04]  /*07e0*/  STL [R1+0x20], R3 ;  /* 0x0000200301007387 */ /* 0x0005e80000100800 */
[----:B------:R3:W-:Y:S01]  /*07f0*/  STL [R1+0x68], R2 ;  /* 0x0000680201007387 */ /* 0x0007e20000100800 */
[----:B-1----:R-:W-:Y:S02]  /*0800*/  SEL R0, R4, 0xffffffc0, !P2 ;  /* 0xffffffc004007807 */ /* 0x002fe40005000000 */
[----:B--2---:R-:W-:-:S03]  /*0810*/  IADD3 R3, R3, 0xb0, RZ ;  /* 0x000000b003037810 */ /* 0x004fc60007ffe0ff */
[----:B------:R-:W-:Y:S01]  /*0820*/  IMAD.IADD R227, R224, 0x1, R0 ;  /* 0x00000001e0e37824 */ /* 0x000fe200078e0200 */
[C---:B------:R-:W-:Y:S01]  /*0830*/  IADD3 R230, R0.reuse, R224, R230 ;  /* 0x000000e000e67210 */ /* 0x040fe20007ffe0e6 */
[C---:B------:R-:W-:Y:S01]  /*0840*/  IMAD.IADD R252, R0.reuse, 0x1, R251 ;  /* 0x0000000100fc7824 */ /* 0x040fe200078e02fb */
[----:B---3--:R-:W-:Y:S01]  /*0850*/  SHF.R.S32.HI R2, RZ, 0x1f, R2 ;  /* 0x0000001fff027819 */ /* 0x008fe20000011402 */
[----:B------:R-:W-:Y:S04]  /*0860*/  STL [R1+0x64], R3 ;  /* 0x0000640301007387 */ /* 0x000fe80000100800 */
[----:B------:R1:W-:Y:S02]  /*0870*/  STL [R1+0x74], R2 ;  /* 0x0000740201007387 */ /* 0x0003e40000100800 */
[----:B-1----:R-:W-:-:S05]  /*0880*/  IMAD.IADD R2, R0, 0x1, R250 ;  /* 0x0000000100027824 */ /* 0x002fca00078e02fa */
[----:B------:R1:W-:Y:S02]  /*0890*/  STL [R1], R2 ;  /* 0x0000000201007387 */ /* 0x0003e40000100800 */
.L_x_856:
[----:B------:R-:W2:Y:S01]  /*08a0*/  LDL R4, [R1+0x60] ;  /* 0x0000600001047983 */ /* 0x000ea20000100800 */
[----:B------:R-:W-:Y:S01]  /*08b0*/  IMAD.MOV.U32 R0, RZ, RZ, c[0x0][0x560] ;  /* 0x00015800ff007624 */ /* 0x000fe200078e00ff */
[----:B------:R-:W-:Y:S01]  /*08c0*/  YIELD ;  /* 0x0000000000007946 */ /* 0x000fe20003800000 */
[----:B------:R-:W-:Y:S03]  /*08d0*/  BSSY B0, `(.L_x_831) ;  /* 0x0000016000007945 */ /* 0x000fe60003800000 */
[----:B------:R-:W-:-:S13]  /*08e0*/  ISETP.NE.AND P0, PT, R0, 0x1, PT ;  /* 0x000000010000780c */ /* 0x000fda0003f05270 */
[----:B--2---:R-:W-:Y:S01]  /*08f0*/  @P0 IMAD.HI.U32 R0, R4, c[0x0][0x564], RZ ;  /* 0x0001590004000a27 */ /* 0x004fe200078e00ff */
[----:B------:R-:W-:-:S04]  /*0900*/  MOV R3, R4 ;  /* 0x0000000400037202 */ /* 0x000fc80000000f00 */
[----:B------:R-:W-:-:S04]  /*0910*/  @P0 SHF.R.U32.HI R3, RZ, c[0x0][0x568], R0 ;  /* 0x00015a00ff030a19 */ /* 0x000fc80000011600 */
[----:B------:R-:W-:Y:S01]  /*0920*/  ISETP.GE.AND P0, PT, R3, c[0x0][0x578], PT ;  /* 0x00015e0003007a0c */ /* 0x000fe20003f06270 */
[----:B-1----:R-:W-:-:S04]  /*0930*/  IMAD.MOV R2, RZ, RZ, -R3 ;  /* 0x000000ffff027224 */ /* 0x002fc800078e0a03 */
[----:B------:R-:W-:-:S08]  /*0940*/  IMAD R2, R2, c[0x0][0x560], R4 ;  /* 0x0001580002027a24 */ /* 0x000fd000078e0204 */
[----:B------:R-:W-:Y:S05]  /*0950*/  @!P0 BRA `(.L_x_832) ;  /* 0x0000007000008947 */ /* 0x000fea0003800000 */
[----:B------:R-:W-:-:S04]  /*0960*/  MOV R0, c[0x0][0x56c] ;  /* 0x00015b0000007a02 */ /* 0x000fc80000000f00 */
[----:B------:R-:W-:Y:S02]  /*0970*/  ISETP.NE.AND P0, PT, R0, 0x1, PT ;  /* 0x000000010000780c */ /* 0x000fe40003f05270 */
[----:B------:R-:W-:-:S11]  /*0980*/  MOV R0, R2 ;  /* 0x0000000200007202 */ /* 0x000fd60000000f00 */
[----:B------:R-:W-:-:S05]  /*0990*/  @P0 IMAD.HI.U32 R4, R2, c[0x0][0x570], RZ ;  /* 0x00015c0002040a27 */ /* 0x000fca00078e00ff */
[----:B------:R-:W-:-:S05]  /*09a0*/  @P0 SHF.R.U32.HI R0, RZ, c[0x0][0x574], R4 ;  /* 0x00015d00ff000a19 */ /* 0x000fca0000011604 */
[----:B------:R-:W-:Y:S01]  /*09b0*/  IMAD R4, R0, c[0x0][0x56c], RZ ;  /* 0x00015b0000047a24 */ /* 0x000fe200078e02ff */
[----:B------:R-:W-:Y:S05]  /*09c0*/  BRA `(.L_x_833) ;  /* 0x0000006000007947 */ /* 0x000fea0003800000 */
.L_x_832:
[----:B------:R-:W-:-:S04]  /*09d0*/  MOV R0, c[0x0][0x554] ;  /* 0x0001550000007a02 */ /* 0x000fc80000000f00 */
[----:B------:R-:W-:Y:S02]  /*09e0*/  ISETP.NE.AND P0, PT, R0, 0x1, PT ;  /* 0x000000010000780c */ /* 0x000fe40003f05270 */
[----:B------:R-:W-:-:S11]  /*09f0*/  MOV R0, R2 ;  /* 0x0000000200007202 */ /* 0x000fd60000000f00 */
[----:B------:R-:W-:-:S05]  /*0a00*/  @P0 IMAD.HI.U32 R4, R2, c[0x0][0x558], RZ ;  /* 0x0001560002040a27 */ /* 0x000fca00078e00ff */
[----:B------:R-:W-:-:S05]  /*0a10*/  @P0 SHF.R.U32.HI R0, RZ, c[0x0][0x55c], R4 ;  /* 0x00015700ff000a19 */ /* 0x000fca0000011604 */
[----:B------:R-:W-:Y:S02]  /*0a20*/  IMAD R4, R0, c[0x0][0x554], RZ ;  /* 0x0001550000047a24 */ /* 0x000fe400078e02ff */
.L_x_833:
[----:B------:R-:W-:Y:S05]  /*0a30*/  BSYNC B0 ;  /* 0x0000000000007941 */ /* 0x000fea0003800000 */
.L_x_831:
[----:B------:R-:W-:Y:S01]  /*0a40*/  IMAD.MOV.U32 R5, RZ, RZ, c[0x0][0x53c] ;  /* 0x00014f00ff057624 */ /* 0x000fe200078e00ff */
[----:B------:R-:W-:Y:S01]  /*0a50*/  ULDC UR4, c[0x0][0x1d0] ;  /* 0x0000740000047ab9 */ /* 0x000fe20000000800 */
[----:B------:R-:W-:Y:S01]  /*0a60*/  IMAD.MOV.U32 R11, RZ, RZ, R0 ;  /* 0x000000ffff0b7224 */ /* 0x000fe200078e0000 */
[----:B------:R-:W-:Y:S01]  /*0a70*/  UIADD3 UR4, UR4, 0x5f, URZ ;  /* 0x0000005f04047890 */ /* 0x000fe2000fffe03f */
[----:B------:R-:W-:Y:S01]  /*0a80*/  IMAD.MOV.U32 R24, RZ, RZ, c[0x0][0x2c4] ;  /* 0x0000b100ff187624 */ /* 0x000fe200078e00ff */
[----:B------:R-:W-:Y:S01]  /*0a90*/  ISETP.NE.AND P0, PT, R5, 0x1, PT ;  /* 0x000000010500780c */ /* 0x000fe20003f05270 */
[----:B------:R-:W-:Y:S01]  /*0aa0*/  IMAD.MOV.U32 R7, RZ, RZ, c[0x0][0x168] ;  /* 0x00005a00ff077624 */ /* 0x000fe200078e00ff */
[----:B------:R-:W-:Y:S01]  /*0ab0*/  LOP3.LUT R5, RZ, R0, RZ, 0x33, !PT ;  /* 0x00000000ff057212 */ /* 0x000fe200078e33ff */
[----:B------:R-:W-:Y:S01]  /*0ac0*/  UIMAD.WIDE UR4, UR4, 0x2aaaaaab, URZ ;  /* 0x2aaaaaab040478a5 */ /* 0x000fe2000f8e023f */
[----:B------:R-:W-:Y:S01]  /*0ad0*/  ISETP.NE.AND P1, PT, R24, 0x1, PT ;  /* 0x000000011800780c */ /* 0x000fe20003f25270 */
[----:B------:R-:W-:Y:S02]  /*0ae0*/  BSSY B0, `(.L_x_834) ;  /* 0x0000040000007945 */ /* 0x000fe40003800000 */
[----:B------:R-:W-:-:S04]  /*0af0*/  USHF.R.U32.HI UR4, URZ, 0x1f, UR5 ;  /* 0x0000001f3f047899 */ /* 0x000fc80008011605 */
[----:B------:R-:W-:Y:S02]  /*0b00*/  ULEA.HI.SX32 UR4, UR5, UR4, 0x1c ;  /* 0x0000000405047291 */ /* 0x000fe4000f8fe23f */
[----:B------:R-:W-:Y:S01]  /*0b10*/  @P0 IMAD.HI.U32 R6, R0, c[0x0][0x540], RZ ;  /* 0x0001500000060a27 */ /* 0x000fe200078e00ff */
[----:B------:R-:W-:-:S04]  /*0b20*/  IADD3 R0, R5, c[0x0][0x53c], RZ ;  /* 0x00014f0005007a10 */ /* 0x000fc80007ffe0ff */
[----:B------:R-:W-:Y:S02]  /*0b30*/  @P0 SHF.R.U32.HI R11, RZ, c[0x0][0x544], R6 ;  /* 0x00015100ff0b0a19 */ /* 0x000fe40000011606 */
[----:B------:R-:W-:-:S03]  /*0b40*/  MOV R6, c[0x0][0x548] ;  /* 0x0001520000067a02 */ /* 0x000fc60000000f00 */
[----:B------:R-:W-:Y:S01]  /*0b50*/  IMAD R0, R11, c[0x0][0x53c], R0 ;  /* 0x00014f000b007a24 */ /* 0x000fe200078e0200 */
[----:B------:R-:W-:Y:S01]  /*0b60*/  ISETP.NE.AND P0, PT, R6, 0x1, PT ;  /* 0x000000010600780c */ /* 0x000fe20003f05270 */
[----:B------:R1:W-:Y:S02]  /*0b70*/  STL [R1+0x58], R11 ;  /* 0x0000580b01007387 */ /* 0x0003e40000100800 */
[----:B------:R-:W-:-:S05]  /*0b80*/  IMAD.SHL.U32 R208, R0, 0x80, RZ ;  /* 0x0000008000d07824 */ /* 0x000fca00078e00ff */
[----:B------:R-:W-:Y:S01]  /*0b90*/  IADD3 R0, R208, 0x7f, RZ ;  /* 0x0000007fd0007810 */ /* 0x000fe20007ffe0ff */
[----:B------:R1:W-:Y:S04]  /*0ba0*/  STL [R1+0x5c], R208 ;  /* 0x00005cd001007387 */ /* 0x0003e80000100800 */
[----:B------:R-:W-:-:S05]  /*0bb0*/  @P1 IMAD.HI.U32 R5, R0, c[0x0][0x2c8], RZ ;  /* 0x0000b20000051a27 */ /* 0x000fca00078e00ff */
[----:B------:R-:W-:Y:S02]  /*0bc0*/  @P1 SHF.R.U32.HI R0, RZ, c[0x0][0x2cc], R5 ;  /* 0x0000b300ff001a19 */ /* 0x000fe40000011605 */
[----:B------:R-:W-:-:S04]  /*0bd0*/  IADD3 R5, -R7, 0x60, RZ ;  /* 0x0000006007057810 */ /* 0x000fc80007ffe1ff */
[----:B------:R-:W-:Y:S01]  /*0be0*/  IADD3 R5, R0, c[0x0][0x1d0], R5 ;  /* 0x0000740000057a10 */ /* 0x000fe20007ffe005 */
[----:B------:R-:W-:-:S04]  /*0bf0*/  IMAD.IADD R0, R2, 0x1, -R4 ;  /* 0x0000000102007824 */ /* 0x000fc800078e0a04 */
[----:B------:R-:W-:Y:S02]  /*0c00*/  IMAD R0, R3, c[0x0][0x554], R0 ;  /* 0x0001550003007a24 */ /* 0x000fe400078e0200 */
[----:B------:R-:W-:-:S04]  /*0c10*/  IMAD.HI R5, R5, 0x2aaaaaab, RZ ;  /* 0x2aaaaaab05057827 */ /* 0x000fc800078e02ff */
[----:B------:R-:W-:Y:S01]  /*0c20*/  @P0 IMAD.HI.U32 R2, R0, c[0x0][0x54c], RZ ;  /* 0x0001530000020a27 */ /* 0x000fe200078e00ff */
[----:B------:R-:W-:-:S03]  /*0c30*/  SHF.R.U32.HI R6, RZ, 0x1f, R5 ;  /* 0x0000001fff067819 */ /* 0x000fc60000011605 */
[----:B------:R-:W-:Y:S01]  /*0c40*/  IMAD.MOV.U32 R13, RZ, RZ, R0 ;  /* 0x000000ffff0d7224 */ /* 0x000fe200078e0000 */
[----:B------:R-:W-:Y:S01]  /*0c50*/  @P0 SHF.R.U32.HI R13, RZ, c[0x0][0x550], R2 ;  /* 0x00015400ff0d0a19 */ /* 0x000fe20000011602 */
[----:B------:R-:W-:Y:S01]  /*0c60*/  IMAD.MOV.U32 R2, RZ, RZ, RZ ;  /* 0x000000ffff027224 */ /* 0x000fe200078e00ff */
[----:B------:R-:W-:Y:S02]  /*0c70*/  LEA.HI.SX32 R6, R5, R6, 0x1c ;  /* 0x0000000605067211 */ /* 0x000fe400078fe2ff */
[----:B------:R-:W-:Y:S01]  /*0c80*/  IADD3 R3, -R13, RZ, RZ ;  /* 0x000000ff0d037210 */ /* 0x000fe20007ffe1ff */
[----:B------:R1:W-:Y:S01]  /*0c90*/  STL [R1+0x48], R13 ;  /* 0x0000480d01007387 */ /* 0x0003e20000100800 */
[----:B------:R-:W-:-:S03]  /*0ca0*/  IMNMX R6, R6, UR4, PT ;  /* 0x0000000406067c17 */ /* 0x000fc6000b800200 */
[----:B------:R-:W-:Y:S01]  /*0cb0*/  IMAD R14, R3, c[0x0][0x548], R0 ;  /* 0x00015200030e7a24 */ /* 0x000fe200078e0200 */
[----:B------:R-:W-:-:S04]  /*0cc0*/  ISETP.GE.AND P0, PT, R6, 0x1, PT ;  /* 0x000000010600780c */ /* 0x000fc80003f06270 */
[----:B------:R1:W-:Y:S09]  /*0cd0*/  STL [R1+0x44], R14 ;  /* 0x0000440e01007387 */ /* 0x0003f20000100800 */
[----:B------:R-:W-:Y:S05]  /*0ce0*/  @!P0 BRA `(.L_x_835) ;  /* 0x000001f000008947 */ /* 0x000fea0003800000 */
[----:B------:R-:W-:-:S04]  /*0cf0*/  SHF.R.U32.HI R0, RZ, 0x10, R11 ;  /* 0x00000010ff007819 */ /* 0x000fc8000001160b */
[----:B------:R-:W-:-:S04]  /*0d00*/  ISETP.NE.AND P0, PT, R0, RZ, PT ;  /* 0x000000ff0000720c */ /* 0x000fc80003f05270 */
[----:B------:R-:W-:-:S04]  /*0d10*/  SEL R0, R0, c[0x0][0x338], P0 ;  /* 0x0000ce0000007a07 */ /* 0x000fc80000000000 */
[-C--:B------:R-:W-:Y:S02]  /*0d20*/  IABS R3, R0.reuse ;  /* 0x0000000000037213 */ /* 0x080fe40000000000 */
[----:B------:R-:W-:Y:S02]  /*0d30*/  IADD3 R7, R0, -0x1, R6 ;  /* 0xffffffff00077810 */ /* 0x000fe40007ffe006 */
[----:B------:R-:W2:Y:S02]  /*0d40*/  I2F.RP R4, R3 ;  /* 0x0000000300047306 */ /* 0x000ea40000209400 */
[----:B------:R-:W-:Y:S02]  /*0d50*/  IABS R10, R7 ;  /* 0x00000007000a7213 */ /* 0x000fe40000000000 */
[----:B------:R-:W-:-:S04]  /*0d60*/  LOP3.LUT R7, R7, R0, RZ, 0x3c, !PT ;  /* 0x0000000007077212 */ /* 0x000fc800078e3cff */
[----:B------:R-:W-:Y:S01]  /*0d70*/  ISETP.GE.AND P0, PT, R7, RZ, PT ;  /* 0x000000ff0700720c */ /* 0x000fe20003f06270 */
[----:B--2---:R-:W2:Y:S02]  /*0d80*/  MUFU.RCP R4, R4 ;  /* 0x0000000400047308 */ /* 0x004ea40000001000 */
[----:B--2---:R-:W-:-:S06]  /*0d90*/  IADD3 R4, R4, 0xffffffe, RZ ;  /* 0x0ffffffe04047810 */ /* 0x004fcc0007ffe0ff */
[----:B------:R-:W2:Y:S02]  /*0da0*/  F2I.FTZ.U32.TRUNC.NTZ R5, R4 ;  /* 0x0000000400057305 */ /* 0x000ea4000021f000 */
[----:B--2---:R-:W-:Y:S02]  /*0db0*/  IMAD.MOV R2, RZ, RZ, -R5 ;  /* 0x000000ffff027224 */ /* 0x004fe400078e0a05 */
[----:B------:R-:W-:Y:S02]  /*0dc0*/  IMAD.MOV.U32 R4, RZ, RZ, RZ ;  /* 0x000000ffff047224 */ /* 0x000fe400078e00ff */
        /* <DEDUP_REMOVED lines=16> */
[----:B------:R-:W-:Y:S02]  /*0ed0*/  @!P2 LOP3.LUT R2, RZ, R0, RZ, 0x33, !PT ;  /* 0x00000000ff02a212 */ /* 0x000fe400078e33ff */
.L_x_835:
[----:B------:R-:W-:Y:S05]  /*0ee0*/  BSYNC B0 ;  /* 0x0000000000007941 */ /* 0x000fea0003800000 */
.L_x_834:
[----:B------:R-:W-:Y:S01]  /*0ef0*/  LOP3.LUT R0, R11, 0xffff, RZ, 0xc0, !PT ;  /* 0x0000ffff0b007812 */ /* 0x000fe200078ec0ff */
[----:B------:R-:W-:Y:S01]  /*0f00*/  IMAD.MOV.U32 R15, RZ, RZ, RZ ;  /* 0x000000ffff0f7224 */ /* 0x000fe200078e00ff */
[----:B------:R-:W-:Y:S01]  /*0f10*/  CS2R R98, SRZ ;  /* 0x0000000000627805 */ /* 0x000fe2000001ff00 */
[----:B------:R-:W-:Y:S01]  /*0f20*/  IMAD.MOV.U32 R16, RZ, RZ, RZ ;  /* 0x000000ffff107224 */ /* 0x000fe200078e00ff */
[----:B------:R-:W-:Y:S01]  /*0f30*/  CS2R R96, SRZ ;  /* 0x0000000000607805 */ /* 0x000fe2000001ff00 */
[----:B------:R-:W-:Y:S01]  /*0f40*/  IMAD R164, R0, R2, RZ ;  /* 0x0000000200a47224 */ /* 0x000fe200078e02ff */
[----:B------:R-:W-:Y:S01]  /*0f50*/  PRMT R0, RZ, 0x7610, R0 ;  /* 0x00007610ff007816 */ /* 0x000fe20000000000 */
[----:B------:R-:W-:Y:S01]  /*0f60*/  CS2R R94, SRZ ;  /* 0x00000000005e7805 */ /* 0x000fe2000001ff00 */
[----:B------:R-:W-:Y:S01]  /*0f70*/  CS2R R92, SRZ ;  /* 0x00000000005c7805 */ /* 0x000fe2000001ff00 */
[----:B------:R-:W-:Y:S01]  /*0f80*/  IMAD.IADD R2, R164, 0x1, R2 ;  /* 0x00000001a4027824 */ /* 0x000fe200078e0202 */
[----:B------:R2:W-:Y:S01]  /*0f90*/  STL [R1+0x14], R164 ;  /* 0x000014a401007387 */ /* 0x0005e20000100800 */
        /* <DEDUP_REMOVED lines=47> */
[----:B--2---:R-:W2:Y:S04]  /*1290*/  S2R R3, SR_TID.X ;  /* 0x0000000000037919 */ /* 0x004ea80000002100 */
[----:B------:R-:W3:Y:S04]  /*12a0*/  LDL.64 R4, [R1+0x50] ;  /* 0x0000500001047983 */ /* 0x000ee80000100a00 */
[----:B------:R4:W3:Y:S01]  /*12b0*/  LDL.64 R34, [R1+0x50] ;  /* 0x0000500001227983 */ /* 0x0008e20000100a00 */
[----:B------:R-:W-:-:S04]  /*12c0*/  ISETP.NE.U32.AND P0, PT, RZ, c[0x0][0x340], PT ;  /* 0x0000d000ff007a0c */ /* 0x000fc80003f05070 */
[----:B------:R-:W-:Y:S02]  /*12d0*/  ISETP.NE.AND.EX P0, PT, RZ, c[0x0][0x344], PT, P0 ;  /* 0x0000d100ff007a0c */ /* 0x000fe40003f05300 */
[----:B--2---:R-:W-:-:S11]  /*12e0*/  SHF.R.S32.HI R32, RZ, 0x1f, R3 ;  /* 0x0000001fff207819 */ /* 0x004fd60000011403 */
[----:B------:R-:W-:Y:S01]  /*12f0*/  @P0 IMAD.MOV.U32 R2, RZ, RZ, 0x4 ;  /* 0x00000004ff020424 */ /* 0x000fe200078e00ff */
[----:B------:R-:W-:-:S03]  /*1300*/  LEA.HI R32, R32, R3, RZ, 0x3 ;  /* 0x0000000320207211 */ /* 0x000fc600078f18ff */
[----:B------:R-:W-:Y:S01]  /*1310*/  @P0 IMAD.WIDE R2, R13, R2, c[0x0][0x340] ;  /* 0x0000d0000d020625 */ /* 0x000fe200078e0202 */
[----:B------:R-:W-:-:S04]  /*1320*/  SHF.R.S32.HI R32, RZ, 0x3, R32 ;  /* 0x00000003ff207819 */ /* 0x000fc80000011420 */
[----:B------:R2:W5:Y:S01]  /*1330*/  @P0 LDG.E R9, [R2.64] ;  /* 0x0000000602090981 */ /* 0x000562000c1e1900 */
[----:B------:R-:W-:Y:S01]  /*1340*/  SHF.R.S32.HI R0, RZ, 0x1f, R32 ;  /* 0x0000001fff007819 */ /* 0x000fe20000011420 */
[----:B------:R-:W-:Y:S01]  /*1350*/  WARPSYNC 0xffffffff ;  /* 0xffffffff00007948 */ /* 0x000fe20003800000 */
[----:B-1----:R-:W-:-:S05]  /*1360*/  SHF.R.S32.HI R11, RZ, 0x1f, R14 ;  /* 0x0000001fff0b7819 */ /* 0x002fca000001140e */
[----:B------:R-:W-:-:S04]  /*1370*/  IMAD R8, R11, c[0x0][0x210], RZ ;  /* 0x000084000b087a24 */ /* 0x000fc800078e02ff */
[----:B------:R-:W-:Y:S02]  /*1380*/  IMAD R8, R14, c[0x0][0x214], R8 ;  /* 0x000085000e087a24 */ /* 0x000fe400078e0208 */
[C---:B--2---:R-:W-:Y:S02]  /*1390*/  IMAD R2, R0.reuse, c[0x0][0x1e0], RZ ;  /* 0x0000780000027a24 */ /* 0x044fe400078e02ff */
[----:B------:R-:W-:Y:S02]  /*13a0*/  IMAD R0, R0, c[0x0][0x208], RZ ;  /* 0x0000820000007a24 */ /* 0x000fe400078e02ff */
[C---:B------:R-:W-:Y:S02]  /*13b0*/  IMAD R6, R32.reuse, c[0x0][0x1e4], R2 ;  /* 0x0000790020067a24 */ /* 0x040fe400078e0202 */
[----:B------:R-:W-:Y:S02]  /*13c0*/  IMAD R0, R32, c[0x0][0x20c], R0 ;  /* 0x0000830020007a24 */ /* 0x000fe400078e0200 */
[----:B---3--:R-:W-:-:S05]  /*13d0*/  IMAD.MOV.U32 R34, RZ, RZ, R4 ;  /* 0x000000ffff227224 */ /* 0x008fca00078e0004 */
[--C-:B------:R-:W-:Y:S02]  /*13e0*/  SHF.R.S32.HI R35, RZ, 0x1f, R34.reuse ;  /* 0x0000001fff237819 */ /* 0x100fe40000011422 */
[C---:B------:R-:W-:Y:S02]  /*13f0*/  IADD3 R19, R34.reuse, 0x40, RZ ;  /* 0x0000004022137810 */ /* 0x040fe40007ffe0ff */
[----:B------:R-:W-:Y:S01]  /*1400*/  ISETP.GE.AND P4, PT, R34, c[0x0][0x1d4], PT ;  /* 0x0000750022007a0c */ /* 0x000fe20003f86270 */
[C-C-:B------:R-:W-:Y:S01]  /*1410*/  IMAD.WIDE.U32 R4, R32.reuse, c[0x0][0x1e0], R34.reuse ;  /* 0x0000780020047a25 */ /* 0x140fe200078e0022 */
[----:B------:R-:W-:Y:S01]  /*1420*/  ISETP.GE.AND P3, PT, R19, c[0x0][0x1d4], PT ;  /* 0x0000750013007a0c */ /* 0x000fe20003f66270 */
[----:B------:R4:W-:Y:S01]  /*1430*/  STL [R1+0x54], R35 ;  /* 0x0000542301007387 */ /* 0x0009e20000100800 */
[----:B------:R-:W-:Y:S01]  /*1440*/  SEL R7, RZ, 0x1, P4 ;  /* 0x00000001ff077807 */ /* 0x000fe20002000000 */
[----:B------:R-:W-:Y:S01]  /*1450*/  IMAD.WIDE.U32 R2, R32, c[0x0][0x208], R34 ;  /* 0x0000820020027a25 */ /* 0x000fe200078e0022 */
[----:B------:R-:W-:-:S02]  /*1460*/  IADD3 R5, R5, R6, RZ ;  /* 0x0000000605057210 */ /* 0x000fc40007ffe0ff */
[----:B------:R-:W-:Y:S01]  /*1470*/  IADD3 R23, R34, 0x80, RZ ;  /* 0x0000008022177810 */ /* 0x000fe20007ffe0ff */
[----:B------:R-:W-:Y:S01]  /*1480*/  IMAD.IADD R3, R3, 0x1, R0 ;  /* 0x0000000103037824 */ /* 0x000fe200078e0200 */
[----:B------:R-:W-:Y:S01]  /*1490*/  SEL R0, RZ, 0xffffffff, P3 ;  /* 0xffffffffff007807 */ /* 0x000fe20001800000 */
[----:B------:R-:W-:Y:S01]  /*14a0*/  IMAD R6, R11, c[0x0][0x1e8], RZ ;  /* 0x00007a000b067a24 */ /* 0x000fe200078e02ff */
[----:B------:R-:W-:Y:S01]  /*14b0*/  ISETP.GE.AND P2, PT, R23, c[0x0][0x1d4], PT ;  /* 0x0000750017007a0c */ /* 0x000fe20003f46270 */
[----:B------:R-:W-:Y:S01]  /*14c0*/  IMAD.WIDE.U32 R4, R14, c[0x0][0x1e8], R4 ;  /* 0x00007a000e047a25 */ /* 0x000fe200078e0004 */
[----:B------:R-:W-:Y:S02]  /*14d0*/  SHF.L.U32 R0, R0, 0x1, RZ ;  /* 0x0000000100007819 */ /* 0x000fe400000006ff */
[----:B------:R-:W-:Y:S01]  /*14e0*/  SEL R10, RZ, 0x4, P2 ;  /* 0x00000004ff0a7807 */ /* 0x000fe20001000000 */
[----:B------:R-:W-:Y:S01]  /*14f0*/  IMAD R6, R14, c[0x0][0x1ec], R6 ;  /* 0x00007b000e067a24 */ /* 0x000fe200078e0206 */
[----:B------:R-:W-:Y:S01]  /*1500*/  LOP3.LUT R12, R0, 0x2, R7, 0xe2, !PT ;  /* 0x00000002000c7812 */ /* 0x000fe200078ee207 */
[----:B------:R-:W-:-:S03]  /*1510*/  IMAD.WIDE.U32 R2, R14, c[0x0][0x210], R2 ;  /* 0x000084000e027a25 */ /* 0x000fc600078e0002 */
[----:B------:R-:W-:Y:S01]  /*1520*/  LOP3.LUT R20, R12, R10, RZ, 0xfc, !PT ;  /* 0x0000000a0c147212 */ /* 0x000fe200078efcff */
[----:B------:R-:W-:Y:S01]  /*1530*/  IMAD.IADD R7, R5, 0x1, R6 ;  /* 0x0000000105077824 */ /* 0x000fe200078e0206 */
[----:B------:R-:W-:Y:S01]  /*1540*/  IADD3 R5, R3, R8, RZ ;  /* 0x0000000803057210 */ /* 0x000fe20007ffe0ff */
[----:B------:R-:W-:Y:S01]  /*1550*/  IMAD.MOV.U32 R6, RZ, RZ, R4 ;  /* 0x000000ffff067224 */ /* 0x000fe200078e0004 */
[----:B------:R-:W-:Y:S02]  /*1560*/  SHF.R.S32.HI R8, RZ, 0x1f, R13 ;  /* 0x0000001fff087819 */ /* 0x000fe4000001140d */
[--C-:B-----5:R-:W-:Y:S02]  /*1570*/  @P0 SHF.R.S32.HI R3, RZ, 0x1f, R9.reuse ;  /* 0x0000001fff030819 */ /* 0x120fe40000011409 */
[----:B------:R-:W-:Y:S01]  /*1580*/  MOV R4, R2 ;  /* 0x0000000200047202 */ /* 0x000fe20000000f00 */
[----:B------:R-:W-:Y:S02]  /*1590*/  @!P0 IMAD.MOV.U32 R3, RZ, RZ, R8 ;  /* 0x000000ffff038224 */ /* 0x000fe400078e0008 */
[----:B------:R-:W-:Y:S01]  /*15a0*/  @P0 IMAD.MOV.U32 R2, RZ, RZ, R9 ;  /* 0x000000ffff020224 */ /* 0x000fe200078e0009 */
[----:B------:R-:W-:Y:S01]  /*15b0*/  @!P0 MOV R2, R13 ;  /* 0x0000000d00028202 */ /* 0x000fe20000000f00 */
[----:B------:R-:W-:-:S02]  /*15c0*/  IMAD R0, R3, c[0x0][0x1f0], RZ ;  /* 0x00007c0003007a24 */ /* 0x000fc400078e02ff */
[----:B------:R-:W-:Y:S02]  /*15d0*/  IMAD R3, R3, c[0x0][0x218], RZ ;  /* 0x0000860003037a24 */ /* 0x000fe400078e02ff */
[----:B------:R-:W-:-:S04]  /*15e0*/  IMAD.WIDE.U32 R28, R2, c[0x0][0x1f0], R6 ;  /* 0x00007c00021c7a25 */ /* 0x000fc800078e0006 */
[C---:B------:R-:W-:Y:S01]  /*15f0*/  IMAD.WIDE.U32 R26, R2.reuse, c[0x0][0x218], R4 ;  /* 0x00008600021a7a25 */ /* 0x040fe200078e0004 */
[----:B------:R4:W-:Y:S03]  /*1600*/  STL.64 [R1+0x30], R28 ;  /* 0x0000301c01007387 */ /* 0x0009e60000100a00 */
[C---:B------:R-:W-:Y:S01]  /*1610*/  IMAD R0, R2.reuse, c[0x0][0x1f4], R0 ;  /* 0x00007d0002007a24 */ /* 0x040fe200078e0200 */
[----:B------:R4:W-:Y:S01]  /*1620*/  STL.64 [R1+0x38], R26 ;  /* 0x0000381a01007387 */ /* 0x0009e20000100a00 */
[----:B------:R-:W-:-:S03]  /*1630*/  IMAD R2, R2, c[0x0][0x21c], R3 ;  /* 0x0000870002027a24 */ /* 0x000fc600078e0203 */
[----:B------:R-:W-:Y:S02]  /*1640*/  IADD3 R30, R29, R0, RZ ;  /* 0x000000001d1e7210 */ /* 0x000fe40007ffe0ff */
[----:B------:R-:W-:-:S05]  /*1650*/  IADD3 R25, R27, R2, RZ ;  /* 0x000000021b197210 */ /* 0x000fca0007ffe0ff */
[----:B------:R4:W-:Y:S04]  /*1660*/  STL [R1+0x40], R25 ;  /* 0x0000401901007387 */ /* 0x0009e80000100800 */
[----:B------:R4:W-:Y:S02]  /*1670*/  STL [R1+0x28], R30 ;  /* 0x0000281e01007387 */ /* 0x0009e40000100800 */
[----:B------:R-:W2:Y:S01]  /*1680*/  LDL R15, [R1+0x84] ;  /* 0x00008400010f7983 */ /* 0x000ea20000100800 */
[----:B------:R-:W-:Y:S01]  /*1690*/  IMAD R5, R11, c[0x0][0x1b8], RZ ;  /* 0x00006e000b057a24 */ /* 0x000fe200078e02ff */
[----:B------:R-:W-:Y:S01]  /*16a0*/  P2R R22, PR, RZ, 0x8 ;  /* 0x00000008ff167803 */ /* 0x000fe20000000000 */
[C---:B------:R-:W-:Y:S01]  /*16b0*/  IMAD.WIDE.U32 R2, R14.reuse, c[0x0][0x1b8], RZ ;  /* 0x00006e000e027a25 */ /* 0x040fe200078e00ff */
[----:B------:R-:W3:Y:S01]  /*16c0*/  LDL R33, [R1+0x70] ;  /* 0x0000700001217983 */ /* 0x000ee20000100800 */
[----:B------:R-:W-:Y:S02]  /*16d0*/  P2R R21, PR, RZ, 0x4 ;  /* 0x00000004ff157803 */ /* 0x000fe40000000000 */
[----:B------:R-:W-:Y:S01]  /*16e0*/  IMAD R5, R14, c[0x0][0x1bc], R5 ;  /* 0x00006f000e057a24 */ /* 0x000fe200078e0205 */
[----:B------:R-:W5:Y:S01]  /*16f0*/  LDL R31, [R1+0x6c] ;  /* 0x00006c00011f7983 */ /* 0x000f620000100800 */
[----:B------:R-:W-:-:S03]  /*1700*/  P2R R18, PR, RZ, 0x10 ;  /* 0x00000010ff127803 */ /* 0x000fc60000000000 */
[----:B----4-:R-:W4:Y:S01]  /*1710*/  LDL R118, [R1+0x4] ;  /* 0x0000040001767983 */ /* 0x010f220000100800 */
[----:B------:R-:W-:Y:S02]  /*1720*/  IMAD R8, R8, c[0x0][0x1c0], RZ ;  /* 0x0000700008087a24 */ /* 0x000fe400078e02ff */
[----:B------:R-:W-:Y:S02]  /*1730*/  IMAD.IADD R3, R3, 0x1, R5 ;  /* 0x0000000103037824 */ /* 0x000fe400078e0205 */
[C---:B------:R-:W-:Y:S02]  /*1740*/  IMAD R8, R13.reuse, c[0x0][0x1c4], R8 ;  /* 0x000071000d087a24 */ /* 0x040fe400078e0208 */
[----:B------:R-:W-:-:S04]  /*1750*/  IMAD.WIDE.U32 R2, R13, c[0x0][0x1c0], R2 ;  /* 0x000070000d027a25 */ /* 0x000fc800078e0002 */
[----:B------:R-:W-:Y:S02]  /*1760*/  IMAD.IADD R3, R3, 0x1, R8 ;  /* 0x0000000103037824 */ /* 0x000fe400078e0208 */
[----:B------:R-:W-:Y:S02]  /*1770*/  IMAD R24, R24, c[0x0][0x168], RZ ;  /* 0x00005a0018187a24 */ /* 0x000fe400078e02ff */
[----:B------:R-:W-:Y:S01]  /*1780*/  IMAD.IADD R9, R32, 0x1, R208 ;  /* 0x0000000120097824 */ /* 0x000fe200078e02d0 */
[----:B------:R-:W-:Y:S02]  /*1790*/  ISETP.GE.AND P3, PT, R34, c[0x0][0x198], PT ;  /* 0x0000660022007a0c */ /* 0x000fe40003f66270 */
[----:B------:R-:W-:Y:S02]  /*17a0*/  ISETP.GE.AND P2, PT, R19, c[0x0][0x198], PT ;  /* 0x0000660013007a0c */ /* 0x000fe40003f46270 */
[----:B------:R-:W-:-:S04]  /*17b0*/  IADD3 R16, R9, 0x40, RZ ;  /* 0x0000004009107810 */ /* 0x000fc80007ffe0ff */
[----:B------:R-:W-:Y:S01]  /*17c0*/  ISETP.GE.AND P6, PT, R16, R24, PT ;  /* 0x000000181000720c */ /* 0x000fe20003fc6270 */
[----:B------:R-:W-:Y:S01]  /*17d0*/  BAR.SYNC.DEFER_BLOCKING 0x0 ;  /* 0x0000000000007b1d */ /* 0x000fe20000010000 */
[----:B--2---:R-:W-:-:S04]  /*17e0*/  IMAD.IADD R4, R15, 0x1, R208 ;  /* 0x000000010f047824 */ /* 0x004fc800078e02d0 */
[----:B------:R-:W-:-:S04]  /*17f0*/  @P1 IMAD.HI.U32 R6, R4, c[0x0][0x2c8], RZ ;  /* 0x0000b20004061a27 */ /* 0x000fc800078e00ff */
[----:B------:R-:W-:Y:S01]  /*1800*/  IMAD.MOV.U32 R0, RZ, RZ, R4 ;  /* 0x000000ffff007224 */ /* 0x000fe200078e0004 */
[----:B------:R-:W-:-:S04]  /*1810*/  @P1 SHF.R.U32.HI R0, RZ, c[0x0][0x2cc], R6 ;  /* 0x0000b300ff001a19 */ /* 0x000fc80000011606 */
[--C-:B------:R-:W-:Y:S01]  /*1820*/  SHF.R.S32.HI R6, RZ, 0x1f, R0.reuse ;  /* 0x0000001fff067819 */ /* 0x100fe20000011400 */
[----:B------:R-:W-:-:S04]  /*1830*/  IMAD.MOV R5, RZ, RZ, -R0 ;  /* 0x000000ffff057224 */ /* 0x000fc800078e0a00 */
[----:B------:R-:W-:Y:S02]  /*1840*/  IMAD R4, R5, c[0x0][0x2c4], R4 ;  /* 0x0000b10005047a24 */ /* 0x000fe400078e0204 */
[----:B------:R-:W-:Y:S02]  /*1850*/  IMAD R5, R6, c[0x0][0x1b0], RZ ;  /* 0x00006c0006057a24 */ /* 0x000fe400078e02ff */
[----:B------:R-:W-:-:S04]  /*1860*/  IMAD.WIDE.U32 R2, R0, c[0x0][0x1b0], R2 ;  /* 0x00006c0000027a25 */ /* 0x000fc800078e0002 */
[----:B------:R-:W-:Y:S01]  /*1870*/  IMAD R6, R0, c[0x0][0x1b4], R5 ;  /* 0x00006d0000067a24 */ /* 0x000fe200078e0205 */
[----:B------:R-:W-:-:S03]  /*1880*/  SHF.R.S32.HI R5, RZ, 0x1f, R4 ;  /* 0x0000001fff057819 */ /* 0x000fc60000011404 */
[----:B------:R-:W-:Y:S02]  /*1890*/  IMAD.IADD R3, R3, 0x1, R6 ;  /* 0x0000000103037824 */ /* 0x000fe400078e0206 */
[----:B------:R-:W-:Y:S02]  /*18a0*/  IMAD R0, R5, c[0x0][0x1a8], RZ ;  /* 0x00006a0005007a24 */ /* 0x000fe400078e02ff */
[----:B------:R-:W-:-:S04]  /*18b0*/  IMAD.WIDE.U32 R2, R4, c[0x0][0x1a8], R2 ;  /* 0x00006a0004027a25 */ /* 0x000fc800078e0002 */
[----:B------:R-:W-:-:S04]  /*18c0*/  IMAD R0, R4, c[0x0][0x1ac], R0 ;  /* 0x00006b0004007a24 */ /* 0x000fc800078e0200 */
[----:B------:R-:W-:Y:S01]  /*18d0*/  IMAD.IADD R8, R3, 0x1, R0 ;  /* 0x0000000103087824 */ /* 0x000fe200078e0200 */
[----:B------:R-:W-:-:S04]  /*18e0*/  LEA R0, P0, R2, c[0x0][0x160], 0x1 ;  /* 0x0000580002007a11 */ /* 0x000fc800078008ff */
[----:B------:R-:W-:Y:S02]  /*18f0*/  LEA.HI.X R8, R2, c[0x0][0x164], R8, 0x1, P0 ;  /* 0x0000590002087a11 */ /* 0x000fe400000f0c08 */
[----:B------:R-:W1:Y:S04]  /*1900*/  SHFL.IDX PT, R2, R0, RZ, 0x181f ;  /* 0x00181fff00027589 */ /* 0x000e6800000e0000 */
[----:B------:R-:W3:Y:S01]  /*1910*/  SHFL.IDX PT, R3, R8, RZ, 0x181f ;  /* 0x00181fff08037589 */ /* 0x000ee200000e0000 */
[----:B------:R-:W-:-:S13]  /*1920*/  ISETP.GE.AND P0, PT, R9, R24, PT ;  /* 0x000000180900720c */ /* 0x000fda0003f06270 */
[----:B-1----:R-:W-:-:S04]  /*1930*/  @!P0 LEA R12, P5, R19, R2, 0x1 ;  /* 0x00000002130c8211 */ /* 0x002fc800078a08ff */
[----:B---3--:R-:W-:Y:S02]  /*1940*/  @!P0 LEA.HI.X R13, R19, R3, R33, 0x1, P5 ;  /* 0x00000003130d8211 */ /* 0x008fe400028f0c21 */
[----:B------:R-:W-:-:S04]  /*1950*/  @!P0 LEA R10, P5, R23, R2, 0x1 ;  /* 0x00000002170a8211 */ /* 0x000fc800078a08ff */
[----:B-----5:R-:W-:Y:S01]  /*1960*/  @!P0 LEA.HI.X R11, R23, R3, R31, 0x1, P5 ;  /* 0x00000003170b8211 */ /* 0x020fe200028f0c1f */
[----:B------:R-:W-:-:S05]  /*1970*/  @!P0 IMAD.WIDE R2, R34, 0x2, R2 ;  /* 0x0000000222028825 */ /* 0x000fca00078e0202 */
[----:B------:R-:W-:Y:S01]  /*1980*/  @!PT LDS RZ, [RZ] ;  /* 0x00000000fffff984 */ /* 0x000fe20000000800 */
[----:B----4-:R1:W-:Y:S04]  /*1990*/  @!P0 LDGSTS.E.BYPASS.LTC128B.128 [R118+0x100], [R2.64], !P3 ;  /* 0x0010000002768fae */ /* 0x0103e8000d901d46 */
[----:B------:R2:W-:Y:S04]  /*19a0*/  @!P0 LDGSTS.E.BYPASS.LTC128B.128 [R118+0x4100], [R12.64], !P2 ;  /* 0x041000000c768fae */ /* 0x0005e8000d101d46 */
[----:B--2---:R-:W2:Y:S01]  /*19b0*/  LDL R13, [R1] ;  /* 0x00000000010d7983 */ /* 0x004ea20000100800 */
[----:B------:R-:W-:-:S03]  /*19c0*/  IADD3 R4, R9, 0x20, RZ ;  /* 0x0000002009047810 */ /* 0x000fc60007ffe0ff */
[----:B------:R-:W3:Y:S01]  /*19d0*/  SHFL.IDX PT, R6, R0, 0x1, 0x181f ;  /* 0x00381f0000067f89 */ /* 0x000ee200000e0000 */
[----:B------:R-:W-:-:S03]  /*19e0*/  ISETP.GE.AND P4, PT, R4, R24, PT ;  /* 0x000000180400720c */ /* 0x000fc60003f86270 */
[----:B------:R-:W4:Y:S04]  /*19f0*/  SHFL.IDX PT, R7, R8, 0x1, 0x181f ;  /* 0x00381f0008077f89 */ /* 0x000f2800000e0000 */
[----:B------:R-:W5:Y:S04]  /*1a00*/  SHFL.IDX PT, R4, R0, 0x2, 0x181f ;  /* 0x00581f0000047f89 */ /* 0x000f6800000e0000 */
[----:B------:R-:W5:Y:S04]  /*1a10*/  SHFL.IDX PT, R5, R8, 0x2, 0x181f ;  /* 0x00581f0008057f89 */ /* 0x000f6800000e0000 */
[----:B-1----:R-:W1:Y:S01]  /*1a20*/  SHFL.IDX PT, R2, R0, 0x3, 0x181f ;  /* 0x00781f0000027f89 */ /* 0x002e6200000e0000 */
[----:B------:R-:W-:-:S03]  /*1a30*/  IADD3 R9, R9, 0x60, RZ ;  /* 0x0000006009097810 */ /* 0x000fc60007ffe0ff */
[----:B------:R-:W1:Y:S01]  /*1a40*/  SHFL.IDX PT, R3, R8, 0x3, 0x181f ;  /* 0x00781f0008037f89 */ /* 0x000e6200000e0000 */
[----:B---3--:R-:W-:-:S04]  /*1a50*/  @!P4 LEA R14, P5, R19, R6, 0x1 ;  /* 0x00000006130ec211 */ /* 0x008fc800078a08ff */
[C-C-:B----4-:R-:W-:Y:S02]  /*1a60*/  @!P4 LEA.HI.X R15, R19.reuse, R7, R33.reuse, 0x1, P5 ;  /* 0x00000007130fc211 */ /* 0x150fe400028f0c21 */
[----:B-----5:R-:W-:Y:S02]  /*1a70*/  @!P6 LEA R16, P5, R19, R4, 0x1 ;  /* 0x000000041310e211 */ /* 0x020fe400078a08ff */
[----:B------:R-:W-:Y:S02]  /*1a80*/  ISETP.GE.AND P2, PT, R23, c[0x0][0x198], PT ;  /* 0x0000660017007a0c */ /* 0x000fe40003f46270 */
[----:B------:R-:W-:Y:S02]  /*1a90*/  @!P6 LEA.HI.X R17, R19, R5, R33, 0x1, P5 ;  /* 0x000000051311e211 */ /* 0x000fe400028f0c21 */
[----:B------:R-:W-:-:S09]  /*1aa0*/  ISETP.GE.AND P5, PT, R9, R24, PT ;  /* 0x000000180900720c */ /* 0x000fd20003fa6270 */
[----:B------:R1:W-:Y:S04]  /*1ab0*/  @!P0 LDGSTS.E.BYPASS.LTC128B.128 [R118+0x8100], [R10.64], !P2 ;  /* 0x081000000a768fae */ /* 0x0003e8000d101d46 */
[----:B-1----:R-:W-:-:S04]  /*1ac0*/  @!P5 LEA R10, P0, R19, R2, 0x1 ;  /* 0x00000002130ad211 */ /* 0x002fc800078008ff */
[----:B------:R-:W-:Y:S02]  /*1ad0*/  @!P5 LEA.HI.X R11, R19, R3, R33, 0x1, P0 ;  /* 0x00000003130bd211 */ /* 0x000fe400000f0c21 */
[----:B------:R-:W-:-:S04]  /*1ae0*/  @!P4 LEA R8, P0, R23, R6, 0x1 ;  /* 0x000000061708c211 */ /* 0x000fc800078008ff */
[----:B------:R-:W-:Y:S02]  /*1af0*/  @!P4 LEA.HI.X R9, R23, R7, R31, 0x1, P0 ;  /* 0x000000071709c211 */ /* 0x000fe400000f0c1f */
[----:B------:R-:W-:Y:S01]  /*1b00*/  ISETP.GE.AND P0, PT, R19, c[0x0][0x198], PT ;  /* 0x0000660013007a0c */ /* 0x000fe20003f06270 */
[----:B------:R-:W-:-:S05]  /*1b10*/  @!P4 IMAD.WIDE R6, R34, 0x2, R6 ;  /* 0x000000022206c825 */ /* 0x000fca00078e0206 */
[----:B------:R1:W-:Y:S07]  /*1b20*/  @!P4 LDGSTS.E.BYPASS.LTC128B.128 [R118+0x1100], [R6.64], !P3 ;  /* 0x011000000676cfae */ /* 0x0003ee000d901d46 */
[----:B------:R3:W-:Y:S04]  /*1b30*/  @!P4 LDGSTS.E.BYPASS.LTC128B.128 [R118+0x5100], [R14.64], !P0 ;  /* 0x051000000e76cfae */ /* 0x0007e8000c101d46 */
[----:B------:R4:W-:Y:S01]  /*1b40*/  @!P4 LDGSTS.E.BYPASS.LTC128B.128 [R118+0x9100], [R8.64], !P2 ;  /* 0x091000000876cfae */ /* 0x0009e2000d101d46 */
[----:B-1----:R-:W-:-:S04]  /*1b50*/  @!P6 LEA R6, P0, R23, R4, 0x1 ;  /* 0x000000041706e211 */ /* 0x002fc800078008ff */
[----:B------:R-:W-:Y:S02]  /*1b60*/  @!P6 LEA.HI.X R7, R23, R5, R31, 0x1, P0 ;  /* 0x000000051707e211 */ /* 0x000fe400000f0c1f */
[----:B------:R-:W-:Y:S01]  /*1b70*/  ISETP.GE.AND P0, PT, R19, c[0x0][0x198], PT ;  /* 0x0000660013007a0c */ /* 0x000fe20003f06270 */
[----:B------:R-:W-:-:S05]  /*1b80*/  @!P6 IMAD.WIDE R4, R34, 0x2, R4 ;  /* 0x000000022204e825 */ /* 0x000fca00078e0204 */
[----:B------:R1:W-:Y:S07]  /*1b90*/  @!P6 LDGSTS.E.BYPASS.LTC128B.128 [R118+0x2100], [R4.64], !P3 ;  /* 0x021000000476efae */ /* 0x0003ee000d901d46 */
[----:B------:R5:W-:Y:S04]  /*1ba0*/  @!P6 LDGSTS.E.BYPASS.LTC128B.128 [R118+0x6100], [R16.64], !P0 ;  /* 0x061000001076efae */ /* 0x000be8000c101d46 */
[----:B------:R3:W-:Y:S01]  /*1bb0*/  @!P6 LDGSTS.E.BYPASS.LTC128B.128 [R118+0xa100], [R6.64], !P2 ;  /* 0x0a1000000676efae */ /* 0x0007e2000d101d46 */
[----:B------:R-:W-:Y:S01]  /*1bc0*/  ISETP.GE.AND P6, PT, R34, c[0x0][0x198], PT ;  /* 0x0000660022007a0c */ /* 0x000fe20003fc6270 */
[----:B------:R-:W-:Y:S01]  /*1bd0*/  IMAD.MOV.U32 R112, RZ, RZ, -0x60 ;  /* 0xffffffa0ff707424 */ /* 0x000fe200078e00ff */
[----:B------:R-:W-:-:S03]  /*1be0*/  IADD3 R113, R165, -0x1, RZ ;  /* 0xffffffffa5717810 */ /* 0x000fc60007ffe0ff */
[----:B------:R-:W-:Y:S01]  /*1bf0*/  IMAD R112, R165, R112, 0x60 ;  /* 0x00000060a5707424 */ /* 0x000fe200078e0270 */
[----:B------:R-:W-:Y:S01]  /*1c00*/  SHF.R.S32.HI R12, RZ, 0x1f, R113 ;  /* 0x0000001fff0c7819 */ /* 0x000fe20000011471 */
[----:B-1----:R-:W-:-:S03]  /*1c10*/  @!P5 IMAD.WIDE R4, R34, 0x2, R2 ;  /* 0x000000022204d825 */ /* 0x002fc600078e0202 */
[----:B----4-:R-:W-:-:S03]  /*1c20*/  IADD3 R8, R112, c[0x0][0x1d0], -R32 ;  /* 0x0000740070087a10 */ /* 0x010fc60007ffe820 */
[----:B------:R1:W-:Y:S01]  /*1c30*/  @!P5 LDGSTS.E.BYPASS.LTC128B.128 [R118+0x3100], [R4.64], !P6 ;  /* 0x031000000476dfae */ /* 0x0003e2000f101d46 */
[----:B------:R-:W-:-:S03]  /*1c40*/  IMAD R0, R12, c[0x0][0x1e0], RZ ;  /* 0x000078000c007a24 */ /* 0x000fc600078e02ff */
[----:B------:R4:W-:Y:S01]  /*1c50*/  @!P5 LDGSTS.E.BYPASS.LTC128B.128 [R118+0x7100], [R10.64], !P0 ;  /* 0x071000000a76dfae */ /* 0x0009e2000c101d46 */
[----:B------:R-:W-:Y:S01]  /*1c60*/  ISETP.GE.AND P6, PT, R23, c[0x0][0x198], PT ;  /* 0x0000660017007a0c */ /* 0x000fe20003fc6270 */
[----:B------:R-:W-:Y:S02]  /*1c70*/  IMAD R0, R113, c[0x0][0x1e4], R0 ;  /* 0x0000790071007a24 */ /* 0x000fe400078e0200 */
[----:B------:R-:W-:Y:S02]  /*1c80*/  IMAD.MOV.U32 R114, RZ, RZ, R28 ;  /* 0x000000ffff727224 */ /* 0x000fe400078e001c */
[----:B------:R-:W-:Y:S01]  /*1c90*/  IMAD.MOV.U32 R115, RZ, RZ, R30 ;  /* 0x000000ffff737224 */ /* 0x000fe200078e001e */
[----:B------:R-:W-:Y:S02]  /*1ca0*/  ISETP.NE.AND P4, PT, R18, RZ, PT ;  /* 0x000000ff1200720c */ /* 0x000fe40003f85270 */
[----:B-1----:R-:W-:-:S04]  /*1cb0*/  @!P5 LEA R4, P0, R23, R2, 0x1 ;  /* 0x000000021704d211 */ /* 0x002fc800078008ff */
[----:B------:R-:W-:Y:S01]  /*1cc0*/  @!P5 LEA.HI.X R5, R23, R3, R31, 0x1, P0 ;  /* 0x000000031705d211 */ /* 0x000fe200000f0c1f */
[----:B------:R-:W-:Y:S01]  /*1cd0*/  IMAD.WIDE.U32 R2, R113, c[0x0][0x1e0], RZ ;  /* 0x0000780071027a25 */ /* 0x000fe200078e00ff */
[----:B------:R-:W-:-:S03]  /*1ce0*/  ISETP.GE.AND P0, PT, R8, 0x1, PT ;  /* 0x000000010800780c */ /* 0x000fc60003f06270 */
[----:B------:R-:W-:Y:S01]  /*1cf0*/  IMAD.IADD R0, R3, 0x1, R0 ;  /* 0x0000000103007824 */ /* 0x000fe200078e0200 */
[----:B------:R-:W-:Y:S01]  /*1d00*/  ISETP.NE.AND P3, PT, R22, RZ, PT ;  /* 0x000000ff1600720c */ /* 0x000fe20003f65270 */
[----:B------:R-:W-:Y:S01]  /*1d10*/  IMAD.WIDE.U32 R2, R2, 0x60, R114 ;  /* 0x0000006002027825 */ /* 0x000fe200078e0072 */
[----:B------:R-:W-:Y:S01]  /*1d20*/  ISETP.NE.AND P2, PT, R21, RZ, PT ;  /* 0x000000ff1500720c */ /* 0x000fe20003f45270 */
[----:B------:R1:W-:Y:S02]  /*1d30*/  @!P5 LDGSTS.E.BYPASS.LTC128B.128 [R118+0xb100], [R4.64], !P6 ;  /* 0x0b1000000476dfae */ /* 0x0003e4000f101d46 */
[----:B------:R-:W-:Y:S01]  /*1d40*/  IMAD R0, R0, 0x60, RZ ;  /* 0x0000006000007824 */ /* 0x000fe200078e02ff */
[----:B------:R-:W-:Y:S01]  /*1d50*/  ISETP.GE.AND P6, PT, R8, 0x21, PT ;  /* 0x000000210800780c */ /* 0x000fe20003fc6270 */
[----:B------:R-:W-:Y:S01]  /*1d60*/  IMAD.MOV.U32 R116, RZ, RZ, c[0x0][0x1e0] ;  /* 0x00007800ff747624 */ /* 0x000fe200078e00ff */
[----:B------:R-:W0:Y:S01]  /*1d70*/  LDGDEPBAR ;  /* 0x00000000000079af */ /* 0x000e220000000000 */
[----:B------:R-:W-:-:S02]  /*1d80*/  IMAD.IADD R0, R3, 0x1, R0 ;  /* 0x0000000103007824 */ /* 0x000fc400078e0200 */
[----:B------:R-:W-:Y:S02]  /*1d90*/  IMAD.MOV.U32 R117, RZ, RZ, c[0x0][0x1e4] ;  /* 0x00007900ff757624 */ /* 0x000fe400078e00ff */
[----:B---3--:R-:W-:Y:S01]  /*1da0*/  IMAD.WIDE.U32 R6, R116, 0x40, RZ ;  /* 0x0000004074067825 */ /* 0x008fe200078e00ff */
[----:B-1----:R-:W-:-:S04]  /*1db0*/  @P0 LEA R4, P5, R2, c[0x0][0x1c8], 0x1 ;  /* 0x0000720002040a11 */ /* 0x002fc800078a08ff */
[----:B------:R-:W-:Y:S02]  /*1dc0*/  @P0 LEA.HI.X R5, R2, c[0x0][0x1cc], R0, 0x1, P5 ;  /* 0x0000730002050a11 */ /* 0x000fe400028f0c00 */
[----:B------:R-:W-:-:S03]  /*1dd0*/  ISETP.GE.AND P5, PT, R8, 0x41, PT ;  /* 0x000000410800780c */ /* 0x000fc60003fa6270 */
[----:B------:R1:W-:Y:S04]  /*1de0*/  @P0 LDGSTS.E.BYPASS.LTC128B.128 [R118+0xc100], [R4.64], !P4 ;  /* 0x0c10000004760fae */ /* 0x0003e8000e101d46 */
[----:B------:R1:W-:Y:S04]  /*1df0*/  @P0 LDGSTS.E.BYPASS.LTC128B.128 [R118+0xf100], [R4.64+0x80], !P3 ;  /* 0x0f10008004760fae */ /* 0x0003e8000d901d46 */
[----:B------:R1:W-:Y:S01]  /*1e00*/  @P0 LDGSTS.E.BYPASS.LTC128B.128 [R118+0x12100], [R4.64+0x100], !P2 ;  /* 0x1210010004760fae */ /* 0x0003e2000d101d46 */
[----:B------:R-:W-:Y:S01]  /*1e10*/  @P6 LEA R3, P0, R116, R2, 0x5 ;  /* 0x0000000274036211 */ /* 0x000fe200078028ff */
[----:B------:R-:W-:-:S03]  /*1e20*/  IMAD.SHL.U32 R9, R117, 0x40, RZ ;  /* 0x0000004075097824 */ /* 0x000fc600078e00ff */
[----:B-1----:R-:W-:Y:S02]  /*1e30*/  @P6 LEA.HI.X R5, R116, R0, R117, 0x5, P0 ;  /* 0x0000000074056211 */ /* 0x002fe400000f2c75 */
[----:B------:R-:W-:-:S04]  /*1e40*/  @P6 LEA R4, P0, R3, c[0x0][0x1c8], 0x1 ;  /* 0x0000720003046a11 */ /* 0x000fc800078008ff */
[----:B------:R-:W-:Y:S02]  /*1e50*/  @P6 LEA.HI.X R5, R3, c[0x0][0x1cc], R5, 0x1, P0 ;  /* 0x0000730003056a11 */ /* 0x000fe400000f0c05 */
[----:B------:R-:W-:-:S03]  /*1e60*/  @P5 IADD3 R3, P0, R2, R6, RZ ;  /* 0x0000000602035210 */ /* 0x000fc60007f1e0ff */
[----:B------:R1:W-:Y:S01]  /*1e70*/  @P6 LDGSTS.E.BYPASS.LTC128B.128 [R118+0xd100], [R4.64], !P4 ;  /* 0x0d10000004766fae */ /* 0x0003e2000e101d46 */
[----:B------:R-:W-:Y:S02]  /*1e80*/  @P5 IADD3.X R9, R0, R7, R9, P0, !PT ;  /* 0x0000000700095210 */ /* 0x000fe400007fe409 */
[C---:B------:R-:W-:Y:S01]  /*1e90*/  @P5 LEA R2, P0, R3.reuse, c[0x0][0x1c8], 0x1 ;  /* 0x0000720003025a11 */ /* 0x040fe200078008ff */
[----:B------:R1:W-:Y:S03]  /*1ea0*/  @P6 LDGSTS.E.BYPASS.LTC128B.128 [R118+0x10100], [R4.64+0x80], !P3 ;  /* 0x1010008004766fae */ /* 0x0003e6000d901d46 */
[----:B------:R-:W-:Y:S01]  /*1eb0*/  @P5 LEA.HI.X R3, R3, c[0x0][0x1cc], R9, 0x1, P0 ;  /* 0x0000730003035a11 */ /* 0x000fe200000f0c09 */
[----:B------:R1:W-:Y:S04]  /*1ec0*/  @P6 LDGSTS.E.BYPASS.LTC128B.128 [R118+0x13100], [R4.64+0x100], !P2 ;  /* 0x1310010004766fae */ /* 0x0003e8000d101d46 */
[----:B------:R3:W-:Y:S04]  /*1ed0*/  @P5 LDGSTS.E.BYPASS.LTC128B.128 [R118+0xe100], [R2.64], !P4 ;  /* 0x0e10000002765fae */ /* 0x0007e8000e101d46 */
[----:B------:R3:W-:Y:S04]  /*1ee0*/  @P5 LDGSTS.E.BYPASS.LTC128B.128 [R118+0x11100], [R2.64+0x80], !P3 ;  /* 0x1110008002765fae */ /* 0x0007e8000d901d46 */
[----:B------:R3:W-:Y:S04]  /*1ef0*/  @P5 LDGSTS.E.BYPASS.LTC128B.128 [R118+0x14100], [R2.64+0x100], !P2 ;  /* 0x1410010002765fae */ /* 0x0007e8000d101d46 */
[----:B------:R-:W0:Y:S01]  /*1f00*/  LDGDEPBAR ;  /* 0x00000000000079af */ /* 0x000e220000000000 */
[----:B------:R-:W-:-:S04]  /*1f10*/  DEPBAR.LE SB0, 0x1 ;  /* 0x000080400000791a */ /* 0x000fc80000000000 */
[----:B------:R-:W-:Y:S01]  /*1f20*/  BAR.SYNC.DEFER_BLOCKING 0x0 ;  /* 0x0000000000007b1d */ /* 0x000fe20000010000 */
[----:B------:R-:W-:Y:S02]  /*1f30*/  IMAD R12, R12, c[0x0][0x208], RZ ;  /* 0x000082000c0c7a24 */ /* 0x000fe400078e02ff */
[----:B----4-:R-:W-:-:S04]  /*1f40*/  IMAD.WIDE.U32 R10, R113, c[0x0][0x208], RZ ;  /* 0x00008200710a7a25 */ /* 0x010fc800078e00ff */
[----:B------:R-:W-:Y:S02]  /*1f50*/  IMAD R12, R113, c[0x0][0x20c], R12 ;  /* 0x00008300710c7a24 */ /* 0x000fe400078e020c */
[----:B------:R-:W-:Y:S02]  /*1f60*/  IMAD.MOV.U32 R6, RZ, RZ, R26 ;  /* 0x000000ffff067224 */ /* 0x000fe400078e001a */
[----:B------:R-:W-:Y:S02]  /*1f70*/  IMAD.MOV.U32 R7, RZ, RZ, R25 ;  /* 0x000000ffff077224 */ /* 0x000fe400078e0019 */
[----:B------:R-:W-:Y:S01]  /*1f80*/  IMAD.IADD R0, R11, 0x1, R12 ;  /* 0x000000010b007824 */ /* 0x000fe200078e020c */
[----:B------:R-:W-:Y:S04]  /*1f90*/  LDSM.16.M88.4 R156, [R250] ;  /* 0x00000000fa9c783b */ /* 0x000fe80000000200 */
[----:B------:R-:W-:Y:S04]  /*1fa0*/  LDSM.16.M88.4 R160, [R251] ;  /* 0x00000000fba0783b */ /* 0x000fe80000000200 */
[----:B--2---:R-:W-:Y:S04]  /*1fb0*/  LDSM.16.M88.4 R168, [R13] ;  /* 0x000000000da8783b */ /* 0x004fe80000000200 */
[----:B------:R-:W-:Y:S04]  /*1fc0*/  LDSM.16.M88.4 R172, [R252] ;  /* 0x00000000fcac783b */ /* 0x000fe80000000200 */
[----:B------:R-:W-:Y:S04]  /*1fd0*/  LDSM.16.M88.4 R176, [R250+0x4000] ;  /* 0x00400000fab0783b */ /* 0x000fe80000000200 */
[----:B------:R-:W-:Y:S04]  /*1fe0*/  LDSM.16.M88.4 R180, [R251+0x4000] ;  /* 0x00400000fbb4783b */ /* 0x000fe80000000200 */
[----:B------:R-:W-:Y:S04]  /*1ff0*/  LDSM.16.M88.4 R184, [R13+0x4000] ;  /* 0x004000000db8783b */ /* 0x000fe80000000200 */
[----:B------:R-:W-:Y:S04]  /*2000*/  LDSM.16.M88.4 R188, [R252+0x4000] ;  /* 0x00400000fcbc783b */ /* 0x000fe80000000200 */
[----:B------:R-:W-:Y:S04]  /*2010*/  LDSM.16.M88.4 R192, [R250+0x8000] ;  /* 0x00800000fac0783b */ /* 0x000fe80000000200 */
[----:B------:R-:W-:Y:S04]  /*2020*/  LDSM.16.M88.4 R196, [R251+0x8000] ;  /* 0x00800000fbc4783b */ /* 0x000fe80000000200 */
[----:B------:R-:W-:Y:S04]  /*2030*/  LDSM.16.M88.4 R200, [R13+0x8000] ;  /* 0x008000000dc8783b */ /* 0x000fe80000000200 */
[----:B------:R-:W-:Y:S04]  /*2040*/  LDSM.16.M88.4 R204, [R252+0x8000] ;  /* 0x00800000fccc783b */ /* 0x000fe80000000200 */
[----:B------:R-:W-:Y:S01]  /*2050*/  BAR.SYNC.DEFER_BLOCKING 0x0 ;  /* 0x0000000000007b1d */ /* 0x000fe20000010000 */
[----:B------:R-:W-:-:S04]  /*2060*/  IMAD.WIDE.U32 R6, R10, 0x60, R6 ;  /* 0x000000600a067825 */ /* 0x000fc800078e0006 */
[----:B------:R-:W-:Y:S02]  /*2070*/  IMAD R0, R0, 0x60, RZ ;  /* 0x0000006000007824 */ /* 0x000fe400078e02ff */
[----:B-1----:R-:W-:Y:S02]  /*2080*/  IMAD.MOV.U32 R5, RZ, RZ, c[0x0][0x208] ;  /* 0x00008200ff057624 */ /* 0x002fe400078e00ff */
[----:B---3--:R-:W-:Y:S01]  /*2090*/  IMAD.MOV.U32 R3, RZ, RZ, 0x6 ;  /* 0x00000006ff037424 */ /* 0x008fe200078e00ff */
[C---:B------:R-:W-:Y:S01]  /*20a0*/  LEA R2, P0, R6.reuse, c[0x0][0x1f8], 0x1 ;  /* 0x00007e0006027a11 */ /* 0x040fe200078008ff */
[----:B------:R-:W-:Y:S02]  /*20b0*/  IMAD.IADD R0, R7, 0x1, R0 ;  /* 0x0000000107007824 */ /* 0x000fe400078e0200 */
[C---:B------:R-:W-:Y:S01]  /*20c0*/  IMAD.SHL.U32 R4, R5.reuse, 0x40, RZ ;  /* 0x0000004005047824 */ /* 0x040fe200078e00ff */
[----:B------:R-:W-:Y:S02]  /*20d0*/  SHF.L.U64.HI R5, R5, R3, c[0x0][0x20c] ;  /* 0x0000830005057619 */ /* 0x000fe40000010203 */
[----:B------:R-:W-:-:S02]  /*20e0*/  LEA.HI.X R3, R6, c[0x0][0x1fc], R0, 0x1, P0 ;  /* 0x00007f0006037a11 */ /* 0x000fc400000f0c00 */
[----:B------:R-:W-:Y:S01]  /*20f0*/  IADD3 R10, P5, P0, R4, 0x80, R2 ;  /* 0x00000080040a7810 */ /* 0x000fe200078be002 */
[----:B------:R-:W-:-:S04]  /*2100*/  DEPBAR.LE SB0, 0x0 ;  /* 0x000080000000791a */ /* 0x000fc80000000000 */
[----:B------:R-:W-:Y:S01]  /*2110*/  BAR.SYNC.DEFER_BLOCKING 0x0 ;  /* 0x0000000000007b1d */ /* 0x000fe20000010000 */
[C-C-:B------:R-:W-:Y:S02]  /*2120*/  IADD3.X R11, R5.reuse, RZ, R3.reuse, P5, P0 ;  /* 0x000000ff050b7210 */ /* 0x140fe40002fe0403 */
[----:B------:R-:W-:Y:S02]  /*2130*/  IADD3 R6, P5, P0, R4, 0x100, R2 ;  /* 0x0000010004067810 */ /* 0x000fe400078be002 */
[----:B------:R-:W-:Y:S02]  /*2140*/  LOP3.LUT R0, R20, 0x1, RZ, 0xc0, !PT ;  /* 0x0000000114007812 */ /* 0x000fe400078ec0ff */
[----:B------:R-:W-:Y:S02]  /*2150*/  IADD3.X R7, R5, RZ, R3, P5, P0 ;  /* 0x000000ff05077210 */ /* 0x000fe40002fe0403 */
[----:B------:R-:W-:-:S04]  /*2160*/  ISETP.NE.U32.AND P0, PT, R0, 0x1, PT ;  /* 0x000000010000780c */ /* 0x000fc80003f05070 */
[----:B------:R-:W-:Y:S02]  /*2170*/  ISETP.LT.OR P0, PT, R8, 0x1, P0 ;  /* 0x000000010800780c */ /* 0x000fe40000701670 */
[----:B------:R-:W-:Y:S01]  /*2180*/  LOP3.LUT P6, RZ, R20, 0x2, RZ, 0xc0, !PT ;  /* 0x0000000214ff7812 */ /* 0x000fe200078cc0ff */
[----:B-----5:R-:W1:Y:S04]  /*2190*/  LDSM.16.M88.4 R16, [R225] ;  /* 0x00000000e110783b */ /* 0x020e680000000200 */
[----:B------:R-:W-:Y:S04]  /*21a0*/  LDSM.16.M88.4 R12, [R225+0x800] ;  /* 0x00080000e10c783b */ /* 0x000fe80000000200 */
[----:B------:R-:W2:Y:S04]  /*21b0*/  LDSM.16.M88.4 R40, [R225+0x1000] ;  /* 0x00100000e128783b */ /* 0x000ea80000000200 */
[----:B------:R-:W3:Y:S04]  /*21c0*/  LDSM.16.M88.4 R44, [R225+0x1800] ;  /* 0x00180000e12c783b */ /* 0x000ee80000000200 */
[----:B------:R-:W-:Y:S04]  /*21d0*/  LDSM.16.M88.4 R60, [R225+0x2000] ;  /* 0x00200000e13c783b */ /* 0x000fe80000000200 */
[----:B------:R-:W-:Y:S04]  /*21e0*/  LDSM.16.M88.4 R68, [R225+0x2800] ;  /* 0x00280000e144783b */ /* 0x000fe80000000200 */
[----:B------:R-:W-:Y:S04]  /*21f0*/  LDSM.16.M88.4 R56, [R231] ;  /* 0x00000000e738783b */ /* 0x000fe80000000200 */
[----:B------:R-:W-:Y:S04]  /*2200*/  LDSM.16.M88.4 R52, [R248] ;  /* 0x00000000f834783b */ /* 0x000fe80000000200 */
[----:B------:R-:W4:Y:S04]  /*2210*/  LDSM.16.M88.4 R48, [R247] ;  /* 0x00000000f730783b */ /* 0x000f280000000200 */
[----:B------:R-:W5:Y:S04]  /*2220*/  LDSM.16.M88.4 R64, [R246] ;  /* 0x00000000f640783b */ /* 0x000f680000000200 */
[----:B------:R-:W1:Y:S04]  /*2230*/  LDSM.16.M88.4 R92, [R245] ;  /* 0x00000000f55c783b */ /* 0x000e680000000200 */
[----:B------:R-:W1:Y:S04]  /*2240*/  LDSM.16.M88.4 R104, [R244] ;  /* 0x00000000f468783b */ /* 0x000e680000000200 */
[----:B------:R-:W-:Y:S01]  /*2250*/  @!PT LDS RZ, [RZ] ;  /* 0x00000000fffff984 */ /* 0x000fe20000000800 */
[----:B------:R-:W-:Y:S01]  /*2260*/  @!PT LDS RZ, [RZ] ;  /* 0x00000000fffff984 */ /* 0x000fe20000000800 */
[----:B------:R-:W-:Y:S01]  /*2270*/  @!PT LDS RZ, [RZ] ;  /* 0x00000000fffff984 */ /* 0x000fe20000000800 */
[----:B------:R1:W-:Y:S01]  /*2280*/  LDGSTS.E.BYPASS.LTC128B.128 [R118+0x100], [R2.64], !P0 ;  /* 0x0010000002767fae */ /* 0x0003e2000c101d46 */
[----:B------:R-:W-:-:S02]  /*2290*/  ISETP.LT.OR P0, PT, R8, 0x1, !P6 ;  /* 0x000000010800780c */ /* 0x000fc40007701670 */
[----:B------:R-:W-:-:S11]  /*22a0*/  LOP3.LUT P5, RZ, R20, 0x4, RZ, 0xc0, !PT ;  /* 0x0000000414ff7812 */ /* 0x000fd600078ac0ff */
[----:B------:R1:W-:Y:S01]  /*22b0*/  LDGSTS.E.BYPASS.LTC128B.128 [R118+0x3100], [R2.64+0x80], !P0 ;  /* 0x0310008002767fae */ /* 0x0003e2000c101d46 */
[----:B------:R-:W-:-:S13]  /*22c0*/  ISETP.LT.OR P0, PT, R8, 0x1, !P5 ;  /* 0x000000010800780c */ /* 0x000fda0006f01670 */
[----:B------:R1:W-:Y:S02]  /*22d0*/  LDGSTS.E.BYPASS.LTC128B.128 [R118+0x6100], [R2.64+0x100], !P0 ;  /* 0x0610010002767fae */ /* 0x0003e4000c101d46 */
[----:B-1----:R-:W-:-:S05]  /*22e0*/  IADD3 R2, P0, R4, R2, RZ ;  /* 0x0000000204027210 */ /* 0x002fca0007f1e0ff */
[----:B------:R-:W-:Y:S01]  /*22f0*/  IMAD.X R3, R5, 0x1, R3, P0 ;  /* 0x0000000105037824 */ /* 0x000fe200000e0603 */
[----:B------:R-:W-:-:S05]  /*2300*/  IADD3 R4, P0, R2, R4, RZ ;  /* 0x0000000402047210 */ /* 0x000fca0007f1e0ff */
[----:B------:R-:W-:Y:S01]  /*2310*/  IMAD.X R5, R3, 0x1, R5, P0 ;  /* 0x0000000103057824 */ /* 0x000fe200000e0605 */
[----:B------:R-:W-:-:S04]  /*2320*/  ISETP.NE.U32.AND P0, PT, R0, 0x1, PT ;  /* 0x000000010000780c */ /* 0x000fc80003f05070 */
[----:B------:R-:W-:-:S13]  /*2330*/  ISETP.LT.OR P0, PT, R8, 0x21, P0 ;  /* 0x000000210800780c */ /* 0x000fda0000701670 */
[----:B------:R1:W-:Y:S01]  /*2340*/  LDGSTS.E.BYPASS.LTC128B.128 [R118+0x1100], [R2.64], !P0 ;  /* 0x0110000002767fae */ /* 0x0003e2000c101d46 */
[C---:B------:R-:W-:Y:S01]  /*2350*/  ISETP.LT.OR P0, PT, R8.reuse, 0x21, !P6 ;  /* 0x000000210800780c */ /* 0x040fe20007701670 */
[C---:B------:R-:W-:Y:S11]  /*2360*/  HMMA.16816.F32.BF16 R36, R156.reuse, R16, RZ ;  /* 0x000000109c24723c */ /* 0x040ff600000418ff */
[----:B------:R-:W-:Y:S01]  /*2370*/  @!UPT UIADD3 URZ, URZ, URZ, URZ ;  /* 0x0000003f3f3ff290 */ /* 0x000fe2000fffe03f */
[----:B------:R1:W-:Y:S01]  /*2380*/  LDGSTS.E.BYPASS.LTC128B.128 [R118+0x4100], [R10.64], !P0 ;  /* 0x041000000a767fae */ /* 0x0003e2000c101d46 */
[----:B------:R-:W-:Y:S01]  /*2390*/  ISETP.LT.OR P0, PT, R8, 0x21, !P5 ;  /* 0x000000210800780c */ /* 0x000fe20006f01670 */
[C---:B------:R-:W-:Y:S08]  /*23a0*/  HMMA.16816.F32.BF16 R32, R156.reuse, R18, RZ ;  /* 0x000000129c20723c */ /* 0x040ff000000418ff */
[----:B--2---:R-:W-:Y:S04]  /*23b0*/  HMMA.16816.F32.BF16 R16, R156, R42, RZ ;  /* 0x0000002a9c10723c */ /* 0x004fe800000418ff */
[----:B------:R2:W-:Y:S01]  /*23c0*/  LDGSTS.E.BYPASS.LTC128B.128 [R118+0x7100], [R6.64], !P0 ;  /* 0x0710000006767fae */ /* 0x0005e2000c101d46 */
[----:B------:R-:W-:-:S02]  /*23d0*/  ISETP.NE.U32.AND P0, PT, R0, 0x1, PT ;  /* 0x000000010000780c */ /* 0x000fc40003f05070 */
[C---:B------:R-:W-:Y:S02]  /*23e0*/  ISETP.LT.OR P6, PT, R8.reuse, 0x41, !P6 ;  /* 0x000000410800780c */ /* 0x040fe400077c1670 */
[C---:B------:R-:W-:Y:S02]  /*23f0*/  ISETP.LT.OR P0, PT, R8.reuse, 0x41, P0 ;  /* 0x000000410800780c */ /* 0x040fe40000701670 */
[----:B------:R-:W-:Y:S01]  /*2400*/  ISETP.LT.OR P5, PT, R8, 0x41, !P5 ;  /* 0x000000410800780c */ /* 0x000fe20006fa1670 */
[C---:B------:R-:W-:Y:S08]  /*2410*/  HMMA.16816.F32.BF16 R28, R156.reuse, R12, RZ ;  /* 0x0000000c9c1c723c */ /* 0x040ff000000418ff */
[C---:B------:R-:W-:Y:S02]  /*2420*/  HMMA.16816.F32.BF16 R24, R156.reuse, R14, RZ ;  /* 0x0000000e9c18723c */ /* 0x040fe400000418ff */
[----:B------:R2:W-:Y:S04]  /*2430*/  LDGSTS.E.BYPASS.LTC128B.128 [R118+0x2100], [R4.64], !P0 ;  /* 0x0210000004767fae */ /* 0x0005e8000c101d46 */
[----:B------:R2:W-:Y:S02]  /*2440*/  LDGSTS.E.BYPASS.LTC128B.128 [R118+0x5100], [R4.64+0x80], !P6 ;  /* 0x0510008004767fae */ /* 0x0005e4000f101d46 */
[C---:B------:R-:W-:Y:S02]  /*2450*/  HMMA.16816.F32.BF16 R20, R156.reuse, R40, RZ ;  /* 0x000000289c14723c */ /* 0x040fe400000418ff */
[----:B------:R2:W-:Y:S04]  /*2460*/  LDGSTS.E.BYPASS.LTC128B.128 [R118+0x8100], [R4.64+0x100], !P5 ;  /* 0x0810010004767fae */ /* 0x0005e8000e901d46 */
[----:B------:R-:W-:Y:S02]  /*2470*/  LDSM.16.M88.4 R108, [R226+0x5000] ;  /* 0x00500000e26c783b */ /* 0x000fe40000000200 */
[----:B---3--:R-:W-:Y:S02]  /*2480*/  HMMA.16816.F32.BF16 R12, R156, R44, RZ ;  /* 0x0000002c9c0c723c */ /* 0x008fe400000418ff */
[----:B------:R-:W0:Y:S06]  /*2490*/  LDGDEPBAR ;  /* 0x00000000000079af */ /* 0x000e2c0000000000 */
[C---:B----4-:R-:W-:Y:S08]  /*24a0*/  HMMA.16816.F32.BF16 R80, R160.reuse, R50, R16 ;  /* 0x00000032a050723c */ /* 0x050ff00000041810 */
[----:B------:R-:W-:Y:S01]  /*24b0*/  HMMA.16816.F32.BF16 R100, R160, R58, R32 ;  /* 0x0000003aa064723c */ /* 0x000fe20000041820 */
[----:B------:R-:W3:Y:S07]  /*24c0*/  LDSM.16.M88.4 R32, [R229] ;  /* 0x00000000e520783b */ /* 0x000eee0000000200 */
[----:B------:R-:W-:Y:S08]  /*24d0*/  HMMA.16816.F32.BF16 R16, R156, R62, RZ ;  /* 0x0000003e9c10723c */ /* 0x000ff000000418ff */
[C---:B------:R-:W-:Y:S01]  /*24e0*/  HMMA.16816.F32.BF16 R76, R160.reuse, R56, R36 ;  /* 0x00000038a04c723c */ /* 0x040fe20000041824 */
[----:B------:R-:W4:Y:S07]  /*24f0*/  LDSM.16.M88.4 R36, [R229+0x800] ;  /* 0x00080000e524783b */ /* 0x000f2e0000000200 */
[C---:B------:R-:W-:Y:S01]  /*2500*/  HMMA.16816.F32.BF16 R84, R160.reuse, R48, R20 ;  /* 0x00000030a054723c */ /* 0x040fe20000041814 */
[----:B------:R-:W3:Y:S07]  /*2510*/  LDSM.16.M88.4 R48, [R229+0x1000] ;  /* 0x00100000e530783b */ /* 0x000eee0000000200 */
[----:B-----5:R-:W-:Y:S08]  /*2520*/  HMMA.16816.F32.BF16 R56, R160, R64, R12 ;  /* 0x00000040a038723c */ /* 0x020ff0000004180c */
[C---:B-1----:R-:W-:Y:S01]  /*2530*/  HMMA.16816.F32.BF16 R8, R156.reuse, R46, RZ ;  /* 0x0000002e9c08723c */ /* 0x042fe200000418ff */
[----:B------:R-:W1:Y:S07]  /*2540*/  LDSM.16.M88.4 R44, [R229+0x2000] ;  /* 0x00200000e52c783b */ /* 0x000e6e0000000200 */
[C---:B------:R-:W-:Y:S01]  /*2550*/  HMMA.16816.F32.BF16 R20, R156.reuse, R60, RZ ;  /* 0x0000003c9c14723c */ /* 0x040fe200000418ff */
[----:B------:R-:W-:Y:S07]  /*2560*/  LDSM.16.M88.4 R60, [R229+0x1800] ;  /* 0x00180000e53c783b */ /* 0x000fee0000000200 */
[C---:B------:R-:W-:Y:S08]  /*2570*/  HMMA.16816.F32.BF16 R12, R156.reuse, R68, RZ ;  /* 0x000000449c0c723c */ /* 0x040ff000000418ff */
[----:B--2---:R-:W-:Y:S01]  /*2580*/  HMMA.16816.F32.BF16 R4, R156, R70, RZ ;  /* 0x000000469c04723c */ /* 0x004fe200000418ff */
[----:B------:R-:W-:Y:S07]  /*2590*/  LDSM.16.M88.4 R68, [R226+0x1000] ;  /* 0x00100000e244783b */ /* 0x000fee0000000200 */
[C---:B------:R-:W-:Y:S01]  /*25a0*/  HMMA.16816.F32.BF16 R96, R160.reuse, R52, R28 ;  /* 0x00000034a060723c */ /* 0x040fe2000004181c */
[----:B------:R-:W-:Y:S07]  /*25b0*/  LDSM.16.M88.4 R28, [R226+0x800] ;  /* 0x00080000e21c783b */ /* 0x000fee0000000200 */
[C---:B------:R-:W-:Y:S01]  /*25c0*/  HMMA.16816.F32.BF16 R88, R160.reuse, R54, R24 ;  /* 0x00000036a058723c */ /* 0x040fe20000041818 */
[----:B------:R-:W2:Y:S07]  /*25d0*/  LDSM.16.M88.4 R24, [R229+0x2800] ;  /* 0x00280000e518783b */ /* 0x000eae0000000200 */
[C---:B------:R-:W-:Y:S01]  /*25e0*/  HMMA.16816.F32.BF16 R52, R160.reuse, R94, R16 ;  /* 0x0000005ea034723c */ /* 0x040fe20000041810 */
[----:B------:R-:W5:Y:S07]  /*25f0*/  LDSM.16.M88.4 R16, [R226] ;  /* 0x00000000e210783b */ /* 0x000f6e0000000200 */
[C---:B------:R-:W-:Y:S08]  /*2600*/  HMMA.16816.F32.BF16 R72, R160.reuse, R66, R8 ;  /* 0x00000042a048723c */ /* 0x040ff00000041808 */
[C---:B------:R-:W-:Y:S01]  /*2610*/  HMMA.16816.F32.BF16 R64, R160.reuse, R92, R20 ;  /* 0x0000005ca040723c */ /* 0x040fe20000041814 */
[----:B------:R-:W-:Y:S07]  /*2620*/  LDSM.16.M88.4 R92, [R226+0x2800] ;  /* 0x00280000e25c783b */ /* 0x000fee0000000200 */
[C---:B------:R-:W-:Y:S08]  /*2630*/  HMMA.16816.F32.BF16 R40, R160.reuse, R104, R12 ;  /* 0x00000068a028723c */ /* 0x040ff0000004180c */
[----:B------:R-:W-:Y:S01]  /*2640*/  HMMA.16816.F32.BF16 R20, R160, R106, R4 ;  /* 0x0000006aa014723c */ /* 0x000fe20000041804 */
[----:B------:R-:W-:Y:S07]  /*2650*/  LDSM.16.M88.4 R104, [R225+0x7800] ;  /* 0x00780000e168783b */ /* 0x000fee0000000200 */
[C---:B---3--:R-:W-:Y:S08]  /*2660*/  HMMA.16816.F32.BF16 R12, R168.reuse, R32, R76 ;  /* 0x00000020a80c723c */ /* 0x048ff0000004184c */
[C---:B------:R-:W-:Y:S01]  /*2670*/  HMMA.16816.F32.BF16 R8, R168.reuse, R34, R100 ;  /* 0x00000022a808723c */ /* 0x040fe20000041864 */
[----:B------:R-:W3:Y:S07]  /*2680*/  LDSM.16.M88.4 R100, [R226+0x1800] ;  /* 0x00180000e264783b */ /* 0x000eee0000000200 */
[C---:B----4-:R-:W-:Y:S01]  /*2690*/  HMMA.16816.F32.BF16 R4, R168.reuse, R36, R96 ;  /* 0x00000024a804723c */ /* 0x050fe20000041860 */
[----:B------:R-:W-:Y:S07]  /*26a0*/  LDSM.16.M88.4 R96, [R242] ;  /* 0x00000000f260783b */ /* 0x000fee0000000200 */
[C---:B------:R-:W-:Y:S01]  /*26b0*/  HMMA.16816.F32.BF16 R32, R168.reuse, R38, R88 ;  /* 0x00000026a820723c */ /* 0x040fe20000041858 */
[----:B------:R-:W4:Y:S07]  /*26c0*/  LDSM.16.M88.4 R88, [R226+0x2000] ;  /* 0x00200000e258783b */ /* 0x000f2e0000000200 */
[C---:B------:R-:W-:Y:S08]  /*26d0*/  HMMA.16816.F32.BF16 R36, R168.reuse, R48, R84 ;  /* 0x00000030a824723c */ /* 0x040ff00000041854 */
[C---:B-1----:R-:W-:Y:S08]  /*26e0*/  HMMA.16816.F32.BF16 R84, R168.reuse, R46, R52 ;  /* 0x0000002ea854723c */ /* 0x042ff00000041834 */
[----:B--2---:R-:W-:Y:S08]  /*26f0*/  HMMA.16816.F32.BF16 R76, R168, R24, R40 ;  /* 0x00000018a84c723c */ /* 0x004ff00000041828 */
[C---:B-----5:R-:W-:Y:S08]  /*2700*/  HMMA.16816.F32.BF16 R52, R172.reuse, R16, R12 ;  /* 0x00000010ac34723c */ /* 0x060ff0000004180c */
[C---:B------:R-:W-:Y:S08]  /*2710*/  HMMA.16816.F32.BF16 R40, R172.reuse, R18, R8 ;  /* 0x00000012ac28723c */ /* 0x040ff00000041808 */
[C---:B------:R-:W-:Y:S08]  /*2720*/  HMMA.16816.F32.BF16 R16, R172.reuse, R28, R4 ;  /* 0x0000001cac10723c */ /* 0x040ff00000041804 */
[----:B------:R-:W-:Y:S01]  /*2730*/  HMMA.16816.F32.BF16 R12, R172, R30, R32 ;  /* 0x0000001eac0c723c */ /* 0x000fe20000041820 */
[----:B------:R-:W1:Y:S07]  /*2740*/  LDSM.16.M88.4 R28, [R225+0x3000] ;  /* 0x00300000e11c783b */ /* 0x000e6e0000000200 */
[C---:B------:R-:W-:Y:S08]  /*2750*/  HMMA.16816.F32.BF16 R48, R168.reuse, R50, R80 ;  /* 0x00000032a830723c */ /* 0x040ff00000041850 */
[C---:B------:R-:W-:Y:S01]  /*2760*/  HMMA.16816.F32.BF16 R80, R168.reuse, R26, R20 ;  /* 0x0000001aa850723c */ /* 0x040fe20000041814 */
[----:B------:R-:W2:Y:S04]  /*2770*/  LDSM.16.M88.4 R24, [R225+0x3800] ;  /* 0x00380000e118783b */ /* 0x000ea80000000200 */
[----:B------:R-:W5:Y:S03]  /*2780*/  LDSM.16.M88.4 R20, [R225+0x4000] ;  /* 0x00400000e114783b */ /* 0x000f660000000200 */
[C---:B------:R-:W-:Y:S08]  /*2790*/  HMMA.16816.F32.BF16 R56, R168.reuse, R60, R56 ;  /* 0x0000003ca838723c */ /* 0x040ff00000041838 */
[C---:B------:R-:W-:Y:S01]  /*27a0*/  HMMA.16816.F32.BF16 R72, R168.reuse, R62, R72 ;  /* 0x0000003ea848723c */ /* 0x040fe20000041848 */
[----:B------:R-:W-:Y:S07]  /*27b0*/  LDSM.16.M88.4 R60, [R225+0x5000] ;  /* 0x00500000e13c783b */ /* 0x000fee0000000200 */
[----:B------:R-:W-:Y:S08]  /*27c0*/  HMMA.16816.F32.BF16 R64, R168, R44, R64 ;  /* 0x0000002ca840723c */ /* 0x000ff00000041840 */
[C---:B------:R-:W-:Y:S01]  /*27d0*/  HMMA.16816.F32.BF16 R8, R172.reuse, R68, R36 ;  /* 0x00000044ac08723c */ /* 0x040fe20000041824 */
[----:B------:R-:W1:Y:S07]  /*27e0*/  LDSM.16.M88.4 R36, [R225+0x4800] ;  /* 0x00480000e124783b */ /* 0x000e6e0000000200 */
[C---:B---3--:R-:W-:Y:S08]  /*27f0*/  HMMA.16816.F32.BF16 R32, R172.reuse, R100, R56 ;  /* 0x00000064ac20723c */ /* 0x048ff00000041838 */
[C---:B------:R-:W-:Y:S08]  /*2800*/  HMMA.16816.F32.BF16 R4, R172.reuse, R70, R48 ;  /* 0x00000046ac04723c */ /* 0x040ff00000041830 */
[C---:B------:R-:W-:Y:S01]  /*2810*/  HMMA.16816.F32.BF16 R44, R172.reuse, R102, R72 ;  /* 0x00000066ac2c723c */ /* 0x040fe20000041848 */
[----:B------:R-:W-:Y:S07]  /*2820*/  LDSM.16.M88.4 R100, [R241] ;  /* 0x00000000f164783b */ /* 0x000fee0000000200 */
[C---:B----4-:R-:W-:Y:S08]  /*2830*/  HMMA.16816.F32.BF16 R56, R172.reuse, R88, R64 ;  /* 0x00000058ac38723c */ /* 0x050ff00000041840 */
[C---:B------:R-:W-:Y:S01]  /*2840*/  HMMA.16816.F32.BF16 R64, R172.reuse, R90, R84 ;  /* 0x0000005aac40723c */ /* 0x040fe20000041854 */
[----:B------:R-:W-:Y:S04]  /*2850*/  LDSM.16.M88.4 R84, [R243] ;  /* 0x00000000f354783b */ /* 0x000fe80000000200 */
[----:B------:R-:W-:Y:S03]  /*2860*/  LDSM.16.M88.4 R88, [R238] ;  /* 0x00000000ee58783b */ /* 0x000fe60000000200 */
[----:B------:R-:W-:Y:S01]  /*2870*/  HMMA.16816.F32.BF16 R72, R172, R92, R76 ;  /* 0x0000005cac48723c */ /* 0x000fe2000004184c */
[----:B------:R-:W3:Y:S07]  /*2880*/  LDSM.16.M88.4 R76, [R225+0x5800] ;  /* 0x00580000e14c783b */ /* 0x000eee0000000200 */
[----:B-1----:R-:W-:Y:S08]  /*2890*/  HMMA.16816.F32.BF16 R68, R176, R28, R52 ;  /* 0x0000001cb044723c */ /* 0x002ff00000041834 */
[----:B------:R-:W-:Y:S01]  /*28a0*/  HMMA.16816.F32.BF16 R80, R172, R94, R80 ;  /* 0x0000005eac50723c */ /* 0x000fe20000041850 */
[----:B------:R-:W1:Y:S07]  /*28b0*/  LDSM.16.M88.4 R92, [R240] ;  /* 0x00000000f05c783b */ /* 0x000e6e0000000200 */
[C---:B------:R-:W-:Y:S08]  /*28c0*/  HMMA.16816.F32.BF16 R52, R176.reuse, R30, R40 ;  /* 0x0000001eb034723c */ /* 0x040ff00000041828 */
[C---:B--2---:R-:W-:Y:S08]  /*28d0*/  HMMA.16816.F32.BF16 R48, R176.reuse, R24, R16 ;  /* 0x00000018b030723c */ /* 0x044ff00000041810 */
[C---:B------:R-:W-:Y:S01]  /*28e0*/  HMMA.16816.F32.BF16 R40, R176.reuse, R26, R12 ;  /* 0x0000001ab028723c */ /* 0x040fe2000004180c */
[----:B------:R-:W2:Y:S07]  /*28f0*/  LDSM.16.M88.4 R24, [R239] ;  /* 0x00000000ef18783b */ /* 0x000eae0000000200 */
[C---:B-----5:R-:W-:Y:S08]  /*2900*/  HMMA.16816.F32.BF16 R28, R176.reuse, R20, R8 ;  /* 0x00000014b01c723c */ /* 0x060ff00000041808 */
[C---:B------:R-:W-:Y:S08]  /*2910*/  HMMA.16816.F32.BF16 R20, R176.reuse, R22, R4 ;  /* 0x00000016b014723c */ /* 0x040ff00000041804 */
[C---:B------:R-:W-:Y:S08]  /*2920*/  HMMA.16816.F32.BF16 R12, R176.reuse, R38, R44 ;  /* 0x00000026b00c723c */ /* 0x040ff0000004182c */
[C---:B------:R-:W-:Y:S08]  /*2930*/  HMMA.16816.F32.BF16 R8, R176.reuse, R60, R56 ;  /* 0x0000003cb008723c */ /* 0x040ff00000041838 */
[C---:B------:R-:W-:Y:S08]  /*2940*/  HMMA.16816.F32.BF16 R4, R176.reuse, R62, R64 ;  /* 0x0000003eb004723c */ /* 0x040ff00000041840 */
[C---:B------:R-:W-:Y:S08]  /*2950*/  HMMA.16816.F32.BF16 R16, R176.reuse, R36, R32 ;  /* 0x00000024b010723c */ /* 0x040ff00000041820 */
[C---:B---3--:R-:W-:Y:S08]  /*2960*/  HMMA.16816.F32.BF16 R64, R176.reuse, R76, R72 ;  /* 0x0000004cb040723c */ /* 0x048ff00000041848 */
[----:B------:R-:W-:Y:S08]  /*2970*/  HMMA.16816.F32.BF16 R80, R176, R78, R80 ;  /* 0x0000004eb050723c */ /* 0x000ff00000041850 */
[C---:B------:R-:W-:Y:S08]  /*2980*/  HMMA.16816.F32.BF16 R76, R180.reuse, R84, R68 ;  /* 0x00000054b44c723c */ /* 0x040ff00000041844 */
[C---:B------:R-:W-:Y:S01]  /*2990*/  HMMA.16816.F32.BF16 R68, R180.reuse, R96, R48 ;  /* 0x00000060b444723c */ /* 0x040fe20000041830 */
[----:B------:R-:W3:Y:S07]  /*29a0*/  LDSM.16.M88.4 R48, [R229+0x3000] ;  /* 0x00300000e530783b */ /* 0x000eee0000000200 */
[C---:B------:R-:W-:Y:S01]  /*29b0*/  HMMA.16816.F32.BF16 R60, R180.reuse, R98, R40 ;  /* 0x00000062b43c723c */ /* 0x040fe20000041828 */
[----:B------:R-:W4:Y:S04]  /*29c0*/  LDSM.16.M88.4 R40, [R229+0x3800] ;  /* 0x00380000e528783b */ /* 0x000f280000000200 */
[----:B------:R-:W-:Y:S03]  /*29d0*/  LDSM.16.M88.4 R96, [R226+0x4000] ;  /* 0x00400000e260783b */ /* 0x000fe60000000200 */
[C---:B------:R-:W-:Y:S01]  /*29e0*/  HMMA.16816.F32.BF16 R56, R180.reuse, R100, R28 ;  /* 0x00000064b438723c */ /* 0x040fe2000004181c */
[----:B------:R-:W5:Y:S07]  /*29f0*/  LDSM.16.M88.4 R28, [R229+0x4000] ;  /* 0x00400000e51c783b */ /* 0x000f6e0000000200 */
[C---:B-1----:R-:W-:Y:S08]  /*2a00*/  HMMA.16816.F32.BF16 R36, R180.reuse, R94, R12 ;  /* 0x0000005eb424723c */ /* 0x042ff0000004180c */
[C---:B--2---:R-:W-:Y:S08]  /*2a10*/  HMMA.16816.F32.BF16 R32, R180.reuse, R24, R8 ;  /* 0x00000018b420723c */ /* 0x044ff00000041808 */
[C---:B------:R-:W-:Y:S01]  /*2a20*/  HMMA.16816.F32.BF16 R12, R180.reuse, R26, R4 ;  /* 0x0000001ab40c723c */ /* 0x040fe20000041804 */
[----:B------:R-:W1:Y:S07]  /*2a30*/  LDSM.16.M88.4 R24, [R229+0x4800] ;  /* 0x00480000e518783b */ /* 0x000e6e0000000200 */
[C---:B------:R-:W-:Y:S01]  /*2a40*/  HMMA.16816.F32.BF16 R72, R180.reuse, R86, R52 ;  /* 0x00000056b448723c */ /* 0x040fe20000041834 */
[----:B------:R-:W-:Y:S07]  /*2a50*/  LDSM.16.M88.4 R84, [R226+0x3800] ;  /* 0x00380000e254783b */ /* 0x000fee0000000200 */
[C---:B------:R-:W-:Y:S01]  /*2a60*/  HMMA.16816.F32.BF16 R52, R180.reuse, R102, R20 ;  /* 0x00000066b434723c */ /* 0x040fe20000041814 */
[----:B------:R-:W2:Y:S04]  /*2a70*/  LDSM.16.M88.4 R20, [R229+0x5000] ;  /* 0x00500000e514783b */ /* 0x000ea80000000200 */
[----:B------:R-:W-:Y:S03]  /*2a80*/  LDSM.16.M88.4 R100, [R226+0x4800] ;  /* 0x00480000e264783b */ /* 0x000fe60000000200 */
[C---:B------:R-:W-:Y:S01]  /*2a90*/  HMMA.16816.F32.BF16 R44, R180.reuse, R92, R16 ;  /* 0x0000005cb42c723c */ /* 0x040fe20000041810 */
[----:B------:R-:W1:Y:S04]  /*2aa0*/  LDSM.16.M88.4 R16, [R229+0x5800] ;  /* 0x00580000e510783b */ /* 0x000e680000000200 */
[----:B------:R-:W-:Y:S03]  /*2ab0*/  LDSM.16.M88.4 R92, [R225+0x7000] ;  /* 0x00700000e15c783b */ /* 0x000fe60000000200 */
[C---:B------:R-:W-:Y:S08]  /*2ac0*/  HMMA.16816.F32.BF16 R8, R180.reuse, R88, R64 ;  /* 0x00000058b408723c */ /* 0x040ff00000041840 */
[----:B------:R-:W-:Y:S01]  /*2ad0*/  HMMA.16816.F32.BF16 R4, R180, R90, R80 ;  /* 0x0000005ab404723c */ /* 0x000fe20000041850 */
[----:B------:R-:W1:Y:S07]  /*2ae0*/  LDSM.16.M88.4 R88, [R226+0x3000] ;  /* 0x00300000e258783b */ /* 0x000e6e0000000200 */
[C---:B---3--:R-:W-:Y:S08]  /*2af0*/  HMMA.16816.F32.BF16 R80, R184.reuse, R48, R76 ;  /* 0x00000030b850723c */ /* 0x048ff0000004184c */
[C---:B------:R-:W-:Y:S08]  /*2b00*/  HMMA.16816.F32.BF16 R76, R184.reuse, R50, R72 ;  /* 0x00000032b84c723c */ /* 0x040ff00000041848 */
[C---:B----4-:R-:W-:Y:S08]  /*2b10*/  HMMA.16816.F32.BF16 R72, R184.reuse, R40, R68 ;  /* 0x00000028b848723c */ /* 0x050ff00000041844 */
[C---:B------:R-:W-:Y:S08]  /*2b20*/  HMMA.16816.F32.BF16 R68, R184.reuse, R42, R60 ;  /* 0x0000002ab844723c */ /* 0x040ff0000004183c */
[C---:B-----5:R-:W-:Y:S08]  /*2b30*/  HMMA.16816.F32.BF16 R40, R184.reuse, R28, R56 ;  /* 0x0000001cb828723c */ /* 0x060ff00000041838 */
[C---:B-1----:R-:W-:Y:S08]  /*2b40*/  HMMA.16816.F32.BF16 R60, R184.reuse, R24, R44 ;  /* 0x00000018b83c723c */ /* 0x042ff0000004182c */
[C---:B------:R-:W-:Y:S01]  /*2b50*/  HMMA.16816.F32.BF16 R64, R184.reuse, R30, R52 ;  /* 0x0000001eb840723c */ /* 0x040fe20000041834 */
[----:B------:R-:W-:Y:S07]  /*2b60*/  LDSM.16.M88.4 R28, [R225+0x6800] ;  /* 0x00680000e11c783b */ /* 0x000fee0000000200 */
[C---:B------:R-:W-:Y:S01]  /*2b70*/  HMMA.16816.F32.BF16 R56, R184.reuse, R26, R36 ;  /* 0x0000001ab838723c */ /* 0x040fe20000041824 */
[----:B------:R-:W1:Y:S07]  /*2b80*/  LDSM.16.M88.4 R24, [R226+0x5800] ;  /* 0x00580000e218783b */ /* 0x000e6e0000000200 */
[C---:B--2---:R-:W-:Y:S08]  /*2b90*/  HMMA.16816.F32.BF16 R52, R184.reuse, R20, R32 ;  /* 0x00000014b834723c */ /* 0x044ff00000041820 */
[C---:B------:R-:W-:Y:S08]  /*2ba0*/  HMMA.16816.F32.BF16 R48, R184.reuse, R22, R12 ;  /* 0x00000016b830723c */ /* 0x040ff0000004180c */
[C---:B------:R-:W-:Y:S08]  /*2bb0*/  HMMA.16816.F32.BF16 R36, R184.reuse, R16, R8 ;  /* 0x00000010b824723c */ /* 0x040ff00000041808 */
[----:B------:R-:W-:Y:S01]  /*2bc0*/  HMMA.16816.F32.BF16 R20, R184, R18, R4 ;  /* 0x00000012b814723c */ /* 0x000fe20000041804 */
[----:B------:R-:W2:Y:S07]  /*2bd0*/  LDSM.16.M88.4 R16, [R225+0x6000] ;  /* 0x00600000e110783b */ /* 0x000eae0000000200 */
[C---:B------:R-:W-:Y:S01]  /*2be0*/  HMMA.16816.F32.BF16 R12, R188.reuse, R88, R80 ;  /* 0x00000058bc0c723c */ /* 0x040fe20000041850 */
[----:B------:R-:W3:Y:S07]  /*2bf0*/  LDSM.16.M88.4 R80, [R225+0x8000] ;  /* 0x00800000e150783b */ /* 0x000eee0000000200 */
[C---:B------:R-:W-:Y:S01]  /*2c00*/  HMMA.16816.F32.BF16 R8, R188.reuse, R90, R76 ;  /* 0x0000005abc08723c */ /* 0x040fe2000004184c */
[----:B------:R-:W-:Y:S07]  /*2c10*/  LDSM.16.M88.4 R88, [R237] ;  /* 0x00000000ed58783b */ /* 0x000fee0000000200 */
[C---:B------:R-:W-:Y:S08]  /*2c20*/  HMMA.16816.F32.BF16 R4, R188.reuse, R84, R72 ;  /* 0x00000054bc04723c */ /* 0x040ff00000041848 */
[C---:B------:R-:W-:Y:S01]  /*2c30*/  HMMA.16816.F32.BF16 R32, R188.reuse, R86, R68 ;  /* 0x00000056bc20723c */ /* 0x040fe20000041844 */
[----:B------:R-:W4:Y:S07]  /*2c40*/  LDSM.16.M88.4 R84, [R225+0x8800] ;  /* 0x00880000e154783b */ /* 0x000f2e0000000200 */
[C---:B------:R-:W-:Y:S08]  /*2c50*/  HMMA.16816.F32.BF16 R40, R188.reuse, R96, R40 ;  /* 0x00000060bc28723c */ /* 0x040ff00000041828 */
[C---:B------:R-:W-:Y:S08]  /*2c60*/  HMMA.16816.F32.BF16 R60, R188.reuse, R100, R60 ;  /* 0x00000064bc3c723c */ /* 0x040ff0000004183c */
[C---:B------:R-:W-:Y:S01]  /*2c70*/  HMMA.16816.F32.BF16 R44, R188.reuse, R98, R64 ;  /* 0x00000062bc2c723c */ /* 0x040fe20000041840 */
[----:B------:R-:W-:Y:S07]  /*2c80*/  LDSM.16.M88.4 R96, [R236] ;  /* 0x00000000ec60783b */ /* 0x000fee0000000200 */
[C---:B------:R-:W-:Y:S01]  /*2c90*/  HMMA.16816.F32.BF16 R76, R188.reuse, R102, R56 ;  /* 0x00000066bc4c723c */ /* 0x040fe20000041838 */
[----:B------:R-:W5:Y:S07]  /*2ca0*/  LDSM.16.M88.4 R100, [R235] ;  /* 0x00000000eb64783b */ /* 0x000f6e0000000200 */
[C---:B------:R-:W-:Y:S08]  /*2cb0*/  HMMA.16816.F32.BF16 R72, R188.reuse, R108, R52 ;  /* 0x0000006cbc48723c */ /* 0x040ff00000041834 */
[C---:B------:R-:W-:Y:S01]  /*2cc0*/  HMMA.16816.F32.BF16 R68, R188.reuse, R110, R48 ;  /* 0x0000006ebc44723c */ /* 0x040fe20000041830 */
[----:B------:R-:W-:Y:S07]  /*2cd0*/  LDSM.16.M88.4 R108, [R229+0x6000] ;  /* 0x00600000e56c783b */ /* 0x000fee0000000200 */
[C---:B-1----:R-:W-:Y:S08]  /*2ce0*/  HMMA.16816.F32.BF16 R64, R188.reuse, R24, R36 ;  /* 0x00000018bc40723c */ /* 0x042ff00000041824 */
[----:B------:R-:W-:Y:S08]  /*2cf0*/  HMMA.16816.F32.BF16 R52, R188, R26, R20 ;  /* 0x0000001abc34723c */ /* 0x000ff00000041814 */
[C---:B--2---:R-:W-:Y:S08]  /*2d00*/  HMMA.16816.F32.BF16 R56, R192.reuse, R16, R12 ;  /* 0x00000010c038723c */ /* 0x044ff0000004180c */
[C---:B------:R-:W-:Y:S08]  /*2d10*/  HMMA.16816.F32.BF16 R48, R192.reuse, R18, R8 ;  /* 0x00000012c030723c */ /* 0x040ff00000041808 */
[C---:B------:R-:W-:Y:S08]  /*2d20*/  HMMA.16816.F32.BF16 R24, R192.reuse, R28, R4 ;  /* 0x0000001cc018723c */ /* 0x040ff00000041804 */
[C---:B------:R-:W-:Y:S01]  /*2d30*/  HMMA.16816.F32.BF16 R20, R192.reuse, R30, R32 ;  /* 0x0000001ec014723c */ /* 0x040fe20000041820 */
[----:B------:R-:W1:Y:S07]  /*2d40*/  LDSM.16.M88.4 R28, [R234] ;  /* 0x00000000ea1c783b */ /* 0x000e6e0000000200 */
[C---:B------:R-:W-:Y:S08]  /*2d50*/  HMMA.16816.F32.BF16 R16, R192.reuse, R92, R40 ;  /* 0x0000005cc010723c */ /* 0x040ff00000041828 */
[C---:B------:R-:W-:Y:S01]  /*2d60*/  HMMA.16816.F32.BF16 R8, R192.reuse, R104, R60 ;  /* 0x00000068c008723c */ /* 0x040fe2000004183c */
[----:B------:R-:W2:Y:S07]  /*2d70*/  LDSM.16.M88.4 R60, [R233] ;  /* 0x00000000e93c783b */ /* 0x000eae0000000200 */
[C---:B------:R-:W-:Y:S01]  /*2d80*/  HMMA.16816.F32.BF16 R12, R192.reuse, R94, R44 ;  /* 0x0000005ec00c723c */ /* 0x040fe2000004182c */
[----:B------:R-:W1:Y:S07]  /*2d90*/  LDSM.16.M88.4 R92, [R232] ;  /* 0x00000000e85c783b */ /* 0x000e6e0000000200 */
[C---:B------:R-:W-:Y:S01]  /*2da0*/  HMMA.16816.F32.BF16 R4, R192.reuse, R106, R76 ;  /* 0x0000006ac004723c */ /* 0x040fe2000004184c */
[----:B------:R-:W-:Y:S07]  /*2db0*/  LDSM.16.M88.4 R104, [R229+0x8800] ;  /* 0x00880000e568783b */ /* 0x000fee0000000200 */
[C---:B---3--:R-:W-:Y:S08]  /*2dc0*/  HMMA.16816.F32.BF16 R32, R192.reuse, R80, R72 ;  /* 0x00000050c020723c */ /* 0x048ff00000041848 */
[C---:B------:R-:W-:Y:S01]  /*2dd0*/  HMMA.16816.F32.BF16 R36, R192.reuse, R82, R68 ;  /* 0x00000052c024723c */ /* 0x040fe20000041844 */
[----:B------:R-:W-:Y:S07]  /*2de0*/  LDSM.16.M88.4 R80, [R229+0x7000] ;  /* 0x00700000e550783b */ /* 0x000fee0000000200 */
[C---:B----4-:R-:W-:Y:S01]  /*2df0*/  HMMA.16816.F32.BF16 R40, R192.reuse, R84, R64 ;  /* 0x00000054c028723c */ /* 0x050fe20000041840 */
[----:B------:R-:W-:Y:S07]  /*2e00*/  LDSM.16.M88.4 R64, [R226+0x6000] ;  /* 0x00600000e240783b */ /* 0x000fee0000000200 */
[----:B------:R-:W-:Y:S01]  /*2e10*/  HMMA.16816.F32.BF16 R44, R192, R86, R52 ;  /* 0x00000056c02c723c */ /* 0x000fe20000041834 */
[----:B------:R-:W-:Y:S07]  /*2e20*/  LDSM.16.M88.4 R84, [R226+0x7000] ;  /* 0x00700000e254783b */ /* 0x000fee0000000200 */
[C---:B------:R-:W-:Y:S08]  /*2e30*/  HMMA.16816.F32.BF16 R56, R196.reuse, R88, R56 ;  /* 0x00000058c438723c */ /* 0x040ff00000041838 */
[C---:B------:R-:W-:Y:S01]  /*2e40*/  HMMA.16816.F32.BF16 R52, R196.reuse, R90, R48 ;  /* 0x0000005ac434723c */ /* 0x040fe20000041830 */
[----:B------:R-:W3:Y:S07]  /*2e50*/  LDSM.16.M88.4 R88, [R229+0x7800] ;  /* 0x00780000e558783b */ /* 0x000eee0000000200 */
[C---:B-----5:R-:W-:Y:S01]  /*2e60*/  HMMA.16816.F32.BF16 R72, R196.reuse, R100, R16 ;  /* 0x00000064c448723c */ /* 0x060fe20000041810 */
[----:B------:R-:W4:Y:S07]  /*2e70*/  LDSM.16.M88.4 R16, [R229+0x6800] ;  /* 0x00680000e510783b */ /* 0x000f2e0000000200 */
[C---:B------:R-:W-:Y:S08]  /*2e80*/  HMMA.16816.F32.BF16 R48, R196.reuse, R96, R24 ;  /* 0x00000060c430723c */ /* 0x040ff00000041818 */
[C---:B------:R-:W-:Y:S01]  /*2e90*/  HMMA.16816.F32.BF16 R76, R196.reuse, R98, R20 ;  /* 0x00000062c44c723c */ /* 0x040fe20000041814 */
[----:B------:R-:W5:Y:S07]  /*2ea0*/  LDSM.16.M88.4 R96, [R229+0x8000] ;  /* 0x00800000e560783b */ /* 0x000f6e0000000200 */
[C---:B------:R-:W-:Y:S01]  /*2eb0*/  HMMA.16816.F32.BF16 R68, R196.reuse, R102, R12 ;  /* 0x00000066c444723c */ /* 0x040fe2000004180c */
[----:B------:R-:W-:Y:S07]  /*2ec0*/  LDSM.16.M88.4 R100, [R226+0x8000] ;  /* 0x00800000e264783b */ /* 0x000fee0000000200 */
[C---:B-1----:R-:W-:Y:S08]  /*2ed0*/  HMMA.16816.F32.BF16 R24, R196.reuse, R28, R8 ;  /* 0x0000001cc418723c */ /* 0x042ff00000041808 */
[C---:B------:R-:W-:Y:S08]  /*2ee0*/  HMMA.16816.F32.BF16 R12, R196.reuse, R30, R4 ;  /* 0x0000001ec40c723c */ /* 0x040ff00000041804 */
[C---:B--2---:R-:W-:Y:S08]  /*2ef0*/  HMMA.16816.F32.BF16 R8, R196.reuse, R60, R32 ;  /* 0x0000003cc408723c */ /* 0x044ff00000041820 */
[C---:B------:R-:W-:Y:S01]  /*2f00*/  HMMA.16816.F32.BF16 R4, R196.reuse, R62, R36 ;  /* 0x0000003ec404723c */ /* 0x040fe20000041824 */
[----:B------:R-:W1:Y:S07]  /*2f10*/  LDSM.16.M88.4 R60, [R226+0x6800] ;  /* 0x00680000e23c783b */ /* 0x000e6e0000000200 */
[C---:B------:R-:W-:Y:S08]  /*2f20*/  HMMA.16816.F32.BF16 R20, R196.reuse, R92, R40 ;  /* 0x0000005cc414723c */ /* 0x040ff00000041828 */
[----:B------:R-:W-:Y:S01]  /*2f30*/  HMMA.16816.F32.BF16 R44, R196, R94, R44 ;  /* 0x0000005ec42c723c */ /* 0x000fe2000004182c */
[----:B------:R-:W2:Y:S07]  /*2f40*/  LDSM.16.M88.4 R92, [R226+0x7800] ;  /* 0x00780000e25c783b */ /* 0x000eae0000000200 */
[C---:B------:R-:W-:Y:S08]  /*2f50*/  HMMA.16816.F32.BF16 R56, R200.reuse, R108, R56 ;  /* 0x0000006cc838723c */ /* 0x040ff00000041838 */
[----:B------:R-:W-:Y:S01]  /*2f60*/  HMMA.16816.F32.BF16 R52, R200, R110, R52 ;  /* 0x0000006ec834723c */ /* 0x000fe20000041834 */
[----:B------:R-:W1:Y:S01]  /*2f70*/  LDSM.16.M88.4 R108, [R226+0x8800] ;  /* 0x00880000e26c783b */ /* 0x000e620000000200 */
[----:B------:R-:W-:Y:S01]  /*2f80*/  ISETP.GT.AND P0, PT, R113, R164, PT ;  /* 0x000000a47100720c */ /* 0x000fe20003f04270 */
[----:B------:R-:W-:-:S05]  /*2f90*/  DEPBAR.LE SB0, 0x0 ;  /* 0x000080000000791a */ /* 0x000fca0000000000 */
[C---:B---3--:R-:W-:Y:S08]  /*2fa0*/  HMMA.16816.F32.BF16 R28, R200.reuse, R88, R24 ;  /* 0x00000058c81c723c */ /* 0x048ff00000041818 */
[C---:B----4-:R-:W-:Y:S08]  /*2fb0*/  HMMA.16816.F32.BF16 R48, R200.reuse, R16, R48 ;  /* 0x00000010c830723c */ /* 0x050ff00000041830 */
[C---:B------:R-:W-:Y:S08]  /*2fc0*/  HMMA.16816.F32.BF16 R40, R200.reuse, R18, R76 ;  /* 0x00000012c828723c */ /* 0x040ff0000004184c */
[C---:B------:R-:W-:Y:S08]  /*2fd0*/  HMMA.16816.F32.BF16 R24, R200.reuse, R90, R12 ;  /* 0x0000005ac818723c */ /* 0x040ff0000004180c */
[C---:B-----5:R-:W-:Y:S08]  /*2fe0*/  HMMA.16816.F32.BF16 R16, R200.reuse, R96, R8 ;  /* 0x00000060c810723c */ /* 0x060ff00000041808 */
[C---:B------:R-:W-:Y:S08]  /*2ff0*/  HMMA.16816.F32.BF16 R12, R200.reuse, R98, R4 ;  /* 0x00000062c80c723c */ /* 0x040ff00000041804 */
[C---:B------:R-:W-:Y:S08]  /*3000*/  HMMA.16816.F32.BF16 R36, R200.reuse, R80, R72 ;  /* 0x00000050c824723c */ /* 0x040ff00000041848 */
[C---:B------:R-:W-:Y:S08]  /*3010*/  HMMA.16816.F32.BF16 R32, R200.reuse, R82, R68 ;  /* 0x00000052c820723c */ /* 0x040ff00000041844 */
[C---:B------:R-:W-:Y:S08]  /*3020*/  HMMA.16816.F32.BF16 R8, R200.reuse, R104, R20 ;  /* 0x00000068c808723c */ /* 0x040ff00000041814 */
[----:B------:R-:W-:Y:S01]  /*3030*/  HMMA.16816.F32.BF16 R4, R200, R106, R44 ;  /* 0x0000006ac804723c */ /* 0x000fe2000004182c */
[----:B------:R-:W-:Y:S07]  /*3040*/  BSSY B0, `(.L_x_837) ;  /* 0x0000031000007945 */ /* 0x000fee0003800000 */
[C---:B------:R-:W-:Y:S08]  /*3050*/  HMMA.16816.F32.BF16 R20, R204.reuse, R64, R56 ;  /* 0x00000040cc14723c */ /* 0x040ff00000041838 */
[C---:B-1----:R-:W-:Y:S08]  /*3060*/  HMMA.16816.F32.BF16 R48, R204.reuse, R60, R48 ;  /* 0x0000003ccc30723c */ /* 0x042ff00000041830 */
[C---:B------:R-:W-:Y:S08]  /*3070*/  HMMA.16816.F32.BF16 R40, R204.reuse, R62, R40 ;  /* 0x0000003ecc28723c */ /* 0x040ff00000041828 */
[C---:B------:R-:W-:Y:S08]  /*3080*/  HMMA.16816.F32.BF16 R56, R204.reuse, R102, R12 ;  /* 0x00000066cc38723c */ /* 0x040ff0000004180c */
[C---:B------:R-:W-:Y:S08]  /*3090*/  HMMA.16816.F32.BF16 R52, R204.reuse, R66, R52 ;  /* 0x00000042cc34723c */ /* 0x040ff00000041834 */
[C---:B------:R-:W-:Y:S08]  /*30a0*/  HMMA.16816.F32.BF16 R36, R204.reuse, R84, R36 ;  /* 0x00000054cc24723c */ /* 0x040ff00000041824 */
[C---:B------:R-:W-:Y:S08]  /*30b0*/  HMMA.16816.F32.BF16 R32, R204.reuse, R86, R32 ;  /* 0x00000056cc20723c */ /* 0x040ff00000041820 */
[C---:B--2---:R-:W-:Y:S08]  /*30c0*/  HMMA.16816.F32.BF16 R28, R204.reuse, R92, R28 ;  /* 0x0000005ccc1c723c */ /* 0x044ff0000004181c */
[C---:B------:R-:W-:Y:S08]  /*30d0*/  HMMA.16816.F32.BF16 R24, R204.reuse, R94, R24 ;  /* 0x0000005ecc18723c */ /* 0x040ff00000041818 */
[C---:B------:R-:W-:Y:S08]  /*30e0*/  HMMA.16816.F32.BF16 R44, R204.reuse, R100, R16 ;  /* 0x00000064cc2c723c */ /* 0x040ff00000041810 */
[C---:B------:R-:W-:Y:S08]  /*30f0*/  HMMA.16816.F32.BF16 R12, R204.reuse, R108, R8 ;  /* 0x0000006ccc0c723c */ /* 0x040ff00000041808 */
[----:B------:R-:W-:Y:S01]  /*3100*/  HMMA.16816.F32.BF16 R60, R204, R110, R4 ;  /* 0x0000006ecc3c723c */ /* 0x000fe20000041804 */
[----:B------:R-:W-:Y:S06]  /*3110*/  BAR.SYNC.DEFER_BLOCKING 0x0 ;  /* 0x0000000000007b1d */ /* 0x000fec0000010000 */
[----:B------:R-:W-:Y:S01]  /*3120*/  @!UPT UIADD3 URZ, URZ, URZ, URZ ;  /* 0x0000003f3f3ff290 */ /* 0x000fe2000fffe03f */
[----:B------:R-:W-:Y:S11]  /*3130*/  @!P0 BRA `(.L_x_838) ;  /* 0x0000021000008947 */ /* 0x000ff60003800000 */
[----:B------:R-:W-:Y:S01]  /*3140*/  IADD3 R0, R165, -0x2, RZ ;  /* 0xfffffffea5007810 */ /* 0x000fe20007ffe0ff */
[C---:B------:R-:W-:Y:S01]  /*3150*/  IMAD.SHL.U32 R6, R116.reuse, 0x40, RZ ;  /* 0x0000004074067824 */ /* 0x040fe200078e00ff */
[----:B------:R-:W-:-:S02]  /*3160*/  SHF.L.U64.HI R7, R116, 0x6, R117 ;  /* 0x0000000674077819 */ /* 0x000fc40000010275 */
[----:B------:R-:W-:-:S05]  /*3170*/  SHF.R.S32.HI R2, RZ, 0x1f, R0 ;  /* 0x0000001fff027819 */ /* 0x000fca0000011400 */
[----:B------:R-:W-:Y:S02]  /*3180*/  IMAD R4, R2, c[0x0][0x1e0], RZ ;  /* 0x0000780002047a24 */ /* 0x000fe400078e02ff */
[----:B------:R-:W-:-:S04]  /*3190*/  IMAD.WIDE.U32 R2, R0, c[0x0][0x1e0], RZ ;  /* 0x0000780000027a25 */ /* 0x000fc800078e00ff */
[----:B------:R-:W-:Y:S02]  /*31a0*/  IMAD R0, R0, c[0x0][0x1e4], R4 ;  /* 0x0000790000007a24 */ /* 0x000fe400078e0204 */
[----:B------:R-:W-:-:S04]  /*31b0*/  IMAD.WIDE.U32 R4, R2, 0x60, R114 ;  /* 0x0000006002047825 */ /* 0x000fc800078e0072 */
[----:B------:R-:W-:Y:S01]  /*31c0*/  IMAD.IADD R0, R3, 0x1, R0 ;  /* 0x0000000103007824 */ /* 0x000fe200078e0200 */
[----:B------:R-:W-:-:S03]  /*31d0*/  LEA R2, P0, R4, c[0x0][0x1c8], 0x1 ;  /* 0x0000720004027a11 */ /* 0x000fc600078008ff */
[----:B------:R-:W-:Y:S01]  /*31e0*/  IMAD R0, R0, 0x60, RZ ;  /* 0x0000006000007824 */ /* 0x000fe200078e02ff */
[----:B------:R-:W-:-:S03]  /*31f0*/  IADD3 R10, P6, P5, R6, 0x80, R2 ;  /* 0x00000080060a7810 */ /* 0x000fc60007dde002 */
[----:B------:R-:W-:-:S05]  /*3200*/  IMAD.IADD R0, R5, 0x1, R0 ;  /* 0x0000000105007824 */ /* 0x000fca00078e0200 */
        /* <DEDUP_REMOVED lines=20> */
.L_x_838:
[----:B------:R-:W-:Y:S05]  /*3350*/  BSYNC B0 ;  /* 0x0000000000007941 */ /* 0x000fea0003800000 */
.L_x_837:
[----:B------:R-:W2:Y:S04]  /*3360*/  LDL R0, [R1+0x78] ;  /* 0x0000780001007983 */ /* 0x000ea80000100800 */
[----:B-1----:R-:W3:Y:S04]  /*3370*/  LDL R5, [R1+0x20] ;  /* 0x0000200001057983 */ /* 0x002ee80000100800 */
[----:B------:R-:W0:Y:S01]  /*3380*/  LDGDEPBAR ;  /* 0x00000000000079af */ /* 0x000e220000000000 */
[----:B--2---:R-:W-:-:S04]  /*3390*/  IMAD.IADD R0, R0, 0x1, R208 ;  /* 0x0000000100007824 */ /* 0x004fc800078e02d0 */
[----:B------:R-:W-:Y:S01]  /*33a0*/  @P1 IMAD.HI.U32 R2, R0, c[0x0][0x2c8], RZ ;  /* 0x0000b20000021a27 */ /* 0x000fe200078e00ff */
[----:B------:R1:W-:Y:S04]  /*33b0*/  STL [R1+0x24], R0 ;  /* 0x0000240001007387 */ /* 0x0003e80000100800 */
[----:B-1----:R-:W-:-:S05]  /*33c0*/  @P1 SHF.R.U32.HI R0, RZ, c[0x0][0x2cc], R2 ;  /* 0x0000b300ff001a19 */ /* 0x002fca0000011602 */
[----:B------:R-:W-:Y:S04]  /*33d0*/  SHFL.IDX PT, R4, R0, RZ, 0x1c1f ;  /* 0x001c1fff00047589 */ /* 0x000fe800000e0000 */
[----:B------:R1:W2:Y:S02]  /*33e0*/  SHFL.IDX PT, R3, R0, 0x1, 0x1c1f ;  /* 0x003c1f0000037f89 */ /* 0x0002a400000e0000 */
[----:B-1----:R-:W-:-:S04]  /*33f0*/  IADD3 R0, R112, c[0x0][0x1d0], RZ ;  /* 0x0000740070007a10 */ /* 0x002fc80007ffe0ff */
[----:B---3--:R-:W-:Y:S01]  /*3400*/  IADD3 R2, -R5, 0x1, R0 ;  /* 0x0000000105027810 */ /* 0x008fe20007ffe100 */
[----:B------:R-:W-:-:S03]  /*3410*/  IMAD.IADD R0, R0, 0x1, -R5 ;  /* 0x0000000100007824 */ /* 0x000fc600078e0a05 */
[----:B------:R-:W-:-:S04]  /*3420*/  IADD3 R2, R2, -c[0x0][0x168], RZ ;  /* 0x80005a0002027a10 */ /* 0x000fc80007ffe0ff */
[C---:B--2---:R-:W-:Y:S01]  /*3430*/  IADD3 R3, R2.reuse, R3, RZ ;  /* 0x0000000302037210 */ /* 0x044fe20007ffe0ff */
[----:B------:R-:W-:-:S05]  /*3440*/  IMAD.IADD R4, R2, 0x1, R4 ;  /* 0x0000000102047824 */ /* 0x000fca00078e0204 */
[C---:B------:R-:W-:Y:S02]  /*3450*/  IMNMX R2, R0.reuse, R4, PT ;  /* 0x0000000400027217 */ /* 0x040fe40003800200 */
[----:B------:R-:W-:Y:S02]  /*3460*/  IMNMX R0, R0, R3, PT ;  /* 0x0000000300007217 */ /* 0x000fe40003800200 */
[C---:B------:R-:W-:Y:S02]  /*3470*/  ISETP.GT.AND P0, PT, R2.reuse, RZ, PT ;  /* 0x000000ff0200720c */ /* 0x040fe40003f04270 */
[----:B------:R-:W-:Y:S02]  /*3480*/  ISETP.GT.AND P6, PT, R2, 0x1, PT ;  /* 0x000000010200780c */ /* 0x000fe40003fc4270 */
[----:B------:R-:W-:Y:S02]  /*3490*/  FSEL R5, R20, -INF , P0 ;  /* 0xff80000014057808 */ /* 0x000fe40000000000 */
[----:B------:R-:W-:-:S02]  /*34a0*/  ISETP.GT.AND P0, PT, R0, 0x1, PT ;  /* 0x000000010000780c */ /* 0x000fc40003f04270 */
[----:B------:R-:W-:Y:S02]  /*34b0*/  ISETP.GT.AND P5, PT, R0, RZ, PT ;  /* 0x000000ff0000720c */ /* 0x000fe40003fa4270 */
[----:B------:R-:W-:Y:S02]  /*34c0*/  FSEL R6, R21, -INF , P6 ;  /* 0xff80000015067808 */ /* 0x000fe40003000000 */
[----:B------:R-:W-:Y:S02]  /*34d0*/  FSEL R11, R23, -INF , P0 ;  /* 0xff800000170b7808 */ /* 0x000fe40000000000 */
[----:B------:R-:W-:Y:S02]  /*34e0*/  ISETP.GT.AND P6, PT, R2, 0x8, PT ;  /* 0x000000080200780c */ /* 0x000fe40003fc4270 */
[----:B------:R-:W-:Y:S02]  /*34f0*/  ISETP.GT.AND P0, PT, R0, 0x8, PT ;  /* 0x000000080000780c */ /* 0x000fe40003f04270 */
[----:B------:R-:W-:-:S02]  /*3500*/  FSEL R10, R22, -INF , P5 ;  /* 0xff800000160a7808 */ /* 0x000fc40002800000 */
[----:B------:R-:W-:Y:S02]  /*3510*/  ISETP.GT.AND P5, PT, R2, 0x9, PT ;  /* 0x000000090200780c */ /* 0x000fe40003fa4270 */
[----:B------:R-:W-:Y:S02]  /*3520*/  FSEL R7, R52, -INF , P6 ;  /* 0xff80000034077808 */ /* 0x000fe40003000000 */
[----:B------:R-:W-:Y:S02]  /*3530*/  FSEL R16, R54, -INF , P0 ;  /* 0xff80000036107808 */ /* 0x000fe40000000000 */
[----:B------:R-:W-:Y:S02]  /*3540*/  FMNMX.FTZ R3, R5, R6, !PT ;  /* 0x0000000605037209 */ /* 0x000fe40007810000 */
[----:B------:R-:W-:Y:S02]  /*3550*/  ISETP.GT.AND P0, PT, R2, 0x11, PT ;  /* 0x000000110200780c */ /* 0x000fe40003f04270 */
[----:B------:R-:W-:-:S02]  /*3560*/  FSEL R8, R53, -INF , P5 ;  /* 0xff80000035087808 */ /* 0x000fc40002800000 */
[----:B------:R-:W-:Y:S02]  /*3570*/  ISETP.GT.AND P6, PT, R2, 0x10, PT ;  /* 0x000000100200780c */ /* 0x000fe40003fc4270 */
[----:B------:R-:W-:Y:S02]  /*3580*/  FMNMX.FTZ R3, R7, R3, !PT ;  /* 0x0000000307037209 */ /* 0x000fe40007810000 */
[----:B------:R-:W-:Y:S02]  /*3590*/  FSEL R18, R49, -INF , P0 ;  /* 0xff80000031127808 */ /* 0x000fe40000000000 */
[C---:B------:R-:W-:Y:S02]  /*35a0*/  ISETP.GT.AND P5, PT, R0.reuse, 0x9, PT ;  /* 0x000000090000780c */ /* 0x040fe40003fa4270 */
[----:B------:R-:W-:Y:S02]  /*35b0*/  ISETP.GT.AND P0, PT, R0, 0x11, PT ;  /* 0x000000110000780c */ /* 0x000fe40003f04270 */
[----:B------:R-:W-:-:S02]  /*35c0*/  FSEL R9, R48, -INF , P6 ;  /* 0xff80000030097808 */ /* 0x000fc40003000000 */
[----:B------:R-:W-:Y:S02]  /*35d0*/  FMNMX.FTZ R3, R8, R3, !PT ;  /* 0x0000000308037209 */ /* 0x000fe40007810000 */
[----:B------:R-:W-:Y:S02]  /*35e0*/  FSEL R17, R55, -INF , P5 ;  /* 0xff80000037117808 */ /* 0x000fe40002800000 */
[----:B------:R-:W-:Y:S01]  /*35f0*/  ISETP.GT.AND P6, PT, R2, 0x18, PT ;  /* 0x000000180200780c */ /* 0x000fe20003fc4270 */
[----:B------:R-:W-:Y:S01]  /*3600*/  LDSM.16.MT88.4 R52, [R228+0x3800] ;  /* 0x00380000e434783b */ /* 0x000fe20000004200 */
[----:B------:R-:W-:Y:S02]  /*3610*/  FSEL R22, R51, -INF , P0 ;  /* 0xff80000033167808 */ /* 0x000fe40000000000 */
[C---:B------:R-:W-:Y:S02]  /*3620*/  ISETP.GT.AND P5, PT, R0.reuse, 0x10, PT ;  /* 0x000000100000780c */ /* 0x040fe40003fa4270 */
[----:B------:R-:W-:-:S02]  /*3630*/  ISETP.GT.AND P0, PT, R0, 0x18, PT ;  /* 0x000000180000780c */ /* 0x000fc40003f04270 */
[----:B------:R-:W-:Y:S02]  /*3640*/  FMNMX.FTZ R3, R9, R3, !PT ;  /* 0x0000000309037209 */ /* 0x000fe40007810000 */
[----:B------:R-:W-:Y:S02]  /*3650*/  FSEL R19, R40, -INF , P6 ;  /* 0xff80000028137808 */ /* 0x000fe40003000000 */
[----:B------:R-:W-:Y:S02]  /*3660*/  FSEL R21, R50, -INF , P5 ;  /* 0xff80000032157808 */ /* 0x000fe40002800000 */
[----:B------:R-:W-:Y:S01]  /*3670*/  FSEL R40, R42, -INF , P0 ;  /* 0xff8000002a287808 */ /* 0x000fe20000000000 */
[----:B------:R-:W-:Y:S01]  /*3680*/  LDSM.16.MT88.4 R48, [R227] ;  /* 0x00000000e330783b */ /* 0x000fe20000004200 */
[C---:B------:R-:W-:Y:S02]  /*3690*/  ISETP.GT.AND P5, PT, R2.reuse, 0x19, PT ;  /* 0x000000190200780c */ /* 0x040fe40003fa4270 */
[----:B------:R-:W-:-:S02]  /*36a0*/  ISETP.GT.AND P0, PT, R2, 0x21, PT ;  /* 0x000000210200780c */ /* 0x000fc40003f04270 */
[----:B------:R-:W-:Y:S02]  /*36b0*/  FMNMX.FTZ R3, R18, R3, !PT ;  /* 0x0000000312037209 */ /* 0x000fe40007810000 */
[----:B------:R-:W-:Y:S02]  /*36c0*/  FSEL R20, R41, -INF , P5 ;  /* 0xff80000029147808 */ /* 0x000fe40002800000 */
[----:B------:R-:W-:Y:S02]  /*36d0*/  ISETP.GT.AND P6, PT, R2, 0x20, PT ;  /* 0x000000200200780c */ /* 0x000fe40003fc4270 */
[----:B------:R-:W-:Y:S02]  /*36e0*/  FSEL R76, R37, -INF , P0 ;  /* 0xff800000254c7808 */ /* 0x000fe40000000000 */
[----:B------:R-:W-:Y:S02]  /*36f0*/  FMNMX.FTZ R3, R19, R3, !PT ;  /* 0x0000000313037209 */ /* 0x000fe40007810000 */
[----:B------:R-:W-:-:S02]  /*3700*/  ISETP.GT.AND P0, PT, R0, 0x21, PT ;  /* 0x000000210000780c */ /* 0x000fc40003f04270 */
[----:B------:R-:W-:Y:S02]  /*3710*/  ISETP.GT.AND P5, PT, R0, 0x19, PT ;  /* 0x000000190000780c */ /* 0x000fe40003fa4270 */
[----:B------:R-:W-:Y:S02]  /*3720*/  FSEL R75, R36, -INF , P6 ;  /* 0xff800000244b7808 */ /* 0x000fe40003000000 */
[----:B------:R-:W-:Y:S02]  /*3730*/  FMNMX.FTZ R3, R20, R3, !PT ;  /* 0x0000000314037209 */ /* 0x000fe40007810000 */
[----:B------:R-:W-:Y:S02]  /*3740*/  FSEL R81, R39, -INF , P0 ;  /* 0xff80000027517808 */ /* 0x000fe40000000000 */
[----:B------:R-:W-:Y:S02]  /*3750*/  FMNMX.FTZ R4, R10, R11, !PT ;  /* 0x0000000b0a047209 */ /* 0x000fe40007810000 */
[----:B------:R-:W-:-:S02]  /*3760*/  FSEL R41, R43, -INF , P5 ;  /* 0xff8000002b297808 */ /* 0x000fc40002800000 */
[----:B------:R-:W-:Y:S02]  /*3770*/  ISETP.GT.AND P0, PT, R2, 0x29, PT ;  /* 0x000000290200780c */ /* 0x000fe40003f04270 */
[----:B------:R-:W-:Y:S02]  /*3780*/  ISETP.GT.AND P5, PT, R0, 0x20, PT ;  /* 0x000000200000780c */ /* 0x000fe40003fa4270 */
[----:B------:R-:W-:Y:S02]  /*3790*/  ISETP.GT.AND P6, PT, R2, 0x28, PT ;  /* 0x000000280200780c */ /* 0x000fe40003fc4270 */
[----:B------:R-:W-:Y:S02]  /*37a0*/  FMNMX.FTZ R3, R75, R3, !PT ;  /* 0x000000034b037209 */ /* 0x000fe40007810000 */
[----:B------:R-:W-:Y:S02]  /*37b0*/  FMNMX.FTZ R4, R16, R4, !PT ;  /* 0x0000000410047209 */ /* 0x000fe40007810000 */
[----:B------:R-:W-:-:S02]  /*37c0*/  FSEL R73, R33, -INF , P0 ;  /* 0xff80000021497808 */ /* 0x000fc40000000000 */
[----:B------:R-:W-:Y:S02]  /*37d0*/  FSEL R80, R38, -INF , P5 ;  /* 0xff80000026507808 */ /* 0x000fe40002800000 */
[----:B------:R-:W-:Y:S02]  /*37e0*/  ISETP.GT.AND P0, PT, R0, 0x29, PT ;  /* 0x000000290000780c */ /* 0x000fe40003f04270 */
[----:B------:R-:W-:Y:S02]  /*37f0*/  FSEL R74, R32, -INF , P6 ;  /* 0xff800000204a7808 */ /* 0x000fe40003000000 */
[----:B------:R-:W-:Y:S02]  /*3800*/  ISETP.GT.AND P5, PT, R0, 0x28, PT ;  /* 0x000000280000780c */ /* 0x000fe40003fa4270 */
[----:B------:R-:W-:Y:S02]  /*3810*/  FMNMX.FTZ R3, R76, R3, !PT ;  /* 0x000000034c037209 */ /* 0x000fe40007810000 */
[----:B------:R-:W-:-:S02]  /*3820*/  FMNMX.FTZ R4, R17, R4, !PT ;  /* 0x0000000411047209 */ /* 0x000fc40007810000 */
[----:B------:R-:W-:Y:S02]  /*3830*/  FSEL R79, R35, -INF , P0 ;  /* 0xff800000234f7808 */ /* 0x000fe40000000000 */
[----:B------:R-:W-:Y:S02]  /*3840*/  ISETP.GT.AND P6, PT, R2, 0x30, PT ;  /* 0x000000300200780c */ /* 0x000fe40003fc4270 */
[----:B------:R-:W-:Y:S02]  /*3850*/  FSEL R77, R34, -INF , P5 ;  /* 0xff800000224d7808 */ /* 0x000fe40002800000 */
[----:B------:R-:W-:Y:S02]  /*3860*/  ISETP.GT.AND P0, PT, R2, 0x31, PT ;  /* 0x000000310200780c */ /* 0x000fe40003f04270 */
[----:B------:R-:W-:Y:S02]  /*3870*/  FMNMX.FTZ R3, R74, R3, !PT ;  /* 0x000000034a037209 */ /* 0x000fe40007810000 */
[----:B------:R-:W-:-:S02]  /*3880*/  ISETP.GT.AND P5, PT, R0, 0x30, PT ;  /* 0x000000300000780c */ /* 0x000fc40003fa4270 */
[----:B------:R-:W-:Y:S02]  /*3890*/  FMNMX.FTZ R4, R21, R4, !PT ;  /* 0x0000000415047209 */ /* 0x000fe40007810000 */
[----:B------:R-:W-:Y:S02]  /*38a0*/  FSEL R102, R28, -INF , P6 ;  /* 0xff8000001c667808 */ /* 0x000fe40003000000 */
[----:B------:R-:W-:Y:S02]  /*38b0*/  FSEL R92, R29, -INF , P0 ;  /* 0xff8000001d5c7808 */ /* 0x000fe40000000000 */
[----:B------:R-:W-:Y:S02]  /*38c0*/  FMNMX.FTZ R3, R73, R3, !PT ;  /* 0x0000000349037209 */ /* 0x000fe40007810000 */
[----:B------:R-:W-:Y:S02]  /*38d0*/  ISETP.GT.AND P0, PT, R0, 0x31, PT ;  /* 0x000000310000780c */ /* 0x000fe40003f04270 */
[----:B------:R-:W-:-:S02]  /*38e0*/  FSEL R109, R30, -INF , P5 ;  /* 0xff8000001e6d7808 */ /* 0x000fc40002800000 */
[----:B------:R-:W-:Y:S02]  /*38f0*/  FMNMX.FTZ R4, R22, R4, !PT ;  /* 0x0000000416047209 */ /* 0x000fe40007810000 */
[----:B------:R-:W-:Y:S02]  /*3900*/  ISETP.GT.AND P5, PT, R2, 0x38, PT ;  /* 0x000000380200780c */ /* 0x000fe40003fa4270 */
[----:B------:R-:W-:Y:S02]  /*3910*/  FMNMX.FTZ R3, R102, R3, !PT ;  /* 0x0000000366037209 */ /* 0x000fe40007810000 */
[----:B------:R-:W-:Y:S02]  /*3920*/  FSEL R101, R31, -INF , P0 ;  /* 0xff8000001f657808 */ /* 0x000fe40000000000 */
[----:B------:R-:W-:Y:S01]  /*3930*/  FMNMX.FTZ R4, R40, R4, !PT ;  /* 0x0000000428047209 */ /* 0x000fe20007810000 */
[----:B------:R-:W-:Y:S01]  /*3940*/  LDSM.16.MT88.4 R28, [R224+0x800] ;  /* 0x00080000e01c783b */ /* 0x000fe20000004200 */
[----:B------:R-:W-:-:S02]  /*3950*/  ISETP.GT.AND P0, PT, R2, 0x39, PT ;  /* 0x000000390200780c */ /* 0x000fc40003f04270 */
[----:B------:R-:W-:Y:S02]  /*3960*/  FSEL R110, R24, -INF , P5 ;  /* 0xff800000186e7808 */ /* 0x000fe40002800000 */
[----:B------:R-:W-:Y:S02]  /*3970*/  ISETP.GT.AND P5, PT, R0, 0x38, PT ;  /* 0x000000380000780c */ /* 0x000fe40003fa4270 */
[----:B------:R-:W-:Y:S02]  /*3980*/  FMNMX.FTZ R3, R92, R3, !PT ;  /* 0x000000035c037209 */ /* 0x000fe40007810000 */
[----:B------:R-:W-:Y:S02]  /*3990*/  FMNMX.FTZ R4, R41, R4, !PT ;  /* 0x0000000429047209 */ /* 0x000fe40007810000 */
[----:B------:R-:W-:Y:S02]  /*39a0*/  FSEL R111, R25, -INF , P0 ;  /* 0xff800000196f7808 */ /* 0x000fe40000000000 */
[----:B------:R-:W-:-:S02]  /*39b0*/  ISETP.GT.AND P0, PT, R0, 0x39, PT ;  /* 0x000000390000780c */ /* 0x000fc40003f04270 */
        /* <DEDUP_REMOVED lines=10> */
[----:B------:R-:W-:Y:S02]  /*3a60*/  ISETP.GT.AND P5, PT, R2, 0x48, PT ;  /* 0x000000480200780c */ /* 0x000fe40003fa4270 */
[----:B------:R-:W-:Y:S02]  /*3a70*/  FSEL R103, R45, -INF , P0 ;  /* 0xff8000002d677808 */ /* 0x000fe40000000000 */
[----:B------:R-:W-:Y:S02]  /*3a80*/  FMNMX.FTZ R3, R83, R3, !PT ;  /* 0x0000000353037209 */ /* 0x000fe40007810000 */
[----:B------:R-:W-:-:S02]  /*3a90*/  FMNMX.FTZ R4, R77, R4, !PT ;  /* 0x000000044d047209 */ /* 0x000fc40007810000 */
[----:B------:R-:W-:Y:S02]  /*3aa0*/  ISETP.GT.AND P0, PT, R2, 0x49, PT ;  /* 0x000000490200780c */ /* 0x000fe40003f04270 */
[----:B------:R-:W-:Y:S02]  /*3ab0*/  FSEL R104, R56, -INF , P5 ;  /* 0xff80000038687808 */ /* 0x000fe40002800000 */
[----:B------:R-:W-:Y:S02]  /*3ac0*/  FMNMX.FTZ R3, R103, R3, !PT ;  /* 0x0000000367037209 */ /* 0x000fe40007810000 */
[----:B------:R-:W-:Y:S02]  /*3ad0*/  ISETP.GT.AND P5, PT, R2, 0x50, PT ;  /* 0x000000500200780c */ /* 0x000fe40003fa4270 */
[----:B------:R-:W-:Y:S02]  /*3ae0*/  FMNMX.FTZ R4, R79, R4, !PT ;  /* 0x000000044f047209 */ /* 0x000fe40007810000 */
[----:B------:R-:W-:-:S02]  /*3af0*/  FSEL R105, R57, -INF , P0 ;  /* 0xff80000039697808 */ /* 0x000fc40000000000 */
[----:B------:R-:W-:Y:S02]  /*3b00*/  FMNMX.FTZ R3, R104, R3, !PT ;  /* 0x0000000368037209 */ /* 0x000fe40007810000 */
[----:B------:R-:W-:Y:S02]  /*3b10*/  FSEL R106, R12, -INF , P5 ;  /* 0xff8000000c6a7808 */ /* 0x000fe40002800000 */
[----:B------:R-:W-:Y:S02]  /*3b20*/  FMNMX.FTZ R4, R109, R4, !PT ;  /* 0x000000046d047209 */ /* 0x000fe40007810000 */
[----:B------:R-:W-:Y:S02]  /*3b30*/  ISETP.GT.AND P5, PT, R0, 0x40, PT ;  /* 0x000000400000780c */ /* 0x000fe40003fa4270 */
[----:B------:R-:W-:Y:S02]  /*3b40*/  ISETP.GT.AND P0, PT, R2, 0x51, PT ;  /* 0x000000510200780c */ /* 0x000fe40003f04270 */
[----:B------:R-:W-:-:S02]  /*3b50*/  FMNMX.FTZ R3, R105, R3, !PT ;  /* 0x0000000369037209 */ /* 0x000fc40007810000 */
[----:B------:R-:W-:Y:S02]  /*3b60*/  FMNMX.FTZ R4, R101, R4, !PT ;  /* 0x0000000465047209 */ /* 0x000fe40007810000 */
[----:B------:R-:W-:Y:S02]  /*3b70*/  FSEL R98, R46, -INF , P5 ;  /* 0xff8000002e627808 */ /* 0x000fe40002800000 */
[C---:B------:R-:W-:Y:S02]  /*3b80*/  ISETP.GT.AND P6, PT, R2.reuse, 0x58, PT ;  /* 0x000000580200780c */ /* 0x040fe40003fc4270 */
[----:B------:R-:W-:Y:S02]  /*3b90*/  ISETP.GT.AND P5, PT, R2, 0x59, PT ;  /* 0x000000590200780c */ /* 0x000fe40003fa4270 */
[----:B------:R-:W-:Y:S02]  /*3ba0*/  FSEL R107, R13, -INF , P0 ;  /* 0xff8000000d6b7808 */ /* 0x000fe40000000000 */
[----:B------:R-:W-:-:S02]  /*3bb0*/  FMNMX.FTZ R2, R106, R3, !PT ;  /* 0x000000036a027209 */ /* 0x000fc40007810000 */
[----:B------:R-:W-:Y:S02]  /*3bc0*/  FMNMX.FTZ R4, R82, R4, !PT ;  /* 0x0000000452047209 */ /* 0x000fe40007810000 */
[----:B------:R-:W-:Y:S02]  /*3bd0*/  ISETP.GT.AND P0, PT, R0, 0x41, PT ;  /* 0x000000410000780c */ /* 0x000fe40003f04270 */
[----:B------:R-:W-:Y:S02]  /*3be0*/  FSEL R108, R60, -INF , P6 ;  /* 0xff8000003c6c7808 */ /* 0x000fe40003000000 */
[----:B------:R-:W-:Y:S02]  /*3bf0*/  FMNMX.FTZ R141, R107, R2, !PT ;  /* 0x000000026b8d7209 */ /* 0x000fe40007810000 */
[----:B------:R-:W-:Y:S02]  /*3c00*/  FMNMX.FTZ R3, R87, R4, !PT ;  /* 0x0000000457037209 */ /* 0x000fe40007810000 */
[----:B------:R-:W-:-:S02]  /*3c10*/  FSEL R99, R47, -INF , P0 ;  /* 0xff8000002f637808 */ /* 0x000fc40000000000 */
[----:B------:R-:W-:Y:S01]  /*3c20*/  FSEL R211, R61, -INF , P5 ;  /* 0xff8000003dd37808 */ /* 0x000fe20002800000 */
[----:B------:R-:W-:Y:S01]  /*3c30*/  LDSM.16.MT88.4 R44, [R249] ;  /* 0x00000000f92c783b */ /* 0x000fe20000004200 */
[----:B------:R-:W-:Y:S02]  /*3c40*/  FMNMX.FTZ R141, R108, R141, !PT ;  /* 0x0000008d6c8d7209 */ /* 0x000fe40007810000 */
[----:B------:R-:W-:Y:S02]  /*3c50*/  ISETP.GT.AND P0, PT, R0, 0x48, PT ;  /* 0x000000480000780c */ /* 0x000fe40003f04270 */
[----:B------:R-:W-:Y:S02]  /*3c60*/  FMNMX.FTZ R2, R98, R3, !PT ;  /* 0x0000000362027209 */ /* 0x000fe40007810000 */
[----:B------:R-:W-:Y:S02]  /*3c70*/  ISETP.GT.AND P5, PT, R0, 0x49, PT ;  /* 0x000000490000780c */ /* 0x000fe40003fa4270 */
[----:B------:R-:W-:-:S02]  /*3c80*/  FMNMX.FTZ R141, R211, R141, !PT ;  /* 0x0000008dd38d7209 */ /* 0x000fc40007810000 */
[----:B------:R-:W-:Y:S02]  /*3c90*/  FSEL R100, R58, -INF , P0 ;  /* 0xff8000003a647808 */ /* 0x000fe40000000000 */
[----:B------:R-:W-:Y:S01]  /*3ca0*/  FMNMX.FTZ R2, R99, R2, !PT ;  /* 0x0000000263027209 */ /* 0x000fe20007810000 */
[----:B------:R-:W1:Y:S01]  /*3cb0*/  SHFL.BFLY PT, R3, R141, 0x2, 0x1f ;  /* 0x0c401f008d037f89 */ /* 0x000e6200000e0000 */
[----:B------:R-:W-:Y:S02]  /*3cc0*/  FSEL R93, R59, -INF , P5 ;  /* 0xff8000003b5d7808 */ /* 0x000fe40002800000 */
[----:B------:R-:W-:Y:S01]  /*3cd0*/  ISETP.GT.AND P5, PT, R0, 0x50, PT ;  /* 0x000000500000780c */ /* 0x000fe20003fa4270 */
[----:B------:R-:W-:Y:S01]  /*3ce0*/  LDSM.16.MT88.4 R56, [R224+0x3000] ;  /* 0x00300000e038783b */ /* 0x000fe20000004200 */
[----:B------:R-:W-:Y:S02]  /*3cf0*/  FMNMX.FTZ R2, R100, R2, !PT ;  /* 0x0000000264027209 */ /* 0x000fe40007810000 */
[----:B------:R-:W-:-:S02]  /*3d00*/  ISETP.GT.AND P0, PT, R0, 0x51, PT ;  /* 0x000000510000780c */ /* 0x000fc40003f04270 */
[----:B------:R-:W-:Y:S02]  /*3d10*/  FSEL R94, R14, -INF , P5 ;  /* 0xff8000000e5e7808 */ /* 0x000fe40002800000 */
[----:B------:R-:W-:Y:S02]  /*3d20*/  FMNMX.FTZ R2, R93, R2, !PT ;  /* 0x000000025d027209 */ /* 0x000fe40007810000 */
[----:B------:R-:W-:Y:S02]  /*3d30*/  FSEL R95, R15, -INF , P0 ;  /* 0xff8000000f5f7808 */ /* 0x000fe40000000000 */
[----:B------:R-:W-:Y:S01]  /*3d40*/  ISETP.GT.AND P5, PT, R0, 0x58, PT ;  /* 0x000000580000780c */ /* 0x000fe20003fa4270 */
[----:B------:R-:W-:Y:S01]  /*3d50*/  LDSM.16.MT88.4 R12, [R224] ;  /* 0x00000000e00c783b */ /* 0x000fe20000004200 */
[----:B------:R-:W-:Y:S02]  /*3d60*/  FMNMX.FTZ R2, R94, R2, !PT ;  /* 0x000000025e027209 */ /* 0x000fe40007810000 */
[----:B------:R-:W-:-:S02]  /*3d70*/  ISETP.GT.AND P0, PT, R0, 0x59, PT ;  /* 0x000000590000780c */ /* 0x000fc40003f04270 */
[----:B------:R-:W-:Y:S02]  /*3d80*/  FSEL R96, R62, -INF , P5 ;  /* 0xff8000003e607808 */ /* 0x000fe40002800000 */
[----:B------:R-:W-:Y:S02]  /*3d90*/  FMNMX.FTZ R0, R95, R2, !PT ;  /* 0x000000025f007209 */ /* 0x000fe40007810000 */
[----:B------:R-:W-:Y:S02]  /*3da0*/  FSEL R97, R63, -INF , P0 ;  /* 0xff8000003f617808 */ /* 0x000fe40000000000 */
[----:B------:R-:W-:Y:S01]  /*3db0*/  FMNMX.FTZ R0, R96, R0, !PT ;  /* 0x0000000060007209 */ /* 0x000fe20007810000 */
[----:B------:R-:W-:Y:S01]  /*3dc0*/  LDSM.16.MT88.4 R60, [R227+0x800] ;  /* 0x00080000e33c783b */ /* 0x000fe20000004200 */
        /* <DEDUP_REMOVED lines=21> */
[----:B---3--:R-:W-:Y:S01]  /*3f20*/  F2FP.BF16.PACK_AB R8, R68, R71 ;  /* 0x000000474408723e */ /* 0x008fe200000010ff */
[----:B------:R-:W1:Y:S05]  /*3f30*/  LDSM.16.MT88.4 R4, [R228] ;  /* 0x00000000e404783b */ /* 0x000e6a0000004200 */
[----:B------:R2:W3:Y:S02]  /*3f40*/  MUFU.EX2 R70, R2 ;  /* 0x0000000200467308 */ /* 0x0004e40000000800 */
[----:B--2---:R-:W-:-:S05]  /*3f50*/  FMUL.FTZ R2, R140, c[0x0][0x2d0] ;  /* 0x0000b4008c027a20 */ /* 0x004fca0000410000 */
[----:B------:R-:W-:-:S05]  /*3f60*/  FSEL R2, R2, RZ, P0 ;  /* 0x000000ff02027208 */ /* 0x000fca0000000000 */
[----:B------:R-:W-:Y:S01]  /*3f70*/  FFMA.FTZ R3, R10, c[0x0][0x2d0], -R2 ;  /* 0x0000b4000a037a23 */ /* 0x000fe20000010802 */
[----:B---3--:R-:W-:-:S03]  /*3f80*/  F2FP.BF16.PACK_AB R10, R69, R70 ;  /* 0x00000046450a723e */ /* 0x008fc600000010ff */
[----:B------:R2:W-:Y:S02]  /*3f90*/  MUFU.EX2 R66, R3 ;  /* 0x0000000300427308 */ /* 0x0005e40000000800 */
[----:B--2---:R-:W-:-:S06]  /*3fa0*/  FFMA.FTZ R3, R11, c[0x0][0x2d0], -R2 ;  /* 0x0000b4000b037a23 */ /* 0x004fcc0000010802 */
[----:B------:R2:W3:Y:S02]  /*3fb0*/  MUFU.EX2 R65, R3 ;  /* 0x0000000300417308 */ /* 0x0004e40000000800 */
[----:B--2---:R-:W-:Y:S01]  /*3fc0*/  FFMA.FTZ R3, R16, c[0x0][0x2d0], -R2 ;  /* 0x0000b40010037a23 */ /* 0x004fe20000010802 */
[----:B---3--:R-:W-:-:S05]  /*3fd0*/  F2FP.BF16.PACK_AB R9, R65, R66 ;  /* 0x000000424109723e */ /* 0x008fca00000010ff */
[----:B------:R2:W-:Y:S02]  /*3fe0*/  MUFU.EX2 R64, R3 ;  /* 0x0000000300407308 */ /* 0x0005e40000000800 */
[----:B--2---:R-:W-:-:S06]  /*3ff0*/  FFMA.FTZ R3, R17, c[0x0][0x2d0], -R2 ;  /* 0x0000b40011037a23 */ /* 0x004fcc0000010802 */
[----:B------:R2:W3:Y:S02]  /*4000*/  MUFU.EX2 R67, R3 ;  /* 0x0000000300437308 */ /* 0x0004e40000000800 */
[----:B--2---:R-:W-:Y:S01]  /*4010*/  FFMA.FTZ R3, R18, c[0x0][0x2d0], -R0 ;  /* 0x0000b40012037a23 */ /* 0x004fe20000010800 */
[----:B---3--:R-:W-:-:S05]  /*4020*/  F2FP.BF16.PACK_AB R11, R67, R64 ;  /* 0x00000040430b723e */ /* 0x008fca00000010ff */
[----:B------:R2:W-:Y:S02]  /*4030*/  MUFU.EX2 R154, R3 ;  /* 0x00000003009a7308 */ /* 0x0005e40000000800 */
[C---:B------:R-:W-:Y:S08]  /*4040*/  HMMA.16816.F32.BF16 R36, R8.reuse, R12, RZ ;  /* 0x0000000c0824723c */ /* 0x040ff000000418ff */
[----:B------:R-:W-:Y:S01]  /*4050*/  HMMA.16816.F32.BF16 R32, R8, R14, RZ ;  /* 0x0000000e0820723c */ /* 0x000fe200000418ff */
[----:B--2---:R-:W-:-:S04]  /*4060*/  FFMA.FTZ R3, R19, c[0x0][0x2d0], -R0 ;  /* 0x0000b40013037a23 */ /* 0x004fc80000010800 */
[----:B------:R2:W-:Y:S03]  /*4070*/  MUFU.EX2 R155, R3 ;  /* 0x00000003009b7308 */ /* 0x0005e60000000800 */
[C---:B-1----:R-:W-:Y:S08]  /*4080*/  HMMA.16816.F32.BF16 R16, R8.reuse, R6, RZ ;  /* 0x000000060810723c */ /* 0x042ff000000418ff */
[----:B------:R-:W-:Y:S01]  /*4090*/  HMMA.16816.F32.BF16 R12, R8, R48, RZ ;  /* 0x00000030080c723c */ /* 0x000fe200000418ff */
[----:B--2---:R-:W-:-:S04]  /*40a0*/  FFMA.FTZ R3, R20, c[0x0][0x2d0], -R0 ;  /* 0x0000b40014037a23 */ /* 0x004fc80000010800 */
[----:B------:R1:W2:Y:S02]  /*40b0*/  MUFU.EX2 R210, R3 ;  /* 0x0000000300d27308 */ /* 0x0002a40000000800 */
[----:B-1----:R-:W-:Y:S01]  /*40c0*/  FFMA.FTZ R3, R21, c[0x0][0x2d0], -R2 ;  /* 0x0000b40015037a23 */ /* 0x002fe20000010802 */
[----:B--2---:R-:W-:-:S05]  /*40d0*/  F2FP.BF16.PACK_AB R6, R210, R155 ;  /* 0x0000009bd206723e */ /* 0x004fca00000010ff */
[----:B------:R1:W-:Y:S02]  /*40e0*/  MUFU.EX2 R143, R3 ;  /* 0x00000003008f7308 */ /* 0x0003e40000000800 */
[--C-:B-1----:R-:W-:Y:S02]  /*40f0*/  FFMA.FTZ R3, R22, c[0x0][0x2d0], -R2.reuse ;  /* 0x0000b40016037a23 */ /* 0x102fe40000010802 */
[----:B------:R-:W-:Y:S04]  /*4100*/  HMMA.16816.F32.BF16 R20, R8, R4, RZ ;  /* 0x000000040814723c */ /* 0x000fe800000418ff */
[----:B------:R1:W2:Y:S03]  /*4110*/  MUFU.EX2 R142, R3 ;  /* 0x00000003008e7308 */ /* 0x0002a60000000800 */
[----:B------:R-:W-:Y:S01]  /*4120*/  F2FP.BF16.PACK_AB R4, R154, R72 ;  /* 0x000000489a04723e */ /* 0x000fe200000010ff */
[----:B-1----:R-:W-:Y:S01]  /*4130*/  FFMA.FTZ R3, R40, c[0x0][0x2d0], -R2 ;  /* 0x0000b40028037a23 */ /* 0x002fe20000010802 */
[----:B--2---:R-:W-:-:S03]  /*4140*/  F2FP.BF16.PACK_AB R5, R142, R143 ;  /* 0x0000008f8e05723e */ /* 0x004fc600000010ff */
[----:B------:R1:W-:Y:S02]  /*4150*/  MUFU.EX2 R152, R3 ;  /* 0x0000000300987308 */ /* 0x0003e40000000800 */
[----:B-1----:R-:W-:Y:S02]  /*4160*/  FFMA.FTZ R3, R41, c[0x0][0x2d0], -R2 ;  /* 0x0000b40029037a23 */ /* 0x002fe40000010802 */
[----:B------:R-:W-:Y:S04]  /*4170*/  LDSM.16.MT88.4 R40, [R228+0x3000] ;  /* 0x00300000e428783b */ /* 0x000fe80000004200 */
[----:B------:R-:W1:Y:S02]  /*4180*/  MUFU.EX2 R153, R3 ;  /* 0x0000000300997308 */ /* 0x000e640000000800 */
[----:B-1----:R-:W-:Y:S01]  /*4190*/  F2FP.BF16.PACK_AB R7, R153, R152 ;  /* 0x000000989907723e */ /* 0x002fe200000010ff */
[----:B------:R-:W-:-:S04]  /*41a0*/  FADD.FTZ R3, R71, R68 ;  /* 0x0000004447037221 */ /* 0x000fc80000010000 */
[----:B------:R-:W-:Y:S02]  /*41b0*/  FADD.FTZ R3, R70, R3 ;  /* 0x0000000346037221 */ /* 0x000fe40000010000 */
[----:B------:R-:W-:Y:S01]  /*41c0*/  HMMA.16816.F32.BF16 R88, R4, R28, R36 ;  /* 0x0000001c0458723c */ /* 0x000fe20000041824 */
[----:B------:R-:W-:Y:S01]  /*41d0*/  LDSM.16.MT88.4 R36, [R224+0x3800] ;  /* 0x00380000e024783b */ /* 0x000fe20000004200 */
[----:B------:R-:W-:-:S06]  /*41e0*/  FADD.FTZ R3, R69, R3 ;  /* 0x0000000345037221 */ /* 0x000fcc0000010000 */
[C---:B------:R-:W-:Y:S08]  /*41f0*/  HMMA.16816.F32.BF16 R20, R4.reuse, R24, R20 ;  /* 0x000000180414723c */ /* 0x040ff00000041814 */
[----:B------:R-:W-:Y:S08]  /*4200*/  HMMA.16816.F32.BF16 R212, R4, R26, R16 ;  /* 0x0000001a04d4723c */ /* 0x000ff00000041810 */
[----:B------:R-:W-:Y:S01]  /*4210*/  IMAD.MOV.U32 R86, RZ, RZ, R88 ;  /* 0x000000ffff567224 */ /* 0x000fe200078e0058 */
[----:B------:R-:W-:Y:S01]  /*4220*/  MOV R78, R91 ;  /* 0x0000005b004e7202 */ /* 0x000fe20000000f00 */
[----:B------:R-:W-:Y:S01]  /*4230*/  IMAD.MOV.U32 R85, RZ, RZ, R89 ;  /* 0x000000ffff557224 */ /* 0x000fe200078e0059 */
[----:B------:R-:W-:Y:S01]  /*4240*/  HMMA.16816.F32.BF16 R16, R8, R50, RZ ;  /* 0x000000320810723c */ /* 0x000fe200000418ff */
[----:B------:R-:W-:Y:S01]  /*4250*/  IMAD.MOV.U32 R84, RZ, RZ, R90 ;  /* 0x000000ffff547224 */ /* 0x000fe200078e005a */
[----:B------:R-:W-:Y:S01]  /*4260*/  LDSM.16.MT88.4 R48, [R227+0x3000] ;  /* 0x00300000e330783b */ /* 0x000fe20000004200 */
[----:B------:R-:W-:Y:S01]  /*4270*/  IMAD.MOV.U32 R68, RZ, RZ, R86 ;  /* 0x000000ffff447224 */ /* 0x000fe200078e0056 */
[----:B------:R-:W-:Y:S01]  /*4280*/  MOV R71, R78 ;  /* 0x0000004e00477202 */ /* 0x000fe20000000f00 */
[----:B------:R-:W-:Y:S01]  /*4290*/  IMAD.MOV.U32 R91, RZ, RZ, R20 ;  /* 0x000000ffff5b7224 */ /* 0x000fe200078e0014 */
[----:B------:R-:W-:Y:S01]  /*42a0*/  MOV R88, R23 ;  /* 0x0000001700587202 */ /* 0x000fe20000000f00 */
[----:B------:R-:W-:Y:S01]  /*42b0*/  IMAD.MOV.U32 R90, RZ, RZ, R21 ;  /* 0x000000ffff5a7224 */ /* 0x000fe200078e0015 */
[----:B------:R-:W-:Y:S01]  /*42c0*/  HMMA.16816.F32.BF16 R216, R4, R30, R32 ;  /* 0x0000001e04d8723c */ /* 0x000fe20000041820 */
[----:B------:R-:W-:-:S02]  /*42d0*/  IMAD.MOV.U32 R89, RZ, RZ, R22 ;  /* 0x000000ffff597224 */ /* 0x000fc400078e0016 */
[----:B------:R-:W1:Y:S01]  /*42e0*/  LDSM.16.MT88.4 R20, [R230+0x800] ;  /* 0x00080000e614783b */ /* 0x000e620000004200 */
[----:B------:R-:W-:Y:S02]  /*42f0*/  IMAD.MOV.U32 R69, RZ, RZ, R85 ;  /* 0x000000ffff457224 */ /* 0x000fe400078e0055 */
[----:B------:R-:W-:Y:S02]  /*4300*/  IMAD.MOV.U32 R70, RZ, RZ, R84 ;  /* 0x000000ffff467224 */ /* 0x000fe400078e0054 */
[----:B------:R-:W-:Y:S07]  /*4310*/  HMMA.16816.F32.BF16 R220, R4, R60, R12 ;  /* 0x0000003c04dc723c */ /* 0x000fee000004180c */
[----:B------:R-:W-:Y:S01]  /*4320*/  IMAD.MOV.U32 R61, RZ, RZ, R111 ;  /* 0x000000ffff3d7224 */ /* 0x000fe200078e006f */
[----:B------:R-:W-:Y:S01]  /*4330*/  HMMA.16816.F32.BF16 R12, R8, R44, RZ ;  /* 0x0000002c080c723c */ /* 0x000fe200000418ff */
[----:B------:R-:W-:-:S07]  /*4340*/  IMAD.MOV.U32 R60, RZ, RZ, R110 ;  /* 0x000000ffff3c7224 */ /* 0x000fce00078e006e */
[C---:B------:R-:W-:Y:S01]  /*4350*/  HMMA.16816.F32.BF16 R32, R8.reuse, R46, RZ ;  /* 0x0000002e0820723c */ /* 0x040fe200000418ff */
[----:B------:R-:W-:Y:S07]  /*4360*/  LDSM.16.MT88.4 R44, [R227+0x3800] ;  /* 0x00380000e32c783b */ /* 0x000fee0000004200 */
[C---:B------:R-:W-:Y:S08]  /*4370*/  HMMA.16816.F32.BF16 R28, R8.reuse, R56, RZ ;  /* 0x00000038081c723c */ /* 0x040ff000000418ff */
[----:B------:R-:W-:Y:S01]  /*4380*/  HMMA.16816.F32.BF16 R24, R8, R58, RZ ;  /* 0x0000003a0818723c */ /* 0x000fe200000418ff */
[----:B------:R-:W2:Y:S07]  /*4390*/  LDSM.16.MT88.4 R56, [R230+0x3000] ;  /* 0x00300000e638783b */ /* 0x000eae0000004200 */
[C---:B------:R-:W-:Y:S07]  /*43a0*/  HMMA.16816.F32.BF16 R144, R4.reuse, R62, R16 ;  /* 0x0000003e0490723c */ /* 0x040fee0000041810 */
[----:B------:R-:W-:Y:S01]  /*43b0*/  IMAD.MOV.U32 R63, RZ, RZ, R165 ;  /* 0x000000ffff3f7224 */ /* 0x000fe200078e00a5 */
[----:B------:R-:W-:Y:S01]  /*43c0*/  MOV R62, R164 ;  /* 0x000000a4003e7202 */ /* 0x000fe20000000f00 */
[C---:B-1----:R-:W-:Y:S01]  /*43d0*/  HMMA.16816.F32.BF16 R128, R4.reuse, R22, R32 ;  /* 0x000000160480723c */ /* 0x042fe20000041820 */
[----:B------:R-:W1:Y:S07]  /*43e0*/  LDSM.16.MT88.4 R32, [R230+0x3800] ;  /* 0x00380000e620783b */ /* 0x000e6e0000004200 */
[C---:B------:R-:W-:Y:S08]  /*43f0*/  HMMA.16816.F32.BF16 R164, R4.reuse, R20, R12 ;  /* 0x0000001404a4723c */ /* 0x040ff0000004180c */
[C---:B------:R-:W-:Y:S08]  /*4400*/  HMMA.16816.F32.BF16 R136, R4.reuse, R36, R28 ;  /* 0x000000240488723c */ /* 0x040ff0000004181c */
[----:B------:R-:W-:Y:S01]  /*4410*/  HMMA.16816.F32.BF16 R124, R4, R38, R24 ;  /* 0x00000026047c723c */ /* 0x000fe20000041818 */
[----:B------:R-:W3:Y:S07]  /*4420*/  LDSM.16.MT88.4 R36, [R224+0x6000] ;  /* 0x00600000e024783b */ /* 0x000eee0000004200 */
[C---:B------:R-:W-:Y:S07]  /*4430*/  HMMA.16816.F32.BF16 R20, R8.reuse, R50, RZ ;  /* 0x000000320814723c */ /* 0x040fee00000418ff */
[----:B------:R-:W-:Y:S01]  /*4440*/  IMAD.MOV.U32 R51, RZ, RZ, R105 ;  /* 0x000000ffff337224 */ /* 0x000fe200078e0069 */
[C---:B------:R-:W-:Y:S07]  /*4450*/  HMMA.16816.F32.BF16 R12, R8.reuse, R40, RZ ;  /* 0x00000028080c723c */ /* 0x040fee00000418ff */
[----:B------:R-:W-:Y:S01]  /*4460*/  MOV R41, R87 ;  /* 0x0000005700297202 */ /* 0x000fe20000000f00 */
[C---:B--2---:R-:W-:Y:S07]  /*4470*/  HMMA.16816.F32.BF16 R16, R8.reuse, R56, RZ ;  /* 0x000000380810723c */ /* 0x044fee00000418ff */
[----:B------:R-:W-:Y:S01]  /*4480*/  IMAD.MOV.U32 R56, RZ, RZ, R103 ;  /* 0x000000ffff387224 */ /* 0x000fe200078e0067 */
[----:B------:R-:W-:Y:S01]  /*4490*/  HMMA.16816.F32.BF16 R24, R8, R48, RZ ;  /* 0x000000300818723c */ /* 0x000fe200000418ff */
[----:B------:R-:W-:-:S06]  /*44a0*/  IMAD.MOV.U32 R57, RZ, RZ, R104 ;  /* 0x000000ffff397224 */ /* 0x000fcc00078e0068 */
[----:B------:R-:W-:Y:S01]  /*44b0*/  IMAD.MOV.U32 R49, RZ, RZ, R107 ;  /* 0x000000ffff317224 */ /* 0x000fe200078e006b */
[----:B------:R-:W-:Y:S01]  /*44c0*/  HMMA.16816.F32.BF16 R112, R4, R46, R20 ;  /* 0x0000002e0470723c */ /* 0x000fe20000041814 */
[----:B------:R-:W2:Y:S01]  /*44d0*/  LDSM.16.MT88.4 R20, [R224+0x6800] ;  /* 0x00680000e014783b */ /* 0x000ea20000004200 */
[----:B------:R-:W-:-:S06]  /*44e0*/  MOV R48, R106 ;  /* 0x0000006a00307202 */ /* 0x000fcc0000000f00 */
[----:B------:R-:W-:Y:S08]  /*44f0*/  HMMA.16816.F32.BF16 R28, R8, R42, RZ ;  /* 0x0000002a081c723c */ /* 0x000ff000000418ff */
[----:B------:R-:W-:Y:S07]  /*4500*/  HMMA.16816.F32.BF16 R132, R4, R52, R12 ;  /* 0x000000340484723c */ /* 0x000fee000004180c */
[----:B------:R-:W-:Y:S01]  /*4510*/  IMAD.MOV.U32 R53, RZ, RZ, R109 ;  /* 0x000000ffff357224 */ /* 0x000fe200078e006d */
[----:B------:R-:W-:Y:S01]  /*4520*/  HMMA.16816.F32.BF16 R12, R8, R58, RZ ;  /* 0x0000003a080c723c */ /* 0x000fe200000418ff */
[----:B------:R-:W-:-:S06]  /*4530*/  IMAD.MOV.U32 R52, RZ, RZ, R108 ;  /* 0x000000ffff347224 */ /* 0x000fcc00078e006c */
[----:B------:R-:W-:Y:S01]  /*4540*/  MOV R59, R102 ;  /* 0x00000066003b7202 */ /* 0x000fe20000000f00 */
[----:B-1----:R-:W-:Y:S01]  /*4550*/  HMMA.16816.F32.BF16 R148, R4, R32, R16 ;  /* 0x000000200494723c */ /* 0x002fe20000041810 */
[----:B------:R-:W-:-:S06]  /*4560*/  IMAD.MOV.U32 R58, RZ, RZ, R101 ;  /* 0x000000ffff3a7224 */ /* 0x000fcc00078e0065 */
[----:B------:R-:W-:Y:S01]  /*4570*/  IMAD.MOV.U32 R33, RZ, RZ, R96 ;  /* 0x000000ffff217224 */ /* 0x000fe200078e0060 */
[----:B------:R-:W-:Y:S01]  /*4580*/  HMMA.16816.F32.BF16 R120, R4, R44, R24 ;  /* 0x0000002c0478723c */ /* 0x000fe20000041818 */
[----:B------:R-:W1:Y:S01]  /*4590*/  LDSM.16.MT88.4 R24, [R228+0x6000] ;  /* 0x00600000e418783b */ /* 0x000e620000004200 */
[----:B------:R-:W-:-:S06]  /*45a0*/  MOV R32, R95 ;  /* 0x0000005f00207202 */ /* 0x000fcc0000000f00 */
[----:B---3--:R-:W-:Y:S07]  /*45b0*/  HMMA.16816.F32.BF16 R16, R8, R36, RZ ;  /* 0x000000240810723c */ /* 0x008fee00000418ff */
[----:B------:R-:W-:Y:S01]  /*45c0*/  IMAD.MOV.U32 R37, RZ, RZ, R92 ;  /* 0x000000ffff257224 */ /* 0x000fe200078e005c */
[C---:B------:R-:W-:Y:S07]  /*45d0*/  HMMA.16816.F32.BF16 R116, R4.reuse, R54, R28 ;  /* 0x000000360474723c */ /* 0x040fee000004181c */
[----:B------:R-:W-:Y:S01]  /*45e0*/  IMAD.MOV.U32 R29, RZ, RZ, R100 ;  /* 0x000000ffff1d7224 */ /* 0x000fe200078e0064 */
[----:B------:R-:W-:Y:S01]  /*45f0*/  MOV R28, R99 ;  /* 0x00000063001c7202 */ /* 0x000fe20000000f00 */
[----:B------:R-:W-:Y:S01]  /*4600*/  HMMA.16816.F32.BF16 R100, R4, R34, R12 ;  /* 0x000000220464723c */ /* 0x000fe2000004180c */
[----:B------:R-:W-:-:S02]  /*4610*/  IMAD.MOV.U32 R55, RZ, RZ, R98 ;  /* 0x000000ffff377224 */ /* 0x000fc400078e0062 */
[----:B------:R-:W-:Y:S02]  /*4620*/  IMAD.MOV.U32 R54, RZ, RZ, R97 ;  /* 0x000000ffff367224 */ /* 0x000fe400078e0061 */
[----:B------:R-:W-:Y:S02]  /*4630*/  IMAD.MOV.U32 R30, RZ, RZ, R208 ;  /* 0x000000ffff1e7224 */ /* 0x000fe400078e00d0 */
[----:B------:R-:W-:Y:S01]  /*4640*/  IMAD.MOV.U32 R35, RZ, RZ, R94 ;  /* 0x000000ffff237224 */ /* 0x000fe200078e005e */
[----:B------:R-:W-:Y:S01]  /*4650*/  HMMA.16816.F32.BF16 R12, R8, R38, RZ ;  /* 0x00000026080c723c */ /* 0x000fe200000418ff */
[----:B------:R-:W-:Y:S02]  /*4660*/  IMAD.MOV.U32 R34, RZ, RZ, R93 ;  /* 0x000000ffff227224 */ /* 0x000fe400078e005d */
[----:B------:R-:W-:Y:S02]  /*4670*/  FADD.FTZ R208, R72, R3 ;  /* 0x0000000348d07221 */ /* 0x000fe40000010000 */
[----:B------:R-:W-:Y:S01]  /*4680*/  FFMA.FTZ R3, R75, c[0x0][0x2d0], -R0 ;  /* 0x0000b4004b037a23 */ /* 0x000fe20000010800 */
[----:B------:R-:W-:Y:S01]  /*4690*/  MOV R75, R55 ;  /* 0x00000037004b7202 */ /* 0x000fe20000000f00 */
[----:B------:R-:W-:Y:S01]  /*46a0*/  IMAD.MOV.U32 R31, RZ, RZ, R41 ;  /* 0x000000ffff1f7224 */ /* 0x000fe200078e0029 */
[----:B--2---:R-:W-:Y:S01]  /*46b0*/  HMMA.16816.F32.BF16 R108, R4, R20, R16 ;  /* 0x00000014046c723c */ /* 0x004fe20000041810 */
[----:B------:R-:W2:Y:S01]  /*46c0*/  LDSM.16.MT88.4 R16, [R228+0x6800] ;  /* 0x00680000e410783b */ /* 0x000ea20000004200 */
[----:B------:R-:W-:-:S02]  /*46d0*/  IMAD.MOV.U32 R55, RZ, RZ, R52 ;  /* 0x000000ffff377224 */ /* 0x000fc400078e0034 */
[----:B------:R-:W-:Y:S02]  /*46e0*/  IMAD.MOV.U32 R52, RZ, RZ, R62 ;  /* 0x000000ffff347224 */ /* 0x000fe400078e003e */
[----:B------:R-:W-:-:S10]  /*46f0*/  IMAD.MOV.U32 R72, RZ, RZ, R59 ;  /* 0x000000ffff487224 */ /* 0x000fd400078e003b */
[----:B------:R-:W-:Y:S01]  /*4700*/  HMMA.16816.F32.BF16 R104, R4, R22, R12 ;  /* 0x000000160468723c */ /* 0x000fe2000004180c */
[----:B------:R-:W3:Y:S07]  /*4710*/  LDSM.16.MT88.4 R20, [R227+0x6000] ;  /* 0x00600000e314783b */ /* 0x000eee0000004200 */
[----:B-1----:R-:W-:Y:S07]  /*4720*/  HMMA.16816.F32.BF16 R12, R8, R24, RZ ;  /* 0x00000018080c723c */ /* 0x002fee00000418ff */
[----:B------:R-:W-:Y:S01]  /*4730*/  MOV R24, R91 ;  /* 0x0000005b00187202 */ /* 0x000fe20000000f00 */
[----:B------:R-:W-:Y:S11]  /*4740*/  IMAD.MOV.U32 R25, RZ, RZ, R90 ;  /* 0x000000ffff197224 */ /* 0x000ff600078e005a */
[----:B------:R-:W-:Y:S05]  /*4750*/  @!UPT UIADD3 URZ, URZ, URZ, URZ ;  /* 0x0000003f3f3ff290 */ /* 0x000fea000fffe03f */
[----:B--2---:R-:W-:Y:S07]  /*4760*/  HMMA.16816.F32.BF16 R96, R4, R16, R12 ;  /* 0x000000100460723c */ /* 0x004fee000004180c */
[----:B------:R-:W-:-:S04]  /*4770*/  FADD.FTZ R12, R66, R65 ;  /* 0x00000041420c7221 */ /* 0x000fc80000010000 */
[----:B------:R-:W-:Y:S02]  /*4780*/  FADD.FTZ R16, R64, R12 ;  /* 0x0000000c40107221 */ /* 0x000fe40000010000 */
[----:B------:R-:W-:Y:S02]  /*4790*/  HMMA.16816.F32.BF16 R12, R8, R26, RZ ;  /* 0x0000001a080c723c */ /* 0x000fe400000418ff */
[----:B------:R-:W-:-:S05]  /*47a0*/  FADD.FTZ R209, R67, R16 ;  /* 0x0000001043d17221 */ /* 0x000fca0000010000 */
[----:B------:R-:W-:Y:S02]  /*47b0*/  IMAD.MOV.U32 R26, RZ, RZ, R89 ;  /* 0x000000ffff1a7224 */ /* 0x000fe400078e0059 */
[----:B------:R-:W-:Y:S11]  /*47c0*/  IMAD.MOV.U32 R27, RZ, RZ, R88 ;  /* 0x000000ffff1b7224 */ /* 0x000ff600078e0058 */
[----:B------:R-:W-:Y:S04]  /*47d0*/  @!UPT UIADD3 URZ, URZ, URZ, URZ ;  /* 0x0000003f3f3ff290 */ /* 0x000fe8000fffe03f */
[----:B------:R-:W-:Y:S01]  /*47e0*/  HMMA.16816.F32.BF16 R92, R4, R18, R12 ;  /* 0x00000012045c723c */ /* 0x000fe2000004180c */
[----:B------:R-:W1:Y:S07]  /*47f0*/  LDSM.16.MT88.4 R16, [R227+0x6800] ;  /* 0x00680000e310783b */ /* 0x000e6e0000004200 */
[----:B---3--:R-:W-:Y:S07]  /*4800*/  HMMA.16816.F32.BF16 R12, R8, R20, RZ ;  /* 0x00000014080c723c */ /* 0x008fee00000418ff */
[----:B------:R-:W-:Y:S01]  /*4810*/  MOV R21, R58 ;  /* 0x0000003a00157202 */ /* 0x000fe20000000f00 */
[----:B------:R-:W-:Y:S11]  /*4820*/  IMAD.MOV.U32 R20, RZ, RZ, R30 ;  /* 0x000000ffff147224 */ /* 0x000ff600078e001e */
[----:B------:R-:W-:Y:S05]  /*4830*/  @!UPT UIADD3 URZ, URZ, URZ, URZ ;  /* 0x0000003f3f3ff290 */ /* 0x000fea000fffe03f */
[----:B-1----:R-:W-:Y:S08]  /*4840*/  HMMA.16816.F32.BF16 R88, R4, R16, R12 ;  /* 0x000000100458723c */ /* 0x002ff0000004180c */
[----:B------:R-:W-:Y:S07]  /*4850*/  HMMA.16816.F32.BF16 R12, R8, R22, RZ ;  /* 0x00000016080c723c */ /* 0x000fee00000418ff */
[----:B------:R-:W-:-:S02]  /*4860*/  IMAD.MOV.U32 R22, RZ, RZ, R28 ;  /* 0x000000ffff167224 */ /* 0x000fc400078e001c */
[----:B------:R-:W-:Y:S11]  /*4870*/  IMAD.MOV.U32 R23, RZ, RZ, R29 ;  /* 0x000000ffff177224 */ /* 0x000ff600078e001d */
[----:B------:R-:W-:Y:S04]  /*4880*/  @!UPT UIADD3 URZ, URZ, URZ, URZ ;  /* 0x0000003f3f3ff290 */ /* 0x000fe8000fffe03f */
[----:B------:R-:W-:Y:S01]  /*4890*/  HMMA.16816.F32.BF16 R84, R4, R18, R12 ;  /* 0x000000120454723c */ /* 0x000fe2000004180c */
[----:B------:R-:W1:Y:S07]  /*48a0*/  LDSM.16.MT88.4 R12, [R230+0x6000] ;  /* 0x00600000e60c783b */ /* 0x000e6e0000004200 */
[C---:B-1----:R-:W-:Y:S08]  /*48b0*/  HMMA.16816.F32.BF16 R16, R8.reuse, R12, RZ ;  /* 0x0000000c0810723c */ /* 0x042ff000000418ff */
[----:B------:R-:W-:Y:S01]  /*48c0*/  HMMA.16816.F32.BF16 R8, R8, R14, RZ ;  /* 0x0000000e0808723c */ /* 0x000fe200000418ff */
[----:B------:R-:W1:Y:S11]  /*48d0*/  LDSM.16.MT88.4 R12, [R230+0x6800] ;  /* 0x00680000e60c783b */ /* 0x000e760000004200 */
[----:B------:R-:W-:Y:S04]  /*48e0*/  @!UPT UIADD3 URZ, URZ, URZ, URZ ;  /* 0x0000003f3f3ff290 */ /* 0x000fe8000fffe03f */
[C---:B-1----:R-:W-:Y:S08]  /*48f0*/  HMMA.16816.F32.BF16 R44, R4.reuse, R12, R16 ;  /* 0x0000000c042c723c */ /* 0x042ff00000041810 */
[----:B------:R-:W-:Y:S01]  /*4900*/  HMMA.16816.F32.BF16 R16, R4, R14, R8 ;  /* 0x0000000e0410723c */ /* 0x000fe20000041808 */
[----:B------:R1:W-:Y:S01]  /*4910*/  MUFU.EX2 R14, R3 ;  /* 0x00000003000e7308 */ /* 0x0003e20000000800 */
[----:B------:R-:W2:Y:S01]  /*4920*/  LDSM.16.MT88.4 R8, [R224+0x1000] ;  /* 0x00100000e008783b */ /* 0x000ea20000004200 */
[----:B-1----:R-:W-:-:S06]  /*4930*/  FFMA.FTZ R3, R76, c[0x0][0x2d0], -R0 ;  /* 0x0000b4004c037a23 */ /* 0x002fcc0000010800 */
[----:B------:R1:W3:Y:S02]  /*4940*/  MUFU.EX2 R15, R3 ;  /* 0x00000003000f7308 */ /* 0x0002e40000000800 */
[----:B-1----:R-:W-:Y:S01]  /*4950*/  FFMA.FTZ R3, R74, c[0x0][0x2d0], -R0 ;  /* 0x0000b4004a037a23 */ /* 0x002fe20000010800 */
[----:B---3--:R-:W-:Y:S01]  /*4960*/  F2FP.BF16.PACK_AB R4, R15, R14 ;  /* 0x0000000e0f04723e */ /* 0x008fe200000010ff */
[----:B------:R-:W-:-:S04]  /*4970*/  IMAD.MOV.U32 R74, RZ, RZ, R54 ;  /* 0x000000ffff4a7224 */ /* 0x000fc800078e0036 */
[----:B------:R1:W-:Y:S01]  /*4980*/  MUFU.EX2 R76, R3 ;  /* 0x00000003004c7308 */ /* 0x0003e20000000800 */
[----:B------:R-:W-:Y:S01]  /*4990*/  IMAD.MOV.U32 R54, RZ, RZ, R49 ;  /* 0x000000ffff367224 */ /* 0x000fe200078e0031 */
[----:B------:R-:W-:Y:S01]  /*49a0*/  MOV R49, R53 ;  /* 0x0000003500317202 */ /* 0x000fe20000000f00 */
[----:B------:R-:W-:Y:S02]  /*49b0*/  IMAD.MOV.U32 R53, RZ, RZ, R63 ;  /* 0x000000ffff357224 */ /* 0x000fe400078e003f */
[----:B-1----:R-:W-:Y:S02]  /*49c0*/  FFMA.FTZ R3, R73, c[0x0][0x2d0], -R0 ;  /* 0x0000b40049037a23 */ /* 0x002fe40000010800 */
[----:B------:R-:W-:Y:S02]  /*49d0*/  IMAD.MOV.U32 R73, RZ, RZ, R33 ;  /* 0x000000ffff497224 */ /* 0x000fe400078e0021 */
[----:B------:R1:W3:Y:S02]  /*49e0*/  MUFU.EX2 R78, R3 ;  /* 0x00000003004e7308 */ /* 0x0002e40000000800 */
[----:B-1----:R-:W-:Y:S01]  /*49f0*/  FFMA.FTZ R3, R80, c[0x0][0x2d0], -R2 ;  /* 0x0000b40050037a23 */ /* 0x002fe20000010802 */
[----:B---3--:R-:W-:Y:S01]  /*4a00*/  F2FP.BF16.PACK_AB R6, R78, R76 ;  /* 0x0000004c4e06723e */ /* 0x008fe200000010ff */
[----:B------:R-:W-:-:S04]  /*4a10*/  IMAD.MOV.U32 R80, RZ, RZ, R32 ;  /* 0x000000ffff507224 */ /* 0x000fc800078e0020 */
[----:B------:R1:W-:Y:S02]  /*4a20*/  MUFU.EX2 R12, R3 ;  /* 0x00000003000c7308 */ /* 0x0003e40000000800 */
[----:B-1----:R-:W-:Y:S01]  /*4a30*/  FFMA.FTZ R3, R81, c[0x0][0x2d0], -R2 ;  /* 0x0000b40051037a23 */ /* 0x002fe20000010802 */
[----:B------:R-:W-:-:S05]  /*4a40*/  MOV R81, R35 ;  /* 0x0000002300517202 */ /* 0x000fca0000000f00 */
[----:B------:R1:W3:Y:S02]  /*4a50*/  MUFU.EX2 R13, R3 ;  /* 0x00000003000d7308 */ /* 0x0002e40000000800 */
[----:B-1----:R-:W-:Y:S01]  /*4a60*/  FFMA.FTZ R3, R77, c[0x0][0x2d0], -R2 ;  /* 0x0000b4004d037a23 */ /* 0x002fe20000010802 */
[----:B---3--:R-:W-:-:S05]  /*4a70*/  F2FP.BF16.PACK_AB R5, R13, R12 ;  /* 0x0000000c0d05723e */ /* 0x008fca00000010ff */
[----:B------:R1:W-:Y:S02]  /*4a80*/  MUFU.EX2 R77, R3 ;  /* 0x00000003004d7308 */ /* 0x0003e40000000800 */
[----:B-1----:R-:W-:Y:S02]  /*4a90*/  FFMA.FTZ R3, R79, c[0x0][0x2d0], -R2 ;  /* 0x0000b4004f037a23 */ /* 0x002fe40000010802 */
[----:B------:R-:W-:-:S04]  /*4aa0*/  IMAD.MOV.U32 R79, RZ, RZ, R34 ;  /* 0x000000ffff4f7224 */ /* 0x000fc800078e0022 */
[----:B------:R-:W1:Y:S02]  /*4ab0*/  MUFU.EX2 R50, R3 ;  /* 0x0000000300327308 */ /* 0x000e640000000800 */
[----:B-1----:R-:W-:Y:S01]  /*4ac0*/  F2FP.BF16.PACK_AB R7, R50, R77 ;  /* 0x0000004d3207723e */ /* 0x002fe200000010ff */
[----:B------:R-:W-:-:S06]  /*4ad0*/  IMAD.MOV.U32 R3, RZ, RZ, R37 ;  /* 0x000000ffff037224 */ /* 0x000fcc00078e0025 */
[C---:B--2---:R-:W-:Y:S08]  /*4ae0*/  HMMA.16816.F32.BF16 R68, R4.reuse, R8, R68 ;  /* 0x000000080444723c */ /* 0x044ff00000041844 */
[C---:B------:R-:W-:Y:S01]  /*4af0*/  HMMA.16816.F32.BF16 R40, R4.reuse, R10, R216 ;  /* 0x0000000a0428723c */ /* 0x040fe200000418d8 */
[----:B------:R-:W1:Y:S06]  /*4b00*/  LDSM.16.MT88.4 R8, [R228+0x1000] ;  /* 0x00100000e408783b */ /* 0x000e6c0000004200 */
[----:B------:R-:W-:Y:S01]  /*4b10*/  MOV R219, R79 ;  /* 0x0000004f00db7202 */ /* 0x000fe20000000f00 */
[----:B------:R-:W-:Y:S01]  /*4b20*/  IMAD.MOV.U32 R218, RZ, RZ, R81 ;  /* 0x000000ffffda7224 */ /* 0x000fe200078e0051 */
[----:B------:R-:W-:Y:S01]  /*4b30*/  MOV R79, R21 ;  /* 0x00000015004f7202 */ /* 0x000fe20000000f00 */
[----:B------:R-:W-:Y:S01]  /*4b40*/  IMAD.MOV.U32 R217, RZ, RZ, R80 ;  /* 0x000000ffffd97224 */ /* 0x000fe200078e0050 */
[----:B------:R-:W-:Y:S01]  /*4b50*/  MOV R216, R73 ;  /* 0x0000004900d87202 */ /* 0x000fe20000000f00 */
[C---:B-1----:R-:W-:Y:S07]  /*4b60*/  HMMA.16816.F32.BF16 R64, R4.reuse, R8, R24 ;  /* 0x000000080440723c */ /* 0x042fee0000041818 */
[----:B------:R-:W-:Y:S01]  /*4b70*/  MOV R24, R51 ;  /* 0x0000003300187202 */ /* 0x000fe20000000f00 */
[----:B------:R-:W-:Y:S01]  /*4b80*/  HMMA.16816.F32.BF16 R36, R4, R10, R212 ;  /* 0x0000000a0424723c */ /* 0x000fe200000418d4 */
[----:B------:R-:W1:Y:S01]  /*4b90*/  LDSM.16.MT88.4 R8, [R227+0x1000] ;  /* 0x00100000e308783b */ /* 0x000e620000004200 */
[----:B------:R-:W-:Y:S01]  /*4ba0*/  IMAD.MOV.U32 R25, RZ, RZ, R48 ;  /* 0x000000ffff197224 */ /* 0x000fe200078e0030 */
[----:B------:R-:W-:Y:S01]  /*4bb0*/  MOV R51, R61 ;  /* 0x0000003d00337202 */ /* 0x000fe20000000f00 */
[----:B------:R-:W-:-:S02]  /*4bc0*/  IMAD.MOV.U32 R48, RZ, RZ, R60 ;  /* 0x000000ffff307224 */ /* 0x000fc400078e003c */
[----:B------:R-:W-:Y:S01]  /*4bd0*/  IMAD.MOV.U32 R26, RZ, RZ, R56 ;  /* 0x000000ffff1a7224 */ /* 0x000fe200078e0038 */
[----:B------:R-:W-:Y:S01]  /*4be0*/  MOV R214, R52 ;  /* 0x0000003400d67202 */ /* 0x000fe20000000f00 */
[----:B------:R-:W-:Y:S02]  /*4bf0*/  IMAD.MOV.U32 R27, RZ, RZ, R57 ;  /* 0x000000ffff1b7224 */ /* 0x000fe400078e0039 */
[----:B------:R-:W-:Y:S02]  /*4c00*/  IMAD.MOV.U32 R213, RZ, RZ, R53 ;  /* 0x000000ffffd57224 */ /* 0x000fe400078e0035 */
[----:B------:R-:W-:Y:S02]  /*4c10*/  IMAD.MOV.U32 R212, RZ, RZ, R20 ;  /* 0x000000ffffd47224 */ /* 0x000fe400078e0014 */
[----:B------:R-:W-:Y:S01]  /*4c20*/  IMAD.MOV.U32 R215, RZ, RZ, R50 ;  /* 0x000000ffffd77224 */ /* 0x000fe200078e0032 */
[C---:B-1----:R-:W-:Y:S07]  /*4c30*/  HMMA.16816.F32.BF16 R60, R4.reuse, R8, R220 ;  /* 0x00000008043c723c */ /* 0x042fee00000418dc */
[----:B------:R-:W-:Y:S01]  /*4c40*/  MOV R221, R22 ;  /* 0x0000001600dd7202 */ /* 0x000fe20000000f00 */
[----:B------:R-:W-:Y:S01]  /*4c50*/  HMMA.16816.F32.BF16 R32, R4, R10, R144 ;  /* 0x0000000a0420723c */ /* 0x000fe20000041890 */
[----:B------:R-:W1:Y:S01]  /*4c60*/  LDSM.16.MT88.4 R8, [R230+0x1000] ;  /* 0x00100000e608783b */ /* 0x000e620000004200 */
[----:B------:R-:W-:-:S02]  /*4c70*/  IMAD.MOV.U32 R220, RZ, RZ, R23 ;  /* 0x000000ffffdc7224 */ /* 0x000fc400078e0017 */
[----:B------:R-:W-:Y:S02]  /*4c80*/  IMAD.MOV.U32 R223, RZ, RZ, R74 ;  /* 0x000000ffffdf7224 */ /* 0x000fe400078e004a */
[----:B------:R-:W-:Y:S02]  /*4c90*/  IMAD.MOV.U32 R222, RZ, RZ, R75 ;  /* 0x000000ffffde7224 */ /* 0x000fe400078e004b */
[C---:B-1----:R-:W-:Y:S07]  /*4ca0*/  HMMA.16816.F32.BF16 R56, R4.reuse, R8, R164 ;  /* 0x000000080438723c */ /* 0x042fee00000418a4 */
[----:B------:R-:W-:Y:S01]  /*4cb0*/  IMAD.MOV.U32 R166, RZ, RZ, R31 ;  /* 0x000000ffffa67224 */ /* 0x000fe200078e001f */
[----:B------:R-:W-:Y:S01]  /*4cc0*/  MOV R165, R54 ;  /* 0x0000003600a57202 */ /* 0x000fe20000000f00 */
[----:B------:R-:W-:Y:S01]  /*4cd0*/  HMMA.16816.F32.BF16 R28, R4, R10, R128 ;  /* 0x0000000a041c723c */ /* 0x000fe20000041880 */
[----:B------:R-:W1:Y:S01]  /*4ce0*/  LDSM.16.MT88.4 R8, [R224+0x4000] ;  /* 0x00400000e008783b */ /* 0x000e620000004200 */
[----:B------:R-:W-:-:S02]  /*4cf0*/  IMAD.MOV.U32 R164, RZ, RZ, R25 ;  /* 0x000000ffffa47224 */ /* 0x000fc400078e0019 */
[----:B------:R-:W-:-:S03]  /*4d00*/  IMAD.MOV.U32 R167, RZ, RZ, R55 ;  /* 0x000000ffffa77224 */ /* 0x000fc600078e0037 */
[----:B------:R-:W-:Y:S01]  /*4d10*/  IMAD.MOV.U32 R128, RZ, RZ, R26 ;  /* 0x000000ffff807224 */ /* 0x000fe200078e001a */
[----:B------:R-:W-:Y:S01]  /*4d20*/  MOV R129, R27 ;  /* 0x0000001b00817202 */ /* 0x000fe20000000f00 */
[----:B------:R-:W-:Y:S02]  /*4d30*/  IMAD.MOV.U32 R130, RZ, RZ, R24 ;  /* 0x000000ffff827224 */ /* 0x000fe400078e0018 */
[----:B------:R-:W-:Y:S02]  /*4d40*/  IMAD.MOV.U32 R131, RZ, RZ, R3 ;  /* 0x000000ffff837224 */ /* 0x000fe400078e0003 */
[----:B------:R-:W-:-:S04]  /*4d50*/  IMAD.MOV.U32 R3, RZ, RZ, R72 ;  /* 0x000000ffff037224 */ /* 0x000fc800078e0048 */
[----:B------:R-:W-:Y:S01]  /*4d60*/  FFMA.FTZ R3, R3, c[0x0][0x2d0], -R0 ;  /* 0x0000b40003037a23 */ /* 0x000fe20000010800 */
[C---:B-1----:R-:W-:Y:S07]  /*4d70*/  HMMA.16816.F32.BF16 R52, R4.reuse, R8, R136 ;  /* 0x000000080434723c */ /* 0x042fee0000041888 */
[----:B------:R-:W-:Y:S01]  /*4d80*/  IMAD.MOV.U32 R136, RZ, RZ, R51 ;  /* 0x000000ffff887224 */ /* 0x000fe200078e0033 */
[----:B------:R-:W-:Y:S01]  /*4d90*/  HMMA.16816.F32.BF16 R24, R4, R10, R124 ;  /* 0x0000000a0418723c */ /* 0x000fe2000004187c */
[----:B------:R-:W1:Y:S01]  /*4da0*/  LDSM.16.MT88.4 R8, [R228+0x4000] ;  /* 0x00400000e408783b */ /* 0x000e620000004200 */
[----:B------:R-:W-:Y:S01]  /*4db0*/  MOV R137, R48 ;  /* 0x0000003000897202 */ /* 0x000fe20000000f00 */
[----:B------:R-:W-:-:S02]  /*4dc0*/  IMAD.MOV.U32 R138, RZ, RZ, R49 ;  /* 0x000000ffff8a7224 */ /* 0x000fc400078e0031 */
[----:B------:R-:W-:-:S03]  /*4dd0*/  IMAD.MOV.U32 R139, RZ, RZ, R83 ;  /* 0x000000ffff8b7224 */ /* 0x000fc600078e0053 */
[C---:B-1----:R-:W-:Y:S07]  /*4de0*/  HMMA.16816.F32.BF16 R48, R4.reuse, R8, R132 ;  /* 0x000000080430723c */ /* 0x042fee0000041884 */
[----:B------:R-:W-:Y:S01]  /*4df0*/  MOV R135, R82 ;  /* 0x0000005200877202 */ /* 0x000fe20000000f00 */
[C---:B------:R-:W-:Y:S01]  /*4e00*/  HMMA.16816.F32.BF16 R20, R4.reuse, R10, R116 ;  /* 0x0000000a0414723c */ /* 0x040fe20000041874 */
[----:B------:R-:W1:Y:S07]  /*4e10*/  LDSM.16.MT88.4 R8, [R227+0x4000] ;  /* 0x00400000e308783b */ /* 0x000e6e0000004200 */
[C---:B-1----:R-:W-:Y:S08]  /*4e20*/  HMMA.16816.F32.BF16 R80, R4.reuse, R8, R120 ;  /* 0x000000080450723c */ /* 0x042ff00000041878 */
[----:B------:R-:W-:Y:S01]  /*4e30*/  HMMA.16816.F32.BF16 R72, R4, R10, R112 ;  /* 0x0000000a0448723c */ /* 0x000fe20000041870 */
[----:B------:R-:W1:Y:S06]  /*4e40*/  LDSM.16.MT88.4 R8, [R230+0x4000] ;  /* 0x00400000e608783b */ /* 0x000e6c0000004200 */
[----:B------:R-:W-:Y:S01]  /*4e50*/  IMAD.MOV.U32 R112, RZ, RZ, R139 ;  /* 0x000000ffff707224 */ /* 0x000fe200078e008b */
[----:B------:R-:W-:Y:S01]  /*4e60*/  MOV R113, R128 ;  /* 0x0000008000717202 */ /* 0x000fe20000000f00 */
[----:B------:R-:W-:-:S02]  /*4e70*/  IMAD.MOV.U32 R114, RZ, RZ, R129 ;  /* 0x000000ffff727224 */ /* 0x000fc400078e0081 */
[----:B------:R-:W-:Y:S01]  /*4e80*/  IMAD.MOV.U32 R115, RZ, RZ, R130 ;  /* 0x000000ffff737224 */ /* 0x000fe200078e0082 */
[C---:B-1----:R-:W-:Y:S08]  /*4e90*/  HMMA.16816.F32.BF16 R148, R4.reuse, R8, R148 ;  /* 0x000000080494723c */ /* 0x042ff00000041894 */
        /* <DEDUP_REMOVED lines=9> */
[C---:B-1----:R-:W-:Y:S07]  /*4f30*/  HMMA.16816.F32.BF16 R136, R4.reuse, R8, R96 ;  /* 0x000000080488723c */ /* 0x042fee0000041860 */
[----:B------:R-:W-:Y:S01]  /*4f40*/  MOV R99, R131 ;  /* 0x0000008300637202 */ /* 0x000fe20000000f00 */
[C---:B------:R-:W-:Y:S01]  /*4f50*/  HMMA.16816.F32.BF16 R120, R4.reuse, R10, R92 ;  /* 0x0000000a0478723c */ /* 0x040fe2000004185c */
[----:B------:R-:W1:Y:S07]  /*4f60*/  LDSM.16.MT88.4 R8, [R227+0x7000] ;  /* 0x00700000e308783b */ /* 0x000e6e0000004200 */
[C---:B-1----:R-:W-:Y:S07]  /*4f70*/  HMMA.16816.F32.BF16 R132, R4.reuse, R8, R88 ;  /* 0x000000080484723c */ /* 0x042fee0000041858 */
[--C-:B------:R-:W-:Y:S01]  /*4f80*/  FFMA.FTZ R90, R115, c[0x0][0x2d0], -R0.reuse ;  /* 0x0000b400735a7a23 */ /* 0x100fe20000010800 */
[----:B------:R-:W-:Y:S01]  /*4f90*/  HMMA.16816.F32.BF16 R116, R4, R10, R84 ;  /* 0x0000000a0474723c */ /* 0x000fe20000041854 */
[----:B------:R-:W1:Y:S01]  /*4fa0*/  LDSM.16.MT88.4 R8, [R230+0x7000] ;  /* 0x00700000e608783b */ /* 0x000e620000004200 */
[----:B------:R2:W-:Y:S01]  /*4fb0*/  MUFU.EX2 R86, R3 ;  /* 0x0000000300567308 */ /* 0x0005e20000000800 */
[----:B------:R-:W-:Y:S01]  /*4fc0*/  MOV R115, R222 ;  /* 0x000000de00737202 */ /* 0x000fe20000000f00 */
[----:B--2---:R-:W-:-:S06]  /*4fd0*/  FFMA.FTZ R3, R99, c[0x0][0x2d0], -R0 ;  /* 0x0000b40063037a23 */ /* 0x004fcc0000010800 */
[----:B------:R2:W3:Y:S02]  /*4fe0*/  MUFU.EX2 R87, R3 ;  /* 0x0000000300577308 */ /* 0x0004e40000000800 */
[--C-:B--2---:R-:W-:Y:S01]  /*4ff0*/  FFMA.FTZ R3, R104, c[0x0][0x2d0], -R0.reuse ;  /* 0x0000b40068037a23 */ /* 0x104fe20000010800 */
[C---:B-1----:R-:W-:Y:S05]  /*5000*/  HMMA.16816.F32.BF16 R128, R4.reuse, R8, R44 ;  /* 0x000000080480723c */ /* 0x042fea000004182c */
[----:B------:R1:W-:Y:S02]  /*5010*/  MUFU.EX2 R89, R3 ;  /* 0x0000000300597308 */ /* 0x0003e40000000800 */
[--C-:B------:R-:W-:Y:S01]  /*5020*/  FFMA.FTZ R44, R167, c[0x0][0x2d0], -R0.reuse ;  /* 0x0000b400a72c7a23 */ /* 0x100fe20000010800 */
[----:B------:R-:W-:Y:S01]  /*5030*/  HMMA.16816.F32.BF16 R108, R4, R10, R16 ;  /* 0x0000000a046c723c */ /* 0x000fe20000041810 */
[----:B------:R-:W2:Y:S01]  /*5040*/  LDSM.16.MT88.4 R8, [R224+0x1800] ;  /* 0x00180000e008783b */ /* 0x000ea20000004200 */
[----:B------:R-:W-:-:S02]  /*5050*/  FFMA.FTZ R46, R164, c[0x0][0x2d0], -R0 ;  /* 0x0000b400a42e7a23 */ /* 0x000fc40000010800 */
[--C-:B------:R-:W-:Y:S02]  /*5060*/  FFMA.FTZ R45, R165, c[0x0][0x2d0], -R0.reuse ;  /* 0x0000b400a52d7a23 */ /* 0x100fe40000010800 */
[----:B------:R-:W-:Y:S02]  /*5070*/  FFMA.FTZ R167, R211, c[0x0][0x2d0], -R0 ;  /* 0x0000b400d3a77a23 */ /* 0x000fe40000010800 */
[----:B------:R-:W-:Y:S02]  /*5080*/  FFMA.FTZ R4, R106, c[0x0][0x2d0], -R2 ;  /* 0x0000b4006a047a23 */ /* 0x000fe40000010802 */
[----:B-1----:R-:W-:Y:S02]  /*5090*/  FFMA.FTZ R3, R105, c[0x0][0x2d0], -R0 ;  /* 0x0000b40069037a23 */ /* 0x002fe40000010800 */
[----:B------:R1:W-:Y:S01]  /*50a0*/  MUFU.EX2 R85, R4 ;  /* 0x0000000400557308 */ /* 0x0003e20000000800 */
[----:B------:R-:W-:Y:S02]  /*50b0*/  FADD.FTZ R5, R154, R208 ;  /* 0x000000d09a057221 */ /* 0x000fe40000010000 */
[----:B------:R-:W-:Y:S01]  /*50c0*/  FFMA.FTZ R16, R112, c[0x0][0x2d0], -R0 ;  /* 0x0000b40070107a23 */ /* 0x000fe20000010800 */
[----:B------:R-:W-:Y:S01]  /*50d0*/  MOV R112, R217 ;  /* 0x000000d900707202 */ /* 0x000fe20000000f00 */
[----:B------:R-:W-:-:S02]  /*50e0*/  FADD.FTZ R5, R155, R5 ;  /* 0x000000059b057221 */ /* 0x000fc40000010000 */
[--C-:B------:R-:W-:Y:S01]  /*50f0*/  FFMA.FTZ R17, R113, c[0x0][0x2d0], -R0.reuse ;  /* 0x0000b40071117a23 */ /* 0x100fe20000010800 */
[----:B------:R4:W-:Y:S01]  /*5100*/  MUFU.EX2 R88, R3 ;  /* 0x0000000300587308 */ /* 0x0009e20000000800 */
[----:B------:R-:W-:Y:S02]  /*5110*/  FADD.FTZ R19, R210, R5 ;  /* 0x00000005d2137221 */ /* 0x000fe40000010000 */
[----:B------:R-:W-:Y:S02]  /*5120*/  FFMA.FTZ R18, R114, c[0x0][0x2d0], -R0 ;  /* 0x0000b40072127a23 */ /* 0x000fe40000010800 */
[----:B------:R-:W-:Y:S02]  /*5130*/  IMAD.MOV.U32 R165, RZ, RZ, R220 ;  /* 0x000000ffffa57224 */ /* 0x000fe400078e00dc */
[----:B------:R-:W-:Y:S02]  /*5140*/  IMAD.MOV.U32 R164, RZ, RZ, R221 ;  /* 0x000000ffffa47224 */ /* 0x000fe400078e00dd */
[----:B-1----:R-:W-:-:S02]  /*5150*/  FFMA.FTZ R4, R166, c[0x0][0x2d0], -R2 ;  /* 0x0000b400a6047a23 */ /* 0x002fc40000010802 */
[----:B------:R-:W-:Y:S02]  /*5160*/  IMAD.MOV.U32 R106, RZ, RZ, R223 ;  /* 0x000000ffff6a7224 */ /* 0x000fe400078e00df */
[----:B------:R3:W-:Y:S01]  /*5170*/  MUFU.EX2 R166, R4 ;  /* 0x0000000400a67308 */ /* 0x0007e20000000800 */
[----:B------:R-:W-:Y:S02]  /*5180*/  IMAD.MOV.U32 R113, RZ, RZ, R218 ;  /* 0x000000ffff717224 */ /* 0x000fe400078e00da */
[----:B----4-:R-:W-:Y:S02]  /*5190*/  FADD.FTZ R3, R143, R209 ;  /* 0x000000d18f037221 */ /* 0x010fe40000010000 */
[----:B------:R-:W-:Y:S02]  /*51a0*/  IMAD.MOV.U32 R114, RZ, RZ, R219 ;  /* 0x000000ffff727224 */ /* 0x000fe400078e00db */
[----:B------:R-:W-:Y:S02]  /*51b0*/  FADD.FTZ R6, R142, R3 ;  /* 0x000000038e067221 */ /* 0x000fe40000010000 */
[----:B------:R-:W-:-:S02]  /*51c0*/  FFMA.FTZ R3, R79, c[0x0][0x2d0], -R2 ;  /* 0x0000b4004f037a23 */ /* 0x000fc40000010802 */
[----:B------:R-:W-:Y:S02]  /*51d0*/  IMAD.MOV.U32 R142, RZ, RZ, R214 ;  /* 0x000000ffff8e7224 */ /* 0x000fe400078e00d6 */
[----:B------:R1:W4:Y:S01]  /*51e0*/  MUFU.EX2 R79, R3 ;  /* 0x00000003004f7308 */ /* 0x0003220000000800 */
[----:B---3--:R-:W-:Y:S01]  /*51f0*/  F2FP.BF16.PACK_AB R4, R87, R86 ;  /* 0x000000565704723e */ /* 0x008fe200000010ff */
[----:B-1----:R-:W-:Y:S01]  /*5200*/  FFMA.FTZ R3, R107, c[0x0][0x2d0], -R2 ;  /* 0x0000b4006b037a23 */ /* 0x002fe20000010802 */
[----:B----4-:R-:W-:Y:S01]  /*5210*/  F2FP.BF16.PACK_AB R5, R79, R85 ;  /* 0x000000554f05723e */ /* 0x010fe200000010ff */
[----:B------:R-:W-:-:S04]  /*5220*/  IMAD.MOV.U32 R107, RZ, RZ, R216 ;  /* 0x000000ffff6b7224 */ /* 0x000fc800078e00d8 */
[----:B------:R1:W3:Y:S02]  /*5230*/  MUFU.EX2 R84, R3 ;  /* 0x0000000300547308 */ /* 0x0002e40000000800 */
[----:B-1----:R-:W-:Y:S01]  /*5240*/  FADD.FTZ R3, R152, R6 ;  /* 0x0000000698037221 */ /* 0x002fe20000010000 */
[----:B------:R-:W-:Y:S02]  /*5250*/  F2FP.BF16.PACK_AB R6, R88, R89 ;  /* 0x000000595806723e */ /* 0x000fe400000010ff */
[----:B---3--:R-:W-:Y:S01]  /*5260*/  F2FP.BF16.PACK_AB R7, R166, R84 ;  /* 0x00000054a607723e */ /* 0x008fe200000010ff */
[----:B------:R-:W-:-:S06]  /*5270*/  FADD.FTZ R91, R153, R3 ;  /* 0x00000003995b7221 */ /* 0x000fcc0000010000 */
[C---:B--2---:R-:W-:Y:S08]  /*5280*/  HMMA.16816.F32.BF16 R92, R4.reuse, R8, R68 ;  /* 0x00000008045c723c */ /* 0x044ff00000041844 */
[----:B------:R-:W-:Y:S11]  /*5290*/  HMMA.16816.F32.BF16 R8, R4, R10, R40 ;  /* 0x0000000a0408723c */ /* 0x000ff60000041828 */
[----:B------:R-:W-:Y:S05]  /*52a0*/  @!UPT UIADD3 URZ, URZ, URZ, URZ ;  /* 0x0000003f3f3ff290 */ /* 0x000fea000fffe03f */
[----:B------:R-:W-:Y:S01]  /*52b0*/  MOV R3, R94 ;  /* 0x0000005e00037202 */ /* 0x000fe20000000f00 */
[----:B------:R-:W-:Y:S01]  /*52c0*/  IMAD.MOV.U32 R0, RZ, RZ, R92 ;  /* 0x000000ffff007224 */ /* 0x000fe200078e005c */
[----:B------:R-:W-:Y:S01]  /*52d0*/  MOV R68, R93 ;  /* 0x0000005d00447202 */ /* 0x000fe20000000f00 */
[----:B------:R-:W-:-:S05]  /*52e0*/  IMAD.MOV.U32 R69, RZ, RZ, R95 ;  /* 0x000000ffff457224 */ /* 0x000fca00078e005f */
[----:B------:R-:W-:Y:S01]  /*52f0*/  IMAD.MOV.U32 R70, RZ, RZ, R9 ;  /* 0x000000ffff467224 */ /* 0x000fe200078e0009 */
[----:B------:R-:W-:Y:S01]  /*5300*/  MOV R43, R8 ;  /* 0x00000008002b7202 */ /* 0x000fe20000000f00 */
[----:B------:R-:W-:Y:S02]  /*5310*/  IMAD.MOV.U32 R47, RZ, RZ, R10 ;  /* 0x000000ffff2f7224 */ /* 0x000fe400078e000a */
[----:B------:R-:W-:Y:S02]  /*5320*/  IMAD.MOV.U32 R143, RZ, RZ, R11 ;  /* 0x000000ffff8f7224 */ /* 0x000fe400078e000b */
[----:B------:R-:W1:Y:S02]  /*5330*/  LDSM.16.MT88.4 R8, [R228+0x1800] ;  /* 0x00180000e408783b */ /* 0x000e640000004200 */
[C---:B-1----:R-:W-:Y:S07]  /*5340*/  HMMA.16816.F32.BF16 R92, R4.reuse, R8, R64 ;  /* 0x00000008045c723c */ /* 0x042fee0000041840 */
[----:B------:R-:W-:Y:S01]  /*5350*/  IMAD.MOV.U32 R65, RZ, RZ, R112 ;  /* 0x000000ffff417224 */ /* 0x000fe200078e0070 */
[----:B------:R-:W-:Y:S01]  /*5360*/  HMMA.16816.F32.BF16 R220, R4, R10, R36 ;  /* 0x0000000a04dc723c */ /* 0x000fe20000041824 */
[----:B------:R-:W1:Y:S01]  /*5370*/  LDSM.16.MT88.4 R8, [R227+0x1800] ;  /* 0x00180000e308783b */ /* 0x000e620000004200 */
[----:B------:R-:W-:Y:S01]  /*5380*/  IMAD.MOV.U32 R66, RZ, RZ, R113 ;  /* 0x000000ffff427224 */ /* 0x000fe200078e0071 */
[----:B------:R-:W-:-:S04]  /*5390*/  MOV R67, R114 ;  /* 0x0000007200437202 */ /* 0x000fc80000000f00 */
[----:B------:R-:W-:Y:S01]  /*53a0*/  MOV R36, R3 ;  /* 0x0000000300247202 */ /* 0x000fe20000000f00 */
[----:B------:R-:W-:Y:S01]  /*53b0*/  IMAD.MOV.U32 R3, RZ, RZ, R164 ;  /* 0x000000ffff037224 */ /* 0x000fe200078e00a4 */
[----:B------:R-:W-:Y:S01]  /*53c0*/  MOV R164, R212 ;  /* 0x000000d400a47202 */ /* 0x000fe20000000f00 */
[----:B------:R-:W-:Y:S01]  /*53d0*/  IMAD.MOV.U32 R37, RZ, RZ, R0 ;  /* 0x000000ffff257224 */ /* 0x000fe200078e0000 */
[----:B------:R-:W-:Y:S01]  /*53e0*/  MOV R39, R107 ;  /* 0x0000006b00277202 */ /* 0x000fe20000000f00 */
[----:B------:R-:W-:Y:S02]  /*53f0*/  IMAD.MOV.U32 R38, RZ, RZ, R106 ;  /* 0x000000ffff267224 */ /* 0x000fe400078e006a */
[----:B------:R-:W-:Y:S02]  /*5400*/  IMAD.MOV.U32 R0, RZ, RZ, R115 ;  /* 0x000000ffff007224 */ /* 0x000fe400078e0073 */
[----:B------:R-:W-:Y:S01]  /*5410*/  IMAD.MOV.U32 R64, RZ, RZ, R93 ;  /* 0x000000ffff407224 */ /* 0x000fe200078e005d */
[----:B------:R-:W-:Y:S01]  /*5420*/  MOV R42, R94 ;  /* 0x0000005e002a7202 */ /* 0x000fe20000000f00 */
[----:B------:R-:W-:-:S02]  /*5430*/  IMAD.MOV.U32 R41, RZ, RZ, R95 ;  /* 0x000000ffff297224 */ /* 0x000fc400078e005f */
[----:B------:R-:W-:Y:S02]  /*5440*/  IMAD.MOV.U32 R40, RZ, RZ, R92 ;  /* 0x000000ffff287224 */ /* 0x000fe400078e005c */
[--C-:B------:R-:W-:Y:S02]  /*5450*/  FFMA.FTZ R0, R0, c[0x0][0x2d0], -R2.reuse ;  /* 0x0000b40000007a23 */ /* 0x100fe40000010802 */
[----:B------:R-:W-:Y:S01]  /*5460*/  FFMA.FTZ R3, R3, c[0x0][0x2d0], -R2 ;  /* 0x0000b40003037a23 */ /* 0x000fe20000010802 */
[C---:B-1----:R-:W-:Y:S07]  /*5470*/  HMMA.16816.F32.BF16 R216, R4.reuse, R8, R60 ;  /* 0x0000000804d8723c */ /* 0x042fee000004183c */
[----:B------:R-:W-:Y:S01]  /*5480*/  IMAD.MOV.U32 R63, RZ, RZ, R47 ;  /* 0x000000ffff3f7224 */ /* 0x000fe200078e002f */
[----:B------:R-:W-:Y:S01]  /*5490*/  HMMA.16816.F32.BF16 R208, R4, R10, R32 ;  /* 0x0000000a04d0723c */ /* 0x000fe20000041820 */
[----:B------:R-:W1:Y:S01]  /*54a0*/  LDSM.16.MT88.4 R8, [R230+0x1800] ;  /* 0x00180000e608783b */ /* 0x000e620000004200 */
[----:B------:R-:W-:Y:S01]  /*54b0*/  IMAD.MOV.U32 R61, RZ, RZ, R43 ;  /* 0x000000ffff3d7224 */ /* 0x000fe200078e002b */
[----:B------:R-:W-:Y:S01]  /*54c0*/  MOV R43, R215 ;  /* 0x000000d7002b7202 */ /* 0x000fe20000000f00 */
[----:B------:R-:W-:Y:S01]  /*54d0*/  IMAD.MOV.U32 R47, RZ, RZ, R213 ;  /* 0x000000ffff2f7224 */ /* 0x000fe200078e00d5 */
[----:B------:R-:W-:Y:S01]  /*54e0*/  MOV R62, R70 ;  /* 0x00000046003e7202 */ /* 0x000fe20000000f00 */
[----:B------:R-:W-:-:S02]  /*54f0*/  IMAD.MOV.U32 R60, RZ, RZ, R69 ;  /* 0x000000ffff3c7224 */ /* 0x000fc400078e0045 */
[C---:B-1----:R-:W-:Y:S08]  /*5500*/  HMMA.16816.F32.BF16 R212, R4.reuse, R8, R56 ;  /* 0x0000000804d4723c */ /* 0x042ff00000041838 */
[C---:B------:R-:W-:Y:S01]  /*5510*/  HMMA.16816.F32.BF16 R152, R4.reuse, R10, R28 ;  /* 0x0000000a0498723c */ /* 0x040fe2000004181c */
[----:B------:R-:W1:Y:S06]  /*5520*/  LDSM.16.MT88.4 R8, [R224+0x4800] ;  /* 0x00480000e008783b */ /* 0x000e6c0000004200 */
        /* <DEDUP_REMOVED lines=9> */
[----:B------:R-:W-:Y:S01]  /*55c0*/  IMAD.MOV.U32 R22, RZ, RZ, R39 ;  /* 0x000000ffff167224 */ /* 0x000fe200078e0027 */
[----:B------:R-:W-:Y:S01]  /*55d0*/  MOV R23, R38 ;  /* 0x0000002600177202 */ /* 0x000fe20000000f00 */
[----:B------:R-:W-:-:S02]  /*55e0*/  FFMA.FTZ R20, R20, c[0x0][0x2d0], -R2 ;  /* 0x0000b40014147a23 */ /* 0x000fc40000010802 */
[--C-:B------:R-:W-:Y:S02]  /*55f0*/  FFMA.FTZ R21, R21, c[0x0][0x2d0], -R2.reuse ;  /* 0x0000b40015157a23 */ /* 0x100fe40000010802 */
[----:B------:R-:W-:Y:S01]  /*5600*/  FFMA.FTZ R23, R23, c[0x0][0x2d0], -R2 ;  /* 0x0000b40017177a23 */ /* 0x000fe20000010802 */
[C---:B-1----:R-:W-:Y:S08]  /*5610*/  HMMA.16816.F32.BF16 R92, R4.reuse, R8, R80 ;  /* 0x00000008045c723c */ /* 0x042ff00000041850 */
[----:B------:R-:W-:Y:S01]  /*5620*/  HMMA.16816.F32.BF16 R68, R4, R10, R72 ;  /* 0x0000000a0444723c */ /* 0x000fe20000041848 */
[----:B------:R-:W1:Y:S06]  /*5630*/  LDSM.16.MT88.4 R8, [R230+0x4800] ;  /* 0x00480000e608783b */ /* 0x000e6c0000004200 */
[----:B------:R-:W-:Y:S01]  /*5640*/  MOV R74, R42 ;  /* 0x0000002a004a7202 */ /* 0x000fe20000000f00 */
[----:B------:R-:W-:-:S02]  /*5650*/  IMAD.MOV.U32 R75, RZ, RZ, R41 ;  /* 0x000000ffff4b7224 */ /* 0x000fc400078e0029 */
        /* <DEDUP_REMOVED lines=8> */
[----:B------:R-:W-:Y:S01]  /*56e0*/  IMAD.MOV.U32 R151, RZ, RZ, R36 ;  /* 0x000000ffff977224 */ /* 0x000fe200078e0024 */
[----:B------:R-:W-:Y:S01]  /*56f0*/  MOV R100, R43 ;  /* 0x0000002b00647202 */ /* 0x000fe20000000f00 */
[----:B------:R-:W-:Y:S01]  /*5700*/  IMAD.MOV.U32 R102, RZ, RZ, R47 ;  /* 0x000000ffff667224 */ /* 0x000fe200078e002f */
[----:B------:R-:W-:Y:S01]  /*5710*/  MOV R103, R164 ;  /* 0x000000a400677202 */ /* 0x000fe20000000f00 */
[----:B------:R-:W-:Y:S01]  /*5720*/  IMAD.MOV.U32 R101, RZ, RZ, R142 ;  /* 0x000000ffff657224 */ /* 0x000fe200078e008e */
[----:B------:R-:W-:Y:S08]  /*5730*/  MUFU.EX2 R164, R18 ;  /* 0x0000001200a47308 */ /* 0x000ff00000000800 */
[----:B------:R-:W-:Y:S01]  /*5740*/  MUFU.EX2 R142, R16 ;  /* 0x00000010008e7308 */ /* 0x000fe20000000800 */
[C---:B-1----:R-:W-:Y:S07]  /*5750*/  HMMA.16816.F32.BF16 R40, R4.reuse, R8, R144 ;  /* 0x000000080428723c */ /* 0x042fee0000041890 */
[----:B------:R-:W-:Y:S01]  /*5760*/  MUFU.EX2 R147, R17 ;  /* 0x0000001100937308 */ /* 0x000fe20000000800 */
[----:B------:R-:W-:Y:S01]  /*5770*/  IMAD.MOV.U32 R144, RZ, RZ, R46 ;  /* 0x000000ffff907224 */ /* 0x000fe200078e002e */
[----:B------:R-:W-:Y:S01]  /*5780*/  HMMA.16816.F32.BF16 R28, R4, R10, R124 ;  /* 0x0000000a041c723c */ /* 0x000fe2000004187c */
[----:B------:R-:W1:Y:S01]  /*5790*/  LDSM.16.MT88.4 R8, [R228+0x7800] ;  /* 0x00780000e408783b */ /* 0x000e620000004200 */
[----:B------:R-:W-:Y:S01]  /*57a0*/  IMAD.MOV.U32 R145, RZ, RZ, R45 ;  /* 0x000000ffff917224 */ /* 0x000fe200078e002d */
[----:B------:R-:W-:-:S04]  /*57b0*/  MOV R146, R44 ;  /* 0x0000002c00927202 */ /* 0x000fc80000000f00 */
[----:B------:R-:W-:Y:S02]  /*57c0*/  IMAD.MOV.U32 R127, RZ, RZ, R165 ;  /* 0x000000ffff7f7224 */ /* 0x000fe400078e00a5 */
[----:B------:R-:W-:Y:S01]  /*57d0*/  IMAD.MOV.U32 R126, RZ, RZ, R145 ;  /* 0x000000ffff7e7224 */ /* 0x000fe200078e0091 */
[----:B------:R-:W-:Y:S01]  /*57e0*/  MUFU.EX2 R165, R90 ;  /* 0x0000005a00a57308 */ /* 0x000fe20000000800 */
[----:B------:R-:W-:Y:S01]  /*57f0*/  IMAD.MOV.U32 R125, RZ, RZ, R127 ;  /* 0x000000ffff7d7224 */ /* 0x000fe200078e007f */
[----:B------:R-:W-:Y:S01]  /*5800*/  MOV R127, R144 ;  /* 0x00000090007f7202 */ /* 0x000fe20000000f00 */
[----:B------:R-:W-:Y:S01]  /*5810*/  IMAD.MOV.U32 R144, RZ, RZ, R146 ;  /* 0x000000ffff907224 */ /* 0x000fe200078e0092 */
[----:B------:R-:W-:Y:S01]  /*5820*/  MOV R146, R100 ;  /* 0x0000006400927202 */ /* 0x000fe20000000f00 */
[----:B------:R-:W-:Y:S02]  /*5830*/  IMAD.MOV.U32 R100, RZ, RZ, R101 ;  /* 0x000000ffff647224 */ /* 0x000fe400078e0065 */
[----:B------:R-:W-:Y:S01]  /*5840*/  IMAD.MOV.U32 R101, RZ, RZ, R102 ;  /* 0x000000ffff657224 */ /* 0x000fe200078e0066 */
[----:B------:R-:W-:Y:S01]  /*5850*/  MOV R102, R103 ;  /* 0x0000006700667202 */ /* 0x000fe20000000f00 */
[----:B------:R-:W-:Y:S01]  /*5860*/  IMAD.MOV.U32 R103, RZ, RZ, R148 ;  /* 0x000000ffff677224 */ /* 0x000fe200078e0094 */
[----:B------:R2:W-:Y:S01]  /*5870*/  MUFU.EX2 R145, R0 ;  /* 0x0000000000917308 */ /* 0x0005e20000000800 */
[----:B------:R-:W-:Y:S01]  /*5880*/  IMAD.MOV.U32 R148, RZ, RZ, R149 ;  /* 0x000000ffff947224 */ /* 0x000fe200078e0095 */
[----:B------:R-:W-:Y:S01]  /*5890*/  MOV R149, R150 ;  /* 0x0000009600957202 */ /* 0x000fe20000000f00 */
[----:B------:R-:W-:-:S02]  /*58a0*/  IMAD.MOV.U32 R150, RZ, RZ, R151 ;  /* 0x000000ffff967224 */ /* 0x000fc400078e0097 */
[----:B------:R-:W-:Y:S01]  /*58b0*/  IMAD.MOV.U32 R151, RZ, RZ, R60 ;  /* 0x000000ffff977224 */ /* 0x000fe200078e003c */
[----:B------:R-:W-:Y:S01]  /*58c0*/  MOV R60, R61 ;  /* 0x0000003d003c7202 */ /* 0x000fe20000000f00 */
[----:B------:R-:W-:Y:S02]  /*58d0*/  IMAD.MOV.U32 R61, RZ, RZ, R62 ;  /* 0x000000ffff3d7224 */ /* 0x000fe400078e003e */
[----:B------:R-:W-:Y:S01]  /*58e0*/  IMAD.MOV.U32 R62, RZ, RZ, R63 ;  /* 0x000000ffff3e7224 */ /* 0x000fe200078e003f */
[----:B------:R-:W-:Y:S01]  /*58f0*/  MOV R63, R143 ;  /* 0x0000008f003f7202 */ /* 0x000fe20000000f00 */
[----:B------:R-:W-:Y:S01]  /*5900*/  IMAD.MOV.U32 R124, RZ, RZ, R146 ;  /* 0x000000ffff7c7224 */ /* 0x000fe200078e0092 */
[----:B------:R3:W4:Y:S01]  /*5910*/  MUFU.EX2 R143, R3 ;  /* 0x00000003008f7308 */ /* 0x0007220000000800 */
[----:B--2---:R-:W-:Y:S02]  /*5920*/  FADD.FTZ R0, R14, R19 ;  /* 0x000000130e007221 */ /* 0x004fe40000010000 */
[----:B------:R-:W-:Y:S01]  /*5930*/  LDSM.16.MT88.4 R16, [R224+0x2000] ;  /* 0x00200000e010783b */ /* 0x000fe20000004200 */
[----:B-1----:R-:W-:Y:S01]  /*5940*/  HMMA.16816.F32.BF16 R80, R4, R8, R136 ;  /* 0x000000080450723c */ /* 0x002fe20000041888 */
[----:B---3--:R-:W-:-:S07]  /*5950*/  FADD.FTZ R3, R15, R0 ;  /* 0x000000000f037221 */ /* 0x008fce0000010000 */
[----:B------:R-:W-:Y:S01]  /*5960*/  HMMA.16816.F32.BF16 R64, R4, R10, R120 ;  /* 0x0000000a0440723c */ /* 0x000fe20000041878 */
[----:B------:R-:W1:Y:S01]  /*5970*/  LDSM.16.MT88.4 R8, [R227+0x7800] ;  /* 0x00780000e308783b */ /* 0x000e620000004200 */
[----:B------:R-:W-:Y:S01]  /*5980*/  FFMA.FTZ R0, R125, c[0x0][0x2d0], -R2 ;  /* 0x0000b4007d007a23 */ /* 0x000fe20000010802 */
[----:B------:R-:W-:Y:S01]  /*5990*/  MOV R139, R100 ;  /* 0x00000064008b7202 */ /* 0x000fe20000000f00 */
[----:B------:R-:W-:Y:S02]  /*59a0*/  IMAD.MOV.U32 R125, RZ, RZ, R144 ;  /* 0x000000ffff7d7224 */ /* 0x000fe400078e0090 */
[----:B------:R2:W-:Y:S01]  /*59b0*/  MUFU.EX2 R144, R0 ;  /* 0x0000000000907308 */ /* 0x0005e20000000800 */
[----:B------:R-:W-:Y:S02]  /*59c0*/  IMAD.MOV.U32 R138, RZ, RZ, R101 ;  /* 0x000000ffff8a7224 */ /* 0x000fe400078e0065 */
[----:B------:R-:W-:Y:S02]  /*59d0*/  IMAD.MOV.U32 R137, RZ, RZ, R102 ;  /* 0x000000ffff897224 */ /* 0x000fe400078e0066 */
[----:B------:R-:W-:-:S02]  /*59e0*/  IMAD.MOV.U32 R136, RZ, RZ, R124 ;  /* 0x000000ffff887224 */ /* 0x000fc400078e007c */
[----:B------:R-:W-:Y:S02]  /*59f0*/  IMAD.MOV.U32 R90, RZ, RZ, R138 ;  /* 0x000000ffff5a7224 */ /* 0x000fe400078e008a */
[----:B--2---:R-:W-:-:S04]  /*5a00*/  FFMA.FTZ R0, R103, c[0x0][0x2d0], -R2 ;  /* 0x0000b40067007a23 */ /* 0x004fc80000010802 */
[----:B------:R2:W3:Y:S01]  /*5a10*/  MUFU.EX2 R146, R0 ;  /* 0x0000000000927308 */ /* 0x0004e20000000800 */
[----:B-1----:R-:W-:Y:S01]  /*5a20*/  HMMA.16816.F32.BF16 R52, R4, R8, R132 ;  /* 0x000000080434723c */ /* 0x002fe20000041884 */
[----:B--2---:R-:W-:Y:S02]  /*5a30*/  FADD.FTZ R0, R76, R3 ;  /* 0x000000034c007221 */ /* 0x004fe40000010000 */
[----:B------:R-:W-:Y:S02]  /*5a40*/  FFMA.FTZ R3, R22, c[0x0][0x2d0], -R2 ;  /* 0x0000b40016037a23 */ /* 0x000fe40000010802 */
[----:B------:R-:W-:-:S03]  /*5a50*/  FADD.FTZ R2, R78, R0 ;  /* 0x000000004e027221 */ /* 0x000fc60000010000 */
[C---:B------:R-:W-:Y:S01]  /*5a60*/  HMMA.16816.F32.BF16 R44, R4.reuse, R10, R116 ;  /* 0x0000000a042c723c */ /* 0x040fe20000041874 */
[----:B------:R-:W1:Y:S07]  /*5a70*/  LDSM.16.MT88.4 R8, [R230+0x7800] ;  /* 0x00780000e608783b */ /* 0x000e6e0000004200 */
[C---:B-1----:R-:W-:Y:S07]  /*5a80*/  HMMA.16816.F32.BF16 R36, R4.reuse, R8, R128 ;  /* 0x000000080424723c */ /* 0x042fee0000041880 */
[----:B------:R-:W-:Y:S01]  /*5a90*/  IMAD.MOV.U32 R131, RZ, RZ, R125 ;  /* 0x000000ffff837224 */ /* 0x000fe200078e007d */
[----:B------:R-:W-:Y:S01]  /*5aa0*/  HMMA.16816.F32.BF16 R24, R4, R10, R108 ;  /* 0x0000000a0418723c */ /* 0x000fe2000004186c */
[----:B------:R-:W1:Y:S01]  /*5ab0*/  LDSM.16.MT88.4 R8, [R227+0x2000] ;  /* 0x00200000e308783b */ /* 0x000e620000004200 */
[----:B------:R-:W-:Y:S01]  /*5ac0*/  MOV R130, R126 ;  /* 0x0000007e00827202 */ /* 0x000fe20000000f00 */
[----:B------:R-:W-:-:S04]  /*5ad0*/  IMAD.MOV.U32 R129, RZ, RZ, R127 ;  /* 0x000000ffff817224 */ /* 0x000fc800078e007f */
[----:B------:R-:W-:Y:S01]  /*5ae0*/  FADD.FTZ R4, R12, R91 ;  /* 0x0000005b0c047221 */ /* 0x000fe20000010000 */
[----:B----4-:R-:W-:Y:S02]  /*5af0*/  F2FP.BF16.PACK_AB R5, R143, R145 ;  /* 0x000000918f05723e */ /* 0x010fe400000010ff */
[----:B------:R-:W-:Y:S01]  /*5b00*/  F2FP.BF16.PACK_AB R6, R165, R164 ;  /* 0x000000a4a506723e */ /* 0x000fe200000010ff */
[----:B------:R-:W-:Y:S01]  /*5b10*/  FADD.FTZ R4, R13, R4 ;  /* 0x000000040d047221 */ /* 0x000fe20000010000 */
[----:B---3--:R-:W-:Y:S01]  /*5b20*/  F2FP.BF16.PACK_AB R7, R146, R144 ;  /* 0x000000909207723e */ /* 0x008fe200000010ff */
[----:B------:R-:W2:Y:S01]  /*5b30*/  LDSM.16.MT88.4 R12, [R228+0x2000] ;  /* 0x00200000e40c783b */ /* 0x000ea20000004200 */
[----:B------:R-:W-:Y:S01]  /*5b40*/  MOV R91, R139 ;  /* 0x0000008b005b7202 */ /* 0x000fe20000000f00 */
[----:B------:R-:W-:Y:S01]  /*5b50*/  FADD.FTZ R22, R77, R4 ;  /* 0x000000044d167221 */ /* 0x000fe20000010000 */
[----:B------:R-:W-:-:S03]  /*5b60*/  F2FP.BF16.PACK_AB R4, R147, R142 ;  /* 0x0000008e9304723e */ /* 0x000fc600000010ff */
[----:B------:R-:W-:-:S04]  /*5b70*/  FADD.FTZ R0, R136, R22 ;  /* 0x0000001688007221 */ /* 0x000fc80000010000 */
[----:B------:R-:W-:Y:S01]  /*5b80*/  HMMA.16816.F32.BF16 R148, R4, R16, R148 ;  /* 0x000000100494723c */ /* 0x000fe20000041894 */
[----:B------:R-:W-:-:S07]  /*5b90*/  FADD.FTZ R0, R85, R0 ;  /* 0x0000000055007221 */ /* 0x000fce0000010000 */
[C---:B------:R-:W-:Y:S08]  /*5ba0*/  HMMA.16816.F32.BF16 R60, R4.reuse, R18, R60 ;  /* 0x00000012043c723c */ /* 0x040ff0000004183c */
[C---:B-1----:R-:W-:Y:S08]  /*5bb0*/  HMMA.16816.F32.BF16 R16, R4.reuse, R10, R208 ;  /* 0x0000000a0410723c */ /* 0x042ff000000418d0 */
[C---:B------:R-:W-:Y:S01]  /*5bc0*/  HMMA.16816.F32.BF16 R108, R4.reuse, R8, R216 ;  /* 0x00000008046c723c */ /* 0x040fe200000418d8 */
[----:B------:R-:W1:Y:S07]  /*5bd0*/  LDSM.16.MT88.4 R8, [R228+0x5000] ;  /* 0x00500000e408783b */ /* 0x000e6e0000004200 */
[C---:B--2---:R-:W-:Y:S08]  /*5be0*/  HMMA.16816.F32.BF16 R100, R4.reuse, R12, R72 ;  /* 0x0000000c0464723c */ /* 0x044ff00000041848 */
[----:B------:R-:W-:Y:S01]  /*5bf0*/  HMMA.16816.F32.BF16 R72, R4, R14, R220 ;  /* 0x0000000e0448723c */ /* 0x000fe200000418dc */
[----:B------:R-:W2:Y:S01]  /*5c00*/  LDSM.16.MT88.4 R12, [R224+0x5000] ;  /* 0x00500000e00c783b */ /* 0x000ea20000004200 */
[----:B------:R-:W-:Y:S01]  /*5c10*/  MOV R123, R16 ;  /* 0x00000010007b7202 */ /* 0x000fe20000000f00 */
[----:B------:R-:W-:Y:S01]  /*5c20*/  IMAD.MOV.U32 R122, RZ, RZ, R17 ;  /* 0x000000ffff7a7224 */ /* 0x000fe200078e0011 */
[----:B------:R-:W-:Y:S01]  /*5c30*/  MOV R120, R19 ;  /* 0x0000001300787202 */ /* 0x000fe20000000f00 */
[----:B------:R-:W-:-:S02]  /*5c40*/  IMAD.MOV.U32 R121, RZ, RZ, R18 ;  /* 0x000000ffff797224 */ /* 0x000fc400078e0012 */
[----:B------:R-:W3:Y:S01]  /*5c50*/  LDSM.16.MT88.4 R16, [R230+0x2000] ;  /* 0x00200000e610783b */ /* 0x000ee20000004200 */
[C---:B-1----:R-:W-:Y:S08]  /*5c60*/  HMMA.16816.F32.BF16 R132, R4.reuse, R8, R96 ;  /* 0x000000080484723c */ /* 0x042ff00000041860 */
[C---:B------:R-:W-:Y:S01]  /*5c70*/  HMMA.16816.F32.BF16 R32, R4.reuse, R10, R32 ;  /* 0x0000000a0420723c */ /* 0x040fe20000041820 */
[----:B------:R-:W1:Y:S07]  /*5c80*/  LDSM.16.MT88.4 R8, [R224+0x8000] ;  /* 0x00800000e008783b */ /* 0x000e6e0000004200 */
[C---:B--2---:R-:W-:Y:S01]  /*5c90*/  HMMA.16816.F32.BF16 R124, R4.reuse, R12, R112 ;  /* 0x0000000c047c723c */ /* 0x044fe20000041870 */
[----:B------:R-:W-:Y:S07]  /*5ca0*/  LDSM.16.MT88.4 R112, [R227+0x2800] ;  /* 0x00280000e370783b */ /* 0x000fee0000004200 */
[C---:B------:R-:W-:Y:S01]  /*5cb0*/  HMMA.16816.F32.BF16 R208, R4.reuse, R14, R104 ;  /* 0x0000000e04d0723c */ /* 0x040fe20000041868 */
[----:B------:R-:W2:Y:S04]  /*5cc0*/  LDSM.16.MT88.4 R12, [R230+0x5000] ;  /* 0x00500000e60c783b */ /* 0x000ea80000004200 */
[----:B------:R-:W-:Y:S03]  /*5cd0*/  LDSM.16.MT88.4 R104, [R228+0x2800] ;  /* 0x00280000e468783b */ /* 0x000fe60000004200 */
[C---:B---3--:R-:W-:Y:S08]  /*5ce0*/  HMMA.16816.F32.BF16 R116, R4.reuse, R16, R212 ;  /* 0x000000100474723c */ /* 0x048ff000000418d4 */
[C---:B------:R-:W-:Y:S01]  /*5cf0*/  HMMA.16816.F32.BF16 R216, R4.reuse, R18, R152 ;  /* 0x0000001204d8723c */ /* 0x040fe20000041898 */
[----:B------:R-:W3:Y:S04]  /*5d00*/  LDSM.16.MT88.4 R16, [R227+0x5000] ;  /* 0x00500000e310783b */ /* 0x000ee80000004200 */
[----:B------:R-:W-:Y:S03]  /*5d10*/  LDSM.16.MT88.4 R152, [R224+0x2800] ;  /* 0x00280000e098783b */ /* 0x000fe60000004200 */
[C---:B-1----:R-:W-:Y:S08]  /*5d20*/  HMMA.16816.F32.BF16 R212, R4.reuse, R10, R28 ;  /* 0x0000000a04d4723c */ /* 0x042ff0000004181c */
[C---:B--2---:R-:W-:Y:S08]  /*5d30*/  HMMA.16816.F32.BF16 R220, R4.reuse, R12, R56 ;  /* 0x0000000c04dc723c */ /* 0x044ff00000041838 */
[C---:B------:R-:W-:Y:S08]  /*5d40*/  HMMA.16816.F32.BF16 R12, R4.reuse, R14, R48 ;  /* 0x0000000e040c723c */ /* 0x040ff00000041830 */
[C---:B---3--:R-:W-:Y:S08]  /*5d50*/  HMMA.16816.F32.BF16 R92, R4.reuse, R16, R92 ;  /* 0x00000010045c723c */ /* 0x048ff0000004185c */
[----:B------:R-:W-:Y:S01]  /*5d60*/  IMAD.MOV.U32 R59, RZ, RZ, R220 ;  /* 0x000000ffff3b7224 */ /* 0x000fe200078e00dc */
[----:B------:R-:W-:Y:S01]  /*5d70*/  MOV R58, R221 ;  /* 0x000000dd003a7202 */ /* 0x000fe20000000f00 */
[----:B------:R-:W-:Y:S01]  /*5d80*/  IMAD.MOV.U32 R57, RZ, RZ, R222 ;  /* 0x000000ffff397224 */ /* 0x000fe200078e00de */
[C---:B------:R-:W-:Y:S01]  /*5d90*/  HMMA.16816.F32.BF16 R68, R4.reuse, R18, R68 ;  /* 0x000000120444723c */ /* 0x040fe20000041844 */
[----:B------:R-:W-:Y:S01]  /*5da0*/  IMAD.MOV.U32 R56, RZ, RZ, R223 ;  /* 0x000000ffff387224 */ /* 0x000fe200078e00df */
[----:B------:R-:W1:Y:S03]  /*5db0*/  LDSM.16.MT88.4 R16, [R228+0x8000] ;  /* 0x00800000e410783b */ /* 0x000e660000004200 */
[----:B------:R-:W-:Y:S01]  /*5dc0*/  MOV R96, R12 ;  /* 0x0000000c00607202 */ /* 0x000fe20000000f00 */
[----:B------:R-:W-:Y:S01]  /*5dd0*/  IMAD.MOV.U32 R78, RZ, RZ, R13 ;  /* 0x000000ffff4e7224 */ /* 0x000fe200078e000d */
[----:B------:R-:W-:Y:S01]  /*5de0*/  MOV R76, R15 ;  /* 0x0000000f004c7202 */ /* 0x000fe20000000f00 */
[----:B------:R-:W-:Y:S01]  /*5df0*/  IMAD.MOV.U32 R77, RZ, RZ, R14 ;  /* 0x000000ffff4d7224 */ /* 0x000fe200078e000e */
[----:B------:R-:W-:Y:S01]  /*5e00*/  HMMA.16816.F32.BF16 R220, R4, R8, R40 ;  /* 0x0000000804dc723c */ /* 0x000fe20000041828 */
[----:B------:R-:W2:Y:S02]  /*5e10*/  LDSM.16.MT88.4 R12, [R227+0x8000] ;  /* 0x00800000e30c783b */ /* 0x000ea40000004200 */
[----:B------:R-:W-:-:S02]  /*5e20*/  IMAD.MOV.U32 R22, RZ, RZ, R77 ;  /* 0x000000ffff167224 */ /* 0x000fc400078e004d */
[----:B------:R-:W3:Y:S01]  /*5e30*/  LDSM.16.MT88.4 R8, [R230+0x8000] ;  /* 0x00800000e608783b */ /* 0x000ee20000004200 */
[----:B------:R-:W-:Y:S02]  /*5e40*/  IMAD.MOV.U32 R77, RZ, RZ, R58 ;  /* 0x000000ffff4d7224 */ /* 0x000fe400078e003a */
[C---:B-1----:R-:W-:Y:S07]  /*5e50*/  HMMA.16816.F32.BF16 R48, R4.reuse, R16, R80 ;  /* 0x000000100430723c */ /* 0x042fee0000041850 */
[----:B------:R-:W-:Y:S01]  /*5e60*/  IMAD.MOV.U32 R80, RZ, RZ, R123 ;  /* 0x000000ffff507224 */ /* 0x000fe200078e007b */
[C---:B------:R-:W-:Y:S01]  /*5e70*/  HMMA.16816.F32.BF16 R40, R4.reuse, R18, R64 ;  /* 0x000000120428723c */ /* 0x040fe20000041840 */
[----:B------:R-:W-:Y:S01]  /*5e80*/  IMAD.MOV.U32 R81, RZ, RZ, R122 ;  /* 0x000000ffff517224 */ /* 0x000fe200078e007a */
[----:B------:R-:W-:Y:S01]  /*5e90*/  MOV R82, R121 ;  /* 0x0000007900527202 */ /* 0x000fe20000000f00 */
[----:B------:R-:W-:Y:S01]  /*5ea0*/  IMAD.MOV.U32 R83, RZ, RZ, R120 ;  /* 0x000000ffff537224 */ /* 0x000fe200078e0078 */
[----:B------:R-:W-:Y:S04]  /*5eb0*/  LDSM.16.MT88.4 R64, [R230+0x5800] ;  /* 0x00580000e640783b */ /* 0x000fe80000004200 */
[C---:B--2---:R-:W-:Y:S01]  /*5ec0*/  HMMA.16816.F32.BF16 R28, R4.reuse, R12, R52 ;  /* 0x0000000c041c723c */ /* 0x044fe20000041834 */
[----:B------:R-:W-:Y:S04]  /*5ed0*/  LDSM.16.MT88.4 R120, [R230+0x2800] ;  /* 0x00280000e678783b */ /* 0x000fe80000004200 */
[----:B------:R-:W-:Y:S02]  /*5ee0*/  LDSM.16.MT88.4 R16, [R230+0x8800] ;  /* 0x00880000e610783b */ /* 0x000fe40000004200 */
[----:B------:R-:W-:Y:S01]  /*5ef0*/  IMAD.MOV.U32 R13, RZ, RZ, R137 ;  /* 0x000000ffff0d7224 */ /* 0x000fe200078e0089 */
[C---:B------:R-:W-:Y:S01]  /*5f00*/  HMMA.16816.F32.BF16 R44, R4.reuse, R14, R44 ;  /* 0x0000000e042c723c */ /* 0x040fe2000004182c */
[----:B------:R-:W-:Y:S06]  /*5f10*/  LDSM.16.MT88.4 R136, [R228+0x5800] ;  /* 0x00580000e488783b */ /* 0x000fec0000004200 */
[----:B------:R-:W-:Y:S01]  /*5f20*/  IMAD.MOV.U32 R15, RZ, RZ, R91 ;  /* 0x000000ffff0f7224 */ /* 0x000fe200078e005b */
[----:B---3--:R-:W-:Y:S01]  /*5f30*/  HMMA.16816.F32.BF16 R36, R4, R8, R36 ;  /* 0x000000080424723c */ /* 0x008fe20000041824 */
[----:B------:R-:W-:Y:S01]  /*5f40*/  MUFU.EX2 R8, R129 ;  /* 0x0000008100087308 */ /* 0x000fe20000000800 */
[----:B------:R-:W-:-:S05]  /*5f50*/  IMAD.MOV.U32 R14, RZ, RZ, R90 ;  /* 0x000000ffff0e7224 */ /* 0x000fca00078e005a */
[----:B------:R-:W-:Y:S01]  /*5f60*/  IADD3 R14, R14, -0x2, RZ ;  /* 0xfffffffe0e0e7810 */ /* 0x000fe20007ffe0ff */
[----:B------:R-:W-:Y:S01]  /*5f70*/  HMMA.16816.F32.BF16 R24, R4, R10, R24 ;  /* 0x0000000a0418723c */ /* 0x000fe20000041818 */
[----:B------:R1:W-:Y:S03]  /*5f80*/  MUFU.EX2 R4, R3 ;  /* 0x0000000300047308 */ /* 0x0003e60000000800 */
[----:B------:R-:W-:Y:S05]  /*5f90*/  STL [R1+0x8], R14 ;  /* 0x0000080e01007387 */ /* 0x000fea0000100800 */
[----:B------:R-:W-:Y:S01]  /*5fa0*/  MUFU.EX2 R11, R130 ;  /* 0x00000082000b7308 */ /* 0x000fe20000000800 */
[----:B-1----:R-:W-:-:S07]  /*5fb0*/  FADD.FTZ R3, R86, R2 ;  /* 0x0000000256037221 */ /* 0x002fce0000010000 */
[----:B------:R1:W-:Y:S01]  /*5fc0*/  MUFU.EX2 R10, R131 ;  /* 0x00000083000a7308 */ /* 0x0003e20000000800 */
[----:B------:R-:W-:Y:S01]  /*5fd0*/  FADD.FTZ R2, R79, R0 ;  /* 0x000000004f027221 */ /* 0x000fe20000010000 */
[----:B------:R-:W-:Y:S01]  /*5fe0*/  MOV R79, R56 ;  /* 0x00000038004f7202 */ /* 0x000fe20000000f00 */
[----:B------:R-:W-:Y:S02]  /*5ff0*/  FADD.FTZ R3, R87, R3 ;  /* 0x0000000357037221 */ /* 0x000fe40000010000 */
[----:B------:R-:W-:Y:S02]  /*6000*/  FADD.FTZ R12, R84, R2 ;  /* 0x00000002540c7221 */ /* 0x000fe40000010000 */
[----:B------:R-:W-:Y:S01]  /*6010*/  FADD.FTZ R0, R89, R3 ;  /* 0x0000000359007221 */ /* 0x000fe20000010000 */
[----:B------:R-:W2:Y:S01]  /*6020*/  MUFU.EX2 R9, R167 ;  /* 0x000000a700097308 */ /* 0x000ea20000000800 */
[----:B------:R-:W-:-:S04]  /*6030*/  @P1 IMAD.HI.U32 R2, R13, c[0x0][0x2c8], RZ ;  /* 0x0000b2000d021a27 */ /* 0x000fc800078e00ff */
[----:B------:R-:W-:Y:S01]  /*6040*/  FADD.FTZ R3, R88, R0 ;  /* 0x0000000058037221 */ /* 0x000fe20000010000 */
[----:B------:R-:W-:Y:S01]  /*6050*/  MOV R0, R13 ;  /* 0x0000000d00007202 */ /* 0x000fe20000000f00 */
[----:B------:R-:W-:Y:S01]  /*6060*/  IMAD.MOV.U32 R13, RZ, RZ, c[0x0][0x168] ;  /* 0x00005a00ff0d7624 */ /* 0x000fe200078e00ff */
[----:B------:R3:W-:Y:S01]  /*6070*/  MUFU.EX2 R7, R21 ;  /* 0x0000001500077308 */ /* 0x0007e20000000800 */
[----:B------:R-:W-:Y:S01]  /*6080*/  @P1 SHF.R.U32.HI R0, RZ, c[0x0][0x2cc], R2 ;  /* 0x0000b300ff001a19 */ /* 0x000fe20000011602 */
[----:B------:R-:W-:Y:S01]  /*6090*/  FADD.FTZ R2, R166, R12 ;  /* 0x0000000ca6027221 */ /* 0x000fe20000010000 */
[----:B-1----:R-:W-:Y:S01]  /*60a0*/  LDSM.16.MT88.4 R128, [R224+0x5800] ;  /* 0x00580000e080783b */ /* 0x002fe20000004200 */
[----:B------:R-:W-:Y:S01]  /*60b0*/  FADD.FTZ R12, R142, R3 ;  /* 0x000000038e0c7221 */ /* 0x000fe20000010000 */
[----:B------:R-:W-:Y:S01]  /*60c0*/  IADD3 R3, R0, c[0x0][0x1d0], -R13 ;  /* 0x0000740000037a10 */ /* 0x000fe20007ffe80d */
[----:B------:R-:W-:Y:S01]  /*60d0*/  FADD.FTZ R2, R145, R2 ;  /* 0x0000000291027221 */ /* 0x000fe20000010000 */
[----:B------:R-:W-:Y:S01]  /*60e0*/  LDSM.16.MT88.4 R88, [R227+0x8800] ;  /* 0x00880000e358783b */ /* 0x000fe20000004200 */
[----:B------:R-:W1:Y:S01]  /*60f0*/  MUFU.EX2 R6, R20 ;  /* 0x0000001400067308 */ /* 0x000e620000000800 */
[----:B--2---:R-:W-:Y:S01]  /*6100*/  F2FP.BF16.PACK_AB R98, R9, R10 ;  /* 0x0000000a0962723e */ /* 0x004fe200000010ff */
[----:B------:R-:W-:-:S02]  /*6110*/  FADD.FTZ R0, R147, R12 ;  /* 0x0000000c93007221 */ /* 0x000fc40000010000 */
[----:B------:R-:W-:Y:S02]  /*6120*/  FADD.FTZ R12, R143, R2 ;  /* 0x000000028f0c7221 */ /* 0x000fe40000010000 */
[----:B------:R-:W-:Y:S02]  /*6130*/  FADD.FTZ R2, R164, R0 ;  /* 0x00000000a4027221 */ /* 0x000fe40000010000 */
[----:B------:R-:W2:Y:S01]  /*6140*/  MUFU.EX2 R5, R23 ;  /* 0x0000001700057308 */ /* 0x000ea20000000800 */
[----:B---3--:R-:W-:Y:S01]  /*6150*/  MOV R21, R78 ;  /* 0x0000004e00157202 */ /* 0x008fe20000000f00 */
[----:B------:R-:W-:Y:S02]  /*6160*/  IMAD.MOV.U32 R78, RZ, RZ, R57 ;  /* 0x000000ffff4e7224 */ /* 0x000fe400078e0039 */
[----:B------:R-:W-:Y:S02]  /*6170*/  FADD.FTZ R0, R144, R12 ;  /* 0x0000000c90007221 */ /* 0x000fe40000010000 */
[----:B------:R-:W-:Y:S01]  /*6180*/  IMAD.HI R13, R3, 0x2aaaaaab, RZ ;  /* 0x2aaaaaab030d7827 */ /* 0x000fe200078e02ff */
[----:B-1----:R-:W-:-:S03]  /*6190*/  F2FP.BF16.PACK_AB R97, R6, R7 ;  /* 0x000000070661723e */ /* 0x002fc600000010ff */
[----:B------:R-:W-:Y:S01]  /*61a0*/  IMAD.MOV.U32 R20, RZ, RZ, R96 ;  /* 0x000000ffff147224 */ /* 0x000fe200078e0060 */
[----:B------:R-:W-:Y:S01]  /*61b0*/  F2FP.BF16.PACK_AB R96, R11, R8 ;  /* 0x000000080b60723e */ /* 0x000fe200000010ff */
[----:B------:R-:W-:Y:S01]  /*61c0*/  FADD.FTZ R0, R146, R0 ;  /* 0x0000000092007221 */ /* 0x000fe20000010000 */
[----:B------:R-:W-:Y:S01]  /*61d0*/  SHF.R.U32.HI R3, RZ, 0x1f, R13 ;  /* 0x0000001fff037819 */ /* 0x000fe2000001160d */
[----:B------:R-:W-:Y:S01]  /*61e0*/  FADD.FTZ R2, R165, R2 ;  /* 0x00000002a5027221 */ /* 0x000fe20000010000 */
[----:B--2---:R-:W-:Y:S01]  /*61f0*/  F2FP.BF16.PACK_AB R99, R5, R4 ;  /* 0x000000040563723e */ /* 0x004fe200000010ff */
[----:B------:R-:W-:Y:S01]  /*6200*/  IMAD.MOV.U32 R23, RZ, RZ, R76 ;  /* 0x000000ffff177224 */ /* 0x000fe200078e004c */
[----:B------:R-:W-:Y:S01]  /*6210*/  MOV R76, R59 ;  /* 0x0000003b004c7202 */ /* 0x000fe20000000f00 */
[----:B------:R-:W-:Y:S01]  /*6220*/  FADD.FTZ R7, R7, R0 ;  /* 0x0000000007077221 */ /* 0x000fe20000010000 */
[----:B------:R-:W1:Y:S01]  /*6230*/  LDSM.16.MT88.4 R56, [R227+0x5800] ;  /* 0x00580000e338783b */ /* 0x000e620000004200 */
[----:B------:R-:W-:Y:S01]  /*6240*/  FADD.FTZ R8, R8, R2 ;  /* 0x0000000208087221 */ /* 0x000fe20000010000 */
[----:B------:R-:W-:Y:S01]  /*6250*/  LEA.HI.SX32 R3, R13, R3, 0x1c ;  /* 0x000000030d037211 */ /* 0x000fe200078fe2ff */
[----:B------:R-:W-:Y:S01]  /*6260*/  HMMA.16816.F32.BF16 R100, R96, R104, R100 ;  /* 0x000000686064723c */ /* 0x000fe20000041864 */
[----:B------:R-:W-:-:S02]  /*6270*/  FADD.FTZ R6, R6, R7 ;  /* 0x0000000706067221 */ /* 0x000fc40000010000 */
[----:B------:R-:W-:Y:S01]  /*6280*/  FADD.FTZ R11, R11, R8 ;  /* 0x000000080b0b7221 */ /* 0x000fe20000010000 */
[----:B------:R-:W-:Y:S01]  /*6290*/  IMNMX R0, R15, R3, !PT ;  /* 0x000000030f007217 */ /* 0x000fe20007800200 */
[----:B------:R-:W-:Y:S02]  /*62a0*/  FADD.FTZ R4, R4, R6 ;  /* 0x0000000604047221 */ /* 0x000fe40000010000 */
[----:B------:R-:W-:Y:S01]  /*62b0*/  FADD.FTZ R10, R10, R11 ;  /* 0x0000000b0a0a7221 */ /* 0x000fe20000010000 */
[----:B------:R-:W-:Y:S01]  /*62c0*/  HMMA.16816.F32.BF16 R108, R96, R112, R108 ;  /* 0x00000070606c723c */ /* 0x000fe2000004186c */
[----:B------:R2:W-:Y:S01]  /*62d0*/  STL [R1+0x18], R0 ;  /* 0x0000180001007387 */ /* 0x0005e20000100800 */
[----:B------:R-:W-:Y:S01]  /*62e0*/  ISETP.GE.AND P0, PT, R14, R0, PT ;  /* 0x000000000e00720c */ /* 0x000fe20003f06270 */
[----:B------:R-:W-:-:S05]  /*62f0*/  FADD.FTZ R2, R9, R10 ;  /* 0x0000000a09027221 */ /* 0x000fca0000010000 */
[C---:B------:R-:W-:Y:S01]  /*6300*/  HMMA.16816.F32.BF16 R104, R96.reuse, R106, R72 ;  /* 0x0000006a6068723c */ /* 0x040fe20000041848 */
[----:B------:R-:W3:Y:S07]  /*6310*/  LDSM.16.MT88.4 R72, [R224+0x8800] ;  /* 0x00880000e048783b */ /* 0x000eee0000004200 */
[C---:B------:R-:W-:Y:S01]  /*6320*/  HMMA.16816.F32.BF16 R112, R96.reuse, R114, R80 ;  /* 0x000000726070723c */ /* 0x040fe20000041850 */
[----:B------:R-:W4:Y:S07]  /*6330*/  LDSM.16.MT88.4 R80, [R228+0x8800] ;  /* 0x00880000e450783b */ /* 0x000f2e0000004200 */
[----:B------:R-:W-:Y:S01]  /*6340*/  HMMA.16816.F32.BF16 R148, R96, R152, R148 ;  /* 0x000000986094723c */ /* 0x000fe20000041894 */
[----:B--2---:R-:W-:-:S05]  /*6350*/  FADD.FTZ R0, R5, R4 ;  /* 0x0000000405007221 */ /* 0x004fca0000010000 */
[----:B------:R2:W-:Y:S02]  /*6360*/  STL [R1+0x10], R0 ;  /* 0x0000100001007387 */ /* 0x0005e40000100800 */
[C---:B------:R-:W-:Y:S02]  /*6370*/  HMMA.16816.F32.BF16 R152, R96.reuse, R154, R60 ;  /* 0x0000009a6098723c */ /* 0x040fe4000004183c */
[----:B------:R2:W-:Y:S06]  /*6380*/  STL [R1+0xc], R2 ;  /* 0x00000c0201007387 */ /* 0x0005ec0000100800 */
[C---:B-1----:R-:W-:Y:S08]  /*6390*/  HMMA.16816.F32.BF16 R52, R96.reuse, R56, R92 ;  /* 0x000000386034723c */ /* 0x042ff0000004185c */
[C---:B------:R-:W-:Y:S08]  /*63a0*/  HMMA.16816.F32.BF16 R56, R96.reuse, R58, R68 ;  /* 0x0000003a6038723c */ /* 0x040ff00000041844 */
[C---:B------:R-:W-:Y:S08]  /*63b0*/  HMMA.16816.F32.BF16 R60, R96.reuse, R64, R76 ;  /* 0x00000040603c723c */ /* 0x040ff0000004184c */
[C---:B------:R-:W-:Y:S08]  /*63c0*/  HMMA.16816.F32.BF16 R116, R96.reuse, R120, R116 ;  /* 0x000000786074723c */ /* 0x040ff00000041874 */
[C---:B------:R-:W-:Y:S08]  /*63d0*/  HMMA.16816.F32.BF16 R124, R96.reuse, R128, R124 ;  /* 0x00000080607c723c */ /* 0x040ff0000004187c */
[C---:B------:R-:W-:Y:S08]  /*63e0*/  HMMA.16816.F32.BF16 R132, R96.reuse, R136, R132 ;  /* 0x000000886084723c */ /* 0x040ff00000041884 */
[C---:B---3--:R-:W-:Y:S08]  /*63f0*/  HMMA.16816.F32.BF16 R68, R96.reuse, R72, R220 ;  /* 0x000000486044723c */ /* 0x048ff000000418dc */
        /* <DEDUP_REMOVED lines=12> */
[----:B--2---:R-:W2:Y:S01]  /*64c0*/  LDL R15, [R1+0x24] ;  /* 0x00002400010f7983 */ /* 0x004ea20000100800 */
[----:B------:R-:W-:-:S02]  /*64d0*/  MOV R144, R140 ;  /* 0x0000008c00907202 */ /* 0x000fc40000000f00 */
[----:B------:R-:W-:Y:S02]  /*64e0*/  MOV R143, R141 ;  /* 0x0000008d008f7202 */ /* 0x000fe40000000f00 */
[----:B------:R-:W-:Y:S01]  /*64f0*/  MOV R218, R14 ;  /* 0x0000000e00da7202 */ /* 0x000fe20000000f00 */
[----:B--2---:R-:W-:-:S05]  /*6500*/  @P1 IMAD.HI.U32 R0, R15, c[0x0][0x2c8], RZ ;  /* 0x0000b2000f001a27 */ /* 0x004fca00078e00ff */
[----:B------:R-:W-:-:S05]  /*6510*/  @P1 SHF.R.U32.HI R0, RZ, c[0x0][0x2cc], R0 ;  /* 0x0000b300ff001a19 */ /* 0x000fca0000011600 */
[----:B------:R1:W-:Y:S02]  /*6520*/  @P1 STL [R1+0x1c], R0 ;  /* 0x00001c0001001387 */ /* 0x0003e40000100800 */
.L_x_840:
[----:B------:R-:W-:Y:S04]  /*6530*/  DEPBAR.LE SB0, 0x0 ;  /* 0x000080000000791a */ /* 0x000fe80000000000 */
[----:B------:R-:W-:Y:S01]  /*6540*/  WARPSYNC 0xffffffff ;  /* 0xffffffff00007948 */ /* 0x000fe20003800000 */
[----:B------:R-:W-:Y:S08]  /*6550*/  BAR.SYNC.DEFER_BLOCKING 0x0 ;  /* 0x0000000000007b1d */ /* 0x000ff00000010000 */
[----:B------:R-:W2:Y:S08]  /*6560*/  LDSM.16.M88.4 R8, [R225] ;  /* 0x00000000e108783b */ /* 0x000eb00000000200 */
[----:B------:R-:W3:Y:S04]  /*6570*/  LDL R145, [R1+0x14] ;  /* 0x0000140001917983 */ /* 0x000ee80000100800 */
[----:B------:R-:W4:Y:S08]  /*6580*/  LDSM.16.M88.4 R16, [R225+0x800] ;  /* 0x00080000e110783b */ /* 0x000f300000000200 */
[----:B------:R-:W5:Y:S04]  /*6590*/  LDL R146, [R1+0x40] ;  /* 0x0000400001927983 */ /* 0x000f680000100800 */
[----:B------:R-:W5:Y:S06]  /*65a0*/  LDL.64 R2, [R1+0x38] ;  /* 0x0000380001027983 */ /* 0x000f6c0000100a00 */
[----:B------:R-:W1:Y:S08]  /*65b0*/  LDSM.16.M88.4 R24, [R225+0x1000] ;  /* 0x00100000e118783b */ /* 0x000e700000000200 */
[----:B------:R-:W5:Y:S01]  /*65c0*/  LDL R142, [R1+0x4] ;  /* 0x00000400018e7983 */ /* 0x000f620000100800 */
[C---:B--2---:R-:W-:Y:S03]  /*65d0*/  HMMA.16816.F32.BF16 R4, R156.reuse, R8, RZ ;  /* 0x000000089c04723c */ /* 0x044fe600000418ff */
[----:B------:R-:W2:Y:S05]  /*65e0*/  LDSM.16.M88.4 R32, [R225+0x1800] ;  /* 0x00180000e120783b */ /* 0x000eaa0000000200 */
[C---:B------:R-:W-:Y:S03]  /*65f0*/  HMMA.16816.F32.BF16 R8, R156.reuse, R10, RZ ;  /* 0x0000000a9c08723c */ /* 0x040fe600000418ff */
[----:B------:R-:W2:Y:S05]  /*6600*/  LDSM.16.M88.4 R40, [R225+0x2000] ;  /* 0x00200000e128783b */ /* 0x000eaa0000000200 */
[C---:B----4-:R-:W-:Y:S03]  /*6610*/  HMMA.16816.F32.BF16 R12, R156.reuse, R16, RZ ;  /* 0x000000109c0c723c */ /* 0x050fe600000418ff */
[----:B------:R-:W4:Y:S05]  /*6620*/  LDSM.16.M88.4 R48, [R225+0x2800] ;  /* 0x00280000e130783b */ /* 0x000f2a0000000200 */
[C---:B------:R-:W-:Y:S03]  /*6630*/  HMMA.16816.F32.BF16 R16, R156.reuse, R18, RZ ;  /* 0x000000129c10723c */ /* 0x040fe600000418ff */
[----:B------:R-:W4:Y:S05]  /*6640*/  LDSM.16.M88.4 R164, [R231] ;  /* 0x00000000e7a4783b */ /* 0x000f2a0000000200 */
[C---:B-1----:R-:W-:Y:S03]  /*6650*/  HMMA.16816.F32.BF16 R20, R156.reuse, R24, RZ ;  /* 0x000000189c14723c */ /* 0x042fe600000418ff */
[----:B------:R-:W5:Y:S04]  /*6660*/  LDL R209, [R1+0x1c] ;  /* 0x00001c0001d17983 */ /* 0x000f680000100800 */
[----:B------:R-:W5:Y:S01]  /*6670*/  LDL R208, [R1+0x20] ;  /* 0x0000200001d07983 */ /* 0x000f620000100800 */
[C---:B------:R-:W-:Y:S08]  /*6680*/  HMMA.16816.F32.BF16 R24, R156.reuse, R26, RZ ;  /* 0x0000001a9c18723c */ /* 0x040ff000000418ff */
[C---:B--2---:R-:W-:Y:S08]  /*6690*/  HMMA.16816.F32.BF16 R28, R156.reuse, R32, RZ ;  /* 0x000000209c1c723c */ /* 0x044ff000000418ff */
[C---:B------:R-:W-:Y:S08]  /*66a0*/  HMMA.16816.F32.BF16 R32, R156.reuse, R34, RZ ;  /* 0x000000229c20723c */ /* 0x040ff000000418ff */
[C---:B------:R-:W-:Y:S08]  /*66b0*/  HMMA.16816.F32.BF16 R36, R156.reuse, R40, RZ ;  /* 0x000000289c24723c */ /* 0x040ff000000418ff */
[C---:B------:R-:W-:Y:S08]  /*66c0*/  HMMA.16816.F32.BF16 R40, R156.reuse, R42, RZ ;  /* 0x0000002a9c28723c */ /* 0x040ff000000418ff */
[C---:B----4-:R-:W-:Y:S08]  /*66d0*/  HMMA.16816.F32.BF16 R44, R156.reuse, R48, RZ ;  /* 0x000000309c2c723c */ /* 0x050ff000000418ff */
[----:B------:R-:W-:Y:S08]  /*66e0*/  HMMA.16816.F32.BF16 R48, R156, R50, RZ ;  /* 0x000000329c30723c */ /* 0x000ff000000418ff */
[C---:B------:R-:W-:Y:S08]  /*66f0*/  HMMA.16816.F32.BF16 R4, R160.reuse, R164, R4 ;  /* 0x000000a4a004723c */ /* 0x040ff00000041804 */
[C---:B------:R-:W-:Y:S01]  /*6700*/  HMMA.16816.F32.BF16 R8, R160.reuse, R166, R8 ;  /* 0x000000a6a008723c */ /* 0x040fe20000041808 */
[----:B------:R-:W1:Y:S07]  /*6710*/  LDSM.16.M88.4 R164, [R248] ;  /* 0x00000000f8a4783b */ /* 0x000e6e0000000200 */
[C---:B-1----:R-:W-:Y:S08]  /*6720*/  HMMA.16816.F32.BF16 R12, R160.reuse, R164, R12 ;  /* 0x000000a4a00c723c */ /* 0x042ff0000004180c */
[C---:B------:R-:W-:Y:S01]  /*6730*/  HMMA.16816.F32.BF16 R16, R160.reuse, R166, R16 ;  /* 0x000000a6a010723c */ /* 0x040fe20000041810 */
[----:B------:R-:W1:Y:S07]  /*6740*/  LDSM.16.M88.4 R164, [R247] ;  /* 0x00000000f7a4783b */ /* 0x000e6e0000000200 */
[C---:B-1----:R-:W-:Y:S08]  /*6750*/  HMMA.16816.F32.BF16 R20, R160.reuse, R164, R20 ;  /* 0x000000a4a014723c */ /* 0x042ff00000041814 */
[C---:B------:R-:W-:Y:S01]  /*6760*/  HMMA.16816.F32.BF16 R24, R160.reuse, R166, R24 ;  /* 0x000000a6a018723c */ /* 0x040fe20000041818 */
[----:B------:R-:W1:Y:S07]  /*6770*/  LDSM.16.M88.4 R164, [R246] ;  /* 0x00000000f6a4783b */ /* 0x000e6e0000000200 */
[C---:B-1----:R-:W-:Y:S08]  /*6780*/  HMMA.16816.F32.BF16 R28, R160.reuse, R164, R28 ;  /* 0x000000a4a01c723c */ /* 0x042ff0000004181c */
[C---:B------:R-:W-:Y:S01]  /*6790*/  HMMA.16816.F32.BF16 R32, R160.reuse, R166, R32 ;  /* 0x000000a6a020723c */ /* 0x040fe20000041820 */
[----:B------:R-:W1:Y:S02]  /*67a0*/  LDSM.16.M88.4 R164, [R245] ;  /* 0x00000000f5a4783b */ /* 0x000e640000000200 */
[----:B---3--:R-:W-:Y:S11]  /*67b0*/  ISETP.GT.AND P6, PT, R145, R218, PT ;  /* 0x000000da9100720c */ /* 0x008ff60003fc4270 */
[----:B------:R-:W-:Y:S02]  /*67c0*/  @!UPT UIADD3 URZ, URZ, URZ, URZ ;  /* 0x0000003f3f3ff290 */ /* 0x000fe4000fffe03f */
[----:B------:R-:W-:Y:S01]  /*67d0*/  @!P6 SHF.R.S32.HI R0, RZ, 0x1f, R218 ;  /* 0x0000001fff00e819 */ /* 0x000fe200000114da */
[----:B------:R-:W-:Y:S04]  /*67e0*/  @!P6 IMAD.WIDE.U32 R140, R218, c[0x0][0x208], RZ ;  /* 0x00008200da8cea25 */ /* 0x000fe800078e00ff */
[----:B------:R-:W-:Y:S02]  /*67f0*/  @!P6 IMAD R0, R0, c[0x0][0x208], RZ ;  /* 0x000082000000ea24 */ /* 0x000fe400078e02ff */
[----:B-----5:R-:W-:Y:S02]  /*6800*/  @!P6 IMAD.MOV.U32 R3, RZ, RZ, R146 ;  /* 0x000000ffff03e224 */ /* 0x020fe400078e0092 */
[----:B------:R-:W-:Y:S01]  /*6810*/  @!P6 IMAD R0, R218, c[0x0][0x20c], R0 ;  /* 0x00008300da00ea24 */ /* 0x000fe200078e0200 */
[C---:B-1----:R-:W-:Y:S03]  /*6820*/  HMMA.16816.F32.BF16 R36, R160.reuse, R164, R36 ;  /* 0x000000a4a024723c */ /* 0x042fe60000041824 */
[----:B------:R-:W-:Y:S02]  /*6830*/  @!P6 IMAD.IADD R0, R141, 0x1, R0 ;  /* 0x000000018d00e824 */ /* 0x000fe400078e0200 */
[----:B------:R-:W-:Y:S03]  /*6840*/  @!P6 IMAD.WIDE.U32 R2, R140, 0x60, R2 ;  /* 0x000000608c02e825 */ /* 0x000fe600078e0002 */
[C---:B------:R-:W-:Y:S01]  /*6850*/  HMMA.16816.F32.BF16 R40, R160.reuse, R166, R40 ;  /* 0x000000a6a028723c */ /* 0x040fe20000041828 */
[----:B------:R-:W1:Y:S03]  /*6860*/  LDSM.16.M88.4 R164, [R244] ;  /* 0x00000000f4a4783b */ /* 0x000e660000000200 */
[----:B------:R-:W-:Y:S05]  /*6870*/  @!P6 IMAD R0, R0, 0x60, RZ ;  /* 0x000000600000e824 */ /* 0x000fea00078e02ff */
[----:B------:R-:W-:Y:S04]  /*6880*/  @!P6 IADD3 R0, R3, R0, RZ ;  /* 0x000000000300e210 */ /* 0x000fe80007ffe0ff */
[C---:B------:R-:W-:Y:S01]  /*6890*/  @!P6 SHF.L.U64.HI R140, R2.reuse, 0x1, R0 ;  /* 0x00000001028ce819 */ /* 0x040fe20000010200 */
[----:B------:R-:W-:Y:S05]  /*68a0*/  @!P6 IMAD.SHL.U32 R0, R2, 0x2, RZ ;  /* 0x000000020200e824 */ /* 0x000fea00078e00ff */
[C---:B------:R-:W-:Y:S02]  /*68b0*/  @!P6 IADD3 R2, P0, R0.reuse, c[0x0][0x1f8], RZ ;  /* 0x00007e000002ea10 */ /* 0x040fe40007f1e0ff */
[----:B------:R-:W-:Y:S02]  /*68c0*/  @!P6 IADD3 R146, P5, R0, 0x80, RZ ;  /* 0x000000800092e810 */ /* 0x000fe40007fbe0ff */
[----:B------:R-:W-:Y:S02]  /*68d0*/  @!P6 IADD3.X R3, R140, c[0x0][0x1fc], RZ, P0, !PT ;  /* 0x00007f008c03ea10 */ /* 0x000fe400007fe4ff */
[----:B------:R-:W-:Y:S03]  /*68e0*/  @!P6 IADD3 R146, P0, R146, c[0x0][0x1f8], RZ ;  /* 0x00007e009292ea10 */ /* 0x000fe60007f1e0ff */
[----:B------:R-:W-:Y:S01]  /*68f0*/  @!PT LDS RZ, [RZ] ;  /* 0x00000000fffff984 */ /* 0x000fe20000000800 */
[----:B------:R-:W-:Y:S01]  /*6900*/  @!PT LDS RZ, [RZ] ;  /* 0x00000000fffff984 */ /* 0x000fe20000000800 */
[----:B------:R-:W-:Y:S01]  /*6910*/  @!PT LDS RZ, [RZ] ;  /* 0x00000000fffff984 */ /* 0x000fe20000000800 */
[----:B------:R2:W-:Y:S01]  /*6920*/  @!P6 LDGSTS.E.BYPASS.LTC128B.128 [R142+0x100], [R2.64], !P4 ;  /* 0x00100000028eefae */ /* 0x0005e2000e101d46 */
[--C-:B------:R-:W-:Y:S02]  /*6930*/  @!P6 IADD3.X R147, RZ, c[0x0][0x1fc], R140.reuse, P0, P5 ;  /* 0x00007f00ff93ea10 */ /* 0x100fe400007ea48c */
[----:B------:R-:W-:Y:S05]  /*6940*/  @!P6 IADD3 R0, P5, R0, 0x100, RZ ;  /* 0x000001000000e810 */ /* 0x000fea0007fbe0ff */
[----:B------:R3:W-:Y:S01]  /*6950*/  @!P6 LDGSTS.E.BYPASS.LTC128B.128 [R142+0x3100], [R146.64], !P3 ;  /* 0x03100000928eefae */ /* 0x0007e2000d901d46 */
[C---:B-1----:R-:W-:Y:S08]  /*6960*/  HMMA.16816.F32.BF16 R44, R160.reuse, R164, R44 ;  /* 0x000000a4a02c723c */ /* 0x042ff0000004182c */
[----:B------:R-:W-:Y:S04]  /*6970*/  HMMA.16816.F32.BF16 R48, R160, R166, R48 ;  /* 0x000000a6a030723c */ /* 0x000fe80000041830 */
[----:B---3--:R-:W-:Y:S01]  /*6980*/  @!P6 IADD3 R146, P0, R0, c[0x0][0x1f8], RZ ;  /* 0x00007e000092ea10 */ /* 0x008fe20007f1e0ff */
[----:B------:R-:W-:Y:S03]  /*6990*/  @!P6 IMAD.MOV.U32 R0, RZ, RZ, 0x6 ;  /* 0x00000006ff00e424 */ /* 0x000fe600078e00ff */
[----:B------:R-:W-:Y:S04]  /*69a0*/  @!P6 IADD3.X R147, RZ, c[0x0][0x1fc], R140, P0, P5 ;  /* 0x00007f00ff93ea10 */ /* 0x000fe800007ea48c */
[----:B------:R-:W-:Y:S01]  /*69b0*/  @!P6 MOV R140, c[0x0][0x208] ;  /* 0x00008200008cea02 */ /* 0x000fe20000000f00 */
[----:B------:R1:W-:Y:S03]  /*69c0*/  @!P6 LDGSTS.E.BYPASS.LTC128B.128 [R142+0x6100], [R146.64], !P2 ;  /* 0x06100000928eefae */ /* 0x0003e6000d101d46 */
[C---:B------:R-:W-:Y:S02]  /*69d0*/  @!P6 SHF.L.U64.HI R0, R140.reuse, R0, c[0x0][0x20c] ;  /* 0x000083008c00e619 */ /* 0x040fe40000010200 */
[----:B------:R-:W-:Y:S04]  /*69e0*/  @!P6 SHF.L.U32 R140, R140, 0x6, RZ ;  /* 0x000000068c8ce819 */ /* 0x000fe800000006ff */
[----:B--2---:R-:W-:Y:S05]  /*69f0*/  @!P6 IADD3 R2, P0, R2, R140, RZ ;  /* 0x0000008c0202e210 */ /* 0x004fea0007f1e0ff */
[----:B------:R-:W-:Y:S01]  /*6a00*/  @!P6 IMAD.X R3, R3, 0x1, R0, P0 ;  /* 0x000000010303e824 */ /* 0x000fe200000e0600 */
[----:B------:R-:W-:Y:S04]  /*6a10*/  @!P6 IADD3 R140, P0, R140, R2, RZ ;  /* 0x000000028c8ce210 */ /* 0x000fe80007f1e0ff */
[----:B------:R2:W-:Y:S01]  /*6a20*/  @!P6 LDGSTS.E.BYPASS.LTC128B.128 [R142+0x1100], [R2.64], !P4 ;  /* 0x01100000028eefae */ /* 0x0005e2000e101d46 */
[----:B------:R-:W-:Y:S07]  /*6a30*/  @!P6 IADD3.X R141, R0, R3, RZ, P0, !PT ;  /* 0x00000003008de210 */ /* 0x000fee00007fe4ff */
[----:B------:R2:W-:Y:S08]  /*6a40*/  @!P6 LDGSTS.E.BYPASS.LTC128B.128 [R142+0x4100], [R2.64+0x80], !P3 ;  /* 0x04100080028eefae */ /* 0x0005f0000d901d46 */
[----:B------:R2:W-:Y:S08]  /*6a50*/  @!P6 LDGSTS.E.BYPASS.LTC128B.128 [R142+0x7100], [R2.64+0x100], !P2 ;  /* 0x07100100028eefae */ /* 0x0005f0000d101d46 */
[----:B------:R3:W-:Y:S08]  /*6a60*/  @!P6 LDGSTS.E.BYPASS.LTC128B.128 [R142+0x2100], [R140.64], !P4 ;  /* 0x021000008c8eefae */ /* 0x0007f0000e101d46 */
[----:B------:R3:W-:Y:S08]  /*6a70*/  @!P6 LDGSTS.E.BYPASS.LTC128B.128 [R142+0x5100], [R140.64+0x80], !P3 ;  /* 0x051000808c8eefae */ /* 0x0007f0000d901d46 */
[----:B------:R3:W-:Y:S01]  /*6a80*/  @!P6 LDGSTS.E.BYPASS.LTC128B.128 [R142+0x8100], [R140.64+0x100], !P2 ;  /* 0x081001008c8eefae */ /* 0x0007e2000d101d46 */
[----:B--2---:R-:W-:Y:S07]  /*6a90*/  IMAD R3, R218, -0x60, RZ ;  /* 0xffffffa0da037824 */ /* 0x004fee00078e02ff */
[----:B------:R-:W2:Y:S01]  /*6aa0*/  LDSM.16.M88.4 R164, [R229] ;  /* 0x00000000e5a4783b */ /* 0x000ea20000000200 */
[----:B------:R-:W-:Y:S04]  /*6ab0*/  IADD3 R3, -R208, 0x1, R3 ;  /* 0x00000001d0037810 */ /* 0x000fe80007ffe103 */
[----:B------:R-:W-:Y:S03]  /*6ac0*/  IADD3 R3, R3, c[0x0][0x1d0], RZ ;  /* 0x0000740003037a10 */ /* 0x000fe60007ffe0ff */
[----:B------:R-:W0:Y:S01]  /*6ad0*/  LDGDEPBAR ;  /* 0x00000000000079af */ /* 0x000e220000000000 */
[----:B------:R-:W-:Y:S07]  /*6ae0*/  IADD3 R3, R3, -c[0x0][0x168], RZ ;  /* 0x80005a0003037a10 */ /* 0x000fee0007ffe0ff */
[----:B------:R4:W5:Y:S04]  /*6af0*/  LDL R2, [R1+0x24] ;  /* 0x0000240001027983 */ /* 0x0009680000100800 */
[----:B------:R-:W3:Y:S01]  /*6b00*/  LDL.LU R208, [R1+0xc] ;  /* 0x00000c0001d07983 */ /* 0x000ee20000300800 */
[C---:B--2---:R-:W-:Y:S08]  /*6b10*/  HMMA.16816.F32.BF16 R4, R168.reuse, R164, R4 ;  /* 0x000000a4a804723c */ /* 0x044ff00000041804 */
[C---:B------:R-:W-:Y:S01]  /*6b20*/  HMMA.16816.F32.BF16 R8, R168.reuse, R166, R8 ;  /* 0x000000a6a808723c */ /* 0x040fe20000041808 */
[----:B------:R-:W2:Y:S07]  /*6b30*/  LDSM.16.M88.4 R164, [R229+0x800] ;  /* 0x00080000e5a4783b */ /* 0x000eae0000000200 */
        /* <DEDUP_REMOVED lines=13> */
[----:B------:R-:W-:Y:S01]  /*6c10*/  HMMA.16816.F32.BF16 R48, R168, R166, R48 ;  /* 0x000000a6a830723c */ /* 0x000fe20000041830 */
[----:B------:R-:W2:Y:S03]  /*6c20*/  LDSM.16.M88.4 R164, [R226] ;  /* 0x00000000e2a4783b */ /* 0x000ea60000000200 */
[----:B-----5:R-:W-:Y:S05]  /*6c30*/  @P1 IMAD.MOV.U32 R2, RZ, RZ, R209 ;  /* 0x000000ffff021224 */ /* 0x020fea00078e00d1 */
[----:B------:R-:W5:Y:S01]  /*6c40*/  SHFL.IDX PT, R0, R2, RZ, 0x1c1f ;  /* 0x001c1fff02007589 */ /* 0x000f6200000e0000 */
[C---:B--2---:R-:W-:Y:S08]  /*6c50*/  HMMA.16816.F32.BF16 R4, R172.reuse, R164, R4 ;  /* 0x000000a4ac04723c */ /* 0x044ff00000041804 */
[C---:B------:R-:W-:Y:S01]  /*6c60*/  HMMA.16816.F32.BF16 R8, R172.reuse, R166, R8 ;  /* 0x000000a6ac08723c */ /* 0x040fe20000041808 */
[----:B------:R-:W2:Y:S03]  /*6c70*/  LDSM.16.M88.4 R164, [R226+0x800] ;  /* 0x00080000e2a4783b */ /* 0x000ea60000000200 */
[----:B-----5:R-:W-:Y:S04]  /*6c80*/  IADD3 R0, R3, R0, RZ ;  /* 0x0000000003007210 */ /* 0x020fe80007ffe0ff */
[C---:B------:R-:W-:Y:S02]  /*6c90*/  ISETP.GT.AND P5, PT, R0.reuse, 0x1, PT ;  /* 0x000000010000780c */ /* 0x040fe40003fa4270 */
[C---:B------:R-:W-:Y:S02]  /*6ca0*/  ISETP.GT.AND P0, PT, R0.reuse, 0x8, PT ;  /* 0x000000080000780c */ /* 0x040fe40003f04270 */
[----:B------:R-:W-:Y:S01]  /*6cb0*/  ISETP.GT.AND P6, PT, R0, RZ, PT ;  /* 0x000000ff0000720c */ /* 0x000fe20003fc4270 */
        /* <DEDUP_REMOVED lines=32> */
[----:B------:R-:W2:Y:S07]  /*6ec0*/  LDSM.16.M88.4 R164, [R243] ;  /* 0x00000000f3a4783b */ /* 0x000eae0000000200 */
[C---:B--2---:R-:W-:Y:S08]  /*6ed0*/  HMMA.16816.F32.BF16 R4, R180.reuse, R164, R4 ;  /* 0x000000a4b404723c */ /* 0x044ff00000041804 */
[C---:B------:R-:W-:Y:S01]  /*6ee0*/  HMMA.16816.F32.BF16 R8, R180.reuse, R166, R8 ;  /* 0x000000a6b408723c */ /* 0x040fe20000041808 */
        /* <DEDUP_REMOVED lines=108> */
[----:B------:R-:W2:Y:S11]  /*75b0*/  LDSM.16.M88.4 R164, [R226+0x6800] ;  /* 0x00680000e2a4783b */ /* 0x000eb60000000200 */
[----:B------:R-:W-:Y:S04]  /*75c0*/  @!UPT UIADD3 URZ, URZ, URZ, URZ ;  /* 0x0000003f3f3ff290 */ /* 0x000fe8000fffe03f */
[----:B------:R-:W-:Y:S02]  /*75d0*/  FSEL R4, R4, -INF , P6 ;  /* 0xff80000004047808 */ /* 0x000fe40003000000 */
[C---:B------:R-:W-:Y:S01]  /*75e0*/  ISETP.GT.AND P6, PT, R0.reuse, 0x9, PT ;  /* 0x000000090000780c */ /* 0x040fe20003fc4270 */
        /* <DEDUP_REMOVED lines=11> */
[----:B------:R-:W2:Y:S01]  /*76a0*/  LDSM.16.M88.4 R164, [R226+0x8800] ;  /* 0x00880000e2a4783b */ /* 0x000ea20000000200 */
[----:B------:R-:W-:Y:S07]  /*76b0*/  DEPBAR.LE SB0, 0x0 ;  /* 0x000080000000791a */ /* 0x000fee0000000000 */
[----:B------:R-:W-:Y:S01]  /*76c0*/  BAR.SYNC.DEFER_BLOCKING 0x0 ;  /* 0x0000000000007b1d */ /* 0x000fe20000010000 */
[C---:B--2---:R-:W-:Y:S07]  /*76d0*/  HMMA.16816.F32.BF16 R44, R204.reuse, R164, R44 ;  /* 0x000000a4cc2c723c */ /* 0x044fee000004182c */
[----:B------:R-:W-:Y:S01]  /*76e0*/  FSEL R165, R5, -INF , P5 ;  /* 0xff80000005a57808 */ /* 0x000fe20002800000 */
[----:B------:R-:W-:Y:S01]  /*76f0*/  HMMA.16816.F32.BF16 R48, R204, R166, R48 ;  /* 0x000000a6cc30723c */ /* 0x000fe20000041830 */
[----:B------:R2:W5:Y:S02]  /*7700*/  SHFL.IDX PT, R5, R2, 0x1, 0x1c1f ;  /* 0x003c1f0002057f89 */ /* 0x00056400000e0000 */
[----:B------:R-:W-:Y:S04]  /*7710*/  ISETP.GT.AND P5, PT, R0, 0x10, PT ;  /* 0x000000100000780c */ /* 0x000fe80003fa4270 */
[----:B------:R-:W-:Y:S02]  /*7720*/  FSEL R166, R8, -INF , P0 ;  /* 0xff80000008a67808 */ /* 0x000fe40000000000 */
[C---:B------:R-:W-:Y:S03]  /*7730*/  ISETP.GT.AND P0, PT, R0.reuse, 0x11, PT ;  /* 0x000000110000780c */ /* 0x040fe60003f04270 */
[----:B------:R-:W-:Y:S02]  /*7740*/  FSEL R167, R9, -INF , P6 ;  /* 0xff80000009a77808 */ /* 0x000fe40003000000 */
[----:B------:R-:W-:Y:S02]  /*7750*/  ISETP.GT.AND P6, PT, R0, 0x18, PT ;  /* 0x000000180000780c */ /* 0x000fe40003fc4270 */
[----:B------:R-:W-:Y:S01]  /*7760*/  FSEL R213, R12, -INF , P5 ;  /* 0xff8000000cd57808 */ /* 0x000fe20002800000 */
[----:B------:R-:W-:Y:S01]  /*7770*/  IMAD.MOV.U32 R12, RZ, RZ, R145 ;  /* 0x000000ffff0c7224 */ /* 0x000fe200078e0091 */
[C---:B------:R-:W-:Y:S02]  /*7780*/  ISETP.GT.AND P5, PT, R0.reuse, 0x19, PT ;  /* 0x000000190000780c */ /* 0x040fe40003fa4270 */
[----:B------:R-:W-:Y:S02]  /*7790*/  FSEL R214, R13, -INF , P0 ;  /* 0xff8000000dd67808 */ /* 0x000fe40000000000 */
[----:B------:R-:W-:Y:S02]  /*77a0*/  ISETP.GT.AND P0, PT, R0, 0x20, PT ;  /* 0x000000200000780c */ /* 0x000fe40003f04270 */
[----:B------:R-:W-:Y:S02]  /*77b0*/  FSEL R215, R16, -INF , P6 ;  /* 0xff80000010d77808 */ /* 0x000fe40003000000 */
[----:B------:R-:W-:Y:S02]  /*77c0*/  FSEL R216, R17, -INF , P5 ;  /* 0xff80000011d87808 */ /* 0x000fe40002800000 */
[----:B------:R-:W-:Y:S02]  /*77d0*/  ISETP.GT.AND P6, PT, R0, 0x21, PT ;  /* 0x000000210000780c */ /* 0x000fe40003fc4270 */
[----:B------:R-:W-:Y:S02]  /*77e0*/  FSEL R222, R20, -INF , P0 ;  /* 0xff80000014de7808 */ /* 0x000fe40000000000 */
[C---:B------:R-:W-:Y:S02]  /*77f0*/  ISETP.GT.AND P0, PT, R0.reuse, 0x29, PT ;  /* 0x000000290000780c */ /* 0x040fe40003f04270 */
[----:B------:R-:W-:Y:S02]  /*7800*/  ISETP.GT.AND P5, PT, R0, 0x28, PT ;  /* 0x000000280000780c */ /* 0x000fe40003fa4270 */
[----:B------:R-:W-:Y:S02]  /*7810*/  FSEL R223, R21, -INF , P6 ;  /* 0xff80000015df7808 */ /* 0x000fe40003000000 */
[----:B------:R-:W-:Y:S02]  /*7820*/  FSEL R8, R25, -INF , P0 ;  /* 0xff80000019087808 */ /* 0x000fe40000000000 */
[----:B------:R-:W-:Y:S02]  /*7830*/  FSEL R9, R24, -INF , P5 ;  /* 0xff80000018097808 */ /* 0x000fe40002800000 */
[C---:B------:R-:W-:Y:S02]  /*7840*/  ISETP.GT.AND P6, PT, R0.reuse, 0x30, PT ;  /* 0x000000300000780c */ /* 0x040fe40003fc4270 */
        /* <DEDUP_REMOVED lines=20> */
[----:B------:R-:W-:Y:S02]  /*7990*/  FMNMX.FTZ R0, R4, R143, !PT ;  /* 0x0000008f04007209 */ /* 0x000fe40007810000 */
[----:B------:R-:W-:Y:S02]  /*79a0*/  FSEL R45, R45, -INF , P6 ;  /* 0xff8000002d2d7808 */ /* 0x000fe40003000000 */
[----:B------:R-:W-:Y:S02]  /*79b0*/  FMNMX.FTZ R0, R165, R0, !PT ;  /* 0x00000000a5007209 */ /* 0x000fe40007810000 */
[----:B------:R-:W-:Y:S02]  /*79c0*/  FSEL R48, R48, -INF , P5 ;  /* 0xff80000030307808 */ /* 0x000fe40002800000 */
[----:B------:R-:W-:Y:S02]  /*79d0*/  FMNMX.FTZ R0, R166, R0, !PT ;  /* 0x00000000a6007209 */ /* 0x000fe40007810000 */
[----:B------:R-:W-:Y:S02]  /*79e0*/  FSEL R49, R49, -INF , P0 ;  /* 0xff80000031317808 */ /* 0x000fe40000000000 */
[----:B------:R-:W-:Y:S02]  /*79f0*/  FMNMX.FTZ R0, R167, R0, !PT ;  /* 0x00000000a7007209 */ /* 0x000fe40007810000 */
[----:B------:R-:W-:Y:S02]  /*7a00*/  MOV R17, R142 ;  /* 0x0000008e00117202 */ /* 0x000fe40000000f00 */
[----:B------:R-:W-:Y:S04]  /*7a10*/  FMNMX.FTZ R0, R213, R0, !PT ;  /* 0x00000000d5007209 */ /* 0x000fe80007810000 */
        /* <DEDUP_REMOVED lines=13> */
[----:B--2---:R-:W-:Y:S01]  /*7af0*/  FMNMX.FTZ R2, R40, R0, !PT ;  /* 0x0000000028027209 */ /* 0x004fe20007810000 */
[----:B-----5:R-:W-:Y:S03]  /*7b00*/  IMAD.IADD R0, R3, 0x1, R5 ;  /* 0x0000000103007824 */ /* 0x020fe600078e0205 */
[----:B------:R-:W-:Y:S02]  /*7b10*/  FMNMX.FTZ R2, R41, R2, !PT ;  /* 0x0000000229027209 */ /* 0x000fe40007810000 */
[----:B------:R-:W-:Y:S02]  /*7b20*/  ISETP.GT.AND P5, PT, R0, RZ, PT ;  /* 0x000000ff0000720c */ /* 0x000fe40003fa4270 */
[----:B------:R-:W-:Y:S02]  /*7b30*/  FMNMX.FTZ R2, R44, R2, !PT ;  /* 0x000000022c027209 */ /* 0x000fe40007810000 */
[----:B------:R-:W-:Y:S02]  /*7b40*/  ISETP.GT.AND P0, PT, R0, 0x1, PT ;  /* 0x000000010000780c */ /* 0x000fe40003f04270 */
[----:B------:R-:W-:Y:S02]  /*7b50*/  FMNMX.FTZ R2, R45, R2, !PT ;  /* 0x000000022d027209 */ /* 0x000fe40007810000 */
[----:B------:R-:W-:Y:S02]  /*7b60*/  FSEL R6, R6, -INF , P5 ;  /* 0xff80000006067808 */ /* 0x000fe40002800000 */
[----:B------:R-:W-:Y:S02]  /*7b70*/  FMNMX.FTZ R2, R48, R2, !PT ;  /* 0x0000000230027209 */ /* 0x000fe40007810000 */
[----:B-1----:R-:W-:Y:S02]  /*7b80*/  FSEL R146, R7, -INF , P0 ;  /* 0xff80000007927808 */ /* 0x002fe40000000000 */
[----:B------:R-:W-:Y:S02]  /*7b90*/  FMNMX.FTZ R2, R49, R2, !PT ;  /* 0x0000000231027209 */ /* 0x000fe40007810000 */
[C---:B------:R-:W-:Y:S02]  /*7ba0*/  ISETP.GT.AND P5, PT, R0.reuse, 0x8, PT ;  /* 0x000000080000780c */ /* 0x040fe40003fa4270 */
[----:B------:R-:W-:Y:S01]  /*7bb0*/  ISETP.GT.AND P0, PT, R0, 0x9, PT ;  /* 0x000000090000780c */ /* 0x000fe20003f04270 */
[----:B------:R-:W1:Y:S01]  /*7bc0*/  SHFL.BFLY PT, R3, R2, 0x2, 0x1f ;  /* 0x0c401f0002037f89 */ /* 0x000e6200000e0000 */
[----:B------:R-:W-:Y:S02]  /*7bd0*/  FSEL R147, R10, -INF , P5 ;  /* 0xff8000000a937808 */ /* 0x000fe40002800000 */
[----:B------:R-:W-:Y:S01]  /*7be0*/  FSEL R164, R11, -INF , P0 ;  /* 0xff8000000ba47808 */ /* 0x000fe20000000000 */
[----:B------:R-:W-:Y:S01]  /*7bf0*/  IMAD.MOV.U32 R11, RZ, RZ, R49 ;  /* 0x000000ffff0b7224 */ /* 0x000fe200078e0031 */
[C---:B------:R-:W-:Y:S02]  /*7c00*/  ISETP.GT.AND P5, PT, R0.reuse, 0x10, PT ;  /* 0x000000100000780c */ /* 0x040fe40003fa4270 */
[----:B------:R-:W-:Y:S02]  /*7c10*/  ISETP.GT.AND P0, PT, R0, 0x11, PT ;  /* 0x000000110000780c */ /* 0x000fe40003f04270 */
[----:B------:R-:W-:Y:S01]  /*7c20*/  FSEL R210, R14, -INF , P5 ;  /* 0xff8000000ed27808 */ /* 0x000fe20002800000 */
[----:B------:R-:W-:Y:S01]  /*7c30*/  IMAD.MOV.U32 R14, RZ, RZ, R9 ;  /* 0x000000ffff0e7224 */ /* 0x000fe200078e0009 */
[----:B------:R-:W-:Y:S02]  /*7c40*/  FSEL R209, R15, -INF , P0 ;  /* 0xff8000000fd17808 */ /* 0x000fe40000000000 */
[C---:B------:R-:W-:Y:S02]  /*7c50*/  ISETP.GT.AND P5, PT, R0.reuse, 0x18, PT ;  /* 0x000000180000780c */ /* 0x040fe40003fa4270 */
[----:B------:R-:W-:Y:S02]  /*7c60*/  ISETP.GT.AND P0, PT, R0, 0x19, PT ;  /* 0x000000190000780c */ /* 0x000fe40003f04270 */
[----:B------:R-:W-:Y:S02]  /*7c70*/  FSEL R211, R18, -INF , P5 ;  /* 0xff80000012d37808 */ /* 0x000fe40002800000 */
[----:B------:R-:W-:Y:S01]  /*7c80*/  FSEL R212, R19, -INF , P0 ;  /* 0xff80000013d47808 */ /* 0x000fe20000000000 */
[----:B------:R-:W-:Y:S01]  /*7c90*/  IMAD.MOV.U32 R19, RZ, RZ, R32 ;  /* 0x000000ffff137224 */ /* 0x000fe200078e0020 */
[C---:B------:R-:W-:Y:S02]  /*7ca0*/  ISETP.GT.AND P5, PT, R0.reuse, 0x20, PT ;  /* 0x000000200000780c */ /* 0x040fe40003fa4270 */
[----:B------:R-:W-:Y:S02]  /*7cb0*/  ISETP.GT.AND P0, PT, R0, 0x21, PT ;  /* 0x000000210000780c */ /* 0x000fe40003f04270 */
[----:B-1----:R-:W-:Y:S02]  /*7cc0*/  FMNMX.FTZ R2, R2, R3, !PT ;  /* 0x0000000302027209 */ /* 0x002fe40007810000 */
[----:B------:R-:W-:Y:S02]  /*7cd0*/  FMNMX.FTZ R3, R6, R144, !PT ;  /* 0x0000009006037209 */ /* 0x000fe40007810000 */
[----:B------:R-:W-:Y:S01]  /*7ce0*/  FSEL R219, R22, -INF , P5 ;  /* 0xff80000016db7808 */ /* 0x000fe20002800000 */
[----:B---3--:R-:W1:Y:S01]  /*7cf0*/  SHFL.BFLY PT, R141, R2, 0x1, 0x1f ;  /* 0x0c201f00028d7f89 */ /* 0x008e6200000e0000 */
[----:B------:R-:W-:Y:S02]  /*7d00*/  FMNMX.FTZ R3, R146, R3, !PT ;  /* 0x0000000392037209 */ /* 0x000fe40007810000 */
[----:B------:R-:W-:Y:S02]  /*7d10*/  FSEL R217, R23, -INF , P0 ;  /* 0xff80000017d97808 */ /* 0x000fe40000000000 */
[----:B------:R-:W-:Y:S02]  /*7d20*/  FMNMX.FTZ R3, R147, R3, !PT ;  /* 0x0000000393037209 */ /* 0x000fe40007810000 */
[----:B------:R-:W-:Y:S02]  /*7d30*/  ISETP.GT.AND P5, PT, R0, 0x28, PT ;  /* 0x000000280000780c */ /* 0x000fe40003fa4270 */
[----:B------:R-:W-:Y:S02]  /*7d40*/  FMNMX.FTZ R3, R164, R3, !PT ;  /* 0x00000003a4037209 */ /* 0x000fe40007810000 */
[----:B------:R-:W-:Y:S01]  /*7d50*/  FSEL R220, R26, -INF , P5 ;  /* 0xff8000001adc7808 */ /* 0x000fe20002800000 */
[----:B------:R-:W-:Y:S01]  /*7d60*/  IMAD.MOV.U32 R26, RZ, RZ, R45 ;  /* 0x000000ffff1a7224 */ /* 0x000fe200078e002d */
[----:B------:R-:W-:Y:S02]  /*7d70*/  FMNMX.FTZ R3, R210, R3, !PT ;  /* 0x00000003d2037209 */ /* 0x000fe40007810000 */
[C---:B------:R-:W-:Y:S02]  /*7d80*/  ISETP.GT.AND P0, PT, R0.reuse, 0x29, PT ;  /* 0x000000290000780c */ /* 0x040fe40003f04270 */
[----:B------:R-:W-:Y:S02]  /*7d90*/  FMNMX.FTZ R3, R209, R3, !PT ;  /* 0x00000003d1037209 */ /* 0x000fe40007810000 */
[----:B------:R-:W-:Y:S02]  /*7da0*/  FSEL R221, R27, -INF , P0 ;  /* 0xff8000001bdd7808 */ /* 0x000fe40000000000 */
[----:B------:R-:W-:Y:S02]  /*7db0*/  FMNMX.FTZ R3, R211, R3, !PT ;  /* 0x00000003d3037209 */ /* 0x000fe40007810000 */
[----:B------:R-:W-:Y:S02]  /*7dc0*/  ISETP.GT.AND P5, PT, R0, 0x30, PT ;  /* 0x000000300000780c */ /* 0x000fe40003fa4270 */
[----:B------:R-:W-:Y:S02]  /*7dd0*/  FMNMX.FTZ R3, R212, R3, !PT ;  /* 0x00000003d4037209 */ /* 0x000fe40007810000 */
[----:B------:R-:W-:Y:S02]  /*7de0*/  ISETP.GT.AND P0, PT, R0, 0x31, PT ;  /* 0x000000310000780c */ /* 0x000fe40003f04270 */
[----:B------:R-:W-:Y:S02]  /*7df0*/  FMNMX.FTZ R3, R219, R3, !PT ;  /* 0x00000003db037209 */ /* 0x000fe40007810000 */
[----:B------:R-:W-:Y:S01]  /*7e00*/  FSEL R10, R30, -INF , P5 ;  /* 0xff8000001e0a7808 */ /* 0x000fe20002800000 */
[----:B------:R-:W-:Y:S01]  /*7e10*/  IMAD.MOV.U32 R30, RZ, RZ, R41 ;  /* 0x000000ffff1e7224 */ /* 0x000fe200078e0029 */
[----:B------:R-:W-:Y:S02]  /*7e20*/  FMNMX.FTZ R3, R217, R3, !PT ;  /* 0x00000003d9037209 */ /* 0x000fe40007810000 */
[----:B------:R-:W-:Y:S02]  /*7e30*/  FSEL R13, R31, -INF , P0 ;  /* 0xff8000001f0d7808 */ /* 0x000fe40000000000 */
[----:B------:R-:W-:Y:S02]  /*7e40*/  FMNMX.FTZ R3, R220, R3, !PT ;  /* 0x00000003dc037209 */ /* 0x000fe40007810000 */
[----:B------:R-:W-:Y:S02]  /*7e50*/  ISETP.GT.AND P5, PT, R0, 0x38, PT ;  /* 0x000000380000780c */ /* 0x000fe40003fa4270 */
        /* <DEDUP_REMOVED lines=9> */
[----:B------:R-:W-:Y:S02]  /*7ef0*/  ISETP.GT.AND P6, PT, R0, 0x41, PT ;  /* 0x000000410000780c */ /* 0x000fe40003fc4270 */
[----:B------:R-:W-:Y:S02]  /*7f00*/  FSEL R16, R38, -INF , P0 ;  /* 0xff80000026107808 */ /* 0x000fe40000000000 */
[----:B------:R-:W-:Y:S02]  /*7f10*/  FMNMX.FTZ R3, R7, R3, !PT ;  /* 0x0000000307037209 */ /* 0x000fe40007810000 */
[----:B------:R-:W-:Y:S02]  /*7f20*/  FSEL R39, R39, -INF , P6 ;  /* 0xff80000027277808 */ /* 0x000fe40003000000 */
[----:B------:R-:W-:Y:S02]  /*7f30*/  ISETP.GT.AND P0, PT, R0, 0x49, PT ;  /* 0x000000490000780c */ /* 0x000fe40003f04270 */
[----:B------:R-:W-:Y:S02]  /*7f40*/  FMNMX.FTZ R3, R16, R3, !PT ;  /* 0x0000000310037209 */ /* 0x000fe40007810000 */
[----:B------:R-:W-:Y:S02]  /*7f50*/  ISETP.GT.AND P5, PT, R0, 0x48, PT ;  /* 0x000000480000780c */ /* 0x000fe40003fa4270 */
[----:B------:R-:W-:Y:S02]  /*7f60*/  FSEL R43, R43, -INF , P0 ;  /* 0xff8000002b2b7808 */ /* 0x000fe40000000000 */
[----:B------:R-:W-:Y:S02]  /*7f70*/  FSEL R42, R42, -INF , P5 ;  /* 0xff8000002a2a7808 */ /* 0x000fe40002800000 */
[C---:B------:R-:W-:Y:S02]  /*7f80*/  ISETP.GT.AND P0, PT, R0.reuse, 0x50, PT ;  /* 0x000000500000780c */ /* 0x040fe40003f04270 */
[----:B------:R-:W-:Y:S02]  /*7f90*/  FMNMX.FTZ R3, R39, R3, !PT ;  /* 0x0000000327037209 */ /* 0x000fe40007810000 */
[----:B------:R-:W-:Y:S02]  /*7fa0*/  ISETP.GT.AND P6, PT, R0, 0x51, PT ;  /* 0x000000510000780c */ /* 0x000fe40003fc4270 */
[----:B------:R-:W-:Y:S02]  /*7fb0*/  FSEL R46, R46, -INF , P0 ;  /* 0xff8000002e2e7808 */ /* 0x000fe40000000000 */
[C---:B------:R-:W-:Y:S02]  /*7fc0*/  ISETP.GT.AND P5, PT, R0.reuse, 0x58, PT ;  /* 0x000000580000780c */ /* 0x040fe40003fa4270 */
[----:B------:R-:W-:Y:S02]  /*7fd0*/  ISETP.GT.AND P0, PT, R0, 0x59, PT ;  /* 0x000000590000780c */ /* 0x000fe40003f04270 */
[----:B------:R-:W-:Y:S02]  /*7fe0*/  FMNMX.FTZ R0, R42, R3, !PT ;  /* 0x000000032a007209 */ /* 0x000fe40007810000 */
[----:B------:R-:W-:Y:S02]  /*7ff0*/  FSEL R47, R47, -INF , P6 ;  /* 0xff8000002f2f7808 */ /* 0x000fe40003000000 */
[----:B------:R-:W-:Y:S02]  /*8000*/  FMNMX.FTZ R0, R43, R0, !PT ;  /* 0x000000002b007209 */ /* 0x000fe40007810000 */
[----:B------:R-:W-:Y:S02]  /*8010*/  FSEL R50, R50, -INF , P5 ;  /* 0xff80000032327808 */ /* 0x000fe40002800000 */
[----:B------:R-:W-:Y:S02]  /*8020*/  FMNMX.FTZ R0, R46, R0, !PT ;  /* 0x000000002e007209 */ /* 0x000fe40007810000 */
[----:B------:R-:W-:Y:S01]  /*8030*/  FSEL R142, R51, -INF , P0 ;  /* 0xff800000338e7808 */ /* 0x000fe20000000000 */
[----:B------:R-:W-:Y:S01]  /*8040*/  IMAD.MOV.U32 R51, RZ, RZ, R16 ;  /* 0x000000ffff337224 */ /* 0x000fe200078e0010 */
[----:B------:R-:W-:Y:S02]  /*8050*/  FMNMX.FTZ R0, R47, R0, !PT ;  /* 0x000000002f007209 */ /* 0x000fe40007810000 */
[----:B-1----:R-:W-:Y:S02]  /*8060*/  FMNMX.FTZ R141, R2, R141, !PT ;  /* 0x0000008d028d7209 */ /* 0x002fe40007810000 */
[----:B------:R-:W-:Y:S02]  /*8070*/  FMNMX.FTZ R0, R50, R0, !PT ;  /* 0x0000000032007209 */ /* 0x000fe40007810000 */
[C---:B------:R-:W-:Y:S02]  /*8080*/  FSETP.NEU.FTZ.AND P0, PT, R141.reuse, -INF , PT ;  /* 0xff8000008d00780b */ /* 0x040fe40003f1d000 */
[----:B------:R-:W-:Y:S02]  /*8090*/  FMNMX.FTZ R0, R142, R0, !PT ;  /* 0x000000008e007209 */ /* 0x000fe40007810000 */
[----:B------:R-:W-:Y:S02]  /*80a0*/  FSEL R3, R141, RZ, P0 ;  /* 0x000000ff8d037208 */ /* 0x000fe40000000000 */
[----:B------:R-:W-:Y:S01]  /*80b0*/  MOV R15, R8 ;  /* 0x00000008000f7202 */ /* 0x000fe20000000f00 */
[----:B------:R-:W1:Y:S01]  /*80c0*/  SHFL.BFLY PT, R2, R0, 0x2, 0x1f ;  /* 0x0c401f0000027f89 */ /* 0x000e6200000e0000 */
[----:B------:R-:W-:Y:S02]  /*80d0*/  MOV R18, R33 ;  /* 0x0000002100127202 */ /* 0x000fe40000000f00 */
[----:B------:R-:W-:Y:S02]  /*80e0*/  MOV R22, R17 ;  /* 0x0000001100167202 */ /* 0x000fe40000000f00 */
[----:B------:R-:W-:Y:S02]  /*80f0*/  MOV R23, R48 ;  /* 0x0000003000177202 */ /* 0x000fe40000000f00 */
[----:B------:R-:W-:Y:S02]  /*8100*/  MOV R27, R44 ;  /* 0x0000002c001b7202 */ /* 0x000fe40000000f00 */
[----:B------:R-:W-:Y:S02]  /*8110*/  MOV R31, R40 ;  /* 0x00000028001f7202 */ /* 0x000fe40000000f00 */
[----:B------:R-:W-:Y:S02]  /*8120*/  MOV R38, R36 ;  /* 0x0000002400267202 */ /* 0x000fe40000000f00 */
[----:B-1----:R-:W-:Y:S01]  /*8130*/  FMNMX.FTZ R0, R0, R2, !PT ;  /* 0x0000000200007209 */ /* 0x002fe20007810000 */
[----:B------:R-:W-:Y:S02]  /*8140*/  FADD.FTZ R2, -R3, R143 ;  /* 0x0000008f03027221 */ /* 0x000fe40000010100 */
[----:B------:R-:W-:Y:S02]  /*8150*/  FMUL.FTZ R143, R141, c[0x0][0x2d0] ;  /* 0x0000b4008d8f7a20 */ /* 0x000fe40000410000 */
[----:B------:R-:W1:Y:S03]  /*8160*/  SHFL.BFLY PT, R3, R0, 0x1, 0x1f ;  /* 0x0c201f0000037f89 */ /* 0x000e6600000e0000 */
[----:B------:R-:W-:Y:S05]  /*8170*/  FSEL R143, R143, RZ, P0 ;  /* 0x000000ff8f8f7208 */ /* 0x000fea0000000000 */
[----:B------:R-:W-:Y:S04]  /*8180*/  FFMA.FTZ R4, R4, c[0x0][0x2d0], -R143 ;  /* 0x0000b40004047a23 */ /* 0x000fe8000001088f */
[----:B------:R-:W-:Y:S01]  /*8190*/  MUFU.EX2 R145, R4 ;  /* 0x0000000400917308 */ /* 0x000fe20000000800 */
[----:B-1----:R-:W-:Y:S01]  /*81a0*/  FMNMX.FTZ R140, R0, R3, !PT ;  /* 0x00000003008c7209 */ /* 0x002fe20007810000 */
[----:B------:R-:W-:Y:S03]  /*81b0*/  FMUL.FTZ R0, R2, c[0x0][0x2d0] ;  /* 0x0000b40002007a20 */ /* 0x000fe60000410000 */
[C---:B------:R-:W-:Y:S05]  /*81c0*/  FSETP.NEU.FTZ.AND P0, PT, R140.reuse, -INF , PT ;  /* 0xff8000008c00780b */ /* 0x040fea0003f1d000 */
[----:B------:R1:W2:Y:S01]  /*81d0*/  MUFU.EX2 R2, R0 ;  /* 0x0000000000027308 */ /* 0x0002a20000000800 */
[----:B------:R-:W-:Y:S05]  /*81e0*/  FSEL R3, R140, RZ, P0 ;  /* 0x000000ff8c037208 */ /* 0x000fea0000000000 */
[----:B-1----:R-:W-:Y:S02]  /*81f0*/  FADD.FTZ R0, -R3, R144 ;  /* 0x0000009003007221 */ /* 0x002fe40000010100 */
[----:B--2---:R-:W-:Y:S02]  /*8200*/  FMUL.FTZ R8, R2, R152 ;  /* 0x0000009802087220 */ /* 0x004fe40000410000 */
[----:B------:R-:W-:Y:S01]  /*8210*/  FMUL.FTZ R0, R0, c[0x0][0x2d0] ;  /* 0x0000b40000007a20 */ /* 0x000fe20000410000 */
[----:B------:R-:W2:Y:S01]  /*8220*/  LDL.LU R152, [R1+0x10] ;  /* 0x0000100001987983 */ /* 0x000ea20000300800 */
[C---:B------:R-:W-:Y:S01]  /*8230*/  FMUL.FTZ R4, R2.reuse, R148 ;  /* 0x0000009402047220 */ /* 0x040fe20000410000 */
[----:B------:R-:W-:Y:S01]  /*8240*/  MOV R148, R13 ;  /* 0x0000000d00947202 */ /* 0x000fe20000000f00 */
[C---:B------:R-:W-:Y:S02]  /*8250*/  FMUL.FTZ R13, R2.reuse, R101 ;  /* 0x00000065020d7220 */ /* 0x040fe40000410000 */
[----:B------:R-:W1:Y:S01]  /*8260*/  MUFU.EX2 R0, R0 ;  /* 0x0000000000007308 */ /* 0x000e620000000800 */
[C---:B------:R-:W-:Y:S02]  /*8270*/  FMUL.FTZ R9, R2.reuse, R153 ;  /* 0x0000009902097220 */ /* 0x040fe40000410000 */
[----:B------:R-:W-:Y:S02]  /*8280*/  IMAD.MOV.U32 R153, RZ, RZ, R12 ;  /* 0x000000ffff997224 */ /* 0x000fe400078e000c */
[C---:B------:R-:W-:Y:S02]  /*8290*/  FMUL.FTZ R12, R2.reuse, R100 ;  /* 0x00000064020c7220 */ /* 0x040fe40000410000 */
[----:B------:R-:W-:Y:S01]  /*82a0*/  FMUL.FTZ R25, R2, R113 ;  /* 0x0000007102197220 */ /* 0x000fe20000410000 */
[----:B------:R-:W-:Y:S01]  /*82b0*/  MOV R113, R18 ;  /* 0x0000001200717202 */ /* 0x000fe20000000f00 */
[----:B------:R-:W3:Y:S01]  /*82c0*/  LDL.64 R100, [R1+0x30] ;  /* 0x0000300001647983 */ /* 0x000ee20000100a00 */
[----:B------:R-:W-:Y:S01]  /*82d0*/  FMUL.FTZ R3, R140, c[0x0][0x2d0] ;  /* 0x0000b4008c037a20 */ /* 0x000fe20000410000 */
[----:B------:R-:W-:Y:S01]  /*82e0*/  ISETP.GT.AND P6, PT, R218, R153, PT ;  /* 0x00000099da00720c */ /* 0x000fe20003fc4270 */
[C---:B------:R-:W-:Y:S01]  /*82f0*/  FMUL.FTZ R5, R2.reuse, R149 ;  /* 0x0000009502057220 */ /* 0x040fe20000410000 */
[----:B------:R-:W-:Y:S01]  /*8300*/  MOV R149, R28 ;  /* 0x0000001c00957202 */ /* 0x000fe20000000f00 */
[----:B------:R-:W-:Y:S01]  /*8310*/  FMUL.FTZ R28, R2, R116 ;  /* 0x00000074021c7220 */ /* 0x000fe20000410000 */
[----:B------:R-:W-:Y:S01]  /*8320*/  FSEL R3, R3, RZ, P0 ;  /* 0x000000ff03037208 */ /* 0x000fe20000000000 */
[----:B------:R-:W-:Y:S02]  /*8330*/  IMAD.MOV.U32 R116, RZ, RZ, R19 ;  /* 0x000000ffff747224 */ /* 0x000fe400078e0013 */
[----:B------:R-:W-:Y:S02]  /*8340*/  IMAD.MOV.U32 R153, RZ, RZ, R43 ;  /* 0x000000ffff997224 */ /* 0x000fe400078e002b */
[----:B------:R-:W-:Y:S02]  /*8350*/  FFMA.FTZ R6, R6, c[0x0][0x2d0], -R3 ;  /* 0x0000b40006067a23 */ /* 0x000fe40000010803 */
[----:B------:R-:W-:Y:S02]  /*8360*/  FMUL.FTZ R16, R2, R104 ;  /* 0x0000006802107220 */ /* 0x000fe40000410000 */
[C---:B-1----:R-:W-:Y:S01]  /*8370*/  FMUL.FTZ R18, R0.reuse, R106 ;  /* 0x0000006a00127220 */ /* 0x042fe20000410000 */
[----:B------:R1:W2:Y:S01]  /*8380*/  MUFU.EX2 R144, R6 ;  /* 0x0000000600907308 */ /* 0x0002a20000000800 */
[----:B------:R-:W3:Y:S01]  /*8390*/  LDL R106, [R1+0x28] ;  /* 0x00002800016a7983 */ /* 0x000ee20000100800 */
[----:B------:R-:W-:Y:S01]  /*83a0*/  FMUL.FTZ R19, R0, R107 ;  /* 0x0000006b00137220 */ /* 0x000fe20000410000 */
[----:B------:R-:W-:Y:S01]  /*83b0*/  IADD3 R107, R218, -0x1, RZ ;  /* 0xffffffffda6b7810 */ /* 0x000fe20007ffe0ff */
[C---:B------:R-:W-:Y:S02]  /*83c0*/  FMUL.FTZ R17, R2.reuse, R105 ;  /* 0x0000006902117220 */ /* 0x040fe40000410000 */
[----:B------:R-:W-:Y:S02]  /*83d0*/  IMAD.MOV.U32 R105, RZ, RZ, R14 ;  /* 0x000000ffff697224 */ /* 0x000fe400078e000e */
[C---:B------:R-:W-:Y:S01]  /*83e0*/  FMUL.FTZ R20, R2.reuse, R108 ;  /* 0x0000006c02147220 */ /* 0x040fe20000410000 */
[----:B------:R-:W-:Y:S01]  /*83f0*/  MOV R108, R149 ;  /* 0x00000095006c7202 */ /* 0x000fe20000000f00 */
[C---:B------:R-:W-:Y:S01]  /*8400*/  FMUL.FTZ R21, R2.reuse, R109 ;  /* 0x0000006d02157220 */ /* 0x040fe20000410000 */
[----:B------:R-:W-:Y:S01]  /*8410*/  MOV R109, R15 ;  /* 0x0000000f006d7202 */ /* 0x000fe20000000f00 */
[C---:B------:R-:W-:Y:S02]  /*8420*/  FMUL.FTZ R24, R2.reuse, R112 ;  /* 0x0000007002187220 */ /* 0x040fe40000410000 */
[C---:B------:R-:W-:Y:S01]  /*8430*/  FMUL.FTZ R32, R2.reuse, R120 ;  /* 0x0000007802207220 */ /* 0x040fe20000410000 */
[----:B------:R-:W-:Y:S01]  /*8440*/  MOV R120, R42 ;  /* 0x0000002a00787202 */ /* 0x000fe20000000f00 */
[C---:B------:R-:W-:Y:S02]  /*8450*/  FMUL.FTZ R33, R2.reuse, R121 ;  /* 0x0000007902217220 */ /* 0x040fe40000410000 */
[C---:B------:R-:W-:Y:S01]  /*8460*/  FMUL.FTZ R36, R2.reuse, R124 ;  /* 0x0000007c02247220 */ /* 0x040fe20000410000 */
[----:B------:R-:W-:Y:S01]  /*8470*/  MOV R124, R23 ;  /* 0x00000017007c7202 */ /* 0x000fe20000000f00 */
[C---:B------:R-:W-:Y:S02]  /*8480*/  FMUL.FTZ R37, R2.reuse, R125 ;  /* 0x0000007d02257220 */ /* 0x040fe40000410000 */
[C---:B------:R-:W-:Y:S02]  /*8490*/  FMUL.FTZ R40, R2.reuse, R128 ;  /* 0x0000008002287220 */ /* 0x040fe40000410000 */
[----:B-1----:R-:W-:Y:S02]  /*84a0*/  IMAD.MOV.U32 R6, RZ, RZ, R29 ;  /* 0x000000ffff067224 */ /* 0x002fe400078e001d */
[C---:B------:R-:W-:Y:S02]  /*84b0*/  FMUL.FTZ R29, R2.reuse, R117 ;  /* 0x00000075021d7220 */ /* 0x040fe40000410000 */
[C---:B------:R-:W-:Y:S01]  /*84c0*/  FMUL.FTZ R41, R2.reuse, R129 ;  /* 0x0000008102297220 */ /* 0x040fe20000410000 */
[----:B------:R-:W-:Y:S01]  /*84d0*/  MOV R129, R27 ;  /* 0x0000001b00817202 */ /* 0x000fe20000000f00 */
[C---:B------:R-:W-:Y:S02]  /*84e0*/  FMUL.FTZ R44, R2.reuse, R132 ;  /* 0x00000084022c7220 */ /* 0x040fe40000410000 */
[C---:B------:R-:W-:Y:S01]  /*84f0*/  FMUL.FTZ R45, R2.reuse, R133 ;  /* 0x00000085022d7220 */ /* 0x040fe20000410000 */
[----:B------:R-:W-:Y:S01]  /*8500*/  MOV R133, R10 ;  /* 0x0000000a00857202 */ /* 0x000fe20000000f00 */
[C---:B------:R-:W-:Y:S01]  /*8510*/  FMUL.FTZ R48, R2.reuse, R136 ;  /* 0x0000008802307220 */ /* 0x040fe20000410000 */
[----:B------:R-:W-:Y:S01]  /*8520*/  MOV R136, R31 ;  /* 0x0000001f00887202 */ /* 0x000fe20000000f00 */
        /* <DEDUP_REMOVED lines=25> */
[C---:B------:R-:W-:Y:S01]  /*86c0*/  FMUL.FTZ R10, R0.reuse, R154 ;  /* 0x0000009a000a7220 */ /* 0x040fe20000410000 */
[----:B------:R-:W-:Y:S01]  /*86d0*/  MOV R154, R148 ;  /* 0x00000094009a7202 */ /* 0x000fe20000000f00 */
[----:B------:R-:W-:Y:S01]  /*86e0*/  IMAD.MOV.U32 R121, RZ, RZ, R11 ;  /* 0x000000ffff797224 */ /* 0x000fe200078e000b */
[----:B------:R-:W-:Y:S01]  /*86f0*/  MOV R148, R50 ;  /* 0x0000003200947202 */ /* 0x000fe20000000f00 */
[----:B------:R-:W-:Y:S02]  /*8700*/  IMAD.MOV.U32 R149, RZ, RZ, R47 ;  /* 0x000000ffff957224 */ /* 0x000fe400078e002f */
[----:B------:R-:W-:Y:S02]  /*8710*/  IMAD.MOV.U32 R117, RZ, RZ, R39 ;  /* 0x000000ffff757224 */ /* 0x000fe400078e0027 */
        /* <DEDUP_REMOVED lines=38> */
[----:B------:R-:W-:Y:S02]  /*8980*/  FFMA.FTZ R208, R2, R208, R145 ;  /* 0x000000d002d07223 */ /* 0x000fe40000010091 */
[----:B------:R-:W-:Y:S02]  /*8990*/  IMAD.MOV.U32 R2, RZ, RZ, R7 ;  /* 0x000000ffff027224 */ /* 0x000fe400078e0007 */
[C---:B------:R-:W-:Y:S01]  /*89a0*/  FMUL.FTZ R7, R0.reuse, R151 ;  /* 0x0000009700077220 */ /* 0x040fe20000410000 */
[----:B------:R-:W-:Y:S01]  /*89b0*/  MOV R151, R38 ;  /* 0x0000002600977202 */ /* 0x000fe20000000f00 */
[C---:B------:R-:W-:Y:S02]  /*89c0*/  FMUL.FTZ R38, R0.reuse, R126 ;  /* 0x0000007e00267220 */ /* 0x040fe40000410000 */
[----:B------:R-:W-:Y:S02]  /*89d0*/  IMAD.MOV.U32 R128, RZ, RZ, R6 ;  /* 0x000000ffff807224 */ /* 0x000fe400078e0006 */
[C---:B------:R-:W-:Y:S02]  /*89e0*/  FMUL.FTZ R6, R0.reuse, R150 ;  /* 0x0000009600067220 */ /* 0x040fe40000410000 */
[----:B------:R-:W-:Y:S02]  /*89f0*/  IMAD.MOV.U32 R150, RZ, RZ, R51 ;  /* 0x000000ffff967224 */ /* 0x000fe400078e0033 */
[C---:B------:R-:W-:Y:S02]  /*8a00*/  FMUL.FTZ R51, R0.reuse, R139 ;  /* 0x0000008b00337220 */ /* 0x040fe40000410000 */
[----:B------:R-:W-:Y:S02]  /*8a10*/  IMAD.MOV.U32 R137, RZ, RZ, R35 ;  /* 0x000000ffff897224 */ /* 0x000fe400078e0023 */
[C---:B------:R-:W-:Y:S02]  /*8a20*/  FMUL.FTZ R35, R0.reuse, R123 ;  /* 0x0000007b00237220 */ /* 0x040fe40000410000 */
[----:B------:R-:W-:Y:S01]  /*8a30*/  IMAD.MOV.U32 R132, RZ, RZ, R30 ;  /* 0x000000ffff847224 */ /* 0x000fe200078e001e */
[----:B------:R-:W-:Y:S01]  /*8a40*/  MOV R138, R137 ;  /* 0x00000089008a7202 */ /* 0x000fe20000000f00 */
[C---:B------:R-:W-:Y:S01]  /*8a50*/  FMUL.FTZ R30, R0.reuse, R118 ;  /* 0x00000076001e7220 */ /* 0x040fe20000410000 */
[----:B------:R-:W-:Y:S01]  /*8a60*/  MOV R137, R121 ;  /* 0x0000007900897202 */ /* 0x000fe20000000f00 */
[----:B------:R-:W-:Y:S02]  /*8a70*/  IMAD.MOV.U32 R125, RZ, RZ, R26 ;  /* 0x000000ffff7d7224 */ /* 0x000fe400078e001a */
[C---:B------:R-:W-:Y:S02]  /*8a80*/  FMUL.FTZ R26, R0.reuse, R114 ;  /* 0x00000072001a7220 */ /* 0x040fe40000410000 */
[----:B------:R-:W-:Y:S01]  /*8a90*/  IMAD.MOV.U32 R112, RZ, RZ, R34 ;  /* 0x000000ffff707224 */ /* 0x000fe200078e0022 */
[----:B------:R-:W-:Y:S01]  /*8aa0*/  MOV R154, R125 ;  /* 0x0000007d009a7202 */ /* 0x000fe20000000f00 */
[C---:B------:R-:W-:Y:S02]  /*8ab0*/  FMUL.FTZ R34, R0.reuse, R122 ;  /* 0x0000007a00227220 */ /* 0x040fe40000410000 */
[C---:B------:R-:W-:Y:S04]  /*8ac0*/  @P6 IMAD.WIDE.U32 R102, R107.reuse, c[0x0][0x1e0], RZ ;  /* 0x000078006b666a25 */ /* 0x040fe800078e00ff */
[----:B------:R-:W-:Y:S02]  /*8ad0*/  IMAD.MOV.U32 R139, RZ, RZ, R116 ;  /* 0x000000ffff8b7224 */ /* 0x000fe400078e0074 */
[----:B------:R-:W-:Y:S02]  /*8ae0*/  IMAD.MOV.U32 R131, RZ, RZ, R151 ;  /* 0x000000ffff837224 */ /* 0x000fe400078e0097 */
[----:B------:R-:W-:Y:S02]  /*8af0*/  IMAD.MOV.U32 R151, RZ, RZ, R124 ;  /* 0x000000ffff977224 */ /* 0x000fe400078e007c */
[----:B------:R-:W-:Y:S02]  /*8b00*/  IMAD.MOV.U32 R135, RZ, RZ, R136 ;  /* 0x000000ffff877224 */ /* 0x000fe400078e0088 */
[----:B------:R-:W-:Y:S02]  /*8b10*/  IMAD.MOV.U32 R136, RZ, RZ, R120 ;  /* 0x000000ffff887224 */ /* 0x000fe400078e0078 */
[C---:B--2---:R-:W-:Y:S01]  /*8b20*/  FFMA.FTZ R104, R0.reuse, R152, R144 ;  /* 0x0000009800687223 */ /* 0x044fe20000010090 */
[----:B------:R-:W-:Y:S01]  /*8b30*/  MOV R152, R46 ;  /* 0x0000002e00987202 */ /* 0x000fe20000000f00 */
[----:B------:R-:W-:Y:S01]  /*8b40*/  FMUL.FTZ R46, R0, R134 ;  /* 0x00000086002e7220 */ /* 0x000fe20000410000 */
[----:B------:R-:W-:Y:S02]  /*8b50*/  @P6 SHF.R.S32.HI R0, RZ, 0x1f, R107 ;  /* 0x0000001fff006819 */ /* 0x000fe4000001146b */
[----:B------:R-:W-:Y:S02]  /*8b60*/  MOV R134, R132 ;  /* 0x0000008400867202 */ /* 0x000fe40000000f00 */
[----:B------:R-:W-:Y:S01]  /*8b70*/  MOV R132, R117 ;  /* 0x0000007500847202 */ /* 0x000fe20000000f00 */
[----:B------:R-:W-:Y:S04]  /*8b80*/  @P6 IMAD R0, R0, c[0x0][0x1e0], RZ ;  /* 0x0000780000006a24 */ /* 0x000fe800078e02ff */
[----:B------:R-:W-:Y:S01]  /*8b90*/  @P6 IMAD R0, R107, c[0x0][0x1e4], R0 ;  /* 0x000079006b006a24 */ /* 0x000fe200078e0200 */
[----:B------:R-:W-:Y:S01]  /*8ba0*/  MOV R107, R155 ;  /* 0x0000009b006b7202 */ /* 0x000fe20000000f00 */
[----:B------:R-:W-:Y:S03]  /*8bb0*/  IMAD.MOV.U32 R155, RZ, RZ, R2 ;  /* 0x000000ffff9b7224 */ /* 0x000fe600078e0002 */
[----:B------:R-:W-:Y:S01]  /*8bc0*/  @P6 IADD3 R0, R103, R0, RZ ;  /* 0x0000000067006210 */ /* 0x000fe20007ffe0ff */
[----:B------:R-:W-:Y:S02]  /*8bd0*/  IMAD.MOV.U32 R126, RZ, RZ, R155 ;  /* 0x000000ffff7e7224 */ /* 0x000fe400078e009b */
[----:B------:R-:W-:Y:S02]  /*8be0*/  IMAD.MOV.U32 R155, RZ, RZ, R129 ;  /* 0x000000ffff9b7224 */ /* 0x000fe400078e0081 */
[----:B------:R-:W-:Y:S02]  /*8bf0*/  @P6 IMAD R0, R0, 0x60, RZ ;  /* 0x0000006000006824 */ /* 0x000fe400078e02ff */
[----:B------:R-:W-:Y:S02]  /*8c00*/  IMAD.MOV.U32 R129, RZ, RZ, R105 ;  /* 0x000000ffff817224 */ /* 0x000fe400078e0069 */
[----:B---3--:R-:W-:Y:S01]  /*8c10*/  @P6 IMAD.MOV.U32 R101, RZ, RZ, R106 ;  /* 0x000000ffff656224 */ /* 0x008fe200078e006a */
[----:B------:R-:W-:Y:S01]  /*8c20*/  MOV R106, R133 ;  /* 0x00000085006a7202 */ /* 0x000fe20000000f00 */
[----:B------:R-:W-:Y:S01]  /*8c30*/  IMAD.MOV.U32 R133, RZ, RZ, R128 ;  /* 0x000000ffff857224 */ /* 0x000fe200078e0080 */
[----:B------:R-:W-:Y:S01]  /*8c40*/  MOV R128, R108 ;  /* 0x0000006c00807202 */ /* 0x000fe20000000f00 */
[----:B------:R-:W-:Y:S01]  /*8c50*/  @P6 IMAD.WIDE.U32 R100, R102, 0x60, R100 ;  /* 0x0000006066646825 */ /* 0x000fe200078e0064 */
[----:B------:R-:W-:Y:S03]  /*8c60*/  MOV R127, R106 ;  /* 0x0000006a007f7202 */ /* 0x000fe60000000f00 */
[----:B------:R-:W-:Y:S02]  /*8c70*/  @P6 IMAD.IADD R0, R101, 0x1, R0 ;  /* 0x0000000165006824 */ /* 0x000fe400078e0200 */
[--C-:B------:R-:W-:Y:S01]  /*8c80*/  FFMA.FTZ R108, R166, c[0x0][0x2d0], -R143.reuse ;  /* 0x0000b400a66c7a23 */ /* 0x100fe2000001088f */
[----:B------:R-:W-:Y:S02]  /*8c90*/  MOV R166, R109 ;  /* 0x0000006d00a67202 */ /* 0x000fe40000000f00 */
[C---:B------:R-:W-:Y:S02]  /*8ca0*/  @P6 SHF.L.U64.HI R2, R100.reuse, 0x1, R0 ;  /* 0x0000000164026819 */ /* 0x040fe40000010200 */
[----:B------:R-:W-:Y:S01]  /*8cb0*/  @P6 SHF.L.U32 R0, R100, 0x1, RZ ;  /* 0x0000000164006819 */ /* 0x000fe200000006ff */
[----:B------:R-:W-:Y:S03]  /*8cc0*/  MUFU.EX2 R108, R108 ;  /* 0x0000006c006c7308 */ /* 0x000fe60000000800 */
[C---:B------:R-:W-:Y:S02]  /*8cd0*/  @P6 IADD3 R100, P0, R0.reuse, c[0x0][0x1c8], RZ ;  /* 0x0000720000646a10 */ /* 0x040fe40007f1e0ff */
[----:B------:R-:W-:Y:S02]  /*8ce0*/  @P6 IADD3 R102, P5, R0, 0x80, RZ ;  /* 0x0000008000666810 */ /* 0x000fe40007fbe0ff */
[----:B------:R-:W-:Y:S02]  /*8cf0*/  @P6 IADD3.X R101, R2, c[0x0][0x1cc], RZ, P0, !PT ;  /* 0x0000730002656a10 */ /* 0x000fe400007fe4ff */
[----:B------:R-:W-:Y:S03]  /*8d00*/  @P6 IADD3 R102, P0, R102, c[0x0][0x1c8], RZ ;  /* 0x0000720066666a10 */ /* 0x000fe60007f1e0ff */
[----:B------:R1:W-:Y:S01]  /*8d10*/  @P6 LDGSTS.E.BYPASS.LTC128B.128 [R107+0xc100], [R100.64], !P4 ;  /* 0x0c100000646b6fae */ /* 0x0003e2000e101d46 */
[--C-:B------:R-:W-:Y:S02]  /*8d20*/  @P6 IADD3.X R103, RZ, c[0x0][0x1cc], R2.reuse, P0, P5 ;  /* 0x00007300ff676a10 */ /* 0x100fe400007ea402 */
[----:B------:R-:W-:Y:S05]  /*8d30*/  @P6 IADD3 R0, P5, R0, 0x100, RZ ;  /* 0x0000010000006810 */ /* 0x000fea0007fbe0ff */
[----:B------:R2:W-:Y:S02]  /*8d40*/  @P6 LDGSTS.E.BYPASS.LTC128B.128 [R107+0xf100], [R102.64], !P3 ;  /* 0x0f100000666b6fae */ /* 0x0005e4000d901d46 */
[----:B--2---:R-:W-:Y:S01]  /*8d50*/  @P6 IADD3 R102, P0, R0, c[0x0][0x1c8], RZ ;  /* 0x0000720000666a10 */ /* 0x004fe20007f1e0ff */
[----:B------:R-:W-:Y:S01]  /*8d60*/  FFMA.FTZ R0, R165, c[0x0][0x2d0], -R143 ;  /* 0x0000b400a5007a23 */ /* 0x000fe2000001088f */
[----:B------:R-:W-:Y:S02]  /*8d70*/  MOV R165, R113 ;  /* 0x0000007100a57202 */ /* 0x000fe40000000f00 */
[----:B------:R-:W-:Y:S01]  /*8d80*/  @P6 IADD3.X R103, RZ, c[0x0][0x1cc], R2, P0, P5 ;  /* 0x00007300ff676a10 */ /* 0x000fe200007ea402 */
[----:B------:R-:W-:Y:S02]  /*8d90*/  FFMA.FTZ R2, R146, c[0x0][0x2d0], -R3 ;  /* 0x0000b40092027a23 */ /* 0x000fe40000010803 */
[----:B------:R-:W-:Y:S01]  /*8da0*/  MUFU.EX2 R0, R0 ;  /* 0x0000000000007308 */ /* 0x000fe20000000800 */
[----:B------:R-:W-:Y:S01]  /*8db0*/  IMAD.MOV.U32 R146, RZ, RZ, R112 ;  /* 0x000000ffff927224 */ /* 0x000fe200078e0070 */
[----:B------:R2:W-:Y:S08]  /*8dc0*/  @P6 LDGSTS.E.BYPASS.LTC128B.128 [R107+0x12100], [R102.64], !P2 ;  /* 0x12100000666b6fae */ /* 0x0005f0000d101d46 */
[----:B------:R-:W3:Y:S01]  /*8dd0*/  MUFU.EX2 R2, R2 ;  /* 0x0000000200027308 */ /* 0x000ee20000000800 */
[----:B--2---:R-:W-:Y:S01]  /*8de0*/  @P6 IMAD.MOV.U32 R102, RZ, RZ, c[0x0][0x1e0] ;  /* 0x00007800ff666624 */ /* 0x004fe200078e00ff */
[----:B------:R-:W-:Y:S04]  /*8df0*/  @P6 MOV R103, 0x6 ;  /* 0x0000000600676802 */ /* 0x000fe80000000f00 */
[C---:B------:R-:W-:Y:S01]  /*8e00*/  @P6 SHF.L.U64.HI R103, R102.reuse, R103, c[0x0][0x1e4] ;  /* 0x0000790066676619 */ /* 0x040fe20000010267 */
[----:B------:R-:W-:Y:S02]  /*8e10*/  @P6 IMAD.SHL.U32 R102, R102, 0x40, RZ ;  /* 0x0000004066666824 */ /* 0x000fe400078e00ff */
[----:B---3--:R-:W-:Y:S03]  /*8e20*/  FADD.FTZ R118, R2, R104 ;  /* 0x0000006802767221 */ /* 0x008fe60000010000 */
[----:B-1----:R-:W-:Y:S04]  /*8e30*/  @P6 IADD3 R100, P0, R100, R102, RZ ;  /* 0x0000006664646210 */ /* 0x002fe80007f1e0ff */
[C---:B------:R-:W-:Y:S02]  /*8e40*/  @P6 IADD3.X R101, R103.reuse, R101, RZ, P0, !PT ;  /* 0x0000006567656210 */ /* 0x040fe400007fe4ff */
[----:B------:R-:W-:Y:S03]  /*8e50*/  @P6 IADD3 R102, P0, R102, R100, RZ ;  /* 0x0000006466666210 */ /* 0x000fe60007f1e0ff */
[----:B------:R1:W-:Y:S02]  /*8e60*/  @P6 LDGSTS.E.BYPASS.LTC128B.128 [R107+0xd100], [R100.64], !P4 ;  /* 0x0d100000646b6fae */ /* 0x0003e4000e101d46 */
[----:B------:R-:W-:Y:S06]  /*8e70*/  @P6 IMAD.X R103, R103, 0x1, R101, P0 ;  /* 0x0000000167676824 */ /* 0x000fec00000e0665 */
[----:B------:R1:W-:Y:S08]  /*8e80*/  @P6 LDGSTS.E.BYPASS.LTC128B.128 [R107+0x10100], [R100.64+0x80], !P3 ;  /* 0x10100080646b6fae */ /* 0x0003f0000d901d46 */
[----:B------:R1:W-:Y:S08]  /*8e90*/  @P6 LDGSTS.E.BYPASS.LTC128B.128 [R107+0x13100], [R100.64+0x100], !P2 ;  /* 0x13100100646b6fae */ /* 0x0003f0000d101d46 */
[----:B------:R2:W-:Y:S08]  /*8ea0*/  @P6 LDGSTS.E.BYPASS.LTC128B.128 [R107+0xe100], [R102.64], !P4 ;  /* 0x0e100000666b6fae */ /* 0x0005f0000e101d46 */
[----:B------:R2:W-:Y:S08]  /*8eb0*/  @P6 LDGSTS.E.BYPASS.LTC128B.128 [R107+0x11100], [R102.64+0x80], !P3 ;  /* 0x11100080666b6fae */ /* 0x0005f0000d901d46 */
[----:B------:R2:W-:Y:S01]  /*8ec0*/  @P6 LDGSTS.E.BYPASS.LTC128B.128 [R107+0x14100], [R102.64+0x100], !P2 ;  /* 0x14100100666b6fae */ /* 0x0005e2000d101d46 */
[--C-:B-1----:R-:W-:Y:S01]  /*8ed0*/  FFMA.FTZ R100, R167, c[0x0][0x2d0], -R143.reuse ;  /* 0x0000b400a7647a23 */ /* 0x102fe2000001088f */
[----:B------:R-:W-:Y:S01]  /*8ee0*/  F2FP.BF16.PACK_AB R101, R2, R144 ;  /* 0x000000900265723e */ /* 0x000fe200000010ff */
[----:B------:R-:W-:Y:S02]  /*8ef0*/  FFMA.FTZ R2, R214, c[0x0][0x2d0], -R143 ;  /* 0x0000b400d6027a23 */ /* 0x000fe4000001088f */
[----:B------:R1:W3:Y:S03]  /*8f00*/  MUFU.EX2 R111, R100 ;  /* 0x00000064006f7308 */ /* 0x0002e60000000800 */
[----:B------:R-:W0:Y:S01]  /*8f10*/  LDGDEPBAR ;  /* 0x00000000000079af */ /* 0x000e220000000000 */
[----:B------:R-:W-:Y:S01]  /*8f20*/  IMAD.MOV.U32 R167, RZ, RZ, R165 ;  /* 0x000000ffffa77224 */ /* 0x000fe200078e00a5 */
[----:B------:R-:W-:Y:S05]  /*8f30*/  MOV R165, R130 ;  /* 0x0000008200a57202 */ /* 0x000fea0000000f00 */
[----:B------:R5:W-:Y:S01]  /*8f40*/  MUFU.EX2 R116, R2 ;  /* 0x0000000200747308 */ /* 0x000be20000000800 */
[----:B--2---:R-:W2:Y:S01]  /*8f50*/  LDSM.16.MT88.4 R104, [R224] ;  /* 0x00000000e068783b */ /* 0x004ea20000004200 */
[--C-:B------:R-:W-:Y:S01]  /*8f60*/  FFMA.FTZ R102, R147, c[0x0][0x2d0], -R3.reuse ;  /* 0x0000b40093667a23 */ /* 0x100fe20000010803 */
[----:B------:R-:W-:Y:S01]  /*8f70*/  MOV R147, R139 ;  /* 0x0000008b00937202 */ /* 0x000fe20000000f00 */
[C---:B------:R-:W-:Y:S01]  /*8f80*/  FADD.FTZ R103, R0.reuse, R208 ;  /* 0x000000d000677221 */ /* 0x040fe20000010000 */
[----:B-1----:R-:W-:Y:S01]  /*8f90*/  F2FP.BF16.PACK_AB R100, R0, R145 ;  /* 0x000000910064723e */ /* 0x002fe200000010ff */
[----:B------:R-:W-:Y:S04]  /*8fa0*/  FFMA.FTZ R0, R164, c[0x0][0x2d0], -R3 ;  /* 0x0000b400a4007a23 */ /* 0x000fe80000010803 */
[----:B------:R3:W-:Y:S01]  /*8fb0*/  MUFU.EX2 R109, R102 ;  /* 0x00000066006d7308 */ /* 0x0007e20000000800 */
[----:B------:R-:W-:Y:S02]  /*8fc0*/  FADD.FTZ R112, R108, R103 ;  /* 0x000000676c707221 */ /* 0x000fe40000010000 */
[----:B------:R-:W-:Y:S02]  /*8fd0*/  IMAD.MOV.U32 R139, RZ, RZ, R131 ;  /* 0x000000ffff8b7224 */ /* 0x000fe400078e0083 */
[--C-:B-----5:R-:W-:Y:S05]  /*8fe0*/  FFMA.FTZ R2, R210, c[0x0][0x2d0], -R3.reuse ;  /* 0x0000b400d2027a23 */ /* 0x120fea0000010803 */
[----:B------:R-:W1:Y:S10]  /*8ff0*/  MUFU.EX2 R110, R0 ;  /* 0x00000000006e7308 */ /* 0x000e740000000800 */
[----:B------:R5:W-:Y:S01]  /*9000*/  MUFU.EX2 R113, R2 ;  /* 0x0000000200717308 */ /* 0x000be20000000800 */
[----:B---3--:R-:W-:Y:S01]  /*9010*/  F2FP.BF16.PACK_AB R102, R111, R108 ;  /* 0x0000006c6f66723e */ /* 0x008fe200000010ff */
[----:B------:R-:W-:Y:S08]  /*9020*/  FFMA.FTZ R108, R211, c[0x0][0x2d0], -R3 ;  /* 0x0000b400d36c7a23 */ /* 0x000ff00000010803 */
[----:B------:R-:W-:Y:S01]  /*9030*/  MUFU.EX2 R117, R108 ;  /* 0x0000006c00757308 */ /* 0x000fe20000000800 */
[----:B-1----:R-:W-:Y:S01]  /*9040*/  F2FP.BF16.PACK_AB R103, R110, R109 ;  /* 0x0000006d6e67723e */ /* 0x002fe200000010ff */
[----:B------:R-:W-:Y:S06]  /*9050*/  FFMA.FTZ R0, R213, c[0x0][0x2d0], -R143 ;  /* 0x0000b400d5007a23 */ /* 0x000fec000001088f */
[C---:B--2---:R-:W-:Y:S02]  /*9060*/  HMMA.16816.F32.BF16 R4, R100.reuse, R104, R4 ;  /* 0x000000686404723c */ /* 0x044fe40000041804 */
[----:B------:R-:W-:Y:S03]  /*9070*/  MUFU.EX2 R0, R0 ;  /* 0x0000000000007308 */ /* 0x000fe60000000800 */
[----:B-----5:R-:W-:Y:S03]  /*9080*/  FFMA.FTZ R2, R209, c[0x0][0x2d0], -R3 ;  /* 0x0000b400d1027a23 */ /* 0x020fe60000010803 */
[C---:B------:R-:W-:Y:S01]  /*9090*/  HMMA.16816.F32.BF16 R8, R100.reuse, R106, R8 ;  /* 0x0000006a6408723c */ /* 0x040fe20000041808 */
[----:B------:R-:W1:Y:S03]  /*90a0*/  LDSM.16.MT88.4 R104, [R228] ;  /* 0x00000000e468783b */ /* 0x000e660000004200 */
[----:B------:R2:W3:Y:S02]  /*90b0*/  MUFU.EX2 R115, R2 ;  /* 0x0000000200737308 */ /* 0x0004e40000000800 */
[--C-:B--2---:R-:W-:Y:S08]  /*90c0*/  FFMA.FTZ R2, R215, c[0x0][0x2d0], -R143.reuse ;  /* 0x0000b400d7027a23 */ /* 0x104ff0000001088f */
[----:B------:R2:W-:Y:S01]  /*90d0*/  MUFU.EX2 R114, R2 ;  /* 0x0000000200727308 */ /* 0x0005e20000000800 */
[C---:B-1----:R-:W-:Y:S08]  /*90e0*/  HMMA.16816.F32.BF16 R12, R100.reuse, R104, R12 ;  /* 0x00000068640c723c */ /* 0x042ff0000004180c */
[C---:B------:R-:W-:Y:S01]  /*90f0*/  HMMA.16816.F32.BF16 R16, R100.reuse, R106, R16 ;  /* 0x0000006a6410723c */ /* 0x040fe20000041810 */
[----:B------:R-:W1:Y:S03]  /*9100*/  LDSM.16.MT88.4 R104, [R227] ;  /* 0x00000000e368783b */ /* 0x000e660000004200 */
[----:B--2---:R-:W-:Y:S04]  /*9110*/  FFMA.FTZ R2, R216, c[0x0][0x2d0], -R143 ;  /* 0x0000b400d8027a23 */ /* 0x004fe8000001088f */
[----:B------:R2:W5:Y:S04]  /*9120*/  MUFU.EX2 R124, R2 ;  /* 0x00000002007c7308 */ /* 0x0005680000000800 */
[--C-:B--2---:R-:W-:Y:S06]  /*9130*/  FFMA.FTZ R2, R212, c[0x0][0x2d0], -R3.reuse ;  /* 0x0000b400d4027a23 */ /* 0x104fec0000010803 */
[----:B------:R2:W2:Y:S01]  /*9140*/  MUFU.EX2 R120, R2 ;  /* 0x0000000200787308 */ /* 0x0004a20000000800 */
[C---:B-1----:R-:W-:Y:S08]  /*9150*/  HMMA.16816.F32.BF16 R20, R100.reuse, R104, R20 ;  /* 0x000000686414723c */ /* 0x042ff00000041814 */
[C---:B------:R-:W-:Y:S01]  /*9160*/  HMMA.16816.F32.BF16 R24, R100.reuse, R106, R24 ;  /* 0x0000006a6418723c */ /* 0x040fe20000041818 */
[----:B------:R-:W1:Y:S03]  /*9170*/  LDSM.16.MT88.4 R104, [R249] ;  /* 0x00000000f968783b */ /* 0x000e660000004200 */
[----:B--2---:R-:W-:Y:S02]  /*9180*/  FADD.FTZ R2, R111, R112 ;  /* 0x000000706f027221 */ /* 0x004fe40000010000 */
[----:B------:R-:W-:Y:S02]  /*9190*/  FFMA.FTZ R112, R220, c[0x0][0x2d0], -R3 ;  /* 0x0000b400dc707a23 */ /* 0x000fe40000010803 */
[C---:B-1----:R-:W-:Y:S08]  /*91a0*/  HMMA.16816.F32.BF16 R28, R100.reuse, R104, R28 ;  /* 0x00000068641c723c */ /* 0x042ff0000004181c */
[C---:B------:R-:W-:Y:S01]  /*91b0*/  HMMA.16816.F32.BF16 R32, R100.reuse, R106, R32 ;  /* 0x0000006a6420723c */ /* 0x040fe20000041820 */
[----:B------:R-:W1:Y:S07]  /*91c0*/  LDSM.16.MT88.4 R104, [R224+0x3000] ;  /* 0x00300000e068783b */ /* 0x000e6e0000004200 */
        /* <DEDUP_REMOVED lines=22> */
[----:B------:R-:W-:Y:S01]  /*9330*/  HMMA.16816.F32.BF16 R96, R100, R106, R96 ;  /* 0x0000006a6460723c */ /* 0x000fe20000041860 */
[----:B------:R-:W1:Y:S06]  /*9340*/  LDSM.16.MT88.4 R104, [R224+0x800] ;  /* 0x00080000e068783b */ /* 0x000e6c0000004200 */
[----:B------:R-:W-:Y:S01]  /*9350*/  FADD.FTZ R100, R109, R118 ;  /* 0x000000766d647221 */ /* 0x000fe20000010000 */
[----:B---3--:R-:W-:Y:S01]  /*9360*/  F2FP.BF16.PACK_AB R101, R115, R113 ;  /* 0x000000717365723e */ /* 0x008fe200000010ff */
[----:B------:R-:W-:Y:S03]  /*9370*/  FADD.FTZ R118, R0, R2 ;  /* 0x0000000200767221 */ /* 0x000fe60000010000 */
[----:B------:R-:W-:Y:S01]  /*9380*/  FADD.FTZ R119, R110, R100 ;  /* 0x000000646e777221 */ /* 0x000fe20000010000 */
[----:B-----5:R-:W-:Y:S01]  /*9390*/  F2FP.BF16.PACK_AB R102, R124, R114 ;  /* 0x000000727c66723e */ /* 0x020fe200000010ff */
[----:B------:R-:W-:Y:S01]  /*93a0*/  LDSM.16.MT88.4 R108, [R228+0x1000] ;  /* 0x00100000e46c783b */ /* 0x000fe20000004200 */
[----:B------:R-:W-:Y:S01]  /*93b0*/  F2FP.BF16.PACK_AB R100, R116, R0 ;  /* 0x000000007464723e */ /* 0x000fe200000010ff */
[----:B------:R-:W-:Y:S01]  /*93c0*/  FFMA.FTZ R0, R222, c[0x0][0x2d0], -R143 ;  /* 0x0000b400de007a23 */ /* 0x000fe2000001088f */
[C---:B------:R-:W-:Y:S01]  /*93d0*/  F2FP.BF16.PACK_AB R103, R120.reuse, R117 ;  /* 0x000000757867723e */ /* 0x040fe200000010ff */
[----:B------:R-:W-:Y:S02]  /*93e0*/  FADD.FTZ R2, R113, R119 ;  /* 0x0000007771027221 */ /* 0x000fe40000010000 */
[----:B------:R2:W3:Y:S02]  /*93f0*/  MUFU.EX2 R121, R0 ;  /* 0x0000000000797308 */ /* 0x0004e40000000800 */
[----:B------:R-:W-:Y:S04]  /*9400*/  FADD.FTZ R2, R115, R2 ;  /* 0x0000000273027221 */ /* 0x000fe80000010000 */
[----:B------:R-:W-:Y:S04]  /*9410*/  FADD.FTZ R2, R117, R2 ;  /* 0x0000000275027221 */ /* 0x000fe80000010000 */
[----:B------:R-:W-:Y:S01]  /*9420*/  FADD.FTZ R120, R120, R2 ;  /* 0x0000000278787221 */ /* 0x000fe20000010000 */
[C---:B-1----:R-:W-:Y:S03]  /*9430*/  HMMA.16816.F32.BF16 R4, R100.reuse, R104, R4 ;  /* 0x000000686404723c */ /* 0x042fe60000041804 */
[----:B--2---:R-:W-:Y:S01]  /*9440*/  FFMA.FTZ R0, R223, c[0x0][0x2d0], -R143 ;  /* 0x0000b400df007a23 */ /* 0x004fe2000001088f */
[----:B------:R-:W-:Y:S03]  /*9450*/  IADD3 R223, R218, -0x1, RZ ;  /* 0xffffffffdadf7810 */ /* 0x000fe60007ffe0ff */
[----:B------:R1:W2:Y:S01]  /*9460*/  MUFU.EX2 R125, R0 ;  /* 0x00000000007d7308 */ /* 0x0002a20000000800 */
[C---:B------:R-:W-:Y:S01]  /*9470*/  HMMA.16816.F32.BF16 R8, R100.reuse, R106, R8 ;  /* 0x0000006a6408723c */ /* 0x040fe20000041808 */
[----:B------:R-:W5:Y:S03]  /*9480*/  LDSM.16.MT88.4 R104, [R228+0x800] ;  /* 0x00080000e468783b */ /* 0x000f660000004200 */
[--C-:B-1----:R-:W-:Y:S05]  /*9490*/  FFMA.FTZ R0, R219, c[0x0][0x2d0], -R3.reuse ;  /* 0x0000b400db007a23 */ /* 0x102fea0000010803 */
[----:B------:R1:W-:Y:S01]  /*94a0*/  MUFU.EX2 R122, R0 ;  /* 0x00000000007a7308 */ /* 0x0003e20000000800 */
[C---:B-----5:R-:W-:Y:S08]  /*94b0*/  HMMA.16816.F32.BF16 R12, R100.reuse, R104, R12 ;  /* 0x00000068640c723c */ /* 0x060ff0000004180c */
[C---:B------:R-:W-:Y:S01]  /*94c0*/  HMMA.16816.F32.BF16 R16, R100.reuse, R106, R16 ;  /* 0x0000006a6410723c */ /* 0x040fe20000041810 */
[----:B------:R-:W5:Y:S03]  /*94d0*/  LDSM.16.MT88.4 R104, [R227+0x800] ;  /* 0x00080000e368783b */ /* 0x000f660000004200 */
[----:B-1----:R-:W-:Y:S04]  /*94e0*/  FFMA.FTZ R0, R217, c[0x0][0x2d0], -R3 ;  /* 0x0000b400d9007a23 */ /* 0x002fe80000010803 */
[----:B------:R1:W-:Y:S04]  /*94f0*/  MUFU.EX2 R123, R0 ;  /* 0x00000000007b7308 */ /* 0x0003e80000000800 */
[--C-:B-1----:R-:W-:Y:S06]  /*9500*/  FFMA.FTZ R0, R129, c[0x0][0x2d0], -R143.reuse ;  /* 0x0000b40081007a23 */ /* 0x102fec000001088f */
[----:B------:R1:W1:Y:S01]  /*9510*/  MUFU.EX2 R129, R0 ;  /* 0x0000000000817308 */ /* 0x0002620000000800 */
[C---:B-----5:R-:W-:Y:S08]  /*9520*/  HMMA.16816.F32.BF16 R20, R100.reuse, R104, R20 ;  /* 0x000000686414723c */ /* 0x060ff00000041814 */
[C---:B------:R-:W-:Y:S01]  /*9530*/  HMMA.16816.F32.BF16 R24, R100.reuse, R106, R24 ;  /* 0x0000006a6418723c */ /* 0x040fe20000041818 */
[----:B------:R-:W5:Y:S03]  /*9540*/  LDSM.16.MT88.4 R104, [R230+0x800] ;  /* 0x00080000e668783b */ /* 0x000f660000004200 */
[----:B-1----:R-:W-:Y:S01]  /*9550*/  FFMA.FTZ R0, R166, c[0x0][0x2d0], -R143 ;  /* 0x0000b400a6007a23 */ /* 0x002fe2000001088f */
[----:B------:R-:W-:Y:S01]  /*9560*/  MOV R166, R146 ;  /* 0x0000009200a67202 */ /* 0x000fe20000000f00 */
[----:B------:R-:W-:Y:S01]  /*9570*/  IMAD.MOV.U32 R146, RZ, RZ, R127 ;  /* 0x000000ffff927224 */ /* 0x000fe200078e007f */
[----:B------:R-:W-:Y:S01]  /*9580*/  MOV R127, R128 ;  /* 0x00000080007f7202 */ /* 0x000fe20000000f00 */
[----:B------:R1:W1:Y:S10]  /*9590*/  MUFU.EX2 R131, R0 ;  /* 0x0000000000837308 */ /* 0x0002740000000800 */
[----:B------:R-:W-:Y:S01]  /*95a0*/  MUFU.EX2 R128, R112 ;  /* 0x0000007000807308 */ /* 0x000fe20000000800 */
[----:B-1----:R-:W-:Y:S01]  /*95b0*/  FFMA.FTZ R0, R221, c[0x0][0x2d0], -R3 ;  /* 0x0000b400dd007a23 */ /* 0x002fe20000010803 */
[C---:B-----5:R-:W-:Y:S08]  /*95c0*/  HMMA.16816.F32.BF16 R28, R100.reuse, R104, R28 ;  /* 0x00000068641c723c */ /* 0x060ff0000004181c */
[----:B------:R1:W-:Y:S01]  /*95d0*/  MUFU.EX2 R130, R0 ;  /* 0x0000000000827308 */ /* 0x0003e20000000800 */
[C---:B------:R-:W-:Y:S01]  /*95e0*/  HMMA.16816.F32.BF16 R32, R100.reuse, R106, R32 ;  /* 0x0000006a6420723c */ /* 0x040fe20000041820 */
[----:B------:R-:W5:Y:S02]  /*95f0*/  LDSM.16.MT88.4 R104, [R224+0x3800] ;  /* 0x00380000e068783b */ /* 0x000f640000004200 */
[----:B-1----:R-:W-:Y:S04]  /*9600*/  FADD.FTZ R0, R116, R118 ;  /* 0x0000007674007221 */ /* 0x002fe80000010000 */
[----:B------:R-:W-:Y:S02]  /*9610*/  FADD.FTZ R119, R114, R0 ;  /* 0x0000000072777221 */ /* 0x000fe40000010000 */
[----:B------:R-:W-:Y:S03]  /*9620*/  LDSM.16.MT88.4 R112, [R228+0x1800] ;  /* 0x00180000e470783b */ /* 0x000fe60000004200 */
[----:B------:R-:W-:Y:S02]  /*9630*/  FFMA.FTZ R0, R127, c[0x0][0x2d0], -R143 ;  /* 0x0000b4007f007a23 */ /* 0x000fe4000001088f */
[----:B------:R-:W-:Y:S02]  /*9640*/  FADD.FTZ R119, R124, R119 ;  /* 0x000000777c777221 */ /* 0x000fe40000010000 */
[----:B------:R-:W-:Y:S01]  /*9650*/  FFMA.FTZ R124, R148, c[0x0][0x2d0], -R3 ;  /* 0x0000b400947c7a23 */ /* 0x000fe20000010803 */
[----:B------:R1:W1:Y:S01]  /*9660*/  MUFU.EX2 R127, R0 ;  /* 0x00000000007f7308 */ /* 0x0002620000000800 */
[----:B---3--:R-:W-:Y:S04]  /*9670*/  FADD.FTZ R2, R121, R119 ;  /* 0x0000007779027221 */ /* 0x008fe80000010000 */
[----:B--2---:R-:W-:Y:S04]  /*9680*/  FADD.FTZ R2, R125, R2 ;  /* 0x000000027d027221 */ /* 0x004fe80000010000 */
[----:B------:R-:W-:Y:S01]  /*9690*/  FADD.FTZ R2, R129, R2 ;  /* 0x0000000281027221 */ /* 0x000fe20000010000 */
[C---:B-----5:R-:W-:Y:S03]  /*96a0*/  HMMA.16816.F32.BF16 R36, R100.reuse, R104, R36 ;  /* 0x000000686424723c */ /* 0x060fe60000041824 */
[----:B------:R-:W-:Y:S05]  /*96b0*/  FADD.FTZ R2, R131, R2 ;  /* 0x0000000283027221 */ /* 0x000fea0000010000 */
[C---:B------:R-:W-:Y:S01]  /*96c0*/  HMMA.16816.F32.BF16 R40, R100.reuse, R106, R40 ;  /* 0x0000006a6428723c */ /* 0x040fe20000041828 */
[----:B------:R-:W2:Y:S03]  /*96d0*/  LDSM.16.MT88.4 R104, [R228+0x3800] ;  /* 0x00380000e468783b */ /* 0x000ea60000004200 */
[----:B-1----:R-:W-:Y:S02]  /*96e0*/  FFMA.FTZ R0, R133, c[0x0][0x2d0], -R143 ;  /* 0x0000b40085007a23 */ /* 0x002fe4000001088f */
[----:B------:R-:W-:Y:S02]  /*96f0*/  FADD.FTZ R2, R127, R2 ;  /* 0x000000027f027221 */ /* 0x000fe40000010000 */
[----:B------:R1:W3:Y:S04]  /*9700*/  MUFU.EX2 R133, R0 ;  /* 0x0000000000857308 */ /* 0x0002e80000000800 */
[--C-:B-1----:R-:W-:Y:S02]  /*9710*/  FFMA.FTZ R0, R146, c[0x0][0x2d0], -R3.reuse ;  /* 0x0000b40092007a23 */ /* 0x102fe40000010803 */
[----:B------:R-:W-:Y:S04]  /*9720*/  IMAD.MOV.U32 R146, RZ, RZ, R126 ;  /* 0x000000ffff927224 */ /* 0x000fe800078e007e */
[----:B------:R1:W-:Y:S01]  /*9730*/  MUFU.EX2 R126, R0 ;  /* 0x00000000007e7308 */ /* 0x0003e20000000800 */
[----:B---3--:R-:W-:Y:S01]  /*9740*/  FADD.FTZ R2, R133, R2 ;  /* 0x0000000285027221 */ /* 0x008fe20000010000 */
[C---:B--2---:R-:W-:Y:S08]  /*9750*/  HMMA.16816.F32.BF16 R44, R100.reuse, R104, R44 ;  /* 0x00000068642c723c */ /* 0x044ff0000004182c */
[C---:B------:R-:W-:Y:S01]  /*9760*/  HMMA.16816.F32.BF16 R48, R100.reuse, R106, R48 ;  /* 0x0000006a6430723c */ /* 0x040fe20000041830 */
[----:B------:R-:W2:Y:S03]  /*9770*/  LDSM.16.MT88.4 R104, [R227+0x3800] ;  /* 0x00380000e368783b */ /* 0x000ea60000004200 */
[----:B-1----:R-:W-:Y:S01]  /*9780*/  FFMA.FTZ R0, R165, c[0x0][0x2d0], -R3 ;  /* 0x0000b400a5007a23 */ /* 0x002fe20000010803 */
[----:B------:R-:W-:Y:S01]  /*9790*/  MOV R165, R139 ;  /* 0x0000008b00a57202 */ /* 0x000fe20000000f00 */
[----:B------:R-:W-:Y:S01]  /*97a0*/  IMAD.MOV.U32 R139, RZ, RZ, R138 ;  /* 0x000000ffff8b7224 */ /* 0x000fe200078e008a */
[----:B------:R-:W-:Y:S01]  /*97b0*/  MOV R138, R135 ;  /* 0x00000087008a7202 */ /* 0x000fe20000000f00 */
[----:B------:R-:W-:Y:S01]  /*97c0*/  IMAD.MOV.U32 R135, RZ, RZ, R134 ;  /* 0x000000ffff877224 */ /* 0x000fe200078e0086 */
[----:B------:R-:W-:Y:S03]  /*97d0*/  MOV R134, R155 ;  /* 0x0000009b00867202 */ /* 0x000fe60000000f00 */
[----:B------:R-:W-:Y:S01]  /*97e0*/  IMAD.MOV.U32 R155, RZ, RZ, R154 ;  /* 0x000000ffff9b7224 */ /* 0x000fe200078e009a */
[----:B------:R-:W-:Y:S01]  /*97f0*/  MOV R154, R151 ;  /* 0x00000097009a7202 */ /* 0x000fe20000000f00 */
[--C-:B------:R-:W-:Y:S02]  /*9800*/  FFMA.FTZ R116, R139, c[0x0][0x2d0], -R143.reuse ;  /* 0x0000b4008b747a23 */ /* 0x100fe4000001088f */
[--C-:B------:R-:W-:Y:S02]  /*9810*/  FFMA.FTZ R117, R138, c[0x0][0x2d0], -R143.reuse ;  /* 0x0000b4008a757a23 */ /* 0x100fe4000001088f */
[--C-:B------:R-:W-:Y:S01]  /*9820*/  FFMA.FTZ R118, R135, c[0x0][0x2d0], -R143.reuse ;  /* 0x0000b40087767a23 */ /* 0x100fe2000001088f */
[----:B------:R-:W-:Y:S01]  /*9830*/  MUFU.EX2 R216, R116 ;  /* 0x0000007400d87308 */ /* 0x000fe20000000800 */
[----:B------:R-:W-:Y:S02]  /*9840*/  FFMA.FTZ R209, R155, c[0x0][0x2d0], -R143 ;  /* 0x0000b4009bd17a23 */ /* 0x000fe4000001088f */
[----:B------:R-:W-:Y:S01]  /*9850*/  IMAD.MOV.U32 R151, RZ, RZ, R137 ;  /* 0x000000ffff977224 */ /* 0x000fe200078e0089 */
[----:B------:R-:W-:Y:S01]  /*9860*/  MOV R137, R132 ;  /* 0x0000008400897202 */ /* 0x000fe20000000f00 */
[--C-:B------:R-:W-:Y:S05]  /*9870*/  FFMA.FTZ R208, R134, c[0x0][0x2d0], -R143.reuse ;  /* 0x0000b40086d07a23 */ /* 0x100fea000001088f */
[----:B------:R-:W-:Y:S01]  /*9880*/  MUFU.EX2 R215, R117 ;  /* 0x0000007500d77308 */ /* 0x000fe20000000800 */
[C---:B--2---:R-:W-:Y:S09]  /*9890*/  HMMA.16816.F32.BF16 R52, R100.reuse, R104, R52 ;  /* 0x000000686434723c */ /* 0x044ff20000041834 */
[----:B------:R1:W-:Y:S01]  /*98a0*/  MUFU.EX2 R212, R118 ;  /* 0x0000007600d47308 */ /* 0x0003e20000000800 */
[C---:B------:R-:W-:Y:S01]  /*98b0*/  HMMA.16816.F32.BF16 R56, R100.reuse, R106, R56 ;  /* 0x0000006a6438723c */ /* 0x040fe20000041838 */
[----:B------:R-:W2:Y:S08]  /*98c0*/  LDSM.16.MT88.4 R104, [R230+0x3800] ;  /* 0x00380000e668783b */ /* 0x000eb00000004200 */
[----:B------:R3:W-:Y:S10]  /*98d0*/  MUFU.EX2 R132, R0 ;  /* 0x0000000000847308 */ /* 0x0007f40000000800 */
[----:B------:R-:W-:Y:S01]  /*98e0*/  MUFU.EX2 R208, R208 ;  /* 0x000000d000d07308 */ /* 0x000fe20000000800 */
[----:B-1----:R-:W-:Y:S09]  /*98f0*/  LDSM.16.MT88.4 R116, [R227+0x2000] ;  /* 0x00200000e374783b */ /* 0x002ff20000004200 */
[----:B------:R-:W1:Y:S01]  /*9900*/  MUFU.EX2 R209, R209 ;  /* 0x000000d100d17308 */ /* 0x000e620000000800 */
[--C-:B---3--:R-:W-:Y:S09]  /*9910*/  FFMA.FTZ R0, R147, c[0x0][0x2d0], -R143.reuse ;  /* 0x0000b40093007a23 */ /* 0x108ff2000001088f */
[----:B------:R3:W5:Y:S01]  /*9920*/  MUFU.EX2 R222, R0 ;  /* 0x0000000000de7308 */ /* 0x0007620000000800 */
[C---:B--2---:R-:W-:Y:S08]  /*9930*/  HMMA.16816.F32.BF16 R60, R100.reuse, R104, R60 ;  /* 0x00000068643c723c */ /* 0x044ff0000004183c */
[C---:B------:R-:W-:Y:S01]  /*9940*/  HMMA.16816.F32.BF16 R64, R100.reuse, R106, R64 ;  /* 0x0000006a6440723c */ /* 0x040fe20000041840 */
[----:B------:R-:W2:Y:S03]  /*9950*/  LDSM.16.MT88.4 R104, [R224+0x6800] ;  /* 0x00680000e068783b */ /* 0x000ea60000004200 */
[----:B-1----:R-:W-:Y:S01]  /*9960*/  F2FP.BF16.PACK_AB R144, R209, R208 ;  /* 0x000000d0d190723e */ /* 0x002fe200000010ff */
[----:B---3--:R-:W-:Y:S02]  /*9970*/  FFMA.FTZ R0, R167, c[0x0][0x2d0], -R143 ;  /* 0x0000b400a7007a23 */ /* 0x008fe4000001088f */
[--C-:B------:R-:W-:Y:S02]  /*9980*/  FFMA.FTZ R167, R149, c[0x0][0x2d0], -R3.reuse ;  /* 0x0000b40095a77a23 */ /* 0x100fe40000010803 */
[----:B------:R1:W3:Y:S03]  /*9990*/  MUFU.EX2 R221, R0 ;  /* 0x0000000000dd7308 */ /* 0x0002e60000000800 */
[----:B-----5:R-:W-:Y:S07]  /*99a0*/  FADD.FTZ R2, R222, R2 ;  /* 0x00000002de027221 */ /* 0x020fee0000010000 */
[----:B------:R-:W-:Y:S01]  /*99b0*/  MUFU.EX2 R167, R167 ;  /* 0x000000a700a77308 */ /* 0x000fe20000000800 */
[----:B-1----:R-:W-:Y:S01]  /*99c0*/  FFMA.FTZ R0, R166, c[0x0][0x2d0], -R3 ;  /* 0x0000b400a6007a23 */ /* 0x002fe20000010803 */
[C---:B--2---:R-:W-:Y:S03]  /*99d0*/  HMMA.16816.F32.BF16 R68, R100.reuse, R104, R68 ;  /* 0x000000686444723c */ /* 0x044fe60000041844 */
[----:B------:R-:W-:Y:S05]  /*99e0*/  FFMA.FTZ R166, R154, c[0x0][0x2d0], -R143 ;  /* 0x0000b4009aa67a23 */ /* 0x000fea000001088f */
[----:B------:R1:W-:Y:S01]  /*99f0*/  MUFU.EX2 R220, R0 ;  /* 0x0000000000dc7308 */ /* 0x0003e20000000800 */
[----:B---3--:R-:W-:Y:S01]  /*9a00*/  FADD.FTZ R2, R221, R2 ;  /* 0x00000002dd027221 */ /* 0x008fe20000010000 */
[C---:B------:R-:W-:Y:S01]  /*9a10*/  HMMA.16816.F32.BF16 R72, R100.reuse, R106, R72 ;  /* 0x0000006a6448723c */ /* 0x040fe20000041848 */
[----:B------:R-:W2:Y:S07]  /*9a20*/  LDSM.16.MT88.4 R104, [R228+0x6800] ;  /* 0x00680000e468783b */ /* 0x000eae0000004200 */
[----:B------:R-:W-:Y:S01]  /*9a30*/  MUFU.EX2 R166, R166 ;  /* 0x000000a600a67308 */ /* 0x000fe20000000800 */
[----:B-1----:R-:W-:Y:S09]  /*9a40*/  FFMA.FTZ R0, R146, c[0x0][0x2d0], -R3 ;  /* 0x0000b40092007a23 */ /* 0x002ff20000010803 */
[----:B------:R1:W-:Y:S01]  /*9a50*/  MUFU.EX2 R219, R0 ;  /* 0x0000000000db7308 */ /* 0x0003e20000000800 */
[C---:B--2---:R-:W-:Y:S03]  /*9a60*/  HMMA.16816.F32.BF16 R76, R100.reuse, R104, R76 ;  /* 0x00000068644c723c */ /* 0x044fe6000004184c */
[----:B-1----:R-:W-:Y:S05]  /*9a70*/  FFMA.FTZ R0, R165, c[0x0][0x2d0], -R143 ;  /* 0x0000b400a5007a23 */ /* 0x002fea000001088f */
[C---:B------:R-:W-:Y:S01]  /*9a80*/  HMMA.16816.F32.BF16 R80, R100.reuse, R106, R80 ;  /* 0x0000006a6450723c */ /* 0x040fe20000041850 */
[----:B------:R-:W1:Y:S01]  /*9a90*/  LDSM.16.MT88.4 R104, [R227+0x6800] ;  /* 0x00680000e368783b */ /* 0x000e620000004200 */
[----:B------:R2:W3:Y:S02]  /*9aa0*/  MUFU.EX2 R217, R0 ;  /* 0x0000000000d97308 */ /* 0x0004e40000000800 */
[----:B------:R-:W-:Y:S02]  /*9ab0*/  FFMA.FTZ R165, R152, c[0x0][0x2d0], -R3 ;  /* 0x0000b40098a57a23 */ /* 0x000fe40000010803 */
[----:B------:R-:W-:Y:S06]  /*9ac0*/  FFMA.FTZ R143, R151, c[0x0][0x2d0], -R143 ;  /* 0x0000b400978f7a23 */ /* 0x000fec000001088f */
[----:B------:R-:W5:Y:S10]  /*9ad0*/  MUFU.EX2 R164, R143 ;  /* 0x0000008f00a47308 */ /* 0x000f740000000800 */
[----:B------:R-:W4:Y:S01]  /*9ae0*/  MUFU.EX2 R165, R165 ;  /* 0x000000a500a57308 */ /* 0x000f220000000800 */
[--C-:B--2---:R-:W-:Y:S02]  /*9af0*/  FFMA.FTZ R0, R150, c[0x0][0x2d0], -R3.reuse ;  /* 0x0000b40096007a23 */ /* 0x104fe40000010803 */
[----:B---3--:R-:W-:Y:S07]  /*9b00*/  FADD.FTZ R2, R217, R2 ;  /* 0x00000002d9027221 */ /* 0x008fee0000010000 */
[----:B------:R2:W-:Y:S01]  /*9b10*/  MUFU.EX2 R213, R0 ;  /* 0x0000000000d57308 */ /* 0x0005e20000000800 */
[----:B------:R-:W-:Y:S01]  /*9b20*/  FADD.FTZ R2, R216, R2 ;  /* 0x00000002d8027221 */ /* 0x000fe20000010000 */
[----:B-----5:R-:W-:Y:S03]  /*9b30*/  F2FP.BF16.PACK_AB R146, R164, R166 ;  /* 0x000000a6a492723e */ /* 0x020fe600000010ff */
[----:B------:R-:W-:Y:S01]  /*9b40*/  FADD.FTZ R2, R215, R2 ;  /* 0x00000002d7027221 */ /* 0x000fe20000010000 */
[C---:B-1----:R-:W-:Y:S04]  /*9b50*/  HMMA.16816.F32.BF16 R84, R100.reuse, R104, R84 ;  /* 0x000000686454723c */ /* 0x042fe80000041854 */
[----:B------:R-:W-:Y:S01]  /*9b60*/  MUFU.EX2 R143, R124 ;  /* 0x0000007c008f7308 */ /* 0x000fe20000000800 */
[----:B------:R-:W-:Y:S01]  /*9b70*/  FADD.FTZ R2, R212, R2 ;  /* 0x00000002d4027221 */ /* 0x000fe20000010000 */
[----:B----4-:R-:W-:Y:S03]  /*9b80*/  F2FP.BF16.PACK_AB R145, R167, R165 ;  /* 0x000000a5a791723e */ /* 0x010fe600000010ff */
[----:B------:R-:W-:Y:S01]  /*9b90*/  FADD.FTZ R2, R208, R2 ;  /* 0x00000002d0027221 */ /* 0x000fe20000010000 */
[C---:B------:R-:W-:Y:S01]  /*9ba0*/  HMMA.16816.F32.BF16 R88, R100.reuse, R106, R88 ;  /* 0x0000006a6458723c */ /* 0x040fe20000041858 */
[----:B------:R-:W1:Y:S02]  /*9bb0*/  LDSM.16.MT88.4 R104, [R230+0x6800] ;  /* 0x00680000e668783b */ /* 0x000e640000004200 */
[--C-:B--2---:R-:W-:Y:S04]  /*9bc0*/  FFMA.FTZ R0, R137, c[0x0][0x2d0], -R3.reuse ;  /* 0x0000b40089007a23 */ /* 0x104fe80000010803 */
[----:B------:R2:W-:Y:S02]  /*9bd0*/  MUFU.EX2 R214, R0 ;  /* 0x0000000000d67308 */ /* 0x0005e40000000800 */
[--C-:B--2---:R-:W-:Y:S02]  /*9be0*/  FFMA.FTZ R0, R136, c[0x0][0x2d0], -R3.reuse ;  /* 0x0000b40088007a23 */ /* 0x104fe40000010803 */
[----:B------:R-:W-:Y:S06]  /*9bf0*/  LDSM.16.MT88.4 R136, [R228+0x5800] ;  /* 0x00580000e488783b */ /* 0x000fec0000004200 */
[----:B------:R2:W-:Y:S01]  /*9c00*/  MUFU.EX2 R211, R0 ;  /* 0x0000000000d37308 */ /* 0x0005e20000000800 */
[C---:B-1----:R-:W-:Y:S08]  /*9c10*/  HMMA.16816.F32.BF16 R92, R100.reuse, R104, R92 ;  /* 0x00000068645c723c */ /* 0x042ff0000004185c */
[----:B------:R-:W-:Y:S01]  /*9c20*/  HMMA.16816.F32.BF16 R96, R100, R106, R96 ;  /* 0x0000006a6460723c */ /* 0x000fe20000041860 */
[----:B------:R-:W1:Y:S06]  /*9c30*/  LDSM.16.MT88.4 R104, [R224+0x1000] ;  /* 0x00100000e068783b */ /* 0x000e6c0000004200 */
[----:B------:R-:W-:Y:S02]  /*9c40*/  F2FP.BF16.PACK_AB R100, R125, R121 ;  /* 0x000000797d64723e */ /* 0x000fe400000010ff */
[----:B------:R-:W-:Y:S03]  /*9c50*/  F2FP.BF16.PACK_AB R101, R123, R122 ;  /* 0x0000007a7b65723e */ /* 0x000fe600000010ff */
[----:B------:R-:W-:Y:S02]  /*9c60*/  F2FP.BF16.PACK_AB R102, R131, R129 ;  /* 0x000000818366723e */ /* 0x000fe400000010ff */
[----:B------:R-:W-:Y:S01]  /*9c70*/  F2FP.BF16.PACK_AB R103, R130, R128 ;  /* 0x000000808267723e */ /* 0x000fe200000010ff */
[--C-:B--2---:R-:W-:Y:S02]  /*9c80*/  FFMA.FTZ R0, R153, c[0x0][0x2d0], -R3.reuse ;  /* 0x0000b40099007a23 */ /* 0x104fe40000010803 */
[----:B------:R-:W-:Y:S01]  /*9c90*/  LDSM.16.MT88.4 R152, [R224+0x2800] ;  /* 0x00280000e098783b */ /* 0x000fe20000004200 */
[----:B------:R-:W-:Y:S01]  /*9ca0*/  FFMA.FTZ R3, R142, c[0x0][0x2d0], -R3 ;  /* 0x0000b4008e037a23 */ /* 0x000fe20000010803 */
[----:B------:R2:W-:Y:S10]  /*9cb0*/  MUFU.EX2 R210, R0 ;  /* 0x0000000000d27308 */ /* 0x0005f40000000800 */
[----:B------:R-:W3:Y:S01]  /*9cc0*/  MUFU.EX2 R142, R3 ;  /* 0x00000003008e7308 */ /* 0x000ee20000000800 */
[C---:B-1----:R-:W-:Y:S03]  /*9cd0*/  HMMA.16816.F32.BF16 R4, R100.reuse, R104, R4 ;  /* 0x000000686404723c */ /* 0x042fe60000041804 */
[----:B--2---:R-:W-:Y:S04]  /*9ce0*/  FADD.FTZ R0, R122, R120 ;  /* 0x000000787a007221 */ /* 0x004fe80000010000 */
[----:B------:R-:W-:Y:S01]  /*9cf0*/  FADD.FTZ R0, R123, R0 ;  /* 0x000000007b007221 */ /* 0x000fe20000010000 */
[C---:B------:R-:W-:Y:S01]  /*9d00*/  HMMA.16816.F32.BF16 R8, R100.reuse, R106, R8 ;  /* 0x0000006a6408723c */ /* 0x040fe20000041808 */
[----:B------:R-:W1:Y:S03]  /*9d10*/  LDSM.16.MT88.4 R104, [R227+0x1000] ;  /* 0x00100000e368783b */ /* 0x000e660000004200 */
[----:B------:R-:W-:Y:S01]  /*9d20*/  FADD.FTZ R0, R128, R0 ;  /* 0x0000000080007221 */ /* 0x000fe20000010000 */
[----:B---3--:R-:W-:Y:S03]  /*9d30*/  F2FP.BF16.PACK_AB R147, R142, R143 ;  /* 0x0000008f8e93723e */ /* 0x008fe600000010ff */
[C---:B------:R-:W-:Y:S01]  /*9d40*/  HMMA.16816.F32.BF16 R12, R100.reuse, R108, R12 ;  /* 0x0000006c640c723c */ /* 0x040fe2000004180c */
[----:B------:R-:W-:Y:S03]  /*9d50*/  LDSM.16.MT88.4 R120, [R228+0x5000] ;  /* 0x00500000e478783b */ /* 0x000fe60000004200 */
[----:B------:R-:W-:Y:S04]  /*9d60*/  FADD.FTZ R0, R130, R0 ;  /* 0x0000000082007221 */ /* 0x000fe80000010000 */
[C---:B------:R-:W-:Y:S01]  /*9d70*/  HMMA.16816.F32.BF16 R16, R100.reuse, R110, R16 ;  /* 0x0000006e6410723c */ /* 0x040fe20000041810 */
[----:B------:R-:W2:Y:S03]  /*9d80*/  LDSM.16.MT88.4 R108, [R230+0x1000] ;  /* 0x00100000e66c783b */ /* 0x000ea60000004200 */
[----:B------:R-:W-:Y:S04]  /*9d90*/  FADD.FTZ R0, R126, R0 ;  /* 0x000000007e007221 */ /* 0x000fe80000010000 */
[----:B------:R-:W-:Y:S01]  /*9da0*/  FADD.FTZ R0, R132, R0 ;  /* 0x0000000084007221 */ /* 0x000fe20000010000 */
[----:B------:R-:W-:Y:S03]  /*9db0*/  LDSM.16.MT88.4 R128, [R224+0x5800] ;  /* 0x00580000e080783b */ /* 0x000fe60000004200 */
[----:B------:R-:W-:Y:S04]  /*9dc0*/  FADD.FTZ R0, R220, R0 ;  /* 0x00000000dc007221 */ /* 0x000fe80000010000 */
[----:B------:R-:W-:Y:S04]  /*9dd0*/  FADD.FTZ R0, R219, R0 ;  /* 0x00000000db007221 */ /* 0x000fe80000010000 */
[----:B------:R-:W-:Y:S04]  /*9de0*/  FADD.FTZ R0, R213, R0 ;  /* 0x00000000d5007221 */ /* 0x000fe80000010000 */
[----:B------:R-:W-:Y:S01]  /*9df0*/  FADD.FTZ R0, R214, R0 ;  /* 0x00000000d6007221 */ /* 0x000fe20000010000 */
[C---:B-1----:R-:W-:Y:S03]  /*9e00*/  HMMA.16816.F32.BF16 R20, R100.reuse, R104, R20 ;  /* 0x000000686414723c */ /* 0x042fe60000041814 */
[----:B------:R-:W-:Y:S04]  /*9e10*/  FADD.FTZ R0, R211, R0 ;  /* 0x00000000d3007221 */ /* 0x000fe80000010000 */
[----:B------:R-:W-:Y:S01]  /*9e20*/  FADD.FTZ R0, R210, R0 ;  /* 0x00000000d2007221 */ /* 0x000fe20000010000 */
[C---:B------:R-:W-:Y:S01]  /*9e30*/  HMMA.16816.F32.BF16 R24, R100.reuse, R106, R24 ;  /* 0x0000006a6418723c */ /* 0x040fe20000041818 */
[----:B------:R-:W1:Y:S03]  /*9e40*/  LDSM.16.MT88.4 R104, [R224+0x4000] ;  /* 0x00400000e068783b */ /* 0x000e660000004200 */
[----:B------:R-:W-:Y:S02]  /*9e50*/  FADD.FTZ R3, R165, R0 ;  /* 0x00000000a5037221 */ /* 0x000fe40000010000 */
[----:B------:R-:W-:Y:S02]  /*9e60*/  FADD.FTZ R0, R209, R2 ;  /* 0x00000002d1007221 */ /* 0x000fe40000010000 */
[C---:B--2---:R-:W-:Y:S04]  /*9e70*/  HMMA.16816.F32.BF16 R28, R100.reuse, R108, R28 ;  /* 0x0000006c641c723c */ /* 0x044fe8000004181c */
[----:B------:R-:W-:Y:S02]  /*9e80*/  FADD.FTZ R2, R166, R0 ;  /* 0x00000000a6027221 */ /* 0x000fe40000010000 */
[----:B------:R-:W-:Y:S02]  /*9e90*/  FADD.FTZ R3, R167, R3 ;  /* 0x00000003a7037221 */ /* 0x000fe40000010000 */
[C---:B------:R-:W-:Y:S01]  /*9ea0*/  HMMA.16816.F32.BF16 R32, R100.reuse, R110, R32 ;  /* 0x0000006e6420723c */ /* 0x040fe20000041820 */
[----:B------:R-:W2:Y:S03]  /*9eb0*/  LDSM.16.MT88.4 R108, [R228+0x4000] ;  /* 0x00400000e46c783b */ /* 0x000ea60000004200 */
[----:B------:R-:W-:Y:S02]  /*9ec0*/  FADD.FTZ R2, R164, R2 ;  /* 0x00000002a4027221 */ /* 0x000fe40000010000 */
[----:B------:R-:W-:Y:S02]  /*9ed0*/  FADD.FTZ R0, R143, R3 ;  /* 0x000000038f007221 */ /* 0x000fe40000010000 */
[----:B------:R-:W-:Y:S04]  /*9ee0*/  IMAD.MOV.U32 R143, RZ, RZ, R141 ;  /* 0x000000ffff8f7224 */ /* 0x000fe800078e008d */
[----:B------:R-:W-:Y:S01]  /*9ef0*/  FADD.FTZ R0, R142, R0 ;  /* 0x000000008e007221 */ /* 0x000fe20000010000 */
[C---:B-1----:R-:W-:Y:S08]  /*9f00*/  HMMA.16816.F32.BF16 R36, R100.reuse, R104, R36 ;  /* 0x000000686424723c */ /* 0x042ff00000041824 */
[C---:B------:R-:W-:Y:S01]  /*9f10*/  HMMA.16816.F32.BF16 R40, R100.reuse, R106, R40 ;  /* 0x0000006a6428723c */ /* 0x040fe20000041828 */
[----:B------:R-:W1:Y:S07]  /*9f20*/  LDSM.16.MT88.4 R104, [R227+0x4000] ;  /* 0x00400000e368783b */ /* 0x000e6e0000004200 */
[C---:B--2---:R-:W-:Y:S08]  /*9f30*/  HMMA.16816.F32.BF16 R44, R100.reuse, R108, R44 ;  /* 0x0000006c642c723c */ /* 0x044ff0000004182c */
[C---:B------:R-:W-:Y:S01]  /*9f40*/  HMMA.16816.F32.BF16 R48, R100.reuse, R110, R48 ;  /* 0x0000006e6430723c */ /* 0x040fe20000041830 */
[----:B------:R-:W2:Y:S07]  /*9f50*/  LDSM.16.MT88.4 R108, [R230+0x4000] ;  /* 0x00400000e66c783b */ /* 0x000eae0000004200 */
        /* <DEDUP_REMOVED lines=16> */
[----:B------:R-:W-:Y:S01]  /*a060*/  HMMA.16816.F32.BF16 R96, R100, R110, R96 ;  /* 0x0000006e6460723c */ /* 0x000fe20000041860 */
[----:B------:R-:W2:Y:S06]  /*a070*/  LDSM.16.MT88.4 R108, [R227+0x1800] ;  /* 0x00180000e36c783b */ /* 0x000eac0000004200 */
[----:B------:R-:W-:Y:S02]  /*a080*/  F2FP.BF16.PACK_AB R100, R133, R127 ;  /* 0x0000007f8564723e */ /* 0x000fe400000010ff */
[----:B------:R-:W-:Y:S03]  /*a090*/  F2FP.BF16.PACK_AB R101, R132, R126 ;  /* 0x0000007e8465723e */ /* 0x000fe600000010ff */
[----:B------:R-:W-:Y:S02]  /*a0a0*/  F2FP.BF16.PACK_AB R102, R221, R222 ;  /* 0x000000dedd66723e */ /* 0x000fe400000010ff */
[----:B------:R-:W-:Y:S07]  /*a0b0*/  F2FP.BF16.PACK_AB R103, R219, R220 ;  /* 0x000000dcdb67723e */ /* 0x000fee00000010ff */
[C---:B-1----:R-:W-:Y:S08]  /*a0c0*/  HMMA.16816.F32.BF16 R4, R100.reuse, R104, R4 ;  /* 0x000000686404723c */ /* 0x042ff00000041804 */
[C---:B------:R-:W-:Y:S01]  /*a0d0*/  HMMA.16816.F32.BF16 R8, R100.reuse, R106, R8 ;  /* 0x0000006a6408723c */ /* 0x040fe20000041808 */
[----:B------:R-:W1:Y:S07]  /*a0e0*/  LDSM.16.MT88.4 R104, [R230+0x1800] ;  /* 0x00180000e668783b */ /* 0x000e6e0000004200 */
[C---:B------:R-:W-:Y:S08]  /*a0f0*/  HMMA.16816.F32.BF16 R12, R100.reuse, R112, R12 ;  /* 0x00000070640c723c */ /* 0x040ff0000004180c */
        /* <DEDUP_REMOVED lines=39> */
[C---:B---3--:R-:W-:Y:S08]  /*a370*/  HMMA.16816.F32.BF16 R12, R100.reuse, R112, R12 ;  /* 0x00000070640c723c */ /* 0x048ff0000004180c */
[C---:B------:R-:W-:Y:S01]  /*a380*/  HMMA.16816.F32.BF16 R16, R100.reuse, R114, R16 ;  /* 0x000000726410723c */ /* 0x040fe20000041810 */
[----:B------:R-:W3:Y:S07]  /*a390*/  LDSM.16.MT88.4 R112, [R227+0x5000] ;  /* 0x00500000e370783b */ /* 0x000eee0000004200 */
[C---:B------:R-:W-:Y:S08]  /*a3a0*/  HMMA.16816.F32.BF16 R20, R100.reuse, R116, R20 ;  /* 0x000000746414723c */ /* 0x040ff00000041814 */
[C---:B------:R-:W-:Y:S01]  /*a3b0*/  HMMA.16816.F32.BF16 R24, R100.reuse, R118, R24 ;  /* 0x000000766418723c */ /* 0x040fe20000041818 */
[----:B------:R-:W4:Y:S07]  /*a3c0*/  LDSM.16.MT88.4 R116, [R230+0x5000] ;  /* 0x00500000e674783b */ /* 0x000f2e0000004200 */
[C---:B--2---:R-:W-:Y:S08]  /*a3d0*/  HMMA.16816.F32.BF16 R28, R100.reuse, R108, R28 ;  /* 0x0000006c641c723c */ /* 0x044ff0000004181c */
[C---:B------:R-:W-:Y:S01]  /*a3e0*/  HMMA.16816.F32.BF16 R32, R100.reuse, R110, R32 ;  /* 0x0000006e6420723c */ /* 0x040fe20000041820 */
[----:B------:R-:W-:Y:S07]  /*a3f0*/  LDSM.16.MT88.4 R108, [R228+0x8000] ;  /* 0x00800000e46c783b */ /* 0x000fee0000004200 */
[C---:B-1----:R-:W-:Y:S08]  /*a400*/  HMMA.16816.F32.BF16 R36, R100.reuse, R104, R36 ;  /* 0x000000686424723c */ /* 0x042ff00000041824 */
[C---:B------:R-:W-:Y:S01]  /*a410*/  HMMA.16816.F32.BF16 R40, R100.reuse, R106, R40 ;  /* 0x0000006a6428723c */ /* 0x040fe20000041828 */
[----:B------:R-:W1:Y:S07]  /*a420*/  LDSM.16.MT88.4 R104, [R224+0x8000] ;  /* 0x00800000e068783b */ /* 0x000e6e0000004200 */
[C---:B------:R-:W-:Y:S08]  /*a430*/  HMMA.16816.F32.BF16 R44, R100.reuse, R120, R44 ;  /* 0x00000078642c723c */ /* 0x040ff0000004182c */
[C---:B------:R-:W-:Y:S01]  /*a440*/  HMMA.16816.F32.BF16 R48, R100.reuse, R122, R48 ;  /* 0x0000007a6430723c */ /* 0x040fe20000041830 */
[----:B------:R-:W2:Y:S07]  /*a450*/  LDSM.16.MT88.4 R120, [R227+0x8000] ;  /* 0x00800000e378783b */ /* 0x000eae0000004200 */
[C---:B---3--:R-:W-:Y:S08]  /*a460*/  HMMA.16816.F32.BF16 R52, R100.reuse, R112, R52 ;  /* 0x000000706434723c */ /* 0x048ff00000041834 */
[C---:B------:R-:W-:Y:S01]  /*a470*/  HMMA.16816.F32.BF16 R56, R100.reuse, R114, R56 ;  /* 0x000000726438723c */ /* 0x040fe20000041838 */
[----:B------:R-:W3:Y:S07]  /*a480*/  LDSM.16.MT88.4 R112, [R230+0x8000] ;  /* 0x00800000e670783b */ /* 0x000eee0000004200 */
[C---:B----4-:R-:W-:Y:S08]  /*a490*/  HMMA.16816.F32.BF16 R60, R100.reuse, R116, R60 ;  /* 0x00000074643c723c */ /* 0x050ff0000004183c */
[C---:B------:R-:W-:Y:S01]  /*a4a0*/  HMMA.16816.F32.BF16 R64, R100.reuse, R118, R64 ;  /* 0x000000766440723c */ /* 0x040fe20000041840 */
[----:B------:R-:W-:Y:S07]  /*a4b0*/  LDSM.16.MT88.4 R116, [R227+0x2800] ;  /* 0x00280000e374783b */ /* 0x000fee0000004200 */
        /* <DEDUP_REMOVED lines=8> */
[C---:B---3--:R-:W-:Y:S08]  /*a540*/  HMMA.16816.F32.BF16 R92, R100.reuse, R112, R92 ;  /* 0x00000070645c723c */ /* 0x048ff0000004185c */
[----:B------:R-:W-:Y:S08]  /*a550*/  HMMA.16816.F32.BF16 R96, R100, R114, R96 ;  /* 0x000000726460723c */ /* 0x000ff00000041860 */
[C---:B------:R-:W-:Y:S01]  /*a560*/  HMMA.16816.F32.BF16 R148, R144.reuse, R152, R4 ;  /* 0x000000989094723c */ /* 0x040fe20000041804 */
[----:B------:R-:W3:Y:S07]  /*a570*/  LDSM.16.MT88.4 R4, [R227+0x5800] ;  /* 0x00580000e304783b */ /* 0x000eee0000004200 */
[C---:B------:R-:W-:Y:S01]  /*a580*/  HMMA.16816.F32.BF16 R152, R144.reuse, R154, R8 ;  /* 0x0000009a9098723c */ /* 0x040fe20000041808 */
[----:B------:R-:W4:Y:S07]  /*a590*/  LDSM.16.MT88.4 R8, [R230+0x5800] ;  /* 0x00580000e608783b */ /* 0x000f2e0000004200 */
[C---:B-1----:R-:W-:Y:S01]  /*a5a0*/  HMMA.16816.F32.BF16 R100, R144.reuse, R104, R12 ;  /* 0x000000689064723c */ /* 0x042fe2000004180c */
[----:B------:R-:W1:Y:S07]  /*a5b0*/  LDSM.16.MT88.4 R12, [R224+0x8800] ;  /* 0x00880000e00c783b */ /* 0x000e6e0000004200 */
[C---:B------:R-:W-:Y:S01]  /*a5c0*/  HMMA.16816.F32.BF16 R104, R144.reuse, R106, R16 ;  /* 0x0000006a9068723c */ /* 0x040fe20000041810 */
[----:B------:R-:W5:Y:S07]  /*a5d0*/  LDSM.16.MT88.4 R16, [R228+0x8800] ;  /* 0x00880000e410783b */ /* 0x000f6e0000004200 */
[C---:B------:R-:W-:Y:S01]  /*a5e0*/  HMMA.16816.F32.BF16 R108, R144.reuse, R116, R20 ;  /* 0x00000074906c723c */ /* 0x040fe20000041814 */
[----:B------:R-:W1:Y:S07]  /*a5f0*/  LDSM.16.MT88.4 R20, [R227+0x8800] ;  /* 0x00880000e314783b */ /* 0x000e6e0000004200 */
[C---:B------:R-:W-:Y:S01]  /*a600*/  HMMA.16816.F32.BF16 R112, R144.reuse, R118, R24 ;  /* 0x000000769070723c */ /* 0x040fe20000041818 */
[----:B------:R-:W1:Y:S07]  /*a610*/  LDSM.16.MT88.4 R24, [R230+0x8800] ;  /* 0x00880000e618783b */ /* 0x000e6e0000004200 */
[C---:B--2---:R-:W-:Y:S01]  /*a620*/  HMMA.16816.F32.BF16 R116, R144.reuse, R120, R28 ;  /* 0x000000789074723c */ /* 0x044fe2000004181c */
[----:B------:R-:W2:Y:S04]  /*a630*/  LDL R31, [R1+0x18] ;  /* 0x00001800011f7983 */ /* 0x000ea80000100800 */
[----:B------:R1:W-:Y:S03]  /*a640*/  STL [R1+0xc], R2 ;  /* 0x00000c0201007387 */ /* 0x0003e60000100800 */
[C---:B------:R-:W-:Y:S01]  /*a650*/  HMMA.16816.F32.BF16 R120, R144.reuse, R122, R32 ;  /* 0x0000007a9078723c */ /* 0x040fe20000041820 */
[----:B------:R1:W-:Y:S04]  /*a660*/  STL [R1+0x8], R223 ;  /* 0x000008df01007387 */ /* 0x0003e80000100800 */
[----:B------:R1:W-:Y:S03]  /*a670*/  STL [R1+0x10], R0 ;  /* 0x0000100001007387 */ /* 0x0003e60000100800 */
[C---:B------:R-:W-:Y:S08]  /*a680*/  HMMA.16816.F32.BF16 R124, R144.reuse, R128, R36 ;  /* 0x00000080907c723c */ /* 0x040ff00000041824 */
[C---:B------:R-:W-:Y:S08]  /*a690*/  HMMA.16816.F32.BF16 R128, R144.reuse, R130, R40 ;  /* 0x000000829080723c */ /* 0x040ff00000041828 */
[C---:B------:R-:W-:Y:S08]  /*a6a0*/  HMMA.16816.F32.BF16 R132, R144.reuse, R136, R44 ;  /* 0x000000889084723c */ /* 0x040ff0000004182c */
[C---:B------:R-:W-:Y:S08]  /*a6b0*/  HMMA.16816.F32.BF16 R136, R144.reuse, R138, R48 ;  /* 0x0000008a9088723c */ /* 0x040ff00000041830 */
[C---:B---3--:R-:W-:Y:S08]  /*a6c0*/  HMMA.16816.F32.BF16 R52, R144.reuse, R4, R52 ;  /* 0x000000049034723c */ /* 0x048ff00000041834 */
[C---:B------:R-:W-:Y:S08]  /*a6d0*/  HMMA.16816.F32.BF16 R56, R144.reuse, R6, R56 ;  /* 0x000000069038723c */ /* 0x040ff00000041838 */
[C---:B----4-:R-:W-:Y:S08]  /*a6e0*/  HMMA.16816.F32.BF16 R60, R144.reuse, R8, R60 ;  /* 0x00000008903c723c */ /* 0x050ff0000004183c */
[C---:B------:R-:W-:Y:S08]  /*a6f0*/  HMMA.16816.F32.BF16 R64, R144.reuse, R10, R64 ;  /* 0x0000000a9040723c */ /* 0x040ff00000041840 */
[C---:B-1----:R-:W-:Y:S08]  /*a700*/  HMMA.16816.F32.BF16 R68, R144.reuse, R12, R68 ;  /* 0x0000000c9044723c */ /* 0x042ff00000041844 */
[C---:B------:R-:W-:Y:S08]  /*a710*/  HMMA.16816.F32.BF16 R72, R144.reuse, R14, R72 ;  /* 0x0000000e9048723c */ /* 0x040ff00000041848 */
[C---:B-----5:R-:W-:Y:S08]  /*a720*/  HMMA.16816.F32.BF16 R76, R144.reuse, R16, R76 ;  /* 0x00000010904c723c */ /* 0x060ff0000004184c */
[C---:B------:R-:W-:Y:S08]  /*a730*/  HMMA.16816.F32.BF16 R80, R144.reuse, R18, R80 ;  /* 0x000000129050723c */ /* 0x040ff00000041850 */
[C---:B------:R-:W-:Y:S08]  /*a740*/  HMMA.16816.F32.BF16 R84, R144.reuse, R20, R84 ;  /* 0x000000149054723c */ /* 0x040ff00000041854 */
[C---:B------:R-:W-:Y:S08]  /*a750*/  HMMA.16816.F32.BF16 R88, R144.reuse, R22, R88 ;  /* 0x000000169058723c */ /* 0x040ff00000041858 */
[C---:B------:R-:W-:Y:S08]  /*a760*/  HMMA.16816.F32.BF16 R92, R144.reuse, R24, R92 ;  /* 0x00000018905c723c */ /* 0x040ff0000004185c */
[----:B------:R-:W-:Y:S07]  /*a770*/  HMMA.16816.F32.BF16 R96, R144, R26, R96 ;  /* 0x0000001a9060723c */ /* 0x000fee0000041860 */
[----:B------:R-:W-:Y:S02]  /*a780*/  MOV R144, R140 ;  /* 0x0000008c00907202 */ /* 0x000fe40000000f00 */
[----:B--2---:R-:W-:Y:S03]  /*a790*/  ISETP.GT.AND P0, PT, R218, R31, PT ;  /* 0x0000001fda00720c */ /* 0x004fe60003f04270 */
[----:B------:R-:W-:Y:S10]  /*a7a0*/  IMAD.MOV.U32 R218, RZ, RZ, R223 ;  /* 0x000000ffffda7224 */ /* 0x000ff400078e00df */
[----:B------:R-:W-:-:S05]  /*a7b0*/  @P0 BRA `(.L_x_840) ;  /* 0xffffbd7000000947 */ /* 0x000fca000383ffff */
.L_x_839:
[----:B--2---:R-:W2:Y:S04]  /*a7c0*/  LDL R2, [R1+0x14] ;  /* 0x0000140001027983 */ /* 0x004ea80000100800 */
[----:B------:R-:W2:Y:S02]  /*a7d0*/  LDL R0, [R1+0x8] ;  /* 0x0000080001007983 */ /* 0x000ea40000100800 */
[----:B--2---:R-:W-:-:S13]  /*a7e0*/  ISETP.GE.AND P0, PT, R0, R2, PT ;  /* 0x000000020000720c */ /* 0x004fda0003f06270 */
[----:B------:R-:W-:Y:S05]  /*a7f0*/  @!P0 BRA `(.L_x_841) ;  /* 0x000037d000008947 */ /* 0x000fea0003800000 */
[----:B------:R-:W-:Y:S02]  /*a800*/  MOV R143, R140 ;  /* 0x0000008c008f7202 */ /* 0x000fe40000000f00 */
[----:B------:R-:W-:Y:S02]  /*a810*/  MOV R142, R141 ;  /* 0x0000008d008e7202 */ /* 0x000fe40000000f00 */
.L_x_842:
[----:B-1----:R-:W2:Y:S01]  /*a820*/  LDL.64 R2, [R1+0x38] ;  /* 0x0000380001027983 */ /* 0x002ea20000100a00 */
[----:B------:R-:W-:Y:S04]  /*a830*/  DEPBAR.LE SB0, 0x0 ;  /* 0x000080000000791a */ /* 0x000fe80000000000 */
[----:B------:R-:W-:Y:S01]  /*a840*/  WARPSYNC 0xffffffff ;  /* 0xffffffff00007948 */ /* 0x000fe20003800000 */
[----:B------:R-:W2:Y:S01]  /*a850*/  LDL R22, [R1+0x40] ;  /* 0x0000400001167983 */ /* 0x000ea20000100800 */
[----:B------:R-:W-:Y:S03]  /*a860*/  MOV R141, 0x6 ;  /* 0x00000006008d7802 */ /* 0x000fe60000000f00 */
[----:B-----5:R1:W-:Y:S04]  /*a870*/  STL [R1+0x8c], R251 ;  /* 0x00008cfb01007387 */ /* 0x0203e80000100800 */
[----:B------:R-:W-:Y:S08]  /*a880*/  BAR.SYNC.DEFER_BLOCKING 0x0 ;  /* 0x0000000000007b1d */ /* 0x000ff00000010000 */
[----:B------:R-:W3:Y:S08]  /*a890*/  LDSM.16.M88.4 R8, [R225] ;  /* 0x00000000e108783b */ /* 0x000ef00000000200 */
[----:B-1----:R-:W4:Y:S04]  /*a8a0*/  LDL.LU R251, [R1+0x8] ;  /* 0x0000080001fb7983 */ /* 0x002f280000300800 */
[----:B------:R1:W-:Y:S04]  /*a8b0*/  STL [R1+0x88], R250 ;  /* 0x000088fa01007387 */ /* 0x0003e80000100800 */
[----:B------:R-:W1:Y:S08]  /*a8c0*/  LDSM.16.M88.4 R16, [R225+0x800] ;  /* 0x00080000e110783b */ /* 0x000e700000000200 */
[----:B------:R-:W2:Y:S08]  /*a8d0*/  LDSM.16.M88.4 R24, [R225+0x1000] ;  /* 0x00100000e118783b */ /* 0x000eb00000000200 */
[----:B------:R-:W2:Y:S01]  /*a8e0*/  LDSM.16.M88.4 R32, [R225+0x1800] ;  /* 0x00180000e120783b */ /* 0x000ea20000000200 */
[C---:B---3--:R-:W-:Y:S07]  /*a8f0*/  HMMA.16816.F32.BF16 R4, R156.reuse, R8, RZ ;  /* 0x000000089c04723c */ /* 0x048fee00000418ff */
[----:B-1----:R-:W3:Y:S04]  /*a900*/  LDL R250, [R1+0x4] ;  /* 0x0000040001fa7983 */ /* 0x002ee80000100800 */
[----:B------:R-:W1:Y:S01]  /*a910*/  LDSM.16.M88.4 R40, [R225+0x2000] ;  /* 0x00200000e128783b */ /* 0x000e620000000200 */
[C---:B------:R-:W-:Y:S07]  /*a920*/  HMMA.16816.F32.BF16 R8, R156.reuse, R10, RZ ;  /* 0x0000000a9c08723c */ /* 0x040fee00000418ff */
[----:B------:R-:W1:Y:S01]  /*a930*/  LDSM.16.M88.4 R48, [R225+0x2800] ;  /* 0x00280000e130783b */ /* 0x000e620000000200 */
[C---:B------:R-:W-:Y:S07]  /*a940*/  HMMA.16816.F32.BF16 R12, R156.reuse, R16, RZ ;  /* 0x000000109c0c723c */ /* 0x040fee00000418ff */
[----:B------:R-:W1:Y:S01]  /*a950*/  LDSM.16.M88.4 R144, [R231] ;  /* 0x00000000e790783b */ /* 0x000e620000000200 */
[C---:B------:R-:W-:Y:S07]  /*a960*/  HMMA.16816.F32.BF16 R16, R156.reuse, R18, RZ ;  /* 0x000000129c10723c */ /* 0x040fee00000418ff */
[----:B------:R-:W1:Y:S08]  /*a970*/  LDSM.16.M88.4 R164, [R248] ;  /* 0x00000000f8a4783b */ /* 0x000e700000000200 */
[----:B------:R-:W1:Y:S08]  /*a980*/  LDSM.16.M88.4 R208, [R247] ;  /* 0x00000000f7d0783b */ /* 0x000e700000000200 */
[----:B------:R-:W1:Y:S08]  /*a990*/  LDSM.16.M88.4 R212, [R246] ;  /* 0x00000000f6d4783b */ /* 0x000e700000000200 */
[----:B------:R-:W1:Y:S08]  /*a9a0*/  LDSM.16.M88.4 R216, [R245] ;  /* 0x00000000f5d8783b */ /* 0x000e700000000200 */
[----:B------:R-:W1:Y:S01]  /*a9b0*/  LDSM.16.M88.4 R220, [R244] ;  /* 0x00000000f4dc783b */ /* 0x000e620000000200 */
[----:B--2---:R-:W-:Y:S02]  /*a9c0*/  MOV R3, R22 ;  /* 0x0000001600037202 */ /* 0x004fe40000000f00 */
[----:B----4-:R-:W-:Y:S01]  /*a9d0*/  SHF.R.S32.HI R0, RZ, 0x1f, R251 ;  /* 0x0000001fff007819 */ /* 0x010fe200000114fb */
[C---:B------:R-:W-:Y:S04]  /*a9e0*/  IMAD.WIDE.U32 R20, R251.reuse, c[0x0][0x208], RZ ;  /* 0x00008200fb147a25 */ /* 0x040fe800078e00ff */
[----:B------:R-:W-:Y:S02]  /*a9f0*/  IMAD R0, R0, c[0x0][0x208], RZ ;  /* 0x0000820000007a24 */ /* 0x000fe400078e02ff */
[----:B------:R-:W-:Y:S04]  /*aa00*/  IMAD.WIDE.U32 R2, R20, 0x60, R2 ;  /* 0x0000006014027825 */ /* 0x000fe800078e0002 */
[----:B------:R-:W-:Y:S05]  /*aa10*/  IMAD R0, R251, c[0x0][0x20c], R0 ;  /* 0x00008300fb007a24 */ /* 0x000fea00078e0200 */
[----:B------:R-:W-:Y:S02]  /*aa20*/  IADD3 R0, R21, R0, RZ ;  /* 0x0000000015007210 */ /* 0x000fe40007ffe0ff */
[C---:B------:R-:W-:Y:S03]  /*aa30*/  HMMA.16816.F32.BF16 R20, R156.reuse, R24, RZ ;  /* 0x000000189c14723c */ /* 0x040fe600000418ff */
[----:B------:R-:W-:Y:S05]  /*aa40*/  IMAD R0, R0, 0x60, RZ ;  /* 0x0000006000007824 */ /* 0x000fea00078e02ff */
[C---:B------:R-:W-:Y:S01]  /*aa50*/  HMMA.16816.F32.BF16 R24, R156.reuse, R26, RZ ;  /* 0x0000001a9c18723c */ /* 0x040fe200000418ff */
[----:B------:R-:W-:Y:S03]  /*aa60*/  IADD3 R44, R3, R0, RZ ;  /* 0x00000000032c7210 */ /* 0x000fe60007ffe0ff */
[C---:B------:R-:W-:Y:S02]  /*aa70*/  SHF.L.U32 R0, R2.reuse, 0x1, RZ ;  /* 0x0000000102007819 */ /* 0x040fe400000006ff */
[----:B------:R-:W-:Y:S02]  /*aa80*/  SHF.L.U64.HI R44, R2, 0x1, R44 ;  /* 0x00000001022c7819 */ /* 0x000fe4000001022c */
[C---:B------:R-:W-:Y:S01]  /*aa90*/  HMMA.16816.F32.BF16 R28, R156.reuse, R32, RZ ;  /* 0x000000209c1c723c */ /* 0x040fe200000418ff */
[C---:B------:R-:W-:Y:S03]  /*aaa0*/  IADD3 R2, P0, R0.reuse, c[0x0][0x1f8], RZ ;  /* 0x00007e0000027a10 */ /* 0x040fe60007f1e0ff */
[----:B------:R-:W-:Y:S02]  /*aab0*/  IADD3 R36, P5, R0, 0x80, RZ ;  /* 0x0000008000247810 */ /* 0x000fe40007fbe0ff */
[----:B------:R-:W-:Y:S02]  /*aac0*/  IADD3.X R3, R44, c[0x0][0x1fc], RZ, P0, !PT ;  /* 0x00007f002c037a10 */ /* 0x000fe400007fe4ff */
[C---:B------:R-:W-:Y:S01]  /*aad0*/  HMMA.16816.F32.BF16 R32, R156.reuse, R34, RZ ;  /* 0x000000229c20723c */ /* 0x040fe200000418ff */
[----:B------:R-:W-:Y:S02]  /*aae0*/  IADD3 R36, P1, R36, c[0x0][0x1f8], RZ ;  /* 0x00007e0024247a10 */ /* 0x000fe40007f3e0ff */
[----:B------:R-:W-:Y:S01]  /*aaf0*/  @!PT LDS RZ, [RZ] ;  /* 0x00000000fffff984 */ /* 0x000fe20000000800 */
[----:B------:R-:W-:Y:S01]  /*ab00*/  @!PT LDS RZ, [RZ] ;  /* 0x00000000fffff984 */ /* 0x000fe20000000800 */
[----:B------:R-:W-:Y:S01]  /*ab10*/  @!PT LDS RZ, [RZ] ;  /* 0x00000000fffff984 */ /* 0x000fe20000000800 */
[----:B---3--:R2:W-:Y:S01]  /*ab20*/  LDGSTS.E.BYPASS.LTC128B.128 [R250+0x100], [R2.64], !P4 ;  /* 0x0010000002fa7fae */ /* 0x0085e2000e101d46 */
[----:B------:R-:W-:Y:S02]  /*ab30*/  IADD3 R0, P0, R0, 0x100, RZ ;  /* 0x0000010000007810 */ /* 0x000fe40007f1e0ff */
[--C-:B------:R-:W-:Y:S02]  /*ab40*/  IADD3.X R37, RZ, c[0x0][0x1fc], R44.reuse, P1, P5 ;  /* 0x00007f00ff257a10 */ /* 0x100fe40000fea42c */
[----:B------:R-:W-:Y:S03]  /*ab50*/  IADD3 R46, P1, R0, c[0x0][0x1f8], RZ ;  /* 0x00007e00002e7a10 */ /* 0x000fe60007f3e0ff */
[----:B------:R1:W-:Y:S01]  /*ab60*/  LDGSTS.E.BYPASS.LTC128B.128 [R250+0x3100], [R36.64], !P3 ;  /* 0x0310000024fa7fae */ /* 0x0003e2000d901d46 */
[----:B------:R-:W-:Y:S02]  /*ab70*/  IADD3.X R47, RZ, c[0x0][0x1fc], R44, P1, P0 ;  /* 0x00007f00ff2f7a10 */ /* 0x000fe40000fe042c */
[----:B------:R-:W-:Y:S04]  /*ab80*/  MOV R0, c[0x0][0x208] ;  /* 0x0000820000007a02 */ /* 0x000fe80000000f00 */
[C---:B------:R-:W-:Y:S01]  /*ab90*/  SHF.L.U32 R140, R0.reuse, 0x6, RZ ;  /* 0x00000006008c7819 */ /* 0x040fe200000006ff */
[----:B------:R3:W-:Y:S01]  /*aba0*/  LDGSTS.E.BYPASS.LTC128B.128 [R250+0x6100], [R46.64], !P2 ;  /* 0x061000002efa7fae */ /* 0x0007e2000d101d46 */
[----:B------:R-:W-:Y:S02]  /*abb0*/  SHF.L.U64.HI R0, R0, R141, c[0x0][0x20c] ;  /* 0x0000830000007619 */ /* 0x000fe4000001028d */
[----:B--2---:R-:W-:Y:S04]  /*abc0*/  IADD3 R2, P1, R2, R140, RZ ;  /* 0x0000008c02027210 */ /* 0x004fe80007f3e0ff */
[----:B------:R-:W-:Y:S02]  /*abd0*/  IADD3.X R3, R3, R0, RZ, P1, !PT ;  /* 0x0000000003037210 */ /* 0x000fe40000ffe4ff */
[----:B------:R-:W-:Y:S01]  /*abe0*/  IADD3 R140, P0, R140, R2, RZ ;  /* 0x000000028c8c7210 */ /* 0x000fe20007f1e0ff */
[C---:B-1----:R-:W-:Y:S02]  /*abf0*/  HMMA.16816.F32.BF16 R36, R156.reuse, R40, RZ ;  /* 0x000000289c24723c */ /* 0x042fe400000418ff */
[----:B------:R1:W-:Y:S01]  /*ac00*/  LDGSTS.E.BYPASS.LTC128B.128 [R250+0x1100], [R2.64], !P4 ;  /* 0x0110000002fa7fae */ /* 0x0003e2000e101d46 */
[----:B------:R-:W-:Y:S05]  /*ac10*/  IADD3.X R141, R0, R3, RZ, P0, !PT ;  /* 0x00000003008d7210 */ /* 0x000fea00007fe4ff */
[C---:B------:R-:W-:Y:S02]  /*ac20*/  HMMA.16816.F32.BF16 R40, R156.reuse, R42, RZ ;  /* 0x0000002a9c28723c */ /* 0x040fe400000418ff */
[----:B------:R1:W-:Y:S06]  /*ac30*/  LDGSTS.E.BYPASS.LTC128B.128 [R250+0x4100], [R2.64+0x80], !P3 ;  /* 0x0410008002fa7fae */ /* 0x0003ec000d901d46 */
[C---:B---3--:R-:W-:Y:S02]  /*ac40*/  HMMA.16816.F32.BF16 R44, R156.reuse, R48, RZ ;  /* 0x000000309c2c723c */ /* 0x048fe400000418ff */
[----:B------:R1:W-:Y:S06]  /*ac50*/  LDGSTS.E.BYPASS.LTC128B.128 [R250+0x7100], [R2.64+0x100], !P2 ;  /* 0x0710010002fa7fae */ /* 0x0003ec000d101d46 */
[----:B------:R-:W-:Y:S02]  /*ac60*/  HMMA.16816.F32.BF16 R48, R156, R50, RZ ;  /* 0x000000329c30723c */ /* 0x000fe400000418ff */
[----:B------:R2:W-:Y:S06]  /*ac70*/  LDGSTS.E.BYPASS.LTC128B.128 [R250+0x2100], [R140.64], !P4 ;  /* 0x021000008cfa7fae */ /* 0x0005ec000e101d46 */
[C---:B------:R-:W-:Y:S02]  /*ac80*/  HMMA.16816.F32.BF16 R4, R160.reuse, R144, R4 ;  /* 0x00000090a004723c */ /* 0x040fe40000041804 */
[----:B------:R2:W-:Y:S06]  /*ac90*/  LDGSTS.E.BYPASS.LTC128B.128 [R250+0x5100], [R140.64+0x80], !P3 ;  /* 0x051000808cfa7fae */ /* 0x0005ec000d901d46 */
[C---:B------:R-:W-:Y:S02]  /*aca0*/  HMMA.16816.F32.BF16 R8, R160.reuse, R146, R8 ;  /* 0x00000092a008723c */ /* 0x040fe40000041808 */
[----:B------:R2:W-:Y:S06]  /*acb0*/  LDGSTS.E.BYPASS.LTC128B.128 [R250+0x8100], [R140.64+0x100], !P2 ;  /* 0x081001008cfa7fae */ /* 0x0005ec000d101d46 */
[C---:B------:R-:W-:Y:S02]  /*acc0*/  HMMA.16816.F32.BF16 R12, R160.reuse, R164, R12 ;  /* 0x000000a4a00c723c */ /* 0x040fe4000004180c */
[----:B------:R-:W3:Y:S06]  /*acd0*/  LDSM.16.M88.4 R144, [R229] ;  /* 0x00000000e590783b */ /* 0x000eec0000000200 */
[C---:B------:R-:W-:Y:S02]  /*ace0*/  HMMA.16816.F32.BF16 R16, R160.reuse, R166, R16 ;  /* 0x000000a6a010723c */ /* 0x040fe40000041810 */
[----:B------:R-:W0:Y:S06]  /*acf0*/  LDGDEPBAR ;  /* 0x00000000000079af */ /* 0x000e2c0000000000 */
[C---:B------:R-:W-:Y:S02]  /*ad00*/  HMMA.16816.F32.BF16 R20, R160.reuse, R208, R20 ;  /* 0x000000d0a014723c */ /* 0x040fe40000041814 */
[----:B------:R-:W4:Y:S06]  /*ad10*/  LDSM.16.M88.4 R164, [R229+0x800] ;  /* 0x00080000e5a4783b */ /* 0x000f2c0000000200 */
[C---:B------:R-:W-:Y:S02]  /*ad20*/  HMMA.16816.F32.BF16 R24, R160.reuse, R210, R24 ;  /* 0x000000d2a018723c */ /* 0x040fe40000041818 */
[----:B------:R-:W1:Y:S06]  /*ad30*/  LDSM.16.M88.4 R208, [R229+0x1000] ;  /* 0x00100000e5d0783b */ /* 0x000e6c0000000200 */
        /* <DEDUP_REMOVED lines=8> */
[----:B------:R-:W-:Y:S07]  /*adc0*/  LDSM.16.M88.4 R220, [R241] ;  /* 0x00000000f1dc783b */ /* 0x000fee0000000200 */
[C---:B---3--:R-:W-:Y:S08]  /*add0*/  HMMA.16816.F32.BF16 R4, R168.reuse, R144, R4 ;  /* 0x00000090a804723c */ /* 0x048ff00000041804 */
[C---:B------:R-:W-:Y:S01]  /*ade0*/  HMMA.16816.F32.BF16 R8, R168.reuse, R146, R8 ;  /* 0x00000092a808723c */ /* 0x040fe20000041808 */
[----:B------:R-:W3:Y:S07]  /*adf0*/  LDSM.16.M88.4 R144, [R229+0x2800] ;  /* 0x00280000e590783b */ /* 0x000eee0000000200 */
[C---:B----4-:R-:W-:Y:S08]  /*ae00*/  HMMA.16816.F32.BF16 R12, R168.reuse, R164, R12 ;  /* 0x000000a4a80c723c */ /* 0x050ff0000004180c */
[C---:B------:R-:W-:Y:S01]  /*ae10*/  HMMA.16816.F32.BF16 R16, R168.reuse, R166, R16 ;  /* 0x000000a6a810723c */ /* 0x040fe20000041810 */
[----:B------:R-:W4:Y:S07]  /*ae20*/  LDSM.16.M88.4 R164, [R226] ;  /* 0x00000000e2a4783b */ /* 0x000f2e0000000200 */
[C---:B-1----:R-:W-:Y:S08]  /*ae30*/  HMMA.16816.F32.BF16 R20, R168.reuse, R208, R20 ;  /* 0x000000d0a814723c */ /* 0x042ff00000041814 */
[C---:B------:R-:W-:Y:S01]  /*ae40*/  HMMA.16816.F32.BF16 R24, R168.reuse, R210, R24 ;  /* 0x000000d2a818723c */ /* 0x040fe20000041818 */
[----:B------:R-:W1:Y:S07]  /*ae50*/  LDSM.16.M88.4 R208, [R226+0x800] ;  /* 0x00080000e2d0783b */ /* 0x000e6e0000000200 */
[C---:B------:R-:W-:Y:S08]  /*ae60*/  HMMA.16816.F32.BF16 R28, R168.reuse, R212, R28 ;  /* 0x000000d4a81c723c */ /* 0x040ff0000004181c */
[C---:B------:R-:W-:Y:S01]  /*ae70*/  HMMA.16816.F32.BF16 R32, R168.reuse, R214, R32 ;  /* 0x000000d6a820723c */ /* 0x040fe20000041820 */
[----:B------:R-:W1:Y:S07]  /*ae80*/  LDSM.16.M88.4 R212, [R226+0x1000] ;  /* 0x00100000e2d4783b */ /* 0x000e6e0000000200 */
[C---:B------:R-:W-:Y:S08]  /*ae90*/  HMMA.16816.F32.BF16 R36, R168.reuse, R216, R36 ;  /* 0x000000d8a824723c */ /* 0x040ff00000041824 */
[C---:B------:R-:W-:Y:S01]  /*aea0*/  HMMA.16816.F32.BF16 R40, R168.reuse, R218, R40 ;  /* 0x000000daa828723c */ /* 0x040fe20000041828 */
[----:B------:R-:W2:Y:S07]  /*aeb0*/  LDSM.16.M88.4 R216, [R226+0x1800] ;  /* 0x00180000e2d8783b */ /* 0x000eae0000000200 */
[C---:B---3--:R-:W-:Y:S08]  /*aec0*/  HMMA.16816.F32.BF16 R44, R168.reuse, R144, R44 ;  /* 0x00000090a82c723c */ /* 0x048ff0000004182c */
[----:B------:R-:W-:Y:S01]  /*aed0*/  HMMA.16816.F32.BF16 R48, R168, R146, R48 ;  /* 0x00000092a830723c */ /* 0x000fe20000041830 */
[----:B------:R-:W3:Y:S07]  /*aee0*/  LDSM.16.M88.4 R144, [R226+0x2000] ;  /* 0x00200000e290783b */ /* 0x000eee0000000200 */
[C---:B----4-:R-:W-:Y:S08]  /*aef0*/  HMMA.16816.F32.BF16 R4, R172.reuse, R164, R4 ;  /* 0x000000a4ac04723c */ /* 0x050ff00000041804 */
[C---:B------:R-:W-:Y:S01]  /*af00*/  HMMA.16816.F32.BF16 R8, R172.reuse, R166, R8 ;  /* 0x000000a6ac08723c */ /* 0x040fe20000041808 */
[----:B------:R-:W4:Y:S07]  /*af10*/  LDSM.16.M88.4 R164, [R226+0x2800] ;  /* 0x00280000e2a4783b */ /* 0x000f2e0000000200 */
[C---:B-1----:R-:W-:Y:S08]  /*af20*/  HMMA.16816.F32.BF16 R12, R172.reuse, R208, R12 ;  /* 0x000000d0ac0c723c */ /* 0x042ff0000004180c */
[C---:B------:R-:W-:Y:S01]  /*af30*/  HMMA.16816.F32.BF16 R16, R172.reuse, R210, R16 ;  /* 0x000000d2ac10723c */ /* 0x040fe20000041810 */
[----:B------:R-:W1:Y:S07]  /*af40*/  LDSM.16.M88.4 R208, [R225+0x3000] ;  /* 0x00300000e1d0783b */ /* 0x000e6e0000000200 */
[C---:B------:R-:W-:Y:S08]  /*af50*/  HMMA.16816.F32.BF16 R20, R172.reuse, R212, R20 ;  /* 0x000000d4ac14723c */ /* 0x040ff00000041814 */
[C---:B------:R-:W-:Y:S01]  /*af60*/  HMMA.16816.F32.BF16 R24, R172.reuse, R214, R24 ;  /* 0x000000d6ac18723c */ /* 0x040fe20000041818 */
[----:B------:R-:W1:Y:S07]  /*af70*/  LDSM.16.M88.4 R212, [R225+0x3800] ;  /* 0x00380000e1d4783b */ /* 0x000e6e0000000200 */
        /* <DEDUP_REMOVED lines=8> */
[----:B------:R-:W4:Y:S07]  /*b000*/  LDSM.16.M88.4 R164, [R225+0x5000] ;  /* 0x00500000e1a4783b */ /* 0x000f2e0000000200 */
[C---:B-1----:R-:W-:Y:S08]  /*b010*/  HMMA.16816.F32.BF16 R4, R176.reuse, R208, R4 ;  /* 0x000000d0b004723c */ /* 0x042ff00000041804 */
[C---:B------:R-:W-:Y:S01]  /*b020*/  HMMA.16816.F32.BF16 R8, R176.reuse, R210, R8 ;  /* 0x000000d2b008723c */ /* 0x040fe20000041808 */
[----:B------:R-:W1:Y:S07]  /*b030*/  LDSM.16.M88.4 R208, [R225+0x5800] ;  /* 0x00580000e1d0783b */ /* 0x000e6e0000000200 */
[C---:B------:R-:W-:Y:S08]  /*b040*/  HMMA.16816.F32.BF16 R12, R176.reuse, R212, R12 ;  /* 0x000000d4b00c723c */ /* 0x040ff0000004180c */
[C---:B------:R-:W-:Y:S01]  /*b050*/  HMMA.16816.F32.BF16 R16, R176.reuse, R214, R16 ;  /* 0x000000d6b010723c */ /* 0x040fe20000041810 */
[----:B------:R-:W1:Y:S07]  /*b060*/  LDSM.16.M88.4 R212, [R243] ;  /* 0x00000000f3d4783b */ /* 0x000e6e0000000200 */
[C---:B--2---:R-:W-:Y:S08]  /*b070*/  HMMA.16816.F32.BF16 R20, R176.reuse, R216, R20 ;  /* 0x000000d8b014723c */ /* 0x044ff00000041814 */
[C---:B------:R-:W-:Y:S01]  /*b080*/  HMMA.16816.F32.BF16 R24, R176.reuse, R218, R24 ;  /* 0x000000dab018723c */ /* 0x040fe20000041818 */
[----:B------:R-:W2:Y:S07]  /*b090*/  LDSM.16.M88.4 R216, [R242] ;  /* 0x00000000f2d8783b */ /* 0x000eae0000000200 */
[C---:B---3--:R-:W-:Y:S08]  /*b0a0*/  HMMA.16816.F32.BF16 R28, R176.reuse, R144, R28 ;  /* 0x00000090b01c723c */ /* 0x048ff0000004181c */
[C---:B------:R-:W-:Y:S01]  /*b0b0*/  HMMA.16816.F32.BF16 R32, R176.reuse, R146, R32 ;  /* 0x00000092b020723c */ /* 0x040fe20000041820 */
[----:B------:R-:W3:Y:S07]  /*b0c0*/  LDSM.16.M88.4 R144, [R240] ;  /* 0x00000000f090783b */ /* 0x000eee0000000200 */
[C---:B----4-:R-:W-:Y:S08]  /*b0d0*/  HMMA.16816.F32.BF16 R36, R176.reuse, R164, R36 ;  /* 0x000000a4b024723c */ /* 0x050ff00000041824 */
[C---:B------:R-:W-:Y:S01]  /*b0e0*/  HMMA.16816.F32.BF16 R40, R176.reuse, R166, R40 ;  /* 0x000000a6b028723c */ /* 0x040fe20000041828 */
[----:B------:R-:W4:Y:S07]  /*b0f0*/  LDSM.16.M88.4 R164, [R239] ;  /* 0x00000000efa4783b */ /* 0x000f2e0000000200 */
[C---:B-1----:R-:W-:Y:S08]  /*b100*/  HMMA.16816.F32.BF16 R44, R176.reuse, R208, R44 ;  /* 0x000000d0b02c723c */ /* 0x042ff0000004182c */
[----:B------:R-:W-:Y:S01]  /*b110*/  HMMA.16816.F32.BF16 R48, R176, R210, R48 ;  /* 0x000000d2b030723c */ /* 0x000fe20000041830 */
[----:B------:R-:W1:Y:S07]  /*b120*/  LDSM.16.M88.4 R208, [R238] ;  /* 0x00000000eed0783b */ /* 0x000e6e0000000200 */
[C---:B------:R-:W-:Y:S08]  /*b130*/  HMMA.16816.F32.BF16 R4, R180.reuse, R212, R4 ;  /* 0x000000d4b404723c */ /* 0x040ff00000041804 */
[C---:B------:R-:W-:Y:S01]  /*b140*/  HMMA.16816.F32.BF16 R8, R180.reuse, R214, R8 ;  /* 0x000000d6b408723c */ /* 0x040fe20000041808 */
[----:B------:R-:W1:Y:S07]  /*b150*/  LDSM.16.M88.4 R212, [R229+0x3000] ;  /* 0x00300000e5d4783b */ /* 0x000e6e0000000200 */
[C---:B--2---:R-:W-:Y:S08]  /*b160*/  HMMA.16816.F32.BF16 R12, R180.reuse, R216, R12 ;  /* 0x000000d8b40c723c */ /* 0x044ff0000004180c */
[C---:B------:R-:W-:Y:S01]  /*b170*/  HMMA.16816.F32.BF16 R16, R180.reuse, R218, R16 ;  /* 0x000000dab410723c */ /* 0x040fe20000041810 */
[----:B------:R-:W2:Y:S07]  /*b180*/  LDSM.16.M88.4 R216, [R229+0x3800] ;  /* 0x00380000e5d8783b */ /* 0x000eae0000000200 */
[C---:B------:R-:W-:Y:S08]  /*b190*/  HMMA.16816.F32.BF16 R20, R180.reuse, R220, R20 ;  /* 0x000000dcb414723c */ /* 0x040ff00000041814 */
[C---:B------:R-:W-:Y:S01]  /*b1a0*/  HMMA.16816.F32.BF16 R24, R180.reuse, R222, R24 ;  /* 0x000000deb418723c */ /* 0x040fe20000041818 */
[----:B------:R-:W-:Y:S07]  /*b1b0*/  LDSM.16.M88.4 R220, [R229+0x5800] ;  /* 0x00580000e5dc783b */ /* 0x000fee0000000200 */
[C---:B---3--:R-:W-:Y:S08]  /*b1c0*/  HMMA.16816.F32.BF16 R28, R180.reuse, R144, R28 ;  /* 0x00000090b41c723c */ /* 0x048ff0000004181c */
[C---:B------:R-:W-:Y:S01]  /*b1d0*/  HMMA.16816.F32.BF16 R32, R180.reuse, R146, R32 ;  /* 0x00000092b420723c */ /* 0x040fe20000041820 */
[----:B------:R-:W3:Y:S07]  /*b1e0*/  LDSM.16.M88.4 R144, [R229+0x4000] ;  /* 0x00400000e590783b */ /* 0x000eee0000000200 */
[C---:B----4-:R-:W-:Y:S08]  /*b1f0*/  HMMA.16816.F32.BF16 R36, R180.reuse, R164, R36 ;  /* 0x000000a4b424723c */ /* 0x050ff00000041824 */
[C---:B------:R-:W-:Y:S01]  /*b200*/  HMMA.16816.F32.BF16 R40, R180.reuse, R166, R40 ;  /* 0x000000a6b428723c */ /* 0x040fe20000041828 */
[----:B------:R-:W4:Y:S07]  /*b210*/  LDSM.16.M88.4 R164, [R229+0x4800] ;  /* 0x00480000e5a4783b */ /* 0x000f2e0000000200 */
[C---:B-1----:R-:W-:Y:S08]  /*b220*/  HMMA.16816.F32.BF16 R44, R180.reuse, R208, R44 ;  /* 0x000000d0b42c723c */ /* 0x042ff0000004182c */
[----:B------:R-:W-:Y:S01]  /*b230*/  HMMA.16816.F32.BF16 R48, R180, R210, R48 ;  /* 0x000000d2b430723c */ /* 0x000fe20000041830 */
        /* <DEDUP_REMOVED lines=37> */
[C---:B------:R-:W-:Y:S08]  /*b490*/  HMMA.16816.F32.BF16 R4, R192.reuse, R220, R4 ;  /* 0x000000dcc004723c */ /* 0x040ff00000041804 */
[C---:B------:R-:W-:Y:S01]  /*b4a0*/  HMMA.16816.F32.BF16 R8, R192.reuse, R222, R8 ;  /* 0x000000dec008723c */ /* 0x040fe20000041808 */
[----:B------:R-:W-:Y:S07]  /*b4b0*/  LDSM.16.M88.4 R220, [R235] ;  /* 0x00000000ebdc783b */ /* 0x000fee0000000200 */
        /* <DEDUP_REMOVED lines=10> */
[C---:B------:R-:W-:Y:S01]  /*b560*/  HMMA.16816.F32.BF16 R40, R192.reuse, R210, R40 ;  /* 0x000000d2c028723c */ /* 0x040fe20000041828 */
[----:B------:R-:W1:Y:S07]  /*b570*/  LDSM.16.M88.4 R208, [R233] ;  /* 0x00000000e9d0783b */ /* 0x000e6e0000000200 */
[C---:B------:R-:W-:Y:S08]  /*b580*/  HMMA.16816.F32.BF16 R44, R192.reuse, R212, R44 ;  /* 0x000000d4c02c723c */ /* 0x040ff0000004182c */
[----:B------:R-:W-:Y:S01]  /*b590*/  HMMA.16816.F32.BF16 R48, R192, R214, R48 ;  /* 0x000000d6c030723c */ /* 0x000fe20000041830 */
[----:B------:R-:W1:Y:S07]  /*b5a0*/  LDSM.16.M88.4 R212, [R232] ;  /* 0x00000000e8d4783b */ /* 0x000e6e0000000200 */
[C---:B--2---:R-:W-:Y:S08]  /*b5b0*/  HMMA.16816.F32.BF16 R4, R196.reuse, R216, R4 ;  /* 0x000000d8c404723c */ /* 0x044ff00000041804 */
[C---:B------:R-:W-:Y:S01]  /*b5c0*/  HMMA.16816.F32.BF16 R8, R196.reuse, R218, R8 ;  /* 0x000000dac408723c */ /* 0x040fe20000041808 */
[----:B------:R-:W-:Y:S07]  /*b5d0*/  LDSM.16.M88.4 R216, [R229+0x6800] ;  /* 0x00680000e5d8783b */ /* 0x000fee0000000200 */
[C---:B---3--:R-:W-:Y:S08]  /*b5e0*/  HMMA.16816.F32.BF16 R12, R196.reuse, R144, R12 ;  /* 0x00000090c40c723c */ /* 0x048ff0000004180c */
[C---:B------:R-:W-:Y:S01]  /*b5f0*/  HMMA.16816.F32.BF16 R16, R196.reuse, R146, R16 ;  /* 0x00000092c410723c */ /* 0x040fe20000041810 */
[----:B------:R-:W2:Y:S07]  /*b600*/  LDSM.16.M88.4 R144, [R229+0x6000] ;  /* 0x00600000e590783b */ /* 0x000eae0000000200 */
[C---:B------:R-:W-:Y:S08]  /*b610*/  HMMA.16816.F32.BF16 R20, R196.reuse, R220, R20 ;  /* 0x000000dcc414723c */ /* 0x040ff00000041814 */
        /* <DEDUP_REMOVED lines=8> */
[C---:B------:R-:W-:Y:S08]  /*b6a0*/  HMMA.16816.F32.BF16 R44, R196.reuse, R212, R44 ;  /* 0x000000d4c42c723c */ /* 0x040ff0000004182c */
[----:B------:R-:W-:Y:S01]  /*b6b0*/  HMMA.16816.F32.BF16 R48, R196, R214, R48 ;  /* 0x000000d6c430723c */ /* 0x000fe20000041830 */
[----:B------:R-:W4:Y:S07]  /*b6c0*/  LDSM.16.M88.4 R212, [R229+0x8000] ;  /* 0x00800000e5d4783b */ /* 0x000f2e0000000200 */
[C---:B--2---:R-:W-:Y:S08]  /*b6d0*/  HMMA.16816.F32.BF16 R4, R200.reuse, R144, R4 ;  /* 0x00000090c804723c */ /* 0x044ff00000041804 */
[C---:B------:R-:W-:Y:S01]  /*b6e0*/  HMMA.16816.F32.BF16 R8, R200.reuse, R146, R8 ;  /* 0x00000092c808723c */ /* 0x040fe20000041808 */
[----:B------:R-:W2:Y:S07]  /*b6f0*/  LDSM.16.M88.4 R144, [R229+0x8800] ;  /* 0x00880000e590783b */ /* 0x000eae0000000200 */
[C---:B------:R-:W-:Y:S08]  /*b700*/  HMMA.16816.F32.BF16 R12, R200.reuse, R216, R12 ;  /* 0x000000d8c80c723c */ /* 0x040ff0000004180c */
[C---:B------:R-:W-:Y:S01]  /*b710*/  HMMA.16816.F32.BF16 R16, R200.reuse, R218, R16 ;  /* 0x000000dac810723c */ /* 0x040fe20000041810 */
[----:B------:R-:W2:Y:S07]  /*b720*/  LDSM.16.M88.4 R216, [R226+0x6800] ;  /* 0x00680000e2d8783b */ /* 0x000eae0000000200 */
[C---:B---3--:R-:W-:Y:S08]  /*b730*/  HMMA.16816.F32.BF16 R20, R200.reuse, R164, R20 ;  /* 0x000000a4c814723c */ /* 0x048ff00000041814 */
[C---:B------:R-:W-:Y:S01]  /*b740*/  HMMA.16816.F32.BF16 R24, R200.reuse, R166, R24 ;  /* 0x000000a6c818723c */ /* 0x040fe20000041818 */
[----:B------:R-:W3:Y:S07]  /*b750*/  LDSM.16.M88.4 R164, [R226+0x7000] ;  /* 0x00700000e2a4783b */ /* 0x000eee0000000200 */
[C---:B-1----:R-:W-:Y:S08]  /*b760*/  HMMA.16816.F32.BF16 R28, R200.reuse, R208, R28 ;  /* 0x000000d0c81c723c */ /* 0x042ff0000004181c */
[C---:B------:R-:W-:Y:S01]  /*b770*/  HMMA.16816.F32.BF16 R32, R200.reuse, R210, R32 ;  /* 0x000000d2c820723c */ /* 0x040fe20000041820 */
[----:B------:R-:W-:Y:S07]  /*b780*/  LDSM.16.M88.4 R208, [R226+0x8000] ;  /* 0x00800000e2d0783b */ /* 0x000fee0000000200 */
[C---:B----4-:R-:W-:Y:S01]  /*b790*/  HMMA.16816.F32.BF16 R36, R200.reuse, R212, R36 ;  /* 0x000000d4c824723c */ /* 0x050fe20000041824 */
[----:B------:R-:W4:Y:S04]  /*b7a0*/  LDL R212, [R1+0x14] ;  /* 0x0000140001d47983 */ /* 0x000f280000100800 */
[----:B------:R-:W4:Y:S03]  /*b7b0*/  LDL R213, [R1+0x28] ;  /* 0x0000280001d57983 */ /* 0x000f260000100800 */
[C---:B------:R-:W-:Y:S08]  /*b7c0*/  HMMA.16816.F32.BF16 R40, R200.reuse, R214, R40 ;  /* 0x000000d6c828723c */ /* 0x040ff00000041828 */
[C---:B--2---:R-:W-:Y:S08]  /*b7d0*/  HMMA.16816.F32.BF16 R44, R200.reuse, R144, R44 ;  /* 0x00000090c82c723c */ /* 0x044ff0000004182c */
[----:B------:R-:W-:Y:S01]  /*b7e0*/  HMMA.16816.F32.BF16 R48, R200, R146, R48 ;  /* 0x00000092c830723c */ /* 0x000fe20000041830 */
[----:B------:R-:W1:Y:S07]  /*b7f0*/  LDSM.16.M88.4 R144, [R226+0x7800] ;  /* 0x00780000e290783b */ /* 0x000e6e0000000200 */
[C---:B------:R-:W-:Y:S01]  /*b800*/  HMMA.16816.F32.BF16 R4, R204.reuse, R220, R4 ;  /* 0x000000dccc04723c */ /* 0x040fe20000041804 */
[----:B------:R-:W2:Y:S07]  /*b810*/  LDL.64 R220, [R1+0x30] ;  /* 0x0000300001dc7983 */ /* 0x000eae0000100a00 */
[C---:B------:R-:W-:Y:S08]  /*b820*/  HMMA.16816.F32.BF16 R8, R204.reuse, R222, R8 ;  /* 0x000000decc08723c */ /* 0x040ff00000041808 */
[C---:B------:R-:W-:Y:S08]  /*b830*/  HMMA.16816.F32.BF16 R12, R204.reuse, R216, R12 ;  /* 0x000000d8cc0c723c */ /* 0x040ff0000004180c */
[C---:B------:R-:W-:Y:S04]  /*b840*/  HMMA.16816.F32.BF16 R16, R204.reuse, R218, R16 ;  /* 0x000000dacc10723c */ /* 0x040fe80000041810 */
[----:B------:R-:W-:Y:S02]  /*b850*/  FMNMX.FTZ R0, R4, R142, !PT ;  /* 0x0000008e04007209 */ /* 0x000fe40007810000 */
[----:B------:R-:W-:Y:S02]  /*b860*/  FMNMX.FTZ R2, R6, R143, !PT ;  /* 0x0000008f06027209 */ /* 0x000fe40007810000 */
[C---:B---3--:R-:W-:Y:S04]  /*b870*/  HMMA.16816.F32.BF16 R20, R204.reuse, R164, R20 ;  /* 0x000000a4cc14723c */ /* 0x048fe80000041814 */
[----:B------:R-:W-:Y:S02]  /*b880*/  FMNMX.FTZ R0, R5, R0, !PT ;  /* 0x0000000005007209 */ /* 0x000fe40007810000 */
[----:B------:R-:W-:Y:S02]  /*b890*/  FMNMX.FTZ R2, R7, R2, !PT ;  /* 0x0000000207027209 */ /* 0x000fe40007810000 */
[C---:B------:R-:W-:Y:S01]  /*b8a0*/  HMMA.16816.F32.BF16 R24, R204.reuse, R166, R24 ;  /* 0x000000a6cc18723c */ /* 0x040fe20000041818 */
[----:B------:R-:W3:Y:S01]  /*b8b0*/  LDSM.16.M88.4 R164, [R226+0x8800] ;  /* 0x00880000e2a4783b */ /* 0x000ee20000000200 */
[----:B------:R-:W-:Y:S04]  /*b8c0*/  DEPBAR.LE SB0, 0x0 ;  /* 0x000080000000791a */ /* 0x000fe80000000000 */
[----:B------:R-:W-:Y:S02]  /*b8d0*/  FMNMX.FTZ R0, R8, R0, !PT ;  /* 0x0000000008007209 */ /* 0x000fe40007810000 */
[C---:B-1----:R-:W-:Y:S01]  /*b8e0*/  HMMA.16816.F32.BF16 R28, R204.reuse, R144, R28 ;  /* 0x00000090cc1c723c */ /* 0x042fe2000004181c */
        /* <DEDUP_REMOVED lines=13> */
[C---:B---3--:R-:W-:Y:S03]  /*b9c0*/  HMMA.16816.F32.BF16 R44, R204.reuse, R164, R44 ;  /* 0x000000a4cc2c723c */ /* 0x048fe6000004182c */
        /* <DEDUP_REMOVED lines=36> */
[----:B------:R-:W3:Y:S01]  /*bc10*/  SHFL.BFLY PT, R2, R0, 0x2, 0x1f ;  /* 0x0c401f0000027f89 */ /* 0x000ee200000e0000 */
[----:B-1----:R-:W-:Y:S07]  /*bc20*/  FMNMX.FTZ R141, R141, R3, !PT ;  /* 0x000000038d8d7209 */ /* 0x002fee0007810000 */
[----:B------:R-:W1:Y:S01]  /*bc30*/  SHFL.BFLY PT, R140, R141, 0x1, 0x1f ;  /* 0x0c201f008d8c7f89 */ /* 0x000e6200000e0000 */
[----:B---3--:R-:W-:Y:S07]  /*bc40*/  FMNMX.FTZ R0, R0, R2, !PT ;  /* 0x0000000200007209 */ /* 0x008fee0007810000 */
[----:B------:R-:W3:Y:S01]  /*bc50*/  SHFL.BFLY PT, R3, R0, 0x1, 0x1f ;  /* 0x0c201f0000037f89 */ /* 0x000ee200000e0000 */
[----:B-1----:R-:W-:Y:S05]  /*bc60*/  FMNMX.FTZ R141, R141, R140, !PT ;  /* 0x0000008c8d8d7209 */ /* 0x002fea0007810000 */
[----:B------:R-:W-:Y:S01]  /*bc70*/  FADD.FTZ R2, -R141, R142 ;  /* 0x0000008e8d027221 */ /* 0x000fe20000010100 */
[----:B---3--:R-:W-:Y:S03]  /*bc80*/  FMNMX.FTZ R140, R0, R3, !PT ;  /* 0x00000003008c7209 */ /* 0x008fe60007810000 */
[----:B------:R-:W-:Y:S04]  /*bc90*/  FMUL.FTZ R0, R2, c[0x0][0x2d0] ;  /* 0x0000b40002007a20 */ /* 0x000fe80000410000 */
[----:B------:R1:W3:Y:S02]  /*bca0*/  MUFU.EX2 R2, R0 ;  /* 0x0000000000027308 */ /* 0x0002e40000000800 */
[----:B-1----:R-:W-:Y:S02]  /*bcb0*/  FADD.FTZ R0, -R140, R143 ;  /* 0x0000008f8c007221 */ /* 0x002fe40000010100 */
[----:B---3--:R-:W-:Y:S02]  /*bcc0*/  FMUL.FTZ R100, R2, R100 ;  /* 0x0000006402647220 */ /* 0x008fe40000410000 */
[----:B------:R-:W-:Y:S02]  /*bcd0*/  FMUL.FTZ R0, R0, c[0x0][0x2d0] ;  /* 0x0000b40000007a20 */ /* 0x000fe40000410000 */
[C---:B------:R-:W-:Y:S02]  /*bce0*/  FMUL.FTZ R101, R2.reuse, R101 ;  /* 0x0000006502657220 */ /* 0x040fe40000410000 */
[C---:B------:R-:W-:Y:S02]  /*bcf0*/  FMUL.FTZ R104, R2.reuse, R104 ;  /* 0x0000006802687220 */ /* 0x040fe40000410000 */
[----:B------:R-:W1:Y:S01]  /*bd00*/  MUFU.EX2 R0, R0 ;  /* 0x0000000000007308 */ /* 0x000e620000000800 */
[C---:B------:R-:W-:Y:S02]  /*bd10*/  FMUL.FTZ R105, R2.reuse, R105 ;  /* 0x0000006902697220 */ /* 0x040fe40000410000 */
[C---:B------:R-:W-:Y:S02]  /*bd20*/  FMUL.FTZ R108, R2.reuse, R108 ;  /* 0x0000006c026c7220 */ /* 0x040fe40000410000 */
[C---:B------:R-:W-:Y:S02]  /*bd30*/  FMUL.FTZ R109, R2.reuse, R109 ;  /* 0x0000006d026d7220 */ /* 0x040fe40000410000 */
[C---:B------:R-:W-:Y:S01]  /*bd40*/  FMUL.FTZ R112, R2.reuse, R112 ;  /* 0x0000007002707220 */ /* 0x040fe20000410000 */
[----:B----4-:R-:W-:Y:S01]  /*bd50*/  ISETP.GT.AND P0, PT, R251, R212, PT ;  /* 0x000000d4fb00720c */ /* 0x010fe20003f04270 */
[----:B------:R-:W-:Y:S01]  /*bd60*/  FMUL.FTZ R212, R141, c[0x0][0x2d0] ;  /* 0x0000b4008dd47a20 */ /* 0x000fe20000410000 */
[----:B------:R-:W-:Y:S01]  /*bd70*/  IADD3 R251, R251, -0x1, RZ ;  /* 0xfffffffffbfb7810 */ /* 0x000fe20007ffe0ff */
[----:B------:R-:W-:Y:S02]  /*bd80*/  FMUL.FTZ R113, R2, R113 ;  /* 0x0000007102717220 */ /* 0x000fe40000410000 */
[--C-:B------:R-:W-:Y:S02]  /*bd90*/  FFMA.FTZ R5, R5, c[0x0][0x2d0], -R212.reuse ;  /* 0x0000b40005057a23 */ /* 0x100fe400000108d4 */
[--C-:B------:R-:W-:Y:S01]  /*bda0*/  FFMA.FTZ R4, R4, c[0x0][0x2d0], -R212.reuse ;  /* 0x0000b40004047a23 */ /* 0x100fe200000108d4 */
[----:B------:R3:W-:Y:S01]  /*bdb0*/  STL [R1+0x8], R251 ;  /* 0x000008fb01007387 */ /* 0x0007e20000100800 */
[----:B------:R4:W-:Y:S01]  /*bdc0*/  MUFU.EX2 R219, R5 ;  /* 0x0000000500db7308 */ /* 0x0009e20000000800 */
[--C-:B------:R-:W-:Y:S02]  /*bdd0*/  FFMA.FTZ R9, R9, c[0x0][0x2d0], -R212.reuse ;  /* 0x0000b40009097a23 */ /* 0x100fe400000108d4 */
[----:B------:R-:W-:Y:S01]  /*bde0*/  FMUL.FTZ R116, R2, R116 ;  /* 0x0000007402747220 */ /* 0x000fe20000410000 */
[----:B------:R-:W-:Y:S01]  /*bdf0*/  @P0 SHF.R.S32.HI R3, RZ, 0x1f, R251 ;  /* 0x0000001fff030819 */ /* 0x000fe200000114fb */
[----:B------:R-:W-:Y:S01]  /*be00*/  @P0 IMAD.WIDE.U32 R144, R251, c[0x0][0x1e0], RZ ;  /* 0x00007800fb900a25 */ /* 0x000fe200078e00ff */
[----:B------:R-:W-:Y:S02]  /*be10*/  @P0 MOV R143, R213 ;  /* 0x000000d5008f0202 */ /* 0x000fe40000000f00 */
[----:B------:R-:W-:Y:S01]  /*be20*/  MOV R213, 0x6 ;  /* 0x0000000600d57802 */ /* 0x000fe20000000f00 */
[----:B------:R-:W-:Y:S01]  /*be30*/  @P0 IMAD R3, R3, c[0x0][0x1e0], RZ ;  /* 0x0000780003030a24 */ /* 0x000fe200078e02ff */
[----:B------:R3:W3:Y:S01]  /*be40*/  MUFU.EX2 R214, R4 ;  /* 0x0000000400d67308 */ /* 0x0006e20000000800 */
[C---:B-1----:R-:W-:Y:S02]  /*be50*/  FMUL.FTZ R102, R0.reuse, R102 ;  /* 0x0000006600667220 */ /* 0x042fe40000410000 */
[----:B------:R-:W-:Y:S02]  /*be60*/  @P0 IMAD R3, R251, c[0x0][0x1e4], R3 ;  /* 0x00007900fb030a24 */ /* 0x000fe400078e0203 */
[C---:B------:R-:W-:Y:S02]  /*be70*/  FMUL.FTZ R103, R0.reuse, R103 ;  /* 0x0000006700677220 */ /* 0x040fe40000410000 */
[C---:B------:R-:W-:Y:S01]  /*be80*/  FMUL.FTZ R106, R0.reuse, R106 ;  /* 0x0000006a006a7220 */ /* 0x040fe20000410000 */
[----:B------:R-:W-:Y:S01]  /*be90*/  @P0 IADD3 R3, R145, R3, RZ ;  /* 0x0000000391030210 */ /* 0x000fe20007ffe0ff */
[C---:B------:R-:W-:Y:S01]  /*bea0*/  FMUL.FTZ R107, R0.reuse, R107 ;  /* 0x0000006b006b7220 */ /* 0x040fe20000410000 */
[----:B------:R-:W-:Y:S01]  /*beb0*/  MUFU.EX2 R222, R9 ;  /* 0x0000000900de7308 */ /* 0x000fe20000000800 */
[----:B------:R-:W-:Y:S01]  /*bec0*/  FMUL.FTZ R110, R0, R110 ;  /* 0x0000006e006e7220 */ /* 0x000fe20000410000 */
[----:B--2---:R-:W-:Y:S01]  /*bed0*/  @P0 MOV R142, R220 ;  /* 0x000000dc008e0202 */ /* 0x004fe20000000f00 */
[----:B----4-:R-:W-:Y:S01]  /*bee0*/  FFMA.FTZ R5, R8, c[0x0][0x2d0], -R212 ;  /* 0x0000b40008057a23 */ /* 0x010fe200000108d4 */
[----:B------:R-:W-:Y:S01]  /*bef0*/  @P0 MOV R8, c[0x0][0x1e0] ;  /* 0x0000780000080a02 */ /* 0x000fe20000000f00 */
[----:B------:R-:W-:Y:S01]  /*bf00*/  @P0 IMAD R3, R3, 0x60, RZ ;  /* 0x0000006003030824 */ /* 0x000fe200078e02ff */
[----:B---3--:R1:W5:Y:S01]  /*bf10*/  LDL.LU R251, [R1+0x8c] ;  /* 0x00008c0001fb7983 */ /* 0x0083620000300800 */
[----:B------:R-:W-:Y:S01]  /*bf20*/  @P0 IMAD.WIDE.U32 R142, R144, 0x60, R142 ;  /* 0x00000060908e0825 */ /* 0x000fe200078e008e */
[----:B------:R-:W-:Y:S02]  /*bf30*/  @P0 SHF.L.U64.HI R146, R8, R213, c[0x0][0x1e4] ;  /* 0x0000790008920619 */ /* 0x000fe400000102d5 */
[----:B------:R2:W3:Y:S01]  /*bf40*/  MUFU.EX2 R223, R5 ;  /* 0x0000000500df7308 */ /* 0x0004e20000000800 */
[C---:B------:R-:W-:Y:S01]  /*bf50*/  FMUL.FTZ R111, R0.reuse, R111 ;  /* 0x0000006f006f7220 */ /* 0x040fe20000410000 */
[----:B------:R-:W-:Y:S01]  /*bf60*/  @P0 IADD3 R4, R143, R3, RZ ;  /* 0x000000038f040210 */ /* 0x000fe20007ffe0ff */
[----:B------:R-:W-:Y:S01]  /*bf70*/  FMUL.FTZ R114, R0, R114 ;  /* 0x0000007200727220 */ /* 0x000fe20000410000 */
[----:B------:R-:W-:Y:S01]  /*bf80*/  @P0 SHF.L.U32 R3, R142, 0x1, RZ ;  /* 0x000000018e030819 */ /* 0x000fe200000006ff */
[----:B------:R-:W-:Y:S01]  /*bf90*/  FMUL.FTZ R115, R0, R115 ;  /* 0x0000007300737220 */ /* 0x000fe20000410000 */
[----:B------:R-:W-:Y:S01]  /*bfa0*/  @P0 SHF.L.U64.HI R142, R142, 0x1, R4 ;  /* 0x000000018e8e0819 */ /* 0x000fe20000010204 */
[----:B------:R-:W-:Y:S01]  /*bfb0*/  FMUL.FTZ R117, R2, R117 ;  /* 0x0000007502757220 */ /* 0x000fe20000410000 */
[C---:B------:R-:W-:Y:S01]  /*bfc0*/  @P0 IADD3 R4, P6, R3.reuse, c[0x0][0x1c8], RZ ;  /* 0x0000720003040a10 */ /* 0x040fe20007fde0ff */
[C---:B------:R-:W-:Y:S01]  /*bfd0*/  FMUL.FTZ R118, R0.reuse, R118 ;  /* 0x0000007600767220 */ /* 0x040fe20000410000 */
[C---:B------:R-:W-:Y:S01]  /*bfe0*/  @P0 IADD3 R144, P5, R3.reuse, 0x80, RZ ;  /* 0x0000008003900810 */ /* 0x040fe20007fbe0ff */
[----:B------:R-:W-:Y:S01]  /*bff0*/  FMUL.FTZ R119, R0, R119 ;  /* 0x0000007700777220 */ /* 0x000fe20000410000 */
[----:B------:R-:W-:Y:S01]  /*c000*/  @P0 SHF.L.U32 R143, R8, 0x6, RZ ;  /* 0x00000006088f0819 */ /* 0x000fe200000006ff */
[----:B------:R-:W-:Y:S01]  /*c010*/  FMUL.FTZ R120, R2, R120 ;  /* 0x0000007802787220 */ /* 0x000fe20000410000 */
[----:B------:R-:W-:Y:S01]  /*c020*/  @P0 IADD3 R144, P1, R144, c[0x0][0x1c8], RZ ;  /* 0x0000720090900a10 */ /* 0x000fe20007f3e0ff */
[----:B------:R-:W-:Y:S02]  /*c030*/  FMUL.FTZ R121, R2, R121 ;  /* 0x0000007902797220 */ /* 0x000fe40000410000 */
[C---:B------:R-:W-:Y:S01]  /*c040*/  FMUL.FTZ R122, R0.reuse, R122 ;  /* 0x0000007a007a7220 */ /* 0x040fe20000410000 */
[--C-:B------:R-:W-:Y:S01]  /*c050*/  @P0 IADD3.X R145, RZ, c[0x0][0x1cc], R142.reuse, P1, P5 ;  /* 0x00007300ff910a10 */ /* 0x100fe20000fea48e */
[----:B------:R-:W-:Y:S02]  /*c060*/  FMUL.FTZ R123, R0, R123 ;  /* 0x0000007b007b7220 */ /* 0x000fe40000410000 */
[----:B------:R-:W-:Y:S01]  /*c070*/  FMUL.FTZ R124, R2, R124 ;  /* 0x0000007c027c7220 */ /* 0x000fe20000410000 */
[----:B--2---:R-:W-:Y:S01]  /*c080*/  @P0 IADD3.X R5, R142, c[0x0][0x1cc], RZ, P6, !PT ;  /* 0x000073008e050a10 */ /* 0x004fe200037fe4ff */
[----:B------:R-:W-:Y:S01]  /*c090*/  FMUL.FTZ R125, R2, R125 ;  /* 0x0000007d027d7220 */ /* 0x000fe20000410000 */
[----:B------:R-:W-:Y:S01]  /*c0a0*/  @P0 IADD3 R3, P6, R3, 0x100, RZ ;  /* 0x0000010003030810 */ /* 0x000fe20007fde0ff */
[----:B------:R-:W-:Y:S02]  /*c0b0*/  FMUL.FTZ R126, R0, R126 ;  /* 0x0000007e007e7220 */ /* 0x000fe40000410000 */
[----:B------:R2:W-:Y:S01]  /*c0c0*/  @P0 LDGSTS.E.BYPASS.LTC128B.128 [R250+0xc100], [R4.64], !P4 ;  /* 0x0c10000004fa0fae */ /* 0x0005e2000e101d46 */
[----:B------:R-:W-:Y:S01]  /*c0d0*/  @P0 IADD3 R8, P5, R3, c[0x0][0x1c8], RZ ;  /* 0x0000720003080a10 */ /* 0x000fe20007fbe0ff */
[----:B------:R-:W-:Y:S02]  /*c0e0*/  FMUL.FTZ R3, R140, c[0x0][0x2d0] ;  /* 0x0000b4008c037a20 */ /* 0x000fe40000410000 */
[----:B------:R-:W-:Y:S01]  /*c0f0*/  FMUL.FTZ R127, R0, R127 ;  /* 0x0000007f007f7220 */ /* 0x000fe20000410000 */
[----:B------:R-:W-:Y:S01]  /*c100*/  @P0 IADD3.X R9, RZ, c[0x0][0x1cc], R142, P5, P6 ;  /* 0x00007300ff090a10 */ /* 0x000fe20002fec48e */
[--C-:B------:R-:W-:Y:S02]  /*c110*/  FFMA.FTZ R6, R6, c[0x0][0x2d0], -R3.reuse ;  /* 0x0000b40006067a23 */ /* 0x100fe40000010803 */
[----:B------:R4:W-:Y:S01]  /*c120*/  @P0 LDGSTS.E.BYPASS.LTC128B.128 [R250+0xf100], [R144.64], !P3 ;  /* 0x0f10000090fa0fae */ /* 0x0009e2000d901d46 */
[--C-:B------:R-:W-:Y:S01]  /*c130*/  FFMA.FTZ R142, R7, c[0x0][0x2d0], -R3.reuse ;  /* 0x0000b400078e7a23 */ /* 0x100fe20000010803 */
[----:B------:R1:W-:Y:S01]  /*c140*/  MUFU.EX2 R218, R6 ;  /* 0x0000000600da7308 */ /* 0x0003e20000000800 */
[--C-:B------:R-:W-:Y:S02]  /*c150*/  FFMA.FTZ R10, R10, c[0x0][0x2d0], -R3.reuse ;  /* 0x0000b4000a0a7a23 */ /* 0x100fe40000010803 */
[--C-:B------:R-:W-:Y:S02]  /*c160*/  FFMA.FTZ R11, R11, c[0x0][0x2d0], -R3.reuse ;  /* 0x0000b4000b0b7a23 */ /* 0x100fe40000010803 */
[C---:B------:R-:W-:Y:S01]  /*c170*/  FMUL.FTZ R128, R2.reuse, R128 ;  /* 0x0000008002807220 */ /* 0x040fe20000410000 */
[----:B------:R3:W-:Y:S01]  /*c180*/  @P0 LDGSTS.E.BYPASS.LTC128B.128 [R250+0x12100], [R8.64], !P2 ;  /* 0x1210000008fa0fae */ /* 0x0007e2000d101d46 */
[----:B------:R-:W-:Y:S02]  /*c190*/  FMUL.FTZ R129, R2, R129 ;  /* 0x0000008102817220 */ /* 0x000fe40000410000 */
[C---:B------:R-:W-:Y:S01]  /*c1a0*/  FMUL.FTZ R130, R0.reuse, R130 ;  /* 0x0000008200827220 */ /* 0x040fe20000410000 */
[----:B------:R-:W3:Y:S01]  /*c1b0*/  MUFU.EX2 R217, R142 ;  /* 0x0000008e00d97308 */ /* 0x000ee20000000800 */
[----:B------:R-:W-:Y:S02]  /*c1c0*/  FMUL.FTZ R131, R0, R131 ;  /* 0x0000008300837220 */ /* 0x000fe40000410000 */
[C---:B------:R-:W-:Y:S02]  /*c1d0*/  FMUL.FTZ R132, R2.reuse, R132 ;  /* 0x0000008402847220 */ /* 0x040fe40000410000 */
[----:B------:R-:W-:Y:S01]  /*c1e0*/  FMUL.FTZ R133, R2, R133 ;  /* 0x0000008502857220 */ /* 0x000fe20000410000 */
[----:B--2---:R-:W-:Y:S01]  /*c1f0*/  @P0 IADD3 R4, P1, R4, R143, RZ ;  /* 0x0000008f04040210 */ /* 0x004fe20007f3e0ff */
[C---:B------:R-:W-:Y:S03]  /*c200*/  FMUL.FTZ R134, R0.reuse, R134 ;  /* 0x0000008600867220 */ /* 0x040fe60000410000 */
[----:B------:R2:W-:Y:S01]  /*c210*/  MUFU.EX2 R216, R10 ;  /* 0x0000000a00d87308 */ /* 0x0005e20000000800 */
[----:B------:R-:W-:Y:S01]  /*c220*/  @P0 IADD3.X R5, R5, R146, RZ, P1, !PT ;  /* 0x0000009205050210 */ /* 0x000fe20000ffe4ff */
[----:B------:R-:W-:Y:S01]  /*c230*/  FMUL.FTZ R135, R0, R135 ;  /* 0x0000008700877220 */ /* 0x000fe20000410000 */
[----:B-1----:R-:W-:Y:S01]  /*c240*/  @P0 IADD3 R6, P5, R143, R4, RZ ;  /* 0x000000048f060210 */ /* 0x002fe20007fbe0ff */
[C---:B------:R-:W-:Y:S02]  /*c250*/  FMUL.FTZ R136, R2.reuse, R136 ;  /* 0x0000008802887220 */ /* 0x040fe40000410000 */
[----:B------:R1:W-:Y:S01]  /*c260*/  @P0 LDGSTS.E.BYPASS.LTC128B.128 [R250+0xd100], [R4.64], !P4 ;  /* 0x0d10000004fa0fae */ /* 0x0003e2000e101d46 */
[----:B----4-:R-:W-:Y:S01]  /*c270*/  F2FP.BF16.PACK_AB R144, R219, R214 ;  /* 0x000000d6db90723e */ /* 0x010fe200000010ff */
[----:B------:R-:W-:Y:S01]  /*c280*/  FMUL.FTZ R137, R2, R137 ;  /* 0x0000008902897220 */ /* 0x000fe20000410000 */
[----:B------:R-:W-:Y:S01]  /*c290*/  @P0 IADD3.X R7, R146, R5, RZ, P5, !PT ;  /* 0x0000000592070210 */ /* 0x000fe20002ffe4ff */
[----:B------:R-:W4:Y:S01]  /*c2a0*/  MUFU.EX2 R215, R11 ;  /* 0x0000000b00d77308 */ /* 0x000f220000000800 */
[----:B---3--:R-:W-:Y:S01]  /*c2b0*/  F2FP.BF16.PACK_AB R146, R222, R223 ;  /* 0x000000dfde92723e */ /* 0x008fe200000010ff */
[----:B------:R-:W-:Y:S02]  /*c2c0*/  FMUL.FTZ R138, R0, R138 ;  /* 0x0000008a008a7220 */ /* 0x000fe40000410000 */
[----:B------:R1:W-:Y:S01]  /*c2d0*/  @P0 LDGSTS.E.BYPASS.LTC128B.128 [R250+0x10100], [R4.64+0x80], !P3 ;  /* 0x1010008004fa0fae */ /* 0x0003e2000d901d46 */
[----:B------:R-:W-:Y:S01]  /*c2e0*/  F2FP.BF16.PACK_AB R145, R217, R218 ;  /* 0x000000dad991723e */ /* 0x000fe200000010ff */
[C---:B------:R-:W-:Y:S02]  /*c2f0*/  FMUL.FTZ R8, R2.reuse, R152 ;  /* 0x0000009802087220 */ /* 0x040fe40000410000 */
[----:B------:R-:W-:Y:S02]  /*c300*/  FMUL.FTZ R9, R2, R153 ;  /* 0x0000009902097220 */ /* 0x000fe40000410000 */
[----:B------:R-:W-:Y:S02]  /*c310*/  FMUL.FTZ R139, R0, R139 ;  /* 0x0000008b008b7220 */ /* 0x000fe40000410000 */
[----:B------:R1:W-:Y:S01]  /*c320*/  @P0 LDGSTS.E.BYPASS.LTC128B.128 [R250+0x13100], [R4.64+0x100], !P2 ;  /* 0x1310010004fa0fae */ /* 0x0003e2000d101d46 */
[----:B------:R-:W-:Y:S02]  /*c330*/  FMUL.FTZ R52, R2, R52 ;  /* 0x0000003402347220 */ /* 0x000fe40000410000 */
[----:B--2---:R-:W-:Y:S02]  /*c340*/  FMUL.FTZ R10, R0, R154 ;  /* 0x0000009a000a7220 */ /* 0x004fe40000410000 */
[----:B------:R-:W-:Y:S02]  /*c350*/  FMUL.FTZ R53, R2, R53 ;  /* 0x0000003502357220 */ /* 0x000fe40000410000 */
[C---:B------:R-:W-:Y:S01]  /*c360*/  FMUL.FTZ R54, R0.reuse, R54 ;  /* 0x0000003600367220 */ /* 0x040fe20000410000 */
[----:B------:R2:W-:Y:S01]  /*c370*/  @P0 LDGSTS.E.BYPASS.LTC128B.128 [R250+0xe100], [R6.64], !P4 ;  /* 0x0e10000006fa0fae */ /* 0x0005e2000e101d46 */
[----:B------:R-:W-:Y:S02]  /*c380*/  FMUL.FTZ R55, R0, R55 ;  /* 0x0000003700377220 */ /* 0x000fe40000410000 */
[----:B------:R-:W-:Y:S01]  /*c390*/  FMUL.FTZ R56, R2, R56 ;  /* 0x0000003802387220 */ /* 0x000fe20000410000 */
[----:B----4-:R-:W-:Y:S01]  /*c3a0*/  F2FP.BF16.PACK_AB R147, R215, R216 ;  /* 0x000000d8d793723e */ /* 0x010fe200000010ff */
[----:B------:R-:W-:Y:S02]  /*c3b0*/  FMUL.FTZ R11, R0, R155 ;  /* 0x0000009b000b7220 */ /* 0x000fe40000410000 */
[----:B------:R-:W-:Y:S01]  /*c3c0*/  FMUL.FTZ R57, R2, R57 ;  /* 0x0000003902397220 */ /* 0x000fe20000410000 */
[----:B------:R2:W-:Y:S01]  /*c3d0*/  @P0 LDGSTS.E.BYPASS.LTC128B.128 [R250+0x11100], [R6.64+0x80], !P3 ;  /* 0x1110008006fa0fae */ /* 0x0005e2000d901d46 */
[C---:B------:R-:W-:Y:S02]  /*c3e0*/  FMUL.FTZ R58, R0.reuse, R58 ;  /* 0x0000003a003a7220 */ /* 0x040fe40000410000 */
[----:B------:R-:W-:Y:S02]  /*c3f0*/  FMUL.FTZ R59, R0, R59 ;  /* 0x0000003b003b7220 */ /* 0x000fe40000410000 */
[C---:B------:R-:W-:Y:S02]  /*c400*/  FMUL.FTZ R60, R2.reuse, R60 ;  /* 0x0000003c023c7220 */ /* 0x040fe40000410000 */
[----:B------:R-:W-:Y:S01]  /*c410*/  FMUL.FTZ R61, R2, R61 ;  /* 0x0000003d023d7220 */ /* 0x000fe20000410000 */
[----:B------:R2:W-:Y:S01]  /*c420*/  @P0 LDGSTS.E.BYPASS.LTC128B.128 [R250+0x14100], [R6.64+0x100], !P2 ;  /* 0x1410010006fa0fae */ /* 0x0005e2000d101d46 */
[----:B------:R-:W-:Y:S02]  /*c430*/  FMUL.FTZ R62, R0, R62 ;  /* 0x0000003e003e7220 */ /* 0x000fe40000410000 */
[C---:B-1----:R-:W-:Y:S02]  /*c440*/  FMUL.FTZ R4, R2.reuse, R148 ;  /* 0x0000009402047220 */ /* 0x042fe40000410000 */
[----:B------:R-:W-:Y:S02]  /*c450*/  FMUL.FTZ R5, R2, R149 ;  /* 0x0000009502057220 */ /* 0x000fe40000410000 */
[----:B------:R-:W-:Y:S01]  /*c460*/  FMUL.FTZ R63, R0, R63 ;  /* 0x0000003f003f7220 */ /* 0x000fe20000410000 */
[----:B------:R-:W1:Y:S01]  /*c470*/  LDSM.16.MT88.4 R164, [R224] ;  /* 0x00000000e0a4783b */ /* 0x000e620000004200 */
[--C-:B------:R-:W-:Y:S02]  /*c480*/  FFMA.FTZ R12, R12, c[0x0][0x2d0], -R212.reuse ;  /* 0x0000b4000c0c7a23 */ /* 0x100fe400000108d4 */
[--C-:B------:R-:W-:Y:S02]  /*c490*/  FFMA.FTZ R13, R13, c[0x0][0x2d0], -R212.reuse ;  /* 0x0000b4000d0d7a23 */ /* 0x100fe400000108d4 */
[--C-:B------:R-:W-:Y:S01]  /*c4a0*/  FFMA.FTZ R14, R14, c[0x0][0x2d0], -R3.reuse ;  /* 0x0000b4000e0e7a23 */ /* 0x100fe20000010803 */
[----:B------:R-:W-:Y:S01]  /*c4b0*/  MUFU.EX2 R143, R12 ;  /* 0x0000000c008f7308 */ /* 0x000fe20000000800 */
[--C-:B------:R-:W-:Y:S01]  /*c4c0*/  FFMA.FTZ R15, R15, c[0x0][0x2d0], -R3.reuse ;  /* 0x0000b4000f0f7a23 */ /* 0x100fe20000010803 */
[----:B------:R-:W3:Y:S01]  /*c4d0*/  LDSM.16.MT88.4 R208, [R228] ;  /* 0x00000000e4d0783b */ /* 0x000ee20000004200 */
[C---:B------:R-:W-:Y:S02]  /*c4e0*/  FMUL.FTZ R64, R2.reuse, R64 ;  /* 0x0000004002407220 */ /* 0x040fe40000410000 */
[----:B------:R-:W-:Y:S02]  /*c4f0*/  FMUL.FTZ R65, R2, R65 ;  /* 0x0000004102417220 */ /* 0x000fe40000410000 */
[C---:B------:R-:W-:Y:S02]  /*c500*/  FMUL.FTZ R66, R0.reuse, R66 ;  /* 0x0000004200427220 */ /* 0x040fe40000410000 */
[----:B------:R-:W-:Y:S01]  /*c510*/  FMUL.FTZ R67, R0, R67 ;  /* 0x0000004300437220 */ /* 0x000fe20000410000 */
[----:B------:R-:W-:Y:S01]  /*c520*/  LDSM.16.MT88.4 R152, [R249] ;  /* 0x00000000f998783b */ /* 0x000fe20000004200 */
[----:B------:R-:W-:Y:S01]  /*c530*/  MUFU.EX2 R213, R14 ;  /* 0x0000000e00d57308 */ /* 0x000fe20000000800 */
[----:B------:R-:W-:Y:S02]  /*c540*/  FMUL.FTZ R68, R2, R68 ;  /* 0x0000004402447220 */ /* 0x000fe40000410000 */
[C---:B--2---:R-:W-:Y:S02]  /*c550*/  FMUL.FTZ R6, R0.reuse, R150 ;  /* 0x0000009600067220 */ /* 0x044fe40000410000 */
[----:B------:R-:W-:Y:S02]  /*c560*/  FMUL.FTZ R7, R0, R151 ;  /* 0x0000009700077220 */ /* 0x000fe40000410000 */
[----:B------:R-:W2:Y:S01]  /*c570*/  LDSM.16.MT88.4 R148, [R227] ;  /* 0x00000000e394783b */ /* 0x000ea20000004200 */
[--C-:B------:R-:W-:Y:S02]  /*c580*/  FFMA.FTZ R16, R16, c[0x0][0x2d0], -R212.reuse ;  /* 0x0000b40010107a23 */ /* 0x100fe400000108d4 */
[--C-:B------:R-:W-:Y:S02]  /*c590*/  FFMA.FTZ R17, R17, c[0x0][0x2d0], -R212.reuse ;  /* 0x0000b40011117a23 */ /* 0x100fe400000108d4 */
[--C-:B------:R-:W-:Y:S01]  /*c5a0*/  FFMA.FTZ R18, R18, c[0x0][0x2d0], -R3.reuse ;  /* 0x0000b40012127a23 */ /* 0x100fe20000010803 */
[----:B------:R-:W-:Y:S01]  /*c5b0*/  MUFU.EX2 R221, R16 ;  /* 0x0000001000dd7308 */ /* 0x000fe20000000800 */
[--C-:B------:R-:W-:Y:S01]  /*c5c0*/  FFMA.FTZ R142, R19, c[0x0][0x2d0], -R3.reuse ;  /* 0x0000b400138e7a23 */ /* 0x100fe20000010803 */
[----:B------:R-:W0:Y:S01]  /*c5d0*/  LDGDEPBAR ;  /* 0x00000000000079af */ /* 0x000e220000000000 */
[--C-:B------:R-:W-:Y:S02]  /*c5e0*/  FFMA.FTZ R20, R20, c[0x0][0x2d0], -R212.reuse ;  /* 0x0000b40014147a23 */ /* 0x100fe400000108d4 */
[--C-:B------:R-:W-:Y:S02]  /*c5f0*/  FFMA.FTZ R21, R21, c[0x0][0x2d0], -R212.reuse ;  /* 0x0000b40015157a23 */ /* 0x100fe400000108d4 */
[--C-:B------:R-:W-:Y:S02]  /*c600*/  FFMA.FTZ R22, R22, c[0x0][0x2d0], -R3.reuse ;  /* 0x0000b40016167a23 */ /* 0x100fe40000010803 */
[--C-:B------:R-:W-:Y:S01]  /*c610*/  FFMA.FTZ R23, R23, c[0x0][0x2d0], -R3.reuse ;  /* 0x0000b40017177a23 */ /* 0x100fe20000010803 */
[C---:B-1----:R-:W-:Y:S01]  /*c620*/  HMMA.16816.F32.BF16 R4, R144.reuse, R164, R4 ;  /* 0x000000a49004723c */ /* 0x042fe20000041804 */
[----:B------:R1:W5:Y:S01]  /*c630*/  LDL.LU R250, [R1+0x88] ;  /* 0x0000880001fa7983 */ /* 0x0003620000300800 */
[----:B------:R-:W-:Y:S03]  /*c640*/  MUFU.EX2 R220, R17 ;  /* 0x0000001100dc7308 */ /* 0x000fe60000000800 */
[--C-:B------:R-:W-:Y:S02]  /*c650*/  FFMA.FTZ R24, R24, c[0x0][0x2d0], -R212.reuse ;  /* 0x0000b40018187a23 */ /* 0x100fe400000108d4 */
[--C-:B------:R-:W-:Y:S01]  /*c660*/  FFMA.FTZ R25, R25, c[0x0][0x2d0], -R212.reuse ;  /* 0x0000b40019197a23 */ /* 0x100fe200000108d4 */
[C---:B------:R-:W-:Y:S01]  /*c670*/  HMMA.16816.F32.BF16 R8, R144.reuse, R166, R8 ;  /* 0x000000a69008723c */ /* 0x040fe20000041808 */
[----:B------:R-:W4:Y:S03]  /*c680*/  LDSM.16.MT88.4 R164, [R224+0x3000] ;  /* 0x00300000e0a4783b */ /* 0x000f260000004200 */
[--C-:B------:R-:W-:Y:S02]  /*c690*/  FFMA.FTZ R26, R26, c[0x0][0x2d0], -R3.reuse ;  /* 0x0000b4001a1a7a23 */ /* 0x100fe40000010803 */
[--C-:B------:R-:W-:Y:S02]  /*c6a0*/  FFMA.FTZ R27, R27, c[0x0][0x2d0], -R3.reuse ;  /* 0x0000b4001b1b7a23 */ /* 0x100fe40000010803 */
[C---:B---3--:R-:W-:Y:S01]  /*c6b0*/  HMMA.16816.F32.BF16 R100, R144.reuse, R208, R100 ;  /* 0x000000d09064723c */ /* 0x048fe20000041864 */
[----:B------:R-:W3:Y:S03]  /*c6c0*/  MUFU.EX2 R208, R13 ;  /* 0x0000000d00d07308 */ /* 0x000ee60000000800 */
[--C-:B------:R-:W-:Y:S02]  /*c6d0*/  FFMA.FTZ R34, R34, c[0x0][0x2d0], -R3.reuse ;  /* 0x0000b40022227a23 */ /* 0x100fe40000010803 */
[--C-:B------:R-:W-:Y:S02]  /*c6e0*/  FFMA.FTZ R28, R28, c[0x0][0x2d0], -R212.reuse ;  /* 0x0000b4001c1c7a23 */ /* 0x100fe400000108d4 */
[C---:B------:R-:W-:Y:S03]  /*c6f0*/  HMMA.16816.F32.BF16 R104, R144.reuse, R210, R104 ;  /* 0x000000d29068723c */ /* 0x040fe60000041868 */
[----:B------:R1:W1:Y:S01]  /*c700*/  MUFU.EX2 R211, R15 ;  /* 0x0000000f00d37308 */ /* 0x0002620000000800 */
[--C-:B------:R-:W-:Y:S02]  /*c710*/  FFMA.FTZ R29, R29, c[0x0][0x2d0], -R212.reuse ;  /* 0x0000b4001d1d7a23 */ /* 0x100fe400000108d4 */
[--C-:B------:R-:W-:Y:S02]  /*c720*/  FFMA.FTZ R30, R30, c[0x0][0x2d0], -R3.reuse ;  /* 0x0000b4001e1e7a23 */ /* 0x100fe40000010803 */
[C---:B--2---:R-:W-:Y:S04]  /*c730*/  HMMA.16816.F32.BF16 R108, R144.reuse, R148, R108 ;  /* 0x00000094906c723c */ /* 0x044fe8000004186c */
[--C-:B------:R-:W-:Y:S01]  /*c740*/  FFMA.FTZ R31, R31, c[0x0][0x2d0], -R3.reuse ;  /* 0x0000b4001f1f7a23 */ /* 0x100fe20000010803 */
[----:B------:R2:W-:Y:S01]  /*c750*/  MUFU.EX2 R210, R18 ;  /* 0x0000001200d27308 */ /* 0x0005e20000000800 */
[----:B------:R-:W-:Y:S02]  /*c760*/  FMUL.FTZ R69, R2, R69 ;  /* 0x0000004502457220 */ /* 0x000fe40000410000 */
[C---:B------:R-:W-:Y:S01]  /*c770*/  HMMA.16816.F32.BF16 R112, R144.reuse, R150, R112 ;  /* 0x000000969070723c */ /* 0x040fe20000041870 */
[----:B------:R-:W3:Y:S03]  /*c780*/  LDSM.16.MT88.4 R148, [R228+0x3000] ;  /* 0x00300000e494783b */ /* 0x000ee60000004200 */
[C---:B------:R-:W-:Y:S02]  /*c790*/  FMUL.FTZ R70, R0.reuse, R70 ;  /* 0x0000004600467220 */ /* 0x040fe40000410000 */
[----:B------:R-:W-:Y:S01]  /*c7a0*/  FMUL.FTZ R71, R0, R71 ;  /* 0x0000004700477220 */ /* 0x000fe20000410000 */
[----:B------:R3:W3:Y:S01]  /*c7b0*/  MUFU.EX2 R209, R142 ;  /* 0x0000008e00d17308 */ /* 0x0006e20000000800 */
[C---:B------:R-:W-:Y:S01]  /*c7c0*/  HMMA.16816.F32.BF16 R116, R144.reuse, R152, R116 ;  /* 0x000000989074723c */ /* 0x040fe20000041874 */
[----:B-1----:R-:W-:Y:S03]  /*c7d0*/  LDSM.16.MT88.4 R12, [R230+0x6000] ;  /* 0x00600000e60c783b */ /* 0x002fe60000004200 */
[C---:B------:R-:W-:Y:S02]  /*c7e0*/  FMUL.FTZ R72, R2.reuse, R72 ;  /* 0x0000004802487220 */ /* 0x040fe40000410000 */
[----:B------:R-:W-:Y:S02]  /*c7f0*/  FMUL.FTZ R73, R2, R73 ;  /* 0x0000004902497220 */ /* 0x000fe40000410000 */
[C---:B------:R-:W-:Y:S01]  /*c800*/  HMMA.16816.F32.BF16 R120, R144.reuse, R154, R120 ;  /* 0x0000009a9078723c */ /* 0x040fe20000041878 */
[----:B------:R-:W1:Y:S03]  /*c810*/  LDSM.16.MT88.4 R152, [R227+0x3000] ;  /* 0x00300000e398783b */ /* 0x000e660000004200 */
[C---:B------:R-:W-:Y:S02]  /*c820*/  FMUL.FTZ R74, R0.reuse, R74 ;  /* 0x0000004a004a7220 */ /* 0x040fe40000410000 */
[----:B------:R-:W-:Y:S02]  /*c830*/  FMUL.FTZ R75, R0, R75 ;  /* 0x0000004b004b7220 */ /* 0x000fe40000410000 */
[C---:B----4-:R-:W-:Y:S01]  /*c840*/  HMMA.16816.F32.BF16 R124, R144.reuse, R164, R124 ;  /* 0x000000a4907c723c */ /* 0x050fe2000004187c */
[----:B--2---:R-:W-:Y:S03]  /*c850*/  LDSM.16.MT88.4 R16, [R228+0x800] ;  /* 0x00080000e410783b */ /* 0x004fe60000004200 */
[C---:B------:R-:W-:Y:S02]  /*c860*/  FMUL.FTZ R76, R2.reuse, R76 ;  /* 0x0000004c024c7220 */ /* 0x040fe40000410000 */
[----:B------:R-:W-:Y:S01]  /*c870*/  FMUL.FTZ R77, R2, R77 ;  /* 0x0000004d024d7220 */ /* 0x000fe20000410000 */
[----:B---3--:R-:W-:Y:S01]  /*c880*/  MOV R142, R208 ;  /* 0x000000d0008e7202 */ /* 0x008fe20000000f00 */
[C---:B------:R-:W-:Y:S01]  /*c890*/  HMMA.16816.F32.BF16 R128, R144.reuse, R166, R128 ;  /* 0x000000a69080723c */ /* 0x040fe20000041880 */
[----:B------:R-:W-:Y:S01]  /*c8a0*/  MUFU.EX2 R208, R22 ;  /* 0x0000001600d07308 */ /* 0x000fe20000000800 */
[----:B------:R-:W2:Y:S02]  /*c8b0*/  LDSM.16.MT88.4 R164, [R230+0x3000] ;  /* 0x00300000e6a4783b */ /* 0x000ea40000004200 */
[C---:B------:R-:W-:Y:S02]  /*c8c0*/  FMUL.FTZ R78, R0.reuse, R78 ;  /* 0x0000004e004e7220 */ /* 0x040fe40000410000 */
[----:B------:R-:W-:Y:S02]  /*c8d0*/  FMUL.FTZ R79, R0, R79 ;  /* 0x0000004f004f7220 */ /* 0x000fe40000410000 */
[C---:B------:R-:W-:Y:S01]  /*c8e0*/  FMUL.FTZ R80, R2.reuse, R80 ;  /* 0x0000005002507220 */ /* 0x040fe20000410000 */
[C---:B------:R-:W-:Y:S03]  /*c8f0*/  HMMA.16816.F32.BF16 R132, R144.reuse, R148, R132 ;  /* 0x000000949084723c */ /* 0x040fe60000041884 */
[----:B------:R-:W-:Y:S02]  /*c900*/  FMUL.FTZ R81, R2, R81 ;  /* 0x0000005102517220 */ /* 0x000fe40000410000 */
[C---:B------:R-:W-:Y:S02]  /*c910*/  FMUL.FTZ R82, R0.reuse, R82 ;  /* 0x0000005200527220 */ /* 0x040fe40000410000 */
[----:B------:R-:W-:Y:S01]  /*c920*/  FMUL.FTZ R83, R0, R83 ;  /* 0x0000005300537220 */ /* 0x000fe20000410000 */
[C---:B------:R-:W-:Y:S01]  /*c930*/  HMMA.16816.F32.BF16 R136, R144.reuse, R150, R136 ;  /* 0x000000969088723c */ /* 0x040fe20000041888 */
[----:B------:R-:W3:Y:S03]  /*c940*/  LDSM.16.MT88.4 R148, [R224+0x6000] ;  /* 0x00600000e094783b */ /* 0x000ee60000004200 */
[C---:B------:R-:W-:Y:S02]  /*c950*/  FMUL.FTZ R84, R2.reuse, R84 ;  /* 0x0000005402547220 */ /* 0x040fe40000410000 */
[----:B------:R-:W-:Y:S02]  /*c960*/  FMUL.FTZ R85, R2, R85 ;  /* 0x0000005502557220 */ /* 0x000fe40000410000 */
[C---:B------:R-:W-:Y:S01]  /*c970*/  FMUL.FTZ R86, R0.reuse, R86 ;  /* 0x0000005600567220 */ /* 0x040fe20000410000 */
[C---:B-1----:R-:W-:Y:S03]  /*c980*/  HMMA.16816.F32.BF16 R52, R144.reuse, R152, R52 ;  /* 0x000000989034723c */ /* 0x042fe60000041834 */
[----:B------:R-:W-:Y:S02]  /*c990*/  FMUL.FTZ R87, R0, R87 ;  /* 0x0000005700577220 */ /* 0x000fe40000410000 */
[C---:B------:R-:W-:Y:S02]  /*c9a0*/  FMUL.FTZ R88, R2.reuse, R88 ;  /* 0x0000005802587220 */ /* 0x040fe40000410000 */
[----:B------:R-:W-:Y:S01]  /*c9b0*/  FMUL.FTZ R89, R2, R89 ;  /* 0x0000005902597220 */ /* 0x000fe20000410000 */
[C---:B------:R-:W-:Y:S01]  /*c9c0*/  HMMA.16816.F32.BF16 R56, R144.reuse, R154, R56 ;  /* 0x0000009a9038723c */ /* 0x040fe20000041838 */
[----:B------:R-:W1:Y:S03]  /*c9d0*/  LDSM.16.MT88.4 R152, [R228+0x6000] ;  /* 0x00600000e498783b */ /* 0x000e660000004200 */
        /* <DEDUP_REMOVED lines=9> */
[C---:B---3--:R-:W-:Y:S04]  /*ca70*/  HMMA.16816.F32.BF16 R68, R144.reuse, R148, R68 ;  /* 0x000000949044723c */ /* 0x048fe80000041844 */
[C---:B------:R-:W-:Y:S02]  /*ca80*/  FMUL.FTZ R96, R2.reuse, R96 ;  /* 0x0000006002607220 */ /* 0x040fe40000410000 */
[----:B------:R-:W-:Y:S02]  /*ca90*/  FMUL.FTZ R97, R2, R97 ;  /* 0x0000006102617220 */ /* 0x000fe40000410000 */
[C---:B------:R-:W-:Y:S01]  /*caa0*/  HMMA.16816.F32.BF16 R72, R144.reuse, R150, R72 ;  /* 0x000000969048723c */ /* 0x040fe20000041848 */
[----:B------:R-:W3:Y:S03]  /*cab0*/  LDSM.16.MT88.4 R148, [R224+0x800] ;  /* 0x00080000e094783b */ /* 0x000ee60000004200 */
[C---:B------:R-:W-:Y:S02]  /*cac0*/  FMUL.FTZ R98, R0.reuse, R98 ;  /* 0x0000006200627220 */ /* 0x040fe40000410000 */
[----:B------:R-:W-:Y:S02]  /*cad0*/  FMUL.FTZ R99, R0, R99 ;  /* 0x0000006300637220 */ /* 0x000fe40000410000 */
[--C-:B------:R-:W-:Y:S01]  /*cae0*/  FFMA.FTZ R32, R32, c[0x0][0x2d0], -R212.reuse ;  /* 0x0000b40020207a23 */ /* 0x100fe200000108d4 */
[C---:B-1----:R-:W-:Y:S03]  /*caf0*/  HMMA.16816.F32.BF16 R76, R144.reuse, R152, R76 ;  /* 0x00000098904c723c */ /* 0x042fe6000004184c */
[--C-:B------:R-:W-:Y:S02]  /*cb00*/  FFMA.FTZ R33, R33, c[0x0][0x2d0], -R212.reuse ;  /* 0x0000b40021217a23 */ /* 0x100fe400000108d4 */
[--C-:B------:R-:W-:Y:S02]  /*cb10*/  FFMA.FTZ R35, R35, c[0x0][0x2d0], -R3.reuse ;  /* 0x0000b40023237a23 */ /* 0x100fe40000010803 */
[--C-:B------:R-:W-:Y:S01]  /*cb20*/  FFMA.FTZ R40, R40, c[0x0][0x2d0], -R212.reuse ;  /* 0x0000b40028287a23 */ /* 0x100fe200000108d4 */
[C---:B------:R-:W-:Y:S01]  /*cb30*/  HMMA.16816.F32.BF16 R80, R144.reuse, R154, R80 ;  /* 0x0000009a9050723c */ /* 0x040fe20000041850 */
[----:B------:R-:W1:Y:S03]  /*cb40*/  LDSM.16.MT88.4 R152, [R227+0x800] ;  /* 0x00080000e398783b */ /* 0x000e660000004200 */
[--C-:B------:R-:W-:Y:S01]  /*cb50*/  FFMA.FTZ R41, R41, c[0x0][0x2d0], -R212.reuse ;  /* 0x0000b40029297a23 */ /* 0x100fe200000108d4 */
[----:B------:R-:W-:Y:S01]  /*cb60*/  MUFU.EX2 R40, R40 ;  /* 0x0000002800287308 */ /* 0x000fe20000000800 */
[--C-:B------:R-:W-:Y:S02]  /*cb70*/  FFMA.FTZ R42, R42, c[0x0][0x2d0], -R3.reuse ;  /* 0x0000b4002a2a7a23 */ /* 0x100fe40000010803 */
[C---:B--2---:R-:W-:Y:S04]  /*cb80*/  HMMA.16816.F32.BF16 R84, R144.reuse, R164, R84 ;  /* 0x000000a49054723c */ /* 0x044fe80000041854 */
[--C-:B------:R-:W-:Y:S02]  /*cb90*/  FFMA.FTZ R43, R43, c[0x0][0x2d0], -R3.reuse ;  /* 0x0000b4002b2b7a23 */ /* 0x100fe40000010803 */
[--C-:B------:R-:W-:Y:S01]  /*cba0*/  FFMA.FTZ R36, R36, c[0x0][0x2d0], -R212.reuse ;  /* 0x0000b40024247a23 */ /* 0x100fe200000108d4 */
[----:B------:R-:W-:Y:S01]  /*cbb0*/  MOV R164, R219 ;  /* 0x000000db00a47202 */ /* 0x000fe20000000f00 */
[C---:B------:R-:W-:Y:S01]  /*cbc0*/  HMMA.16816.F32.BF16 R88, R144.reuse, R166, R88 ;  /* 0x000000a69058723c */ /* 0x040fe20000041858 */
[----:B------:R-:W2:Y:S03]  /*cbd0*/  MUFU.EX2 R166, R20 ;  /* 0x0000001400a67308 */ /* 0x000ea60000000800 */
[----:B------:R-:W-:Y:S01]  /*cbe0*/  MOV R165, R223 ;  /* 0x000000df00a57202 */ /* 0x000fe20000000f00 */
[--C-:B------:R-:W-:Y:S02]  /*cbf0*/  FFMA.FTZ R37, R37, c[0x0][0x2d0], -R212.reuse ;  /* 0x0000b40025257a23 */ /* 0x100fe400000108d4 */
[--C-:B------:R-:W-:Y:S01]  /*cc00*/  FFMA.FTZ R38, R38, c[0x0][0x2d0], -R3.reuse ;  /* 0x0000b40026267a23 */ /* 0x100fe20000010803 */
[C---:B------:R-:W-:Y:S03]  /*cc10*/  HMMA.16816.F32.BF16 R92, R144.reuse, R12, R92 ;  /* 0x0000000c905c723c */ /* 0x040fe6000004185c */
[----:B------:R-:W-:Y:S01]  /*cc20*/  MUFU.EX2 R219, R21 ;  /* 0x0000001500db7308 */ /* 0x000fe20000000800 */
[--C-:B------:R-:W-:Y:S02]  /*cc30*/  FFMA.FTZ R39, R39, c[0x0][0x2d0], -R3.reuse ;  /* 0x0000b40027277a23 */ /* 0x100fe40000010803 */
[--C-:B------:R-:W-:Y:S01]  /*cc40*/  FFMA.FTZ R44, R44, c[0x0][0x2d0], -R212.reuse ;  /* 0x0000b4002c2c7a23 */ /* 0x100fe200000108d4 */
[----:B------:R-:W-:Y:S01]  /*cc50*/  F2FP.BF16.PACK_AB R12, R142, R143 ;  /* 0x0000008f8e0c723e */ /* 0x000fe200000010ff */
[----:B------:R-:W-:Y:S01]  /*cc60*/  HMMA.16816.F32.BF16 R96, R144, R14, R96 ;  /* 0x0000000e9060723c */ /* 0x000fe20000041860 */
[----:B------:R-:W4:Y:S03]  /*cc70*/  LDSM.16.MT88.4 R144, [R230+0x800] ;  /* 0x00080000e690783b */ /* 0x000f260000004200 */
[----:B------:R-:W-:Y:S01]  /*cc80*/  F2FP.BF16.PACK_AB R13, R211, R213 ;  /* 0x000000d5d30d723e */ /* 0x000fe200000010ff */
[----:B------:R1:W-:Y:S01]  /*cc90*/  MUFU.EX2 R167, R23 ;  /* 0x0000001700a77308 */ /* 0x0003e20000000800 */
[--C-:B------:R-:W-:Y:S01]  /*cca0*/  FFMA.FTZ R45, R45, c[0x0][0x2d0], -R212.reuse ;  /* 0x0000b4002d2d7a23 */ /* 0x100fe200000108d4 */
[-C--:B------:R-:W-:Y:S01]  /*ccb0*/  F2FP.BF16.PACK_AB R14, R220, R221.reuse ;  /* 0x000000dddc0e723e */ /* 0x080fe200000010ff */
[--C-:B------:R-:W-:Y:S01]  /*ccc0*/  FFMA.FTZ R48, R48, c[0x0][0x2d0], -R212.reuse ;  /* 0x0000b40030307a23 */ /* 0x100fe200000108d4 */
[----:B------:R-:W-:Y:S03]  /*ccd0*/  F2FP.BF16.PACK_AB R15, R209, R210 ;  /* 0x000000d2d10f723e */ /* 0x000fe600000010ff */
[----:B------:R-:W-:Y:S03]  /*cce0*/  FFMA.FTZ R212, R49, c[0x0][0x2d0], -R212 ;  /* 0x0000b40031d47a23 */ /* 0x000fe600000108d4 */
[----:B------:R-:W-:Y:S01]  /*ccf0*/  MUFU.EX2 R223, R25 ;  /* 0x0000001900df7308 */ /* 0x000fe20000000800 */
[C---:B---3--:R-:W-:Y:S08]  /*cd00*/  HMMA.16816.F32.BF16 R4, R12.reuse, R148, R4 ;  /* 0x000000940c04723c */ /* 0x048ff00000041804 */
[C---:B------:R-:W-:Y:S01]  /*cd10*/  HMMA.16816.F32.BF16 R8, R12.reuse, R150, R8 ;  /* 0x000000960c08723c */ /* 0x040fe20000041808 */
[----:B------:R-:W3:Y:S01]  /*cd20*/  LDSM.16.MT88.4 R148, [R224+0x3800] ;  /* 0x00380000e094783b */ /* 0x000ee20000004200 */
[----:B------:R-:W-:Y:S06]  /*cd30*/  MUFU.EX2 R212, R212 ;  /* 0x000000d400d47308 */ /* 0x000fec0000000800 */
[C---:B------:R-:W-:Y:S01]  /*cd40*/  HMMA.16816.F32.BF16 R100, R12.reuse, R16, R100 ;  /* 0x000000100c64723c */ /* 0x040fe20000041864 */
[----:B-1----:R-:W-:Y:S03]  /*cd50*/  LDSM.16.MT88.4 R20, [R228+0x1000] ;  /* 0x00100000e414783b */ /* 0x002fe60000004200 */
[----:B------:R-:W-:Y:S04]  /*cd60*/  MUFU.EX2 R41, R41 ;  /* 0x0000002900297308 */ /* 0x000fe80000000800 */
[C---:B------:R-:W-:Y:S01]  /*cd70*/  HMMA.16816.F32.BF16 R104, R12.reuse, R18, R104 ;  /* 0x000000120c68723c */ /* 0x040fe20000041868 */
[----:B------:R-:W1:Y:S05]  /*cd80*/  LDSM.16.MT88.4 R16, [R228+0x3800] ;  /* 0x00380000e410783b */ /* 0x000e6a0000004200 */
[----:B------:R-:W-:Y:S02]  /*cd90*/  MUFU.EX2 R42, R42 ;  /* 0x0000002a002a7308 */ /* 0x000fe40000000800 */
[C---:B------:R-:W-:Y:S08]  /*cda0*/  HMMA.16816.F32.BF16 R108, R12.reuse, R152, R108 ;  /* 0x000000980c6c723c */ /* 0x040ff0000004186c */
[C---:B------:R-:W-:Y:S01]  /*cdb0*/  HMMA.16816.F32.BF16 R112, R12.reuse, R154, R112 ;  /* 0x0000009a0c70723c */ /* 0x040fe20000041870 */
[----:B------:R-:W2:Y:S01]  /*cdc0*/  LDSM.16.MT88.4 R152, [R227+0x3800] ;  /* 0x00380000e398783b */ /* 0x000ea20000004200 */
[----:B------:R-:W-:Y:S06]  /*cdd0*/  MUFU.EX2 R43, R43 ;  /* 0x0000002b002b7308 */ /* 0x000fec0000000800 */
[C---:B----4-:R-:W-:Y:S04]  /*cde0*/  HMMA.16816.F32.BF16 R116, R12.reuse, R144, R116 ;  /* 0x000000900c74723c */ /* 0x050fe80000041874 */
[----:B------:R-:W-:Y:S04]  /*cdf0*/  MUFU.EX2 R44, R44 ;  /* 0x0000002c002c7308 */ /* 0x000fe80000000800 */
[C---:B------:R-:W-:Y:S01]  /*ce00*/  HMMA.16816.F32.BF16 R120, R12.reuse, R146, R120 ;  /* 0x000000920c78723c */ /* 0x040fe20000041878 */
[----:B------:R-:W4:Y:S05]  /*ce10*/  LDSM.16.MT88.4 R144, [R230+0x3800] ;  /* 0x00380000e690783b */ /* 0x000f2a0000004200 */
[----:B------:R-:W-:Y:S02]  /*ce20*/  MUFU.EX2 R45, R45 ;  /* 0x0000002d002d7308 */ /* 0x000fe40000000800 */
[C---:B---3--:R-:W-:Y:S08]  /*ce30*/  HMMA.16816.F32.BF16 R124, R12.reuse, R148, R124 ;  /* 0x000000940c7c723c */ /* 0x048ff0000004187c */
[C---:B------:R-:W-:Y:S01]  /*ce40*/  HMMA.16816.F32.BF16 R128, R12.reuse, R150, R128 ;  /* 0x000000960c80723c */ /* 0x040fe20000041880 */
[----:B------:R-:W3:Y:S01]  /*ce50*/  LDSM.16.MT88.4 R148, [R224+0x6800] ;  /* 0x00680000e094783b */ /* 0x000ee20000004200 */
[----:B------:R-:W-:Y:S06]  /*ce60*/  MUFU.EX2 R48, R48 ;  /* 0x0000003000307308 */ /* 0x000fec0000000800 */
[C---:B-1----:R-:W-:Y:S08]  /*ce70*/  HMMA.16816.F32.BF16 R132, R12.reuse, R16, R132 ;  /* 0x000000100c84723c */ /* 0x042ff00000041884 */
[C---:B------:R-:W-:Y:S01]  /*ce80*/  HMMA.16816.F32.BF16 R136, R12.reuse, R18, R136 ;  /* 0x000000120c88723c */ /* 0x040fe20000041888 */
[----:B------:R-:W1:Y:S07]  /*ce90*/  LDSM.16.MT88.4 R16, [R228+0x6800] ;  /* 0x00680000e410783b */ /* 0x000e6e0000004200 */
[C---:B--2---:R-:W-:Y:S08]  /*cea0*/  HMMA.16816.F32.BF16 R52, R12.reuse, R152, R52 ;  /* 0x000000980c34723c */ /* 0x044ff00000041834 */
[C---:B------:R-:W-:Y:S01]  /*ceb0*/  HMMA.16816.F32.BF16 R56, R12.reuse, R154, R56 ;  /* 0x0000009a0c38723c */ /* 0x040fe20000041838 */
[----:B------:R-:W2:Y:S07]  /*cec0*/  LDSM.16.MT88.4 R152, [R227+0x6800] ;  /* 0x00680000e398783b */ /* 0x000eae0000004200 */
[C---:B----4-:R-:W-:Y:S08]  /*ced0*/  HMMA.16816.F32.BF16 R60, R12.reuse, R144, R60 ;  /* 0x000000900c3c723c */ /* 0x050ff0000004183c */
[C---:B------:R-:W-:Y:S01]  /*cee0*/  HMMA.16816.F32.BF16 R64, R12.reuse, R146, R64 ;  /* 0x000000920c40723c */ /* 0x040fe20000041840 */
[----:B------:R-:W4:Y:S07]  /*cef0*/  LDSM.16.MT88.4 R144, [R230+0x6800] ;  /* 0x00680000e690783b */ /* 0x000f2e0000004200 */
[C---:B---3--:R-:W-:Y:S01]  /*cf00*/  HMMA.16816.F32.BF16 R68, R12.reuse, R148, R68 ;  /* 0x000000940c44723c */ /* 0x048fe20000041844 */
[----:B------:R-:W3:Y:S06]  /*cf10*/  MUFU.EX2 R148, R24 ;  /* 0x0000001800947308 */ /* 0x000eec0000000800 */
[----:B------:R-:W-:Y:S01]  /*cf20*/  MOV R149, R221 ;  /* 0x000000dd00957202 */ /* 0x000fe20000000f00 */
[C---:B------:R-:W-:Y:S03]  /*cf30*/  HMMA.16816.F32.BF16 R72, R12.reuse, R150, R72 ;  /* 0x000000960c48723c */ /* 0x040fe60000041848 */
[----:B------:R-:W-:Y:S04]  /*cf40*/  MUFU.EX2 R221, R29 ;  /* 0x0000001d00dd7308 */ /* 0x000fe80000000800 */
[----:B------:R-:W-:Y:S01]  /*cf50*/  MOV R151, R166 ;  /* 0x000000a600977202 */ /* 0x000fe20000000f00 */
[C---:B-1----:R-:W-:Y:S05]  /*cf60*/  HMMA.16816.F32.BF16 R76, R12.reuse, R16, R76 ;  /* 0x000000100c4c723c */ /* 0x042fea000004184c */
[----:B------:R-:W-:Y:S03]  /*cf70*/  MUFU.EX2 R166, R26 ;  /* 0x0000001a00a67308 */ /* 0x000fe60000000800 */
[C---:B------:R-:W-:Y:S01]  /*cf80*/  HMMA.16816.F32.BF16 R80, R12.reuse, R18, R80 ;  /* 0x000000120c50723c */ /* 0x040fe20000041850 */
[----:B------:R-:W1:Y:S07]  /*cf90*/  LDSM.16.MT88.4 R16, [R224+0x1000] ;  /* 0x00100000e010783b */ /* 0x000e6e0000004200 */
[C---:B--2---:R-:W-:Y:S07]  /*cfa0*/  HMMA.16816.F32.BF16 R84, R12.reuse, R152, R84 ;  /* 0x000000980c54723c */ /* 0x044fee0000041854 */
[----:B------:R-:W-:Y:S01]  /*cfb0*/  MOV R152, R165 ;  /* 0x000000a500987202 */ /* 0x000fe20000000f00 */
[C---:B------:R-:W-:Y:S01]  /*cfc0*/  HMMA.16816.F32.BF16 R88, R12.reuse, R154, R88 ;  /* 0x0000009a0c58723c */ /* 0x040fe20000041858 */
[----:B------:R2:W1:Y:S03]  /*cfd0*/  MUFU.EX2 R165, R27 ;  /* 0x0000001b00a57308 */ /* 0x0004660000000800 */
[----:B------:R-:W-:Y:S03]  /*cfe0*/  MOV R153, R164 ;  /* 0x000000a400997202 */ /* 0x000fe60000000f00 */
[----:B---3--:R-:W-:Y:S01]  /*cff0*/  MOV R154, R148 ;  /* 0x00000094009a7202 */ /* 0x008fe20000000f00 */
[C---:B----4-:R-:W-:Y:S03]  /*d000*/  HMMA.16816.F32.BF16 R92, R12.reuse, R144, R92 ;  /* 0x000000900c5c723c */ /* 0x050fe6000004185c */
[----:B------:R-:W-:Y:S01]  /*d010*/  MUFU.EX2 R164, R30 ;  /* 0x0000001e00a47308 */ /* 0x000fe20000000800 */
[----:B------:R-:W-:Y:S02]  /*d020*/  MOV R155, R222 ;  /* 0x000000de009b7202 */ /* 0x000fe40000000f00 */
[----:B------:R-:W-:Y:S02]  /*d030*/  MOV R49, R154 ;  /* 0x0000009a00317202 */ /* 0x000fe40000000f00 */
[----:B------:R-:W-:Y:S01]  /*d040*/  HMMA.16816.F32.BF16 R96, R12, R146, R96 ;  /* 0x000000920c60723c */ /* 0x000fe20000041860 */
[----:B------:R-:W-:Y:S03]  /*d050*/  LDSM.16.MT88.4 R144, [R230+0x1000] ;  /* 0x00100000e690783b */ /* 0x000fe60000004200 */
[----:B------:R-:W-:Y:S01]  /*d060*/  MOV R148, R220 ;  /* 0x000000dc00947202 */ /* 0x000fe20000000f00 */
[----:B------:R-:W3:Y:S02]  /*d070*/  MUFU.EX2 R222, R28 ;  /* 0x0000001c00de7308 */ /* 0x000ee40000000800 */
[----:B------:R-:W-:Y:S02]  /*d080*/  F2FP.BF16.PACK_AB R14, R223, R154 ;  /* 0x0000009adf0e723e */ /* 0x000fe400000010ff */
[----:B--2---:R-:W2:Y:S03]  /*d090*/  LDSM.16.MT88.4 R24, [R227+0x1000] ;  /* 0x00100000e318783b */ /* 0x004ea60000004200 */
[----:B------:R-:W-:Y:S02]  /*d0a0*/  F2FP.BF16.PACK_AB R12, R219, R151 ;  /* 0x00000097db0c723e */ /* 0x000fe400000010ff */
[----:B------:R-:W-:Y:S01]  /*d0b0*/  F2FP.BF16.PACK_AB R13, R167, R208 ;  /* 0x000000d0a70d723e */ /* 0x000fe200000010ff */
[----:B------:R4:W-:Y:S01]  /*d0c0*/  MUFU.EX2 R220, R32 ;  /* 0x0000002000dc7308 */ /* 0x0009e20000000800 */
[----:B-1----:R-:W-:Y:S02]  /*d0d0*/  F2FP.BF16.PACK_AB R15, R165, R166 ;  /* 0x000000a6a50f723e */ /* 0x002fe400000010ff */
[----:B------:R-:W-:Y:S02]  /*d0e0*/  MOV R150, R148 ;  /* 0x0000009400967202 */ /* 0x000fe40000000f00 */
[----:B------:R-:W-:Y:S03]  /*d0f0*/  MOV R148, R142 ;  /* 0x0000008e00947202 */ /* 0x000fe60000000f00 */
[C---:B------:R-:W-:Y:S02]  /*d100*/  HMMA.16816.F32.BF16 R4, R12.reuse, R16, R4 ;  /* 0x000000100c04723c */ /* 0x040fe40000041804 */
[----:B------:R1:W-:Y:S06]  /*d110*/  MUFU.EX2 R142, R39 ;  /* 0x00000027008e7308 */ /* 0x0003ec0000000800 */
[C---:B------:R-:W-:Y:S01]  /*d120*/  HMMA.16816.F32.BF16 R8, R12.reuse, R18, R8 ;  /* 0x000000120c08723c */ /* 0x040fe20000041808 */
[----:B------:R-:W3:Y:S07]  /*d130*/  LDSM.16.MT88.4 R16, [R224+0x4000] ;  /* 0x00400000e010783b */ /* 0x000eee0000004200 */
[C---:B------:R-:W-:Y:S04]  /*d140*/  HMMA.16816.F32.BF16 R100, R12.reuse, R20, R100 ;  /* 0x000000140c64723c */ /* 0x040fe80000041864 */
[----:B----4-:R-:W-:Y:S02]  /*d150*/  MOV R32, R219 ;  /* 0x000000db00207202 */ /* 0x010fe40000000f00 */
[----:B------:R4:W-:Y:S02]  /*d160*/  MUFU.EX2 R219, R33 ;  /* 0x0000002100db7308 */ /* 0x0009e40000000800 */
[C---:B------:R-:W-:Y:S01]  /*d170*/  HMMA.16816.F32.BF16 R104, R12.reuse, R22, R104 ;  /* 0x000000160c68723c */ /* 0x040fe20000041868 */
[----:B------:R-:W3:Y:S03]  /*d180*/  LDSM.16.MT88.4 R20, [R228+0x4000] ;  /* 0x00400000e414783b */ /* 0x000ee60000004200 */
[--C-:B-1----:R-:W-:Y:S04]  /*d190*/  FFMA.FTZ R39, R47, c[0x0][0x2d0], -R3.reuse ;  /* 0x0000b4002f277a23 */ /* 0x102fe80000010803 */
[C---:B--2---:R-:W-:Y:S02]  /*d1a0*/  HMMA.16816.F32.BF16 R108, R12.reuse, R24, R108 ;  /* 0x000000180c6c723c */ /* 0x044fe4000004186c */
[----:B------:R-:W-:Y:S06]  /*d1b0*/  MUFU.EX2 R39, R39 ;  /* 0x0000002700277308 */ /* 0x000fec0000000800 */
[C---:B------:R-:W-:Y:S01]  /*d1c0*/  HMMA.16816.F32.BF16 R112, R12.reuse, R26, R112 ;  /* 0x0000001a0c70723c */ /* 0x040fe20000041870 */
[----:B------:R-:W1:Y:S03]  /*d1d0*/  LDSM.16.MT88.4 R24, [R227+0x4000] ;  /* 0x00400000e318783b */ /* 0x000e660000004200 */
[----:B----4-:R-:W-:Y:S04]  /*d1e0*/  MOV R33, R151 ;  /* 0x0000009700217202 */ /* 0x010fe80000000f00 */
[C---:B------:R-:W-:Y:S04]  /*d1f0*/  HMMA.16816.F32.BF16 R116, R12.reuse, R144, R116 ;  /* 0x000000900c74723c */ /* 0x040fe80000041874 */
[----:B------:R-:W-:Y:S02]  /*d200*/  MOV R47, R33 ;  /* 0x00000021002f7202 */ /* 0x000fe40000000f00 */
[----:B------:R-:W-:Y:S02]  /*d210*/  MOV R151, R149 ;  /* 0x0000009500977202 */ /* 0x000fe40000000f00 */
[C---:B------:R-:W-:Y:S01]  /*d220*/  HMMA.16816.F32.BF16 R120, R12.reuse, R146, R120 ;  /* 0x000000920c78723c */ /* 0x040fe20000041878 */
[----:B------:R-:W2:Y:S03]  /*d230*/  LDSM.16.MT88.4 R144, [R230+0x4000] ;  /* 0x00400000e690783b */ /* 0x000ea60000004200 */
[----:B------:R-:W-:Y:S02]  /*d240*/  MOV R149, R143 ;  /* 0x0000008f00957202 */ /* 0x000fe40000000f00 */
[----:B------:R4:W-:Y:S02]  /*d250*/  MUFU.EX2 R143, R38 ;  /* 0x00000026008f7308 */ /* 0x0009e40000000800 */
[C---:B---3--:R-:W-:Y:S08]  /*d260*/  HMMA.16816.F32.BF16 R124, R12.reuse, R16, R124 ;  /* 0x000000100c7c723c */ /* 0x048ff0000004187c */
[C---:B------:R-:W-:Y:S01]  /*d270*/  HMMA.16816.F32.BF16 R128, R12.reuse, R18, R128 ;  /* 0x000000120c80723c */ /* 0x040fe20000041880 */
[----:B------:R-:W3:Y:S07]  /*d280*/  LDSM.16.MT88.4 R16, [R224+0x7000] ;  /* 0x00700000e010783b */ /* 0x000eee0000004200 */
[C---:B------:R-:W-:Y:S04]  /*d290*/  HMMA.16816.F32.BF16 R132, R12.reuse, R20, R132 ;  /* 0x000000140c84723c */ /* 0x040fe80000041884 */
[--C-:B----4-:R-:W-:Y:S01]  /*d2a0*/  FFMA.FTZ R38, R46, c[0x0][0x2d0], -R3.reuse ;  /* 0x0000b4002e267a23 */ /* 0x110fe20000010803 */
[----:B------:R-:W-:Y:S03]  /*d2b0*/  MOV R46, R32 ;  /* 0x00000020002e7202 */ /* 0x000fe60000000f00 */
[C---:B------:R-:W-:Y:S01]  /*d2c0*/  HMMA.16816.F32.BF16 R136, R12.reuse, R22, R136 ;  /* 0x000000160c88723c */ /* 0x040fe20000041888 */
[----:B------:R-:W4:Y:S01]  /*d2d0*/  LDSM.16.MT88.4 R20, [R228+0x7000] ;  /* 0x00700000e414783b */ /* 0x000f220000004200 */
[----:B------:R-:W-:Y:S06]  /*d2e0*/  MUFU.EX2 R38, R38 ;  /* 0x0000002600267308 */ /* 0x000fec0000000800 */
[C---:B-1----:R-:W-:Y:S08]  /*d2f0*/  HMMA.16816.F32.BF16 R52, R12.reuse, R24, R52 ;  /* 0x000000180c34723c */ /* 0x042ff00000041834 */
[C---:B------:R-:W-:Y:S01]  /*d300*/  HMMA.16816.F32.BF16 R56, R12.reuse, R26, R56 ;  /* 0x0000001a0c38723c */ /* 0x040fe20000041838 */
[----:B------:R-:W1:Y:S07]  /*d310*/  LDSM.16.MT88.4 R24, [R227+0x7000] ;  /* 0x00700000e318783b */ /* 0x000e6e0000004200 */
[C---:B--2---:R-:W-:Y:S01]  /*d320*/  HMMA.16816.F32.BF16 R60, R12.reuse, R144, R60 ;  /* 0x000000900c3c723c */ /* 0x044fe2000004183c */
[----:B------:R2:W-:Y:S07]  /*d330*/  MUFU.EX2 R145, R34 ;  /* 0x0000002200917308 */ /* 0x0005ee0000000800 */
[C---:B------:R-:W-:Y:S03]  /*d340*/  HMMA.16816.F32.BF16 R64, R12.reuse, R146, R64 ;  /* 0x000000920c40723c */ /* 0x040fe60000041840 */
[----:B------:R1:W1:Y:S05]  /*d350*/  MUFU.EX2 R146, R31 ;  /* 0x0000001f00927308 */ /* 0x00026a0000000800 */
[C---:B---3--:R-:W-:Y:S05]  /*d360*/  HMMA.16816.F32.BF16 R68, R12.reuse, R16, R68 ;  /* 0x000000100c44723c */ /* 0x048fea0000041844 */
[----:B------:R3:W3:Y:S03]  /*d370*/  MUFU.EX2 R144, R35 ;  /* 0x0000002300907308 */ /* 0x0006e60000000800 */
[C---:B------:R-:W-:Y:S01]  /*d380*/  HMMA.16816.F32.BF16 R72, R12.reuse, R18, R72 ;  /* 0x000000120c48723c */ /* 0x040fe20000041848 */
[----:B--2---:R-:W2:Y:S04]  /*d390*/  LDL.LU R34, [R1+0xc] ;  /* 0x00000c0001227983 */ /* 0x004ea80000300800 */
[----:B------:R-:W-:Y:S02]  /*d3a0*/  LDSM.16.MT88.4 R16, [R224+0x1800] ;  /* 0x00180000e010783b */ /* 0x000fe40000004200 */
[----:B------:R3:W-:Y:S01]  /*d3b0*/  MUFU.EX2 R147, R37 ;  /* 0x0000002500937308 */ /* 0x0007e20000000800 */
[C---:B----4-:R-:W-:Y:S05]  /*d3c0*/  HMMA.16816.F32.BF16 R76, R12.reuse, R20, R76 ;  /* 0x000000140c4c723c */ /* 0x050fea000004184c */
[----:B-1----:R-:W1:Y:S03]  /*d3d0*/  LDSM.16.MT88.4 R28, [R230+0x7000] ;  /* 0x00700000e61c783b */ /* 0x002e660000004200 */
[C---:B------:R-:W-:Y:S05]  /*d3e0*/  HMMA.16816.F32.BF16 R80, R12.reuse, R22, R80 ;  /* 0x000000160c50723c */ /* 0x040fea0000041850 */
[----:B------:R-:W4:Y:S01]  /*d3f0*/  LDSM.16.MT88.4 R20, [R228+0x1800] ;  /* 0x00180000e414783b */ /* 0x000f220000004200 */
[----:B---3--:R-:W-:Y:S02]  /*d400*/  MOV R35, R214 ;  /* 0x000000d600237202 */ /* 0x008fe40000000f00 */
[C---:B------:R-:W-:Y:S01]  /*d410*/  HMMA.16816.F32.BF16 R84, R12.reuse, R24, R84 ;  /* 0x000000180c54723c */ /* 0x040fe20000041854 */
[----:B------:R-:W3:Y:S03]  /*d420*/  MUFU.EX2 R214, R36 ;  /* 0x0000002400d67308 */ /* 0x000ee60000000800 */
[--C-:B------:R-:W-:Y:S04]  /*d430*/  FFMA.FTZ R37, R50, c[0x0][0x2d0], -R3.reuse ;  /* 0x0000b40032257a23 */ /* 0x100fe80000010803 */
[C---:B------:R-:W-:Y:S01]  /*d440*/  HMMA.16816.F32.BF16 R88, R12.reuse, R26, R88 ;  /* 0x0000001a0c58723c */ /* 0x040fe20000041858 */
[----:B------:R-:W3:Y:S03]  /*d450*/  LDSM.16.MT88.4 R24, [R227+0x1800] ;  /* 0x00180000e318783b */ /* 0x000ee60000004200 */
[----:B------:R-:W-:Y:S01]  /*d460*/  MOV R50, R155 ;  /* 0x0000009b00327202 */ /* 0x000fe20000000f00 */
[----:B------:R-:W-:Y:S01]  /*d470*/  FFMA.FTZ R3, R51, c[0x0][0x2d0], -R3 ;  /* 0x0000b40033037a23 */ /* 0x000fe20000010803 */
[----:B------:R-:W-:Y:S01]  /*d480*/  MOV R51, R152 ;  /* 0x0000009800337202 */ /* 0x000fe20000000f00 */
[----:B------:R-:W-:Y:S10]  /*d490*/  MUFU.EX2 R37, R37 ;  /* 0x0000002500257308 */ /* 0x000ff40000000800 */
[----:B------:R3:W2:Y:S01]  /*d4a0*/  MUFU.EX2 R36, R3 ;  /* 0x0000000300247308 */ /* 0x0006a20000000800 */
[C---:B-1----:R-:W-:Y:S08]  /*d4b0*/  HMMA.16816.F32.BF16 R92, R12.reuse, R28, R92 ;  /* 0x0000001c0c5c723c */ /* 0x042ff0000004185c */
[----:B------:R-:W-:Y:S01]  /*d4c0*/  HMMA.16816.F32.BF16 R96, R12, R30, R96 ;  /* 0x0000001e0c60723c */ /* 0x000fe20000041860 */
[----:B------:R-:W1:Y:S06]  /*d4d0*/  LDSM.16.MT88.4 R28, [R230+0x1800] ;  /* 0x00180000e61c783b */ /* 0x000e6c0000004200 */
[----:B------:R-:W-:Y:S02]  /*d4e0*/  F2FP.BF16.PACK_AB R12, R221, R222 ;  /* 0x000000dedd0c723e */ /* 0x000fe400000010ff */
[----:B------:R-:W-:Y:S03]  /*d4f0*/  F2FP.BF16.PACK_AB R13, R146, R164 ;  /* 0x000000a4920d723e */ /* 0x000fe600000010ff */
[----:B------:R-:W-:Y:S02]  /*d500*/  F2FP.BF16.PACK_AB R14, R219, R220 ;  /* 0x000000dcdb0e723e */ /* 0x000fe400000010ff */
[----:B------:R-:W-:Y:S02]  /*d510*/  F2FP.BF16.PACK_AB R15, R144, R145 ;  /* 0x00000091900f723e */ /* 0x000fe400000010ff */
[----:B---3--:R-:W-:Y:S05]  /*d520*/  MOV R3, R148 ;  /* 0x0000009400037202 */ /* 0x008fea0000000f00 */
[C---:B------:R-:W-:Y:S08]  /*d530*/  HMMA.16816.F32.BF16 R4, R12.reuse, R16, R4 ;  /* 0x000000100c04723c */ /* 0x040ff00000041804 */
[C---:B------:R-:W-:Y:S01]  /*d540*/  HMMA.16816.F32.BF16 R8, R12.reuse, R18, R8 ;  /* 0x000000120c08723c */ /* 0x040fe20000041808 */
[----:B------:R-:W3:Y:S07]  /*d550*/  LDSM.16.MT88.4 R16, [R224+0x4800] ;  /* 0x00480000e010783b */ /* 0x000eee0000004200 */
[C---:B----4-:R-:W-:Y:S08]  /*d560*/  HMMA.16816.F32.BF16 R100, R12.reuse, R20, R100 ;  /* 0x000000140c64723c */ /* 0x050ff00000041864 */
[C---:B------:R-:W-:Y:S01]  /*d570*/  HMMA.16816.F32.BF16 R104, R12.reuse, R22, R104 ;  /* 0x000000160c68723c */ /* 0x040fe20000041868 */
[----:B------:R-:W4:Y:S07]  /*d580*/  LDSM.16.MT88.4 R20, [R228+0x4800] ;  /* 0x00480000e414783b */ /* 0x000f2e0000004200 */
        /* <DEDUP_REMOVED lines=26> */
[----:B------:R-:W2:Y:S07]  /*d730*/  LDSM.16.MT88.4 R24, [R227+0x2000] ;  /* 0x00200000e318783b */ /* 0x000eae0000004200 */
[C---:B-1----:R-:W-:Y:S08]  /*d740*/  HMMA.16816.F32.BF16 R92, R12.reuse, R28, R92 ;  /* 0x0000001c0c5c723c */ /* 0x042ff0000004185c */
[----:B------:R-:W-:Y:S01]  /*d750*/  HMMA.16816.F32.BF16 R96, R12, R30, R96 ;  /* 0x0000001e0c60723c */ /* 0x000fe20000041860 */
[----:B------:R-:W1:Y:S06]  /*d760*/  LDSM.16.MT88.4 R28, [R230+0x2000] ;  /* 0x00200000e61c783b */ /* 0x000e6c0000004200 */
[----:B------:R-:W-:Y:S02]  /*d770*/  F2FP.BF16.PACK_AB R12, R147, R214 ;  /* 0x000000d6930c723e */ /* 0x000fe400000010ff */
[----:B------:R-:W-:Y:S03]  /*d780*/  F2FP.BF16.PACK_AB R13, R142, R143 ;  /* 0x0000008f8e0d723e */ /* 0x000fe600000010ff */
[----:B------:R-:W-:Y:S02]  /*d790*/  F2FP.BF16.PACK_AB R14, R41, R40 ;  /* 0x00000028290e723e */ /* 0x000fe400000010ff */
[----:B------:R-:W-:Y:S07]  /*d7a0*/  F2FP.BF16.PACK_AB R15, R43, R42 ;  /* 0x0000002a2b0f723e */ /* 0x000fee00000010ff */
[C---:B---3--:R-:W-:Y:S08]  /*d7b0*/  HMMA.16816.F32.BF16 R4, R12.reuse, R16, R4 ;  /* 0x000000100c04723c */ /* 0x048ff00000041804 */
[C---:B------:R-:W-:Y:S01]  /*d7c0*/  HMMA.16816.F32.BF16 R8, R12.reuse, R18, R8 ;  /* 0x000000120c08723c */ /* 0x040fe20000041808 */
[----:B------:R-:W3:Y:S03]  /*d7d0*/  LDSM.16.MT88.4 R16, [R224+0x5000] ;  /* 0x00500000e010783b */ /* 0x000ee60000004200 */
[----:B--2---:R-:W-:Y:S04]  /*d7e0*/  FFMA.FTZ R2, R2, R34, R35 ;  /* 0x0000002202027223 */ /* 0x004fe80000010023 */
[C---:B----4-:R-:W-:Y:S01]  /*d7f0*/  HMMA.16816.F32.BF16 R100, R12.reuse, R20, R100 ;  /* 0x000000140c64723c */ /* 0x050fe20000041864 */
[----:B------:R-:W2:Y:S07]  /*d800*/  LDSM.16.MT88.4 R32, [R228+0x5000] ;  /* 0x00500000e420783b */ /* 0x000eae0000004200 */
[C---:B------:R-:W-:Y:S01]  /*d810*/  HMMA.16816.F32.BF16 R104, R12.reuse, R22, R104 ;  /* 0x000000160c68723c */ /* 0x040fe20000041868 */
[----:B------:R-:W4:Y:S07]  /*d820*/  LDSM.16.MT88.4 R20, [R227+0x5000] ;  /* 0x00500000e314783b */ /* 0x000f2e0000004200 */
[C---:B------:R-:W-:Y:S08]  /*d830*/  HMMA.16816.F32.BF16 R108, R12.reuse, R24, R108 ;  /* 0x000000180c6c723c */ /* 0x040ff0000004186c */
[C---:B------:R-:W-:Y:S01]  /*d840*/  HMMA.16816.F32.BF16 R112, R12.reuse, R26, R112 ;  /* 0x0000001a0c70723c */ /* 0x040fe20000041870 */
[----:B------:R-:W4:Y:S07]  /*d850*/  LDSM.16.MT88.4 R24, [R230+0x5000] ;  /* 0x00500000e618783b */ /* 0x000f2e0000004200 */
[C---:B-1----:R-:W-:Y:S08]  /*d860*/  HMMA.16816.F32.BF16 R116, R12.reuse, R28, R116 ;  /* 0x0000001c0c74723c */ /* 0x042ff00000041874 */
[C---:B------:R-:W-:Y:S01]  /*d870*/  HMMA.16816.F32.BF16 R120, R12.reuse, R30, R120 ;  /* 0x0000001e0c78723c */ /* 0x040fe20000041878 */
[----:B------:R-:W-:Y:S07]  /*d880*/  LDSM.16.MT88.4 R28, [R228+0x8000] ;  /* 0x00800000e41c783b */ /* 0x000fee0000004200 */
[C---:B---3--:R-:W-:Y:S08]  /*d890*/  HMMA.16816.F32.BF16 R124, R12.reuse, R16, R124 ;  /* 0x000000100c7c723c */ /* 0x048ff0000004187c */
[C---:B------:R-:W-:Y:S01]  /*d8a0*/  HMMA.16816.F32.BF16 R128, R12.reuse, R18, R128 ;  /* 0x000000120c80723c */ /* 0x040fe20000041880 */
[----:B------:R-:W1:Y:S07]  /*d8b0*/  LDSM.16.MT88.4 R16, [R224+0x8000] ;  /* 0x00800000e010783b */ /* 0x000e6e0000004200 */
[C---:B--2---:R-:W-:Y:S08]  /*d8c0*/  HMMA.16816.F32.BF16 R132, R12.reuse, R32, R132 ;  /* 0x000000200c84723c */ /* 0x044ff00000041884 */
[C---:B------:R-:W-:Y:S01]  /*d8d0*/  HMMA.16816.F32.BF16 R136, R12.reuse, R34, R136 ;  /* 0x000000220c88723c */ /* 0x040fe20000041888 */
[----:B------:R-:W2:Y:S07]  /*d8e0*/  LDSM.16.MT88.4 R32, [R227+0x8000] ;  /* 0x00800000e320783b */ /* 0x000eae0000004200 */
[C---:B----4-:R-:W-:Y:S08]  /*d8f0*/  HMMA.16816.F32.BF16 R52, R12.reuse, R20, R52 ;  /* 0x000000140c34723c */ /* 0x050ff00000041834 */
[C---:B------:R-:W-:Y:S01]  /*d900*/  HMMA.16816.F32.BF16 R56, R12.reuse, R22, R56 ;  /* 0x000000160c38723c */ /* 0x040fe20000041838 */
[----:B------:R-:W3:Y:S07]  /*d910*/  LDSM.16.MT88.4 R20, [R230+0x8000] ;  /* 0x00800000e614783b */ /* 0x000eee0000004200 */
[C---:B------:R-:W-:Y:S01]  /*d920*/  HMMA.16816.F32.BF16 R60, R12.reuse, R24, R60 ;  /* 0x000000180c3c723c */ /* 0x040fe2000004183c */
[----:B------:R-:W4:Y:S07]  /*d930*/  LDL.LU R25, [R1+0x10] ;  /* 0x0000100001197983 */ /* 0x000f2e0000300800 */
[C---:B------:R-:W-:Y:S08]  /*d940*/  HMMA.16816.F32.BF16 R64, R12.reuse, R26, R64 ;  /* 0x0000001a0c40723c */ /* 0x040ff00000041840 */
[C---:B-1----:R-:W-:Y:S08]  /*d950*/  HMMA.16816.F32.BF16 R68, R12.reuse, R16, R68 ;  /* 0x000000100c44723c */ /* 0x042ff00000041844 */
[C---:B------:R-:W-:Y:S01]  /*d960*/  HMMA.16816.F32.BF16 R72, R12.reuse, R18, R72 ;  /* 0x000000120c48723c */ /* 0x040fe20000041848 */
[----:B------:R-:W-:Y:S07]  /*d970*/  LDSM.16.MT88.4 R16, [R228+0x2800] ;  /* 0x00280000e410783b */ /* 0x000fee0000004200 */
[C---:B------:R-:W-:Y:S07]  /*d980*/  HMMA.16816.F32.BF16 R76, R12.reuse, R28, R76 ;  /* 0x0000001c0c4c723c */ /* 0x040fee000004184c */
[----:B------:R-:W-:Y:S01]  /*d990*/  MOV R29, R153 ;  /* 0x00000099001d7202 */ /* 0x000fe20000000f00 */
[C---:B------:R-:W-:Y:S01]  /*d9a0*/  HMMA.16816.F32.BF16 R80, R12.reuse, R30, R80 ;  /* 0x0000001e0c50723c */ /* 0x040fe20000041850 */
[----:B------:R-:W1:Y:S03]  /*d9b0*/  LDSM.16.MT88.4 R152, [R224+0x2800] ;  /* 0x00280000e098783b */ /* 0x000e660000004200 */
[----:B------:R-:W-:Y:S04]  /*d9c0*/  FADD.FTZ R2, R29, R2 ;  /* 0x000000021d027221 */ /* 0x000fe80000010000 */
[C---:B--2---:R-:W-:Y:S01]  /*d9d0*/  HMMA.16816.F32.BF16 R84, R12.reuse, R32, R84 ;  /* 0x000000200c54723c */ /* 0x044fe20000041854 */
[----:B------:R-:W-:Y:S03]  /*d9e0*/  LDSM.16.MT88.4 R28, [R227+0x5800] ;  /* 0x00580000e31c783b */ /* 0x000fe60000004200 */
[----:B------:R-:W-:Y:S01]  /*d9f0*/  FADD.FTZ R2, R51, R2 ;  /* 0x0000000233027221 */ /* 0x000fe20000010000 */
[----:B------:R-:W-:Y:S03]  /*da00*/  MOV R51, R151 ;  /* 0x0000009700337202 */ /* 0x000fe60000000f00 */
[C---:B------:R-:W-:Y:S01]  /*da10*/  HMMA.16816.F32.BF16 R88, R12.reuse, R34, R88 ;  /* 0x000000220c58723c */ /* 0x040fe20000041858 */
[----:B------:R-:W-:Y:S03]  /*da20*/  LDSM.16.MT88.4 R32, [R230+0x5800] ;  /* 0x00580000e620783b */ /* 0x000fe60000004200 */
[----:B------:R-:W-:Y:S01]  /*da30*/  FADD.FTZ R2, R50, R2 ;  /* 0x0000000232027221 */ /* 0x000fe20000010000 */
[----:B------:R-:W-:Y:S03]  /*da40*/  MOV R50, R150 ;  /* 0x0000009600327202 */ /* 0x000fe60000000f00 */
[C---:B---3--:R-:W-:Y:S08]  /*da50*/  HMMA.16816.F32.BF16 R92, R12.reuse, R20, R92 ;  /* 0x000000140c5c723c */ /* 0x048ff0000004185c */
[----:B------:R-:W-:Y:S01]  /*da60*/  HMMA.16816.F32.BF16 R96, R12, R22, R96 ;  /* 0x000000160c60723c */ /* 0x000fe20000041860 */
[----:B------:R-:W-:Y:S06]  /*da70*/  LDSM.16.MT88.4 R20, [R230+0x2800] ;  /* 0x00280000e614783b */ /* 0x000fec0000004200 */
[----:B------:R-:W-:Y:S02]  /*da80*/  F2FP.BF16.PACK_AB R12, R45, R44 ;  /* 0x0000002c2d0c723e */ /* 0x000fe400000010ff */
[----:B------:R-:W-:Y:S03]  /*da90*/  F2FP.BF16.PACK_AB R13, R39, R38 ;  /* 0x00000026270d723e */ /* 0x000fe600000010ff */
[----:B------:R-:W-:Y:S02]  /*daa0*/  F2FP.BF16.PACK_AB R14, R212, R48 ;  /* 0x00000030d40e723e */ /* 0x000fe400000010ff */
[----:B------:R-:W-:Y:S01]  /*dab0*/  F2FP.BF16.PACK_AB R15, R36, R37 ;  /* 0x00000025240f723e */ /* 0x000fe200000010ff */
[----:B----4-:R-:W-:Y:S01]  /*dac0*/  FFMA.FTZ R0, R0, R25, R218 ;  /* 0x0000001900007223 */ /* 0x010fe200000100da */
[----:B------:R-:W-:Y:S01]  /*dad0*/  MOV R218, R149 ;  /* 0x0000009500da7202 */ /* 0x000fe20000000f00 */
[----:B------:R-:W2:Y:S04]  /*dae0*/  LDSM.16.MT88.4 R24, [R227+0x2800] ;  /* 0x00280000e318783b */ /* 0x000ea80000004200 */
[C---:B-1----:R-:W-:Y:S03]  /*daf0*/  HMMA.16816.F32.BF16 R148, R12.reuse, R152, R4 ;  /* 0x000000980c94723c */ /* 0x042fe60000041804 */
[----:B------:R-:W-:Y:S02]  /*db00*/  FADD.FTZ R2, R218, R2 ;  /* 0x00000002da027221 */ /* 0x000fe40000010000 */
[----:B------:R-:W-:Y:S01]  /*db10*/  FADD.FTZ R0, R217, R0 ;  /* 0x00000000d9007221 */ /* 0x000fe20000010000 */
[----:B------:R-:W1:Y:S02]  /*db20*/  LDSM.16.MT88.4 R4, [R224+0x5800] ;  /* 0x00580000e004783b */ /* 0x000e640000004200 */
[C---:B------:R-:W-:Y:S04]  /*db30*/  HMMA.16816.F32.BF16 R152, R12.reuse, R154, R8 ;  /* 0x0000009a0c98723c */ /* 0x040fe80000041808 */
[----:B------:R-:W-:Y:S02]  /*db40*/  FADD.FTZ R2, R3, R2 ;  /* 0x0000000203027221 */ /* 0x000fe40000010000 */
[----:B------:R-:W-:Y:S01]  /*db50*/  FADD.FTZ R0, R216, R0 ;  /* 0x00000000d8007221 */ /* 0x000fe20000010000 */
[----:B------:R-:W3:Y:S01]  /*db60*/  LDSM.16.MT88.4 R8, [R228+0x5800] ;  /* 0x00580000e408783b */ /* 0x000ee20000004200 */
[C---:B------:R-:W-:Y:S04]  /*db70*/  HMMA.16816.F32.BF16 R100, R12.reuse, R16, R100 ;  /* 0x000000100c64723c */ /* 0x040fe80000041864 */
[----:B------:R-:W-:Y:S02]  /*db80*/  FADD.FTZ R2, R51, R2 ;  /* 0x0000000233027221 */ /* 0x000fe40000010000 */
[----:B------:R-:W-:Y:S02]  /*db90*/  FADD.FTZ R0, R215, R0 ;  /* 0x00000000d7007221 */ /* 0x000fe40000010000 */
[C---:B------:R-:W-:Y:S01]  /*dba0*/  HMMA.16816.F32.BF16 R104, R12.reuse, R18, R104 ;  /* 0x000000120c68723c */ /* 0x040fe20000041868 */
[----:B------:R-:W4:Y:S03]  /*dbb0*/  LDSM.16.MT88.4 R16, [R224+0x8800] ;  /* 0x00880000e010783b */ /* 0x000f260000004200 */
[----:B------:R-:W-:Y:S02]  /*dbc0*/  FADD.FTZ R2, R50, R2 ;  /* 0x0000000232027221 */ /* 0x000fe40000010000 */
[----:B------:R-:W-:Y:S02]  /*dbd0*/  FADD.FTZ R0, R213, R0 ;  /* 0x00000000d5007221 */ /* 0x000fe40000010000 */
[----:B------:R-:W-:Y:S04]  /*dbe0*/  FADD.FTZ R2, R47, R2 ;  /* 0x000000022f027221 */ /* 0x000fe80000010000 */
[----:B------:R-:W-:Y:S02]  /*dbf0*/  FADD.FTZ R2, R46, R2 ;  /* 0x000000022e027221 */ /* 0x000fe40000010000 */
[----:B------:R-:W-:Y:S01]  /*dc00*/  FADD.FTZ R0, R211, R0 ;  /* 0x00000000d3007221 */ /* 0x000fe20000010000 */
[C---:B--2---:R-:W-:Y:S03]  /*dc10*/  HMMA.16816.F32.BF16 R108, R12.reuse, R24, R108 ;  /* 0x000000180c6c723c */ /* 0x044fe6000004186c */
[----:B------:R-:W-:Y:S02]  /*dc20*/  FADD.FTZ R2, R49, R2 ;  /* 0x0000000231027221 */ /* 0x000fe40000010000 */
[----:B------:R-:W-:Y:S02]  /*dc30*/  FADD.FTZ R0, R210, R0 ;  /* 0x00000000d2007221 */ /* 0x000fe40000010000 */
[----:B------:R-:W-:Y:S01]  /*dc40*/  FADD.FTZ R2, R223, R2 ;  /* 0x00000002df027221 */ /* 0x000fe20000010000 */
[C---:B------:R-:W-:Y:S04]  /*dc50*/  HMMA.16816.F32.BF16 R112, R12.reuse, R26, R112 ;  /* 0x0000001a0c70723c */ /* 0x040fe80000041870 */
        /* <DEDUP_REMOVED lines=9> */
[C---:B-1----:R-:W-:Y:S04]  /*dcf0*/  HMMA.16816.F32.BF16 R124, R12.reuse, R4, R124 ;  /* 0x000000040c7c723c */ /* 0x042fe8000004187c */
[----:B------:R-:W-:Y:S02]  /*dd00*/  FADD.FTZ R2, R219, R2 ;  /* 0x00000002db027221 */ /* 0x000fe40000010000 */
[----:B------:R-:W-:Y:S02]  /*dd10*/  FADD.FTZ R0, R166, R0 ;  /* 0x00000000a6007221 */ /* 0x000fe40000010000 */
[C---:B------:R-:W-:Y:S01]  /*dd20*/  HMMA.16816.F32.BF16 R128, R12.reuse, R6, R128 ;  /* 0x000000060c80723c */ /* 0x040fe20000041880 */
[----:B------:R-:W1:Y:S03]  /*dd30*/  LDSM.16.MT88.4 R4, [R227+0x8800] ;  /* 0x00880000e304783b */ /* 0x000e660000004200 */
[----:B------:R-:W-:Y:S02]  /*dd40*/  FADD.FTZ R2, R214, R2 ;  /* 0x00000002d6027221 */ /* 0x000fe40000010000 */
[----:B------:R-:W-:Y:S02]  /*dd50*/  FADD.FTZ R0, R165, R0 ;  /* 0x00000000a5007221 */ /* 0x000fe40000010000 */
[C---:B---3--:R-:W-:Y:S04]  /*dd60*/  HMMA.16816.F32.BF16 R132, R12.reuse, R8, R132 ;  /* 0x000000080c84723c */ /* 0x048fe80000041884 */
[----:B------:R-:W-:Y:S02]  /*dd70*/  FADD.FTZ R2, R147, R2 ;  /* 0x0000000293027221 */ /* 0x000fe40000010000 */
[----:B------:R-:W-:Y:S02]  /*dd80*/  FADD.FTZ R0, R164, R0 ;  /* 0x00000000a4007221 */ /* 0x000fe40000010000 */
[C---:B------:R-:W-:Y:S01]  /*dd90*/  HMMA.16816.F32.BF16 R136, R12.reuse, R10, R136 ;  /* 0x0000000a0c88723c */ /* 0x040fe20000041888 */
[----:B------:R-:W3:Y:S03]  /*dda0*/  LDSM.16.MT88.4 R8, [R230+0x8800] ;  /* 0x00880000e608783b */ /* 0x000ee60000004200 */
[----:B------:R-:W-:Y:S02]  /*ddb0*/  FADD.FTZ R2, R40, R2 ;  /* 0x0000000228027221 */ /* 0x000fe40000010000 */
[----:B------:R-:W-:Y:S02]  /*ddc0*/  FADD.FTZ R0, R146, R0 ;  /* 0x0000000092007221 */ /* 0x000fe40000010000 */
[C---:B------:R-:W-:Y:S04]  /*ddd0*/  HMMA.16816.F32.BF16 R52, R12.reuse, R28, R52 ;  /* 0x0000001c0c34723c */ /* 0x040fe80000041834 */
[----:B------:R-:W-:Y:S02]  /*dde0*/  FADD.FTZ R2, R41, R2 ;  /* 0x0000000229027221 */ /* 0x000fe40000010000 */
[----:B------:R-:W-:Y:S02]  /*ddf0*/  FADD.FTZ R0, R145, R0 ;  /* 0x0000000091007221 */ /* 0x000fe40000010000 */
[C---:B------:R-:W-:Y:S04]  /*de00*/  HMMA.16816.F32.BF16 R56, R12.reuse, R30, R56 ;  /* 0x0000001e0c38723c */ /* 0x040fe80000041838 */
[----:B------:R-:W-:Y:S04]  /*de10*/  FADD.FTZ R0, R144, R0 ;  /* 0x0000000090007221 */ /* 0x000fe80000010000 */
[C---:B------:R-:W-:Y:S04]  /*de20*/  HMMA.16816.F32.BF16 R60, R12.reuse, R32, R60 ;  /* 0x000000200c3c723c */ /* 0x040fe8000004183c */
[----:B------:R-:W-:Y:S01]  /*de30*/  FADD.FTZ R0, R143, R0 ;  /* 0x000000008f007221 */ /* 0x000fe20000010000 */
[----:B------:R-:W-:Y:S03]  /*de40*/  MOV R143, R140 ;  /* 0x0000008c008f7202 */ /* 0x000fe60000000f00 */
[C---:B------:R-:W-:Y:S04]  /*de50*/  HMMA.16816.F32.BF16 R64, R12.reuse, R34, R64 ;  /* 0x000000220c40723c */ /* 0x040fe80000041840 */
[----:B------:R-:W-:Y:S01]  /*de60*/  FADD.FTZ R0, R142, R0 ;  /* 0x000000008e007221 */ /* 0x000fe20000010000 */
[----:B------:R-:W-:Y:S03]  /*de70*/  MOV R142, R141 ;  /* 0x0000008d008e7202 */ /* 0x000fe60000000f00 */
[C---:B----4-:R-:W-:Y:S04]  /*de80*/  HMMA.16816.F32.BF16 R68, R12.reuse, R16, R68 ;  /* 0x000000100c44723c */ /* 0x050fe80000041844 */
[----:B------:R-:W-:Y:S04]  /*de90*/  FADD.FTZ R0, R42, R0 ;  /* 0x000000002a007221 */ /* 0x000fe80000010000 */
[C---:B------:R-:W-:Y:S04]  /*dea0*/  HMMA.16816.F32.BF16 R72, R12.reuse, R18, R72 ;  /* 0x000000120c48723c */ /* 0x040fe80000041848 */
[----:B------:R-:W-:Y:S02]  /*deb0*/  FADD.FTZ R3, R43, R0 ;  /* 0x000000002b037221 */ /* 0x000fe40000010000 */
[----:B------:R-:W-:Y:S02]  /*dec0*/  FADD.FTZ R0, R44, R2 ;  /* 0x000000022c007221 */ /* 0x000fe40000010000 */
[C---:B--2---:R-:W-:Y:S04]  /*ded0*/  HMMA.16816.F32.BF16 R76, R12.reuse, R20, R76 ;  /* 0x000000140c4c723c */ /* 0x044fe8000004184c */
[----:B------:R-:W-:Y:S02]  /*dee0*/  FADD.FTZ R0, R45, R0 ;  /* 0x000000002d007221 */ /* 0x000fe40000010000 */
[----:B------:R-:W-:Y:S02]  /*def0*/  FADD.FTZ R3, R38, R3 ;  /* 0x0000000326037221 */ /* 0x000fe40000010000 */
[C---:B------:R-:W-:Y:S04]  /*df00*/  HMMA.16816.F32.BF16 R80, R12.reuse, R22, R80 ;  /* 0x000000160c50723c */ /* 0x040fe80000041850 */
[----:B------:R-:W-:Y:S02]  /*df10*/  FADD.FTZ R2, R48, R0 ;  /* 0x0000000030027221 */ /* 0x000fe40000010000 */
[----:B------:R-:W-:Y:S02]  /*df20*/  FADD.FTZ R3, R39, R3 ;  /* 0x0000000327037221 */ /* 0x000fe40000010000 */
[C---:B-1----:R-:W-:Y:S04]  /*df30*/  HMMA.16816.F32.BF16 R84, R12.reuse, R4, R84 ;  /* 0x000000040c54723c */ /* 0x042fe80000041854 */
[----:B------:R-:W-:Y:S02]  /*df40*/  FADD.FTZ R2, R212, R2 ;  /* 0x00000002d4027221 */ /* 0x000fe40000010000 */
[----:B------:R-:W-:Y:S02]  /*df50*/  FADD.FTZ R0, R37, R3 ;  /* 0x0000000325007221 */ /* 0x000fe40000010000 */
[C---:B------:R-:W-:Y:S01]  /*df60*/  HMMA.16816.F32.BF16 R88, R12.reuse, R6, R88 ;  /* 0x000000060c58723c */ /* 0x040fe20000041858 */
[----:B------:R1:W-:Y:S03]  /*df70*/  STL [R1+0xc], R2 ;  /* 0x00000c0201007387 */ /* 0x0003e60000100800 */
[----:B------:R-:W-:Y:S04]  /*df80*/  FADD.FTZ R0, R36, R0 ;  /* 0x0000000024007221 */ /* 0x000fe80000010000 */
[C---:B---3--:R-:W-:Y:S01]  /*df90*/  HMMA.16816.F32.BF16 R92, R12.reuse, R8, R92 ;  /* 0x000000080c5c723c */ /* 0x048fe2000004185c */
[----:B------:R1:W-:Y:S07]  /*dfa0*/  STL [R1+0x10], R0 ;  /* 0x0000100001007387 */ /* 0x0003ee0000100800 */
[----:B------:R-:W-:Y:S01]  /*dfb0*/  HMMA.16816.F32.BF16 R96, R12, R10, R96 ;  /* 0x0000000a0c60723c */ /* 0x000fe20000041860 */
[----:B------:R-:W-:-:S07]  /*dfc0*/  @P0 BRA `(.L_x_842) ;  /* 0xffffc85000000947 */ /* 0x000fce000383ffff */
.L_x_841:
[----:B------:R-:W-:Y:S07]  /*dfd0*/  @!UPT UIADD3 URZ, URZ, URZ, URZ ;  /* 0x0000003f3f3ff290 */ /* 0x000fee000fffe03f */
[----:B------:R-:W-:Y:S02]  /*dfe0*/  MOV R7, 0x1f ;  /* 0x0000001f00077802 */ /* 0x000fe40000000f00 */
[----:B------:R-:W-:Y:S01]  /*dff0*/  MOV R6, 0xffffffff ;  /* 0xffffffff00067802 */ /* 0x000fe20000000f00 */
[----:B------:R-:W-:Y:S06]  /*e000*/  BRA.DIV ~URZ, `(.L_x_843) ;  /* 0x000023427f007947 */ /* 0x000fec000b800000 */
[----:B-1----:R-:W2:Y:S04]  /*e010*/  LDL R2, [R1+0xc] ;  /* 0x00000c0001027983 */ /* 0x002ea80000100800 */
[----:B--2---:R1:W2:Y:S02]  /*e020*/  SHFL.BFLY PT, R0, R2, 0x2, 0x1f ;  /* 0x0c401f0002007f89 */ /* 0x0042a400000e0000 */
.L_x_857:
[----:B-1----:R-:W3:Y:S02]  /*e030*/  LDL.LU R2, [R1+0xc] ;  /* 0x00000c0001027983 */ /* 0x002ee40000300800 */
[----:B--23--:R-:W-:Y:S01]  /*e040*/  FADD.FTZ R0, R0, R2 ;  /* 0x0000000200007221 */ /* 0x00cfe20000010000 */
[----:B------:R-:W-:Y:S05]  /*e050*/  BRA.DIV ~URZ, `(.L_x_844) ;  /* 0x000023527f007947 */ /* 0x000fea000b800000 */
[----:B------:R-:W2:Y:S04]  /*e060*/  LDL.LU R5, [R1+0x10] ;  /* 0x0000100001057983 */ /* 0x000ea80000300800 */
[----:B------:R-:W1:Y:S02]  /*e070*/  SHFL.BFLY PT, R2, R0, 0x1, 0x1f ;  /* 0x0c201f0000027f89 */ /* 0x000e6400000e0000 */
[----:B-1----:R-:W-:-:S02]  /*e080*/  FADD.FTZ R0, R0, R2 ;  /* 0x0000000200007221 */ /* 0x002fc40000010000 */
[----:B--2---:R-:W1:Y:S02]  /*e090*/  SHFL.BFLY PT, R4, R5, 0x2, 0x1f ;  /* 0x0c401f0005047f89 */ /* 0x004e6400000e0000 */
[----:B-1----:R-:W-:-:S05]  /*e0a0*/  FADD.FTZ R4, R4, R5 ;  /* 0x0000000504047221 */ /* 0x002fca0000010000 */
[----:B------:R1:W2:Y:S02]  /*e0b0*/  SHFL.BFLY PT, R3, R4, 0x1, 0x1f ;  /* 0x0c201f0004037f89 */ /* 0x0002a400000e0000 */
.L_x_858:
[----:B------:R-:W-:Y:S01]  /*e0c0*/  FSETP.NE.FTZ.AND P1, PT, R0, RZ, PT ;  /* 0x000000ff0000720b */ /* 0x000fe20003f35000 */
[----:B--2---:R-:W-:Y:S01]  /*e0d0*/  FADD.FTZ R3, R3, R4 ;  /* 0x0000000403037221 */ /* 0x004fe20000010000 */
[----:B------:R-:W-:Y:S02]  /*e0e0*/  MOV R2, RZ ;  /* 0x000000ff00027202 */ /* 0x000fe40000000f00 */
[----:B------:R-:W-:Y:S02]  /*e0f0*/  MOV R16, 0xff800000 ;  /* 0xff80000000107802 */ /* 0x000fe40000000f00 */
[----:B------:R-:W-:Y:S02]  /*e100*/  FSETP.NE.FTZ.AND P0, PT, R3, RZ, PT ;  /* 0x000000ff0300720b */ /* 0x000fe40003f15000 */
[----:B------:R-:W-:-:S05]  /*e110*/  MOV R15, 0xff800000 ;  /* 0xff800000000f7802 */ /* 0x000fca0000000f00 */
[----:B------:R-:W2:Y:S01]  /*e120*/  @P1 MUFU.RCP R2, R0 ;  /* 0x0000000000021308 */ /* 0x000ea20000001000 */
[----:B-1----:R-:W-:-:S05]  /*e130*/  @P1 MOV R4, 0x3f317218 ;  /* 0x3f31721800041802 */ /* 0x002fca0000000f00 */
[----:B------:R-:W-:Y:S02]  /*e140*/  @P1 FMUL.FTZ R4, R4, c[0x0][0x2d0] ;  /* 0x0000b40004041a20 */ /* 0x000fe40000410000 */
[----:B------:R1:W3:Y:S01]  /*e150*/  @P1 MUFU.LG2 R5, R0 ;  /* 0x0000000000051308 */ /* 0x0002e20000000c00 */
[C---:B--2---:R-:W-:Y:S02]  /*e160*/  FMUL.FTZ R148, R2.reuse, R148 ;  /* 0x0000009402947220 */ /* 0x044fe40000410000 */
[C---:B------:R-:W-:Y:S02]  /*e170*/  FMUL.FTZ R149, R2.reuse, R149 ;  /* 0x0000009502957220 */ /* 0x040fe40000410000 */
[C---:B------:R-:W-:Y:S02]  /*e180*/  FMUL.FTZ R152, R2.reuse, R152 ;  /* 0x0000009802987220 */ /* 0x040fe40000410000 */
[C---:B------:R-:W-:Y:S01]  /*e190*/  FMUL.FTZ R153, R2.reuse, R153 ;  /* 0x0000009902997220 */ /* 0x040fe20000410000 */
[----:B-1----:R-:W-:Y:S01]  /*e1a0*/  MOV R0, RZ ;  /* 0x000000ff00007202 */ /* 0x002fe20000000f00 */
[----:B------:R-:W-:-:S02]  /*e1b0*/  FMUL.FTZ R100, R2, R100 ;  /* 0x0000006402647220 */ /* 0x000fc40000410000 */
[C---:B------:R-:W-:Y:S02]  /*e1c0*/  FMUL.FTZ R101, R2.reuse, R101 ;  /* 0x0000006502657220 */ /* 0x040fe40000410000 */
[C---:B------:R-:W-:Y:S01]  /*e1d0*/  FMUL.FTZ R104, R2.reuse, R104 ;  /* 0x0000006802687220 */ /* 0x040fe20000410000 */
[----:B------:R-:W1:Y:S01]  /*e1e0*/  @P0 MUFU.RCP R0, R3 ;  /* 0x0000000300000308 */ /* 0x000e620000001000 */
        /* <DEDUP_REMOVED lines=40> */
[----:B------:R-:W-:Y:S02]  /*e470*/  FMUL.FTZ R97, R2, R97 ;  /* 0x0000006102617220 */ /* 0x000fe40000410000 */
[----:B------:R2:W4:Y:S01]  /*e480*/  @P0 MUFU.LG2 R2, R3 ;  /* 0x0000000300020308 */ /* 0x0005220000000c00 */
[----:B---3--:R-:W-:Y:S02]  /*e490*/  @P1 FMUL.FTZ R5, R5, 0.69314718246459960938 ;  /* 0x3f31721805051820 */ /* 0x008fe40000410000 */
[----:B-1----:R-:W-:Y:S02]  /*e4a0*/  FMUL.FTZ R150, R0, R150 ;  /* 0x0000009600967220 */ /* 0x002fe40000410000 */
[----:B------:R-:W-:Y:S01]  /*e4b0*/  @P1 FFMA.FTZ R16, R4, R141, R5 ;  /* 0x0000008d04101223 */ /* 0x000fe20000010005 */
[----:B------:R-:W-:Y:S01]  /*e4c0*/  MOV R4, 0x1 ;  /* 0x0000000100047802 */ /* 0x000fe20000000f00 */
[C---:B------:R-:W-:Y:S02]  /*e4d0*/  FMUL.FTZ R151, R0.reuse, R151 ;  /* 0x0000009700977220 */ /* 0x040fe40000410000 */
[----:B------:R-:W-:-:S02]  /*e4e0*/  FMUL.FTZ R154, R0, R154 ;  /* 0x0000009a009a7220 */ /* 0x000fc40000410000 */
[C---:B------:R-:W-:Y:S02]  /*e4f0*/  FMUL.FTZ R155, R0.reuse, R155 ;  /* 0x0000009b009b7220 */ /* 0x040fe40000410000 */
[C---:B------:R-:W-:Y:S02]  /*e500*/  FMUL.FTZ R102, R0.reuse, R102 ;  /* 0x0000006600667220 */ /* 0x040fe40000410000 */
[----:B------:R-:W-:Y:S01]  /*e510*/  FMUL.FTZ R103, R0, R103 ;  /* 0x0000006700677220 */ /* 0x000fe20000410000 */
[----:B--2---:R-:W-:Y:S01]  /*e520*/  @P0 MOV R3, 0x3f317218 ;  /* 0x3f31721800030802 */ /* 0x004fe20000000f00 */
[----:B----4-:R-:W-:Y:S02]  /*e530*/  @P0 FMUL.FTZ R2, R2, 0.69314718246459960938 ;  /* 0x3f31721802020820 */ /* 0x010fe40000410000 */
[----:B------:R-:W-:Y:S02]  /*e540*/  FMUL.FTZ R106, R0, R106 ;  /* 0x0000006a006a7220 */ /* 0x000fe40000410000 */
[----:B------:R-:W-:-:S02]  /*e550*/  @P0 FMUL.FTZ R3, R3, c[0x0][0x2d0] ;  /* 0x0000b40003030a20 */ /* 0x000fc40000410000 */
        /* <DEDUP_REMOVED lines=43> */
.L_x_836:
[----:B--2---:R2:W5:Y:S01]  /*e810*/  LDL R7, [R1+0x60] ;  /* 0x0000600001077983 */ /* 0x0045620000100800 */
[----:B------:R-:W-:Y:S03]  /*e820*/  BSSY B0, `(.L_x_845) ;  /* 0x0000012000007945 */ /* 0x000fe60003800000 */
[----:B------:R-:W3:Y:S02]  /*e830*/  S2R R6, SR_TID.X ;  /* 0x0000000000067919 */ /* 0x000ee40000002100 */
[----:B---3--:R-:W-:-:S13]  /*e840*/  LOP3.LUT P6, RZ, R6, 0xff, RZ, 0xc0, !PT ;  /* 0x000000ff06ff7812 */ /* 0x008fda00078cc0ff */
[----:B------:R-:W-:Y:S05]  /*e850*/  @P6 BRA `(.L_x_846) ;  /* 0x000000e000006947 */ /* 0x000fea0003800000 */
[----:B--2---:R-:W2:Y:S01]  /*e860*/  S2R R4, SR_LANEID ;  /* 0x0000000000047919 */ /* 0x004ea20000000000 */
        /* <DEDUP_REMOVED lines=11> */
[----:B---3-5:R-:W-:-:S05]  /*e920*/  IADD3 R7, R3, c[0x0][0xc], R2 ;  /* 0x0000030003077a10 */ /* 0x028fca0007ffe002 */
[----:B------:R2:W-:Y:S02]  /*e930*/  STL [R1+0x60], R7 ;  /* 0x0000600701007387 */ /* 0x0005e40000100800 */
.L_x_846:
[----:B--2---:R-:W-:Y:S05]  /*e940*/  BSYNC B0 ;  /* 0x0000000000007941 */ /* 0x004fea0003800000 */
.L_x_845:
[----:B------:R-:W-:Y:S01]  /*e950*/  PRMT R0, R0, 0x9910, RZ ;  /* 0x0000991000007816 */ /* 0x000fe200000000ff */
[----:B------:R-:W-:Y:S01]  /*e960*/  BSSY B1, `(.L_x_847) ;  /* 0x000018a000017945 */ /* 0x000fe20003800000 */
[----:B-----5:R-:W-:Y:S01]  /*e970*/  IMAD.MOV.U32 R140, RZ, RZ, R7 ;  /* 0x000000ffff8c7224 */ /* 0x020fe200078e0007 */
[----:B------:R-:W-:Y:S01]  /*e980*/  MOV R142, 0x1f ;  /* 0x0000001f008e7802 */ /* 0x000fe20000000f00 */
[----:B------:R-:W-:Y:S01]  /*e990*/  IMAD.MOV.U32 R143, RZ, RZ, RZ ;  /* 0x000000ffff8f7224 */ /* 0x000fe200078e00ff */
[----:B------:R-:W-:Y:S01]  /*e9a0*/  ISETP.NE.AND P0, PT, R0, RZ, PT ;  /* 0x000000ff0000720c */ /* 0x000fe20003f05270 */
[----:B------:R-:W-:-:S12]  /*e9b0*/  IMAD.MOV.U32 R141, RZ, RZ, -0x1 ;  /* 0xffffffffff8d7424 */ /* 0x000fd800078e00ff */
[----:B------:R-:W-:Y:S05]  /*e9c0*/  @!P0 BRA `(.L_x_848) ;  /* 0x0000157000008947 */ /* 0x000fea0003800000 */
[----:B------:R-:W-:Y:S01]  /*e9d0*/  WARPSYNC 0xffffffff ;  /* 0xffffffff00007948 */ /* 0x000fe20003800000 */
[----:B------:R-:W-:Y:S06]  /*e9e0*/  BAR.SYNC.DEFER_BLOCKING 0x1, 0x100 ;  /* 0x0044000000007b1d */ /* 0x000fec0000010000 */
[----:B------:R-:W-:Y:S05]  /*e9f0*/  BRA.CONV ~URZ, `(.L_x_849) ;  /* 0x000000537f007947 */ /* 0x000fea000b800000 */
[----:B------:R-:W-:Y:S02]  /*ea00*/  SHF.R.S32.HI R0, RZ, 0x1f, R6 ;  /* 0x0000001fff007819 */ /* 0x000fe40000011406 */
[----:B------:R-:W-:Y:S02]  /*ea10*/  MOV R2, 0xea50 ;  /* 0x0000ea5000027802 */ /* 0x000fe40000000f00 */
[----:B------:R-:W-:-:S04]  /*ea20*/  LEA.HI R0, R0, R6, RZ, 0x7 ;  /* 0x0000000600007211 */ /* 0x000fc800078f38ff */
[----:B------:R-:W-:Y:S02]  /*ea30*/  SHF.R.S32.HI R0, RZ, 0x7, R0 ;  /* 0x00000007ff007819 */ /* 0x000fe40000011400 */
[----:B-1----:R-:W-:Y:S05]  /*ea40*/  CALL.REL.NOINC `($__internal_17_$__cuda_sm70_shflsync_idx_p) ;  /* 0x00001b0000007944 */ /* 0x002fea0003c00000 */
.L_x_849:
[----:B------:R-:W3:Y:S04]  /*ea50*/  LDL R8, [R1+0x78] ;  /* 0x0000780001087983 */ /* 0x000ee80000100800 */
[----:B------:R-:W4:Y:S04]  /*ea60*/  LDL.LU R5, [R1+0x44] ;  /* 0x0000440001057983 */ /* 0x000f280000300800 */
[----:B-12---:R-:W2:Y:S04]  /*ea70*/  LDL.LU R11, [R1+0x48] ;  /* 0x00004800010b7983 */ /* 0x006ea80000300800 */
[----:B------:R-:W2:Y:S04]  /*ea80*/  LDL.LU R17, [R1+0x58] ;  /* 0x0000580001117983 */ /* 0x000ea80000300800 */
[----:B------:R-:W3:Y:S01]  /*ea90*/  LDL.LU R19, [R1+0x5c] ;  /* 0x00005c0001137983 */ /* 0x000ee20000300800 */
[----:B------:R-:W-:-:S03]  /*eaa0*/  IMAD.MOV.U32 R3, RZ, RZ, 0x1 ;  /* 0x00000001ff037424 */ /* 0x000fc600078e00ff */
[----:B------:R-:W3:Y:S02]  /*eab0*/  LDL R18, [R1+0x80] ;  /* 0x0000800001127983 */ /* 0x000ee40000100800 */
[----:B------:R-:W-:Y:S02]  /*eac0*/  ISETP.NE.AND P1, PT, R3, c[0x0][0x4e8], PT ;  /* 0x00013a0003007a0c */ /* 0x000fe40003f25270 */
[----:B------:R-:W3:Y:S04]  /*ead0*/  LDL R147, [R1+0x20] ;  /* 0x0000200001937983 */ /* 0x000ee80000100800 */
[----:B------:R-:W3:Y:S04]  /*eae0*/  LDL R146, [R1+0x64] ;  /* 0x0000640001927983 */ /* 0x000ee80000100800 */
[----:B------:R1:W5:Y:S04]  /*eaf0*/  LDL R145, [R1+0x74] ;  /* 0x0000740001917983 */ /* 0x0003680000100800 */
[----:B------:R1:W5:Y:S04]  /*eb00*/  LDL R144, [R1+0x68] ;  /* 0x0000680001907983 */ /* 0x0003680000100800 */
[----:B------:R-:W1:Y:S01]  /*eb10*/  S2R R20, SR_TID.X ;  /* 0x0000000000147919 */ /* 0x000e620000002100 */
[----:B------:R-:W-:-:S02]  /*eb20*/  ULDC UR5, c[0x0][0x4e8] ;  /* 0x00013a0000057ab9 */ /* 0x000fc40000000800 */
[----:B------:R-:W-:Y:S02]  /*eb30*/  ULDC UR4, c[0x0][0x388] ;  /* 0x0000e20000047ab9 */ /* 0x000fe40000000800 */
[----:B------:R-:W-:Y:S01]  /*eb40*/  UIMAD UR4, UR5, UR4, URZ ;  /* 0x00000004050472a4 */ /* 0x000fe2000f8e023f */
[----:B------:R-:W-:Y:S01]  /*eb50*/  BSSY B0, `(.L_x_850) ;  /* 0x00000da000007945 */ /* 0x000fe20003800000 */
[----:B----4-:R-:W-:Y:S01]  /*eb60*/  SHF.R.S32.HI R0, RZ, 0x1f, R5 ;  /* 0x0000001fff007819 */ /* 0x010fe20000011405 */
[----:B------:R-:W-:-:S04]  /*eb70*/  IMAD.WIDE.U32 R6, R5, c[0x0][0x4d0], RZ ;  /* 0x0001340005067a25 */ /* 0x000fc800078e00ff */
[C---:B------:R-:W-:Y:S02]  /*eb80*/  IMAD R2, R0.reuse, c[0x0][0x4d0], RZ ;  /* 0x0001340000027a24 */ /* 0x040fe400078e02ff */
[----:B------:R-:W-:Y:S02]  /*eb90*/  IMAD R4, R0, c[0x0][0x438], RZ ;  /* 0x00010e0000047a24 */ /* 0x000fe400078e02ff */
[----:B------:R-:W-:Y:S01]  /*eba0*/  IMAD R3, R5, c[0x0][0x4d4], R2 ;  /* 0x0001350005037a24 */ /* 0x000fe200078e0202 */
[----:B--2---:R-:W-:Y:S01]  /*ebb0*/  SHF.R.S32.HI R2, RZ, 0x1f, R11 ;  /* 0x0000001fff027819 */ /* 0x004fe2000001140b */
[----:B---3--:R-:W-:Y:S02]  /*ebc0*/  IMAD.IADD R0, R8, 0x1, R19 ;  /* 0x0000000108007824 */ /* 0x008fe400078e0213 */
[----:B------:R-:W-:Y:S02]  /*ebd0*/  IMAD.IADD R7, R7, 0x1, R3 ;  /* 0x0000000107077824 */ /* 0x000fe400078e0203 */
[----:B------:R-:W-:-:S02]  /*ebe0*/  IMAD R9, R2, c[0x0][0x4d8], RZ ;  /* 0x0001360002097a24 */ /* 0x000fc400078e02ff */
[----:B------:R-:W-:-:S04]  /*ebf0*/  @P1 IMAD.HI.U32 R10, R0, c[0x0][0x4ec], RZ ;  /* 0x00013b00000a1a27 */ /* 0x000fc800078e00ff */
[----:B------:R-:W-:Y:S02]  /*ec00*/  IMAD R8, R5, c[0x0][0x43c], R4 ;  /* 0x00010f0005087a24 */ /* 0x000fe400078e0204 */
[----:B------:R-:W-:Y:S01]  /*ec10*/  IMAD.MOV.U32 R3, RZ, RZ, R0 ;  /* 0x000000ffff037224 */ /* 0x000fe200078e0000 */
[----:B------:R-:W-:Y:S01]  /*ec20*/  @P1 SHF.R.U32.HI R3, RZ, c[0x0][0x4f0], R10 ;  /* 0x00013c00ff031a19 */ /* 0x000fe2000001160a */
[C---:B------:R-:W-:Y:S02]  /*ec30*/  IMAD R9, R11.reuse, c[0x0][0x4dc], R9 ;  /* 0x000137000b097a24 */ /* 0x040fe400078e0209 */
[----:B------:R-:W-:-:S04]  /*ec40*/  IMAD.WIDE.U32 R6, R11, c[0x0][0x4d8], R6 ;  /* 0x000136000b067a25 */ /* 0x000fc800078e0006 */
[----:B------:R-:W-:-:S04]  /*ec50*/  IMAD.WIDE.U32 R4, R5, c[0x0][0x438], RZ ;  /* 0x00010e0005047a25 */ /* 0x000fc800078e00ff */
[----:B------:R-:W-:Y:S01]  /*ec60*/  IMAD.IADD R7, R7, 0x1, R9 ;  /* 0x0000000107077824 */ /* 0x000fe200078e0209 */
[----:B------:R-:W-:Y:S01]  /*ec70*/  SHF.R.S32.HI R9, RZ, 0x1f, R17 ;  /* 0x0000001fff097819 */ /* 0x000fe20000011411 */
[----:B------:R-:W-:Y:S02]  /*ec80*/  IMAD.IADD R5, R5, 0x1, R8 ;  /* 0x0000000105057824 */ /* 0x000fe400078e0208 */
[----:B------:R-:W-:Y:S02]  /*ec90*/  IMAD.MOV R8, RZ, RZ, -R3 ;  /* 0x000000ffff087224 */ /* 0x000fe400078e0a03 */
[----:B------:R-:W-:Y:S02]  /*eca0*/  IMAD R2, R2, c[0x0][0x440], RZ ;  /* 0x0001100002027a24 */ /* 0x000fe400078e02ff */
[----:B------:R-:W-:Y:S02]  /*ecb0*/  IMAD R10, R9, c[0x0][0x4e0], RZ ;  /* 0x00013800090a7a24 */ /* 0x000fe400078e02ff */
[----:B------:R-:W-:-:S02]  /*ecc0*/  IMAD R8, R8, c[0x0][0x4e8], R0 ;  /* 0x00013a0008087a24 */ /* 0x000fc400078e0200 */
[----:B------:R-:W-:Y:S01]  /*ecd0*/  IMAD.WIDE.U32 R6, R17, c[0x0][0x4e0], R6 ;  /* 0x0001380011067a25 */ /* 0x000fe200078e0006 */
[----:B------:R-:W-:-:S03]  /*ece0*/  SHF.R.S32.HI R12, RZ, 0x1f, R3 ;  /* 0x0000001fff0c7819 */ /* 0x000fc60000011403 */
[C---:B------:R-:W-:Y:S02]  /*ecf0*/  IMAD R14, R11.reuse, c[0x0][0x444], R2 ;  /* 0x000111000b0e7a24 */ /* 0x040fe400078e0202 */
[----:B------:R-:W-:Y:S01]  /*ed00*/  IMAD.WIDE.U32 R4, R11, c[0x0][0x440], R4 ;  /* 0x000110000b047a25 */ /* 0x000fe200078e0004 */
[----:B------:R-:W-:Y:S02]  /*ed10*/  SHF.R.S32.HI R13, RZ, 0x1f, R8 ;  /* 0x0000001fff0d7819 */ /* 0x000fe40000011408 */
[----:B------:R-:W-:Y:S01]  /*ed20*/  IADD3 R6, P0, R3, R6, RZ ;  /* 0x0000000603067210 */ /* 0x000fe20007f1e0ff */
[----:B------:R-:W-:Y:S02]  /*ed30*/  IMAD R11, R17, c[0x0][0x4e4], R10 ;  /* 0x00013900110b7a24 */ /* 0x000fe400078e020a */
[----:B------:R-:W-:-:S03]  /*ed40*/  @P1 IMAD.HI.U32 R10, R0, c[0x0][0x4ec], RZ ;  /* 0x00013b00000a1a27 */ /* 0x000fc600078e00ff */
[----:B------:R-:W-:Y:S01]  /*ed50*/  IADD3.X R7, R12, R7, R11, P0, !PT ;  /* 0x000000070c077210 */ /* 0x000fe200007fe40b */
[----:B------:R-:W-:Y:S02]  /*ed60*/  IMAD R9, R9, c[0x0][0x448], RZ ;  /* 0x0001120009097a24 */ /* 0x000fe400078e02ff */
[----:B------:R-:W-:Y:S01]  /*ed70*/  IMAD.MOV.U32 R2, RZ, RZ, R0 ;  /* 0x000000ffff027224 */ /* 0x000fe200078e0000 */
[----:B------:R-:W-:Y:S01]  /*ed80*/  @P1 SHF.R.U32.HI R2, RZ, c[0x0][0x4f0], R10 ;  /* 0x00013c00ff021a19 */ /* 0x000fe2000001160a */
[----:B------:R-:W-:Y:S02]  /*ed90*/  IMAD.IADD R5, R5, 0x1, R14 ;  /* 0x0000000105057824 */ /* 0x000fe400078e020e */
[----:B------:R-:W-:Y:S02]  /*eda0*/  IMAD R3, R13, c[0x0][0x4c8], RZ ;  /* 0x000132000d037a24 */ /* 0x000fe400078e02ff */
[C---:B------:R-:W-:Y:S02]  /*edb0*/  IMAD R10, R17.reuse, c[0x0][0x44c], R9 ;  /* 0x00011300110a7a24 */ /* 0x040fe400078e0209 */
[----:B------:R-:W-:Y:S01]  /*edc0*/  IMAD.WIDE.U32 R4, R17, c[0x0][0x448], R4 ;  /* 0x0001120011047a25 */ /* 0x000fe200078e0004 */
[----:B-1----:R-:W-:-:S03]  /*edd0*/  SHF.R.S32.HI R17, RZ, 0x1f, R20 ;  /* 0x0000001fff117819 */ /* 0x002fc60000011414 */
[C---:B------:R-:W-:Y:S02]  /*ede0*/  IMAD R9, R8.reuse, c[0x0][0x4cc], R3 ;  /* 0x0001330008097a24 */ /* 0x040fe400078e0203 */
[----:B------:R-:W-:Y:S01]  /*edf0*/  IMAD.WIDE.U32 R6, R8, c[0x0][0x4c8], R6 ;  /* 0x0001320008067a25 */ /* 0x000fe200078e0006 */
[----:B------:R-:W-:-:S03]  /*ee00*/  SHF.R.S32.HI R8, RZ, 0x1f, R2 ;  /* 0x0000001fff087819 */ /* 0x000fc60000011402 */
[----:B------:R-:W-:Y:S02]  /*ee10*/  IMAD.MOV R3, RZ, RZ, -R2 ;  /* 0x000000ffff037224 */ /* 0x000fe400078e0a02 */
[----:B------:R-:W-:Y:S01]  /*ee20*/  IMAD.IADD R5, R5, 0x1, R10 ;  /* 0x0000000105057824 */ /* 0x000fe200078e020a */
[----:B------:R-:W-:Y:S01]  /*ee30*/  LEA R10, P0, R6, c[0x0][0x4a8], 0x2 ;  /* 0x00012a00060a7a11 */ /* 0x000fe200078010ff */
[----:B------:R-:W-:Y:S01]  /*ee40*/  IMAD.IADD R9, R7, 0x1, R9 ;  /* 0x0000000107097824 */ /* 0x000fe200078e0209 */
[----:B------:R-:W-:Y:S01]  /*ee50*/  LEA.HI R17, R17, R20, RZ, 0x5 ;  /* 0x0000001411117211 */ /* 0x000fe200078f28ff */
[----:B------:R-:W-:Y:S02]  /*ee60*/  IMAD R7, R3, c[0x0][0x4e8], R0 ;  /* 0x00013a0003077a24 */ /* 0x000fe400078e0200 */
[----:B------:R-:W-:Y:S01]  /*ee70*/  IMAD R0, R8, c[0x0][0x430], RZ ;  /* 0x00010c0008007a24 */ /* 0x000fe200078e02ff */
[----:B------:R-:W-:Y:S02]  /*ee80*/  LEA.HI.X R6, R6, c[0x0][0x4ac], R9, 0x2, P0 ;  /* 0x00012b0006067a11 */ /* 0x000fe400000f1409 */
[----:B------:R-:W-:Y:S01]  /*ee90*/  LOP3.LUT R17, R17, 0xffffffe0, RZ, 0xc0, !PT ;  /* 0xffffffe011117812 */ /* 0x000fe200078ec0ff */
[----:B------:R-:W-:-:S02]  /*eea0*/  IMAD R0, R2, c[0x0][0x434], R0 ;  /* 0x00010d0002007a24 */ /* 0x000fc400078e0200 */
[----:B------:R-:W-:Y:S01]  /*eeb0*/  IMAD.WIDE.U32 R2, R2, c[0x0][0x430], R4 ;  /* 0x00010c0002027a25 */ /* 0x000fe200078e0004 */
[----:B------:R-:W-:Y:S04]  /*eec0*/  SHFL.IDX PT, R8, R10, RZ, 0x1c1f ;  /* 0x001c1fff0a087589 */ /* 0x000fe800000e0000 */
[----:B------:R-:W1:Y:S01]  /*eed0*/  SHFL.IDX PT, R9, R6, RZ, 0x1c1f ;  /* 0x001c1fff06097589 */ /* 0x000e6200000e0000 */
[----:B------:R-:W-:Y:S02]  /*eee0*/  IMAD.IADD R17, R20, 0x1, -R17 ;  /* 0x0000000114117824 */ /* 0x000fe400078e0a11 */
[----:B------:R-:W-:Y:S01]  /*eef0*/  IMAD.IADD R3, R3, 0x1, R0 ;  /* 0x0000000103037824 */ /* 0x000fe200078e0200 */
[----:B------:R-:W-:Y:S01]  /*ef00*/  SHFL.IDX PT, R4, R10, 0x1, 0x1c1f ;  /* 0x003c1f000a047f89 */ /* 0x000fe200000e0000 */
[----:B------:R-:W-:-:S03]  /*ef10*/  IMAD.IADD R0, R18, 0x1, R19 ;  /* 0x0000000112007824 */ /* 0x000fc600078e0213 */
[----:B------:R2:W3:Y:S01]  /*ef20*/  SHFL.IDX PT, R5, R6, 0x1, 0x1c1f ;  /* 0x003c1f0006057f89 */ /* 0x0004e200000e0000 */
[----:B------:R-:W-:Y:S01]  /*ef30*/  LOP3.LUT P3, RZ, R17, 0x3, RZ, 0xc0, !PT ;  /* 0x0000000311ff7812 */ /* 0x000fe2000786c0ff */
[----:B------:R-:W-:-:S03]  /*ef40*/  IMAD.WIDE.U32 R2, R7, c[0x0][0x428], R2 ;  /* 0x00010a0007027a25 */ /* 0x000fc600078e0002 */
[C---:B------:R-:W-:Y:S02]  /*ef50*/  ISETP.GE.OR P4, PT, R0.reuse, UR4, P3 ;  /* 0x0000000400007c0c */ /* 0x040fe40009f86670 */
[----:B------:R-:W-:Y:S02]  /*ef60*/  ISETP.GE.AND P1, PT, R0, UR4, PT ;  /* 0x0000000400007c0c */ /* 0x000fe4000bf26270 */
[----:B--2---:R-:W-:-:S05]  /*ef70*/  SHF.R.S32.HI R6, RZ, 0x1f, R7 ;  /* 0x0000001fff067819 */ /* 0x004fca0000011407 */
[----:B------:R-:W-:Y:S01]  /*ef80*/  IMAD R10, R6, c[0x0][0x428], RZ ;  /* 0x00010a00060a7a24 */ /* 0x000fe200078e02ff */
[----:B------:R-:W-:-:S03]  /*ef90*/  IADD3 R6, R0, 0x8, RZ ;  /* 0x0000000800067810 */ /* 0x000fc60007ffe0ff */
[----:B------:R-:W-:Y:S01]  /*efa0*/  IMAD R10, R7, c[0x0][0x42c], R10 ;  /* 0x00010b00070a7a24 */ /* 0x000fe200078e020a */
[----:B------:R-:W-:Y:S02]  /*efb0*/  ISETP.GE.OR P3, PT, R6, UR4, P3 ;  /* 0x0000000406007c0c */ /* 0x000fe40009f66670 */
[----:B------:R-:W-:Y:S01]  /*efc0*/  LEA R35, P2, R2, c[0x0][0x400], 0x2 ;  /* 0x0001000002237a11 */ /* 0x000fe200078410ff */
[----:B------:R-:W-:Y:S01]  /*efd0*/  IMAD.IADD R3, R3, 0x1, R10 ;  /* 0x0000000103037824 */ /* 0x000fe200078e020a */
[----:B-1----:R1:W-:Y:S01]  /*efe0*/  @!P4 ST.E [R8.64], R16 ;  /* 0x000000100800c985 */ /* 0x0023e2000c101906 */
[----:B------:R-:W-:-:S03]  /*eff0*/  ISETP.GE.AND P0, PT, R6, UR4, PT ;  /* 0x0000000406007c0c */ /* 0x000fc6000bf06270 */
[----:B------:R-:W-:Y:S02]  /*f000*/  LEA.HI.X R30, R2, c[0x0][0x404], R3, 0x2, P2 ;  /* 0x00010100021e7a11 */ /* 0x000fe400010f1403 */
[C---:B------:R-:W-:Y:S01]  /*f010*/  IADD3 R23, R147.reuse, 0x8, RZ ;  /* 0x0000000893177810 */ /* 0x040fe20007ffe0ff */
[----:B------:R-:W2:Y:S01]  /*f020*/  SHFL.IDX PT, R2, R35, RZ, 0x1c1f ;  /* 0x001c1fff23027589 */ /* 0x000ea200000e0000 */
[C---:B------:R-:W-:Y:S02]  /*f030*/  IADD3 R22, R147.reuse, 0x10, RZ ;  /* 0x0000001093167810 */ /* 0x040fe40007ffe0ff */
[C---:B------:R-:W-:Y:S01]  /*f040*/  IADD3 R21, R147.reuse, 0x18, RZ ;  /* 0x0000001893157810 */ /* 0x040fe20007ffe0ff */
[----:B---3--:R3:W-:Y:S01]  /*f050*/  @!P3 ST.E [R4.64], R15 ;  /* 0x0000000f0400b985 */ /* 0x0087e2000c101906 */
[C---:B------:R-:W-:Y:S02]  /*f060*/  IADD3 R20, R147.reuse, 0x20, RZ ;  /* 0x0000002093147810 */ /* 0x040fe40007ffe0ff */
[C---:B------:R-:W-:Y:S01]  /*f070*/  IADD3 R19, R147.reuse, 0x28, RZ ;  /* 0x0000002893137810 */ /* 0x040fe20007ffe0ff */
[----:B------:R4:W2:Y:S01]  /*f080*/  SHFL.IDX PT, R3, R30, RZ, 0x1c1f ;  /* 0x001c1fff1e037589 */ /* 0x0008a200000e0000 */
[----:B------:R-:W-:-:S02]  /*f090*/  IADD3 R18, R147, 0x30, RZ ;  /* 0x0000003093127810 */ /* 0x000fc40007ffe0ff */
[C---:B------:R-:W-:Y:S02]  /*f0a0*/  IADD3 R17, R147.reuse, 0x38, RZ ;  /* 0x0000003893117810 */ /* 0x040fe40007ffe0ff */
        /* <DEDUP_REMOVED lines=9> */
[C---:B---3--:R-:W-:Y:S02]  /*f140*/  IADD3 R15, R147.reuse, 0x48, RZ ;  /* 0x00000048930f7810 */ /* 0x048fe40007ffe0ff */
        /* <DEDUP_REMOVED lines=27> */
[----:B--2-4-:R-:W-:Y:S02]  /*f300*/  ISETP.GE.AND P5, PT, R147, c[0x0][0x3c8], PT ;  /* 0x0000f20093007a0c */ /* 0x014fe40003fa6270 */
[----:B------:R-:W-:Y:S02]  /*f310*/  ISETP.GE.AND P1, PT, R23, c[0x0][0x3c8], PT ;  /* 0x0000f20017007a0c */ /* 0x000fe40003f26270 */
[----:B------:R-:W-:Y:S02]  /*f320*/  ISETP.GE.AND P4, PT, R22, c[0x0][0x3c8], PT ;  /* 0x0000f20016007a0c */ /* 0x000fe40003f86270 */
[----:B------:R-:W-:-:S07]  /*f330*/  ISETP.GE.AND P2, PT, R21, c[0x0][0x3c8], PT ;  /* 0x0000f20015007a0c */ /* 0x000fce0003f46270 */
[----:B------:R-:W-:Y:S02]  /*f340*/  @!P5 IMAD.WIDE R26, R147, 0x4, R2 ;  /* 0x00000004931ad825 */ /* 0x000fe400078e0202 */
[----:B------:R-:W-:-:S03]  /*f350*/  @!P1 LEA R24, P3, R23, R2, 0x2 ;  /* 0x0000000217189211 */ /* 0x000fc600078610ff */
[----:B------:R1:W-:Y:S01]  /*f360*/  @!P5 ST.E.64 [R26.64], R148 ;  /* 0x000000941a00d985 */ /* 0x0003e2000c101b06 */
[----:B------:R-:W-:Y:S02]  /*f370*/  @!P1 LEA.HI.X R25, R23, R3, R32, 0x2, P3 ;  /* 0x0000000317199211 */ /* 0x000fe400018f1420 */
[----:B------:R-:W-:-:S03]  /*f380*/  ISETP.GE.AND P5, PT, R20, c[0x0][0x3c8], PT ;  /* 0x0000f20014007a0c */ /* 0x000fc60003fa6270 */
[----:B------:R2:W-:Y:S01]  /*f390*/  @!P1 ST.E.64 [R24.64], R152 ;  /* 0x0000009818009985 */ /* 0x0005e2000c101b06 */
[----:B------:R-:W-:Y:S02]  /*f3a0*/  ISETP.GE.AND P1, PT, R19, c[0x0][0x3c8], PT ;  /* 0x0000f20013007a0c */ /* 0x000fe40003f26270 */
[----:B-1----:R-:W-:-:S04]  /*f3b0*/  @!P4 LEA R26, P3, R22, R2, 0x2 ;  /* 0x00000002161ac211 */ /* 0x002fc800078610ff */
[----:B------:R-:W-:Y:S02]  /*f3c0*/  @!P4 LEA.HI.X R27, R22, R3, R31, 0x2, P3 ;  /* 0x00000003161bc211 */ /* 0x000fe400018f141f */
[----:B--2---:R-:W-:-:S03]  /*f3d0*/  @!P2 LEA R24, P3, R21, R2, 0x2 ;  /* 0x000000021518a211 */ /* 0x004fc600078610ff */
        /* <DEDUP_REMOVED lines=60> */
[----:B-1----:R-:W-:-:S04]  /*f7a0*/  @!P3 LEA R26, P4, R6, R2, 0x2 ;  /* 0x00000002061ab211 */ /* 0x002fc800078810ff */
[-C--:B------:R-:W-:Y:S02]  /*f7b0*/  @!P3 LEA.HI.X R27, R6, R3.reuse, R48, 0x2, P4 ;  /* 0x00000003061bb211 */ /* 0x080fe400020f1430 */
[CC--:B--2---:R-:W-:Y:S02]  /*f7c0*/  @!P2 LEA R24, P1, R5.reuse, R2.reuse, 0x2 ;  /* 0x000000020518a211 */ /* 0x0c4fe400078210ff */
[----:B------:R-:W-:Y:S01]  /*f7d0*/  ISETP.GE.AND P4, PT, R0, c[0x0][0x3c8], PT ;  /* 0x0000f20000007a0c */ /* 0x000fe20003f86270 */
[----:B------:R1:W-:Y:S01]  /*f7e0*/  @!P3 ST.E.64 [R26.64], R76 ;  /* 0x0000004c1a00b985 */ /* 0x0003e2000c101b06 */
[----:B------:R-:W-:Y:S02]  /*f7f0*/  @!P2 LEA.HI.X R25, R5, R3, R50, 0x2, P1 ;  /* 0x000000030519a211 */ /* 0x000fe400008f1432 */
[----:B------:R-:W-:Y:S02]  /*f800*/  ISETP.GE.AND P3, PT, R146, c[0x0][0x3c8], PT ;  /* 0x0000f20092007a0c */ /* 0x000fe40003f66270 */
[----:B------:R-:W-:Y:S01]  /*f810*/  @!P5 LEA R28, P1, R4, R2, 0x2 ;  /* 0x00000002041cd211 */ /* 0x000fe200078210ff */
[----:B------:R2:W-:Y:S01]  /*f820*/  @!P2 ST.E.64 [R24.64], R80 ;  /* 0x000000501800a985 */ /* 0x0005e2000c101b06 */
[----:B-----5:R-:W-:-:S02]  /*f830*/  ISETP.GE.AND P2, PT, R144, c[0x0][0x3c8], PT ;  /* 0x0000f20090007a0c */ /* 0x020fc40003f46270 */
[----:B------:R-:W-:-:S05]  /*f840*/  @!P5 LEA.HI.X R29, R4, R3, R51, 0x2, P1 ;  /* 0x00000003041dd211 */ /* 0x000fca00008f1433 */
[----:B------:R3:W-:Y:S01]  /*f850*/  @!P5 ST.E.64 [R28.64], R84 ;  /* 0x000000541c00d985 */ /* 0x0007e2000c101b06 */
[----:B-1----:R-:W-:-:S04]  /*f860*/  @!P4 LEA R26, P1, R0, R2, 0x2 ;  /* 0x00000002001ac211 */ /* 0x002fc800078210ff */
[----:B------:R-:W-:Y:S02]  /*f870*/  @!P4 LEA.HI.X R27, R0, R3, R53, 0x2, P1 ;  /* 0x00000003001bc211 */ /* 0x000fe400008f1435 */
[----:B--2---:R-:W-:-:S03]  /*f880*/  @!P3 LEA R24, P1, R146, R2, 0x2 ;  /* 0x000000029218b211 */ /* 0x004fc600078210ff */
[----:B------:R3:W-:Y:S01]  /*f890*/  @!P4 ST.E.64 [R26.64], R88 ;  /* 0x000000581a00c985 */ /* 0x0007e2000c101b06 */
[----:B------:R-:W-:Y:S02]  /*f8a0*/  @!P3 LEA.HI.X R25, R146, R3, R52, 0x2, P1 ;  /* 0x000000039219b211 */ /* 0x000fe400008f1434 */
[----:B------:R-:W-:-:S03]  /*f8b0*/  @!P2 LEA R2, P1, R144, R2, 0x2 ;  /* 0x000000029002a211 */ /* 0x000fc600078210ff */
[----:B------:R3:W-:Y:S01]  /*f8c0*/  @!P3 ST.E.64 [R24.64], R92 ;  /* 0x0000005c1800b985 */ /* 0x0007e2000c101b06 */
[----:B------:R-:W-:-:S05]  /*f8d0*/  @!P2 LEA.HI.X R3, R144, R3, R145, 0x2, P1 ;  /* 0x000000039003a211 */ /* 0x000fca00008f1491 */
[----:B------:R3:W-:Y:S04]  /*f8e0*/  @!P2 ST.E.64 [R2.64], R96 ;  /* 0x000000600200a985 */ /* 0x0007e8000c101b06 */
.L_x_851:
[----:B--2-4-:R-:W-:Y:S05]  /*f8f0*/  BSYNC B0 ;  /* 0x0000000000007941 */ /* 0x014fea0003800000 */
.L_x_850:
[----:B---3--:R1:W2:Y:S04]  /*f900*/  SHFL.IDX PT, R3, R30, 0x1, 0x1c1f ;  /* 0x003c1f001e037f89 */ /* 0x0082a800000e0000 */
[----:B------:R1:W3:Y:S01]  /*f910*/  SHFL.IDX PT, R2, R35, 0x1, 0x1c1f ;  /* 0x003c1f0023027f89 */ /* 0x0002e200000e0000 */
[----:B------:R-:W-:Y:S05]  /*f920*/  @P0 BRA `(.L_x_852) ;  /* 0x000008d000000947 */ /* 0x000fea0003800000 */
[----:B------:R-:W-:Y:S02]  /*f930*/  ISETP.GE.AND P4, PT, R23, c[0x0][0x3c8], PT ;  /* 0x0000f20017007a0c */ /* 0x000fe40003f86270 */
[----:B------:R-:W-:Y:S02]  /*f940*/  ISETP.GE.AND P0, PT, R147, c[0x0][0x3c8], PT ;  /* 0x0000f20093007a0c */ /* 0x000fe40003f06270 */
[----:B------:R-:W-:Y:S02]  /*f950*/  ISETP.GE.AND P3, PT, R22, c[0x0][0x3c8], PT ;  /* 0x0000f20016007a0c */ /* 0x000fe40003f66270 */
[----:B------:R-:W-:-:S07]  /*f960*/  ISETP.GE.AND P2, PT, R21, c[0x0][0x3c8], PT ;  /* 0x0000f20015007a0c */ /* 0x000fce0003f46270 */
[-C--:B---3--:R-:W-:Y:S02]  /*f970*/  @!P4 LEA R24, P1, R23, R2.reuse, 0x2 ;  /* 0x000000021718c211 */ /* 0x088fe400078210ff */
[----:B--2---:R-:W-:Y:S02]  /*f980*/  @!P0 IMAD.WIDE R26, R147, 0x4, R2 ;  /* 0x00000004931a8825 */ /* 0x004fe400078e0202 */
[-C--:B------:R-:W-:Y:S02]  /*f990*/  @!P4 LEA.HI.X R25, R23, R3.reuse, R32, 0x2, P1 ;  /* 0x000000031719c211 */ /* 0x080fe400008f1420 */
[----:B------:R-:W-:Y:S01]  /*f9a0*/  ISETP.GE.AND P1, PT, R20, c[0x0][0x3c8], PT ;  /* 0x0000f20014007a0c */ /* 0x000fe20003f26270 */
[----:B------:R2:W-:Y:S01]  /*f9b0*/  @!P0 ST.E.64 [R26.64], R150 ;  /* 0x000000961a008985 */ /* 0x0005e2000c101b06 */
[C---:B------:R-:W-:Y:S02]  /*f9c0*/  @!P3 LEA R28, P5, R22.reuse, R2, 0x2 ;  /* 0x00000002161cb211 */ /* 0x040fe400078a10ff */
[----:B------:R-:W-:Y:S01]  /*f9d0*/  ISETP.GE.AND P0, PT, R19, c[0x0][0x3c8], PT ;  /* 0x0000f20013007a0c */ /* 0x000fe20003f06270 */
[----:B------:R3:W-:Y:S01]  /*f9e0*/  @!P4 ST.E.64 [R24.64], R154 ;  /* 0x0000009a1800c985 */ /* 0x0007e2000c101b06 */
[----:B------:R-:W-:-:S02]  /*f9f0*/  @!P3 LEA.HI.X R29, R22, R3, R31, 0x2, P5 ;  /* 0x00000003161db211 */ /* 0x000fc400028f141f */
[----:B------:R-:W-:-:S03]  /*fa00*/  ISETP.GE.AND P4, PT, R18, c[0x0][0x3c8], PT ;  /* 0x0000f20012007a0c */ /* 0x000fc60003f86270 */
[----:B------:R-:W-:Y:S01]  /*fa10*/  @!P3 ST.E.64 [R28.64], R102 ;  /* 0x000000661c00b985 */ /* 0x000fe2000c101b06 */
[----:B------:R-:W-:Y:S02]  /*fa20*/  ISETP.GE.AND P3, PT, R17, c[0x0][0x3c8], PT ;  /* 0x0000f20011007a0c */ /* 0x000fe40003f66270 */
[----:B--2---:R-:W-:-:S04]  /*fa30*/  @!P2 LEA R26, P5, R21, R2, 0x2 ;  /* 0x00000002151aa211 */ /* 0x004fc800078a10ff */
[----:B------:R-:W-:Y:S02]  /*fa40*/  @!P2 LEA.HI.X R27, R21, R3, R33, 0x2, P5 ;  /* 0x00000003151ba211 */ /* 0x000fe400028f1421 */
[----:B---3--:R-:W-:-:S03]  /*fa50*/  @!P1 LEA R24, P5, R20, R2, 0x2 ;  /* 0x0000000214189211 */ /* 0x008fc600078a10ff */
[----:B------:R-:W-:Y:S01]  /*fa60*/  @!P2 ST.E.64 [R26.64], R106 ;  /* 0x0000006a1a00a985 */ /* 0x000fe2000c101b06 */
[-C--:B------:R-:W-:Y:S02]  /*fa70*/  @!P1 LEA.HI.X R25, R20, R3.reuse, R34, 0x2, P5 ;  /* 0x0000000314199211 */ /* 0x080fe400028f1422 */
[CC--:B------:R-:W-:Y:S02]  /*fa80*/  @!P0 LEA R20, P5, R19.reuse, R2.reuse, 0x2 ;  /* 0x0000000213148211 */ /* 0x0c0fe400078a10ff */
[----:B------:R-:W-:Y:S01]  /*fa90*/  ISETP.GE.AND P2, PT, R16, c[0x0][0x3c8], PT ;  /* 0x0000f20010007a0c */ /* 0x000fe20003f46270 */
[----:B------:R-:W-:Y:S01]  /*faa0*/  @!P1 ST.E.64 [R24.64], R110 ;  /* 0x0000006e18009985 */ /* 0x000fe2000c101b06 */
[-C--:B------:R-:W-:Y:S02]  /*fab0*/  @!P0 LEA.HI.X R21, R19, R3.reuse, R36, 0x2, P5 ;  /* 0x0000000313158211 */ /* 0x080fe400028f1424 */
[C---:B------:R-:W-:Y:S02]  /*fac0*/  @!P4 LEA R22, P5, R18.reuse, R2, 0x2 ;  /* 0x000000021216c211 */ /* 0x040fe400078a10ff */
[----:B------:R-:W-:Y:S01]  /*fad0*/  ISETP.GE.AND P1, PT, R15, c[0x0][0x3c8], PT ;  /* 0x0000f2000f007a0c */ /* 0x000fe20003f26270 */
[----:B------:R2:W-:Y:S01]  /*fae0*/  @!P0 ST.E.64 [R20.64], R114 ;  /* 0x0000007214008985 */ /* 0x0005e2000c101b06 */
[----:B------:R-:W-:-:S02]  /*faf0*/  @!P4 LEA.HI.X R23, R18, R3, R37, 0x2, P5 ;  /* 0x000000031217c211 */ /* 0x000fc400028f1425 */
[----:B------:R-:W-:-:S03]  /*fb00*/  ISETP.GE.AND P0, PT, R14, c[0x0][0x3c8], PT ;  /* 0x0000f2000e007a0c */ /* 0x000fc60003f06270 */
[----:B------:R3:W-:Y:S01]  /*fb10*/  @!P4 ST.E.64 [R22.64], R118 ;  /* 0x000000761600c985 */ /* 0x0007e2000c101b06 */
[----:B------:R-:W-:Y:S02]  /*fb20*/  ISETP.GE.AND P4, PT, R13, c[0x0][0x3c8], PT ;  /* 0x0000f2000d007a0c */ /* 0x000fe40003f86270 */
[----:B--2---:R-:W-:-:S04]  /*fb30*/  @!P3 LEA R20, P5, R17, R2, 0x2 ;  /* 0x000000021114b211 */ /* 0x004fc800078a10ff */
[----:B------:R-:W-:Y:S02]  /*fb40*/  @!P3 LEA.HI.X R21, R17, R3, R38, 0x2, P5 ;  /* 0x000000031115b211 */ /* 0x000fe400028f1426 */
[----:B------:R-:W-:-:S03]  /*fb50*/  @!P2 LEA R18, P5, R16, R2, 0x2 ;  /* 0x000000021012a211 */ /* 0x000fc600078a10ff */
[----:B------:R2:W-:Y:S01]  /*fb60*/  @!P3 ST.E.64 [R20.64], R122 ;  /* 0x0000007a1400b985 */ /* 0x0005e2000c101b06 */
[----:B------:R-:W-:Y:S02]  /*fb70*/  @!P2 LEA.HI.X R19, R16, R3, R39, 0x2, P5 ;  /* 0x000000031013a211 */ /* 0x000fe400028f1427 */
[----:B---3--:R-:W-:-:S03]  /*fb80*/  @!P0 LEA R22, P5, R14, R2, 0x2 ;  /* 0x000000020e168211 */ /* 0x008fc600078a10ff */
[----:B------:R3:W-:Y:S01]  /*fb90*/  @!P2 ST.E.64 [R18.64], R126 ;  /* 0x0000007e1200a985 */ /* 0x0007e2000c101b06 */
[----:B------:R-:W-:Y:S02]  /*fba0*/  ISETP.GE.AND P2, PT, R11, c[0x0][0x3c8], PT ;  /* 0x0000f2000b007a0c */ /* 0x000fe40003f46270 */
[----:B------:R-:W-:Y:S02]  /*fbb0*/  @!P0 LEA.HI.X R23, R14, R3, R40, 0x2, P5 ;  /* 0x000000030e178211 */ /* 0x000fe400028f1428 */
[----:B--2---:R-:W-:-:S04]  /*fbc0*/  @!P1 LEA R20, P3, R15, R2, 0x2 ;  /* 0x000000020f149211 */ /* 0x004fc800078610ff */
[-C--:B------:R-:W-:Y:S02]  /*fbd0*/  @!P1 LEA.HI.X R21, R15, R3.reuse, R41, 0x2, P3 ;  /* 0x000000030f159211 */ /* 0x080fe400018f1429 */
[----:B------:R-:W-:Y:S02]  /*fbe0*/  ISETP.GE.AND P3, PT, R12, c[0x0][0x3c8], PT ;  /* 0x0000f2000c007a0c */ /* 0x000fe40003f66270 */
[C---:B---3--:R-:W-:Y:S01]  /*fbf0*/  @!P4 LEA R18, P5, R13.reuse, R2, 0x2 ;  /* 0x000000020d12c211 */ /* 0x048fe200078a10ff */
[----:B------:R-:W-:Y:S01]  /*fc00*/  @!P1 ST.E.64 [R20.64], R130 ;  /* 0x0000008214009985 */ /* 0x000fe2000c101b06 */
[----:B------:R-:W-:Y:S02]  /*fc10*/  ISETP.GE.AND P1, PT, R10, c[0x0][0x3c8], PT ;  /* 0x0000f2000a007a0c */ /* 0x000fe40003f26270 */
[----:B------:R-:W-:Y:S01]  /*fc20*/  @!P4 LEA.HI.X R19, R13, R3, R42, 0x2, P5 ;  /* 0x000000030d13c211 */ /* 0x000fe200028f142a */
[----:B------:R-:W-:Y:S01]  /*fc30*/  @!P0 ST.E.64 [R22.64], R134 ;  /* 0x0000008616008985 */ /* 0x000fe2000c101b06 */
[----:B------:R-:W-:-:S03]  /*fc40*/  ISETP.GE.AND P0, PT, R9, c[0x0][0x3c8], PT ;  /* 0x0000f20009007a0c */ /* 0x000fc60003f06270 */
[----:B------:R-:W-:Y:S01]  /*fc50*/  @!P4 ST.E.64 [R18.64], R138 ;  /* 0x0000008a1200c985 */ /* 0x000fe2000c101b06 */
[----:B------:R-:W-:Y:S02]  /*fc60*/  ISETP.GE.AND P4, PT, R8, c[0x0][0x3c8], PT ;  /* 0x0000f20008007a0c */ /* 0x000fe40003f86270 */
[----:B------:R-:W-:-:S04]  /*fc70*/  @!P3 LEA R16, P5, R12, R2, 0x2 ;  /* 0x000000020c10b211 */ /* 0x000fc800078a10ff */
[----:B------:R-:W-:Y:S02]  /*fc80*/  @!P3 LEA.HI.X R17, R12, R3, R43, 0x2, P5 ;  /* 0x000000030c11b211 */ /* 0x000fe400028f142b */
[----:B------:R-:W-:-:S03]  /*fc90*/  @!P2 LEA R14, P5, R11, R2, 0x2 ;  /* 0x000000020b0ea211 */ /* 0x000fc600078a10ff */
[----:B------:R-:W-:Y:S01]  /*fca0*/  @!P3 ST.E.64 [R16.64], R54 ;  /* 0x000000361000b985 */ /* 0x000fe2000c101b06 */
[-C--:B------:R-:W-:Y:S02]  /*fcb0*/  @!P2 LEA.HI.X R15, R11, R3.reuse, R44, 0x2, P5 ;  /* 0x000000030b0fa211 */ /* 0x080fe400028f142c */
[CC--:B------:R-:W-:Y:S02]  /*fcc0*/  @!P1 LEA R12, P5, R10.reuse, R2.reuse, 0x2 ;  /* 0x000000020a0c9211 */ /* 0x0c0fe400078a10ff */
[----:B------:R-:W-:Y:S01]  /*fcd0*/  ISETP.GE.AND P3, PT, R7, c[0x0][0x3c8], PT ;  /* 0x0000f20007007a0c */ /* 0x000fe20003f66270 */
[----:B------:R2:W-:Y:S01]  /*fce0*/  @!P2 ST.E.64 [R14.64], R58 ;  /* 0x0000003a0e00a985 */ /* 0x0005e2000c101b06 */
[-C--:B------:R-:W-:Y:S02]  /*fcf0*/  @!P1 LEA.HI.X R13, R10, R3.reuse, R45, 0x2, P5 ;  /* 0x000000030a0d9211 */ /* 0x080fe400028f142d */
[C---:B------:R-:W-:Y:S02]  /*fd00*/  @!P0 LEA R10, P5, R9.reuse, R2, 0x2 ;  /* 0x00000002090a8211 */ /* 0x040fe400078a10ff */
[----:B------:R-:W-:Y:S01]  /*fd10*/  ISETP.GE.AND P2, PT, R6, c[0x0][0x3c8], PT ;  /* 0x0000f20006007a0c */ /* 0x000fe20003f46270 */
[----:B------:R3:W-:Y:S01]  /*fd20*/  @!P1 ST.E.64 [R12.64], R62 ;  /* 0x0000003e0c009985 */ /* 0x0007e2000c101b06 */
[----:B------:R-:W-:-:S02]  /*fd30*/  @!P0 LEA.HI.X R11, R9, R3, R46, 0x2, P5 ;  /* 0x00000003090b8211 */ /* 0x000fc400028f142e */
[----:B------:R-:W-:-:S03]  /*fd40*/  ISETP.GE.AND P1, PT, R5, c[0x0][0x3c8], PT ;  /* 0x0000f20005007a0c */ /* 0x000fc60003f26270 */
[----:B------:R4:W-:Y:S01]  /*fd50*/  @!P0 ST.E.64 [R10.64], R66 ;  /* 0x000000420a008985 */ /* 0x0009e2000c101b06 */
[----:B--2---:R-:W-:-:S04]  /*fd60*/  @!P4 LEA R14, P5, R8, R2, 0x2 ;  /* 0x00000002080ec211 */ /* 0x004fc800078a10ff */
[----:B------:R-:W-:Y:S02]  /*fd70*/  @!P4 LEA.HI.X R15, R8, R3, R47, 0x2, P5 ;  /* 0x00000003080fc211 */ /* 0x000fe400028f142f */
[----:B---3--:R-:W-:-:S03]  /*fd80*/  @!P2 LEA R12, P5, R6, R2, 0x2 ;  /* 0x00000002060ca211 */ /* 0x008fc600078a10ff */
[----:B------:R-:W-:Y:S01]  /*fd90*/  @!P4 ST.E.64 [R14.64], R70 ;  /* 0x000000460e00c985 */ /* 0x000fe2000c101b06 */
[----:B------:R-:W-:Y:S02]  /*fda0*/  ISETP.GE.AND P4, PT, R0, c[0x0][0x3c8], PT ;  /* 0x0000f20000007a0c */ /* 0x000fe40003f86270 */
[C---:B----4-:R-:W-:Y:S02]  /*fdb0*/  @!P3 LEA R10, P0, R7.reuse, R2, 0x2 ;  /* 0x00000002070ab211 */ /* 0x050fe400078010ff */
[-C--:B------:R-:W-:Y:S02]  /*fdc0*/  @!P2 LEA.HI.X R13, R6, R3.reuse, R48, 0x2, P5 ;  /* 0x00000003060da211 */ /* 0x080fe400028f1430 */
[----:B------:R-:W-:Y:S02]  /*fdd0*/  @!P3 LEA.HI.X R11, R7, R3, R49, 0x2, P0 ;  /* 0x00000003070bb211 */ /* 0x000fe400000f1431 */
[----:B------:R-:W-:-:S03]  /*fde0*/  ISETP.GE.AND P0, PT, R4, c[0x0][0x3c8], PT ;  /* 0x0000f20004007a0c */ /* 0x000fc60003f06270 */
[----:B------:R2:W-:Y:S01]  /*fdf0*/  @!P3 ST.E.64 [R10.64], R74 ;  /* 0x0000004a0a00b985 */ /* 0x0005e2000c101b06 */
[----:B------:R-:W-:-:S03]  /*fe00*/  ISETP.GE.AND P3, PT, R146, c[0x0][0x3c8], PT ;  /* 0x0000f20092007a0c */ /* 0x000fc60003f66270 */
[----:B------:R3:W-:Y:S01]  /*fe10*/  @!P2 ST.E.64 [R12.64], R78 ;  /* 0x0000004e0c00a985 */ /* 0x0007e2000c101b06 */
[----:B--2---:R-:W-:-:S04]  /*fe20*/  @!P1 LEA R10, P5, R5, R2, 0x2 ;  /* 0x00000002050a9211 */ /* 0x004fc800078a10ff */
[----:B------:R-:W-:Y:S02]  /*fe30*/  @!P1 LEA.HI.X R11, R5, R3, R50, 0x2, P5 ;  /* 0x00000003050b9211 */ /* 0x000fe400028f1432 */
[----:B------:R-:W-:-:S03]  /*fe40*/  @!P0 LEA R8, P5, R4, R2, 0x2 ;  /* 0x0000000204088211 */ /* 0x000fc600078a10ff */
[----:B------:R3:W-:Y:S01]  /*fe50*/  @!P1 ST.E.64 [R10.64], R82 ;  /* 0x000000520a009985 */ /* 0x0007e2000c101b06 */
[-C--:B------:R-:W-:Y:S02]  /*fe60*/  @!P0 LEA.HI.X R9, R4, R3.reuse, R51, 0x2, P5 ;  /* 0x0000000304098211 */ /* 0x080fe400028f1433 */
[-C--:B------:R-:W-:Y:S02]  /*fe70*/  @!P4 LEA R6, P5, R0, R2.reuse, 0x2 ;  /* 0x000000020006c211 */ /* 0x080fe400078a10ff */
[----:B------:R-:W-:Y:S01]  /*fe80*/  @!P3 LEA R4, P2, R146, R2, 0x2 ;  /* 0x000000029204b211 */ /* 0x000fe200078410ff */
[----:B------:R3:W-:Y:S01]  /*fe90*/  @!P0 ST.E.64 [R8.64], R86 ;  /* 0x0000005608008985 */ /* 0x0007e2000c101b06 */
[-C--:B------:R-:W-:Y:S02]  /*fea0*/  @!P4 LEA.HI.X R7, R0, R3.reuse, R53, 0x2, P5 ;  /* 0x000000030007c211 */ /* 0x080fe400028f1435 */
[----:B------:R-:W-:Y:S02]  /*feb0*/  @!P3 LEA.HI.X R5, R146, R3, R52, 0x2, P2 ;  /* 0x000000039205b211 */ /* 0x000fe400010f1434 */
[----:B-----5:R-:W-:Y:S01]  /*fec0*/  ISETP.GE.AND P0, PT, R144, c[0x0][0x3c8], PT ;  /* 0x0000f20090007a0c */ /* 0x020fe20003f06270 */
[----:B------:R3:W-:Y:S04]  /*fed0*/  @!P4 ST.E.64 [R6.64], R90 ;  /* 0x0000005a0600c985 */ /* 0x0007e8000c101b06 */
[----:B------:R3:W-:Y:S08]  /*fee0*/  @!P3 ST.E.64 [R4.64], R94 ;  /* 0x0000005e0400b985 */ /* 0x0007f0000c101b06 */
[----:B------:R-:W-:Y:S05]  /*fef0*/  @P0 BRA `(.L_x_852) ;  /* 0x0000030000000947 */ /* 0x000fea0003800000 */
[----:B------:R-:W-:-:S04]  /*ff00*/  LEA R2, P0, R144, R2, 0x2 ;  /* 0x0000000290027211 */ /* 0x000fc800078010ff */
[----:B------:R-:W-:-:S05]  /*ff10*/  LEA.HI.X R3, R144, R3, R145, 0x2, P0 ;  /* 0x0000000390037211 */ /* 0x000fca00000f1491 */
[----:B------:R2:W-:Y:S01]  /*ff20*/  ST.E.64 [R2.64], R98 ;  /* 0x0000006202007985 */ /* 0x0005e2000c101b06 */
[----:B------:R-:W-:Y:S05]  /*ff30*/  BRA `(.L_x_852) ;  /* 0x000002c000007947 */ /* 0x000fea0003800000 */
.L_x_848:
[----:B------:R-:W2:Y:S02]  /*ff40*/  S2R R4, SR_TID.X ;  /* 0x0000000000047919 */ /* 0x000ea40000002100 */
[----:B--2---:R-:W-:-:S13]  /*ff50*/  ISETP.GT.AND P0, PT, R4, 0x7f, PT ;  /* 0x0000007f0400780c */ /* 0x004fda0003f04270 */
[----:B------:R-:W-:Y:S05]  /*ff60*/  @P0 BRA `(.L_x_852) ;  /* 0x0000029000000947 */ /* 0x000fea0003800000 */
[----:B------:R-:W2:Y:S01]  /*ff70*/  LDL.LU R3, [R1+0x5c] ;  /* 0x00005c0001037983 */ /* 0x000ea20000300800 */
[----:B------:R-:W-:-:S05]  /*ff80*/  MOV R2, c[0x0][0x4e8] ;  /* 0x00013a0000027a02 */ /* 0x000fca0000000f00 */
[----:B------:R-:W-:Y:S01]  /*ff90*/  IMAD R0, R2, c[0x0][0x388], RZ ;  /* 0x0000e20002007a24 */ /* 0x000fe200078e02ff */
[----:B--2---:R-:W-:-:S04]  /*ffa0*/  IADD3 R4, R3, R4, RZ ;  /* 0x0000000403047210 */ /* 0x004fc80007ffe0ff */
[----:B------:R-:W-:-:S13]  /*ffb0*/  ISETP.GE.AND P0, PT, R4, R0, PT ;  /* 0x000000000400720c */ /* 0x000fda0003f06270 */
[----:B------:R-:W-:Y:S05]  /*ffc0*/  @P0 BRA `(.L_x_852) ;  /* 0x0000023000000947 */ /* 0x000fea0003800000 */
[----:B------:R-:W2:Y:S04]  /*ffd0*/  LDL.LU R3, [R1+0x44] ;  /* 0x0000440001037983 */ /* 0x000ea80000300800 */
[----:B------:R-:W3:Y:S04]  /*ffe0*/  LDL.LU R9, [R1+0x48] ;  /* 0x0000480001097983 */ /* 0x000ee80000300800 */
[----:B------:R-:W4:Y:S01]  /*fff0*/  LDL.LU R8, [R1+0x58] ;  /* 0x0000580001087983 */ /* 0x000f220000300800 */
[----:B------:R-:W-:-:S13]  /*10000*/  ISETP.NE.AND P0, PT, R2, 0x1, PT ;  /* 0x000000010200780c */ /* 0x000fda0003f05270 */
[----:B------:R-:W-:Y:S01]  /*10010*/  @P0 IMAD.HI.U32 R7, R4, c[0x0][0x4ec], RZ ;  /* 0x00013b0004070a27 */ /* 0x000fe200078e00ff */
[----:B--2---:R-:W-:Y:S02]  /*10020*/  SHF.R.S32.HI R0, RZ, 0x1f, R3 ;  /* 0x0000001fff007819 */ /* 0x004fe40000011403 */
[----:B---3--:R-:W-:-:S03]  /*10030*/  SHF.R.S32.HI R6, RZ, 0x1f, R9 ;  /* 0x0000001fff067819 */ /* 0x008fc60000011409 */
[----:B------:R-:W-:-:S04]  /*10040*/  IMAD R0, R0, c[0x0][0x4d0], RZ ;  /* 0x0001340000007a24 */ /* 0x000fc800078e02ff */
[C---:B------:R-:W-:Y:S01]  /*10050*/  IMAD R5, R3.reuse, c[0x0][0x4d4], R0 ;  /* 0x0001350003057a24 */ /* 0x040fe200078e0200 */
[----:B------:R-:W-:Y:S01]  /*10060*/  MOV R0, R4 ;  /* 0x0000000400007202 */ /* 0x000fe20000000f00 */
[----:B------:R-:W-:Y:S01]  /*10070*/  IMAD.WIDE.U32 R2, R3, c[0x0][0x4d0], RZ ;  /* 0x0001340003027a25 */ /* 0x000fe200078e00ff */
[----:B------:R-:W-:-:S03]  /*10080*/  @P0 SHF.R.U32.HI R0, RZ, c[0x0][0x4f0], R7 ;  /* 0x00013c00ff000a19 */ /* 0x000fc60000011607 */
[----:B------:R-:W-:Y:S01]  /*10090*/  IMAD R6, R6, c[0x0][0x4d8], RZ ;  /* 0x0001360006067a24 */ /* 0x000fe200078e02ff */
[----:B------:R-:W-:Y:S02]  /*100a0*/  IADD3 R3, R3, R5, RZ ;  /* 0x0000000503037210 */ /* 0x000fe40007ffe0ff */
[----:B----4-:R-:W-:Y:S01]  /*100b0*/  SHF.R.S32.HI R5, RZ, 0x1f, R8 ;  /* 0x0000001fff057819 */ /* 0x010fe20000011408 */
[C---:B------:R-:W-:Y:S01]  /*100c0*/  IMAD R7, R9.reuse, c[0x0][0x4dc], R6 ;  /* 0x0001370009077a24 */ /* 0x040fe200078e0206 */
[----:B------:R-:W-:Y:S01]  /*100d0*/  IADD3 R6, -R0, RZ, RZ ;  /* 0x000000ff00067210 */ /* 0x000fe20007ffe1ff */
[----:B------:R-:W-:-:S04]  /*100e0*/  IMAD.WIDE.U32 R2, R9, c[0x0][0x4d8], R2 ;  /* 0x0001360009027a25 */ /* 0x000fc800078e0002 */
[----:B------:R-:W-:Y:S01]  /*100f0*/  IMAD R5, R5, c[0x0][0x4e0], RZ ;  /* 0x0001380005057a24 */ /* 0x000fe200078e02ff */
[----:B------:R-:W-:Y:S01]  /*10100*/  IADD3 R3, R3, R7, RZ ;  /* 0x0000000703037210 */ /* 0x000fe20007ffe0ff */
[----:B------:R-:W-:Y:S01]  /*10110*/  IMAD R4, R6, c[0x0][0x4e8], R4 ;  /* 0x00013a0006047a24 */ /* 0x000fe200078e0204 */
[----:B------:R-:W-:Y:S01]  /*10120*/  SHF.R.S32.HI R7, RZ, 0x1f, R0 ;  /* 0x0000001fff077819 */ /* 0x000fe20000011400 */
[C---:B------:R-:W-:Y:S02]  /*10130*/  IMAD R6, R8.reuse, c[0x0][0x4e4], R5 ;  /* 0x0001390008067a24 */ /* 0x040fe400078e0205 */
[----:B------:R-:W-:Y:S01]  /*10140*/  IMAD.WIDE.U32 R2, R8, c[0x0][0x4e0], R2 ;  /* 0x0001380008027a25 */ /* 0x000fe200078e0002 */
[----:B------:R-:W-:-:S04]  /*10150*/  SHF.R.S32.HI R5, RZ, 0x1f, R4 ;  /* 0x0000001fff057819 */ /* 0x000fc80000011404 */
[----:B------:R-:W-:Y:S01]  /*10160*/  IADD3 R2, P0, R0, R2, RZ ;  /* 0x0000000200027210 */ /* 0x000fe20007f1e0ff */
[----:B------:R-:W-:-:S03]  /*10170*/  IMAD R0, R5, c[0x0][0x4c8], RZ ;  /* 0x0001320005007a24 */ /* 0x000fc600078e02ff */
[----:B------:R-:W-:Y:S01]  /*10180*/  IADD3.X R3, R7, R3, R6, P0, !PT ;  /* 0x0000000307037210 */ /* 0x000fe200007fe406 */
[----:B------:R-:W-:-:S04]  /*10190*/  IMAD R0, R4, c[0x0][0x4cc], R0 ;  /* 0x0001330004007a24 */ /* 0x000fc800078e0200 */
[----:B------:R-:W-:-:S05]  /*101a0*/  IMAD.WIDE.U32 R2, R4, c[0x0][0x4c8], R2 ;  /* 0x0001320004027a25 */ /* 0x000fca00078e0002 */
[----:B------:R-:W-:Y:S02]  /*101b0*/  IADD3 R0, R3, R0, RZ ;  /* 0x0000000003007210 */ /* 0x000fe40007ffe0ff */
[----:B------:R-:W-:-:S04]  /*101c0*/  LEA R4, P0, R2, c[0x0][0x4a8], 0x2 ;  /* 0x00012a0002047a11 */ /* 0x000fc800078010ff */
[----:B------:R-:W-:Y:S02]  /*101d0*/  LEA.HI.X R5, R2, c[0x0][0x4ac], R0, 0x2, P0 ;  /* 0x00012b0002057a11 */ /* 0x000fe400000f1400 */
[----:B------:R-:W-:-:S05]  /*101e0*/  MOV R0, 0xff800000 ;  /* 0xff80000000007802 */ /* 0x000fca0000000f00 */
[----:B------:R2:W-:Y:S02]  /*101f0*/  STG.E [R4.64], R0 ;  /* 0x0000000004007986 */ /* 0x0005e4000c101906 */
.L_x_852:
[----:B------:R-:W-:Y:S05]  /*10200*/  BSYNC B1 ;  /* 0x0000000000017941 */ /* 0x000fea0003800000 */
.L_x_847:
[----:B--2---:R-:W2:Y:S02]  /*10210*/  LDL R0, [R1+0x7c] ;  /* 0x00007c0001007983 */ /* 0x004ea40000100800 */
[----:B--2---:R-:W-:-:S13]  /*10220*/  ISETP.NE.AND P0, PT, R0, RZ, PT ;  /* 0x000000ff0000720c */ /* 0x004fda0003f05270 */
[----:B------:R-:W-:Y:S01]  /*10230*/  @P0 WARPSYNC 0xffffffff ;  /* 0xffffffff00000948 */ /* 0x000fe20003800000 */
[----:B------:R-:W-:Y:S06]  /*10240*/  @P0 BAR.SYNC.DEFER_BLOCKING 0x5, 0x100 ;  /* 0x0144000000000b1d */ /* 0x000fec0000010000 */
[----:B------:R-:W2:Y:S04]  /*10250*/  @P0 LDS R0, [0x15100] ;  /* 0x01510000ff000984 */ /* 0x000ea80000000800 */
[----:B--2---:R2:W-:Y:S04]  /*10260*/  @P0 STL [R1+0x60], R0 ;  /* 0x0000600001000387 */ /* 0x0045e80000100800 */
[----:B------:R-:W-:Y:S06]  /*10270*/  @P0 BAR.ARV 0x4, 0x100 ;  /* 0x0104000000000b1d */ /* 0x000fec0000002000 */
[----:B------:R-:W-:Y:S05]  /*10280*/  @P0 BRA `(.L_x_853) ;  /* 0x0000007000000947 */ /* 0x000fea0003800000 */
[----:B------:R-:W-:Y:S05]  /*10290*/  BRA.DIV ~URZ, `(.L_x_854) ;  /* 0x000002227f007947 */ /* 0x000fea000b800000 */
[----:B--2---:R2:W4:Y:S02]  /*102a0*/  SHFL.IDX PT, R0, R140, RZ, 0x1f ;  /* 0x00001fff8c007589 */ /* 0x00452400000e0000 */
.L_x_859:
[----:B------:R-:W-:Y:S01]  /*102b0*/  WARPSYNC 0xffffffff ;  /* 0xffffffff00007948 */ /* 0x000fe20003800000 */
[----:B------:R-:W-:Y:S06]  /*102c0*/  BAR.SYNC.DEFER_BLOCKING 0x4, 0x100 ;  /* 0x0104000000007b1d */ /* 0x000fec0000010000 */
[----:B----4-:R4:W-:Y:S04]  /*102d0*/  STL [R1+0x60], R0 ;  /* 0x0000600001007387 */ /* 0x0109e80000100800 */
[----:B------:R4:W-:Y:S04]  /*102e0*/  @!P6 STS [0x15100], R140 ;  /* 0x0151008cff00e388 */ /* 0x0009e80000000800 */
[----:B------:R-:W-:Y:S06]  /*102f0*/  BAR.ARV 0x5, 0x100 ;  /* 0x0144000000007b1d */ /* 0x000fec0000002000 */
.L_x_853:
[----:B--2-4-:R-:W2:Y:S02]  /*10300*/  LDL R0, [R1+0x60] ;  /* 0x0000600001007983 */ /* 0x014ea40000100800 */
[----:B--2---:R-:W-:-:S13]  /*10310*/  ISETP.GE.AND P0, PT, R0, c[0x0][0x538], PT ;  /* 0x00014e0000007a0c */ /* 0x004fda0003f06270 */
[----:B-1-3-5:R-:W-:Y:S01]  /*10320*/  @P0 CALL.REL.NOINC `(.L_x_855) ;  /* 0x0000001000000944 */ /* 0x02afe20003c00000 */
[----:B------:R-:W-:Y:S05]  /*10330*/  BRA `(.L_x_856) ;  /* 0xffff056000007947 */ /* 0x000fea000383ffff */
.L_x_855:
[----:B------:R-:W-:Y:S05]  /*10340*/  EXIT ;  /* 0x000000000000794d */ /* 0x000fea0003800000 */
.L_x_843:
[----:B-1----:R1:W5:Y:S01]  /*10350*/  LDL R2, [R1+0xc] ;  /* 0x00000c0001027983 */ /* 0x0023620000100800 */
[----:B------:R-:W-:Y:S02]  /*10360*/  MOV R5, 0x2 ;  /* 0x0000000200057802 */ /* 0x000fe40000000f00 */
[----:B------:R-:W-:Y:S02]  /*10370*/  MOV R3, 0x10390 ;  /* 0x0001039000037802 */ /* 0x000fe40000000f00 */
[----:B-1---5:R-:W-:Y:S05]  /*10380*/  CALL.REL.NOINC `($__internal_16_$__cuda_sm70_shflsync_bfly_p) ;  /* 0x0000017000007944 */ /* 0x022fea0003c00000 */
[----:B------:R-:W-:Y:S01]  /*10390*/  MOV R0, R5 ;  /* 0x0000000500007202 */ /* 0x000fe20000000f00 */
[----:B------:R-:W-:Y:S05]  /*103a0*/  BRA `(.L_x_857) ;  /* 0xffffdc8000007947 */ /* 0x000fea000383ffff */
.L_x_844:
[----:B------:R-:W-:Y:S01]  /*103b0*/  IMAD.MOV.U32 R2, RZ, RZ, R0 ;  /* 0x000000ffff027224 */ /* 0x000fe200078e0000 */
[----:B------:R-:W-:Y:S02]  /*103c0*/  MOV R5, 0x1 ;  /* 0x0000000100057802 */ /* 0x000fe40000000f00 */
[----:B------:R-:W-:Y:S02]  /*103d0*/  MOV R3, 0x103f0 ;  /* 0x000103f000037802 */ /* 0x000fe40000000f00 */
[----:B-----5:R-:W-:Y:S05]  /*103e0*/  CALL.REL.NOINC `($__internal_16_$__cuda_sm70_shflsync_bfly_p) ;  /* 0x0000011000007944 */ /* 0x020fea0003c00000 */
[----:B------:R1:W5:Y:S01]  /*103f0*/  LDL R2, [R1+0x10] ;  /* 0x0000100001027983 */ /* 0x0003620000100800 */
[----:B------:R-:W-:Y:S01]  /*10400*/  FADD.FTZ R0, R0, R5 ;  /* 0x0000000500007221 */ /* 0x000fe20000010000 */
[----:B------:R-:W-:Y:S02]  /*10410*/  MOV R5, 0x2 ;  /* 0x0000000200057802 */ /* 0x000fe40000000f00 */
[----:B------:R-:W-:-:S02]  /*10420*/  MOV R3, 0x10440 ;  /* 0x0001044000037802 */ /* 0x000fc40000000f00 */
[----:B-1---5:R-:W-:Y:S05]  /*10430*/  CALL.REL.NOINC `($__internal_16_$__cuda_sm70_shflsync_bfly_p) ;  /* 0x000000c000007944 */ /* 0x022fea0003c00000 */
[----:B------:R-:W2:Y:S01]  /*10440*/  LDL.LU R2, [R1+0x10] ;  /* 0x0000100001027983 */ /* 0x000ea20000300800 */
[----:B------:R-:W-:Y:S01]  /*10450*/  MOV R3, 0x104a0 ;  /* 0x000104a000037802 */ /* 0x000fe20000000f00 */
[----:B--2---:R-:W-:Y:S01]  /*10460*/  FADD.FTZ R4, R2, R5 ;  /* 0x0000000502047221 */ /* 0x004fe20000010000 */
[----:B------:R-:W-:-:S04]  /*10470*/  MOV R5, 0x1 ;  /* 0x0000000100057802 */ /* 0x000fc80000000f00 */
[----:B------:R-:W-:Y:S02]  /*10480*/  MOV R2, R4 ;  /* 0x0000000400027202 */ /* 0x000fe40000000f00 */
[----:B------:R-:W-:Y:S05]  /*10490*/  CALL.REL.NOINC `($__internal_16_$__cuda_sm70_shflsync_bfly_p) ;  /* 0x0000006000007944 */ /* 0x000fea0003c00000 */
[----:B------:R-:W-:Y:S01]  /*104a0*/  MOV R3, R5 ;  /* 0x0000000500037202 */ /* 0x000fe20000000f00 */
[----:B------:R-:W-:Y:S05]  /*104b0*/  BRA `(.L_x_858) ;  /* 0xffffdc0000007947 */ /* 0x000fea000383ffff */
.L_x_854:
[----:B--2---:R-:W-:Y:S02]  /*104c0*/  MOV R0, R140 ;  /* 0x0000008c00007202 */ /* 0x004fe40000000f00 */
[----:B---3--:R-:W-:Y:S02]  /*104d0*/  MOV R2, 0x104f0 ;  /* 0x000104f000027802 */ /* 0x008fe40000000f00 */
[----:B-1---5:R-:W-:Y:S05]  /*104e0*/  CALL.REL.NOINC `($__internal_17_$__cuda_sm70_shflsync_idx_p) ;  /* 0x0000006000007944 */ /* 0x022fea0003c00000 */
[----:B-12---:R-:W-:Y:S05]  /*104f0*/  BRA `(.L_x_859) ;  /* 0xfffffdb000007947 */ /* 0x006fea000383ffff */
        .weak           $__internal_16_$__cuda_sm70_shflsync_bfly_p
        .type           $__internal_16_$__cuda_sm70_shflsync_bfly_p,@function
        .size           $__internal_16_$__cuda_sm70_shflsync_bfly_p,($__internal_17_$__cuda_sm70_shflsync_idx_p - $__internal_16_$__cuda_sm70_shflsync_bfly_p)
$__internal_16_$__cuda_sm70_shflsync_bfly_p:
[----:B------:R-:W-:Y:S04]  /*10500*/  WARPSYNC R6 ;  /* 0x0000000600007348 */ /* 0x000fe80003800000 */
[----:B------:R1:W2:Y:S02]  /*10510*/  SHFL.BFLY PT, R5, R2, R5, R7 ;  /* 0x0c00000502057389 */ /* 0x0002a400000e0007 */
[----:B-1----:R-:W-:Y:S02]  /*10520*/  MOV R2, R3 ;  /* 0x0000000300027202 */ /* 0x002fe40000000f00 */
[----:B------:R-:W-:-:S04]  /*10530*/  MOV R3, 0x0 ;  /* 0x0000000000037802 */ /* 0x000fc80000000f00 */
[----:B--2---:R-:W-:Y:S05]  /*10540*/  RET.REL.NODEC R2 `(_ZN7cutlass13device_kernelIN5flash19enable_sm80_to_sm89INS1_16FlashAttnFwdSm80INS1_25CollectiveMainloopFwdSm80ILi8ELi1ELb1EN4cute5tupleIJNS5_1CILi128EEENS7_ILi96EEENS7_ILi192EEEEEELi192ENS_10bfloat16_tEfNS_4arch4Sm80ELb1ELb0ELb0ELb0ELb0ELb0ELb1ELb1EEENS1_21CollectiveEpilogueFwdINS6_IJS8_SA_S9_EEENS6_IJNS7_ILi1EEESI_SI_EEESC_SE_Li256ELb0ELb1ELb1ELb0EEENS1_30DynamicPersistentTileSchedulerILi256ELi256ELb1ELb1ELb0EEEEEEEEEvNT_6ParamsE) ;  /* 0xfffefab002007950 */ /* 0x004fea0003c3ffff */
        .weak           $__internal_17_$__cuda_sm70_shflsync_idx_p
        .type           $__internal_17_$__cuda_sm70_shflsync_idx_p,@function
        .size           $__internal_17_$__cuda_sm70_shflsync_idx_p,(.L_x_2474 - $__internal_17_$__cuda_sm70_shflsync_idx_p)
$__internal_17_$__cuda_sm70_shflsync_idx_p:
[----:B------:R-:W-:Y:S01]  /*10550*/  MOV R3, 0x0 ;  /* 0x0000000000037802 */ /* 0x000fe20000000f00 */
[----:B------:R-:W-:Y:S04]  /*10560*/  WARPSYNC R141 ;  /* 0x0000008d00007348 */ /* 0x000fe80003800000 */
[----:B------:R1:W2:Y:S01]  /*10570*/  SHFL.IDX PT, R0, R0, R143, R142 ;  /* 0x0000008f00007389 */ /* 0x0002a200000e008e */
[----:B------:R-:W-:Y:S05]  /*10580*/  RET.REL.NODEC R2 `(_ZN7cutlass13device_kernelIN5flash19enable_sm80_to_sm89INS1_16FlashAttnFwdSm80INS1_25CollectiveMainloopFwdSm80ILi8ELi1ELb1EN4cute5tupleIJNS5_1CILi128EEENS7_ILi96EEENS7_ILi192EEEEEELi192ENS_10bfloat16_tEfNS_4arch4Sm80ELb1ELb0ELb0ELb0ELb0ELb0ELb1ELb1EEENS1_21CollectiveEpilogueFwdINS6_IJS8_SA_S9_EEENS6_IJNS7_ILi1EEESI_SI_EEESC_SE_Li256ELb0ELb1ELb1ELb0EEENS1_30DynamicPersistentTileSchedulerILi256ELi256ELb1ELb1ELb0EEEEEEEEEvNT_6ParamsE) ;  /* 0xfffefa7002007950 */ /* 0x000fea0003c3ffff */
.L_x_860:
        /* <DEDUP_REMOVED lines=15> */
.L_x_2474:


//--------------------- .text._ZN7cutlass13device_kernelIN5flash19enable_sm80_to_sm89INS1_16FlashAttnFwdSm80INS1_25CollectiveMainloopFwdSm80ILi8ELi1ELb0EN4cute5tupleIJNS5_1CILi128EEENS7_ILi64EEENS7_ILi192EEEEEELi192ENS_10bfloat16_tEfNS_4arch4Sm80ELb1ELb0ELb0ELb1ELb0ELb0ELb1ELb1EEENS1_21CollectiveEpilogueFwdINS6_IJS8_SA_S9_EEENS6_IJNS7_ILi1EEESI_SI_EEESC_SE_Li256ELb1ELb1ELb1ELb0EEENS1_36VarlenDynamicPersistentTileSchedulerILi128ELi64ELi256ELi256ELb1ELb1ELb0ELb1ELb1ELb1EEEEEEEEEvNT_6ParamsE --------------------------
	.section	.text._ZN7cutlass13device_kernelIN5flash19enable_sm80_to_sm89INS1_16FlashAttnFwdSm80INS1_25CollectiveMainloopFwdSm80ILi8ELi1ELb0EN4cute5tupleIJNS5_1CILi128EEENS7_ILi64EEENS7_ILi192EEEEEELi192ENS_10bfloat16_tEfNS_4arch4Sm80ELb1ELb0ELb0ELb1ELb0ELb0ELb1ELb1EEENS1_21CollectiveEpilogueFwdINS6_IJS8_SA_S9_EEENS6_IJNS7_ILi1EEESI_SI_EEESC_SE_Li256ELb1ELb1ELb1ELb0EEENS1_36VarlenDynamicPersistentTileSchedulerILi128ELi64ELi256ELi256ELb1ELb1ELb0ELb1ELb1ELb1EEEEEEEEEvNT_6ParamsE,"ax",@progbits
	.sectioninfo	@"SHI_REGISTERS=255"
	.align	128
.text._ZN7cutlass13device_kernelIN5flash19enable_sm80_to_sm89INS1_16FlashAttnFwdSm80INS1_25CollectiveMainloopFwdSm80ILi8ELi1ELb0EN4cute5tupleIJNS5_1CILi128EEENS7_ILi64EEENS7_ILi192EEEEEELi192ENS_10bfloat16_tEfNS_4arch4Sm80ELb1ELb0ELb0ELb1ELb0ELb0ELb1ELb1EEENS1_21CollectiveEpilogueFwdINS6_IJS8_SA_S9_EEENS6_IJNS7_ILi1EEESI_SI_EEESC_SE_Li256ELb1ELb1ELb1ELb0EEENS1_36VarlenDynamicPersistentTileSchedulerILi128ELi64ELi256ELi256ELb1ELb1ELb0ELb1ELb1ELb1EEEEEEEEEvNT_6ParamsE:
        .type           _ZN7cutlass13device_kernelIN5flash19enable_sm80_to_sm89INS1_16FlashAttnFwdSm80INS1_25CollectiveMainloopFwdSm80ILi8ELi1ELb0EN4cute5tupleIJNS5_1CILi128EEENS7_ILi64EEENS7_ILi192EEEEEELi192ENS_10bfloat16_tEfNS_4arch4Sm80ELb1ELb0ELb0ELb1ELb0ELb0ELb1ELb1EEENS1_21CollectiveEpilogueFwdINS6_IJS8_SA_S9_EEENS6_IJNS7_ILi1EEESI_SI_EEESC_SE_Li256ELb1ELb1ELb1ELb0EEENS1_36VarlenDynamicPersistentTileSchedulerILi128ELi64ELi256ELi256ELb1ELb1ELb0ELb1ELb1ELb1EEEEEEEEEvNT_6ParamsE,@function
        .size           _ZN7cutlass13device_kernelIN5flash19enable_sm80_to_sm89INS1_16FlashAttnFwdSm80INS1_25CollectiveMainloopFwdSm80ILi8ELi1ELb0EN4cute5tupleIJNS5_1CILi128EEENS7_ILi64EEENS7_ILi192EEEEEELi192ENS_10bfloat16_tEfNS_4arch4Sm80ELb1ELb0ELb0ELb1ELb0ELb0ELb1ELb1EEENS1_21CollectiveEpilogueFwdINS6_IJS8_SA_S9_EEENS6_IJNS7_ILi1EEESI_SI_EEESC_SE_Li256ELb1ELb1ELb1ELb0EEENS1_36VarlenDynamicPersistentTileSchedulerILi128ELi64ELi256ELi256ELb1ELb1ELb0ELb1ELb1ELb1EEEEEEEEEvNT_6ParamsE,(.L_x_2477 - _ZN7cutlass13device_kernelIN5flash19enable_sm80_to_sm89INS1_16FlashAttnFwdSm80INS1_25CollectiveMainloopFwdSm80ILi8ELi1ELb0EN4cute5tupleIJNS5_1CILi128EEENS7_ILi64EEENS7_ILi192EEEEEELi192ENS_10bfloat16_tEfNS_4arch4Sm80ELb1ELb0ELb0ELb1ELb0ELb0ELb1ELb1EEENS1_21CollectiveEpilogueFwdINS6_IJS8_SA_S9_EEENS6_IJNS7_ILi1EEESI_SI_EEESC_SE_Li256ELb1ELb1ELb1ELb0EEENS1_36VarlenDynamicPersistentTileSchedulerILi128ELi64ELi256ELi256ELb1ELb1ELb0ELb1ELb1ELb1EEEEEEEEEvNT_6ParamsE)
        .other          _ZN7cutlass13device_kernelIN5flash19enable_sm80_to_sm89INS1_16FlashAttnFwdSm80INS1_25CollectiveMainloopFwdSm80ILi8ELi1ELb0EN4cute5tupleIJNS5_1CILi128EEENS7_ILi64EEENS7_ILi192EEEEEELi192ENS_10bfloat16_tEfNS_4arch4Sm80ELb1ELb0ELb0ELb1ELb0ELb0ELb1ELb1EEENS1_21CollectiveEpilogueFwdINS6_IJS8_SA_S9_EEENS6_IJNS7_ILi1EEESI_SI_EEESC_SE_Li256ELb1ELb1ELb1ELb0EEENS1_36VarlenDynamicPersistentTileSchedulerILi128ELi64ELi256ELi256ELb1ELb1ELb0ELb1ELb1ELb1EEEEEEEEEvNT_6ParamsE,@"STO_CUDA_ENTRY STV_DEFAULT"
_ZN7cutlass13device_kernelIN5flash19enable_sm80_to_sm89INS1_16FlashAttnFwdSm80INS1_25CollectiveMainloopFwdSm80ILi8ELi1ELb0EN4cute5tupleIJNS5_1CILi128EEENS7_ILi64EEENS7_ILi192EEEEEELi192ENS_10bfloat16_tEfNS_4arch4Sm80ELb1ELb0ELb0ELb1ELb0ELb0ELb1ELb1EEENS1_21CollectiveEpilogueFwdINS6_IJS8_SA_S9_EEENS6_IJNS7_ILi1EEESI_SI_EEESC_SE_Li256ELb1ELb1ELb1ELb0EEENS1_36VarlenDynamicPersistentTileSchedulerILi128ELi64ELi256ELi256ELb1ELb1ELb0ELb1ELb1ELb1EEEEEEEEEvNT_6ParamsE:
        /* <DEDUP_REMOVED lines=52> */
.L_x_866:
        /* <DEDUP_REMOVED lines=16> */
.L_x_963:
        /* <DEDUP_REMOVED lines=16> */
.L_x_964:
[----:B---3--:R-:W-:-:S05]  /*0540*/  IMAD R0, R0, c[0x0][0x538], RZ ;  /* 0x00014e0000007a24 */ /* 0x008fca00078e02ff */
[----:B------:R-:W-:-:S04]  /*0550*/  IADD3 R7, R0, R7, RZ ;  /* 0x0000000700077210 */ /* 0x000fc80007ffe0ff */
[----:B------:R-:W-:-:S13]  /*0560*/  ISETP.GT.AND P0, PT, R7, UR4, PT ;  /* 0x0000000407007c0c */ /* 0x000fda000bf04270 */
[----:B-12---:R-:W-:Y:S05]  /*0570*/  @!P0 BRA `(.L_x_866) ;  /* 0xfffffdc000008947 */ /* 0x006fea000383ffff */
.L_x_862:
[----:B--2---:R-:W-:-:S05]  /*0580*/  IADD3 R236, -R0, R7, RZ ;  /* 0x0000000700ec7210 */ /* 0x004fca0007ffe1ff */
[----:B------:R-:W-:-:S05]  /*0590*/  IMAD R0, R4, c[0x0][0x538], R236 ;  /* 0x00014e0004007a24 */ /* 0x000fca00078e02ec */
[----:B------:R-:W-:Y:S01]  /*05a0*/  ISETP.GT.AND P0, PT, R0, UR4, PT ;  /* 0x0000000400007c0c */ /* 0x000fe2000bf04270 */
[----:B------:R-:W-:-:S12]  /*05b0*/  BRA.DIV ~URZ, `(.L_x_867) ;  /* 0x0000fbc27f007947 */ /* 0x000fd8000b800000 */
[----:B------:R-:W-:-:S04]  /*05c0*/  VOTE.ANY R10, PT, !P0 ;  /* 0x00000000000a7806 */ /* 0x000fc800040e0100 */
.L_x_965:
[----:B------:R-:W1:Y:S02]  /*05d0*/  POPC R7, R10 ;  /* 0x0000000a00077309 */ /* 0x000e640000000000 */
[----:B-1----:R-:W-:Y:S01]  /*05e0*/  IADD3 R239, R7, R6, RZ ;  /* 0x0000000607ef7210 */ /* 0x002fe20007ffe0ff */
[----:B------:R-:W-:Y:S05]  /*05f0*/  BRA.DIV ~URZ, `(.L_x_868) ;  /* 0x0000fbd27f007947 */ /* 0x000fea000b800000 */
[----:B------:R1:W2:Y:S01]  /*0600*/  SHFL.IDX PT, R237, R9, R7, 0x1f ;  /* 0x00001f0709ed7589 */ /* 0x0002a200000e0000 */
[----:B------:R-:W-:-:S03]  /*0610*/  MOV R6, RZ ;  /* 0x000000ff00067202 */ /* 0x000fc60000000f00 */
[----:B------:R1:W3:Y:S04]  /*0620*/  SHFL.IDX PT, R9, R8, R7, 0x1f ;  /* 0x00001f0708097589 */ /* 0x0002e800000e0000 */
.L_x_966:
[----:B------:R-:W-:Y:S01]  /*0630*/  ISETP.NE.AND P0, PT, R10, RZ, PT ;  /* 0x000000ff0a00720c */ /* 0x000fe20003f05270 */
[----:B------:R-:W-:-:S12]  /*0640*/  BSSY B0, `(.L_x_869) ;  /* 0x0000005000007945 */ /* 0x000fd80003800000 */
[----:B------:R-:W-:Y:S05]  /*0650*/  @!P0 BRA `(.L_x_870) ;  /* 0x0000003000008947 */ /* 0x000fea0003800000 */
[----:B------:R-:W-:Y:S01]  /*0660*/  IADD3 R3, R7, -0x1, RZ ;  /* 0xffffffff07037810 */ /* 0x000fe20007ffe0ff */
[----:B------:R-:W-:Y:S05]  /*0670*/  BRA.DIV ~URZ, `(.L_x_871) ;  /* 0x0000fc327f007947 */ /* 0x000fea000b800000 */
[----:B------:R4:W1:Y:S02]  /*0680*/  SHFL.IDX PT, R6, R4, R3, 0x1f ;  /* 0x00001f0304067589 */ /* 0x00086400000e0000 */
.L_x_870:
[----:B------:R-:W-:Y:S05]  /*0690*/  BSYNC B0 ;  /* 0x0000000000007941 */ /* 0x000fea0003800000 */
.L_x_869:
        /* <DEDUP_REMOVED lines=67> */
.L_x_873:
        /* <DEDUP_REMOVED lines=68> */
.L_x_874:
[----:B------:R-:W-:Y:S05]  /*0f10*/  BSYNC B0 ;  /* 0x0000000000007941 */ /* 0x000fea0003800000 */
.L_x_872:
[----:B------:R-:W-:-:S04]  /*0f20*/  LOP3.LUT R0, RZ, R0, RZ, 0x33, !PT ;  /* 0x00000000ff007212 */ /* 0x000fc800078e33ff */
[----:B------:R-:W-:Y:S01]  /*0f30*/  IADD3 R237, R0, R237, RZ ;  /* 0x000000ed00ed7210 */ /* 0x000fe20007ffe0ff */
[----:B------:R-:W-:Y:S05]  /*0f40*/  BRA `(.L_x_875) ;  /* 0x0000004000007947 */ /* 0x000fea0003800000 */
.L_x_863:
[----:B--2---:R-:W-:Y:S01]  /*0f50*/  IMAD.MOV.U32 R237, RZ, RZ, RZ ;  /* 0x000000ffffed7224 */ /* 0x004fe200078e00ff */
[----:B------:R-:W-:Y:S01]  /*0f60*/  MOV R238, RZ ;  /* 0x000000ff00ee7202 */ /* 0x000fe20000000f00 */
[----:B------:R-:W-:Y:S01]  /*0f70*/  IMAD.U32 R236, RZ, RZ, UR4 ;  /* 0x00000004ffec7e24 */ /* 0x000fe2000f8e00ff */
[----:B------:R-:W-:Y:S02]  /*0f80*/  MOV R239, c[0x0][0x53c] ;  /* 0x00014f0000ef7a02 */ /* 0x000fe40000000f00 */
.L_x_875:
[----:B------:R-:W-:Y:S01]  /*0f90*/  ISETP.NE.AND P0, PT, R12, RZ, PT ;  /* 0x000000ff0c00720c */ /* 0x000fe20003f05270 */
[----:B------:R-:W-:-:S12]  /*0fa0*/  WARPSYNC 0xffffffff ;  /* 0xffffffff00007948 */ /* 0x000fd80003800000 */
[----:B------:R1:W-:Y:S04]  /*0fb0*/  @!P0 STS.128 [0x18100], R236 ;  /* 0x018100ecff008388 */ /* 0x0003e80000000c00 */
[----:B------:R-:W-:Y:S06]  /*0fc0*/  BAR.ARV 0x5, 0x100 ;  /* 0x0144000000007b1d */ /* 0x000fec0000002000 */
.L_x_861:
        /* <DEDUP_REMOVED lines=70> */
[----:B------:R-:W-:Y:S01]  /*1430*/  IADD3 R242, R240, 0x40, RZ ;  /* 0x00000040f0f27810 */ /* 0x000fe20007ffe0ff */
[----:B------:R-:W-:Y:S01]  /*1440*/  IMAD.MOV.U32 R13, RZ, RZ, 0x20 ;  /* 0x00000020ff0d7424 */ /* 0x000fe200078e00ff */
[----:B------:R-:W-:Y:S01]  /*1450*/  LOP3.LUT R3, R3, 0xfffffe00, RZ, 0xc0, !PT ;  /* 0xfffffe0003037812 */ /* 0x000fe200078ec0ff */
[----:B------:R-:W-:Y:S01]  /*1460*/  IMAD.IADD R8, R5, 0x1, R2 ;  /* 0x0000000105087824 */ /* 0x000fe200078e0202 */
[----:B------:R-:W-:-:S02]  /*1470*/  LOP3.LUT R0, R0, 0x1ffffffe, RZ, 0xc0, !PT ;  /* 0x1ffffffe00007812 */ /* 0x000fc400078ec0ff */
        /* <DEDUP_REMOVED lines=9> */
[----:B------:R-:W-:Y:S01]  /*1510*/  IMAD R9, R9, 0x8, R16 ;  /* 0x0000000809097824 */ /* 0x000fe200078e0210 */
[----:B------:R-:W-:-:S02]  /*1520*/  SHF.R.S32.HI R7, RZ, 0x1f, R242 ;  /* 0x0000001fff077819 */ /* 0x000fc400000114f2 */
[----:B------:R-:W-:Y:S02]  /*1530*/  SHF.R.S32.HI R6, RZ, 0x1f, R243 ;  /* 0x0000001fff067819 */ /* 0x000fe400000114f3 */
[C---:B------:R-:W-:Y:S01]  /*1540*/  LOP3.LUT P6, RZ, R11.reuse, 0x2, RZ, 0xc0, !PT ;  /* 0x000000020bff7812 */ /* 0x040fe200078cc0ff */
[----:B------:R2:W-:Y:S01]  /*1550*/  STL [R1+0x14], R7 ;  /* 0x0000140701007387 */ /* 0x0005e20000100800 */
[----:B------:R-:W-:Y:S01]  /*1560*/  LOP3.LUT P5, RZ, R11, 0x4, RZ, 0xc0, !PT ;  /* 0x000000040bff7812 */ /* 0x000fe200078ac0ff */
[----:B------:R-:W-:Y:S01]  /*1570*/  IMAD.MOV.U32 R11, RZ, RZ, 0x40 ;  /* 0x00000040ff0b7424 */ /* 0x000fe200078e00ff */
[----:B------:R-:W-:Y:S01]  /*1580*/  LOP3.LUT P3, RZ, R10, 0x4, RZ, 0xc0, !PT ;  /* 0x000000040aff7812 */ /* 0x000fe2000786c0ff */
[----:B------:R3:W-:Y:S01]  /*1590*/  STL [R1+0x10], R6 ;  /* 0x0000100601007387 */ /* 0x0007e20000100800 */
[----:B------:R-:W-:Y:S02]  /*15a0*/  LEA R176, R0, 0x6100, 0x1 ;  /* 0x0000610000b07811 */ /* 0x000fe400078e08ff */
[C---:B------:R-:W-:Y:S01]  /*15b0*/  SEL R2, R11.reuse, 0xffffffc0, !P3 ;  /* 0xffffffc00b027807 */ /* 0x040fe20005800000 */
[----:B------:R4:W-:Y:S01]  /*15c0*/  STL [R1+0x4], R9 ;  /* 0x0000040901007387 */ /* 0x0009e20000100800 */
        /* <DEDUP_REMOVED lines=17> */
[----:B------:R-:W-:Y:S01]  /*16e0*/  IADD3 R10, R233, 0xa8, RZ ;  /* 0x000000a8e90a7810 */ /* 0x000fe20007ffe0ff */
[----:B------:R-:W-:Y:S01]  /*16f0*/  IMAD.IADD R184, R183, 0x1, R3 ;  /* 0x00000001b7b87824 */ /* 0x000fe200078e0203 */
[----:B----4-:R-:W-:Y:S01]  /*1700*/  IADD3 R9, R233, 0xb8, RZ ;  /* 0x000000b8e9097810 */ /* 0x010fe20007ffe0ff */
        /* <DEDUP_REMOVED lines=33> */
.L_x_962:
[----:B------:R-:W-:-:S04]  /*1920*/  IMAD.MOV.U32 R13, RZ, RZ, 0x4 ;  /* 0x00000004ff0d7424 */ /* 0x000fc800078e00ff */
[----:B-1----:R-:W-:-:S05]  /*1930*/  IMAD.WIDE R2, R239, R13, c[0x0][0x588] ;  /* 0x00016200ef027625 */ /* 0x002fca00078e020d */
[----:B------:R-:W2:Y:S01]  /*1940*/  LDG.E R247, [R2.64] ;  /* 0x0000000602f77981 */ /* 0x000ea2000c1e1900 */
[----:B------:R-:W-:Y:S01]  /*1950*/  ISETP.NE.U32.AND P2, PT, RZ, c[0x0][0x370], PT ;  /* 0x0000dc00ff007a0c */ /* 0x000fe20003f45070 */
[----:B------:R-:W-:Y:S01]  /*1960*/  CS2R R8, SRZ ;  /* 0x0000000000087805 */ /* 0x000fe2000001ff00 */
[----:B------:R-:W-:Y:S02]  /*1970*/  ISETP.NE.U32.AND P5, PT, RZ, c[0x0][0x360], PT ;  /* 0x0000d800ff007a0c */ /* 0x000fe40003fa5070 */
[----:B------:R-:W-:Y:S02]  /*1980*/  ISETP.NE.AND.EX P2, PT, RZ, c[0x0][0x374], PT, P2 ;  /* 0x0000dd00ff007a0c */ /* 0x000fe40003f45320 */
[----:B------:R-:W-:Y:S02]  /*1990*/  ISETP.NE.AND.EX P5, PT, RZ, c[0x0][0x364], PT, P5 ;  /* 0x0000d900ff007a0c */ /* 0x000fe40003fa5350 */
[----:B------:R-:W-:-:S04]  /*19a0*/  ISETP.NE.U32.AND P1, PT, RZ, c[0x0][0x348], PT ;  /* 0x0000d200ff007a0c */ /* 0x000fc80003f25070 */
[----:B------:R-:W-:Y:S01]  /*19b0*/  ISETP.NE.AND.EX P1, PT, RZ, c[0x0][0x34c], PT, P1 ;  /* 0x0000d300ff007a0c */ /* 0x000fe20003f25310 */
[----:B------:R-:W-:Y:S01]  /*19c0*/  IMAD.MOV.U32 R10, RZ, RZ, RZ ;  /* 0x000000ffff0a7224 */ /* 0x000fe200078e00ff */
[----:B--2---:R-:W-:-:S03]  /*19d0*/  SHF.R.S32.HI R18, RZ, 0x1f, R247 ;  /* 0x0000001fff127819 */ /* 0x004fc600000114f7 */
[C---:B------:R-:W-:Y:S02]  /*19e0*/  @P2 LEA R2, P0, R247.reuse, c[0x0][0x370], 0x2 ;  /* 0x0000dc00f7022a11 */ /* 0x040fe400078010ff */
[C---:B------:R-:W-:Y:S01]  /*19f0*/  LEA R4, P4, R247.reuse, c[0x0][0x348], 0x2 ;  /* 0x0000d200f7047a11 */ /* 0x040fe200078810ff */
[----:B------:R1:W-:Y:S01]  /*1a00*/  STL [R1+0xc], R18 ;  /* 0x00000c1201007387 */ /* 0x0003e20000100800 */
[----:B------:R-:W-:Y:S02]  /*1a10*/  @P2 LEA.HI.X R3, R247, c[0x0][0x374], R18, 0x2, P0 ;  /* 0x0000dd00f7032a11 */ /* 0x000fe400000f1412 */
[----:B------:R-:W-:-:S03]  /*1a20*/  ISETP.NE.U32.AND P0, PT, RZ, c[0x0][0x350], PT ;  /* 0x0000d400ff007a0c */ /* 0x000fc60003f05070 */
[----:B------:R2:W5:Y:S01]  /*1a30*/  @P2 LDG.E R9, [R2.64] ;  /* 0x0000000602092981 */ /* 0x000562000c1e1900 */
[----:B------:R-:W-:Y:S02]  /*1a40*/  ISETP.NE.AND.EX P0, PT, RZ, c[0x0][0x354], PT, P0 ;  /* 0x0000d500ff007a0c */ /* 0x000fe40003f05300 */
[C---:B------:R-:W-:Y:S02]  /*1a50*/  @P5 LEA R6, P2, R247.reuse, c[0x0][0x360], 0x2 ;  /* 0x0000d800f7065a11 */ /* 0x040fe400078410ff */
[C-C-:B------:R-:W-:Y:S02]  /*1a60*/  LEA.HI.X R5, R247.reuse, c[0x0][0x34c], R18.reuse, 0x2, P4 ;  /* 0x0000d300f7057a11 */ /* 0x140fe400020f1412 */
[----:B------:R-:W-:-:S03]  /*1a70*/  @P5 LEA.HI.X R7, R247, c[0x0][0x364], R18, 0x2, P2 ;  /* 0x0000d900f7075a11 */ /* 0x000fc600010f1412 */
[----:B------:R1:W5:Y:S04]  /*1a80*/  @P1 LDG.E R8, [R4.64] ;  /* 0x0000000604081981 */ /* 0x000368000c1e1900 */
[----:B------:R1:W5:Y:S01]  /*1a90*/  @P5 LDG.E R235, [R6.64] ;  /* 0x0000000606eb5981 */ /* 0x000362000c1e1900 */
[----:B--2---:R-:W-:-:S04]  /*1aa0*/  LEA R2, P3, R247, c[0x0][0x350], 0x2 ;  /* 0x0000d400f7027a11 */ /* 0x004fc800078610ff */
[----:B------:R-:W-:-:S05]  /*1ab0*/  LEA.HI.X R3, R247, c[0x0][0x354], R18, 0x2, P3 ;  /* 0x0000d500f7037a11 */ /* 0x000fca00018f1412 */
[----:B------:R1:W5:Y:S01]  /*1ac0*/  @P0 LDG.E R10, [R2.64] ;  /* 0x00000006020a0981 */ /* 0x000362000c1e1900 */
[----:B------:R-:W-:-:S05]  /*1ad0*/  LOP3.LUT R19, R238, 0xffff, RZ, 0xc0, !PT ;  /* 0x0000ffffee137812 */ /* 0x000fca00078ec0ff */
[----:B------:R1:W-:Y:S01]  /*1ae0*/  STL [R1], R19 ;  /* 0x0000001301007387 */ /* 0x0003e20000100800 */
[----:B------:R-:W-:Y:S01]  /*1af0*/  YIELD ;  /* 0x0000000000007946 */ /* 0x000fe20003800000 */
[----:B------:R-:W-:Y:S05]  /*1b00*/  @P5 BRA `(.L_x_876) ;  /* 0x0000005000005947 */ /* 0x000fea0003800000 */
[----:B-----5:R-:W-:Y:S01]  /*1b10*/  MOV R235, c[0x0][0x168] ;  /* 0x00005a0000eb7a02 */ /* 0x020fe20000000f00 */
[----:B------:R-:W-:Y:S05]  /*1b20*/  @!P1 BRA `(.L_x_876) ;  /* 0x0000003000009947 */ /* 0x000fea0003800000 */
[----:B-1----:R-:W2:Y:S04]  /*1b30*/  LDG.E R6, [R4.64] ;  /* 0x0000000604067981 */ /* 0x002ea8000c1e1900 */
[----:B------:R-:W2:Y:S02]  /*1b40*/  LDG.E R0, [R4.64+0x4] ;  /* 0x0000040604007981 */ /* 0x000ea4000c1e1900 */
[----:B--2---:R-:W-:Y:S02]  /*1b50*/  IADD3 R235, -R6, R0, RZ ;  /* 0x0000000006eb7210 */ /* 0x004fe40007ffe1ff */
.L_x_876:
[----:B------:R-:W-:-:S04]  /*1b60*/  ISETP.NE.U32.AND P2, PT, RZ, c[0x0][0x368], PT ;  /* 0x0000da00ff007a0c */ /* 0x000fc80003f45070 */
[----:B------:R-:W-:-:S13]  /*1b70*/  ISETP.NE.AND.EX P2, PT, RZ, c[0x0][0x36c], PT, P2 ;  /* 0x0000db00ff007a0c */ /* 0x000fda0003f45320 */
[----:B------:R-:W-:Y:S05]  /*1b80*/  @!P2 BRA `(.L_x_877) ;  /* 0x000000400000a947 */ /* 0x000fea0003800000 */
[----:B-1----:R-:W-:-:S04]  /*1b90*/  LEA R2, P2, R247, c[0x0][0x368], 0x2 ;  /* 0x0000da00f7027a11 */ /* 0x002fc800078410ff */
[----:B------:R-:W-:-:S05]  /*1ba0*/  LEA.HI.X R3, R247, c[0x0][0x36c], R18, 0x2, P2 ;  /* 0x0000db00f7037a11 */ /* 0x000fca00010f1412 */
[----:B------:R1:W5:Y:S01]  /*1bb0*/  LDG.E R0, [R2.64] ;  /* 0x0000000602007981 */ /* 0x000362000c1e1900 */
[----:B------:R-:W-:Y:S05]  /*1bc0*/  BRA `(.L_x_878) ;  /* 0x0000005000007947 */ /* 0x000fea0003800000 */
.L_x_877:
[----:B------:R-:W-:Y:S01]  /*1bd0*/  MOV R0, c[0x0][0x1d0] ;  /* 0x0000740000007a02 */ /* 0x000fe20000000f00 */
[----:B------:R-:W-:Y:S05]  /*1be0*/  @!P0 BRA `(.L_x_878) ;  /* 0x0000003000008947 */ /* 0x000fea0003800000 */
[----:B-1----:R-:W2:Y:S04]  /*1bf0*/  LDG.E R4, [R2.64] ;  /* 0x0000000602047981 */ /* 0x002ea8000c1e1900 */
[----:B------:R-:W2:Y:S02]  /*1c00*/  LDG.E R0, [R2.64+0x4] ;  /* 0x0000040602007981 */ /* 0x000ea4000c1e1900 */
[----:B--2---:R-:W-:Y:S02]  /*1c10*/  IADD3 R0, -R4, R0, RZ ;  /* 0x0000000004007210 */ /* 0x004fe40007ffe1ff */
.L_x_878:
[----:B-1----:R-:W-:Y:S01]  /*1c20*/  IMAD.MOV.U32 R2, RZ, RZ, c[0x0][0x2c4] ;  /* 0x0000b100ff027624 */ /* 0x002fe200078e00ff */
[----:B------:R-:W-:Y:S01]  /*1c30*/  BSSY B0, `(.L_x_879) ;  /* 0x000003c000007945 */ /* 0x000fe20003800000 */
[----:B------:R-:W-:-:S02]  /*1c40*/  IMAD.SHL.U32 R237, R237, 0x80, RZ ;  /* 0x00000080eded7824 */ /* 0x000fc400078e00ff */
[--C-:B-----5:R-:W-:Y:S01]  /*1c50*/  IMAD.IADD R234, R0, 0x1, -R9.reuse ;  /* 0x0000000100ea7824 */ /* 0x120fe200078e0a09 */
[----:B------:R-:W-:Y:S01]  /*1c60*/  ISETP.NE.AND P2, PT, R2, 0x1, PT ;  /* 0x000000010200780c */ /* 0x000fe20003f45270 */
[----:B------:R-:W-:Y:S01]  /*1c70*/  IMAD.IADD R12, R10, 0x1, R9 ;  /* 0x000000010a0c7824 */ /* 0x000fe200078e0209 */
[----:B------:R-:W-:Y:S02]  /*1c80*/  IADD3 R2, R237, 0x7f, RZ ;  /* 0x0000007fed027810 */ /* 0x000fe40007ffe0ff */
[----:B------:R-:W-:-:S03]  /*1c90*/  IADD3 R3, R234, 0x40, -R235 ;  /* 0x00000040ea037810 */ /* 0x000fc60007ffe8eb */
[----:B------:R-:W-:-:S06]  /*1ca0*/  IMAD.MOV.U32 R0, RZ, RZ, R2 ;  /* 0x000000ffff007224 */ /* 0x000fcc00078e0002 */
[----:B------:R-:W-:Y:S01]  /*1cb0*/  @P2 IMAD.HI.U32 R4, R2, c[0x0][0x2c8], RZ ;  /* 0x0000b20002042a27 */ /* 0x000fe200078e00ff */
[----:B------:R-:W-:-:S04]  /*1cc0*/  IADD3 R2, R234, 0x3f, RZ ;  /* 0x0000003fea027810 */ /* 0x000fc80007ffe0ff */
[----:B------:R-:W-:-:S05]  /*1cd0*/  @P2 SHF.R.U32.HI R0, RZ, c[0x0][0x2cc], R4 ;  /* 0x0000b300ff002a19 */ /* 0x000fca0000011604 */
[----:B------:R-:W-:Y:S01]  /*1ce0*/  IMAD.IADD R0, R3, 0x1, R0 ;  /* 0x0000000103007824 */ /* 0x000fe200078e0200 */
[----:B------:R-:W-:-:S04]  /*1cf0*/  SHF.R.S32.HI R3, RZ, 0x1f, R2 ;  /* 0x0000001fff037819 */ /* 0x000fc80000011402 */
[----:B------:R-:W-:Y:S02]  /*1d00*/  SHF.R.S32.HI R4, RZ, 0x1f, R0 ;  /* 0x0000001fff047819 */ /* 0x000fe40000011400 */
[----:B------:R-:W-:Y:S02]  /*1d10*/  LEA.HI R2, R3, R2, RZ, 0x6 ;  /* 0x0000000203027211 */ /* 0x000fe400078f30ff */
[----:B------:R-:W-:Y:S02]  /*1d20*/  LEA.HI R0, R4, R0, RZ, 0x6 ;  /* 0x0000000004007211 */ /* 0x000fe400078f30ff */
[----:B------:R-:W-:Y:S02]  /*1d30*/  SHF.R.S32.HI R2, RZ, 0x6, R2 ;  /* 0x00000006ff027819 */ /* 0x000fe40000011402 */
[----:B------:R-:W-:Y:S02]  /*1d40*/  SHF.R.S32.HI R0, RZ, 0x6, R0 ;  /* 0x00000006ff007819 */ /* 0x000fe40000011400 */
[----:B------:R-:W-:-:S02]  /*1d50*/  LOP3.LUT R3, R238, 0xff000000, RZ, 0xc0, !PT ;  /* 0xff000000ee037812 */ /* 0x000fc400078ec0ff */
[----:B------:R-:W-:Y:S01]  /*1d60*/  IMNMX R6, R2, R0, PT ;  /* 0x0000000002067217 */ /* 0x000fe20003800200 */
[----:B------:R-:W-:Y:S01]  /*1d70*/  IMAD.MOV.U32 R2, RZ, RZ, RZ ;  /* 0x000000ffff027224 */ /* 0x000fe200078e00ff */
[----:B------:R-:W-:Y:S02]  /*1d80*/  LOP3.LUT R4, R238, 0xff0000, RZ, 0xc0, !PT ;  /* 0x00ff0000ee047812 */ /* 0x000fe400078ec0ff */
[----:B------:R-:W-:Y:S02]  /*1d90*/  SHF.R.U32.HI R0, RZ, 0x8, R3 ;  /* 0x00000008ff007819 */ /* 0x000fe40000011603 */
[----:B------:R-:W-:Y:S02]  /*1da0*/  ISETP.GE.AND P3, PT, R6, 0x1, PT ;  /* 0x000000010600780c */ /* 0x000fe40003f66270 */
[----:B------:R-:W-:-:S04]  /*1db0*/  LEA.HI R0, R4, R0, RZ, 0x10 ;  /* 0x0000000004007211 */ /* 0x000fc800078f80ff */
        /* <DEDUP_REMOVED lines=9> */
[----:B------:R-:W2:Y:S02]  /*1e50*/  I2F.RP R2, R3 ;  /* 0x0000000300027306 */ /* 0x000ea40000209400 */
[----:B------:R-:W-:-:S06]  /*1e60*/  IABS R11, R7 ;  /* 0x00000007000b7213 */ /* 0x000fcc0000000000 */
        /* <DEDUP_REMOVED lines=24> */
.L_x_880:
[----:B------:R-:W-:Y:S05]  /*1ff0*/  BSYNC B0 ;  /* 0x0000000000007941 */ /* 0x000fea0003800000 */
.L_x_879:
[----:B------:R-:W-:Y:S01]  /*2000*/  IMAD R229, R14, R2, RZ ;  /* 0x000000020ee57224 */ /* 0x000fe200078e02ff */
        /* <DEDUP_REMOVED lines=13> */
[----:B------:R2:W-:Y:S01]  /*20e0*/  STL [R1+0x8], R17 ;  /* 0x0000081101007387 */ /* 0x0005e20000100800 */
        /* <DEDUP_REMOVED lines=41> */
[----:B--2---:R-:W2:Y:S01]  /*2380*/  LDL R4, [R1+0x40] ;  /* 0x0000400001047983 */ /* 0x004ea20000100800 */
[----:B------:R-:W-:-:S04]  /*2390*/  ISETP.NE.U32.AND P3, PT, RZ, c[0x0][0x340], PT ;  /* 0x0000d000ff007a0c */ /* 0x000fc80003f65070 */
[----:B------:R-:W-:-:S13]  /*23a0*/  ISETP.NE.AND.EX P3, PT, RZ, c[0x0][0x344], PT, P3 ;  /* 0x0000d100ff007a0c */ /* 0x000fda0003f65330 */
[----:B------:R-:W-:-:S05]  /*23b0*/  @P3 IMAD.WIDE R2, R247, R13, c[0x0][0x340] ;  /* 0x0000d000f7023625 */ /* 0x000fca00078e020d */
[----:B------:R3:W4:Y:S01]  /*23c0*/  @P3 LDG.E R13, [R2.64] ;  /* 0x00000006020d3981 */ /* 0x000722000c1e1900 */
[----:B------:R-:W-:Y:S02]  /*23d0*/  SHF.R.S32.HI R0, RZ, 0x1f, R8 ;  /* 0x0000001fff007819 */ /* 0x000fe40000011408 */
[----:B------:R-:W-:Y:S01]  /*23e0*/  SHF.R.S32.HI R6, RZ, 0x1f, R12 ;  /* 0x0000001fff067819 */ /* 0x000fe2000001140c */
[----:B------:R-:W5:Y:S01]  /*23f0*/  S2R R7, SR_TID.X ;  /* 0x0000000000077919 */ /* 0x000f620000002100 */
[----:B------:R-:W-:Y:S01]  /*2400*/  ISETP.GE.AND P5, PT, R240, c[0x0][0x1d4], PT ;  /* 0x00007500f0007a0c */ /* 0x000fe20003fa6270 */
[----:B------:R-:W-:Y:S01]  /*2410*/  IMAD R0, R0, c[0x0][0x178], RZ ;  /* 0x00005e0000007a24 */ /* 0x000fe200078e02ff */
[----:B------:R-:W-:Y:S02]  /*2420*/  ISETP.GE.AND P6, PT, R243, c[0x0][0x198], PT ;  /* 0x00006600f3007a0c */ /* 0x000fe40003fc6270 */
[----:B------:R-:W-:Y:S01]  /*2430*/  IADD3 R60, R17, -0x1, RZ ;  /* 0xffffffff113c7810 */ /* 0x000fe20007ffe0ff */
[----:B------:R-:W-:-:S02]  /*2440*/  IMAD R0, R8, c[0x0][0x17c], R0 ;  /* 0x00005f0008007a24 */ /* 0x000fc400078e0200 */
[----:B---3--:R-:W-:Y:S01]  /*2450*/  IMAD.WIDE.U32 R2, R8, c[0x0][0x178], RZ ;  /* 0x00005e0008027a25 */ /* 0x008fe200078e00ff */
[----:B------:R-:W-:Y:S02]  /*2460*/  SEL R8, R18, RZ, !P1 ;  /* 0x000000ff12087207 */ /* 0x000fe40004800000 */
[----:B-----5:R-:W-:Y:S01]  /*2470*/  SHF.R.S32.HI R16, RZ, 0x1f, R7 ;  /* 0x0000001fff107819 */ /* 0x020fe20000011407 */
[----:B------:R-:W-:Y:S02]  /*2480*/  IMAD.IADD R3, R3, 0x1, R0 ;  /* 0x0000000103037824 */ /* 0x000fe400078e0200 */
[----:B------:R-:W-:Y:S01]  /*2490*/  IMAD R9, R8, c[0x0][0x1c0], RZ ;  /* 0x0000700008097a24 */ /* 0x000fe200078e02ff */
[----:B------:R-:W-:-:S04]  /*24a0*/  LEA.HI R16, R16, R7, RZ, 0x3 ;  /* 0x0000000710107211 */ /* 0x000fc800078f18ff */
[----:B------:R-:W-:Y:S01]  /*24b0*/  SHF.R.S32.HI R16, RZ, 0x3, R16 ;  /* 0x00000003ff107819 */ /* 0x000fe20000011410 */
[----:B--2---:R-:W-:Y:S02]  /*24c0*/  IMAD.IADD R10, R4, 0x1, R237 ;  /* 0x00000001040a7824 */ /* 0x004fe400078e02ed */
[----:B-1----:R-:W-:Y:S01]  /*24d0*/  IMAD.WIDE.U32 R4, R19, c[0x0][0x1b8], R2 ;  /* 0x00006e0013047a25 */ /* 0x002fe200078e0002 */
[----:B------:R-:W-:Y:S02]  /*24e0*/  IADD3 R2, P4, R16, R12, RZ ;  /* 0x0000000c10027210 */ /* 0x000fe40007f9e0ff */
[----:B------:R-:W-:Y:S01]  /*24f0*/  MOV R0, R10 ;  /* 0x0000000a00007202 */ /* 0x000fe20000000f00 */
[----:B------:R-:W-:Y:S01]  /*2500*/  @P2 IMAD.HI.U32 R7, R10, c[0x0][0x2c8], RZ ;  /* 0x0000b2000a072a27 */ /* 0x000fe200078e00ff */
[----:B------:R-:W-:Y:S02]  /*2510*/  SEL R3, R247, RZ, !P1 ;  /* 0x000000fff7037207 */ /* 0x000fe40004800000 */
[----:B------:R-:W-:Y:S01]  /*2520*/  LEA.HI.X.SX32 R8, R16, R6, 0x1, P4 ;  /* 0x0000000610087211 */ /* 0x000fe200020f0eff */
[----:B------:R-:W-:Y:S01]  /*2530*/  IMAD R5, R19, c[0x0][0x1bc], R5 ;  /* 0x00006f0013057a24 */ /* 0x000fe200078e0205 */
[----:B------:R-:W-:Y:S01]  /*2540*/  @P2 SHF.R.U32.HI R0, RZ, c[0x0][0x2cc], R7 ;  /* 0x0000b300ff002a19 */ /* 0x000fe20000011607 */
[C---:B------:R-:W-:Y:S01]  /*2550*/  IMAD R12, R3.reuse, c[0x0][0x1c4], R9 ;  /* 0x00007100030c7a24 */ /* 0x040fe200078e0209 */
[----:B------:R-:W-:Y:S01]  /*2560*/  ISETP.GE.AND P4, PT, R242, c[0x0][0x1d4], PT ;  /* 0x00007500f2007a0c */ /* 0x000fe20003f86270 */
[----:B------:R-:W-:Y:S01]  /*2570*/  IMAD.WIDE.U32 R4, R3, c[0x0][0x1c0], R4 ;  /* 0x0000700003047a25 */ /* 0x000fe200078e0004 */
[----:B------:R-:W-:-:S03]  /*2580*/  SHF.R.S32.HI R11, RZ, 0x1f, R0 ;  /* 0x0000001fff0b7819 */ /* 0x000fc60000011400 */
[C---:B------:R-:W-:Y:S02]  /*2590*/  IMAD R15, R8.reuse, c[0x0][0x1e0], RZ ;  /* 0x00007800080f7a24 */ /* 0x040fe400078e02ff */
[----:B------:R-:W-:Y:S02]  /*25a0*/  IMAD R14, R8, c[0x0][0x208], RZ ;  /* 0x00008200080e7a24 */ /* 0x000fe400078e02ff */
[----:B------:R-:W-:Y:S02]  /*25b0*/  IMAD.IADD R3, R5, 0x1, R12 ;  /* 0x0000000105037824 */ /* 0x000fe400078e020c */
[----:B------:R-:W-:-:S04]  /*25c0*/  IMAD.WIDE.U32 R6, R2, c[0x0][0x1e0], R240 ;  /* 0x0000780002067a25 */ /* 0x000fc800078e00f0 */
[----:B------:R-:W-:-:S04]  /*25d0*/  IMAD.WIDE.U32 R8, R2, c[0x0][0x208], R240 ;  /* 0x0000820002087a25 */ /* 0x000fc800078e00f0 */
[C---:B------:R-:W-:Y:S02]  /*25e0*/  IMAD R12, R2.reuse, c[0x0][0x1e4], R15 ;  /* 0x00007900020c7a24 */ /* 0x040fe400078e020f */
[----:B------:R-:W-:Y:S02]  /*25f0*/  IMAD R14, R2, c[0x0][0x20c], R14 ;  /* 0x00008300020e7a24 */ /* 0x000fe400078e020e */
[----:B------:R-:W-:Y:S01]  /*2600*/  IMAD R5, R11, c[0x0][0x1b0], RZ ;  /* 0x00006c000b057a24 */ /* 0x000fe200078e02ff */
[C---:B------:R-:W-:Y:S01]  /*2610*/  IADD3 R11, -R0.reuse, RZ, RZ ;  /* 0x000000ff000b7210 */ /* 0x040fe20007ffe1ff */
[----:B------:R-:W-:Y:S01]  /*2620*/  IMAD.MOV.U32 R2, RZ, RZ, R4 ;  /* 0x000000ffff027224 */ /* 0x000fe200078e0004 */
[----:B------:R-:W-:Y:S01]  /*2630*/  IADD3 R7, R7, R12, RZ ;  /* 0x0000000c07077210 */ /* 0x000fe20007ffe0ff */
[C---:B------:R-:W-:Y:S01]  /*2640*/  IMAD R4, R0.reuse, c[0x0][0x1b4], R5 ;  /* 0x00006d0000047a24 */ /* 0x040fe200078e0205 */
[----:B------:R-:W-:Y:S01]  /*2650*/  SEL R12, RZ, 0x1, P5 ;  /* 0x00000001ff0c7807 */ /* 0x000fe20002800000 */
[----:B------:R-:W-:-:S04]  /*2660*/  IMAD.WIDE.U32 R2, R0, c[0x0][0x1b0], R2 ;  /* 0x00006c0000027a25 */ /* 0x000fc800078e0002 */
[----:B------:R-:W-:Y:S01]  /*2670*/  IMAD R0, R11, c[0x0][0x2c4], R10 ;  /* 0x0000b1000b007a24 */ /* 0x000fe200078e020a */
[----:B------:R-:W-:Y:S01]  /*2680*/  IADD3 R3, R3, R4, RZ ;  /* 0x0000000403037210 */ /* 0x000fe20007ffe0ff */
[----:B------:R-:W-:Y:S01]  /*2690*/  IMAD.MOV.U32 R4, RZ, RZ, R8 ;  /* 0x000000ffff047224 */ /* 0x000fe200078e0008 */
[----:B------:R-:W-:Y:S01]  /*26a0*/  SEL R8, RZ, 0xffffffff, P4 ;  /* 0xffffffffff087807 */ /* 0x000fe20002000000 */
[----:B------:R-:W-:Y:S01]  /*26b0*/  IMAD.IADD R5, R9, 0x1, R14 ;  /* 0x0000000109057824 */ /* 0x000fe200078e020e */
[----:B------:R-:W-:Y:S02]  /*26c0*/  SHF.R.S32.HI R10, RZ, 0x1f, R0 ;  /* 0x0000001fff0a7819 */ /* 0x000fe40000011400 */
[----:B------:R-:W-:Y:S01]  /*26d0*/  SHF.L.U32 R11, R8, 0x1, RZ ;  /* 0x00000001080b7819 */ /* 0x000fe200000006ff */
[----:B------:R-:W-:-:S03]  /*26e0*/  IMAD.WIDE.U32 R8, R19, c[0x0][0x1e8], R6 ;  /* 0x00007a0013087a25 */ /* 0x000fc600078e0006 */
[----:B------:R-:W-:Y:S01]  /*26f0*/  LOP3.LUT R15, R11, 0x2, R12, 0xe2, !PT ;  /* 0x000000020b0f7812 */ /* 0x000fe200078ee20c */
[----:B------:R-:W-:Y:S02]  /*2700*/  IMAD R10, R10, c[0x0][0x1a8], RZ ;  /* 0x00006a000a0a7a24 */ /* 0x000fe400078e02ff */
[----:B------:R-:W-:-:S04]  /*2710*/  IMAD.WIDE.U32 R6, R0, c[0x0][0x1a8], R2 ;  /* 0x00006a0000067a25 */ /* 0x000fc800078e0002 */
[----:B------:R-:W-:Y:S01]  /*2720*/  IMAD R10, R0, c[0x0][0x1ac], R10 ;  /* 0x00006b00000a7a24 */ /* 0x000fe200078e020a */
[----:B----4-:R-:W-:Y:S01]  /*2730*/  @P3 SHF.R.S32.HI R0, RZ, 0x1f, R13 ;  /* 0x0000001fff003819 */ /* 0x010fe2000001140d */
[----:B------:R-:W-:Y:S01]  /*2740*/  @!P3 IMAD.MOV.U32 R0, RZ, RZ, R18 ;  /* 0x000000ffff00b224 */ /* 0x000fe200078e0012 */
[C---:B------:R-:W-:Y:S01]  /*2750*/  LEA R14, P1, R6.reuse, c[0x0][0x160], 0x1 ;  /* 0x00005800060e7a11 */ /* 0x040fe200078208ff */
[----:B------:R-:W-:Y:S01]  /*2760*/  IMAD.IADD R7, R7, 0x1, R10 ;  /* 0x0000000107077824 */ /* 0x000fe200078e020a */
[----:B------:R-:W-:Y:S01]  /*2770*/  @!P3 MOV R13, R247 ;  /* 0x000000f7000db202 */ /* 0x000fe20000000f00 */
[C---:B------:R-:W-:Y:S01]  /*2780*/  IMAD.WIDE.U32 R2, R19.reuse, c[0x0][0x210], R4 ;  /* 0x0000840013027a25 */ /* 0x040fe200078e0004 */
[----:B------:R-:W-:Y:S02]  /*2790*/  MOV R4, R8 ;  /* 0x0000000800047202 */ /* 0x000fe40000000f00 */
[----:B------:R-:W-:Y:S01]  /*27a0*/  LEA.HI.X R11, R6, c[0x0][0x164], R7, 0x1, P1 ;  /* 0x00005900060b7a11 */ /* 0x000fe200008f0c07 */
[C---:B------:R-:W-:Y:S01]  /*27b0*/  IMAD R5, R19.reuse, c[0x0][0x1ec], R9 ;  /* 0x00007b0013057a24 */ /* 0x040fe200078e0209 */
[----:B------:R-:W-:Y:S01]  /*27c0*/  SEL R6, R0, RZ, !P0 ;  /* 0x000000ff00067207 */ /* 0x000fe20004000000 */
[----:B------:R-:W-:Y:S01]  /*27d0*/  IMAD R3, R19, c[0x0][0x214], R3 ;  /* 0x0000850013037a24 */ /* 0x000fe200078e0203 */
[----:B------:R-:W-:Y:S01]  /*27e0*/  SEL R0, R13, RZ, !P0 ;  /* 0x000000ff0d007207 */ /* 0x000fe20004000000 */
[----:B------:R-:W-:Y:S01]  /*27f0*/  IMAD.IADD R9, R16, 0x1, R237 ;  /* 0x0000000110097824 */ /* 0x000fe200078e02ed */
[----:B------:R-:W-:Y:S01]  /*2800*/  ISETP.GE.AND P3, PT, R243, c[0x0][0x1d4], PT ;  /* 0x00007500f3007a0c */ /* 0x000fe20003f66270 */
[----:B------:R-:W-:Y:S01]  /*2810*/  IMAD R8, R6, c[0x0][0x1f0], RZ ;  /* 0x00007c0006087a24 */ /* 0x000fe200078e02ff */
[----:B------:R-:W-:Y:S01]  /*2820*/  ISETP.GE.AND P1, PT, R240, c[0x0][0x198], PT ;  /* 0x00006600f0007a0c */ /* 0x000fe20003f26270 */
[----:B------:R-:W-:Y:S01]  /*2830*/  IMAD R7, R6, c[0x0][0x218], RZ ;  /* 0x0000860006077a24 */ /* 0x000fe200078e02ff */
[----:B------:R-:W-:Y:S01]  /*2840*/  ISETP.GE.AND P0, PT, R242, c[0x0][0x198], PT ;  /* 0x00006600f2007a0c */ /* 0x000fe20003f06270 */
[C---:B------:R-:W-:Y:S01]  /*2850*/  IMAD R8, R0.reuse, c[0x0][0x1f4], R8 ;  /* 0x00007d0000087a24 */ /* 0x040fe200078e0208 */
[----:B------:R-:W-:Y:S01]  /*2860*/  SEL R6, RZ, 0x4, P3 ;  /* 0x00000004ff067807 */ /* 0x000fe20001800000 */
[C---:B------:R-:W-:Y:S01]  /*2870*/  IMAD R7, R0.reuse, c[0x0][0x21c], R7 ;  /* 0x0000870000077a24 */ /* 0x040fe200078e0207 */
[----:B------:R-:W-:Y:S01]  /*2880*/  P2R R13, PR, RZ, 0x2 ;  /* 0x00000002ff0d7803 */ /* 0x000fe20000000000 */
[----:B------:R-:W-:Y:S01]  /*2890*/  IMAD.WIDE.U32 R224, R0, c[0x0][0x1f0], R4 ;  /* 0x00007c0000e07a25 */ /* 0x000fe200078e0004 */
[----:B------:R-:W-:-:S02]  /*28a0*/  P2R R12, PR, RZ, 0x1 ;  /* 0x00000001ff0c7803 */ /* 0x000fc40000000000 */
[----:B------:R-:W-:Y:S01]  /*28b0*/  LOP3.LUT R15, R15, R6, RZ, 0xfc, !PT ;  /* 0x000000060f0f7212 */ /* 0x000fe200078efcff */
[----:B------:R-:W-:Y:S01]  /*28c0*/  IMAD.WIDE.U32 R226, R0, c[0x0][0x218], R2 ;  /* 0x0000860000e27a25 */ /* 0x000fe200078e0002 */
[----:B------:R-:W-:-:S04]  /*28d0*/  IADD3 R223, R225, R8, RZ ;  /* 0x00000008e1df7210 */ /* 0x000fc80007ffe0ff */
[----:B------:R-:W-:Y:S01]  /*28e0*/  IADD3 R228, R227, R7, RZ ;  /* 0x00000007e3e47210 */ /* 0x000fe20007ffe0ff */
[----:B------:R-:W-:Y:S05]  /*28f0*/  BRA.DIV ~URZ, `(.L_x_882) ;  /* 0x0000da127f007947 */ /* 0x000fea000b800000 */
[----:B------:R1:W2:Y:S02]  /*2900*/  SHFL.IDX PT, R8, R11, RZ, 0x181f ;  /* 0x00181fff0b087589 */ /* 0x0002a400000e0000 */
.L_x_967:
[----:B------:R-:W-:Y:S05]  /*2910*/  BRA.DIV ~URZ, `(.L_x_883) ;  /* 0x0000da627f007947 */ /* 0x000fea000b800000 */
[----:B------:R3:W4:Y:S02]  /*2920*/  SHFL.IDX PT, R0, R14, RZ, 0x181f ;  /* 0x00181fff0e007589 */ /* 0x00072400000e0000 */
.L_x_968:
[----:B------:R-:W-:Y:S01]  /*2930*/  IMAD R10, R235, c[0x0][0x2c4], RZ ;  /* 0x0000b100eb0a7a24 */ /* 0x000fe200078e02ff */
[----:B------:R-:W-:Y:S04]  /*2940*/  BSSY B0, `(.L_x_884) ;  /* 0x0000013000007945 */ /* 0x000fe80003800000 */
[----:B------:R-:W-:-:S13]  /*2950*/  ISETP.GE.AND P0, PT, R9, R10, PT ;  /* 0x0000000a0900720c */ /* 0x000fda0003f06270 */
[----:B------:R-:W-:Y:S05]  /*2960*/  @P0 BRA `(.L_x_885) ;  /* 0x0000010000000947 */ /* 0x000fea0003800000 */
[----:B------:R-:W5:Y:S04]  /*2970*/  LDL R2, [R1+0x14] ;  /* 0x0000140001027983 */ /* 0x000f680000100800 */
[----:B---3--:R-:W3:Y:S01]  /*2980*/  LDL R16, [R1+0x10] ;  /* 0x0000100001107983 */ /* 0x008ee20000100800 */
[----:B----4-:R-:W-:Y:S02]  /*2990*/  LEA R6, P0, R240, R0, 0x1 ;  /* 0x00000000f0067211 */ /* 0x010fe400078008ff */
[----:B------:R-:W-:Y:S02]  /*29a0*/  ISETP.NE.AND P1, PT, R12, RZ, PT ;  /* 0x000000ff0c00720c */ /* 0x000fe40003f25270 */
[----:B--2---:R-:W-:Y:S02]  /*29b0*/  LEA.HI.X R7, R240, R8, R241, 0x1, P0 ;  /* 0x00000008f0077211 */ /* 0x004fe400000f0cf1 */
[----:B------:R-:W-:-:S04]  /*29c0*/  LEA R4, P0, R242, R0, 0x1 ;  /* 0x00000000f2047211 */ /* 0x000fc800078008ff */
[----:B-----5:R-:W-:Y:S02]  /*29d0*/  LEA.HI.X R5, R242, R8, R2, 0x1, P0 ;  /* 0x00000008f2057211 */ /* 0x020fe400000f0c02 */
[----:B------:R-:W-:-:S04]  /*29e0*/  LEA R2, P0, R243, R0, 0x1 ;  /* 0x00000000f3027211 */ /* 0x000fc800078008ff */
[----:B---3--:R-:W-:Y:S02]  /*29f0*/  LEA.HI.X R3, R243, R8, R16, 0x1, P0 ;  /* 0x00000008f3037211 */ /* 0x008fe400000f0c10 */
[----:B------:R-:W-:-:S13]  /*2a00*/  ISETP.NE.AND P0, PT, R13, RZ, PT ;  /* 0x000000ff0d00720c */ /* 0x000fda0003f05270 */
[----:B------:R-:W-:Y:S01]  /*2a10*/  @!PT LDS RZ, [RZ] ;  /* 0x00000000fffff984 */ /* 0x000fe20000000800 */
[----:B------:R-:W-:Y:S01]  /*2a20*/  @!PT LDS RZ, [RZ] ;  /* 0x00000000fffff984 */ /* 0x000fe20000000800 */
[----:B------:R-:W-:Y:S01]  /*2a30*/  @!PT LDS RZ, [RZ] ;  /* 0x00000000fffff984 */ /* 0x000fe20000000800 */
[----:B------:R2:W-:Y:S04]  /*2a40*/  LDGSTS.E.BYPASS.LTC128B.128 [R199+0xc100], [R6.64], !P0 ;  /* 0x0c10000006c77fae */ /* 0x0005e8000c101d46 */
[----:B------:R2:W-:Y:S04]  /*2a50*/  LDGSTS.E.BYPASS.LTC128B.128 [R199+0x10100], [R4.64], !P1 ;  /* 0x1010000004c77fae */ /* 0x0005e8000c901d46 */
[----:B------:R2:W-:Y:S02]  /*2a60*/  LDGSTS.E.BYPASS.LTC128B.128 [R199+0x14100], [R2.64], !P6 ;  /* 0x1410000002c77fae */ /* 0x0005e4000f101d46 */
.L_x_885:
[----:B------:R-:W-:Y:S05]  /*2a70*/  BSYNC B0 ;  /* 0x0000000000007941 */ /* 0x000fea0003800000 */
.L_x_884:
[----:B------:R-:W-:Y:S05]  /*2a80*/  BRA.DIV ~URZ, `(.L_x_886) ;  /* 0x0000d9527f007947 */ /* 0x000fea000b800000 */
[----:B--2---:R2:W1:Y:S04]  /*2a90*/  SHFL.IDX PT, R8, R11, 0x1, 0x181f ;  /* 0x00381f000b087f89 */ /* 0x00446800000e0000 */
[----:B----4-:R2:W4:Y:S02]  /*2aa0*/  SHFL.IDX PT, R0, R14, 0x1, 0x181f ;  /* 0x00381f000e007f89 */ /* 0x01052400000e0000 */
.L_x_969:
[----:B------:R-:W-:Y:S01]  /*2ab0*/  IADD3 R2, R9, 0x20, RZ ;  /* 0x0000002009027810 */ /* 0x000fe20007ffe0ff */
[----:B------:R-:W-:Y:S03]  /*2ac0*/  BSSY B0, `(.L_x_887) ;  /* 0x0000013000007945 */ /* 0x000fe60003800000 */
[----:B------:R-:W-:-:S13]  /*2ad0*/  ISETP.GE.AND P0, PT, R2, R10, PT ;  /* 0x0000000a0200720c */ /* 0x000fda0003f06270 */
[----:B------:R-:W-:Y:S05]  /*2ae0*/  @P0 BRA `(.L_x_888) ;  /* 0x0000010000000947 */ /* 0x000fea0003800000 */
[----:B------:R-:W5:Y:S04]  /*2af0*/  LDL R3, [R1+0x14] ;  /* 0x0000140001037983 */ /* 0x000f680000100800 */
[----:B--2---:R-:W2:Y:S01]  /*2b00*/  LDL R16, [R1+0x10] ;  /* 0x0000100001107983 */ /* 0x004ea20000100800 */
[----:B----4-:R-:W-:Y:S02]  /*2b10*/  LEA R6, P0, R240, R0, 0x1 ;  /* 0x00000000f0067211 */ /* 0x010fe400078008ff */
[----:B------:R-:W-:Y:S02]  /*2b20*/  ISETP.NE.AND P1, PT, R12, RZ, PT ;  /* 0x000000ff0c00720c */ /* 0x000fe40003f25270 */
[----:B-1----:R-:W-:Y:S02]  /*2b30*/  LEA.HI.X R7, R240, R8, R241, 0x1, P0 ;  /* 0x00000008f0077211 */ /* 0x002fe400000f0cf1 */
[----:B------:R-:W-:-:S04]  /*2b40*/  LEA R4, P0, R242, R0, 0x1 ;  /* 0x00000000f2047211 */ /* 0x000fc800078008ff */
[----:B-----5:R-:W-:Y:S02]  /*2b50*/  LEA.HI.X R5, R242, R8, R3, 0x1, P0 ;  /* 0x00000008f2057211 */ /* 0x020fe400000f0c03 */
[----:B------:R-:W-:-:S04]  /*2b60*/  LEA R2, P0, R243, R0, 0x1 ;  /* 0x00000000f3027211 */ /* 0x000fc800078008ff */
[----:B--2---:R-:W-:Y:S02]  /*2b70*/  LEA.HI.X R3, R243, R8, R16, 0x1, P0 ;  /* 0x00000008f3037211 */ /* 0x004fe400000f0c10 */
[----:B------:R-:W-:-:S13]  /*2b80*/  ISETP.NE.AND P0, PT, R13, RZ, PT ;  /* 0x000000ff0d00720c */ /* 0x000fda0003f05270 */
[----:B------:R-:W-:Y:S01]  /*2b90*/  @!PT LDS RZ, [RZ] ;  /* 0x00000000fffff984 */ /* 0x000fe20000000800 */
[----:B------:R-:W-:Y:S01]  /*2ba0*/  @!PT LDS RZ, [RZ] ;  /* 0x00000000fffff984 */ /* 0x000fe20000000800 */
[----:B------:R-:W-:Y:S01]  /*2bb0*/  @!PT LDS RZ, [RZ] ;  /* 0x00000000fffff984 */ /* 0x000fe20000000800 */
[----:B------:R1:W-:Y:S04]  /*2bc0*/  LDGSTS.E.BYPASS.LTC128B.128 [R199+0xd100], [R6.64], !P0 ;  /* 0x0d10000006c77fae */ /* 0x0003e8000c101d46 */
[----:B------:R1:W-:Y:S04]  /*2bd0*/  LDGSTS.E.BYPASS.LTC128B.128 [R199+0x11100], [R4.64], !P1 ;  /* 0x1110000004c77fae */ /* 0x0003e8000c901d46 */
[----:B------:R1:W-:Y:S02]  /*2be0*/  LDGSTS.E.BYPASS.LTC128B.128 [R199+0x15100], [R2.64], !P6 ;  /* 0x1510000002c77fae */ /* 0x0003e4000f101d46 */
.L_x_888:
[----:B------:R-:W-:Y:S05]  /*2bf0*/  BSYNC B0 ;  /* 0x0000000000007941 */ /* 0x000fea0003800000 */
.L_x_887:
[----:B------:R-:W-:Y:S05]  /*2c00*/  BRA.DIV ~URZ, `(.L_x_889) ;  /* 0x0000d8927f007947 */ /* 0x000fea000b800000 */
[----:B-1----:R1:W2:Y:S02]  /*2c10*/  SHFL.IDX PT, R8, R11, 0x2, 0x181f ;  /* 0x00581f000b087f89 */ /* 0x0022a400000e0000 */
.L_x_970:
[----:B------:R-:W-:Y:S05]  /*2c20*/  BRA.DIV ~URZ, `(.L_x_890) ;  /* 0x0000d8e27f007947 */ /* 0x000fea000b800000 */
[----:B----4-:R4:W1:Y:S02]  /*2c30*/  SHFL.IDX PT, R0, R14, 0x2, 0x181f ;  /* 0x00581f000e007f89 */ /* 0x01086400000e0000 */
.L_x_971:
[----:B------:R-:W-:Y:S01]  /*2c40*/  IADD3 R2, R9, 0x40, RZ ;  /* 0x0000004009027810 */ /* 0x000fe20007ffe0ff */
[----:B------:R-:W-:Y:S03]  /*2c50*/  BSSY B0, `(.L_x_891) ;  /* 0x0000013000007945 */ /* 0x000fe60003800000 */
[----:B------:R-:W-:-:S13]  /*2c60*/  ISETP.GE.AND P0, PT, R2, R10, PT ;  /* 0x0000000a0200720c */ /* 0x000fda0003f06270 */
[----:B------:R-:W-:Y:S05]  /*2c70*/  @P0 BRA `(.L_x_892) ;  /* 0x0000010000000947 */ /* 0x000fea0003800000 */
[----:B------:R-:W5:Y:S04]  /*2c80*/  LDL R3, [R1+0x14] ;  /* 0x0000140001037983 */ /* 0x000f680000100800 */
[----:B---3--:R-:W3:Y:S01]  /*2c90*/  LDL R16, [R1+0x10] ;  /* 0x0000100001107983 */ /* 0x008ee20000100800 */
[----:B-1----:R-:W-:Y:S02]  /*2ca0*/  LEA R6, P0, R240, R0, 0x1 ;  /* 0x00000000f0067211 */ /* 0x002fe400078008ff */
        /* <DEDUP_REMOVED lines=13> */
.L_x_892:
[----:B------:R-:W-:Y:S05]  /*2d80*/  BSYNC B0 ;  /* 0x0000000000007941 */ /* 0x000fea0003800000 */
.L_x_891:
[----:B------:R-:W-:Y:S05]  /*2d90*/  BRA.DIV ~URZ, `(.L_x_893) ;  /* 0x0000d7d27f007947 */ /* 0x000fea000b800000 */
[----:B-1----:R1:W3:Y:S04]  /*2da0*/  SHFL.IDX PT, R6, R11, 0x3, 0x181f ;  /* 0x00781f000b067f89 */ /* 0x0022e800000e0000 */
[----:B------:R1:W4:Y:S02]  /*2db0*/  SHFL.IDX PT, R0, R14, 0x3, 0x181f ;  /* 0x00781f000e007f89 */ /* 0x00032400000e0000 */
.L_x_972:
[----:B--2---:R-:W2:Y:S04]  /*2dc0*/  LDL R8, [R1+0x14] ;  /* 0x0000140001087983 */ /* 0x004ea80000100800 */
[----:B----4-:R-:W4:Y:S01]  /*2dd0*/  LDL R16, [R1+0x10] ;  /* 0x0000100001107983 */ /* 0x010f220000100800 */
[----:B------:R-:W-:Y:S01]  /*2de0*/  IADD3 R2, R9, 0x60, RZ ;  /* 0x0000006009027810 */ /* 0x000fe20007ffe0ff */
[----:B------:R-:W-:Y:S01]  /*2df0*/  IMAD R61, R60, -0x40, R234 ;  /* 0xffffffc03c3d7824 */ /* 0x000fe200078e02ea */
[----:B-1-3--:R-:W-:Y:S01]  /*2e00*/  P2R R14, PR, RZ, 0x4 ;  /* 0x00000004ff0e7803 */ /* 0x00afe20000000000 */
[----:B------:R-:W1:Y:S01]  /*2e10*/  S2R R7, SR_TID.X ;  /* 0x0000000000077919 */ /* 0x000e620000002100 */
[----:B------:R-:W-:-:S02]  /*2e20*/  ISETP.GE.AND P1, PT, R2, R10, PT ;  /* 0x0000000a0200720c */ /* 0x000fc40003f26270 */
[----:B------:R-:W-:Y:S01]  /*2e30*/  ISETP.NE.AND P2, PT, R12, RZ, PT ;  /* 0x000000ff0c00720c */ /* 0x000fe20003f45270 */
[----:B------:R3:W5:Y:S10]  /*2e40*/  LDL R207, [R1+0x8] ;  /* 0x0000080001cf7983 */ /* 0x0007740000100800 */
[----:B------:R-:W-:-:S04]  /*2e50*/  @!P1 LEA R4, P0, R240, R0, 0x1 ;  /* 0x00000000f0049211 */ /* 0x000fc800078008ff */
[----:B------:R-:W-:Y:S02]  /*2e60*/  @!P1 LEA.HI.X R5, R240, R6, R241, 0x1, P0 ;  /* 0x00000006f0059211 */ /* 0x000fe400000f0cf1 */
[----:B------:R-:W-:Y:S02]  /*2e70*/  @!P1 LEA R2, P0, R242, R0, 0x1 ;  /* 0x00000000f2029211 */ /* 0x000fe400078008ff */
[----:B-1----:R-:W-:-:S04]  /*2e80*/  SHF.R.S32.HI R11, RZ, 0x1f, R7 ;  /* 0x0000001fff0b7819 */ /* 0x002fc80000011407 */
[----:B------:R-:W-:Y:S02]  /*2e90*/  LEA.HI R11, R11, R7, RZ, 0x3 ;  /* 0x000000070b0b7211 */ /* 0x000fe400078f18ff */
[----:B------:R-:W-:Y:S02]  /*2ea0*/  SHF.R.S32.HI R7, RZ, 0x1f, R60 ;  /* 0x0000001fff077819 */ /* 0x000fe4000001143c */
[----:B------:R-:W-:Y:S02]  /*2eb0*/  SHF.R.S32.HI R11, RZ, 0x3, R11 ;  /* 0x00000003ff0b7819 */ /* 0x000fe4000001140b */
[----:B--2---:R-:W-:Y:S01]  /*2ec0*/  @!P1 LEA.HI.X R3, R242, R6, R8, 0x1, P0 ;  /* 0x00000006f2039211 */ /* 0x004fe200000f0c08 */
[----:B------:R-:W-:Y:S01]  /*2ed0*/  IMAD R8, R7, c[0x0][0x1e0], RZ ;  /* 0x0000780007087a24 */ /* 0x000fe200078e02ff */
[----:B------:R-:W-:-:S13]  /*2ee0*/  ISETP.NE.AND P0, PT, R13, RZ, PT ;  /* 0x000000ff0d00720c */ /* 0x000fda0003f05270 */
[----:B------:R-:W-:Y:S01]  /*2ef0*/  @!PT LDS RZ, [RZ] ;  /* 0x00000000fffff984 */ /* 0x000fe20000000800 */
[----:B------:R-:W-:Y:S01]  /*2f00*/  @!PT LDS RZ, [RZ] ;  /* 0x00000000fffff984 */ /* 0x000fe20000000800 */
[----:B------:R-:W-:Y:S01]  /*2f10*/  @!PT LDS RZ, [RZ] ;  /* 0x00000000fffff984 */ /* 0x000fe20000000800 */
[----:B------:R1:W-:Y:S04]  /*2f20*/  @!P1 LDGSTS.E.BYPASS.LTC128B.128 [R199+0xf100], [R4.64], !P0 ;  /* 0x0f10000004c79fae */ /* 0x0003e8000c101d46 */
[----:B------:R2:W-:Y:S01]  /*2f30*/  @!P1 LDGSTS.E.BYPASS.LTC128B.128 [R199+0x13100], [R2.64], !P2 ;  /* 0x1310000002c79fae */ /* 0x0005e2000d101d46 */
[----:B-1----:R-:W-:Y:S01]  /*2f40*/  IMAD.IADD R4, R234, 0x1, -R11 ;  /* 0x00000001ea047824 */ /* 0x002fe200078e0a0b */
[----:B--2---:R-:W-:-:S03]  /*2f50*/  @!P1 LEA R2, P0, R243, R0, 0x1 ;  /* 0x00000000f3029211 */ /* 0x004fc600078008ff */
[C---:B------:R-:W-:Y:S02]  /*2f60*/  IMAD R0, R60.reuse, -0x40, R4 ;  /* 0xffffffc03c007824 */ /* 0x040fe400078e0204 */
[----:B------:R-:W-:Y:S01]  /*2f70*/  IMAD.WIDE.U32 R4, R60, c[0x0][0x1e0], RZ ;  /* 0x000078003c047a25 */ /* 0x000fe200078e00ff */
[----:B----4-:R-:W-:Y:S02]  /*2f80*/  @!P1 LEA.HI.X R3, R243, R6, R16, 0x1, P0 ;  /* 0x00000006f3039211 */ /* 0x010fe400000f0c10 */
[----:B------:R-:W-:Y:S01]  /*2f90*/  ISETP.GE.AND P0, PT, R0, 0x1, PT ;  /* 0x000000010000780c */ /* 0x000fe20003f06270 */
[----:B------:R-:W-:Y:S02]  /*2fa0*/  IMAD R6, R60, c[0x0][0x1e4], R8 ;  /* 0x000079003c067a24 */ /* 0x000fe400078e0208 */
[----:B------:R1:W-:Y:S01]  /*2fb0*/  @!P1 LDGSTS.E.BYPASS.LTC128B.128 [R199+0x17100], [R2.64], !P6 ;  /* 0x1710000002c79fae */ /* 0x0003e2000f101d46 */
[----:B------:R-:W-:Y:S02]  /*2fc0*/  ISETP.GE.AND P6, PT, R0, 0x21, PT ;  /* 0x000000210000780c */ /* 0x000fe40003fc6270 */
[----:B------:R-:W-:Y:S01]  /*2fd0*/  LEA R0, P1, R4, R224, 0x6 ;  /* 0x000000e004007211 */ /* 0x000fe200078230ff */
[----:B------:R-:W0:Y:S01]  /*2fe0*/  LDGDEPBAR ;  /* 0x00000000000079af */ /* 0x000e220000000000 */
[----:B------:R-:W-:Y:S03]  /*2ff0*/  WARPSYNC 0xffffffff ;  /* 0xffffffff00007948 */ /* 0x000fe60003800000 */
[----:B------:R-:W-:Y:S01]  /*3000*/  BAR.SYNC.DEFER_BLOCKING 0x0 ;  /* 0x0000000000007b1d */ /* 0x000fe20000010000 */
[----:B-1----:R-:W-:-:S02]  /*3010*/  IMAD.IADD R2, R5, 0x1, R6 ;  /* 0x0000000105027824 */ /* 0x002fc400078e0206 */
[----:B------:R-:W-:-:S03]  /*3020*/  IMAD.MOV.U32 R3, RZ, RZ, 0x20 ;  /* 0x00000020ff037424 */ /* 0x000fc600078e00ff */
[----:B------:R-:W-:Y:S01]  /*3030*/  LEA.HI.X R2, R4, R223, R2, 0x6, P1 ;  /* 0x000000df04027211 */ /* 0x000fe200008f3402 */
[----:B------:R-:W-:Y:S01]  /*3040*/  IMAD.WIDE.U32 R8, R3, c[0x0][0x1e0], RZ ;  /* 0x0000780003087a25 */ /* 0x000fe200078e00ff */
[----:B------:R-:W-:-:S03]  /*3050*/  @P0 LEA R4, P1, R0, c[0x0][0x1c8], 0x1 ;  /* 0x0000720000040a11 */ /* 0x000fc600078208ff */
[----:B------:R-:W-:Y:S01]  /*3060*/  IMAD R3, R3, c[0x0][0x1e4], RZ ;  /* 0x0000790003037a24 */ /* 0x000fe200078e02ff */
[C---:B------:R-:W-:Y:S02]  /*3070*/  @P0 LEA.HI.X R5, R0.reuse, c[0x0][0x1cc], R2, 0x1, P1 ;  /* 0x0000730000050a11 */ /* 0x040fe400008f0c02 */
[----:B------:R-:W-:-:S03]  /*3080*/  @P6 IADD3 R0, P1, R0, R8, RZ ;  /* 0x0000000800006210 */ /* 0x000fc60007f3e0ff */
[----:B------:R-:W-:Y:S01]  /*3090*/  @!PT LDS RZ, [RZ] ;  /* 0x00000000fffff984 */ /* 0x000fe20000000800 */
[----:B------:R-:W-:Y:S01]  /*30a0*/  @!PT LDS RZ, [RZ] ;  /* 0x00000000fffff984 */ /* 0x000fe20000000800 */
[----:B------:R-:W-:Y:S01]  /*30b0*/  @!PT LDS RZ, [RZ] ;  /* 0x00000000fffff984 */ /* 0x000fe20000000800 */
[----:B------:R1:W-:Y:S01]  /*30c0*/  @P0 LDGSTS.E.BYPASS.LTC128B.128 [R199+0x6100], [R4.64], !P5 ;  /* 0x0610000004c70fae */ /* 0x0003e2000e901d46 */
[----:B------:R-:W-:Y:S02]  /*30d0*/  @P6 IADD3.X R3, R2, R9, R3, P1, !PT ;  /* 0x0000000902036210 */ /* 0x000fe40000ffe403 */
[C---:B------:R-:W-:Y:S01]  /*30e0*/  @P6 LEA R2, P1, R0.reuse, c[0x0][0x1c8], 0x1 ;  /* 0x0000720000026a11 */ /* 0x040fe200078208ff */
[----:B------:R1:W-:Y:S03]  /*30f0*/  @P0 LDGSTS.E.BYPASS.LTC128B.128 [R199+0x8100], [R4.64+0x80], !P4 ;  /* 0x0810008004c70fae */ /* 0x0003e6000e101d46 */
[----:B------:R-:W-:Y:S01]  /*3100*/  @P6 LEA.HI.X R3, R0, c[0x0][0x1cc], R3, 0x1, P1 ;  /* 0x0000730000036a11 */ /* 0x000fe200008f0c03 */
[----:B------:R1:W-:Y:S01]  /*3110*/  @P0 LDGSTS.E.BYPASS.LTC128B.128 [R199+0xa100], [R4.64+0x100], !P3 ;  /* 0x0a10010004c70fae */ /* 0x0003e2000d901d46 */
[----:B------:R-:W-:-:S03]  /*3120*/  IMAD R0, R7, c[0x0][0x208], RZ ;  /* 0x0000820007007a24 */ /* 0x000fc600078e02ff */
[----:B------:R2:W-:Y:S01]  /*3130*/  @P6 LDGSTS.E.BYPASS.LTC128B.128 [R199+0x7100], [R2.64], !P5 ;  /* 0x0710000002c76fae */ /* 0x0005e2000e901d46 */
[----:B------:R-:W-:-:S03]  /*3140*/  IMAD R6, R60, c[0x0][0x20c], R0 ;  /* 0x000083003c067a24 */ /* 0x000fc600078e0200 */
[----:B------:R2:W-:Y:S04]  /*3150*/  @P6 LDGSTS.E.BYPASS.LTC128B.128 [R199+0x9100], [R2.64+0x80], !P4 ;  /* 0x0910008002c76fae */ /* 0x0005e8000e101d46 */
[----:B------:R2:W-:Y:S04]  /*3160*/  @P6 LDGSTS.E.BYPASS.LTC128B.128 [R199+0xb100], [R2.64+0x100], !P3 ;  /* 0x0b10010002c76fae */ /* 0x0005e8000d901d46 */
[----:B------:R-:W0:Y:S01]  /*3170*/  LDGDEPBAR ;  /* 0x00000000000079af */ /* 0x000e220000000000 */
[----:B-1----:R-:W-:-:S05]  /*3180*/  IMAD.WIDE.U32 R4, R60, c[0x0][0x208], RZ ;  /* 0x000082003c047a25 */ /* 0x002fca00078e00ff */
[----:B------:R-:W-:Y:S01]  /*3190*/  LEA R0, P1, R4, R226, 0x6 ;  /* 0x000000e204007211 */ /* 0x000fe200078230ff */
[----:B--2---:R-:W-:Y:S01]  /*31a0*/  IMAD.IADD R3, R5, 0x1, R6 ;  /* 0x0000000105037824 */ /* 0x004fe200078e0206 */
[----:B------:R-:W-:-:S04]  /*31b0*/  DEPBAR.LE SB0, 0x1 ;  /* 0x000080400000791a */ /* 0x000fc80000000000 */
[----:B------:R-:W-:-:S04]  /*31c0*/  DEPBAR.LE SB0, 0x0 ;  /* 0x000080000000791a */ /* 0x000fc80000000000 */
[----:B------:R-:W-:Y:S01]  /*31d0*/  BAR.SYNC.DEFER_BLOCKING 0x0 ;  /* 0x0000000000007b1d */ /* 0x000fe20000010000 */
[----:B------:R-:W-:Y:S01]  /*31e0*/  LEA R2, P0, R0, c[0x0][0x1f8], 0x1 ;  /* 0x00007e0000027a11 */ /* 0x000fe200078008ff */
[----:B------:R-:W-:Y:S01]  /*31f0*/  IMAD.MOV.U32 R5, RZ, RZ, c[0x0][0x208] ;  /* 0x00008200ff057624 */ /* 0x000fe200078e00ff */
[----:B------:R-:W-:Y:S01]  /*3200*/  LEA.HI.X R3, R4, R228, R3, 0x6, P1 ;  /* 0x000000e404037211 */ /* 0x000fe200008f3403 */
[----:B------:R-:W-:Y:S01]  /*3210*/  IMAD.MOV.U32 R6, RZ, RZ, c[0x0][0x20c] ;  /* 0x00008300ff067624 */ /* 0x000fe200078e00ff */
[----:B------:R-:W-:Y:S02]  /*3220*/  LOP3.LUT R4, R15, 0x1, RZ, 0xc0, !PT ;  /* 0x000000010f047812 */ /* 0x000fe400078ec0ff */
[----:B------:R-:W-:Y:S01]  /*3230*/  LEA.HI.X R3, R0, c[0x0][0x1fc], R3, 0x1, P0 ;  /* 0x00007f0000037a11 */ /* 0x000fe200000f0c03 */
[----:B------:R-:W-:Y:S01]  /*3240*/  IMAD.IADD R0, R61, 0x1, -R11 ;  /* 0x000000013d007824 */ /* 0x000fe200078e0a0b */
[----:B------:R-:W-:Y:S02]  /*3250*/  LEA R12, P0, R5, R2, 0x6 ;  /* 0x00000002050c7211 */ /* 0x000fe400078030ff */
[----:B------:R-:W-:-:S02]  /*3260*/  ISETP.NE.U32.AND P6, PT, R4, 0x1, PT ;  /* 0x000000010400780c */ /* 0x000fc40003fc5070 */
[----:B------:R-:W-:Y:S02]  /*3270*/  LEA.HI.X R13, R5, R3, R6, 0x6, P0 ;  /* 0x00000003050d7211 */ /* 0x000fe400000f3406 */
[----:B------:R-:W-:Y:S01]  /*3280*/  ISETP.LT.OR P0, PT, R0, 0x1, P6 ;  /* 0x000000010000780c */ /* 0x000fe20003701670 */
[----:B------:R-:W-:Y:S04]  /*3290*/  LDSM.16.M88.4 R4, [R183] ;  /* 0x00000000b704783b */ /* 0x000fe80000000200 */
[----:B------:R-:W1:Y:S04]  /*32a0*/  LDSM.16.M88.4 R28, [R176] ;  /* 0x00000000b01c783b */ /* 0x000e680000000200 */
[----:B------:R-:W2:Y:S04]  /*32b0*/  LDSM.16.M88.4 R24, [R176+0x800] ;  /* 0x00080000b018783b */ /* 0x000ea80000000200 */
[----:B------:R-:W4:Y:S01]  /*32c0*/  LDSM.16.M88.4 R20, [R176+0x1000] ;  /* 0x00100000b014783b */ /* 0x000f220000000200 */
[----:B------:R-:W-:-:S03]  /*32d0*/  LOP3.LUT P1, RZ, R15, 0x2, RZ, 0xc0, !PT ;  /* 0x000000020fff7812 */ /* 0x000fc6000782c0ff */
[----:B------:R-:W1:Y:S04]  /*32e0*/  LDSM.16.M88.4 R16, [R176+0x1800] ;  /* 0x00180000b010783b */ /* 0x000e680000000200 */
[----:B------:R-:W-:Y:S04]  /*32f0*/  LDSM.16.M88.4 R8, [R184] ;  /* 0x00000000b808783b */ /* 0x000fe80000000200 */
[----:B------:R-:W2:Y:S04]  /*3300*/  LDSM.16.M88.4 R44, [R187] ;  /* 0x00000000bb2c783b */ /* 0x000ea80000000200 */
[----:B------:R-:W2:Y:S04]  /*3310*/  LDSM.16.M88.4 R64, [R198] ;  /* 0x00000000c640783b */ /* 0x000ea80000000200 */
[----:B------:R-:W2:Y:S04]  /*3320*/  LDSM.16.M88.4 R68, [R197] ;  /* 0x00000000c544783b */ /* 0x000ea80000000200 */
[----:B------:R-:W2:Y:S04]  /*3330*/  LDSM.16.M88.4 R76, [R196] ;  /* 0x00000000c44c783b */ /* 0x000ea80000000200 */
        /* <DEDUP_REMOVED lines=11> */
[C---:B-1----:R-:W-:Y:S08]  /*33f0*/  HMMA.16816.F32.BF16 R32, R4.reuse, R28, RZ ;  /* 0x0000001c0420723c */ /* 0x042ff000000418ff */
[C---:B------:R-:W-:Y:S02]  /*3400*/  HMMA.16816.F32.BF16 R28, R4.reuse, R30, RZ ;  /* 0x0000001e041c723c */ /* 0x040fe400000418ff */
[----:B------:R3:W-:Y:S04]  /*3410*/  LDGSTS.E.BYPASS.LTC128B.128 [R199+0x4100], [R2.64+0x100], !P2 ;  /* 0x0410010002c77fae */ /* 0x0007e8000d101d46 */
[----:B------:R1:W-:Y:S02]  /*3420*/  LDGSTS.E.BYPASS.LTC128B.128 [R199+0x1100], [R12.64], !P6 ;  /* 0x011000000cc77fae */ /* 0x0003e4000f101d46 */
[C---:B--2---:R-:W-:Y:S02]  /*3430*/  HMMA.16816.F32.BF16 R36, R4.reuse, R24, RZ ;  /* 0x000000180424723c */ /* 0x044fe400000418ff */
        /* <DEDUP_REMOVED lines=8> */
[C---:B------:R-:W-:Y:S08]  /*34c0*/  HMMA.16816.F32.BF16 R52, R4.reuse, R22, RZ ;  /* 0x000000160434723c */ /* 0x040ff000000418ff */
[C---:B------:R-:W-:Y:S01]  /*34d0*/  HMMA.16816.F32.BF16 R56, R4.reuse, R16, RZ ;  /* 0x000000100438723c */ /* 0x040fe200000418ff */
[----:B------:R-:W-:Y:S01]  /*34e0*/  ISETP.NE.AND P2, PT, R14, RZ, PT ;  /* 0x000000ff0e00720c */ /* 0x000fe20003f45270 */
[----:B------:R-:W-:Y:S04]  /*34f0*/  LDSM.16.M88.4 R88, [R179+0x1800] ;  /* 0x00180000b358783b */ /* 0x000fe80000000200 */
[----:B------:R-:W0:Y:S02]  /*3500*/  LDGDEPBAR ;  /* 0x00000000000079af */ /* 0x000e240000000000 */
[----:B------:R-:W-:Y:S02]  /*3510*/  HMMA.16816.F32.BF16 R16, R4, R18, RZ ;  /* 0x000000120410723c */ /* 0x000fe400000418ff */
[----:B------:R-:W2:Y:S06]  /*3520*/  LDSM.16.M88.4 R4, [R186] ;  /* 0x00000000ba04783b */ /* 0x000eac0000000200 */
        /* <DEDUP_REMOVED lines=12> */
[----:B-1----:R-:W-:Y:S01]  /*35f0*/  HMMA.16816.F32.BF16 R12, R8, R78, R16 ;  /* 0x0000004e080c723c */ /* 0x002fe20000041810 */
[----:B------:R-:W1:Y:S04]  /*3600*/  LDSM.16.M88.4 R8, [R185] ;  /* 0x00000000b908783b */ /* 0x000e680000000200 */
[----:B------:R-:W-:Y:S03]  /*3610*/  LDSM.16.M88.4 R76, [R176+0x3000] ;  /* 0x00300000b04c783b */ /* 0x000fe60000000200 */
        /* <DEDUP_REMOVED lines=11> */
[----:B------:R-:W2:Y:S07]  /*36d0*/  LDSM.16.M88.4 R4, [R183+0x4000] ;  /* 0x00400000b704783b */ /* 0x000eae0000000200 */
[C---:B-1----:R-:W-:Y:S08]  /*36e0*/  HMMA.16816.F32.BF16 R20, R8.reuse, R48, R16 ;  /* 0x000000300814723c */ /* 0x042ff00000041810 */
        /* <DEDUP_REMOVED lines=10> */
[----:B------:R-:W1:Y:S04]  /*3790*/  LDSM.16.M88.4 R8, [R184+0x4000] ;  /* 0x00400000b808783b */ /* 0x000e680000000200 */
        /* <DEDUP_REMOVED lines=26> */
[----:B------:R-:W1:Y:S03]  /*3940*/  LDSM.16.M88.4 R80, [R179+0x3800] ;  /* 0x00380000b350783b */ /* 0x000e660000000200 */
[C---:B--2---:R-:W-:Y:S08]  /*3950*/  HMMA.16816.F32.BF16 R32, R4.reuse, R52, R28 ;  /* 0x000000340420723c */ /* 0x044ff0000004181c */
        /* <DEDUP_REMOVED lines=10> */
[----:B------:R-:W2:Y:S04]  /*3a00*/  LDSM.16.M88.4 R4, [R183+0x8000] ;  /* 0x00800000b704783b */ /* 0x000ea80000000200 */
[----:B------:R-:W4:Y:S03]  /*3a10*/  LDSM.16.M88.4 R84, [R176+0x5800] ;  /* 0x00580000b054783b */ /* 0x000f260000000200 */
[C---:B-1----:R-:W-:Y:S08]  /*3a20*/  HMMA.16816.F32.BF16 R36, R8.reuse, R48, R32 ;  /* 0x000000300824723c */ /* 0x042ff00000041820 */
[C---:B------:R-:W-:Y:S08]  /*3a30*/  HMMA.16816.F32.BF16 R32, R8.reuse, R50, R28 ;  /* 0x000000320820723c */ /* 0x040ff0000004181c */
        /* <DEDUP_REMOVED lines=8> */
[----:B------:R-:W1:Y:S04]  /*3ac0*/  LDSM.16.M88.4 R12, [R184+0x8000] ;  /* 0x00800000b80c783b */ /* 0x000e680000000200 */
[----:B------:R-:W1:Y:S03]  /*3ad0*/  LDSM.16.M88.4 R80, [R188] ;  /* 0x00000000bc50783b */ /* 0x000e660000000200 */
[C---:B--2---:R-:W-:Y:S08]  /*3ae0*/  HMMA.16816.F32.BF16 R40, R4.reuse, R56, R36 ;  /* 0x000000380428723c */ /* 0x044ff00000041824 */
[C---:B------:R-:W-:Y:S08]  /*3af0*/  HMMA.16816.F32.BF16 R36, R4.reuse, R58, R32 ;  /* 0x0000003a0424723c */ /* 0x040ff00000041820 */
        /* <DEDUP_REMOVED lines=8> */
[----:B------:R-:W-:Y:S04]  /*3b80*/  LDSM.16.M88.4 R8, [R186+0x8000] ;  /* 0x00800000ba08783b */ /* 0x000fe80000000200 */
[----:B------:R-:W2:Y:S03]  /*3b90*/  LDSM.16.M88.4 R84, [R182+0x5000] ;  /* 0x00500000b654783b */ /* 0x000ea60000000200 */
[C---:B-1----:R-:W-:Y:S08]  /*3ba0*/  HMMA.16816.F32.BF16 R24, R12.reuse, R72, R24 ;  /* 0x000000480c18723c */ /* 0x042ff00000041818 */
[C---:B------:R-:W-:Y:S01]  /*3bb0*/  HMMA.16816.F32.BF16 R56, R12.reuse, R52, R40 ;  /* 0x000000340c38723c */ /* 0x040fe20000041828 */
[----:B------:R-:W-:Y:S07]  /*3bc0*/  LDSM.16.M88.4 R40, [R179+0x4000] ;  /* 0x00400000b328783b */ /* 0x000fee0000000200 */
[C---:B------:R-:W-:Y:S01]  /*3bd0*/  HMMA.16816.F32.BF16 R20, R12.reuse, R74, R20 ;  /* 0x0000004a0c14723c */ /* 0x040fe20000041814 */
[----:B------:R-:W-:Y:S07]  /*3be0*/  LDSM.16.M88.4 R72, [R179+0x5000] ;  /* 0x00500000b348783b */ /* 0x000fee0000000200 */
[C---:B------:R-:W-:Y:S08]  /*3bf0*/  HMMA.16816.F32.BF16 R52, R12.reuse, R54, R36 ;  /* 0x000000360c34723c */ /* 0x040ff00000041824 */
[C---:B------:R-:W-:Y:S08]  /*3c00*/  HMMA.16816.F32.BF16 R48, R12.reuse, R64, R32 ;  /* 0x000000400c30723c */ /* 0x040ff00000041820 */
[C---:B------:R-:W-:Y:S01]  /*3c10*/  HMMA.16816.F32.BF16 R44, R12.reuse, R66, R28 ;  /* 0x000000420c2c723c */ /* 0x040fe2000004181c */
[----:B------:R-:W-:Y:S07]  /*3c20*/  LDSM.16.M88.4 R64, [R179+0x4800] ;  /* 0x00480000b340783b */ /* 0x000fee0000000200 */
[C---:B------:R-:W-:Y:S08]  /*3c30*/  HMMA.16816.F32.BF16 R16, R12.reuse, R80, R16 ;  /* 0x000000500c10723c */ /* 0x040ff00000041810 */
[----:B------:R-:W-:Y:S01]  /*3c40*/  HMMA.16816.F32.BF16 R12, R12, R82, R4 ;  /* 0x000000520c0c723c */ /* 0x000fe20000041804 */
[----:B------:R-:W1:Y:S04]  /*3c50*/  LDSM.16.M88.4 R4, [R185+0x8000] ;  /* 0x00800000b904783b */ /* 0x000e680000000200 */
[----:B------:R-:W4:Y:S01]  /*3c60*/  LDSM.16.M88.4 R80, [R179+0x5800] ;  /* 0x00580000b350783b */ /* 0x000f220000000200 */
[----:B------:R-:W-:Y:S01]  /*3c70*/  ISETP.GT.AND P0, PT, R60, R229, PT ;  /* 0x000000e53c00720c */ /* 0x000fe20003f04270 */
[----:B------:R-:W-:-:S04]  /*3c80*/  DEPBAR.LE SB0, 0x0 ;  /* 0x000080000000791a */ /* 0x000fc80000000000 */
        /* <DEDUP_REMOVED lines=8> */
[----:B------:R-:W-:Y:S07]  /*3d10*/  BSSY B0, `(.L_x_894) ;  /* 0x0000023000007945 */ /* 0x000fee0003800000 */
[C---:B-1----:R-:W-:Y:S08]  /*3d20*/  HMMA.16816.F32.BF16 R48, R4.reuse, R72, R24 ;  /* 0x000000480430723c */ /* 0x042ff00000041818 */
[C---:B------:R-:W-:Y:S08]  /*3d30*/  HMMA.16816.F32.BF16 R24, R4.reuse, R74, R20 ;  /* 0x0000004a0418723c */ /* 0x040ff00000041814 */
[C---:B----4-:R-:W-:Y:S08]  /*3d40*/  HMMA.16816.F32.BF16 R20, R4.reuse, R80, R16 ;  /* 0x000000500414723c */ /* 0x050ff00000041810 */
        /* <DEDUP_REMOVED lines=8> */
[----:B---3-5:R-:W-:Y:S01]  /*3dd0*/  IADD3 R0, R207, -0x2, RZ ;  /* 0xfffffffecf007810 */ /* 0x028fe20007ffe0ff */
        /* <DEDUP_REMOVED lines=22> */
.L_x_895:
[----:B---3--:R-:W-:Y:S05]  /*3f40*/  BSYNC B0 ;  /* 0x0000000000007941 */ /* 0x008fea0003800000 */
.L_x_894:
[----:B------:R-:W2:Y:S01]  /*3f50*/  LDL R0, [R1+0x4] ;  /* 0x0000040001007983 */ /* 0x000ea20000100800 */
[----:B-1----:R-:W-:-:S03]  /*3f60*/  IMAD.IADD R3, R61, 0x1, -R233 ;  /* 0x000000013d037824 */ /* 0x002fc600078e0ae9 */
[----:B------:R-:W0:Y:S01]  /*3f70*/  LDGDEPBAR ;  /* 0x00000000000079af */ /* 0x000e220000000000 */
[----:B--2---:R-:W-:-:S04]  /*3f80*/  IMAD.IADD R0, R0, 0x1, R237 ;  /* 0x0000000100007824 */ /* 0x004fc800078e02ed */
[----:B------:R-:W-:-:S05]  /*3f90*/  @P2 IMAD.HI.U32 R2, R0, c[0x0][0x2c8], RZ ;  /* 0x0000b20000022a27 */ /* 0x000fca00078e00ff */
[----:B------:R-:W-:-:S05]  /*3fa0*/  @P2 SHF.R.U32.HI R0, RZ, c[0x0][0x2cc], R2 ;  /* 0x0000b300ff002a19 */ /* 0x000fca0000011602 */
[----:B------:R-:W1:Y:S04]  /*3fb0*/  SHFL.IDX PT, R2, R0, RZ, 0x1c1f ;  /* 0x001c1fff00027589 */ /* 0x000e6800000e0000 */
[----:B------:R2:W3:Y:S02]  /*3fc0*/  SHFL.IDX PT, R4, R0, 0x1, 0x1c1f ;  /* 0x003c1f0000047f89 */ /* 0x0004e400000e0000 */
[----:B--2---:R-:W-:-:S04]  /*3fd0*/  IMAD.MOV.U32 R0, RZ, RZ, -0x40 ;  /* 0xffffffc0ff007424 */ /* 0x004fc800078e00ff */
[----:B------:R-:W-:-:S05]  /*3fe0*/  IMAD R0, R60, R0, 0x1 ;  /* 0x000000013c007424 */ /* 0x000fca00078e0200 */
[----:B------:R-:W-:-:S05]  /*3ff0*/  IADD3 R0, -R233, R0, R234 ;  /* 0x00000000e9007210 */ /* 0x000fca0007ffe1ea */
[----:B------:R-:W-:-:S04]  /*4000*/  IMAD.IADD R0, R0, 0x1, -R235 ;  /* 0x0000000100007824 */ /* 0x000fc800078e0aeb */
[C---:B-1----:R-:W-:Y:S02]  /*4010*/  IMAD.IADD R2, R0.reuse, 0x1, R2 ;  /* 0x0000000100027824 */ /* 0x042fe400078e0202 */
[----:B---3--:R-:W-:-:S03]  /*4020*/  IMAD.IADD R0, R0, 0x1, R4 ;  /* 0x0000000100007824 */ /* 0x008fc600078e0204 */
[C---:B------:R-:W-:Y:S02]  /*4030*/  IMNMX R2, R3.reuse, R2, PT ;  /* 0x0000000203027217 */ /* 0x040fe40003800200 */
[----:B------:R-:W-:Y:S02]  /*4040*/  IMNMX R0, R3, R0, PT ;  /* 0x0000000003007217 */ /* 0x000fe40003800200 */
[C---:B------:R-:W-:Y:S02]  /*4050*/  ISETP.GT.AND P6, PT, R2.reuse, RZ, PT ;  /* 0x000000ff0200720c */ /* 0x040fe40003fc4270 */
[C---:B------:R-:W-:Y:S02]  /*4060*/  ISETP.GT.AND P1, PT, R2.reuse, 0x1, PT ;  /* 0x000000010200780c */ /* 0x040fe40003f24270 */
[----:B------:R-:W-:Y:S02]  /*4070*/  ISETP.GT.AND P0, PT, R2, 0x8, PT ;  /* 0x000000080200780c */ /* 0x000fe40003f04270 */
[----:B------:R-:W-:-:S02]  /*4080*/  FSEL R6, R36, -INF , P6 ;  /* 0xff80000024067808 */ /* 0x000fc40003000000 */
[----:B------:R-:W-:Y:S02]  /*4090*/  FSEL R7, R37, -INF , P1 ;  /* 0xff80000025077808 */ /* 0x000fe40000800000 */
[----:B------:R-:W-:Y:S02]  /*40a0*/  ISETP.GT.AND P6, PT, R2, 0x9, PT ;  /* 0x000000090200780c */ /* 0x000fe40003fc4270 */
[----:B------:R-:W-:Y:S02]  /*40b0*/  FSEL R8, R32, -INF , P0 ;  /* 0xff80000020087808 */ /* 0x000fe40000000000 */
[----:B------:R-:W-:Y:S02]  /*40c0*/  ISETP.GT.AND P0, PT, R0, 0x1, PT ;  /* 0x000000010000780c */ /* 0x000fe40003f04270 */
[----:B------:R-:W-:Y:S02]  /*40d0*/  FMNMX.FTZ R3, R6, R7, !PT ;  /* 0x0000000706037209 */ /* 0x000fe40007810000 */
[----:B------:R-:W-:-:S02]  /*40e0*/  ISETP.GT.AND P1, PT, R0, RZ, PT ;  /* 0x000000ff0000720c */ /* 0x000fc40003f24270 */
[----:B------:R-:W-:Y:S02]  /*40f0*/  FSEL R9, R33, -INF , P6 ;  /* 0xff80000021097808 */ /* 0x000fe40003000000 */
[----:B------:R-:W-:Y:S02]  /*4100*/  ISETP.GT.AND P6, PT, R2, 0x10, PT ;  /* 0x000000100200780c */ /* 0x000fe40003fc4270 */
[----:B------:R-:W-:Y:S02]  /*4110*/  FSEL R11, R39, -INF , P0 ;  /* 0xff800000270b7808 */ /* 0x000fe40000000000 */
[----:B------:R-:W-:Y:S02]  /*4120*/  ISETP.GT.AND P0, PT, R0, 0x8, PT ;  /* 0x000000080000780c */ /* 0x000fe40003f04270 */
[----:B------:R-:W-:Y:S02]  /*4130*/  FMNMX.FTZ R3, R8, R3, !PT ;  /* 0x0000000308037209 */ /* 0x000fe40007810000 */
[----:B------:R-:W-:-:S02]  /*4140*/  FSEL R10, R38, -INF , P1 ;  /* 0xff800000260a7808 */ /* 0x000fc40000800000 */
[----:B------:R-:W-:Y:S02]  /*4150*/  FSEL R38, R28, -INF , P6 ;  /* 0xff8000001c267808 */ /* 0x000fe40003000000 */
[----:B------:R-:W-:Y:S02]  /*4160*/  ISETP.GT.AND P6, PT, R0, 0x9, PT ;  /* 0x000000090000780c */ /* 0x000fe40003fc4270 */
[----:B------:R-:W-:Y:S02]  /*4170*/  ISETP.GT.AND P1, PT, R2, 0x11, PT ;  /* 0x000000110200780c */ /* 0x000fe40003f24270 */
[----:B------:R-:W-:Y:S02]  /*4180*/  FSEL R12, R34, -INF , P0 ;  /* 0xff800000220c7808 */ /* 0x000fe40000000000 */
[----:B------:R-:W-:Y:S02]  /*4190*/  FMNMX.FTZ R3, R9, R3, !PT ;  /* 0x0000000309037209 */ /* 0x000fe40007810000 */
[----:B------:R-:W-:-:S02]  /*41a0*/  ISETP.GT.AND P0, PT, R0, 0x11, PT ;  /* 0x000000110000780c */ /* 0x000fc40003f04270 */
[----:B------:R-:W-:Y:S02]  /*41b0*/  FSEL R13, R35, -INF , P6 ;  /* 0xff800000230d7808 */ /* 0x000fe40003000000 */
[----:B------:R-:W-:Y:S01]  /*41c0*/  FSEL R37, R29, -INF , P1 ;  /* 0xff8000001d257808 */ /* 0x000fe20000800000 */
[----:B------:R-:W-:Y:S01]  /*41d0*/  LDSM.16.MT88.4 R32, [R181+0x2000] ;  /* 0x00200000b520783b */ /* 0x000fe20000004200 */
[----:B------:R-:W-:Y:S02]  /*41e0*/  ISETP.GT.AND P6, PT, R2, 0x18, PT ;  /* 0x000000180200780c */ /* 0x000fe40003fc4270 */
[----:B------:R-:W-:Y:S02]  /*41f0*/  FMNMX.FTZ R3, R38, R3, !PT ;  /* 0x0000000326037209 */ /* 0x000fe40007810000 */
[----:B------:R-:W-:Y:S02]  /*4200*/  FSEL R43, R31, -INF , P0 ;  /* 0xff8000001f2b7808 */ /* 0x000fe40000000000 */
[----:B------:R-:W-:-:S02]  /*4210*/  ISETP.GT.AND P1, PT, R0, 0x10, PT ;  /* 0x000000100000780c */ /* 0x000fc40003f24270 */
[----:B------:R-:W-:Y:S02]  /*4220*/  ISETP.GT.AND P0, PT, R2, 0x19, PT ;  /* 0x000000190200780c */ /* 0x000fe40003f04270 */
[----:B------:R-:W-:Y:S02]  /*4230*/  FSEL R36, R44, -INF , P6 ;  /* 0xff8000002c247808 */ /* 0x000fe40003000000 */
[----:B------:R-:W-:Y:S02]  /*4240*/  FMNMX.FTZ R3, R37, R3, !PT ;  /* 0x0000000325037209 */ /* 0x000fe40007810000 */
[----:B------:R-:W-:Y:S02]  /*4250*/  FSEL R41, R30, -INF , P1 ;  /* 0xff8000001e297808 */ /* 0x000fe40000800000 */
[----:B------:R-:W-:Y:S01]  /*4260*/  FSEL R39, R45, -INF , P0 ;  /* 0xff8000002d277808 */ /* 0x000fe20000000000 */
[----:B------:R-:W-:Y:S01]  /*4270*/  LDSM.16.MT88.4 R28, [R177] ;  /* 0x00000000b11c783b */ /* 0x000fe20000004200 */
[----:B------:R-:W-:-:S02]  /*4280*/  ISETP.GT.AND P1, PT, R0, 0x18, PT ;  /* 0x000000180000780c */ /* 0x000fc40003f24270 */
[----:B------:R-:W-:Y:S02]  /*4290*/  ISETP.GT.AND P0, PT, R0, 0x19, PT ;  /* 0x000000190000780c */ /* 0x000fe40003f04270 */
[----:B------:R-:W-:Y:S02]  /*42a0*/  ISETP.GT.AND P6, PT, R2, 0x20, PT ;  /* 0x000000200200780c */ /* 0x000fe40003fc4270 */
[----:B------:R-:W-:Y:S02]  /*42b0*/  FMNMX.FTZ R4, R10, R11, !PT ;  /* 0x0000000b0a047209 */ /* 0x000fe40007810000 */
[----:B------:R-:W-:Y:S02]  /*42c0*/  FMNMX.FTZ R3, R36, R3, !PT ;  /* 0x0000000324037209 */ /* 0x000fe40007810000 */
[----:B------:R-:W-:Y:S02]  /*42d0*/  FSEL R40, R46, -INF , P1 ;  /* 0xff8000002e287808 */ /* 0x000fe40000800000 */
[----:B------:R-:W-:-:S02]  /*42e0*/  FSEL R42, R47, -INF , P0 ;  /* 0xff8000002f2a7808 */ /* 0x000fc40000000000 */
[----:B------:R-:W-:Y:S02]  /*42f0*/  ISETP.GT.AND P0, PT, R2, 0x21, PT ;  /* 0x000000210200780c */ /* 0x000fe40003f04270 */
[----:B------:R-:W-:Y:S02]  /*4300*/  FSEL R100, R48, -INF , P6 ;  /* 0xff80000030647808 */ /* 0x000fe40003000000 */
[----:B------:R-:W-:Y:S02]  /*4310*/  ISETP.GT.AND P1, PT, R2, 0x28, PT ;  /* 0x000000280200780c */ /* 0x000fe40003f24270 */
[----:B------:R-:W-:Y:S02]  /*4320*/  FMNMX.FTZ R4, R12, R4, !PT ;  /* 0x000000040c047209 */ /* 0x000fe40007810000 */
[----:B------:R-:W-:Y:S02]  /*4330*/  FMNMX.FTZ R3, R39, R3, !PT ;  /* 0x0000000327037209 */ /* 0x000fe40007810000 */
[----:B------:R-:W-:-:S02]  /*4340*/  FSEL R101, R49, -INF , P0 ;  /* 0xff80000031657808 */ /* 0x000fc40000000000 */
[----:B------:R-:W-:Y:S02]  /*4350*/  FSEL R102, R24, -INF , P1 ;  /* 0xff80000018667808 */ /* 0x000fe40000800000 */
[----:B------:R-:W-:Y:S02]  /*4360*/  FMNMX.FTZ R4, R13, R4, !PT ;  /* 0x000000040d047209 */ /* 0x000fe40007810000 */
[----:B------:R-:W-:Y:S02]  /*4370*/  FMNMX.FTZ R3, R100, R3, !PT ;  /* 0x0000000364037209 */ /* 0x000fe40007810000 */
[C---:B------:R-:W-:Y:S02]  /*4380*/  ISETP.GT.AND P1, PT, R2.reuse, 0x30, PT ;  /* 0x000000300200780c */ /* 0x040fe40003f24270 */
[----:B------:R-:W-:Y:S02]  /*4390*/  ISETP.GT.AND P0, PT, R2, 0x29, PT ;  /* 0x000000290200780c */ /* 0x000fe40003f04270 */
[----:B------:R-:W-:-:S02]  /*43a0*/  FMNMX.FTZ R4, R41, R4, !PT ;  /* 0x0000000429047209 */ /* 0x000fc40007810000 */
[----:B------:R-:W-:Y:S02]  /*43b0*/  FMNMX.FTZ R3, R101, R3, !PT ;  /* 0x0000000365037209 */ /* 0x000fe40007810000 */
[----:B------:R-:W-:Y:S02]  /*43c0*/  FSEL R126, R20, -INF , P1 ;  /* 0xff800000147e7808 */ /* 0x000fe40000800000 */
[----:B------:R-:W-:Y:S02]  /*43d0*/  ISETP.GT.AND P1, PT, R0, 0x20, PT ;  /* 0x000000200000780c */ /* 0x000fe40003f24270 */
[----:B------:R-:W-:Y:S02]  /*43e0*/  FSEL R115, R25, -INF , P0 ;  /* 0xff80000019737808 */ /* 0x000fe40000000000 */
[----:B------:R-:W-:Y:S02]  /*43f0*/  FMNMX.FTZ R4, R43, R4, !PT ;  /* 0x000000042b047209 */ /* 0x000fe40007810000 */
[----:B------:R-:W-:-:S02]  /*4400*/  FMNMX.FTZ R3, R102, R3, !PT ;  /* 0x0000000366037209 */ /* 0x000fc40007810000 */
[----:B------:R-:W-:Y:S02]  /*4410*/  ISETP.GT.AND P0, PT, R2, 0x31, PT ;  /* 0x000000310200780c */ /* 0x000fe40003f04270 */
[----:B------:R-:W-:Y:S02]  /*4420*/  FSEL R103, R50, -INF , P1 ;  /* 0xff80000032677808 */ /* 0x000fe40000800000 */
[C---:B------:R-:W-:Y:S02]  /*4430*/  ISETP.GT.AND P6, PT, R2.reuse, 0x38, PT ;  /* 0x000000380200780c */ /* 0x040fe40003fc4270 */
[----:B------:R-:W-:Y:S02]  /*4440*/  ISETP.GT.AND P1, PT, R2, 0x39, PT ;  /* 0x000000390200780c */ /* 0x000fe40003f24270 */
[----:B------:R-:W-:Y:S02]  /*4450*/  FMNMX.FTZ R2, R40, R4, !PT ;  /* 0x0000000428027209 */ /* 0x000fe40007810000 */
[----:B------:R-:W-:-:S02]  /*4460*/  FMNMX.FTZ R3, R115, R3, !PT ;  /* 0x0000000373037209 */ /* 0x000fc40007810000 */
[----:B------:R-:W-:Y:S02]  /*4470*/  FSEL R221, R21, -INF , P0 ;  /* 0xff80000015dd7808 */ /* 0x000fe40000000000 */
[----:B------:R-:W-:Y:S02]  /*4480*/  ISETP.GT.AND P0, PT, R0, 0x21, PT ;  /* 0x000000210000780c */ /* 0x000fe40003f04270 */
[----:B------:R-:W-:Y:S02]  /*4490*/  FMNMX.FTZ R2, R42, R2, !PT ;  /* 0x000000022a027209 */ /* 0x000fe40007810000 */
[----:B------:R-:W-:Y:S02]  /*44a0*/  FMNMX.FTZ R3, R126, R3, !PT ;  /* 0x000000037e037209 */ /* 0x000fe40007810000 */
[----:B------:R-:W-:Y:S02]  /*44b0*/  FSEL R114, R51, -INF , P0 ;  /* 0xff80000033727808 */ /* 0x000fe40000000000 */
[----:B------:R-:W-:-:S02]  /*44c0*/  FSEL R219, R16, -INF , P6 ;  /* 0xff80000010db7808 */ /* 0x000fc40003000000 */
[C---:B------:R-:W-:Y:S02]  /*44d0*/  ISETP.GT.AND P0, PT, R0.reuse, 0x28, PT ;  /* 0x000000280000780c */ /* 0x040fe40003f04270 */
[----:B------:R-:W-:Y:S02]  /*44e0*/  FMNMX.FTZ R2, R103, R2, !PT ;  /* 0x0000000267027209 */ /* 0x000fe40007810000 */
[----:B------:R-:W-:Y:S02]  /*44f0*/  FMNMX.FTZ R3, R221, R3, !PT ;  /* 0x00000003dd037209 */ /* 0x000fe40007810000 */
[----:B------:R-:W-:Y:S02]  /*4500*/  FSEL R230, R17, -INF , P1 ;  /* 0xff80000011e67808 */ /* 0x000fe40000800000 */
[----:B------:R-:W-:Y:S02]  /*4510*/  ISETP.GT.AND P1, PT, R0, 0x29, PT ;  /* 0x000000290000780c */ /* 0x000fe40003f24270 */
[----:B------:R-:W-:-:S02]  /*4520*/  FSEL R113, R26, -INF , P0 ;  /* 0xff8000001a717808 */ /* 0x000fc40000000000 */
[----:B------:R-:W-:Y:S02]  /*4530*/  FMNMX.FTZ R2, R114, R2, !PT ;  /* 0x0000000272027209 */ /* 0x000fe40007810000 */
[----:B------:R-:W-:Y:S02]  /*4540*/  FMNMX.FTZ R3, R219, R3, !PT ;  /* 0x00000003db037209 */ /* 0x000fe40007810000 */
[----:B------:R-:W-:Y:S02]  /*4550*/  FSEL R112, R27, -INF , P1 ;  /* 0xff8000001b707808 */ /* 0x000fe40000800000 */
[----:B------:R-:W-:Y:S01]  /*4560*/  ISETP.GT.AND P1, PT, R0, 0x30, PT ;  /* 0x000000300000780c */ /* 0x000fe20003f24270 */
[----:B------:R-:W-:Y:S01]  /*4570*/  LDSM.16.MT88.4 R24, [R178] ;  /* 0x00000000b218783b */ /* 0x000fe20000004200 */
[----:B------:R-:W-:Y:S02]  /*4580*/  FMNMX.FTZ R2, R113, R2, !PT ;  /* 0x0000000271027209 */ /* 0x000fe40007810000 */
[----:B------:R-:W-:-:S02]  /*4590*/  FMNMX.FTZ R3, R230, R3, !PT ;  /* 0x00000003e6037209 */ /* 0x000fc40007810000 */
[----:B------:R-:W-:Y:S02]  /*45a0*/  ISETP.GT.AND P0, PT, R0, 0x31, PT ;  /* 0x000000310000780c */ /* 0x000fe40003f04270 */
[----:B------:R-:W-:Y:S01]  /*45b0*/  FSEL R231, R22, -INF , P1 ;  /* 0xff80000016e77808 */ /* 0x000fe20000800000 */
[----:B------:R-:W1:Y:S01]  /*45c0*/  SHFL.BFLY PT, R5, R3, 0x2, 0x1f ;  /* 0x0c401f0003057f89 */ /* 0x000e6200000e0000 */
[----:B------:R-:W-:Y:S02]  /*45d0*/  FMNMX.FTZ R2, R112, R2, !PT ;  /* 0x0000000270027209 */ /* 0x000fe40007810000 */
[----:B------:R-:W-:Y:S02]  /*45e0*/  FSEL R245, R23, -INF , P0 ;  /* 0xff80000017f57808 */ /* 0x000fe40000000000 */
[----:B------:R-:W-:Y:S01]  /*45f0*/  ISETP.GT.AND P1, PT, R0, 0x38, PT ;  /* 0x000000380000780c */ /* 0x000fe20003f24270 */
[----:B------:R-:W-:Y:S01]  /*4600*/  LDSM.16.MT88.4 R20, [R181] ;  /* 0x00000000b514783b */ /* 0x000fe20000004200 */
[----:B------:R-:W-:-:S02]  /*4610*/  FMNMX.FTZ R2, R231, R2, !PT ;  /* 0x00000002e7027209 */ /* 0x000fc40007810000 */
[----:B------:R-:W-:Y:S02]  /*4620*/  ISETP.GT.AND P0, PT, R0, 0x39, PT ;  /* 0x000000390000780c */ /* 0x000fe40003f04270 */
[----:B------:R-:W-:Y:S02]  /*4630*/  FSEL R244, R18, -INF , P1 ;  /* 0xff80000012f47808 */ /* 0x000fe40000800000 */
[----:B------:R-:W-:Y:S02]  /*4640*/  FMNMX.FTZ R2, R245, R2, !PT ;  /* 0x00000002f5027209 */ /* 0x000fe40007810000 */
[----:B------:R-:W-:Y:S02]  /*4650*/  FSEL R246, R19, -INF , P0 ;  /* 0xff80000013f67808 */ /* 0x000fe40000000000 */
[----:B------:R-:W-:Y:S01]  /*4660*/  FMNMX.FTZ R2, R244, R2, !PT ;  /* 0x00000002f4027209 */ /* 0x000fe20007810000 */
[----:B------:R-:W-:Y:S03]  /*4670*/  LDSM.16.MT88.4 R16, [R180] ;  /* 0x00000000b410783b */ /* 0x000fe60000004200 */
[----:B------:R-:W-:-:S02]  /*4680*/  FMNMX.FTZ R2, R246, R2, !PT ;  /* 0x00000002f6027209 */ /* 0x000fc40007810000 */
[----:B-1----:R-:W-:-:S03]  /*4690*/  FMNMX.FTZ R0, R3, R5, !PT ;  /* 0x0000000503007209 */ /* 0x002fc60007810000 */
[----:B------:R-:W1:Y:S04]  /*46a0*/  SHFL.BFLY PT, R4, R2, 0x2, 0x1f ;  /* 0x0c401f0002047f89 */ /* 0x000e6800000e0000 */
[----:B------:R-:W2:Y:S01]  /*46b0*/  SHFL.BFLY PT, R5, R0, 0x1, 0x1f ;  /* 0x0c201f0000057f89 */ /* 0x000ea200000e0000 */
[----:B-1----:R-:W-:Y:S02]  /*46c0*/  FMNMX.FTZ R3, R2, R4, !PT ;  /* 0x0000000402037209 */ /* 0x002fe40007810000 */
[----:B--2---:R-:W-:-:S03]  /*46d0*/  FMNMX.FTZ R125, R0, R5, !PT ;  /* 0x00000005007d7209 */ /* 0x004fc60007810000 */
[----:B------:R-:W1:Y:S01]  /*46e0*/  SHFL.BFLY PT, R4, R3, 0x1, 0x1f ;  /* 0x0c201f0003047f89 */ /* 0x000e6200000e0000 */
[C---:B------:R-:W-:Y:S01]  /*46f0*/  FSETP.NEU.FTZ.AND P0, PT, R125.reuse, -INF , PT ;  /* 0xff8000007d00780b */ /* 0x040fe20003f1d000 */
[----:B------:R-:W-:-:S05]  /*4700*/  FMUL.FTZ R2, R125, c[0x0][0x2d0] ;  /* 0x0000b4007d027a20 */ /* 0x000fca0000410000 */
[----:B------:R-:W-:-:S05]  /*4710*/  FSEL R2, R2, RZ, P0 ;  /* 0x000000ff02027208 */ /* 0x000fca0000000000 */
[----:B------:R-:W-:-:S04]  /*4720*/  FFMA.FTZ R0, R6, c[0x0][0x2d0], -R2 ;  /* 0x0000b40006007a23 */ /* 0x000fc80000010802 */
[----:B------:R2:W-:Y:S01]  /*4730*/  MUFU.EX2 R214, R0 ;  /* 0x0000000000d67308 */ /* 0x0005e20000000800 */
[----:B-1----:R-:W-:Y:S01]  /*4740*/  FMNMX.FTZ R124, R3, R4, !PT ;  /* 0x00000004037c7209 */ /* 0x002fe20007810000 */
[----:B------:R-:W-:-:S03]  /*4750*/  FFMA.FTZ R3, R8, c[0x0][0x2d0], -R2 ;  /* 0x0000b40008037a23 */ /* 0x000fc60000010802 */
[----:B------:R-:W-:-:S03]  /*4760*/  FSETP.NEU.FTZ.AND P0, PT, R124, -INF , PT ;  /* 0xff8000007c00780b */ /* 0x000fc60003f1d000 */
[----:B------:R1:W-:Y:S01]  /*4770*/  MUFU.EX2 R211, R3 ;  /* 0x0000000300d37308 */ /* 0x0003e20000000800 */
[----:B--2---:R-:W-:-:S07]  /*4780*/  FFMA.FTZ R0, R7, c[0x0][0x2d0], -R2 ;  /* 0x0000b40007007a23 */ /* 0x004fce0000010802 */
[----:B------:R2:W3:Y:S01]  /*4790*/  MUFU.EX2 R204, R0 ;  /* 0x0000000000cc7308 */ /* 0x0004e20000000800 */
[----:B-1----:R-:W-:-:S07]  /*47a0*/  FFMA.FTZ R3, R9, c[0x0][0x2d0], -R2 ;  /* 0x0000b40009037a23 */ /* 0x002fce0000010802 */
[----:B------:R1:W4:Y:S01]  /*47b0*/  MUFU.EX2 R209, R3 ;  /* 0x0000000300d17308 */ /* 0x0003220000000800 */
[----:B--2---:R-:W-:Y:S01]  /*47c0*/  FMUL.FTZ R0, R124, c[0x0][0x2d0] ;  /* 0x0000b4007c007a20 */ /* 0x004fe20000410000 */
[----:B---3--:R-:W-:-:S04]  /*47d0*/  F2FP.BF16.PACK_AB R4, R204, R214 ;  /* 0x000000d6cc04723e */ /* 0x008fc800000010ff */
[----:B------:R-:W-:-:S05]  /*47e0*/  FSEL R0, R0, RZ, P0 ;  /* 0x000000ff00007208 */ /* 0x000fca0000000000 */
[----:B-1----:R-:W-:Y:S01]  /*47f0*/  FFMA.FTZ R3, R10, c[0x0][0x2d0], -R0 ;  /* 0x0000b4000a037a23 */ /* 0x002fe20000010800 */
[----:B----4-:R-:W-:-:S03]  /*4800*/  F2FP.BF16.PACK_AB R6, R209, R211 ;  /* 0x000000d3d106723e */ /* 0x010fc600000010ff */
[----:B------:R1:W-:Y:S02]  /*4810*/  MUFU.EX2 R212, R3 ;  /* 0x0000000300d47308 */ /* 0x0003e40000000800 */
[--C-:B-1----:R-:W-:Y:S02]  /*4820*/  FFMA.FTZ R3, R11, c[0x0][0x2d0], -R0.reuse ;  /* 0x0000b4000b037a23 */ /* 0x102fe40000010800 */
[----:B------:R-:W-:Y:S04]  /*4830*/  LDSM.16.MT88.4 R8, [R178+0x2000] ;  /* 0x00200000b208783b */ /* 0x000fe80000004200 */
        /* <DEDUP_REMOVED lines=14> */
[C---:B-1----:R-:W-:Y:S01]  /*4920*/  HMMA.16816.F32.BF16 R68, R4.reuse, R12, RZ ;  /* 0x0000000c0444723c */ /* 0x042fe200000418ff */
[----:B------:R1:W2:Y:S07]  /*4930*/  MUFU.EX2 R205, R3 ;  /* 0x0000000300cd7308 */ /* 0x0002ae0000000800 */
[C---:B------:R-:W-:Y:S01]  /*4940*/  HMMA.16816.F32.BF16 R64, R4.reuse, R14, RZ ;  /* 0x0000000e0440723c */ /* 0x040fe200000418ff */
[----:B------:R-:W4:Y:S07]  /*4950*/  LDSM.16.MT88.4 R12, [R181+0x4000] ;  /* 0x00400000b50c783b */ /* 0x000f2e0000004200 */
[----:B------:R-:W-:Y:S01]  /*4960*/  HMMA.16816.F32.BF16 R72, R4, R16, RZ ;  /* 0x000000100448723c */ /* 0x000fe200000418ff */
[----:B-1----:R-:W-:-:S04]  /*4970*/  FFMA.FTZ R3, R36, c[0x0][0x2d0], -R2 ;  /* 0x0000b40024037a23 */ /* 0x002fc80000010802 */
[----:B------:R1:W-:Y:S03]  /*4980*/  MUFU.EX2 R252, R3 ;  /* 0x0000000300fc7308 */ /* 0x0003e60000000800 */
[C---:B------:R-:W-:Y:S01]  /*4990*/  HMMA.16816.F32.BF16 R84, R4.reuse, R18, RZ ;  /* 0x000000120454723c */ /* 0x040fe200000418ff */
[----:B------:R-:W2:Y:S07]  /*49a0*/  LDSM.16.MT88.4 R16, [R178+0x4000] ;  /* 0x00400000b210783b */ /* 0x000eae0000004200 */
[----:B------:R-:W-:Y:S01]  /*49b0*/  HMMA.16816.F32.BF16 R104, R4, R20, RZ ;  /* 0x000000140468723c */ /* 0x000fe200000418ff */
[----:B-1----:R-:W-:-:S07]  /*49c0*/  FFMA.FTZ R3, R39, c[0x0][0x2d0], -R2 ;  /* 0x0000b40027037a23 */ /* 0x002fce0000010802 */
[C---:B------:R-:W-:Y:S01]  /*49d0*/  HMMA.16816.F32.BF16 R88, R4.reuse, R22, RZ ;  /* 0x000000160458723c */ /* 0x040fe200000418ff */
[----:B------:R-:W1:Y:S01]  /*49e0*/  LDSM.16.MT88.4 R20, [R177+0x4000] ;  /* 0x00400000b114783b */ /* 0x000e620000004200 */
[----:B------:R3:W-:Y:S06]  /*49f0*/  MUFU.EX2 R127, R3 ;  /* 0x00000003007f7308 */ /* 0x0007ec0000000800 */
[C---:B------:R-:W-:Y:S08]  /*4a00*/  HMMA.16816.F32.BF16 R60, R4.reuse, R8, RZ ;  /* 0x00000008043c723c */ /* 0x040ff000000418ff */
[----:B------:R-:W-:Y:S01]  /*4a10*/  HMMA.16816.F32.BF16 R52, R4, R10, RZ ;  /* 0x0000000a0434723c */ /* 0x000fe200000418ff */
[----:B------:R-:W1:Y:S01]  /*4a20*/  LDSM.16.MT88.4 R8, [R180+0x4000] ;  /* 0x00400000b408783b */ /* 0x000e620000004200 */
[----:B---3--:R-:W-:-:S04]  /*4a30*/  FFMA.FTZ R3, R41, c[0x0][0x2d0], -R0 ;  /* 0x0000b40029037a23 */ /* 0x008fc80000010800 */
[----:B------:R3:W-:Y:S02]  /*4a40*/  MUFU.EX2 R248, R3 ;  /* 0x0000000300f87308 */ /* 0x0007e40000000800 */
[C---:B------:R-:W-:Y:S08]  /*4a50*/  HMMA.16816.F32.BF16 R44, R4.reuse, R28, RZ ;  /* 0x0000001c042c723c */ /* 0x040ff000000418ff */
[----:B------:R-:W-:Y:S01]  /*4a60*/  HMMA.16816.F32.BF16 R36, R4, R30, RZ ;  /* 0x0000001e0424723c */ /* 0x000fe200000418ff */
[----:B------:R-:W1:Y:S01]  /*4a70*/  LDSM.16.MT88.4 R28, [R178+0x800] ;  /* 0x00080000b21c783b */ /* 0x000e620000004200 */
        /* <DEDUP_REMOVED lines=15> */
[C---:B--2---:R-:W-:Y:S08]  /*4b70*/  HMMA.16816.F32.BF16 R120, R4.reuse, R16, RZ ;  /* 0x000000100478723c */ /* 0x044ff000000418ff */
[----:B------:R-:W-:Y:S01]  /*4b80*/  HMMA.16816.F32.BF16 R128, R4, R18, RZ ;  /* 0x000000120480723c */ /* 0x000fe200000418ff */
[----:B------:R-:W2:Y:S01]  /*4b90*/  LDSM.16.MT88.4 R16, [R177+0x2800] ;  /* 0x00280000b110783b */ /* 0x000ea20000004200 */
[----:B-1----:R-:W-:-:S04]  /*4ba0*/  FFMA.FTZ R3, R100, c[0x0][0x2d0], -R2 ;  /* 0x0000b40064037a23 */ /* 0x002fc80000010802 */
[----:B------:R1:W-:Y:S02]  /*4bb0*/  MUFU.EX2 R238, R3 ;  /* 0x0000000300ee7308 */ /* 0x0003e40000000800 */
[C---:B------:R-:W-:Y:S08]  /*4bc0*/  HMMA.16816.F32.BF16 R108, R4.reuse, R20, RZ ;  /* 0x00000014046c723c */ /* 0x040ff000000418ff */
[----:B------:R-:W-:Y:S01]  /*4bd0*/  HMMA.16816.F32.BF16 R116, R4, R22, RZ ;  /* 0x000000160474723c */ /* 0x000fe200000418ff */
[----:B------:R-:W2:Y:S01]  /*4be0*/  LDSM.16.MT88.4 R20, [R180+0x800] ;  /* 0x00080000b414783b */ /* 0x000ea20000004200 */
[----:B-1----:R-:W-:-:S06]  /*4bf0*/  FFMA.FTZ R3, R101, c[0x0][0x2d0], -R2 ;  /* 0x0000b40065037a23 */ /* 0x002fcc0000010802 */
[C---:B------:R-:W-:Y:S01]  /*4c00*/  HMMA.16816.F32.BF16 R144, R4.reuse, R8, RZ ;  /* 0x000000080490723c */ /* 0x040fe200000418ff */
[----:B------:R1:W1:Y:S07]  /*4c10*/  MUFU.EX2 R232, R3 ;  /* 0x0000000300e87308 */ /* 0x00026e0000000800 */
[----:B------:R-:W-:Y:S01]  /*4c20*/  HMMA.16816.F32.BF16 R136, R4, R10, RZ ;  /* 0x0000000a0488723c */ /* 0x000fe200000418ff */
[----:B------:R-:W2:Y:S06]  /*4c30*/  LDSM.16.MT88.4 R8, [R181+0x2800] ;  /* 0x00280000b508783b */ /* 0x000eac0000004200 */
[----:B------:R-:W-:-:S02]  /*4c40*/  F2FP.BF16.PACK_AB R4, R205, R206 ;  /* 0x000000cecd04723e */ /* 0x000fc400000010ff */
[----:B------:R-:W-:Y:S01]  /*4c50*/  F2FP.BF16.PACK_AB R5, R250, R248 ;  /* 0x000000f8fa05723e */ /* 0x000fe200000010ff */
[--C-:B-1----:R-:W-:Y:S01]  /*4c60*/  FFMA.FTZ R3, R102, c[0x0][0x2d0], -R2.reuse ;  /* 0x0000b40066037a23 */ /* 0x102fe20000010802 */
[----:B------:R-:W-:Y:S02]  /*4c70*/  F2FP.BF16.PACK_AB R6, R127, R252 ;  /* 0x000000fc7f06723e */ /* 0x000fe400000010ff */
[----:B------:R-:W-:Y:S01]  /*4c80*/  F2FP.BF16.PACK_AB R7, R251, R249 ;  /* 0x000000f9fb07723e */ /* 0x000fe200000010ff */
[----:B------:R1:W-:Y:S06]  /*4c90*/  MUFU.EX2 R222, R3 ;  /* 0x0000000300de7308 */ /* 0x0003ec0000000800 */
[C---:B------:R-:W-:Y:S08]  /*4ca0*/  HMMA.16816.F32.BF16 R172, R4.reuse, R28, R76 ;  /* 0x0000001c04ac723c */ /* 0x040ff0000004184c */
[----:B------:R-:W-:Y:S01]  /*4cb0*/  HMMA.16816.F32.BF16 R200, R4, R30, R92 ;  /* 0x0000001e04c8723c */ /* 0x000fe2000004185c */
[----:B------:R-:W2:Y:S01]  /*4cc0*/  LDSM.16.MT88.4 R28, [R180+0x2800] ;  /* 0x00280000b41c783b */ /* 0x000ea20000004200 */
[----:B-1----:R-:W-:-:S02]  /*4cd0*/  FFMA.FTZ R3, R115, c[0x0][0x2d0], -R2 ;  /* 0x0000b40073037a23 */ /* 0x002fc40000010802 */
[----:B------:R-:W-:Y:S02]  /*4ce0*/  IMAD.MOV.U32 R115, RZ, RZ, R204 ;  /* 0x000000ffff737224 */ /* 0x000fe400078e00cc */
[----:B------:R1:W-:Y:S02]  /*4cf0*/  MUFU.EX2 R220, R3 ;  /* 0x0000000300dc7308 */ /* 0x0003e40000000800 */
[C---:B------:R-:W-:Y:S08]  /*4d00*/  HMMA.16816.F32.BF16 R168, R4.reuse, R24, R104 ;  /* 0x0000001804a8723c */ /* 0x040ff00000041868 */
[----:B------:R-:W-:Y:S01]  /*4d10*/  HMMA.16816.F32.BF16 R160, R4, R26, R88 ;  /* 0x0000001a04a0723c */ /* 0x000fe20000041858 */
[----:B------:R-:W2:Y:S01]  /*4d20*/  LDSM.16.MT88.4 R24, [R177+0x4800] ;  /* 0x00480000b118783b */ /* 0x000ea20000004200 */
[----:B-1----:R-:W-:-:S06]  /*4d30*/  FFMA.FTZ R3, R103, c[0x0][0x2d0], -R0 ;  /* 0x0000b40067037a23 */ /* 0x002fcc0000010800 */
[C---:B----4-:R-:W-:Y:S01]  /*4d40*/  HMMA.16816.F32.BF16 R92, R4.reuse, R12, R60 ;  /* 0x0000000c045c723c */ /* 0x050fe2000004183c */
[----:B------:R1:W-:Y:S07]  /*4d50*/  MUFU.EX2 R218, R3 ;  /* 0x0000000300da7308 */ /* 0x0003ee0000000800 */
[C---:B------:R-:W-:Y:S01]  /*4d60*/  HMMA.16816.F32.BF16 R88, R4.reuse, R14, R52 ;  /* 0x0000000e0458723c */ /* 0x040fe20000041834 */
[----:B------:R-:W4:Y:S07]  /*4d70*/  LDSM.16.MT88.4 R12, [R181+0x4800] ;  /* 0x00480000b50c783b */ /* 0x000f2e0000004200 */
[----:B---3--:R-:W-:Y:S01]  /*4d80*/  HMMA.16816.F32.BF16 R164, R4, R34, R96 ;  /* 0x0000002204a4723c */ /* 0x008fe20000041860 */
[----:B-1----:R-:W-:-:S02]  /*4d90*/  FFMA.FTZ R3, R114, c[0x0][0x2d0], -R0 ;  /* 0x0000b40072037a23 */ /* 0x002fc40000010800 */
[----:B------:R-:W-:Y:S02]  /*4da0*/  IMAD.MOV.U32 R114, RZ, RZ, R210 ;  /* 0x000000ffff727224 */ /* 0x000fe400078e00d2 */
[----:B------:R1:W3:Y:S03]  /*4db0*/  MUFU.EX2 R217, R3 ;  /* 0x0000000300d97308 */ /* 0x0002e60000000800 */
[C---:B--2---:R-:W-:Y:S08]  /*4dc0*/  HMMA.16816.F32.BF16 R104, R4.reuse, R16, R68 ;  /* 0x000000100468723c */ /* 0x044ff00000041844 */
[----:B------:R-:W-:Y:S01]  /*4dd0*/  HMMA.16816.F32.BF16 R96, R4, R18, R64 ;  /* 0x000000120460723c */ /* 0x000fe20000041840 */
[----:B------:R-:W2:Y:S01]  /*4de0*/  LDSM.16.MT88.4 R16, [R178+0x4800] ;  /* 0x00480000b210783b */ /* 0x000ea20000004200 */
[----:B-1----:R-:W-:-:S06]  /*4df0*/  FFMA.FTZ R3, R113, c[0x0][0x2d0], -R0 ;  /* 0x0000b40071037a23 */ /* 0x002fcc0000010800 */
[----:B------:R-:W-:Y:S01]  /*4e00*/  HMMA.16816.F32.BF16 R152, R4, R32, R80 ;  /* 0x000000200498723c */ /* 0x000fe20000041850 */
[----:B------:R-:W-:Y:S01]  /*4e10*/  LDSM.16.MT88.4 R32, [R178+0x1000] ;  /* 0x00100000b220783b */ /* 0x000fe20000004200 */
[----:B------:R1:W-:Y:S01]  /*4e20*/  MUFU.EX2 R216, R3 ;  /* 0x0000000300d87308 */ /* 0x0003e20000000800 */
[----:B------:R-:W-:-:S05]  /*4e30*/  IMAD.MOV.U32 R113, RZ, RZ, R209 ;  /* 0x000000ffff717224 */ /* 0x000fca00078e00d1 */
[C---:B------:R-:W-:Y:S08]  /*4e40*/  HMMA.16816.F32.BF16 R148, R4.reuse, R22, R84 ;  /* 0x000000160494723c */ /* 0x040ff00000041854 */
[----:B------:R-:W-:Y:S01]  /*4e50*/  HMMA.16816.F32.BF16 R84, R4, R8, R56 ;  /* 0x000000080454723c */ /* 0x000fe20000041838 */
[----:B-1----:R-:W-:Y:S02]  /*4e60*/  FFMA.FTZ R3, R112, c[0x0][0x2d0], -R0 ;  /* 0x0000b40070037a23 */ /* 0x002fe40000010800 */
[----:B------:R-:W-:-:S05]  /*4e70*/  IMAD.MOV.U32 R112, RZ, RZ, R208 ;  /* 0x000000ffff707224 */ /* 0x000fca00078e00d0 */
[C---:B------:R-:W-:Y:S01]  /*4e80*/  HMMA.16816.F32.BF16 R80, R4.reuse, R10, R48 ;  /* 0x0000000a0450723c */ /* 0x040fe20000041830 */
[----:B------:R-:W1:Y:S07]  /*4e90*/  LDSM.16.MT88.4 R8, [R180+0x4800] ;  /* 0x00480000b408783b */ /* 0x000e6e0000004200 */
[C---:B------:R-:W-:Y:S08]  /*4ea0*/  HMMA.16816.F32.BF16 R56, R4.reuse, R28, R44 ;  /* 0x0000001c0438723c */ /* 0x040ff0000004182c */
[C---:B------:R-:W-:Y:S08]  /*4eb0*/  HMMA.16816.F32.BF16 R52, R4.reuse, R24, R108 ;  /* 0x000000180434723c */ /* 0x040ff0000004186c */
[C---:B------:R-:W-:Y:S01]  /*4ec0*/  HMMA.16816.F32.BF16 R44, R4.reuse, R26, R116 ;  /* 0x0000001a042c723c */ /* 0x040fe20000041874 */
[----:B------:R-:W1:Y:S07]  /*4ed0*/  LDSM.16.MT88.4 R24, [R177+0x1000] ;  /* 0x00100000b118783b */ /* 0x000e6e0000004200 */
[C---:B------:R-:W-:Y:S01]  /*4ee0*/  HMMA.16816.F32.BF16 R156, R4.reuse, R20, R72 ;  /* 0x00000014049c723c */ /* 0x040fe20000041848 */
[----:B------:R-:W1:Y:S07]  /*4ef0*/  LDSM.16.MT88.4 R20, [R181+0x1000] ;  /* 0x00100000b514783b */ /* 0x000e6e0000004200 */
[C---:B----4-:R-:W-:Y:S07]  /*4f00*/  HMMA.16816.F32.BF16 R76, R4.reuse, R12, R132 ;  /* 0x0000000c044c723c */ /* 0x050fee0000041884 */
[----:B------:R-:W-:Y:S01]  /*4f10*/  IMAD.MOV.U32 R132, RZ, RZ, R127 ;  /* 0x000000ffff847224 */ /* 0x000fe200078e007f */
[----:B--2---:R-:W-:Y:S01]  /*4f20*/  HMMA.16816.F32.BF16 R68, R4, R16, R120 ;  /* 0x000000100444723c */ /* 0x004fe20000041878 */
[----:B------:R2:W4:Y:S01]  /*4f30*/  MUFU.EX2 R127, R3 ;  /* 0x00000003007f7308 */ /* 0x0005220000000800 */
[----:B-----5:R-:W-:-:S02]  /*4f40*/  IMAD.MOV.U32 R135, RZ, RZ, R207 ;  /* 0x000000ffff877224 */ /* 0x020fc400078e00cf */
[----:B------:R-:W-:Y:S02]  /*4f50*/  IMAD.MOV.U32 R134, RZ, RZ, R206 ;  /* 0x000000ffff867224 */ /* 0x000fe400078e00ce */
[----:B------:R-:W-:Y:S02]  /*4f60*/  IMAD.MOV.U32 R133, RZ, RZ, R205 ;  /* 0x000000ffff857224 */ /* 0x000fe400078e00cd */
[----:B------:R-:W-:Y:S01]  /*4f70*/  HMMA.16816.F32.BF16 R72, R4, R18, R128 ;  /* 0x000000120448723c */ /* 0x000fe20000041880 */
[----:B------:R-:W3:Y:S01]  /*4f80*/  LDSM.16.MT88.4 R16, [R180+0x1000] ;  /* 0x00100000b410783b */ /* 0x000ee20000004200 */
[----:B------:R-:W-:Y:S02]  /*4f90*/  IMAD.MOV.U32 R123, RZ, RZ, R214 ;  /* 0x000000ffff7b7224 */ /* 0x000fe400078e00d6 */
[----:B------:R-:W-:Y:S02]  /*4fa0*/  IMAD.MOV.U32 R122, RZ, RZ, R213 ;  /* 0x000000ffff7a7224 */ /* 0x000fe400078e00d5 */
[----:B------:R-:W-:-:S02]  /*4fb0*/  IMAD.MOV.U32 R121, RZ, RZ, R212 ;  /* 0x000000ffff797224 */ /* 0x000fc400078e00d4 */
[----:B------:R-:W-:Y:S01]  /*4fc0*/  HMMA.16816.F32.BF16 R40, R4, R30, R36 ;  /* 0x0000001e0428723c */ /* 0x000fe20000041824 */
[----:B------:R-:W-:Y:S01]  /*4fd0*/  IMAD.MOV.U32 R120, RZ, RZ, R211 ;  /* 0x000000ffff787224 */ /* 0x000fe200078e00d3 */
[----:B------:R-:W-:Y:S01]  /*4fe0*/  LDSM.16.MT88.4 R28, [R180+0x3000] ;  /* 0x00300000b41c783b */ /* 0x000fe20000004200 */
[----:B--2---:R-:W-:-:S04]  /*4ff0*/  FFMA.FTZ R3, R126, c[0x0][0x2d0], -R2 ;  /* 0x0000b4007e037a23 */ /* 0x004fc80000010802 */
[----:B------:R2:W-:Y:S01]  /*5000*/  MUFU.EX2 R126, R3 ;  /* 0x00000003007e7308 */ /* 0x0005e20000000800 */
[C---:B------:R-:W-:Y:S01]  /*5010*/  HMMA.16816.F32.BF16 R64, R4.reuse, R14, R140 ;  /* 0x0000000e0440723c */ /* 0x040fe2000004188c */
[----:B------:R-:W-:Y:S07]  /*5020*/  LDSM.16.MT88.4 R12, [R177+0x3000] ;  /* 0x00300000b10c783b */ /* 0x000fee0000004200 */
[----:B-1----:R-:W-:Y:S01]  /*5030*/  HMMA.16816.F32.BF16 R48, R4, R8, R144 ;  /* 0x000000080430723c */ /* 0x002fe20000041890 */
[----:B--2---:R-:W-:-:S07]  /*5040*/  FFMA.FTZ R3, R221, c[0x0][0x2d0], -R2 ;  /* 0x0000b400dd037a23 */ /* 0x004fce0000010802 */
[----:B------:R-:W-:Y:S01]  /*5050*/  HMMA.16816.F32.BF16 R36, R4, R10, R136 ;  /* 0x0000000a0424723c */ /* 0x000fe20000041888 */
[----:B------:R-:W-:Y:S01]  /*5060*/  LDSM.16.MT88.4 R8, [R178+0x3000] ;  /* 0x00300000b208783b */ /* 0x000fe20000004200 */
[----:B------:R-:W-:-:S05]  /*5070*/  IMAD.MOV.U32 R221, RZ, RZ, R132 ;  /* 0x000000ffffdd7224 */ /* 0x000fca00078e0084 */
[----:B------:R-:W-:Y:S02]  /*5080*/  F2FP.BF16.PACK_AB R4, R232, R238 ;  /* 0x000000eee804723e */ /* 0x000fe400000010ff */
[----:B---3--:R-:W-:Y:S02]  /*5090*/  F2FP.BF16.PACK_AB R5, R217, R218 ;  /* 0x000000dad905723e */ /* 0x008fe400000010ff */
[----:B------:R-:W-:Y:S02]  /*50a0*/  F2FP.BF16.PACK_AB R6, R220, R222 ;  /* 0x000000dedc06723e */ /* 0x000fe400000010ff */
[----:B----4-:R-:W-:-:S07]  /*50b0*/  F2FP.BF16.PACK_AB R7, R127, R216 ;  /* 0x000000d87f07723e */ /* 0x010fce00000010ff */
[C---:B------:R-:W-:Y:S08]  /*50c0*/  HMMA.16816.F32.BF16 R128, R4.reuse, R24, R152 ;  /* 0x000000180480723c */ /* 0x040ff00000041898 */
        /* <DEDUP_REMOVED lines=9> */
[C---:B-1----:R-:W-:Y:S01]  /*5160*/  HMMA.16816.F32.BF16 R160, R4.reuse, R26, R80 ;  /* 0x0000001a04a0723c */ /* 0x042fe20000041850 */
[----:B------:R1:W4:Y:S01]  /*5170*/  MUFU.EX2 R26, R3 ;  /* 0x00000003001a7308 */ /* 0x0003220000000800 */
[----:B------:R-:W-:Y:S05]  /*5180*/  LDSM.16.MT88.4 R80, [R178+0x5800] ;  /* 0x00580000b250783b */ /* 0x000fea0000004200 */
[----:B------:R-:W-:Y:S01]  /*5190*/  IMAD.MOV.U32 R27, RZ, RZ, R135 ;  /* 0x000000ffff1b7224 */ /* 0x000fe200078e0087 */
[C---:B------:R-:W-:Y:S08]  /*51a0*/  HMMA.16816.F32.BF16 R32, R4.reuse, R34, R200 ;  /* 0x000000220420723c */ /* 0x040ff000000418c8 */
[----:B------:R-:W-:Y:S01]  /*51b0*/  HMMA.16816.F32.BF16 R200, R4, R12, R104 ;  /* 0x0000000c04c8723c */ /* 0x000fe20000041868 */
[--C-:B-1----:R-:W-:Y:S01]  /*51c0*/  FFMA.FTZ R3, R219, c[0x0][0x2d0], -R2.reuse ;  /* 0x0000b400db037a23 */ /* 0x102fe20000010802 */
[----:B------:R-:W-:Y:S01]  /*51d0*/  LDSM.16.MT88.4 R104, [R178+0x1800] ;  /* 0x00180000b268783b */ /* 0x000fe20000004200 */
[----:B------:R-:W-:-:S02]  /*51e0*/  FFMA.FTZ R2, R230, c[0x0][0x2d0], -R2 ;  /* 0x0000b400e6027a23 */ /* 0x000fc40000010802 */
[----:B------:R-:W-:Y:S02]  /*51f0*/  IMAD.MOV.U32 R230, RZ, RZ, R112 ;  /* 0x000000ffffe67224 */ /* 0x000fe400078e0070 */
[----:B------:R-:W-:Y:S01]  /*5200*/  IMAD.MOV.U32 R219, RZ, RZ, R133 ;  /* 0x000000ffffdb7224 */ /* 0x000fe200078e0085 */
[C---:B------:R-:W-:Y:S01]  /*5210*/  HMMA.16816.F32.BF16 R204, R4.reuse, R14, R96 ;  /* 0x0000000e04cc723c */ /* 0x040fe20000041860 */
[----:B------:R-:W1:Y:S06]  /*5220*/  LDSM.16.MT88.4 R12, [R181+0x5000] ;  /* 0x00500000b50c783b */ /* 0x000e6c0000004200 */
[----:B----4-:R-:W-:Y:S01]  /*5230*/  F2FP.BF16.PACK_AB R96, R26, R126 ;  /* 0x0000007e1a60723e */ /* 0x010fe200000010ff */
[C---:B------:R-:W-:Y:S08]  /*5240*/  HMMA.16816.F32.BF16 R172, R4.reuse, R8, R92 ;  /* 0x0000000804ac723c */ /* 0x040ff0000004185c */
[C---:B------:R-:W-:Y:S01]  /*5250*/  HMMA.16816.F32.BF16 R168, R4.reuse, R10, R88 ;  /* 0x0000000a04a8723c */ /* 0x040fe20000041858 */
[----:B------:R-:W4:Y:S04]  /*5260*/  LDSM.16.MT88.4 R8, [R180+0x5000] ;  /* 0x00500000b408783b */ /* 0x000f280000004200 */
[----:B------:R-:W-:Y:S03]  /*5270*/  LDSM.16.MT88.4 R88, [R181+0x5800] ;  /* 0x00580000b558783b */ /* 0x000fe60000004200 */
[C---:B------:R-:W-:Y:S01]  /*5280*/  HMMA.16816.F32.BF16 R164, R4.reuse, R24, R84 ;  /* 0x0000001804a4723c */ /* 0x040fe20000041854 */
[----:B------:R1:W-:Y:S07]  /*5290*/  MUFU.EX2 R24, R2 ;  /* 0x0000000200187308 */ /* 0x0003ee0000000800 */
[C---:B--2---:R-:W-:Y:S01]  /*52a0*/  HMMA.16816.F32.BF16 R140, R4.reuse, R20, R52 ;  /* 0x00000014048c723c */ /* 0x044fe20000041834 */
[----:B------:R2:W2:Y:S07]  /*52b0*/  MUFU.EX2 R25, R3 ;  /* 0x0000000300197308 */ /* 0x0004ae0000000800 */
[----:B---3--:R-:W-:Y:S01]  /*52c0*/  HMMA.16816.F32.BF16 R92, R4, R16, R68 ;  /* 0x00000010045c723c */ /* 0x008fe20000041844 */
[----:B-1----:R-:W-:-:S02]  /*52d0*/  FFMA.FTZ R2, R231, c[0x0][0x2d0], -R0 ;  /* 0x0000b400e7027a23 */ /* 0x002fc40000010800 */
[----:B------:R-:W-:Y:S02]  /*52e0*/  IMAD.MOV.U32 R231, RZ, RZ, R113 ;  /* 0x000000ffffe77224 */ /* 0x000fe400078e0071 */
[----:B------:R1:W-:Y:S03]  /*52f0*/  MUFU.EX2 R21, R2 ;  /* 0x0000000200157308 */ /* 0x0003e60000000800 */
[----:B------:R-:W-:Y:S01]  /*5300*/  HMMA.16816.F32.BF16 R156, R4, R28, R56 ;  /* 0x0000001c049c723c */ /* 0x000fe20000041838 */
[----:B--2---:R-:W-:Y:S01]  /*5310*/  IMAD.MOV.U32 R3, RZ, RZ, R134 ;  /* 0x000000ffff037224 */ /* 0x004fe200078e0086 */
[----:B------:R-:W-:Y:S01]  /*5320*/  LDSM.16.MT88.4 R56, [R181+0x3800] ;  /* 0x00380000b538783b */ /* 0x000fe20000004200 */
[----:B------:R-:W-:-:S03]  /*5330*/  F2FP.BF16.PACK_AB R98, R24, R25 ;  /* 0x000000191862723e */ /* 0x000fc600000010ff */
[----:B------:R-:W-:Y:S02]  /*5340*/  LDSM.16.MT88.4 R132, [R177+0x1800] ;  /* 0x00180000b184783b */ /* 0x000fe40000004200 */
[----:B------:R-:W-:Y:S02]  /*5350*/  HMMA.16816.F32.BF16 R144, R4, R30, R40 ;  /* 0x0000001e0490723c */ /* 0x000fe40000041828 */
[----:B------:R-:W2:Y:S01]  /*5360*/  LDSM.16.MT88.4 R40, [R177+0x3800] ;  /* 0x00380000b128783b */ /* 0x000ea20000004200 */
[----:B-1----:R-:W-:Y:S02]  /*5370*/  FFMA.FTZ R2, R245, c[0x0][0x2d0], -R0 ;  /* 0x0000b400f5027a23 */ /* 0x002fe40000010800 */
[----:B------:R-:W-:-:S03]  /*5380*/  IMAD.MOV.U32 R245, RZ, RZ, R121 ;  /* 0x000000fffff57224 */ /* 0x000fc600078e0079 */
[C---:B------:R-:W-:Y:S01]  /*5390*/  HMMA.16816.F32.BF16 R28, R4.reuse, R22, R44 ;  /* 0x00000016041c723c */ /* 0x040fe2000004182c */
[----:B------:R1:W3:Y:S06]  /*53a0*/  MUFU.EX2 R20, R2 ;  /* 0x0000000200147308 */ /* 0x0002ec0000000800 */
[----:B------:R-:W-:Y:S01]  /*53b0*/  IMAD.MOV.U32 R22, RZ, RZ, R120 ;  /* 0x000000ffff167224 */ /* 0x000fe200078e0078 */
[----:B------:R-:W-:Y:S01]  /*53c0*/  HMMA.16816.F32.BF16 R136, R4, R12, R76 ;  /* 0x0000000c0488723c */ /* 0x000fe2000004184c */
[----:B------:R-:W-:-:S07]  /*53d0*/  IMAD.MOV.U32 R23, RZ, RZ, R114 ;  /* 0x000000ffff177224 */ /* 0x000fce00078e0072 */
[C---:B------:R-:W-:Y:S01]  /*53e0*/  HMMA.16816.F32.BF16 R84, R4.reuse, R18, R72 ;  /* 0x000000120454723c */ /* 0x040fe20000041848 */
[--C-:B-1----:R-:W-:Y:S01]  /*53f0*/  FFMA.FTZ R2, R244, c[0x0][0x2d0], -R0.reuse ;  /* 0x0000b400f4027a23 */ /* 0x102fe20000010800 */
[----:B------:R-:W-:Y:S01]  /*5400*/  LDSM.16.MT88.4 R72, [R177+0x5800] ;  /* 0x00580000b148783b */ /* 0x000fe20000004200 */
[----:B------:R-:W-:Y:S01]  /*5410*/  FFMA.FTZ R0, R246, c[0x0][0x2d0], -R0 ;  /* 0x0000b400f6007a23 */ /* 0x000fe20000010800 */
[----:B---3--:R-:W-:Y:S01]  /*5420*/  F2FP.BF16.PACK_AB R97, R20, R21 ;  /* 0x000000151461723e */ /* 0x008fe200000010ff */
[----:B------:R1:W-:Y:S01]  /*5430*/  MUFU.EX2 R17, R2 ;  /* 0x0000000200117308 */ /* 0x0003e20000000800 */
[----:B------:R-:W-:Y:S02]  /*5440*/  IMAD.MOV.U32 R246, RZ, RZ, R115 ;  /* 0x000000fffff67224 */ /* 0x000fe400078e0073 */
[----:B------:R-:W-:Y:S01]  /*5450*/  IMAD.MOV.U32 R244, RZ, RZ, R122 ;  /* 0x000000fffff47224 */ /* 0x000fe200078e007a */
[----:B------:R-:W3:Y:S01]  /*5460*/  LDSM.16.MT88.4 R112, [R181+0x1800] ;  /* 0x00180000b570783b */ /* 0x000ee20000004200 */
[C---:B------:R-:W-:Y:S03]  /*5470*/  HMMA.16816.F32.BF16 R12, R4.reuse, R14, R64 ;  /* 0x0000000e040c723c */ /* 0x040fe60000041840 */
[----:B------:R2:W2:Y:S01]  /*5480*/  MUFU.EX2 R16, R0 ;  /* 0x0000000000107308 */ /* 0x0004a20000000800 */
[----:B------:R-:W-:Y:S04]  /*5490*/  LDSM.16.MT88.4 R64, [R180+0x3800] ;  /* 0x00380000b440783b */ /* 0x000fe80000004200 */
[----:B----4-:R-:W-:Y:S01]  /*54a0*/  HMMA.16816.F32.BF16 R152, R4, R8, R48 ;  /* 0x000000080498723c */ /* 0x010fe20000041830 */
[----:B------:R-:W-:Y:S01]  /*54b0*/  LDSM.16.MT88.4 R48, [R178+0x3800] ;  /* 0x00380000b230783b */ /* 0x000fe20000004200 */
[----:B-1----:R-:W-:-:S03]  /*54c0*/  IMAD.MOV.U32 R2, RZ, RZ, R123 ;  /* 0x000000ffff027224 */ /* 0x002fc600078e007b */
[----:B------:R-:W1:Y:S01]  /*54d0*/  LDSM.16.MT88.4 R120, [R180+0x1800] ;  /* 0x00180000b478783b */ /* 0x000e620000004200 */
[----:B------:R-:W-:Y:S02]  /*54e0*/  FADD.FTZ R2, R2, R246 ;  /* 0x000000f602027221 */ /* 0x000fe40000010000 */
[----:B------:R-:W-:Y:S01]  /*54f0*/  HMMA.16816.F32.BF16 R148, R4, R10, R36 ;  /* 0x0000000a0494723c */ /* 0x000fe20000041824 */
[----:B------:R-:W4:Y:S01]  /*5500*/  LDSM.16.MT88.4 R8, [R180+0x5800] ;  /* 0x00580000b408783b */ /* 0x000f220000004200 */
[----:B--2---:R-:W-:Y:S01]  /*5510*/  FADD.FTZ R0, R245, R244 ;  /* 0x000000f4f5007221 */ /* 0x004fe20000010000 */
[----:B------:R-:W-:Y:S01]  /*5520*/  F2FP.BF16.PACK_AB R99, R16, R17 ;  /* 0x000000111063723e */ /* 0x000fe200000010ff */
[----:B------:R-:W-:Y:S02]  /*5530*/  FADD.FTZ R2, R22, R2 ;  /* 0x0000000216027221 */ /* 0x000fe40000010000 */
[----:B------:R-:W-:Y:S02]  /*5540*/  FADD.FTZ R0, R23, R0 ;  /* 0x0000000017007221 */ /* 0x000fe40000010000 */
[----:B------:R-:W-:-:S02]  /*5550*/  FADD.FTZ R2, R231, R2 ;  /* 0x00000002e7027221 */ /* 0x000fc40000010000 */
[----:B------:R-:W-:Y:S01]  /*5560*/  FADD.FTZ R0, R230, R0 ;  /* 0x00000000e6007221 */ /* 0x000fe20000010000 */
[C---:B------:R-:W-:Y:S01]  /*5570*/  HMMA.16816.F32.BF16 R36, R96.reuse, R40, R200 ;  /* 0x000000286024723c */ /* 0x040fe200000418c8 */
[----:B------:R-:W-:Y:S02]  /*5580*/  FADD.FTZ R2, R3, R2 ;  /* 0x0000000203027221 */ /* 0x000fe40000010000 */
[----:B------:R-:W-:Y:S02]  /*5590*/  FADD.FTZ R0, R248, R0 ;  /* 0x00000000f8007221 */ /* 0x000fe40000010000 */
[----:B------:R-:W-:Y:S02]  /*55a0*/  FADD.FTZ R3, R219, R2 ;  /* 0x00000002db037221 */ /* 0x000fe40000010000 */
[----:B------:R-:W-:Y:S01]  /*55b0*/  FADD.FTZ R2, R250, R0 ;  /* 0x00000000fa027221 */ /* 0x000fe20000010000 */
[----:B------:R-:W-:Y:S01]  /*55c0*/  IADD3 R201, R27, -0x2, RZ ;  /* 0xfffffffe1bc97810 */ /* 0x000fe20007ffe0ff */
[----:B------:R-:W-:Y:S01]  /*55d0*/  FADD.FTZ R3, R252, R3 ;  /* 0x00000003fc037221 */ /* 0x000fe20000010000 */
[----:B------:R-:W-:Y:S01]  /*55e0*/  HMMA.16816.F32.BF16 R128, R96, R132, R128 ;  /* 0x000000846080723c */ /* 0x000fe20000041880 */
[----:B------:R-:W-:-:S04]  /*55f0*/  @P2 IMAD.HI.U32 R4, R237, c[0x0][0x2c8], RZ ;  /* 0x0000b200ed042a27 */ /* 0x000fc800078e00ff */
[----:B------:R-:W-:Y:S02]  /*5600*/  FADD.FTZ R2, R249, R2 ;  /* 0x00000002f9027221 */ /* 0x000fe40000010000 */
[----:B------:R-:W-:Y:S01]  /*5610*/  IMAD.MOV.U32 R0, RZ, RZ, R237 ;  /* 0x000000ffff007224 */ /* 0x000fe200078e00ed */
[----:B------:R-:W-:Y:S01]  /*5620*/  @P2 SHF.R.U32.HI R0, RZ, c[0x0][0x2cc], R4 ;  /* 0x0000b300ff002a19 */ /* 0x000fe20000011604 */
[----:B------:R-:W-:Y:S01]  /*5630*/  FADD.FTZ R3, R221, R3 ;  /* 0x00000003dd037221 */ /* 0x000fe20000010000 */
[C---:B---3--:R-:W-:Y:S01]  /*5640*/  HMMA.16816.F32.BF16 R108, R96.reuse, R112, R108 ;  /* 0x00000070606c723c */ /* 0x048fe2000004186c */
[----:B------:R-:W-:Y:S01]  /*5650*/  FADD.FTZ R2, R251, R2 ;  /* 0x00000002fb027221 */ /* 0x000fe20000010000 */
[----:B------:R-:W-:Y:S01]  /*5660*/  IADD3 R0, R0, R234, -R235 ;  /* 0x000000ea00007210 */ /* 0x000fe20007ffe8eb */
[----:B------:R-:W-:Y:S02]  /*5670*/  FADD.FTZ R3, R238, R3 ;  /* 0x00000003ee037221 */ /* 0x000fe40000010000 */
[----:B------:R-:W-:Y:S01]  /*5680*/  FADD.FTZ R2, R218, R2 ;  /* 0x00000002da027221 */ /* 0x000fe20000010000 */
[----:B------:R-:W-:Y:S01]  /*5690*/  SHF.R.S32.HI R4, RZ, 0x1f, R0 ;  /* 0x0000001fff047819 */ /* 0x000fe20000011400 */
[----:B------:R-:W-:Y:S01]  /*56a0*/  FADD.FTZ R3, R232, R3 ;  /* 0x00000003e8037221 */ /* 0x000fe20000010000 */
[----:B------:R-:W-:Y:S01]  /*56b0*/  HMMA.16816.F32.BF16 R76, R96, R80, R92 ;  /* 0x00000050604c723c */ /* 0x000fe2000004185c */
[----:B------:R-:W-:Y:S01]  /*56c0*/  FADD.FTZ R2, R217, R2 ;  /* 0x00000002d9027221 */ /* 0x000fe20000010000 */
[----:B------:R-:W-:Y:S01]  /*56d0*/  LEA.HI R4, R4, R0, RZ, 0x6 ;  /* 0x0000000004047211 */ /* 0x000fe200078f30ff */
[----:B------:R-:W-:-:S02]  /*56e0*/  FADD.FTZ R3, R222, R3 ;  /* 0x00000003de037221 */ /* 0x000fc40000010000 */
[----:B------:R-:W-:Y:S02]  /*56f0*/  FADD.FTZ R0, R216, R2 ;  /* 0x00000002d8007221 */ /* 0x000fe40000010000 */
[----:B------:R-:W-:Y:S01]  /*5700*/  FADD.FTZ R2, R220, R3 ;  /* 0x00000003dc027221 */ /* 0x000fe20000010000 */
[----:B------:R-:W-:Y:S01]  /*5710*/  SHF.R.S32.HI R3, RZ, 0x6, R4 ;  /* 0x00000006ff037819 */ /* 0x000fe20000011404 */
[----:B------:R-:W-:Y:S01]  /*5720*/  FADD.FTZ R0, R127, R0 ;  /* 0x000000007f007221 */ /* 0x000fe20000010000 */
[C---:B------:R-:W-:Y:S01]  /*5730*/  HMMA.16816.F32.BF16 R132, R96.reuse, R134, R60 ;  /* 0x000000866084723c */ /* 0x040fe2000004183c */
[----:B------:R-:W-:Y:S01]  /*5740*/  FADD.FTZ R2, R126, R2 ;  /* 0x000000027e027221 */ /* 0x000fe20000010000 */
[----:B------:R-:W-:Y:S01]  /*5750*/  IMNMX R232, R229, R3, !PT ;  /* 0x00000003e5e87217 */ /* 0x000fe20007800200 */
[----:B------:R-:W-:Y:S02]  /*5760*/  FADD.FTZ R0, R21, R0 ;  /* 0x0000000015007221 */ /* 0x000fe40000010000 */
[----:B------:R-:W-:Y:S01]  /*5770*/  FADD.FTZ R2, R26, R2 ;  /* 0x000000021a027221 */ /* 0x000fe20000010000 */
[----:B------:R-:W-:Y:S01]  /*5780*/  ISETP.GE.AND P0, PT, R201, R232, PT ;  /* 0x000000e8c900720c */ /* 0x000fe20003f06270 */
[----:B------:R-:W-:Y:S01]  /*5790*/  FADD.FTZ R0, R20, R0 ;  /* 0x0000000014007221 */ /* 0x000fe20000010000 */
[----:B------:R-:W-:Y:S01]  /*57a0*/  HMMA.16816.F32.BF16 R112, R96, R114, R116 ;  /* 0x000000726070723c */ /* 0x000fe20000041874 */
[----:B------:R-:W-:-:S02]  /*57b0*/  FADD.FTZ R2, R25, R2 ;  /* 0x0000000219027221 */ /* 0x000fc40000010000 */
[----:B------:R-:W-:Y:S02]  /*57c0*/  FADD.FTZ R0, R17, R0 ;  /* 0x0000000011007221 */ /* 0x000fe40000010000 */
[----:B------:R-:W-:Y:S02]  /*57d0*/  FADD.FTZ R230, R24, R2 ;  /* 0x0000000218e67221 */ /* 0x000fe40000010000 */
[----:B------:R-:W-:Y:S01]  /*57e0*/  FADD.FTZ R231, R16, R0 ;  /* 0x0000000010e77221 */ /* 0x000fe20000010000 */
[C---:B------:R-:W-:Y:S08]  /*57f0*/  HMMA.16816.F32.BF16 R80, R96.reuse, R82, R84 ;  /* 0x000000526050723c */ /* 0x040ff00000041854 */
[C---:B------:R-:W-:Y:S08]  /*5800*/  HMMA.16816.F32.BF16 R100, R96.reuse, R104, R100 ;  /* 0x000000686064723c */ /* 0x040ff00000041864 */
        /* <DEDUP_REMOVED lines=14> */
[C---:B----4-:R-:W-:Y:S08]  /*58f0*/  HMMA.16816.F32.BF16 R92, R96.reuse, R8, R152 ;  /* 0x00000008605c723c */ /* 0x050ff00000041898 */
[----:B------:R-:W-:Y:S01]  /*5900*/  HMMA.16816.F32.BF16 R96, R96, R10, R148 ;  /* 0x0000000a6060723c */ /* 0x000fe20000041894 */
[----:B------:R-:W-:Y:S01]  /*5910*/  @!UPT UIADD3 URZ, URZ, URZ, URZ ;  /* 0x0000003f3f3ff290 */ /* 0x000fe2000fffe03f */
[----:B------:R-:W-:Y:S11]  /*5920*/  @!P0 BRA `(.L_x_896) ;  /* 0x00002ed000008947 */ /* 0x000ff60003800000 */
[----:B------:R-:W-:Y:S02]  /*5930*/  MOV R126, R124 ;  /* 0x0000007c007e7202 */ /* 0x000fe40000000f00 */
[----:B------:R-:W-:-:S02]  /*5940*/  MOV R3, R125 ;  /* 0x0000007d00037202 */ /* 0x000fc40000000f00 */
[----:B------:R-:W-:-:S07]  /*5950*/  MOV R200, R201 ;  /* 0x000000c900c87202 */ /* 0x000fce0000000f00 */
.L_x_897:
[----:B------:R-:W-:Y:S01]  /*5960*/  ISETP.GT.AND P6, PT, R229, R200, PT ;  /* 0x000000c8e500720c */ /* 0x000fe20003fc4270 */
[----:B------:R-:W-:Y:S04]  /*5970*/  DEPBAR.LE SB0, 0x0 ;  /* 0x000080000000791a */ /* 0x000fe80000000000 */
[----:B------:R-:W-:Y:S01]  /*5980*/  WARPSYNC 0xffffffff ;  /* 0xffffffff00007948 */ /* 0x000fe20003800000 */
[----:B------:R-:W-:Y:S01]  /*5990*/  BAR.SYNC.DEFER_BLOCKING 0x0 ;  /* 0x0000000000007b1d */ /* 0x000fe20000010000 */
[C---:B------:R-:W-:Y:S06]  /*59a0*/  IADD3 R201, R200.reuse, -0x1, RZ ;  /* 0xffffffffc8c97810 */ /* 0x040fec0007ffe0ff */
[----:B------:R-:W-:Y:S01]  /*59b0*/  @!P6 SHF.R.S32.HI R0, RZ, 0x1f, R200 ;  /* 0x0000001fff00e819 */ /* 0x000fe200000114c8 */
[----:B------:R-:W-:Y:S04]  /*59c0*/  @!P6 IMAD.WIDE.U32 R4, R200, c[0x0][0x208], RZ ;  /* 0x00008200c804ea25 */ /* 0x000fe800078e00ff */
[----:B------:R-:W-:Y:S02]  /*59d0*/  @!P6 IMAD R0, R0, c[0x0][0x208], RZ ;  /* 0x000082000000ea24 */ /* 0x000fe400078e02ff */
[----:B------:R-:W-:Y:S02]  /*59e0*/  @!P6 IMAD.MOV.U32 R6, RZ, RZ, c[0x0][0x20c] ;  /* 0x00008300ff06e624 */ /* 0x000fe400078e00ff */
[----:B------:R-:W-:Y:S04]  /*59f0*/  @!P6 IMAD R0, R200, c[0x0][0x20c], R0 ;  /* 0x00008300c800ea24 */ /* 0x000fe800078e0200 */
[----:B------:R-:W-:Y:S01]  /*5a00*/  @!P6 IMAD.IADD R2, R5, 0x1, R0 ;  /* 0x000000010502e824 */ /* 0x000fe200078e0200 */
[C---:B------:R-:W-:Y:S01]  /*5a10*/  @!P6 SHF.L.U32 R0, R4.reuse, 0x6, RZ ;  /* 0x000000060400e819 */ /* 0x040fe200000006ff */
[----:B------:R-:W-:Y:S01]  /*5a20*/  @!P6 IMAD.MOV.U32 R5, RZ, RZ, c[0x0][0x208] ;  /* 0x00008200ff05e624 */ /* 0x000fe200078e00ff */
[----:B------:R-:W-:Y:S02]  /*5a30*/  LDSM.16.M88.4 R32, [R183] ;  /* 0x00000000b720783b */ /* 0x000fe40000000200 */
[----:B------:R-:W-:Y:S02]  /*5a40*/  @!P6 SHF.L.U64.HI R2, R4, 0x6, R2 ;  /* 0x000000060402e819 */ /* 0x000fe40000010202 */
[C---:B------:R-:W-:Y:S02]  /*5a50*/  @!P6 LEA R12, P0, R5.reuse, R0, 0x5 ;  /* 0x00000000050ce211 */ /* 0x040fe400078028ff */
[----:B------:R-:W-:Y:S02]  /*5a60*/  @!P6 IADD3 R4, P1, R0, R226, RZ ;  /* 0x000000e20004e210 */ /* 0x000fe40007f3e0ff */
[----:B------:R-:W-:Y:S01]  /*5a70*/  @!P6 LEA.HI.X R13, R5, R2, R6, 0x5, P0 ;  /* 0x00000002050de211 */ /* 0x000fe200000f2c06 */
[----:B------:R-:W1:Y:S01]  /*5a80*/  LDSM.16.M88.4 R8, [R176] ;  /* 0x00000000b008783b */ /* 0x000e620000000200 */
[----:B------:R-:W-:Y:S02]  /*5a90*/  @!P6 IADD3 R14, P0, R226, 0x40, RZ ;  /* 0x00000040e20ee810 */ /* 0x000fe40007f1e0ff */
[----:B------:R-:W-:Y:S02]  /*5aa0*/  @!P6 IADD3.X R6, R2, R228, RZ, P1, !PT ;  /* 0x000000e40206e210 */ /* 0x000fe40000ffe4ff */
[----:B------:R-:W-:Y:S01]  /*5ab0*/  @!P6 LEA R162, P1, R4, c[0x0][0x1f8], 0x1 ;  /* 0x00007e0004a2ea11 */ /* 0x000fe200078208ff */
[----:B------:R-:W-:Y:S01]  /*5ac0*/  @!P6 IMAD.X R20, RZ, RZ, R228, P0 ;  /* 0x000000ffff14e224 */ /* 0x000fe200000e06e4 */
[----:B------:R-:W-:Y:S01]  /*5ad0*/  @!P6 IADD3 R5, P0, R0, R14, RZ ;  /* 0x0000000e0005e210 */ /* 0x000fe20007f1e0ff */
[----:B------:R-:W2:Y:S01]  /*5ae0*/  LDSM.16.M88.4 R16, [R176+0x800] ;  /* 0x00080000b010783b */ /* 0x000ea20000000200 */
[----:B------:R-:W-:Y:S02]  /*5af0*/  @!P6 LEA.HI.X R163, R4, c[0x0][0x1fc], R6, 0x1, P1 ;  /* 0x00007f0004a3ea11 */ /* 0x000fe400008f0c06 */
[----:B------:R-:W-:Y:S02]  /*5b00*/  @!P6 IADD3.X R4, R2, R20, RZ, P0, !PT ;  /* 0x000000140204e210 */ /* 0x000fe400007fe4ff */
[----:B------:R-:W-:Y:S02]  /*5b10*/  @!P6 IADD3 R15, P0, R226, 0x80, RZ ;  /* 0x00000080e20fe810 */ /* 0x000fe40007f1e0ff */
[C---:B------:R-:W-:Y:S01]  /*5b20*/  @!P6 LEA R160, P1, R5.reuse, c[0x0][0x1f8], 0x1 ;  /* 0x00007e0005a0ea11 */ /* 0x040fe200078208ff */
[----:B------:R-:W3:Y:S02]  /*5b30*/  LDSM.16.M88.4 R24, [R176+0x1000] ;  /* 0x00100000b018783b */ /* 0x000ee40000000200 */
[----:B------:R-:W-:Y:S01]  /*5b40*/  @!P6 IMAD.X R21, RZ, RZ, R228, P0 ;  /* 0x000000ffff15e224 */ /* 0x000fe200000e06e4 */
[----:B------:R-:W-:Y:S02]  /*5b50*/  @!P6 IADD3 R22, P0, R0, R15, RZ ;  /* 0x0000000f0016e210 */ /* 0x000fe40007f1e0ff */
[----:B------:R-:W-:Y:S02]  /*5b60*/  @!P6 LEA.HI.X R161, R5, c[0x0][0x1fc], R4, 0x1, P1 ;  /* 0x00007f0005a1ea11 */ /* 0x000fe400008f0c04 */
[----:B------:R-:W-:Y:S01]  /*5b70*/  @!P6 IADD3 R23, P1, R12, R14, RZ ;  /* 0x0000000e0c17e210 */ /* 0x000fe20007f3e0ff */
[----:B------:R-:W4:Y:S01]  /*5b80*/  LDSM.16.M88.4 R136, [R176+0x1800] ;  /* 0x00180000b088783b */ /* 0x000f220000000200 */
[----:B------:R-:W-:Y:S02]  /*5b90*/  @!P6 IADD3.X R14, R2, R21, RZ, P0, !PT ;  /* 0x00000015020ee210 */ /* 0x000fe400007fe4ff */
[C---:B------:R-:W-:Y:S01]  /*5ba0*/  @!P6 IADD3 R2, P0, R12.reuse, R15, RZ ;  /* 0x0000000f0c02e210 */ /* 0x040fe20007f1e0ff */
[C---:B------:R-:W-:Y:S01]  /*5bb0*/  @!P6 IMAD.X R31, R13.reuse, 0x1, R20, P1 ;  /* 0x000000010d1fe824 */ /* 0x040fe200008e0614 */
[----:B------:R-:W-:Y:S02]  /*5bc0*/  @!P6 IADD3 R0, P1, R12, R226, RZ ;  /* 0x000000e20c00e210 */ /* 0x000fe40007f3e0ff */
[C---:B------:R-:W-:Y:S01]  /*5bd0*/  @!P6 IADD3.X R29, R13.reuse, R21, RZ, P0, !PT ;  /* 0x000000150d1de210 */ /* 0x040fe200007fe4ff */
[----:B------:R-:W-:Y:S01]  /*5be0*/  LDSM.16.M88.4 R140, [R184] ;  /* 0x00000000b88c783b */ /* 0x000fe20000000200 */
[----:B------:R-:W-:Y:S01]  /*5bf0*/  @!P6 LEA R20, P0, R22, c[0x0][0x1f8], 0x1 ;  /* 0x00007e001614ea11 */ /* 0x000fe200078008ff */
[----:B------:R-:W-:Y:S01]  /*5c00*/  @!P6 IMAD.X R13, R13, 0x1, R228, P1 ;  /* 0x000000010d0de824 */ /* 0x000fe200008e06e4 */
[----:B------:R-:W-:Y:S02]  /*5c10*/  @!P6 LEA R124, P1, R0, c[0x0][0x1f8], 0x1 ;  /* 0x00007e00007cea11 */ /* 0x000fe400078208ff */
[----:B------:R-:W-:Y:S02]  /*5c20*/  @!P6 LEA.HI.X R21, R22, c[0x0][0x1fc], R14, 0x1, P0 ;  /* 0x00007f001615ea11 */ /* 0x000fe400000f0c0e */
[----:B------:R-:W-:Y:S01]  /*5c30*/  @!P6 LEA.HI.X R125, R0, c[0x0][0x1fc], R13, 0x1, P1 ;  /* 0x00007f00007dea11 */ /* 0x000fe200008f0c0d */
[C---:B-1----:R-:W-:Y:S01]  /*5c40*/  HMMA.16816.F32.BF16 R4, R32.reuse, R8, RZ ;  /* 0x000000082004723c */ /* 0x042fe200000418ff */
[----:B------:R-:W1:Y:S02]  /*5c50*/  LDSM.16.M88.4 R144, [R187] ;  /* 0x00000000bb90783b */ /* 0x000e640000000200 */
[C---:B------:R-:W-:Y:S02]  /*5c60*/  @!P6 LEA R30, P1, R23.reuse, c[0x0][0x1f8], 0x1 ;  /* 0x00007e00171eea11 */ /* 0x040fe400078208ff */
[C---:B------:R-:W-:Y:S02]  /*5c70*/  @!P6 LEA R28, P0, R2.reuse, c[0x0][0x1f8], 0x1 ;  /* 0x00007e00021cea11 */ /* 0x040fe400078008ff */
[----:B------:R-:W-:Y:S01]  /*5c80*/  @!P6 LEA.HI.X R31, R23, c[0x0][0x1fc], R31, 0x1, P1 ;  /* 0x00007f00171fea11 */ /* 0x000fe200008f0c1f */
[C---:B------:R-:W-:Y:S01]  /*5c90*/  HMMA.16816.F32.BF16 R8, R32.reuse, R10, RZ ;  /* 0x0000000a2008723c */ /* 0x040fe200000418ff */
[----:B------:R-:W5:Y:S03]  /*5ca0*/  LDSM.16.M88.4 R148, [R198] ;  /* 0x00000000c694783b */ /* 0x000f660000000200 */
[----:B------:R-:W-:Y:S04]  /*5cb0*/  @!P6 LEA.HI.X R29, R2, c[0x0][0x1fc], R29, 0x1, P0 ;  /* 0x00007f00021dea11 */ /* 0x000fe800000f0c1d */
[C---:B--2---:R-:W-:Y:S01]  /*5cc0*/  HMMA.16816.F32.BF16 R12, R32.reuse, R16, RZ ;  /* 0x00000010200c723c */ /* 0x044fe200000418ff */
[----:B------:R-:W2:Y:S07]  /*5cd0*/  LDSM.16.M88.4 R152, [R197] ;  /* 0x00000000c598783b */ /* 0x000eae0000000200 */
[C---:B------:R-:W-:Y:S01]  /*5ce0*/  HMMA.16816.F32.BF16 R16, R32.reuse, R18, RZ ;  /* 0x000000122010723c */ /* 0x040fe200000418ff */
[----:B------:R-:W1:Y:S08]  /*5cf0*/  LDSM.16.M88.4 R156, [R196] ;  /* 0x00000000c49c783b */ /* 0x000e700000000200 */
[----:B------:R-:W-:Y:S01]  /*5d00*/  @!PT LDS RZ, [RZ] ;  /* 0x00000000fffff984 */ /* 0x000fe20000000800 */
[----:B------:R-:W-:Y:S01]  /*5d10*/  @!PT LDS RZ, [RZ] ;  /* 0x00000000fffff984 */ /* 0x000fe20000000800 */
[----:B------:R-:W-:Y:S01]  /*5d20*/  @!PT LDS RZ, [RZ] ;  /* 0x00000000fffff984 */ /* 0x000fe20000000800 */
[----:B------:R1:W-:Y:S08]  /*5d30*/  @!P6 LDGSTS.E.BYPASS.LTC128B.128 [R199+0x100], [R162.64], !P5 ;  /* 0x00100000a2c7efae */ /* 0x0003f0000e901d46 */
[----:B------:R1:W-:Y:S08]  /*5d40*/  @!P6 LDGSTS.E.BYPASS.LTC128B.128 [R199+0x2100], [R160.64], !P4 ;  /* 0x02100000a0c7efae */ /* 0x0003f0000e101d46 */
[----:B------:R3:W-:Y:S08]  /*5d50*/  @!P6 LDGSTS.E.BYPASS.LTC128B.128 [R199+0x4100], [R20.64], !P3 ;  /* 0x0410000014c7efae */ /* 0x0007f0000d901d46 */
[----:B------:R2:W-:Y:S08]  /*5d60*/  @!P6 LDGSTS.E.BYPASS.LTC128B.128 [R199+0x1100], [R124.64], !P5 ;  /* 0x011000007cc7efae */ /* 0x0005f0000e901d46 */
[----:B------:R4:W-:Y:S08]  /*5d70*/  @!P6 LDGSTS.E.BYPASS.LTC128B.128 [R199+0x3100], [R30.64], !P4 ;  /* 0x031000001ec7efae */ /* 0x0009f0000e101d46 */
[----:B------:R4:W-:Y:S01]  /*5d80*/  @!P6 LDGSTS.E.BYPASS.LTC128B.128 [R199+0x5100], [R28.64], !P3 ;  /* 0x051000001cc7efae */ /* 0x0009e2000d901d46 */
[C---:B---3--:R-:W-:Y:S07]  /*5d90*/  HMMA.16816.F32.BF16 R20, R32.reuse, R24, RZ ;  /* 0x000000182014723c */ /* 0x048fee00000418ff */
[----:B-1----:R-:W-:Y:S01]  /*5da0*/  LDSM.16.M88.4 R160, [R186] ;  /* 0x00000000baa0783b */ /* 0x002fe20000000200 */
[C---:B------:R-:W-:Y:S07]  /*5db0*/  HMMA.16816.F32.BF16 R24, R32.reuse, R26, RZ ;  /* 0x0000001a2018723c */ /* 0x040fee00000418ff */
[----:B------:R-:W0:Y:S08]  /*5dc0*/  LDGDEPBAR ;  /* 0x00000000000079af */ /* 0x000e300000000000 */
[----:B------:R-:W1:Y:S01]  /*5dd0*/  LDSM.16.M88.4 R164, [R182] ;  /* 0x00000000b6a4783b */ /* 0x000e620000000200 */
[C---:B----4-:R-:W-:Y:S07]  /*5de0*/  HMMA.16816.F32.BF16 R28, R32.reuse, R136, RZ ;  /* 0x00000088201c723c */ /* 0x050fee00000418ff */
[----:B------:R-:W3:Y:S01]  /*5df0*/  LDSM.16.M88.4 R168, [R182+0x800] ;  /* 0x00080000b6a8783b */ /* 0x000ee20000000200 */
[----:B------:R-:W-:Y:S07]  /*5e00*/  HMMA.16816.F32.BF16 R32, R32, R138, RZ ;  /* 0x0000008a2020723c */ /* 0x000fee00000418ff */
[----:B------:R-:W4:Y:S01]  /*5e10*/  LDSM.16.M88.4 R136, [R182+0x1000] ;  /* 0x00100000b688783b */ /* 0x000f220000000200 */
[C---:B------:R-:W-:Y:S07]  /*5e20*/  HMMA.16816.F32.BF16 R4, R140.reuse, R144, R4 ;  /* 0x000000908c04723c */ /* 0x040fee0000041804 */
[----:B------:R-:W-:Y:S01]  /*5e30*/  LDSM.16.M88.4 R172, [R179] ;  /* 0x00000000b3ac783b */ /* 0x000fe20000000200 */
[C---:B------:R-:W-:Y:S07]  /*5e40*/  HMMA.16816.F32.BF16 R8, R140.reuse, R146, R8 ;  /* 0x000000928c08723c */ /* 0x040fee0000041808 */
[----:B------:R-:W1:Y:S01]  /*5e50*/  LDSM.16.M88.4 R144, [R182+0x1800] ;  /* 0x00180000b690783b */ /* 0x000e620000000200 */
[C---:B-----5:R-:W-:Y:S07]  /*5e60*/  HMMA.16816.F32.BF16 R12, R140.reuse, R148, R12 ;  /* 0x000000948c0c723c */ /* 0x060fee000004180c */
[----:B------:R-:W5:Y:S01]  /*5e70*/  LDL R127, [R1+0x4] ;  /* 0x00000400017f7983 */ /* 0x000f620000100800 */
[C---:B------:R-:W-:Y:S03]  /*5e80*/  HMMA.16816.F32.BF16 R16, R140.reuse, R150, R16 ;  /* 0x000000968c10723c */ /* 0x040fe60000041810 */
[----:B------:R-:W3:Y:S05]  /*5e90*/  LDSM.16.M88.4 R148, [R185] ;  /* 0x00000000b994783b */ /* 0x000eea0000000200 */
[C---:B--2---:R-:W-:Y:S08]  /*5ea0*/  HMMA.16816.F32.BF16 R20, R140.reuse, R152, R20 ;  /* 0x000000988c14723c */ /* 0x044ff00000041814 */
[C---:B------:R-:W-:Y:S01]  /*5eb0*/  HMMA.16816.F32.BF16 R24, R140.reuse, R154, R24 ;  /* 0x0000009a8c18723c */ /* 0x040fe20000041818 */
[----:B------:R-:W-:Y:S07]  /*5ec0*/  LDSM.16.M88.4 R152, [R179+0x1000] ;  /* 0x00100000b398783b */ /* 0x000fee0000000200 */
[C---:B------:R-:W-:Y:S08]  /*5ed0*/  HMMA.16816.F32.BF16 R28, R140.reuse, R156, R28 ;  /* 0x0000009c8c1c723c */ /* 0x040ff0000004181c */
[----:B------:R-:W-:Y:S01]  /*5ee0*/  HMMA.16816.F32.BF16 R32, R140, R158, R32 ;  /* 0x0000009e8c20723c */ /* 0x000fe20000041820 */
[----:B------:R-:W2:Y:S07]  /*5ef0*/  LDSM.16.M88.4 R140, [R179+0x800] ;  /* 0x00080000b38c783b */ /* 0x000eae0000000200 */
[C---:B-1----:R-:W-:Y:S01]  /*5f00*/  HMMA.16816.F32.BF16 R4, R160.reuse, R164, R4 ;  /* 0x000000a4a004723c */ /* 0x042fe20000041804 */
[----:B------:R-:W1:Y:S07]  /*5f10*/  LDSM.16.M88.4 R156, [R179+0x1800] ;  /* 0x00180000b39c783b */ /* 0x000e6e0000000200 */
[C---:B------:R-:W-:Y:S01]  /*5f20*/  HMMA.16816.F32.BF16 R8, R160.reuse, R166, R8 ;  /* 0x000000a6a008723c */ /* 0x040fe20000041808 */
[----:B------:R-:W-:Y:S07]  /*5f30*/  LDSM.16.M88.4 R164, [R176+0x2000] ;  /* 0x00200000b0a4783b */ /* 0x000fee0000000200 */
[C---:B---3--:R-:W-:Y:S08]  /*5f40*/  HMMA.16816.F32.BF16 R12, R160.reuse, R168, R12 ;  /* 0x000000a8a00c723c */ /* 0x048ff0000004180c */
[C---:B------:R-:W-:Y:S01]  /*5f50*/  HMMA.16816.F32.BF16 R16, R160.reuse, R170, R16 ;  /* 0x000000aaa010723c */ /* 0x040fe20000041810 */
[----:B------:R-:W-:Y:S07]  /*5f60*/  LDSM.16.M88.4 R168, [R176+0x3800] ;  /* 0x00380000b0a8783b */ /* 0x000fee0000000200 */
[C---:B----4-:R-:W-:Y:S08]  /*5f70*/  HMMA.16816.F32.BF16 R20, R160.reuse, R136, R20 ;  /* 0x00000088a014723c */ /* 0x050ff00000041814 */
[C---:B------:R-:W-:Y:S01]  /*5f80*/  HMMA.16816.F32.BF16 R24, R160.reuse, R138, R24 ;  /* 0x0000008aa018723c */ /* 0x040fe20000041818 */
[----:B------:R-:W3:Y:S07]  /*5f90*/  LDSM.16.M88.4 R136, [R183+0x4000] ;  /* 0x00400000b788783b */ /* 0x000eee0000000200 */
[C---:B------:R-:W-:Y:S08]  /*5fa0*/  HMMA.16816.F32.BF16 R28, R160.reuse, R144, R28 ;  /* 0x00000090a01c723c */ /* 0x040ff0000004181c */
[----:B------:R-:W-:Y:S01]  /*5fb0*/  HMMA.16816.F32.BF16 R32, R160, R146, R32 ;  /* 0x00000092a020723c */ /* 0x000fe20000041820 */
[----:B------:R-:W4:Y:S07]  /*5fc0*/  LDSM.16.M88.4 R144, [R176+0x2800] ;  /* 0x00280000b090783b */ /* 0x000f2e0000000200 */
[C---:B------:R-:W-:Y:S01]  /*5fd0*/  HMMA.16816.F32.BF16 R4, R148.reuse, R172, R4 ;  /* 0x000000ac9404723c */ /* 0x040fe20000041804 */
[----:B------:R-:W1:Y:S07]  /*5fe0*/  LDSM.16.M88.4 R160, [R176+0x3000] ;  /* 0x00300000b0a0783b */ /* 0x000e6e0000000200 */
[C---:B------:R-:W-:Y:S01]  /*5ff0*/  HMMA.16816.F32.BF16 R8, R148.reuse, R174, R8 ;  /* 0x000000ae9408723c */ /* 0x040fe20000041808 */
[----:B------:R-:W-:Y:S07]  /*6000*/  LDSM.16.M88.4 R172, [R190] ;  /* 0x00000000beac783b */ /* 0x000fee0000000200 */
[C---:B--2---:R-:W-:Y:S08]  /*6010*/  HMMA.16816.F32.BF16 R12, R148.reuse, R140, R12 ;  /* 0x0000008c940c723c */ /* 0x044ff0000004180c */
[C---:B------:R-:W-:Y:S01]  /*6020*/  HMMA.16816.F32.BF16 R16, R148.reuse, R142, R16 ;  /* 0x0000008e9410723c */ /* 0x040fe20000041810 */
[----:B------:R-:W-:Y:S07]  /*6030*/  LDSM.16.M88.4 R140, [R184+0x4000] ;  /* 0x00400000b88c783b */ /* 0x000fee0000000200 */
[C---:B------:R-:W-:Y:S08]  /*6040*/  HMMA.16816.F32.BF16 R20, R148.reuse, R152, R20 ;  /* 0x000000989414723c */ /* 0x040ff00000041814 */
[C---:B------:R-:W-:Y:S01]  /*6050*/  HMMA.16816.F32.BF16 R24, R148.reuse, R154, R24 ;  /* 0x0000009a9418723c */ /* 0x040fe20000041818 */
[----:B------:R-:W2:Y:S07]  /*6060*/  LDSM.16.M88.4 R152, [R195] ;  /* 0x00000000c398783b */ /* 0x000eae0000000200 */
[C---:B-1----:R-:W-:Y:S08]  /*6070*/  HMMA.16816.F32.BF16 R28, R148.reuse, R156, R28 ;  /* 0x0000009c941c723c */ /* 0x042ff0000004181c */
[----:B------:R-:W-:Y:S01]  /*6080*/  HMMA.16816.F32.BF16 R32, R148, R158, R32 ;  /* 0x0000009e9420723c */ /* 0x000fe20000041820 */
[----:B------:R-:W1:Y:S07]  /*6090*/  LDSM.16.M88.4 R148, [R194] ;  /* 0x00000000c294783b */ /* 0x000e6e0000000200 */
[C---:B---3--:R-:W-:Y:S01]  /*60a0*/  HMMA.16816.F32.BF16 R4, R136.reuse, R164, R4 ;  /* 0x000000a48804723c */ /* 0x048fe20000041804 */
[----:B------:R-:W3:Y:S07]  /*60b0*/  LDSM.16.M88.4 R156, [R193] ;  /* 0x00000000c19c783b */ /* 0x000eee0000000200 */
[C---:B------:R-:W-:Y:S01]  /*60c0*/  HMMA.16816.F32.BF16 R8, R136.reuse, R166, R8 ;  /* 0x000000a68808723c */ /* 0x040fe20000041808 */
[----:B------:R-:W-:Y:S07]  /*60d0*/  LDSM.16.M88.4 R164, [R182+0x2800] ;  /* 0x00280000b6a4783b */ /* 0x000fee0000000200 */
[C---:B----4-:R-:W-:Y:S08]  /*60e0*/  HMMA.16816.F32.BF16 R12, R136.reuse, R144, R12 ;  /* 0x00000090880c723c */ /* 0x050ff0000004180c */
[C---:B------:R-:W-:Y:S01]  /*60f0*/  HMMA.16816.F32.BF16 R16, R136.reuse, R146, R16 ;  /* 0x000000928810723c */ /* 0x040fe20000041810 */
[----:B------:R-:W4:Y:S07]  /*6100*/  LDSM.16.M88.4 R144, [R192] ;  /* 0x00000000c090783b */ /* 0x000f2e0000000200 */
[C---:B------:R-:W-:Y:S08]  /*6110*/  HMMA.16816.F32.BF16 R20, R136.reuse, R160, R20 ;  /* 0x000000a08814723c */ /* 0x040ff00000041814 */
[C---:B------:R-:W-:Y:S01]  /*6120*/  HMMA.16816.F32.BF16 R24, R136.reuse, R162, R24 ;  /* 0x000000a28818723c */ /* 0x040fe20000041818 */
[----:B------:R-:W-:Y:S07]  /*6130*/  LDSM.16.M88.4 R160, [R182+0x2000] ;  /* 0x00200000b6a0783b */ /* 0x000fee0000000200 */
[C---:B------:R-:W-:Y:S08]  /*6140*/  HMMA.16816.F32.BF16 R28, R136.reuse, R168, R28 ;  /* 0x000000a8881c723c */ /* 0x040ff0000004181c */
[----:B------:R-:W-:Y:S01]  /*6150*/  HMMA.16816.F32.BF16 R32, R136, R170, R32 ;  /* 0x000000aa8820723c */ /* 0x000fe20000041820 */
[----:B------:R-:W4:Y:S07]  /*6160*/  LDSM.16.M88.4 R136, [R186+0x4000] ;  /* 0x00400000ba88783b */ /* 0x000f2e0000000200 */
[C---:B--2---:R-:W-:Y:S01]  /*6170*/  HMMA.16816.F32.BF16 R4, R140.reuse, R152, R4 ;  /* 0x000000988c04723c */ /* 0x044fe20000041804 */
[----:B------:R-:W-:Y:S07]  /*6180*/  LDSM.16.M88.4 R168, [R179+0x2000] ;  /* 0x00200000b3a8783b */ /* 0x000fee0000000200 */
[C---:B------:R-:W-:Y:S01]  /*6190*/  HMMA.16816.F32.BF16 R8, R140.reuse, R154, R8 ;  /* 0x0000009a8c08723c */ /* 0x040fe20000041808 */
[----:B------:R-:W-:Y:S07]  /*61a0*/  LDSM.16.M88.4 R152, [R182+0x3800] ;  /* 0x00380000b698783b */ /* 0x000fee0000000200 */
[C---:B-1----:R-:W-:Y:S08]  /*61b0*/  HMMA.16816.F32.BF16 R12, R140.reuse, R148, R12 ;  /* 0x000000948c0c723c */ /* 0x042ff0000004180c */
[C---:B------:R-:W-:Y:S01]  /*61c0*/  HMMA.16816.F32.BF16 R16, R140.reuse, R150, R16 ;  /* 0x000000968c10723c */ /* 0x040fe20000041810 */
[----:B------:R-:W1:Y:S07]  /*61d0*/  LDSM.16.M88.4 R148, [R182+0x3000] ;  /* 0x00300000b694783b */ /* 0x000e6e0000000200 */
[C---:B---3--:R-:W-:Y:S08]  /*61e0*/  HMMA.16816.F32.BF16 R20, R140.reuse, R156, R20 ;  /* 0x0000009c8c14723c */ /* 0x048ff00000041814 */
[C---:B------:R-:W-:Y:S01]  /*61f0*/  HMMA.16816.F32.BF16 R24, R140.reuse, R158, R24 ;  /* 0x0000009e8c18723c */ /* 0x040fe20000041818 */
[----:B------:R-:W2:Y:S07]  /*6200*/  LDSM.16.M88.4 R156, [R185+0x4000] ;  /* 0x00400000b99c783b */ /* 0x000eae0000000200 */
[C---:B----4-:R-:W-:Y:S08]  /*6210*/  HMMA.16816.F32.BF16 R28, R140.reuse, R144, R28 ;  /* 0x000000908c1c723c */ /* 0x050ff0000004181c */
[----:B------:R-:W-:Y:S01]  /*6220*/  HMMA.16816.F32.BF16 R32, R140, R146, R32 ;  /* 0x000000928c20723c */ /* 0x000fe20000041820 */
[----:B------:R-:W3:Y:S07]  /*6230*/  LDSM.16.M88.4 R140, [R179+0x2800] ;  /* 0x00280000b38c783b */ /* 0x000eee0000000200 */
[C---:B------:R-:W-:Y:S01]  /*6240*/  HMMA.16816.F32.BF16 R4, R136.reuse, R160, R4 ;  /* 0x000000a08804723c */ /* 0x040fe20000041804 */
[----:B------:R-:W4:Y:S04]  /*6250*/  LDSM.16.M88.4 R144, [R179+0x3000] ;  /* 0x00300000b390783b */ /* 0x000f280000000200 */
[----:B-----5:R-:W-:Y:S03]  /*6260*/  IADD3 R0, R127, R237, RZ ;  /* 0x000000ed7f007210 */ /* 0x020fe60007ffe0ff */
[C---:B------:R-:W-:Y:S01]  /*6270*/  HMMA.16816.F32.BF16 R8, R136.reuse, R162, R8 ;  /* 0x000000a28808723c */ /* 0x040fe20000041808 */
[----:B------:R-:W-:Y:S03]  /*6280*/  LDSM.16.M88.4 R160, [R176+0x4800] ;  /* 0x00480000b0a0783b */ /* 0x000fe60000000200 */
[----:B------:R-:W-:Y:S04]  /*6290*/  @P2 IMAD.HI.U32 R2, R0, c[0x0][0x2c8], RZ ;  /* 0x0000b20000022a27 */ /* 0x000fe800078e00ff */
[C---:B------:R-:W-:Y:S04]  /*62a0*/  HMMA.16816.F32.BF16 R12, R136.reuse, R164, R12 ;  /* 0x000000a4880c723c */ /* 0x040fe8000004180c */
[----:B------:R-:W-:Y:S04]  /*62b0*/  @P2 SHF.R.U32.HI R0, RZ, c[0x0][0x2cc], R2 ;  /* 0x0000b300ff002a19 */ /* 0x000fe80000011602 */
[C---:B------:R-:W-:Y:S01]  /*62c0*/  HMMA.16816.F32.BF16 R16, R136.reuse, R166, R16 ;  /* 0x000000a68810723c */ /* 0x040fe20000041810 */
[----:B------:R-:W-:Y:S07]  /*62d0*/  LDSM.16.M88.4 R164, [R176+0x5800] ;  /* 0x00580000b0a4783b */ /* 0x000fee0000000200 */
[C---:B-1----:R-:W-:Y:S01]  /*62e0*/  HMMA.16816.F32.BF16 R20, R136.reuse, R148, R20 ;  /* 0x000000948814723c */ /* 0x042fe20000041814 */
[----:B------:R-:W1:Y:S07]  /*62f0*/  SHFL.IDX PT, R2, R0, RZ, 0x1c1f ;  /* 0x001c1fff00027589 */ /* 0x000e6e00000e0000 */
[C---:B------:R-:W-:Y:S01]  /*6300*/  HMMA.16816.F32.BF16 R24, R136.reuse, R150, R24 ;  /* 0x000000968818723c */ /* 0x040fe20000041818 */
[----:B------:R-:W-:Y:S07]  /*6310*/  LDSM.16.M88.4 R148, [R183+0x8000] ;  /* 0x00800000b794783b */ /* 0x000fee0000000200 */
[C---:B------:R-:W-:Y:S01]  /*6320*/  HMMA.16816.F32.BF16 R28, R136.reuse, R152, R28 ;  /* 0x00000098881c723c */ /* 0x040fe2000004181c */
[----:B------:R5:W1:Y:S07]  /*6330*/  SHFL.IDX PT, R124, R0, 0x1, 0x1c1f ;  /* 0x003c1f00007c7f89 */ /* 0x000a6e00000e0000 */
[----:B------:R-:W-:Y:S01]  /*6340*/  HMMA.16816.F32.BF16 R32, R136, R154, R32 ;  /* 0x0000009a8820723c */ /* 0x000fe20000041820 */
[----:B------:R-:W1:Y:S07]  /*6350*/  LDSM.16.M88.4 R136, [R179+0x3800] ;  /* 0x00380000b388783b */ /* 0x000e6e0000000200 */
[C---:B--2---:R-:W-:Y:S01]  /*6360*/  HMMA.16816.F32.BF16 R4, R156.reuse, R168, R4 ;  /* 0x000000a89c04723c */ /* 0x044fe20000041804 */
[----:B------:R-:W2:Y:S07]  /*6370*/  LDSM.16.M88.4 R152, [R176+0x4000] ;  /* 0x00400000b098783b */ /* 0x000eae0000000200 */
[C---:B------:R-:W-:Y:S01]  /*6380*/  HMMA.16816.F32.BF16 R8, R156.reuse, R170, R8 ;  /* 0x000000aa9c08723c */ /* 0x040fe20000041808 */
[----:B------:R-:W-:Y:S03]  /*6390*/  LDSM.16.M88.4 R168, [R191] ;  /* 0x00000000bfa8783b */ /* 0x000fe60000000200 */
[----:B-----5:R-:W-:Y:S04]  /*63a0*/  IMAD.MOV.U32 R0, RZ, RZ, -0x40 ;  /* 0xffffffc0ff007424 */ /* 0x020fe800078e00ff */
[C---:B---3--:R-:W-:Y:S04]  /*63b0*/  HMMA.16816.F32.BF16 R12, R156.reuse, R140, R12 ;  /* 0x0000008c9c0c723c */ /* 0x048fe8000004180c */
[----:B------:R-:W-:Y:S04]  /*63c0*/  IMAD R0, R200, R0, 0x1 ;  /* 0x00000001c8007424 */ /* 0x000fe800078e0200 */
[C---:B------:R-:W-:Y:S01]  /*63d0*/  HMMA.16816.F32.BF16 R16, R156.reuse, R142, R16 ;  /* 0x0000008e9c10723c */ /* 0x040fe20000041810 */
[----:B------:R-:W3:Y:S03]  /*63e0*/  LDSM.16.M88.4 R140, [R176+0x5000] ;  /* 0x00500000b08c783b */ /* 0x000ee60000000200 */
[----:B------:R-:W-:Y:S04]  /*63f0*/  IADD3 R0, R234, R0, -R233 ;  /* 0x00000000ea007210 */ /* 0x000fe80007ffe8e9 */
[C---:B----4-:R-:W-:Y:S04]  /*6400*/  HMMA.16816.F32.BF16 R20, R156.reuse, R144, R20 ;  /* 0x000000909c14723c */ /* 0x050fe80000041814 */
[----:B------:R-:W-:Y:S04]  /*6410*/  IADD3 R0, R0, -R235, RZ ;  /* 0x800000eb00007210 */ /* 0x000fe80007ffe0ff */
[C---:B------:R-:W-:Y:S01]  /*6420*/  HMMA.16816.F32.BF16 R24, R156.reuse, R146, R24 ;  /* 0x000000929c18723c */ /* 0x040fe20000041818 */
[----:B------:R-:W4:Y:S03]  /*6430*/  LDSM.16.M88.4 R144, [R184+0x8000] ;  /* 0x00800000b890783b */ /* 0x000f260000000200 */
[C---:B-1----:R-:W-:Y:S01]  /*6440*/  IMAD.IADD R2, R0.reuse, 0x1, R2 ;  /* 0x0000000100027824 */ /* 0x042fe200078e0202 */
[----:B------:R-:W-:Y:S03]  /*6450*/  IADD3 R0, R0, R124, RZ ;  /* 0x0000007c00007210 */ /* 0x000fe60007ffe0ff */
[C---:B------:R-:W-:Y:S03]  /*6460*/  HMMA.16816.F32.BF16 R28, R156.reuse, R136, R28 ;  /* 0x000000889c1c723c */ /* 0x040fe6000004181c */
[----:B------:R-:W-:Y:S02]  /*6470*/  ISETP.GT.AND P6, PT, R2, 0x1, PT ;  /* 0x000000010200780c */ /* 0x000fe40003fc4270 */
[----:B------:R-:W-:Y:S02]  /*6480*/  ISETP.GT.AND P1, PT, R0, RZ, PT ;  /* 0x000000ff0000720c */ /* 0x000fe40003f24270 */
[----:B------:R-:W-:Y:S01]  /*6490*/  ISETP.GT.AND P0, PT, R2, RZ, PT ;  /* 0x000000ff0200720c */ /* 0x000fe20003f04270 */
[----:B------:R-:W-:Y:S01]  /*64a0*/  HMMA.16816.F32.BF16 R32, R156, R138, R32 ;  /* 0x0000008a9c20723c */ /* 0x000fe20000041820 */
[----:B------:R-:W1:Y:S07]  /*64b0*/  LDSM.16.M88.4 R136, [R189] ;  /* 0x00000000bd88783b */ /* 0x000e6e0000000200 */
[C---:B--2---:R-:W-:Y:S01]  /*64c0*/  HMMA.16816.F32.BF16 R4, R148.reuse, R152, R4 ;  /* 0x000000989404723c */ /* 0x044fe20000041804 */
[----:B------:R-:W-:Y:S07]  /*64d0*/  LDSM.16.M88.4 R156, [R182+0x4800] ;  /* 0x00480000b69c783b */ /* 0x000fee0000000200 */
[C---:B------:R-:W-:Y:S01]  /*64e0*/  HMMA.16816.F32.BF16 R8, R148.reuse, R154, R8 ;  /* 0x0000009a9408723c */ /* 0x040fe20000041808 */
[----:B------:R-:W-:Y:S07]  /*64f0*/  LDSM.16.M88.4 R152, [R182+0x4000] ;  /* 0x00400000b698783b */ /* 0x000fee0000000200 */
[C---:B------:R-:W-:Y:S08]  /*6500*/  HMMA.16816.F32.BF16 R12, R148.reuse, R160, R12 ;  /* 0x000000a0940c723c */ /* 0x040ff0000004180c */
[C---:B------:R-:W-:Y:S01]  /*6510*/  HMMA.16816.F32.BF16 R16, R148.reuse, R162, R16 ;  /* 0x000000a29410723c */ /* 0x040fe20000041810 */
[----:B------:R-:W-:Y:S07]  /*6520*/  LDSM.16.M88.4 R160, [R182+0x5000] ;  /* 0x00500000b6a0783b */ /* 0x000fee0000000200 */
[C---:B---3--:R-:W-:Y:S08]  /*6530*/  HMMA.16816.F32.BF16 R20, R148.reuse, R140, R20 ;  /* 0x0000008c9414723c */ /* 0x048ff00000041814 */
[C---:B------:R-:W-:Y:S01]  /*6540*/  HMMA.16816.F32.BF16 R24, R148.reuse, R142, R24 ;  /* 0x0000008e9418723c */ /* 0x040fe20000041818 */
[----:B------:R-:W2:Y:S07]  /*6550*/  LDSM.16.M88.4 R140, [R188] ;  /* 0x00000000bc8c783b */ /* 0x000eae0000000200 */
[C---:B------:R-:W-:Y:S08]  /*6560*/  HMMA.16816.F32.BF16 R28, R148.reuse, R164, R28 ;  /* 0x000000a4941c723c */ /* 0x040ff0000004181c */
[----:B------:R-:W-:Y:S01]  /*6570*/  HMMA.16816.F32.BF16 R32, R148, R166, R32 ;  /* 0x000000a69420723c */ /* 0x000fe20000041820 */
[----:B------:R-:W3:Y:S07]  /*6580*/  LDSM.16.M88.4 R148, [R186+0x8000] ;  /* 0x00800000ba94783b */ /* 0x000eee0000000200 */
[C---:B----4-:R-:W-:Y:S01]  /*6590*/  HMMA.16816.F32.BF16 R4, R144.reuse, R168, R4 ;  /* 0x000000a89004723c */ /* 0x050fe20000041804 */
[----:B------:R-:W4:Y:S07]  /*65a0*/  LDSM.16.M88.4 R164, [R182+0x5800] ;  /* 0x00580000b6a4783b */ /* 0x000f2e0000000200 */
[C---:B------:R-:W-:Y:S01]  /*65b0*/  HMMA.16816.F32.BF16 R8, R144.reuse, R170, R8 ;  /* 0x000000aa9008723c */ /* 0x040fe20000041808 */
[----:B------:R-:W-:Y:S07]  /*65c0*/  LDSM.16.M88.4 R168, [R179+0x4000] ;  /* 0x00400000b3a8783b */ /* 0x000fee0000000200 */
[C---:B------:R-:W-:Y:S08]  /*65d0*/  HMMA.16816.F32.BF16 R12, R144.reuse, R172, R12 ;  /* 0x000000ac900c723c */ /* 0x040ff0000004180c */
[C---:B------:R-:W-:Y:S08]  /*65e0*/  HMMA.16816.F32.BF16 R16, R144.reuse, R174, R16 ;  /* 0x000000ae9010723c */ /* 0x040ff00000041810 */
        /* <DEDUP_REMOVED lines=8> */
[C---:B------:R-:W-:Y:S08]  /*6670*/  HMMA.16816.F32.BF16 R8, R148.reuse, R154, R8 ;  /* 0x0000009a9408723c */ /* 0x040ff00000041808 */
[C---:B------:R-:W-:Y:S08]  /*6680*/  HMMA.16816.F32.BF16 R12, R148.reuse, R156, R12 ;  /* 0x0000009c940c723c */ /* 0x040ff0000004180c */
[C---:B------:R-:W-:Y:S08]  /*6690*/  HMMA.16816.F32.BF16 R16, R148.reuse, R158, R16 ;  /* 0x0000009e9410723c */ /* 0x040ff00000041810 */
[C---:B------:R-:W-:Y:S08]  /*66a0*/  HMMA.16816.F32.BF16 R20, R148.reuse, R160, R20 ;  /* 0x000000a09414723c */ /* 0x040ff00000041814 */
[C---:B------:R-:W-:Y:S08]  /*66b0*/  HMMA.16816.F32.BF16 R24, R148.reuse, R162, R24 ;  /* 0x000000a29418723c */ /* 0x040ff00000041818 */
[C---:B----4-:R-:W-:Y:S08]  /*66c0*/  HMMA.16816.F32.BF16 R28, R148.reuse, R164, R28 ;  /* 0x000000a4941c723c */ /* 0x050ff0000004181c */
[----:B------:R-:W-:Y:S01]  /*66d0*/  HMMA.16816.F32.BF16 R32, R148, R166, R32 ;  /* 0x000000a69420723c */ /* 0x000fe20000041820 */
[----:B------:R-:W4:Y:S01]  /*66e0*/  LDSM.16.M88.4 R148, [R179+0x5800] ;  /* 0x00580000b394783b */ /* 0x000f220000000200 */
[----:B------:R-:W-:Y:S06]  /*66f0*/  DEPBAR.LE SB0, 0x0 ;  /* 0x000080000000791a */ /* 0x000fec0000000000 */
[C---:B-1----:R-:W-:Y:S01]  /*6700*/  HMMA.16816.F32.BF16 R4, R136.reuse, R168, R4 ;  /* 0x000000a88804723c */ /* 0x042fe20000041804 */
[----:B------:R-:W-:Y:S07]  /*6710*/  BAR.SYNC.DEFER_BLOCKING 0x0 ;  /* 0x0000000000007b1d */ /* 0x000fee0000010000 */
[C---:B------:R-:W-:Y:S08]  /*6720*/  HMMA.16816.F32.BF16 R8, R136.reuse, R170, R8 ;  /* 0x000000aa8808723c */ /* 0x040ff00000041808 */
[C---:B--2---:R-:W-:Y:S08]  /*6730*/  HMMA.16816.F32.BF16 R12, R136.reuse, R140, R12 ;  /* 0x0000008c880c723c */ /* 0x044ff0000004180c */
[C---:B------:R-:W-:Y:S04]  /*6740*/  HMMA.16816.F32.BF16 R16, R136.reuse, R142, R16 ;  /* 0x0000008e8810723c */ /* 0x040fe80000041810 */
[----:B------:R-:W-:Y:S02]  /*6750*/  FSEL R124, R4, -INF , P0 ;  /* 0xff800000047c7808 */ /* 0x000fe40000000000 */
[----:B------:R-:W-:Y:S02]  /*6760*/  ISETP.GT.AND P0, PT, R0, 0x1, PT ;  /* 0x000000010000780c */ /* 0x000fe40003f04270 */
[C---:B---3--:R-:W-:Y:S04]  /*6770*/  HMMA.16816.F32.BF16 R20, R136.reuse, R144, R20 ;  /* 0x000000908814723c */ /* 0x048fe80000041814 */
[----:B------:R-:W-:Y:S02]  /*6780*/  FSEL R142, R5, -INF , P6 ;  /* 0xff800000058e7808 */ /* 0x000fe40003000000 */
[----:B------:R-:W-:Y:S02]  /*6790*/  FSEL R153, R7, -INF , P0 ;  /* 0xff80000007997808 */ /* 0x000fe40000000000 */
[C---:B------:R-:W-:Y:S03]  /*67a0*/  HMMA.16816.F32.BF16 R24, R136.reuse, R146, R24 ;  /* 0x000000928818723c */ /* 0x040fe60000041818 */
[----:B------:R-:W-:Y:S02]  /*67b0*/  ISETP.GT.AND P0, PT, R2, 0x8, PT ;  /* 0x000000080200780c */ /* 0x000fe40003f04270 */
[----:B------:R-:W-:Y:S02]  /*67c0*/  FMNMX.FTZ R4, R124, R3, !PT ;  /* 0x000000037c047209 */ /* 0x000fe40007810000 */
[----:B------:R-:W-:Y:S01]  /*67d0*/  FSEL R140, R8, -INF , P0 ;  /* 0xff800000088c7808 */ /* 0x000fe20000000000 */
[C---:B----4-:R-:W-:Y:S03]  /*67e0*/  HMMA.16816.F32.BF16 R28, R136.reuse, R148, R28 ;  /* 0x00000094881c723c */ /* 0x050fe6000004181c */
[----:B------:R-:W-:Y:S02]  /*67f0*/  ISETP.GT.AND P6, PT, R2, 0x9, PT ;  /* 0x000000090200780c */ /* 0x000fe40003fc4270 */
[----:B------:R-:W-:Y:S02]  /*6800*/  FMNMX.FTZ R4, R142, R4, !PT ;  /* 0x000000048e047209 */ /* 0x000fe40007810000 */
[----:B------:R-:W-:Y:S01]  /*6810*/  ISETP.GT.AND P0, PT, R0, 0x9, PT ;  /* 0x000000090000780c */ /* 0x000fe20003f04270 */
[----:B------:R-:W-:Y:S04]  /*6820*/  HMMA.16816.F32.BF16 R32, R136, R150, R32 ;  /* 0x000000968820723c */ /* 0x000fe80000041820 */
[----:B------:R-:W-:Y:S02]  /*6830*/  FSEL R141, R9, -INF , P6 ;  /* 0xff800000098d7808 */ /* 0x000fe40003000000 */
[----:B------:R-:W-:Y:S02]  /*6840*/  FSEL R152, R11, -INF , P0 ;  /* 0xff8000000b987808 */ /* 0x000fe40000000000 */
[----:B------:R-:W-:Y:S02]  /*6850*/  FMNMX.FTZ R4, R140, R4, !PT ;  /* 0x000000048c047209 */ /* 0x000fe40007810000 */
[----:B------:R-:W-:Y:S02]  /*6860*/  ISETP.GT.AND P0, PT, R2, 0x10, PT ;  /* 0x000000100200780c */ /* 0x000fe40003f04270 */
[----:B------:R-:W-:Y:S02]  /*6870*/  FMNMX.FTZ R4, R141, R4, !PT ;  /* 0x000000048d047209 */ /* 0x000fe40007810000 */
[----:B------:R-:W-:Y:S02]  /*6880*/  FSEL R146, R12, -INF , P0 ;  /* 0xff8000000c927808 */ /* 0x000fe40000000000 */
[----:B------:R-:W-:Y:S02]  /*6890*/  ISETP.GT.AND P6, PT, R2, 0x11, PT ;  /* 0x000000110200780c */ /* 0x000fe40003fc4270 */
[----:B------:R-:W-:Y:S02]  /*68a0*/  ISETP.GT.AND P0, PT, R0, 0x11, PT ;  /* 0x000000110000780c */ /* 0x000fe40003f04270 */
[----:B------:R-:W-:Y:S02]  /*68b0*/  FSEL R155, R13, -INF , P6 ;  /* 0xff8000000d9b7808 */ /* 0x000fe40003000000 */
[----:B------:R-:W-:Y:S02]  /*68c0*/  FSEL R157, R15, -INF , P0 ;  /* 0xff8000000f9d7808 */ /* 0x000fe40000000000 */
[----:B------:R-:W-:Y:S02]  /*68d0*/  FMNMX.FTZ R4, R146, R4, !PT ;  /* 0x0000000492047209 */ /* 0x000fe40007810000 */
[----:B------:R-:W-:Y:S02]  /*68e0*/  ISETP.GT.AND P0, PT, R2, 0x18, PT ;  /* 0x000000180200780c */ /* 0x000fe40003f04270 */
[----:B------:R-:W-:Y:S02]  /*68f0*/  FSEL R154, R6, -INF , P1 ;  /* 0xff800000069a7808 */ /* 0x000fe40000800000 */
[----:B------:R-:W-:Y:S02]  /*6900*/  FSEL R147, R16, -INF , P0 ;  /* 0xff80000010937808 */ /* 0x000fe40000000000 */
[----:B------:R-:W-:Y:S02]  /*6910*/  FMNMX.FTZ R4, R155, R4, !PT ;  /* 0x000000049b047209 */ /* 0x000fe40007810000 */
[----:B------:R-:W-:Y:S02]  /*6920*/  ISETP.GT.AND P1, PT, R0, 0x8, PT ;  /* 0x000000080000780c */ /* 0x000fe40003f24270 */
[----:B------:R-:W-:Y:S02]  /*6930*/  ISETP.GT.AND P6, PT, R2, 0x19, PT ;  /* 0x000000190200780c */ /* 0x000fe40003fc4270 */
[----:B------:R-:W-:Y:S02]  /*6940*/  ISETP.GT.AND P0, PT, R0, 0x19, PT ;  /* 0x000000190000780c */ /* 0x000fe40003f04270 */
[----:B------:R-:W-:Y:S02]  /*6950*/  FSEL R143, R10, -INF , P1 ;  /* 0xff8000000a8f7808 */ /* 0x000fe40000800000 */
[----:B------:R-:W-:Y:S02]  /*6960*/  FSEL R148, R17, -INF , P6 ;  /* 0xff80000011947808 */ /* 0x000fe40003000000 */
[----:B------:R-:W-:Y:S02]  /*6970*/  FSEL R158, R19, -INF , P0 ;  /* 0xff800000139e7808 */ /* 0x000fe40000000000 */
[----:B------:R-:W-:Y:S02]  /*6980*/  FMNMX.FTZ R4, R147, R4, !PT ;  /* 0x0000000493047209 */ /* 0x000fe40007810000 */
[----:B------:R-:W-:Y:S02]  /*6990*/  ISETP.GT.AND P1, PT, R0, 0x10, PT ;  /* 0x000000100000780c */ /* 0x000fe40003f24270 */
[----:B------:R-:W-:Y:S02]  /*69a0*/  ISETP.GT.AND P0, PT, R2, 0x20, PT ;  /* 0x000000200200780c */ /* 0x000fe40003f04270 */
[----:B------:R-:W-:Y:S02]  /*69b0*/  FSEL R156, R14, -INF , P1 ;  /* 0xff8000000e9c7808 */ /* 0x000fe40000800000 */
[----:B------:R-:W-:Y:S02]  /*69c0*/  FSEL R150, R20, -INF , P0 ;  /* 0xff80000014967808 */ /* 0x000fe40000000000 */
[----:B------:R-:W-:Y:S02]  /*69d0*/  FMNMX.FTZ R4, R148, R4, !PT ;  /* 0x0000000494047209 */ /* 0x000fe40007810000 */
[----:B------:R-:W-:Y:S02]  /*69e0*/  ISETP.GT.AND P1, PT, R0, 0x18, PT ;  /* 0x000000180000780c */ /* 0x000fe40003f24270 */
[----:B------:R-:W-:Y:S02]  /*69f0*/  ISETP.GT.AND P6, PT, R2, 0x21, PT ;  /* 0x000000210200780c */ /* 0x000fe40003fc4270 */
[----:B------:R-:W-:Y:S02]  /*6a00*/  FMNMX.FTZ R5, R154, R126, !PT ;  /* 0x0000007e9a057209 */ /* 0x000fe40007810000 */
[----:B------:R-:W-:Y:S02]  /*6a10*/  FSEL R149, R18, -INF , P1 ;  /* 0xff80000012957808 */ /* 0x000fe40000800000 */
[----:B------:R-:W-:Y:S02]  /*6a20*/  FSEL R151, R21, -INF , P6 ;  /* 0xff80000015977808 */ /* 0x000fe40003000000 */
[----:B------:R-:W-:Y:S02]  /*6a30*/  FMNMX.FTZ R4, R150, R4, !PT ;  /* 0x0000000496047209 */ /* 0x000fe40007810000 */
[----:B------:R-:W-:Y:S02]  /*6a40*/  ISETP.GT.AND P1, PT, R2, 0x28, PT ;  /* 0x000000280200780c */ /* 0x000fe40003f24270 */
[----:B------:R-:W-:Y:S02]  /*6a50*/  FMNMX.FTZ R5, R153, R5, !PT ;  /* 0x0000000599057209 */ /* 0x000fe40007810000 */
[----:B------:R-:W-:Y:S02]  /*6a60*/  FSEL R159, R24, -INF , P1 ;  /* 0xff800000189f7808 */ /* 0x000fe40000800000 */
[----:B------:R-:W-:Y:S02]  /*6a70*/  FMNMX.FTZ R4, R151, R4, !PT ;  /* 0x0000000497047209 */ /* 0x000fe40007810000 */
[C---:B------:R-:W-:Y:S02]  /*6a80*/  ISETP.GT.AND P0, PT, R2.reuse, 0x29, PT ;  /* 0x000000290200780c */ /* 0x040fe40003f04270 */
[----:B------:R-:W-:Y:S02]  /*6a90*/  FMNMX.FTZ R5, R143, R5, !PT ;  /* 0x000000058f057209 */ /* 0x000fe40007810000 */
[----:B------:R-:W-:Y:S02]  /*6aa0*/  FMNMX.FTZ R4, R159, R4, !PT ;  /* 0x000000049f047209 */ /* 0x000fe40007810000 */
[----:B------:R-:W-:Y:S02]  /*6ab0*/  ISETP.GT.AND P6, PT, R2, 0x30, PT ;  /* 0x000000300200780c */ /* 0x000fe40003fc4270 */
[----:B------:R-:W-:Y:S02]  /*6ac0*/  FSEL R162, R25, -INF , P0 ;  /* 0xff80000019a27808 */ /* 0x000fe40000000000 */
[----:B------:R-:W-:Y:S02]  /*6ad0*/  FMNMX.FTZ R5, R152, R5, !PT ;  /* 0x0000000598057209 */ /* 0x000fe40007810000 */
[----:B------:R-:W-:Y:S02]  /*6ae0*/  FSEL R165, R28, -INF , P6 ;  /* 0xff8000001ca57808 */ /* 0x000fe40003000000 */
[----:B------:R-:W-:Y:S02]  /*6af0*/  ISETP.GT.AND P1, PT, R2, 0x31, PT ;  /* 0x000000310200780c */ /* 0x000fe40003f24270 */
[----:B------:R-:W-:Y:S02]  /*6b00*/  FMNMX.FTZ R4, R162, R4, !PT ;  /* 0x00000004a2047209 */ /* 0x000fe40007810000 */
[----:B------:R-:W-:Y:S02]  /*6b10*/  FMNMX.FTZ R5, R156, R5, !PT ;  /* 0x000000059c057209 */ /* 0x000fe40007810000 */
[----:B------:R-:W-:Y:S02]  /*6b20*/  FSEL R209, R29, -INF , P1 ;  /* 0xff8000001dd17808 */ /* 0x000fe40000800000 */
[C---:B------:R-:W-:Y:S02]  /*6b30*/  ISETP.GT.AND P6, PT, R2.reuse, 0x39, PT ;  /* 0x000000390200780c */ /* 0x040fe40003fc4270 */
[----:B------:R-:W-:Y:S02]  /*6b40*/  ISETP.GT.AND P0, PT, R2, 0x38, PT ;  /* 0x000000380200780c */ /* 0x000fe40003f04270 */
[----:B------:R-:W-:Y:S02]  /*6b50*/  FMNMX.FTZ R2, R165, R4, !PT ;  /* 0x00000004a5027209 */ /* 0x000fe40007810000 */
[----:B------:R-:W-:Y:S02]  /*6b60*/  FMNMX.FTZ R4, R157, R5, !PT ;  /* 0x000000059d047209 */ /* 0x000fe40007810000 */
[----:B------:R-:W-:Y:S02]  /*6b70*/  FSEL R210, R32, -INF , P0 ;  /* 0xff80000020d27808 */ /* 0x000fe40000000000 */
[----:B------:R-:W-:Y:S02]  /*6b80*/  FMNMX.FTZ R2, R209, R2, !PT ;  /* 0x00000002d1027209 */ /* 0x000fe40007810000 */
[----:B------:R-:W-:Y:S02]  /*6b90*/  FMNMX.FTZ R4, R149, R4, !PT ;  /* 0x0000000495047209 */ /* 0x000fe40007810000 */
[----:B------:R-:W-:Y:S02]  /*6ba0*/  ISETP.GT.AND P1, PT, R0, 0x20, PT ;  /* 0x000000200000780c */ /* 0x000fe40003f24270 */
[----:B------:R-:W-:Y:S02]  /*6bb0*/  FSEL R212, R33, -INF , P6 ;  /* 0xff80000021d47808 */ /* 0x000fe40003000000 */
[----:B------:R-:W-:Y:S02]  /*6bc0*/  FMNMX.FTZ R2, R210, R2, !PT ;  /* 0x00000002d2027209 */ /* 0x000fe40007810000 */
[----:B------:R-:W-:Y:S02]  /*6bd0*/  FSEL R160, R22, -INF , P1 ;  /* 0xff80000016a07808 */ /* 0x000fe40000800000 */
[----:B------:R-:W-:Y:S02]  /*6be0*/  FMNMX.FTZ R4, R158, R4, !PT ;  /* 0x000000049e047209 */ /* 0x000fe40007810000 */
[----:B------:R-:W-:Y:S02]  /*6bf0*/  ISETP.GT.AND P0, PT, R0, 0x21, PT ;  /* 0x000000210000780c */ /* 0x000fe40003f04270 */
[----:B------:R-:W-:Y:S02]  /*6c00*/  FMNMX.FTZ R2, R212, R2, !PT ;  /* 0x00000002d4027209 */ /* 0x000fe40007810000 */
[----:B------:R-:W-:Y:S02]  /*6c10*/  FSEL R161, R23, -INF , P0 ;  /* 0xff80000017a17808 */ /* 0x000fe40000000000 */
[----:B------:R-:W-:Y:S01]  /*6c20*/  ISETP.GT.AND P6, PT, R200, R229, PT ;  /* 0x000000e5c800720c */ /* 0x000fe20003fc4270 */
[----:B------:R-:W1:Y:S01]  /*6c30*/  SHFL.BFLY PT, R7, R2, 0x2, 0x1f ;  /* 0x0c401f0002077f89 */ /* 0x000e6200000e0000 */
[----:B------:R-:W-:Y:S02]  /*6c40*/  ISETP.GT.AND P1, PT, R0, 0x28, PT ;  /* 0x000000280000780c */ /* 0x000fe40003f24270 */
[----:B------:R-:W-:Y:S02]  /*6c50*/  FMNMX.FTZ R4, R160, R4, !PT ;  /* 0x00000004a0047209 */ /* 0x000fe40007810000 */
[----:B------:R-:W-:Y:S02]  /*6c60*/  FSEL R163, R26, -INF , P1 ;  /* 0xff8000001aa37808 */ /* 0x000fe40000800000 */
[C---:B------:R-:W-:Y:S02]  /*6c70*/  ISETP.GT.AND P0, PT, R0.reuse, 0x29, PT ;  /* 0x000000290000780c */ /* 0x040fe40003f04270 */
[----:B------:R-:W-:Y:S02]  /*6c80*/  FMNMX.FTZ R4, R161, R4, !PT ;  /* 0x00000004a1047209 */ /* 0x000fe40007810000 */
[----:B------:R-:W-:Y:S02]  /*6c90*/  FSEL R164, R27, -INF , P0 ;  /* 0xff8000001ba47808 */ /* 0x000fe40000000000 */
[----:B------:R-:W-:Y:S02]  /*6ca0*/  ISETP.GT.AND P1, PT, R0, 0x30, PT ;  /* 0x000000300000780c */ /* 0x000fe40003f24270 */
[----:B------:R-:W-:Y:S02]  /*6cb0*/  FMNMX.FTZ R4, R163, R4, !PT ;  /* 0x00000004a3047209 */ /* 0x000fe40007810000 */
[----:B------:R-:W-:Y:S02]  /*6cc0*/  FSEL R211, R30, -INF , P1 ;  /* 0xff8000001ed37808 */ /* 0x000fe40000800000 */
[----:B------:R-:W-:Y:S02]  /*6cd0*/  ISETP.GT.AND P0, PT, R0, 0x31, PT ;  /* 0x000000310000780c */ /* 0x000fe40003f04270 */
[----:B------:R-:W-:Y:S02]  /*6ce0*/  FMNMX.FTZ R4, R164, R4, !PT ;  /* 0x00000004a4047209 */ /* 0x000fe40007810000 */
[----:B------:R-:W-:Y:S02]  /*6cf0*/  @P6 SHF.R.S32.HI R6, RZ, 0x1f, R201 ;  /* 0x0000001fff066819 */ /* 0x000fe400000114c9 */
[----:B------:R-:W-:Y:S02]  /*6d00*/  FSEL R213, R31, -INF , P0 ;  /* 0xff8000001fd57808 */ /* 0x000fe40000000000 */
[----:B------:R-:W-:Y:S01]  /*6d10*/  ISETP.GT.AND P1, PT, R0, 0x38, PT ;  /* 0x000000380000780c */ /* 0x000fe20003f24270 */
[----:B------:R-:W-:Y:S01]  /*6d20*/  @P6 IMAD R6, R6, c[0x0][0x1e0], RZ ;  /* 0x0000780006066a24 */ /* 0x000fe200078e02ff */
[----:B------:R-:W-:Y:S02]  /*6d30*/  ISETP.GT.AND P0, PT, R0, 0x39, PT ;  /* 0x000000390000780c */ /* 0x000fe40003f04270 */
[----:B------:R-:W-:Y:S01]  /*6d40*/  FMNMX.FTZ R0, R211, R4, !PT ;  /* 0x00000004d3007209 */ /* 0x000fe20007810000 */
[----:B------:R-:W-:Y:S01]  /*6d50*/  @P6 IMAD.WIDE.U32 R4, R201, c[0x0][0x1e0], RZ ;  /* 0x00007800c9046a25 */ /* 0x000fe200078e00ff */
[----:B------:R-:W-:Y:S02]  /*6d60*/  FSEL R214, R34, -INF , P1 ;  /* 0xff80000022d67808 */ /* 0x000fe40000800000 */
[----:B------:R-:W-:Y:S01]  /*6d70*/  FMNMX.FTZ R0, R213, R0, !PT ;  /* 0x00000000d5007209 */ /* 0x000fe20007810000 */
[----:B------:R-:W-:Y:S01]  /*6d80*/  @P6 IMAD R6, R201, c[0x0][0x1e4], R6 ;  /* 0x00007900c9066a24 */ /* 0x000fe200078e0206 */
[----:B------:R-:W-:Y:S02]  /*6d90*/  FSEL R127, R35, -INF , P0 ;  /* 0xff800000237f7808 */ /* 0x000fe40000000000 */
[----:B------:R-:W-:Y:S02]  /*6da0*/  FMNMX.FTZ R0, R214, R0, !PT ;  /* 0x00000000d6007209 */ /* 0x000fe40007810000 */
[----:B-1----:R-:W-:Y:S01]  /*6db0*/  FMNMX.FTZ R9, R2, R7, !PT ;  /* 0x0000000702097209 */ /* 0x002fe20007810000 */
[----:B------:R-:W-:Y:S01]  /*6dc0*/  @P6 IMAD.IADD R2, R5, 0x1, R6 ;  /* 0x0000000105026824 */ /* 0x000fe200078e0206 */
[----:B------:R-:W-:Y:S01]  /*6dd0*/  FMNMX.FTZ R0, R127, R0, !PT ;  /* 0x000000007f007209 */ /* 0x000fe20007810000 */
[----:B------:R-:W-:Y:S01]  /*6de0*/  @P6 IMAD.MOV.U32 R6, RZ, RZ, c[0x0][0x1e0] ;  /* 0x00007800ff066624 */ /* 0x000fe200078e00ff */
[C---:B------:R-:W-:Y:S01]  /*6df0*/  @P6 SHF.L.U32 R5, R4.reuse, 0x6, RZ ;  /* 0x0000000604056819 */ /* 0x040fe200000006ff */
[----:B------:R-:W-:Y:S01]  /*6e00*/  SHFL.BFLY PT, R17, R9, 0x1, 0x1f ;  /* 0x0c201f0009117f89 */ /* 0x000fe200000e0000 */
[----:B------:R-:W-:Y:S02]  /*6e10*/  @P6 SHF.L.U64.HI R4, R4, 0x6, R2 ;  /* 0x0000000604046819 */ /* 0x000fe40000010202 */
[C---:B------:R-:W-:Y:S02]  /*6e20*/  @P6 IADD3 R8, P1, R5.reuse, R224, RZ ;  /* 0x000000e005086210 */ /* 0x040fe40007f3e0ff */
[----:B------:R-:W-:Y:S02]  /*6e30*/  @P6 MOV R10, c[0x0][0x1e4] ;  /* 0x00007900000a6a02 */ /* 0x000fe40000000f00 */
[----:B------:R-:W-:Y:S01]  /*6e40*/  @P6 LEA R7, P0, R6, R5, 0x5 ;  /* 0x0000000506076211 */ /* 0x000fe200078028ff */
[----:B------:R-:W1:Y:S01]  /*6e50*/  SHFL.BFLY PT, R2, R0, 0x2, 0x1f ;  /* 0x0c401f0000027f89 */ /* 0x000e6200000e0000 */
[----:B------:R-:W-:Y:S01]  /*6e60*/  @P6 IMAD.X R11, R4, 0x1, R223, P1 ;  /* 0x00000001040b6824 */ /* 0x000fe200008e06df */
[----:B------:R-:W-:Y:S02]  /*6e70*/  @P6 LEA R18, P1, R8, c[0x0][0x1c8], 0x1 ;  /* 0x0000720008126a11 */ /* 0x000fe400078208ff */
[----:B------:R-:W-:Y:S02]  /*6e80*/  @P6 LEA.HI.X R6, R6, R4, R10, 0x5, P0 ;  /* 0x0000000406066211 */ /* 0x000fe400000f2c0a */
[----:B------:R-:W-:Y:S02]  /*6e90*/  @P6 LEA.HI.X R19, R8, c[0x0][0x1cc], R11, 0x1, P1 ;  /* 0x0000730008136a11 */ /* 0x000fe400008f0c0b */
[C---:B------:R-:W-:Y:S02]  /*6ea0*/  @P6 IADD3 R11, P1, R224.reuse, 0x80, RZ ;  /* 0x00000080e00b6810 */ /* 0x040fe40007f3e0ff */
[----:B------:R-:W-:Y:S01]  /*6eb0*/  @P6 IADD3 R10, P0, R224, 0x40, RZ ;  /* 0x00000040e00a6810 */ /* 0x000fe20007f1e0ff */
[----:B------:R2:W-:Y:S02]  /*6ec0*/  @P6 LDGSTS.E.BYPASS.LTC128B.128 [R199+0x6100], [R18.64], !P5 ;  /* 0x0610000012c76fae */ /* 0x0005e4000e901d46 */
[----:B------:R-:W-:Y:S01]  /*6ed0*/  @P6 IMAD.X R13, RZ, RZ, R223, P1 ;  /* 0x000000ffff0d6224 */ /* 0x000fe200008e06df */
[----:B------:R-:W-:Y:S02]  /*6ee0*/  @P6 IADD3.X R12, RZ, R223, RZ, P0, !PT ;  /* 0x000000dfff0c6210 */ /* 0x000fe400007fe4ff */
[C---:B------:R-:W-:Y:S02]  /*6ef0*/  @P6 IADD3 R8, P0, R5.reuse, R10, RZ ;  /* 0x0000000a05086210 */ /* 0x040fe40007f1e0ff */
[----:B------:R-:W-:Y:S02]  /*6f00*/  @P6 IADD3 R5, P1, R5, R11, RZ ;  /* 0x0000000b05056210 */ /* 0x000fe40007f3e0ff */
[----:B------:R-:W-:Y:S02]  /*6f10*/  @P6 IADD3.X R15, R4, R12, RZ, P0, !PT ;  /* 0x0000000c040f6210 */ /* 0x000fe400007fe4ff */
[----:B------:R-:W-:Y:S01]  /*6f20*/  @P6 LEA R16, P0, R8, c[0x0][0x1c8], 0x1 ;  /* 0x0000720008106a11 */ /* 0x000fe200078008ff */
[----:B------:R-:W-:Y:S01]  /*6f30*/  @P6 IMAD.X R4, R4, 0x1, R13, P1 ;  /* 0x0000000104046824 */ /* 0x000fe200008e060d */
[----:B-1----:R-:W-:Y:S02]  /*6f40*/  FMNMX.FTZ R0, R0, R2, !PT ;  /* 0x0000000200007209 */ /* 0x002fe40007810000 */
[----:B------:R-:W-:Y:S02]  /*6f50*/  @P6 LEA R14, P1, R5, c[0x0][0x1c8], 0x1 ;  /* 0x00007200050e6a11 */ /* 0x000fe400078208ff */
[----:B------:R-:W-:Y:S01]  /*6f60*/  FMNMX.FTZ R125, R9, R17, !PT ;  /* 0x00000011097d7209 */ /* 0x000fe20007810000 */
[----:B------:R-:W1:Y:S01]  /*6f70*/  SHFL.BFLY PT, R2, R0, 0x1, 0x1f ;  /* 0x0c201f0000027f89 */ /* 0x000e6200000e0000 */
[----:B------:R-:W-:Y:S02]  /*6f80*/  @P6 LEA.HI.X R17, R8, c[0x0][0x1cc], R15, 0x1, P0 ;  /* 0x0000730008116a11 */ /* 0x000fe400000f0c0f */
[----:B------:R-:W-:Y:S01]  /*6f90*/  @P6 LEA.HI.X R15, R5, c[0x0][0x1cc], R4, 0x1, P1 ;  /* 0x00007300050f6a11 */ /* 0x000fe200008f0c04 */
[----:B------:R-:W-:Y:S01]  /*6fa0*/  FMUL.FTZ R8, R125, c[0x0][0x2d0] ;  /* 0x0000b4007d087a20 */ /* 0x000fe20000410000 */
[----:B------:R-:W-:Y:S02]  /*6fb0*/  @P6 IADD3 R4, P0, R7, R10, RZ ;  /* 0x0000000a07046210 */ /* 0x000fe40007f1e0ff */
[----:B------:R-:W-:Y:S01]  /*6fc0*/  FSETP.NEU.FTZ.AND P1, PT, R125, -INF , PT ;  /* 0xff8000007d00780b */ /* 0x000fe20003f3d000 */
[----:B------:R3:W-:Y:S01]  /*6fd0*/  @P6 LDGSTS.E.BYPASS.LTC128B.128 [R199+0x8100], [R16.64], !P4 ;  /* 0x0810000010c76fae */ /* 0x0007e2000e101d46 */
[----:B------:R-:W-:Y:S02]  /*6fe0*/  @P6 IADD3.X R10, R6, R12, RZ, P0, !PT ;  /* 0x0000000c060a6210 */ /* 0x000fe400007fe4ff */
[C---:B------:R-:W-:Y:S02]  /*6ff0*/  @P6 IADD3 R5, P0, R7.reuse, R11, RZ ;  /* 0x0000000b07056210 */ /* 0x040fe40007f1e0ff */
[----:B------:R-:W-:Y:S03]  /*7000*/  FSEL R144, R8, RZ, P1 ;  /* 0x000000ff08907208 */ /* 0x000fe60000800000 */
[----:B------:R-:W-:Y:S01]  /*7010*/  @P6 IMAD.X R11, R6, 0x1, R13, P0 ;  /* 0x00000001060b6824 */ /* 0x000fe200000e060d */
[----:B------:R-:W-:Y:S01]  /*7020*/  @P6 IADD3 R7, P0, R7, R224, RZ ;  /* 0x000000e007076210 */ /* 0x000fe20007f1e0ff */
[--C-:B------:R-:W-:Y:S01]  /*7030*/  FFMA.FTZ R8, R124, c[0x0][0x2d0], -R144.reuse ;  /* 0x0000b4007c087a23 */ /* 0x100fe20000010890 */
[----:B------:R4:W-:Y:S02]  /*7040*/  @P6 LDGSTS.E.BYPASS.LTC128B.128 [R199+0xa100], [R14.64], !P3 ;  /* 0x0a1000000ec76fae */ /* 0x0009e4000d901d46 */
[----:B------:R-:W-:Y:S01]  /*7050*/  @P6 IADD3.X R9, R6, R223, RZ, P0, !PT ;  /* 0x000000df06096210 */ /* 0x000fe200007fe4ff */
[----:B------:R5:W-:Y:S01]  /*7060*/  MUFU.EX2 R221, R8 ;  /* 0x0000000800dd7308 */ /* 0x000be20000000800 */
[C---:B------:R-:W-:Y:S02]  /*7070*/  @P6 LEA R6, P0, R7.reuse, c[0x0][0x1c8], 0x1 ;  /* 0x0000720007066a11 */ /* 0x040fe400078008ff */
[----:B-1----:R-:W-:Y:S01]  /*7080*/  FMNMX.FTZ R124, R0, R2, !PT ;  /* 0x00000002007c7209 */ /* 0x002fe20007810000 */
[--C-:B------:R-:W-:Y:S01]  /*7090*/  FFMA.FTZ R0, R140, c[0x0][0x2d0], -R144.reuse ;  /* 0x0000b4008c007a23 */ /* 0x100fe20000010890 */
[----:B------:R-:W-:Y:S01]  /*70a0*/  @P6 LEA.HI.X R7, R7, c[0x0][0x1cc], R9, 0x1, P0 ;  /* 0x0000730007076a11 */ /* 0x000fe200000f0c09 */
[--C-:B------:R-:W-:Y:S02]  /*70b0*/  FFMA.FTZ R9, R142, c[0x0][0x2d0], -R144.reuse ;  /* 0x0000b4008e097a23 */ /* 0x100fe40000010890 */
[----:B------:R-:W-:Y:S02]  /*70c0*/  FFMA.FTZ R2, R141, c[0x0][0x2d0], -R144 ;  /* 0x0000b4008d027a23 */ /* 0x000fe40000010890 */
[----:B------:R1:W1:Y:S01]  /*70d0*/  MUFU.EX2 R222, R9 ;  /* 0x0000000900de7308 */ /* 0x0002620000000800 */
[----:B------:R2:W-:Y:S09]  /*70e0*/  @P6 LDGSTS.E.BYPASS.LTC128B.128 [R199+0x7100], [R6.64], !P5 ;  /* 0x0710000006c76fae */ /* 0x0005f2000e901d46 */
[----:B------:R2:W-:Y:S01]  /*70f0*/  MUFU.EX2 R220, R0 ;  /* 0x0000000000dc7308 */ /* 0x0005e20000000800 */
[C---:B-----5:R-:W-:Y:S09]  /*7100*/  @P6 LEA R8, P0, R4.reuse, c[0x0][0x1c8], 0x1 ;  /* 0x0000720004086a11 */ /* 0x060ff200078008ff */
[----:B------:R5:W3:Y:S01]  /*7110*/  MUFU.EX2 R219, R2 ;  /* 0x0000000200db7308 */ /* 0x000ae20000000800 */
[----:B-1----:R-:W-:Y:S02]  /*7120*/  @P6 LEA.HI.X R9, R4, c[0x0][0x1cc], R10, 0x1, P0 ;  /* 0x0000730004096a11 */ /* 0x002fe400000f0c0a */
[C---:B------:R-:W-:Y:S02]  /*7130*/  @P6 LEA R4, P0, R5.reuse, c[0x0][0x1c8], 0x1 ;  /* 0x0000720005046a11 */ /* 0x040fe400078008ff */
[----:B------:R-:W-:Y:S01]  /*7140*/  F2FP.BF16.PACK_AB R136, R222, R221 ;  /* 0x000000ddde88723e */ /* 0x000fe200000010ff */
[----:B------:R1:W-:Y:S01]  /*7150*/  @P6 LDGSTS.E.BYPASS.LTC128B.128 [R199+0x9100], [R8.64], !P4 ;  /* 0x0910000008c76fae */ /* 0x0003e2000e101d46 */
[----:B------:R-:W-:Y:S02]  /*7160*/  @P6 LEA.HI.X R5, R5, c[0x0][0x1cc], R11, 0x1, P0 ;  /* 0x0000730005056a11 */ /* 0x000fe400000f0c0b */
[C---:B------:R-:W-:Y:S01]  /*7170*/  FSETP.NEU.FTZ.AND P0, PT, R124.reuse, -INF , PT ;  /* 0xff8000007c00780b */ /* 0x040fe20003f1d000 */
[----:B--2---:R-:W-:Y:S04]  /*7180*/  FMUL.FTZ R0, R124, c[0x0][0x2d0] ;  /* 0x0000b4007c007a20 */ /* 0x004fe80000410000 */
[----:B------:R2:W-:Y:S01]  /*7190*/  @P6 LDGSTS.E.BYPASS.LTC128B.128 [R199+0xb100], [R4.64], !P3 ;  /* 0x0b10000004c76fae */ /* 0x0005e2000d901d46 */
[----:B------:R-:W-:Y:S05]  /*71a0*/  FSEL R145, R0, RZ, P0 ;  /* 0x000000ff00917208 */ /* 0x000fea0000000000 */
[--C-:B------:R-:W-:Y:S02]  /*71b0*/  FFMA.FTZ R0, R154, c[0x0][0x2d0], -R145.reuse ;  /* 0x0000b4009a007a23 */ /* 0x100fe40000010891 */
[----:B----4-:R-:W4:Y:S01]  /*71c0*/  LDSM.16.MT88.4 R12, [R177] ;  /* 0x00000000b10c783b */ /* 0x010f220000004200 */
[--C-:B-----5:R-:W-:Y:S01]  /*71d0*/  FFMA.FTZ R2, R152, c[0x0][0x2d0], -R145.reuse ;  /* 0x0000b40098027a23 */ /* 0x120fe20000010891 */
[----:B---3--:R-:W-:Y:S01]  /*71e0*/  F2FP.BF16.PACK_AB R138, R219, R220 ;  /* 0x000000dcdb8a723e */ /* 0x008fe200000010ff */
[----:B------:R3:W-:Y:S05]  /*71f0*/  MUFU.EX2 R216, R0 ;  /* 0x0000000000d87308 */ /* 0x0007ea0000000800 */
[----:B------:R-:W5:Y:S05]  /*7200*/  LDSM.16.MT88.4 R20, [R178] ;  /* 0x00000000b214783b */ /* 0x000f6a0000004200 */
[----:B------:R1:W-:Y:S03]  /*7210*/  MUFU.EX2 R215, R2 ;  /* 0x0000000200d77308 */ /* 0x0003e60000000800 */
[----:B------:R-:W2:Y:S08]  /*7220*/  LDSM.16.MT88.4 R28, [R181] ;  /* 0x00000000b51c783b */ /* 0x000eb00000004200 */
[----:B------:R-:W0:Y:S01]  /*7230*/  LDGDEPBAR ;  /* 0x00000000000079af */ /* 0x000e220000000000 */
[----:B---3--:R-:W-:Y:S04]  /*7240*/  FFMA.FTZ R0, R153, c[0x0][0x2d0], -R145 ;  /* 0x0000b40099007a23 */ /* 0x008fe80000010891 */
[----:B------:R3:W2:Y:S01]  /*7250*/  MUFU.EX2 R218, R0 ;  /* 0x0000000000da7308 */ /* 0x0006a20000000800 */
[----:B-1----:R-:W-:Y:S02]  /*7260*/  FSEL R2, R124, RZ, P0 ;  /* 0x000000ff7c027208 */ /* 0x002fe40000000000 */
[----:B------:R-:W-:Y:S01]  /*7270*/  ISETP.GT.AND P0, PT, R200, R232, PT ;  /* 0x000000e8c800720c */ /* 0x000fe20003f04270 */
[----:B------:R-:W-:Y:S02]  /*7280*/  IMAD.MOV.U32 R200, RZ, RZ, R201 ;  /* 0x000000ffffc87224 */ /* 0x000fe400078e00c9 */
[----:B---3--:R-:W-:Y:S01]  /*7290*/  FFMA.FTZ R0, R143, c[0x0][0x2d0], -R145 ;  /* 0x0000b4008f007a23 */ /* 0x008fe20000010891 */
[----:B--2---:R-:W-:Y:S01]  /*72a0*/  F2FP.BF16.PACK_AB R137, R218, R216 ;  /* 0x000000d8da89723e */ /* 0x004fe200000010ff */
[----:B------:R-:W-:Y:S02]  /*72b0*/  LDSM.16.MT88.4 R140, [R181+0x2800] ;  /* 0x00280000b58c783b */ /* 0x000fe40000004200 */
[----:B------:R1:W2:Y:S02]  /*72c0*/  MUFU.EX2 R217, R0 ;  /* 0x0000000000d97308 */ /* 0x0002a40000000800 */
[----:B-1----:R-:W-:Y:S02]  /*72d0*/  FSEL R0, R125, RZ, P1 ;  /* 0x000000ff7d007208 */ /* 0x002fe40000800000 */
[----:B--2---:R-:W-:Y:S03]  /*72e0*/  F2FP.BF16.PACK_AB R139, R215, R217 ;  /* 0x000000d9d78b723e */ /* 0x004fe600000010ff */
[----:B------:R-:W-:Y:S04]  /*72f0*/  FADD.FTZ R0, -R0, R3 ;  /* 0x0000000300007221 */ /* 0x000fe80000010100 */
[----:B------:R-:W-:Y:S04]  /*7300*/  FMUL.FTZ R0, R0, c[0x0][0x2d0] ;  /* 0x0000b40000007a20 */ /* 0x000fe80000410000 */
[----:B------:R1:W2:Y:S02]  /*7310*/  MUFU.EX2 R3, R0 ;  /* 0x0000000000037308 */ /* 0x0002a40000000800 */
[----:B-1----:R-:W-:Y:S02]  /*7320*/  FADD.FTZ R0, -R2, R126 ;  /* 0x0000007e02007221 */ /* 0x002fe40000010100 */
[--C-:B------:R-:W-:Y:S02]  /*7330*/  FFMA.FTZ R2, R146, c[0x0][0x2d0], -R144.reuse ;  /* 0x0000b40092027a23 */ /* 0x100fe40000010890 */
[----:B------:R-:W-:Y:S04]  /*7340*/  FMUL.FTZ R0, R0, c[0x0][0x2d0] ;  /* 0x0000b40000007a20 */ /* 0x000fe80000410000 */
[----:B------:R1:W-:Y:S01]  /*7350*/  MUFU.EX2 R208, R2 ;  /* 0x0000000200d07308 */ /* 0x0003e20000000800 */
[C---:B--2---:R-:W-:Y:S02]  /*7360*/  FMUL.FTZ R4, R3.reuse, R128 ;  /* 0x0000008003047220 */ /* 0x044fe40000410000 */
[C---:B------:R-:W-:Y:S02]  /*7370*/  FMUL.FTZ R5, R3.reuse, R129 ;  /* 0x0000008103057220 */ /* 0x040fe40000410000 */
[C---:B------:R-:W-:Y:S02]  /*7380*/  FMUL.FTZ R8, R3.reuse, R132 ;  /* 0x0000008403087220 */ /* 0x040fe40000410000 */
[C---:B------:R-:W-:Y:S02]  /*7390*/  FMUL.FTZ R9, R3.reuse, R133 ;  /* 0x0000008503097220 */ /* 0x040fe40000410000 */
[C---:B------:R-:W-:Y:S01]  /*73a0*/  FMUL.FTZ R16, R3.reuse, R104 ;  /* 0x0000006803107220 */ /* 0x040fe20000410000 */
[----:B------:R-:W2:Y:S01]  /*73b0*/  MUFU.EX2 R0, R0 ;  /* 0x0000000000007308 */ /* 0x000ea20000000800 */
[C---:B------:R-:W-:Y:S02]  /*73c0*/  FMUL.FTZ R17, R3.reuse, R105 ;  /* 0x0000006903117220 */ /* 0x040fe40000410000 */
[C---:B------:R-:W-:Y:S02]  /*73d0*/  FMUL.FTZ R24, R3.reuse, R112 ;  /* 0x0000007003187220 */ /* 0x040fe40000410000 */
[C---:B------:R-:W-:Y:S02]  /*73e0*/  FMUL.FTZ R25, R3.reuse, R113 ;  /* 0x0000007103197220 */ /* 0x040fe40000410000 */
[C---:B------:R-:W-:Y:S02]  /*73f0*/  FMUL.FTZ R32, R3.reuse, R120 ;  /* 0x0000007803207220 */ /* 0x040fe40000410000 */
[C---:B------:R-:W-:Y:S02]  /*7400*/  FMUL.FTZ R33, R3.reuse, R121 ;  /* 0x0000007903217220 */ /* 0x040fe40000410000 */
[C---:B------:R-:W-:Y:S02]  /*7410*/  FMUL.FTZ R36, R3.reuse, R36 ;  /* 0x0000002403247220 */ /* 0x040fe40000410000 */
[----:B------:R-:W-:Y:S02]  /*7420*/  FMUL.FTZ R37, R3, R37 ;  /* 0x0000002503257220 */ /* 0x000fe40000410000 */
[--C-:B-1----:R-:W-:Y:S02]  /*7430*/  FFMA.FTZ R2, R155, c[0x0][0x2d0], -R144.reuse ;  /* 0x0000b4009b027a23 */ /* 0x102fe40000010890 */
[----:B------:R-:W-:Y:S01]  /*7440*/  LDSM.16.MT88.4 R152, [R180+0x3800] ;  /* 0x00380000b498783b */ /* 0x000fe20000004200 */
[C---:B------:R-:W-:Y:S01]  /*7450*/  FMUL.FTZ R40, R3.reuse, R40 ;  /* 0x0000002803287220 */ /* 0x040fe20000410000 */
[----:B------:R1:W3:Y:S01]  /*7460*/  MUFU.EX2 R207, R2 ;  /* 0x0000000200cf7308 */ /* 0x0002e20000000800 */
[C---:B------:R-:W-:Y:S02]  /*7470*/  FMUL.FTZ R41, R3.reuse, R41 ;  /* 0x0000002903297220 */ /* 0x040fe40000410000 */
[----:B------:R-:W-:Y:S02]  /*7480*/  FMUL.FTZ R44, R3, R44 ;  /* 0x0000002c032c7220 */ /* 0x000fe40000410000 */
[C---:B--2---:R-:W-:Y:S02]  /*7490*/  FMUL.FTZ R6, R0.reuse, R130 ;  /* 0x0000008200067220 */ /* 0x044fe40000410000 */
[C---:B------:R-:W-:Y:S02]  /*74a0*/  FMUL.FTZ R7, R0.reuse, R131 ;  /* 0x0000008300077220 */ /* 0x040fe40000410000 */
[----:B------:R-:W-:Y:S01]  /*74b0*/  LDSM.16.MT88.4 R128, [R177+0x2800] ;  /* 0x00280000b180783b */ /* 0x000fe20000004200 */
[C---:B------:R-:W-:Y:S02]  /*74c0*/  FMUL.FTZ R10, R0.reuse, R134 ;  /* 0x00000086000a7220 */ /* 0x040fe40000410000 */
[C---:B------:R-:W-:Y:S02]  /*74d0*/  FMUL.FTZ R11, R0.reuse, R135 ;  /* 0x00000087000b7220 */ /* 0x040fe40000410000 */
[C---:B----4-:R-:W-:Y:S03]  /*74e0*/  HMMA.16816.F32.BF16 R4, R136.reuse, R12, R4 ;  /* 0x0000000c8804723c */ /* 0x050fe60000041804 */
[----:B------:R-:W-:Y:S01]  /*74f0*/  LDSM.16.MT88.4 R132, [R178+0x2800] ;  /* 0x00280000b284783b */ /* 0x000fe20000004200 */
[C---:B------:R-:W-:Y:S02]  /*7500*/  FMUL.FTZ R18, R0.reuse, R106 ;  /* 0x0000006a00127220 */ /* 0x040fe40000410000 */
[C---:B------:R-:W-:Y:S02]  /*7510*/  FMUL.FTZ R19, R0.reuse, R107 ;  /* 0x0000006b00137220 */ /* 0x040fe40000410000 */
[C---:B------:R-:W-:Y:S03]  /*7520*/  HMMA.16816.F32.BF16 R8, R136.reuse, R14, R8 ;  /* 0x0000000e8808723c */ /* 0x040fe60000041808 */
[----:B------:R-:W-:Y:S01]  /*7530*/  LDSM.16.MT88.4 R104, [R177+0x2000] ;  /* 0x00200000b168783b */ /* 0x000fe20000004200 */
[--C-:B-1----:R-:W-:Y:S02]  /*7540*/  FFMA.FTZ R2, R147, c[0x0][0x2d0], -R144.reuse ;  /* 0x0000b40093027a23 */ /* 0x102fe40000010890 */
[C---:B------:R-:W-:Y:S02]  /*7550*/  FMUL.FTZ R12, R3.reuse, R100 ;  /* 0x00000064030c7220 */ /* 0x040fe40000410000 */
[----:B------:R1:W-:Y:S01]  /*7560*/  MUFU.EX2 R206, R2 ;  /* 0x0000000200ce7308 */ /* 0x0003e20000000800 */
[C---:B------:R-:W-:Y:S03]  /*7570*/  FMUL.FTZ R13, R3.reuse, R101 ;  /* 0x00000065030d7220 */ /* 0x040fe60000410000 */
[C---:B------:R-:W-:Y:S02]  /*7580*/  FMUL.FTZ R14, R0.reuse, R102 ;  /* 0x00000066000e7220 */ /* 0x040fe40000410000 */
[C---:B------:R-:W-:Y:S02]  /*7590*/  FMUL.FTZ R15, R0.reuse, R103 ;  /* 0x00000067000f7220 */ /* 0x040fe40000410000 */
[----:B------:R-:W2:Y:S01]  /*75a0*/  LDSM.16.MT88.4 R100, [R180] ;  /* 0x00000000b464783b */ /* 0x000ea20000004200 */
[C---:B------:R-:W-:Y:S02]  /*75b0*/  FMUL.FTZ R26, R0.reuse, R114 ;  /* 0x00000072001a7220 */ /* 0x040fe40000410000 */
[C---:B------:R-:W-:Y:S02]  /*75c0*/  FMUL.FTZ R27, R0.reuse, R115 ;  /* 0x00000073001b7220 */ /* 0x040fe40000410000 */
[C---:B-----5:R-:W-:Y:S03]  /*75d0*/  HMMA.16816.F32.BF16 R12, R136.reuse, R20, R12 ;  /* 0x00000014880c723c */ /* 0x060fe6000004180c */
[----:B------:R-:W-:Y:S01]  /*75e0*/  LDSM.16.MT88.4 R112, [R177+0x800] ;  /* 0x00080000b170783b */ /* 0x000fe20000004200 */
[C---:B------:R-:W-:Y:S02]  /*75f0*/  FMUL.FTZ R34, R0.reuse, R122 ;  /* 0x0000007a00227220 */ /* 0x040fe40000410000 */
[C---:B------:R-:W-:Y:S02]  /*7600*/  FMUL.FTZ R35, R0.reuse, R123 ;  /* 0x0000007b00237220 */ /* 0x040fe40000410000 */
[C---:B------:R-:W-:Y:S03]  /*7610*/  HMMA.16816.F32.BF16 R16, R136.reuse, R22, R16 ;  /* 0x000000168810723c */ /* 0x040fe60000041810 */
[----:B------:R-:W-:Y:S01]  /*7620*/  LDSM.16.MT88.4 R120, [R180+0x800] ;  /* 0x00080000b478783b */ /* 0x000fe20000004200 */
[C---:B------:R-:W-:Y:S02]  /*7630*/  FMUL.FTZ R20, R3.reuse, R108 ;  /* 0x0000006c03147220 */ /* 0x040fe40000410000 */
[C---:B------:R-:W-:Y:S02]  /*7640*/  FMUL.FTZ R21, R3.reuse, R109 ;  /* 0x0000006d03157220 */ /* 0x040fe40000410000 */
[C---:B------:R-:W-:Y:S04]  /*7650*/  FMUL.FTZ R22, R0.reuse, R110 ;  /* 0x0000006e00167220 */ /* 0x040fe80000410000 */
[----:B------:R-:W-:Y:S02]  /*7660*/  FMUL.FTZ R23, R0, R111 ;  /* 0x0000006f00177220 */ /* 0x000fe40000410000 */
[--C-:B-1----:R-:W-:Y:S01]  /*7670*/  FFMA.FTZ R2, R148, c[0x0][0x2d0], -R144.reuse ;  /* 0x0000b40094027a23 */ /* 0x102fe20000010890 */
[----:B------:R-:W1:Y:S01]  /*7680*/  LDSM.16.MT88.4 R108, [R178+0x2000] ;  /* 0x00200000b26c783b */ /* 0x000e620000004200 */
[C---:B------:R-:W-:Y:S02]  /*7690*/  FMUL.FTZ R38, R0.reuse, R38 ;  /* 0x0000002600267220 */ /* 0x040fe40000410000 */
[----:B------:R4:W-:Y:S01]  /*76a0*/  MUFU.EX2 R205, R2 ;  /* 0x0000000200cd7308 */ /* 0x0009e20000000800 */
[C---:B------:R-:W-:Y:S03]  /*76b0*/  HMMA.16816.F32.BF16 R20, R136.reuse, R28, R20 ;  /* 0x0000001c8814723c */ /* 0x040fe60000041814 */
[C---:B------:R-:W-:Y:S02]  /*76c0*/  FMUL.FTZ R39, R0.reuse, R39 ;  /* 0x0000002700277220 */ /* 0x040fe40000410000 */
[C---:B------:R-:W-:Y:S02]  /*76d0*/  FMUL.FTZ R42, R0.reuse, R42 ;  /* 0x0000002a002a7220 */ /* 0x040fe40000410000 */
[C---:B------:R-:W-:Y:S01]  /*76e0*/  FMUL.FTZ R28, R3.reuse, R116 ;  /* 0x00000074031c7220 */ /* 0x040fe20000410000 */
[C---:B------:R-:W-:Y:S04]  /*76f0*/  HMMA.16816.F32.BF16 R24, R136.reuse, R30, R24 ;  /* 0x0000001e8818723c */ /* 0x040fe80000041818 */
[C---:B------:R-:W-:Y:S02]  /*7700*/  FMUL.FTZ R29, R3.reuse, R117 ;  /* 0x00000075031d7220 */ /* 0x040fe40000410000 */
[C---:B------:R-:W-:Y:S02]  /*7710*/  FMUL.FTZ R43, R0.reuse, R43 ;  /* 0x0000002b002b7220 */ /* 0x040fe40000410000 */
[C---:B------:R-:W-:Y:S04]  /*7720*/  FMUL.FTZ R30, R0.reuse, R118 ;  /* 0x00000076001e7220 */ /* 0x040fe80000410000 */
[----:B------:R-:W-:Y:S02]  /*7730*/  FMUL.FTZ R31, R0, R119 ;  /* 0x00000077001f7220 */ /* 0x000fe40000410000 */
[----:B------:R-:W-:Y:S01]  /*7740*/  LDSM.16.MT88.4 R116, [R178+0x800] ;  /* 0x00080000b274783b */ /* 0x000fe20000004200 */
[--C-:B----4-:R-:W-:Y:S02]  /*7750*/  FFMA.FTZ R2, R156, c[0x0][0x2d0], -R145.reuse ;  /* 0x0000b4009c027a23 */ /* 0x110fe40000010891 */
[C---:B------:R-:W-:Y:S02]  /*7760*/  FMUL.FTZ R45, R3.reuse, R45 ;  /* 0x0000002d032d7220 */ /* 0x040fe40000410000 */
[C---:B--2---:R-:W-:Y:S01]  /*7770*/  HMMA.16816.F32.BF16 R28, R136.reuse, R100, R28 ;  /* 0x00000064881c723c */ /* 0x044fe2000004181c */
[----:B------:R2:W-:Y:S02]  /*7780*/  MUFU.EX2 R204, R2 ;  /* 0x0000000200cc7308 */ /* 0x0005e40000000800 */
[C---:B------:R-:W-:Y:S02]  /*7790*/  FMUL.FTZ R46, R0.reuse, R46 ;  /* 0x0000002e002e7220 */ /* 0x040fe40000410000 */
[C---:B------:R-:W-:Y:S02]  /*77a0*/  FMUL.FTZ R47, R0.reuse, R47 ;  /* 0x0000002f002f7220 */ /* 0x040fe40000410000 */
[C---:B------:R-:W-:Y:S01]  /*77b0*/  FMUL.FTZ R48, R3.reuse, R48 ;  /* 0x0000003003307220 */ /* 0x040fe20000410000 */
[C---:B------:R-:W-:Y:S01]  /*77c0*/  HMMA.16816.F32.BF16 R32, R136.reuse, R102, R32 ;  /* 0x000000668820723c */ /* 0x040fe20000041820 */
[----:B------:R-:W4:Y:S03]  /*77d0*/  LDSM.16.MT88.4 R100, [R181+0x2000] ;  /* 0x00200000b564783b */ /* 0x000f260000004200 */
[C---:B------:R-:W-:Y:S02]  /*77e0*/  FMUL.FTZ R49, R3.reuse, R49 ;  /* 0x0000003103317220 */ /* 0x040fe40000410000 */
[C---:B------:R-:W-:Y:S02]  /*77f0*/  FMUL.FTZ R50, R0.reuse, R50 ;  /* 0x0000003200327220 */ /* 0x040fe40000410000 */
[C---:B------:R-:W-:Y:S04]  /*7800*/  HMMA.16816.F32.BF16 R36, R136.reuse, R104, R36 ;  /* 0x000000688824723c */ /* 0x040fe80000041824 */
[C---:B------:R-:W-:Y:S02]  /*7810*/  FMUL.FTZ R51, R0.reuse, R51 ;  /* 0x0000003300337220 */ /* 0x040fe40000410000 */
[----:B------:R-:W-:Y:S02]  /*7820*/  FMUL.FTZ R52, R3, R52 ;  /* 0x0000003403347220 */ /* 0x000fe40000410000 */
[C---:B------:R-:W-:Y:S01]  /*7830*/  HMMA.16816.F32.BF16 R40, R136.reuse, R106, R40 ;  /* 0x0000006a8828723c */ /* 0x040fe20000041828 */
[----:B------:R-:W5:Y:S03]  /*7840*/  LDSM.16.MT88.4 R104, [R180+0x2000] ;  /* 0x00200000b468783b */ /* 0x000f660000004200 */
[--C-:B--2---:R-:W-:Y:S02]  /*7850*/  FFMA.FTZ R2, R157, c[0x0][0x2d0], -R145.reuse ;  /* 0x0000b4009d027a23 */ /* 0x104fe40000010891 */
[C---:B------:R-:W-:Y:S02]  /*7860*/  FMUL.FTZ R53, R3.reuse, R53 ;  /* 0x0000003503357220 */ /* 0x040fe40000410000 */
[C---:B-1----:R-:W-:Y:S01]  /*7870*/  HMMA.16816.F32.BF16 R44, R136.reuse, R108, R44 ;  /* 0x0000006c882c723c */ /* 0x042fe2000004182c */
[----:B------:R1:W2:Y:S03]  /*7880*/  MUFU.EX2 R203, R2 ;  /* 0x0000000200cb7308 */ /* 0x0002a60000000800 */
[C---:B------:R-:W-:Y:S02]  /*7890*/  FMUL.FTZ R54, R0.reuse, R54 ;  /* 0x0000003600367220 */ /* 0x040fe40000410000 */
[C---:B------:R-:W-:Y:S02]  /*78a0*/  FMUL.FTZ R55, R0.reuse, R55 ;  /* 0x0000003700377220 */ /* 0x040fe40000410000 */
[C---:B------:R-:W-:Y:S01]  /*78b0*/  HMMA.16816.F32.BF16 R48, R136.reuse, R110, R48 ;  /* 0x0000006e8830723c */ /* 0x040fe20000041830 */
[----:B------:R-:W2:Y:S03]  /*78c0*/  LDSM.16.MT88.4 R108, [R177+0x4000] ;  /* 0x00400000b16c783b */ /* 0x000ea60000004200 */
[C---:B------:R-:W-:Y:S02]  /*78d0*/  FMUL.FTZ R56, R3.reuse, R56 ;  /* 0x0000003803387220 */ /* 0x040fe40000410000 */
[C---:B------:R-:W-:Y:S02]  /*78e0*/  FMUL.FTZ R57, R3.reuse, R57 ;  /* 0x0000003903397220 */ /* 0x040fe40000410000 */
[C---:B------:R-:W-:Y:S01]  /*78f0*/  FMUL.FTZ R58, R0.reuse, R58 ;  /* 0x0000003a003a7220 */ /* 0x040fe20000410000 */
[C---:B----4-:R-:W-:Y:S03]  /*7900*/  HMMA.16816.F32.BF16 R52, R136.reuse, R100, R52 ;  /* 0x000000648834723c */ /* 0x050fe60000041834 */
[C---:B------:R-:W-:Y:S02]  /*7910*/  FMUL.FTZ R59, R0.reuse, R59 ;  /* 0x0000003b003b7220 */ /* 0x040fe40000410000 */
[C---:B------:R-:W-:Y:S02]  /*7920*/  FMUL.FTZ R60, R3.reuse, R60 ;  /* 0x0000003c033c7220 */ /* 0x040fe40000410000 */
[----:B------:R-:W-:Y:S02]  /*7930*/  FMUL.FTZ R61, R3, R61 ;  /* 0x0000003d033d7220 */ /* 0x000fe40000410000 */
[--C-:B-1----:R-:W-:Y:S01]  /*7940*/  FFMA.FTZ R2, R149, c[0x0][0x2d0], -R145.reuse ;  /* 0x0000b40095027a23 */ /* 0x102fe20000010891 */
[C---:B------:R-:W-:Y:S01]  /*7950*/  HMMA.16816.F32.BF16 R56, R136.reuse, R102, R56 ;  /* 0x000000668838723c */ /* 0x040fe20000041838 */
[----:B------:R-:W1:Y:S02]  /*7960*/  LDSM.16.MT88.4 R100, [R178+0x4000] ;  /* 0x00400000b264783b */ /* 0x000e640000004200 */
[C---:B------:R-:W-:Y:S01]  /*7970*/  FMUL.FTZ R62, R0.reuse, R62 ;  /* 0x0000003e003e7220 */ /* 0x040fe20000410000 */
[----:B------:R4:W-:Y:S01]  /*7980*/  MUFU.EX2 R202, R2 ;  /* 0x0000000200ca7308 */ /* 0x0009e20000000800 */
[C---:B------:R-:W-:Y:S02]  /*7990*/  FMUL.FTZ R63, R0.reuse, R63 ;  /* 0x0000003f003f7220 */ /* 0x040fe40000410000 */
[C---:B------:R-:W-:Y:S02]  /*79a0*/  FMUL.FTZ R64, R3.reuse, R64 ;  /* 0x0000004003407220 */ /* 0x040fe40000410000 */
[C---:B------:R-:W-:Y:S03]  /*79b0*/  FMUL.FTZ R65, R3.reuse, R65 ;  /* 0x0000004103417220 */ /* 0x040fe60000410000 */
[C---:B-----5:R-:W-:Y:S03]  /*79c0*/  HMMA.16816.F32.BF16 R60, R136.reuse, R104, R60 ;  /* 0x00000068883c723c */ /* 0x060fe6000004183c */
[C---:B------:R-:W-:Y:S02]  /*79d0*/  FMUL.FTZ R66, R0.reuse, R66 ;  /* 0x0000004200427220 */ /* 0x040fe40000410000 */
[C---:B------:R-:W-:Y:S02]  /*79e0*/  FMUL.FTZ R67, R0.reuse, R67 ;  /* 0x0000004300437220 */ /* 0x040fe40000410000 */
[C---:B------:R-:W-:Y:S02]  /*79f0*/  FMUL.FTZ R68, R3.reuse, R68 ;  /* 0x0000004403447220 */ /* 0x040fe40000410000 */
[C---:B------:R-:W-:Y:S03]  /*7a00*/  FMUL.FTZ R69, R3.reuse, R69 ;  /* 0x0000004503457220 */ /* 0x040fe60000410000 */
[C---:B------:R-:W-:Y:S01]  /*7a10*/  HMMA.16816.F32.BF16 R64, R136.reuse, R106, R64 ;  /* 0x0000006a8840723c */ /* 0x040fe20000041840 */
[----:B------:R-:W5:Y:S02]  /*7a20*/  LDSM.16.MT88.4 R104, [R181+0x4000] ;  /* 0x00400000b568783b */ /* 0x000f640000004200 */
[C---:B------:R-:W-:Y:S02]  /*7a30*/  FMUL.FTZ R70, R0.reuse, R70 ;  /* 0x0000004600467220 */ /* 0x040fe40000410000 */
[----:B------:R-:W-:Y:S02]  /*7a40*/  FMUL.FTZ R71, R0, R71 ;  /* 0x0000004700477220 */ /* 0x000fe40000410000 */
[--C-:B----4-:R-:W-:Y:S02]  /*7a50*/  FFMA.FTZ R2, R158, c[0x0][0x2d0], -R145.reuse ;  /* 0x0000b4009e027a23 */ /* 0x110fe40000010891 */
[C---:B------:R-:W-:Y:S02]  /*7a60*/  FMUL.FTZ R72, R3.reuse, R72 ;  /* 0x0000004803487220 */ /* 0x040fe40000410000 */
[----:B------:R4:W1:Y:S01]  /*7a70*/  MUFU.EX2 R175, R2 ;  /* 0x0000000200af7308 */ /* 0x0008620000000800 */
[C---:B--2---:R-:W-:Y:S03]  /*7a80*/  HMMA.16816.F32.BF16 R68, R136.reuse, R108, R68 ;  /* 0x0000006c8844723c */ /* 0x044fe60000041844 */
[C---:B------:R-:W-:Y:S02]  /*7a90*/  FMUL.FTZ R73, R3.reuse, R73 ;  /* 0x0000004903497220 */ /* 0x040fe40000410000 */
[C---:B------:R-:W-:Y:S02]  /*7aa0*/  FMUL.FTZ R74, R0.reuse, R74 ;  /* 0x0000004a004a7220 */ /* 0x040fe40000410000 */
[C---:B------:R-:W-:Y:S02]  /*7ab0*/  FMUL.FTZ R75, R0.reuse, R75 ;  /* 0x0000004b004b7220 */ /* 0x040fe40000410000 */
[C---:B------:R-:W-:Y:S03]  /*7ac0*/  FMUL.FTZ R76, R3.reuse, R76 ;  /* 0x0000004c034c7220 */ /* 0x040fe60000410000 */
[C---:B------:R-:W-:Y:S02]  /*7ad0*/  FMUL.FTZ R77, R3.reuse, R77 ;  /* 0x0000004d034d7220 */ /* 0x040fe40000410000 */
[C---:B------:R-:W-:Y:S01]  /*7ae0*/  HMMA.16816.F32.BF16 R72, R136.reuse, R110, R72 ;  /* 0x0000006e8848723c */ /* 0x040fe20000041848 */
[----:B------:R-:W2:Y:S02]  /*7af0*/  LDSM.16.MT88.4 R108, [R180+0x4000] ;  /* 0x00400000b46c783b */ /* 0x000ea40000004200 */
[C---:B------:R-:W-:Y:S02]  /*7b00*/  FMUL.FTZ R78, R0.reuse, R78 ;  /* 0x0000004e004e7220 */ /* 0x040fe40000410000 */
[----:B------:R-:W-:Y:S02]  /*7b10*/  FMUL.FTZ R79, R0, R79 ;  /* 0x0000004f004f7220 */ /* 0x000fe40000410000 */
[C---:B------:R-:W-:Y:S02]  /*7b20*/  FMUL.FTZ R80, R3.reuse, R80 ;  /* 0x0000005003507220 */ /* 0x040fe40000410000 */
[--C-:B----4-:R-:W-:Y:S03]  /*7b30*/  FFMA.FTZ R2, R150, c[0x0][0x2d0], -R144.reuse ;  /* 0x0000b40096027a23 */ /* 0x110fe60000010890 */
[C---:B-1----:R-:W-:Y:S01]  /*7b40*/  HMMA.16816.F32.BF16 R76, R136.reuse, R100, R76 ;  /* 0x00000064884c723c */ /* 0x042fe2000004184c */
[----:B------:R1:W-:Y:S02]  /*7b50*/  MUFU.EX2 R174, R2 ;  /* 0x0000000200ae7308 */ /* 0x0003e40000000800 */
[----:B------:R-:W-:Y:S02]  /*7b60*/  FMUL.FTZ R81, R3, R81 ;  /* 0x0000005103517220 */ /* 0x000fe40000410000 */
[C---:B------:R-:W-:Y:S02]  /*7b70*/  FMUL.FTZ R82, R0.reuse, R82 ;  /* 0x0000005200527220 */ /* 0x040fe40000410000 */
[C---:B------:R-:W-:Y:S01]  /*7b80*/  FMUL.FTZ R83, R0.reuse, R83 ;  /* 0x0000005300537220 */ /* 0x040fe20000410000 */
[----:B---3--:R-:W-:Y:S01]  /*7b90*/  F2FP.BF16.PACK_AB R100, R207, R208 ;  /* 0x000000d0cf64723e */ /* 0x008fe200000010ff */
[C---:B------:R-:W-:Y:S03]  /*7ba0*/  FMUL.FTZ R84, R3.reuse, R84 ;  /* 0x0000005403547220 */ /* 0x040fe60000410000 */
[----:B------:R-:W-:Y:S01]  /*7bb0*/  FMUL.FTZ R85, R3, R85 ;  /* 0x0000005503557220 */ /* 0x000fe20000410000 */
[----:B------:R-:W-:Y:S01]  /*7bc0*/  F2FP.BF16.PACK_AB R101, R203, R204 ;  /* 0x000000cccb65723e */ /* 0x000fe200000010ff */
[C---:B------:R-:W-:Y:S03]  /*7bd0*/  HMMA.16816.F32.BF16 R80, R136.reuse, R102, R80 ;  /* 0x000000668850723c */ /* 0x040fe60000041850 */
[C---:B------:R-:W-:Y:S02]  /*7be0*/  FMUL.FTZ R86, R0.reuse, R86 ;  /* 0x0000005600567220 */ /* 0x040fe40000410000 */
[C---:B------:R-:W-:Y:S02]  /*7bf0*/  FMUL.FTZ R87, R0.reuse, R87 ;  /* 0x0000005700577220 */ /* 0x040fe40000410000 */
[----:B------:R-:W-:Y:S01]  /*7c00*/  FMUL.FTZ R88, R3, R88 ;  /* 0x0000005803587220 */ /* 0x000fe20000410000 */
[----:B------:R-:W-:Y:S01]  /*7c10*/  F2FP.BF16.PACK_AB R102, R205, R206 ;  /* 0x000000cecd66723e */ /* 0x000fe200000010ff */
[----:B------:R-:W-:Y:S03]  /*7c20*/  FMUL.FTZ R89, R3, R89 ;  /* 0x0000005903597220 */ /* 0x000fe60000410000 */
[C---:B-----5:R-:W-:Y:S03]  /*7c30*/  HMMA.16816.F32.BF16 R84, R136.reuse, R104, R84 ;  /* 0x000000688854723c */ /* 0x060fe60000041854 */
[C---:B------:R-:W-:Y:S01]  /*7c40*/  FMUL.FTZ R90, R0.reuse, R90 ;  /* 0x0000005a005a7220 */ /* 0x040fe20000410000 */
[----:B------:R-:W-:Y:S01]  /*7c50*/  F2FP.BF16.PACK_AB R103, R175, R202 ;  /* 0x000000caaf67723e */ /* 0x000fe200000010ff */
[C---:B------:R-:W-:Y:S02]  /*7c60*/  FMUL.FTZ R91, R0.reuse, R91 ;  /* 0x0000005b005b7220 */ /* 0x040fe40000410000 */
[--C-:B-1----:R-:W-:Y:S02]  /*7c70*/  FFMA.FTZ R2, R151, c[0x0][0x2d0], -R144.reuse ;  /* 0x0000b40097027a23 */ /* 0x102fe40000010890 */
[----:B------:R-:W-:Y:S02]  /*7c80*/  LDSM.16.MT88.4 R148, [R181+0x3800] ;  /* 0x00380000b594783b */ /* 0x000fe40000004200 */
[----:B------:R1:W-:Y:S01]  /*7c90*/  MUFU.EX2 R173, R2 ;  /* 0x0000000200ad7308 */ /* 0x0003e20000000800 */
[C---:B------:R-:W-:Y:S03]  /*7ca0*/  HMMA.16816.F32.BF16 R88, R136.reuse, R106, R88 ;  /* 0x0000006a8858723c */ /* 0x040fe60000041858 */
[C---:B------:R-:W-:Y:S02]  /*7cb0*/  FMUL.FTZ R92, R3.reuse, R92 ;  /* 0x0000005c035c7220 */ /* 0x040fe40000410000 */
[C---:B------:R-:W-:Y:S01]  /*7cc0*/  FMUL.FTZ R93, R3.reuse, R93 ;  /* 0x0000005d035d7220 */ /* 0x040fe20000410000 */
[----:B------:R-:W3:Y:S01]  /*7cd0*/  LDSM.16.MT88.4 R104, [R181+0x800] ;  /* 0x00080000b568783b */ /* 0x000ee20000004200 */
[C---:B------:R-:W-:Y:S02]  /*7ce0*/  FMUL.FTZ R94, R0.reuse, R94 ;  /* 0x0000005e005e7220 */ /* 0x040fe40000410000 */
[C---:B------:R-:W-:Y:S03]  /*7cf0*/  FMUL.FTZ R95, R0.reuse, R95 ;  /* 0x0000005f005f7220 */ /* 0x040fe60000410000 */
[C---:B------:R-:W-:Y:S02]  /*7d00*/  FMUL.FTZ R96, R3.reuse, R96 ;  /* 0x0000006003607220 */ /* 0x040fe40000410000 */
[----:B------:R-:W-:Y:S02]  /*7d10*/  FMUL.FTZ R97, R3, R97 ;  /* 0x0000006103617220 */ /* 0x000fe40000410000 */
[C---:B--2---:R-:W-:Y:S03]  /*7d20*/  HMMA.16816.F32.BF16 R92, R136.reuse, R108, R92 ;  /* 0x0000006c885c723c */ /* 0x044fe6000004185c */
[C---:B------:R-:W-:Y:S02]  /*7d30*/  FMUL.FTZ R98, R0.reuse, R98 ;  /* 0x0000006200627220 */ /* 0x040fe40000410000 */
[C---:B------:R-:W-:Y:S02]  /*7d40*/  FMUL.FTZ R99, R0.reuse, R99 ;  /* 0x0000006300637220 */ /* 0x040fe40000410000 */
[----:B-1----:R-:W-:Y:S02]  /*7d50*/  FFMA.FTZ R2, R159, c[0x0][0x2d0], -R144 ;  /* 0x0000b4009f027a23 */ /* 0x002fe40000010890 */
[----:B------:R-:W-:Y:S02]  /*7d60*/  LDSM.16.MT88.4 R156, [R177+0x5800] ;  /* 0x00580000b19c783b */ /* 0x000fe40000004200 */
[----:B------:R1:W-:Y:S01]  /*7d70*/  MUFU.EX2 R172, R2 ;  /* 0x0000000200ac7308 */ /* 0x0003e20000000800 */
[----:B------:R-:W-:Y:S03]  /*7d80*/  HMMA.16816.F32.BF16 R96, R136, R110, R96 ;  /* 0x0000006e8860723c */ /* 0x000fe60000041860 */
[----:B------:R-:W-:Y:S02]  /*7d90*/  FFMA.FTZ R0, R0, R231, R216 ;  /* 0x000000e700007223 */ /* 0x000fe400000100d8 */
[----:B------:R-:W2:Y:S02]  /*7da0*/  LDSM.16.MT88.4 R108, [R180+0x2800] ;  /* 0x00280000b46c783b */ /* 0x000ea40000004200 */
[----:B------:R-:W-:Y:S01]  /*7db0*/  FADD.FTZ R0, R218, R0 ;  /* 0x00000000da007221 */ /* 0x000fe20000010000 */
[C---:B------:R-:W-:Y:S05]  /*7dc0*/  HMMA.16816.F32.BF16 R4, R100.reuse, R112, R4 ;  /* 0x000000706404723c */ /* 0x040fea0000041804 */
[----:B------:R-:W-:Y:S01]  /*7dd0*/  LDSM.16.MT88.4 R136, [R181+0x3000] ;  /* 0x00300000b588783b */ /* 0x000fe20000004200 */
[----:B------:R-:W-:Y:S02]  /*7de0*/  FADD.FTZ R0, R217, R0 ;  /* 0x00000000d9007221 */ /* 0x000fe40000010000 */
[C---:B------:R-:W-:Y:S04]  /*7df0*/  HMMA.16816.F32.BF16 R8, R100.reuse, R114, R8 ;  /* 0x000000726408723c */ /* 0x040fe80000041808 */
[----:B------:R-:W-:Y:S01]  /*7e00*/  FADD.FTZ R0, R215, R0 ;  /* 0x00000000d7007221 */ /* 0x000fe20000010000 */
[----:B------:R-:W-:Y:S01]  /*7e10*/  LDSM.16.MT88.4 R112, [R178+0x4800] ;  /* 0x00480000b270783b */ /* 0x000fe20000004200 */
[----:B-1----:R-:W-:Y:S02]  /*7e20*/  FFMA.FTZ R2, R162, c[0x0][0x2d0], -R144 ;  /* 0x0000b400a2027a23 */ /* 0x002fe40000010890 */
[C---:B------:R-:W-:Y:S02]  /*7e30*/  HMMA.16816.F32.BF16 R12, R100.reuse, R116, R12 ;  /* 0x00000074640c723c */ /* 0x040fe4000004180c */
[----:B------:R1:W-:Y:S02]  /*7e40*/  MUFU.EX2 R171, R2 ;  /* 0x0000000200ab7308 */ /* 0x0003e40000000800 */
[----:B------:R-:W-:Y:S04]  /*7e50*/  FADD.FTZ R0, R204, R0 ;  /* 0x00000000cc007221 */ /* 0x000fe80000010000 */
[C---:B------:R-:W-:Y:S01]  /*7e60*/  HMMA.16816.F32.BF16 R16, R100.reuse, R118, R16 ;  /* 0x000000766410723c */ /* 0x040fe20000041810 */
[----:B------:R-:W-:Y:S03]  /*7e70*/  LDSM.16.MT88.4 R116, [R181+0x4800] ;  /* 0x00480000b574783b */ /* 0x000fe60000004200 */
[----:B------:R-:W-:Y:S04]  /*7e80*/  FADD.FTZ R0, R203, R0 ;  /* 0x00000000cb007221 */ /* 0x000fe80000010000 */
[C---:B---3--:R-:W-:Y:S04]  /*7e90*/  HMMA.16816.F32.BF16 R20, R100.reuse, R104, R20 ;  /* 0x000000686414723c */ /* 0x048fe80000041814 */
[----:B------:R-:W-:Y:S04]  /*7ea0*/  FADD.FTZ R0, R202, R0 ;  /* 0x00000000ca007221 */ /* 0x000fe80000010000 */
[C---:B------:R-:W-:Y:S01]  /*7eb0*/  HMMA.16816.F32.BF16 R24, R100.reuse, R106, R24 ;  /* 0x0000006a6418723c */ /* 0x040fe20000041818 */
[----:B------:R-:W3:Y:S03]  /*7ec0*/  LDSM.16.MT88.4 R104, [R177+0x4800] ;  /* 0x00480000b168783b */ /* 0x000ee60000004200 */
[--C-:B-1----:R-:W-:Y:S02]  /*7ed0*/  FFMA.FTZ R2, R160, c[0x0][0x2d0], -R145.reuse ;  /* 0x0000b400a0027a23 */ /* 0x102fe40000010891 */
[----:B------:R-:W-:Y:S02]  /*7ee0*/  FADD.FTZ R0, R175, R0 ;  /* 0x00000000af007221 */ /* 0x000fe40000010000 */
[C---:B------:R-:W-:Y:S01]  /*7ef0*/  HMMA.16816.F32.BF16 R28, R100.reuse, R120, R28 ;  /* 0x00000078641c723c */ /* 0x040fe2000004181c */
[----:B------:R1:W4:Y:S07]  /*7f00*/  MUFU.EX2 R170, R2 ;  /* 0x0000000200aa7308 */ /* 0x00032e0000000800 */
[C---:B------:R-:W-:Y:S01]  /*7f10*/  HMMA.16816.F32.BF16 R32, R100.reuse, R122, R32 ;  /* 0x0000007a6420723c */ /* 0x040fe20000041820 */
[----:B------:R-:W-:Y:S07]  /*7f20*/  LDSM.16.MT88.4 R120, [R178+0x1000] ;  /* 0x00100000b278783b */ /* 0x000fee0000004200 */
[C---:B------:R-:W-:Y:S08]  /*7f30*/  HMMA.16816.F32.BF16 R36, R100.reuse, R128, R36 ;  /* 0x000000806424723c */ /* 0x040ff00000041824 */
[C---:B------:R-:W-:Y:S01]  /*7f40*/  HMMA.16816.F32.BF16 R40, R100.reuse, R130, R40 ;  /* 0x000000826428723c */ /* 0x040fe20000041828 */
[----:B------:R-:W-:Y:S03]  /*7f50*/  LDSM.16.MT88.4 R128, [R180+0x1000] ;  /* 0x00100000b480783b */ /* 0x000fe60000004200 */
[--C-:B-1----:R-:W-:Y:S02]  /*7f60*/  FFMA.FTZ R2, R161, c[0x0][0x2d0], -R145.reuse ;  /* 0x0000b400a1027a23 */ /* 0x102fe40000010891 */
[----:B----4-:R-:W-:Y:S02]  /*7f70*/  FADD.FTZ R0, R170, R0 ;  /* 0x00000000aa007221 */ /* 0x010fe40000010000 */
        /* <DEDUP_REMOVED lines=9> */
[C---:B--2---:R-:W-:Y:S01]  /*8010*/  HMMA.16816.F32.BF16 R60, R100.reuse, R108, R60 ;  /* 0x0000006c643c723c */ /* 0x044fe2000004183c */
[----:B------:R1:W2:Y:S07]  /*8020*/  MUFU.EX2 R168, R2 ;  /* 0x0000000200a87308 */ /* 0x0002ae0000000800 */
[C---:B------:R-:W-:Y:S01]  /*8030*/  HMMA.16816.F32.BF16 R64, R100.reuse, R110, R64 ;  /* 0x0000006e6440723c */ /* 0x040fe20000041840 */
[----:B------:R-:W4:Y:S07]  /*8040*/  LDSM.16.MT88.4 R108, [R180+0x4800] ;  /* 0x00480000b46c783b */ /* 0x000f2e0000004200 */
[C---:B---3--:R-:W-:Y:S08]  /*8050*/  HMMA.16816.F32.BF16 R68, R100.reuse, R104, R68 ;  /* 0x000000686444723c */ /* 0x048ff00000041844 */
[C---:B------:R-:W-:Y:S01]  /*8060*/  HMMA.16816.F32.BF16 R72, R100.reuse, R106, R72 ;  /* 0x0000006a6448723c */ /* 0x040fe20000041848 */
[----:B------:R-:W3:Y:S03]  /*8070*/  LDSM.16.MT88.4 R104, [R177+0x1000] ;  /* 0x00100000b168783b */ /* 0x000ee60000004200 */
[--C-:B-1----:R-:W-:Y:S02]  /*8080*/  FFMA.FTZ R2, R164, c[0x0][0x2d0], -R145.reuse ;  /* 0x0000b400a4027a23 */ /* 0x102fe40000010891 */
[----:B--2---:R-:W-:Y:S02]  /*8090*/  FADD.FTZ R0, R168, R0 ;  /* 0x00000000a8007221 */ /* 0x004fe40000010000 */
[C---:B------:R-:W-:Y:S01]  /*80a0*/  HMMA.16816.F32.BF16 R76, R100.reuse, R112, R76 ;  /* 0x00000070644c723c */ /* 0x040fe2000004184c */
[----:B------:R1:W2:Y:S07]  /*80b0*/  MUFU.EX2 R167, R2 ;  /* 0x0000000200a77308 */ /* 0x0002ae0000000800 */
[C---:B------:R-:W-:Y:S01]  /*80c0*/  HMMA.16816.F32.BF16 R80, R100.reuse, R114, R80 ;  /* 0x000000726450723c */ /* 0x040fe20000041850 */
[----:B------:R-:W5:Y:S07]  /*80d0*/  LDSM.16.MT88.4 R112, [R181+0x1000] ;  /* 0x00100000b570783b */ /* 0x000f6e0000004200 */
[C---:B------:R-:W-:Y:S08]  /*80e0*/  HMMA.16816.F32.BF16 R84, R100.reuse, R116, R84 ;  /* 0x000000746454723c */ /* 0x040ff00000041854 */
[C---:B------:R-:W-:Y:S01]  /*80f0*/  HMMA.16816.F32.BF16 R88, R100.reuse, R118, R88 ;  /* 0x000000766458723c */ /* 0x040fe20000041858 */
[----:B------:R-:W5:Y:S03]  /*8100*/  LDSM.16.MT88.4 R116, [R177+0x3000] ;  /* 0x00300000b174783b */ /* 0x000f660000004200 */
[----:B-1----:R-:W-:Y:S02]  /*8110*/  FFMA.FTZ R2, R165, c[0x0][0x2d0], -R144 ;  /* 0x0000b400a5027a23 */ /* 0x002fe40000010890 */
[----:B--2---:R-:W-:Y:S02]  /*8120*/  FADD.FTZ R0, R167, R0 ;  /* 0x00000000a7007221 */ /* 0x004fe40000010000 */
[C---:B----4-:R-:W-:Y:S01]  /*8130*/  HMMA.16816.F32.BF16 R92, R100.reuse, R108, R92 ;  /* 0x0000006c645c723c */ /* 0x050fe2000004185c */
[----:B------:R1:W-:Y:S07]  /*8140*/  MUFU.EX2 R166, R2 ;  /* 0x0000000200a67308 */ /* 0x0003ee0000000800 */
[----:B------:R-:W-:Y:S01]  /*8150*/  HMMA.16816.F32.BF16 R96, R100, R110, R96 ;  /* 0x0000006e6460723c */ /* 0x000fe20000041860 */
[----:B------:R-:W-:Y:S06]  /*8160*/  LDSM.16.MT88.4 R108, [R177+0x5000] ;  /* 0x00500000b16c783b */ /* 0x000fec0000004200 */
[----:B------:R-:W-:Y:S02]  /*8170*/  F2FP.BF16.PACK_AB R100, R173, R174 ;  /* 0x000000aead64723e */ /* 0x000fe400000010ff */
[----:B------:R-:W-:Y:S03]  /*8180*/  F2FP.BF16.PACK_AB R102, R171, R172 ;  /* 0x000000acab66723e */ /* 0x000fe600000010ff */
[----:B------:R-:W-:Y:S02]  /*8190*/  F2FP.BF16.PACK_AB R101, R169, R170 ;  /* 0x000000aaa965723e */ /* 0x000fe400000010ff */
[----:B------:R-:W-:Y:S01]  /*81a0*/  F2FP.BF16.PACK_AB R103, R167, R168 ;  /* 0x000000a8a767723e */ /* 0x000fe200000010ff */
[--C-:B-1----:R-:W-:Y:S06]  /*81b0*/  FFMA.FTZ R2, R209, c[0x0][0x2d0], -R144.reuse ;  /* 0x0000b400d1027a23 */ /* 0x102fec0000010890 */
[C---:B---3--:R-:W-:Y:S01]  /*81c0*/  HMMA.16816.F32.BF16 R4, R100.reuse, R104, R4 ;  /* 0x000000686404723c */ /* 0x048fe20000041804 */
[----:B------:R1:W2:Y:S07]  /*81d0*/  MUFU.EX2 R165, R2 ;  /* 0x0000000200a57308 */ /* 0x0002ae0000000800 */
[C---:B------:R-:W-:Y:S01]  /*81e0*/  HMMA.16816.F32.BF16 R8, R100.reuse, R106, R8 ;  /* 0x0000006a6408723c */ /* 0x040fe20000041808 */
[----:B------:R-:W3:Y:S07]  /*81f0*/  LDSM.16.MT88.4 R104, [R180+0x3000] ;  /* 0x00300000b468783b */ /* 0x000eee0000004200 */
[C---:B------:R-:W-:Y:S08]  /*8200*/  HMMA.16816.F32.BF16 R12, R100.reuse, R120, R12 ;  /* 0x00000078640c723c */ /* 0x040ff0000004180c */
[C---:B------:R-:W-:Y:S01]  /*8210*/  HMMA.16816.F32.BF16 R16, R100.reuse, R122, R16 ;  /* 0x0000007a6410723c */ /* 0x040fe20000041810 */
[----:B------:R-:W-:Y:S03]  /*8220*/  LDSM.16.MT88.4 R120, [R180+0x1800] ;  /* 0x00180000b478783b */ /* 0x000fe60000004200 */
[--C-:B-1----:R-:W-:Y:S02]  /*8230*/  FFMA.FTZ R2, R210, c[0x0][0x2d0], -R144.reuse ;  /* 0x0000b400d2027a23 */ /* 0x102fe40000010890 */
[----:B------:R-:W-:Y:S02]  /*8240*/  FFMA.FTZ R144, R212, c[0x0][0x2d0], -R144 ;  /* 0x0000b400d4907a23 */ /* 0x000fe40000010890 */
[C---:B-----5:R-:W-:Y:S01]  /*8250*/  HMMA.16816.F32.BF16 R20, R100.reuse, R112, R20 ;  /* 0x000000706414723c */ /* 0x060fe20000041814 */
[----:B------:R1:W-:Y:S07]  /*8260*/  MUFU.EX2 R164, R2 ;  /* 0x0000000200a47308 */ /* 0x0003ee0000000800 */
[C---:B------:R-:W-:Y:S01]  /*8270*/  HMMA.16816.F32.BF16 R24, R100.reuse, R114, R24 ;  /* 0x000000726418723c */ /* 0x040fe20000041818 */
[----:B------:R-:W4:Y:S02]  /*8280*/  LDSM.16.MT88.4 R112, [R178+0x5000] ;  /* 0x00500000b270783b */ /* 0x000f240000004200 */
[----:B------:R-:W5:Y:S05]  /*8290*/  MUFU.EX2 R163, R144 ;  /* 0x0000009000a37308 */ /* 0x000f6a0000000800 */
[C---:B------:R-:W-:Y:S08]  /*82a0*/  HMMA.16816.F32.BF16 R28, R100.reuse, R128, R28 ;  /* 0x00000080641c723c */ /* 0x040ff0000004181c */
[C---:B------:R-:W-:Y:S04]  /*82b0*/  HMMA.16816.F32.BF16 R32, R100.reuse, R130, R32 ;  /* 0x000000826420723c */ /* 0x040fe80000041820 */
[--C-:B-1----:R-:W-:Y:S04]  /*82c0*/  FFMA.FTZ R2, R211, c[0x0][0x2d0], -R145.reuse ;  /* 0x0000b400d3027a23 */ /* 0x102fe80000010891 */
[C---:B------:R-:W-:Y:S01]  /*82d0*/  HMMA.16816.F32.BF16 R36, R100.reuse, R116, R36 ;  /* 0x000000746424723c */ /* 0x040fe20000041824 */
[----:B------:R1:W-:Y:S07]  /*82e0*/  MUFU.EX2 R162, R2 ;  /* 0x0000000200a27308 */ /* 0x0003ee0000000800 */
[C---:B------:R-:W-:Y:S01]  /*82f0*/  HMMA.16816.F32.BF16 R40, R100.reuse, R118, R40 ;  /* 0x000000766428723c */ /* 0x040fe20000041828 */
[----:B------:R-:W4:Y:S07]  /*8300*/  LDSM.16.MT88.4 R116, [R181+0x5000] ;  /* 0x00500000b574783b */ /* 0x000f2e0000004200 */
[C---:B------:R-:W-:Y:S08]  /*8310*/  HMMA.16816.F32.BF16 R44, R100.reuse, R132, R44 ;  /* 0x00000084642c723c */ /* 0x040ff0000004182c */
[C---:B------:R-:W-:Y:S01]  /*8320*/  HMMA.16816.F32.BF16 R48, R100.reuse, R134, R48 ;  /* 0x000000866430723c */ /* 0x040fe20000041830 */
[----:B------:R-:W-:Y:S03]  /*8330*/  LDSM.16.MT88.4 R132, [R177+0x1800] ;  /* 0x00180000b184783b */ /* 0x000fe60000004200 */
[--C-:B-1----:R-:W-:Y:S04]  /*8340*/  FFMA.FTZ R2, R213, c[0x0][0x2d0], -R145.reuse ;  /* 0x0000b400d5027a23 */ /* 0x102fe80000010891 */
[C---:B------:R-:W-:Y:S01]  /*8350*/  HMMA.16816.F32.BF16 R52, R100.reuse, R136, R52 ;  /* 0x000000886434723c */ /* 0x040fe20000041834 */
[----:B------:R1:W1:Y:S06]  /*8360*/  MUFU.EX2 R161, R2 ;  /* 0x0000000200a17308 */ /* 0x00026c0000000800 */
[----:B--2---:R-:W-:Y:S01]  /*8370*/  F2FP.BF16.PACK_AB R136, R165, R166 ;  /* 0x000000a6a588723e */ /* 0x004fe200000010ff */
[C---:B------:R-:W-:Y:S07]  /*8380*/  HMMA.16816.F32.BF16 R56, R100.reuse, R138, R56 ;  /* 0x0000008a6438723c */ /* 0x040fee0000041838 */
[----:B-----5:R-:W-:Y:S01]  /*8390*/  F2FP.BF16.PACK_AB R138, R163, R164 ;  /* 0x000000a4a38a723e */ /* 0x020fe200000010ff */
[C---:B---3--:R-:W-:Y:S08]  /*83a0*/  HMMA.16816.F32.BF16 R60, R100.reuse, R104, R60 ;  /* 0x00000068643c723c */ /* 0x048ff0000004183c */
[C---:B------:R-:W-:Y:S01]  /*83b0*/  HMMA.16816.F32.BF16 R64, R100.reuse, R106, R64 ;  /* 0x0000006a6440723c */ /* 0x040fe20000041840 */
[----:B------:R-:W2:Y:S03]  /*83c0*/  LDSM.16.MT88.4 R104, [R180+0x5000] ;  /* 0x00500000b468783b */ /* 0x000ea60000004200 */
[--C-:B-1----:R-:W-:Y:S01]  /*83d0*/  FFMA.FTZ R2, R214, c[0x0][0x2d0], -R145.reuse ;  /* 0x0000b400d6027a23 */ /* 0x102fe20000010891 */
[----:B------:R-:W-:Y:S01]  /*83e0*/  F2FP.BF16.PACK_AB R137, R161, R162 ;  /* 0x000000a2a189723e */ /* 0x000fe200000010ff */
[----:B------:R-:W-:Y:S02]  /*83f0*/  FFMA.FTZ R145, R127, c[0x0][0x2d0], -R145 ;  /* 0x0000b4007f917a23 */ /* 0x000fe40000010891 */
[C---:B------:R-:W-:Y:S01]  /*8400*/  HMMA.16816.F32.BF16 R68, R100.reuse, R108, R68 ;  /* 0x0000006c6444723c */ /* 0x040fe20000041844 */
[----:B------:R1:W-:Y:S07]  /*8410*/  MUFU.EX2 R160, R2 ;  /* 0x0000000200a07308 */ /* 0x0003ee0000000800 */
[C---:B------:R-:W-:Y:S01]  /*8420*/  HMMA.16816.F32.BF16 R72, R100.reuse, R110, R72 ;  /* 0x0000006e6448723c */ /* 0x040fe20000041848 */
[----:B------:R-:W3:Y:S02]  /*8430*/  LDSM.16.MT88.4 R108, [R178+0x1800] ;  /* 0x00180000b26c783b */ /* 0x000ee40000004200 */
[----:B------:R5:W2:Y:S05]  /*8440*/  MUFU.EX2 R126, R145 ;  /* 0x00000091007e7308 */ /* 0x000aaa0000000800 */
[C---:B----4-:R-:W-:Y:S08]  /*8450*/  HMMA.16816.F32.BF16 R76, R100.reuse, R112, R76 ;  /* 0x00000070644c723c */ /* 0x050ff0000004184c */
[C---:B------:R-:W-:Y:S01]  /*8460*/  HMMA.16816.F32.BF16 R80, R100.reuse, R114, R80 ;  /* 0x000000726450723c */ /* 0x040fe20000041850 */
[----:B------:R-:W4:Y:S03]  /*8470*/  LDSM.16.MT88.4 R112, [R181+0x1800] ;  /* 0x00180000b570783b */ /* 0x000f260000004200 */
[----:B-1----:R-:W-:Y:S02]  /*8480*/  FFMA.FTZ R2, R3, R230, R221 ;  /* 0x000000e603027223 */ /* 0x002fe400000100dd */
[----:B------:R-:W-:Y:S02]  /*8490*/  FADD.FTZ R3, R162, R0 ;  /* 0x00000000a2037221 */ /* 0x000fe40000010000 */
[C---:B------:R-:W-:Y:S01]  /*84a0*/  HMMA.16816.F32.BF16 R84, R100.reuse, R116, R84 ;  /* 0x000000746454723c */ /* 0x040fe20000041854 */
[----:B-----5:R-:W1:Y:S03]  /*84b0*/  LDSM.16.MT88.4 R144, [R178+0x3800] ;  /* 0x00380000b290783b */ /* 0x020e660000004200 */
[----:B--2---:R-:W-:Y:S01]  /*84c0*/  F2FP.BF16.PACK_AB R139, R126, R160 ;  /* 0x000000a07e8b723e */ /* 0x004fe200000010ff */
[----:B------:R-:W-:Y:S02]  /*84d0*/  FADD.FTZ R2, R222, R2 ;  /* 0x00000002de027221 */ /* 0x000fe40000010000 */
[----:B------:R-:W-:Y:S01]  /*84e0*/  FADD.FTZ R3, R161, R3 ;  /* 0x00000003a1037221 */ /* 0x000fe20000010000 */
[C---:B------:R-:W-:Y:S04]  /*84f0*/  HMMA.16816.F32.BF16 R88, R100.reuse, R118, R88 ;  /* 0x000000766458723c */ /* 0x040fe80000041858 */
[----:B------:R-:W-:Y:S04]  /*8500*/  FADD.FTZ R2, R220, R2 ;  /* 0x00000002dc027221 */ /* 0x000fe80000010000 */
[C---:B------:R-:W-:Y:S04]  /*8510*/  HMMA.16816.F32.BF16 R92, R100.reuse, R104, R92 ;  /* 0x00000068645c723c */ /* 0x040fe8000004185c */
[----:B------:R-:W-:Y:S04]  /*8520*/  FADD.FTZ R2, R219, R2 ;  /* 0x00000002db027221 */ /* 0x000fe80000010000 */
[----:B------:R-:W-:Y:S04]  /*8530*/  HMMA.16816.F32.BF16 R96, R100, R106, R96 ;  /* 0x0000006a6460723c */ /* 0x000fe80000041860 */
[----:B------:R-:W-:Y:S04]  /*8540*/  FADD.FTZ R2, R208, R2 ;  /* 0x00000002d0027221 */ /* 0x000fe80000010000 */
[C---:B------:R-:W-:Y:S01]  /*8550*/  HMMA.16816.F32.BF16 R128, R136.reuse, R132, R4 ;  /* 0x000000848880723c */ /* 0x040fe20000041804 */
[----:B------:R-:W2:Y:S04]  /*8560*/  LDSM.16.MT88.4 R4, [R178+0x5800] ;  /* 0x00580000b204783b */ /* 0x000ea80000004200 */
[----:B------:R-:W-:Y:S03]  /*8570*/  FADD.FTZ R2, R207, R2 ;  /* 0x00000002cf027221 */ /* 0x000fe60000010000 */
[C---:B------:R-:W-:Y:S01]  /*8580*/  HMMA.16816.F32.BF16 R132, R136.reuse, R134, R8 ;  /* 0x000000868884723c */ /* 0x040fe20000041808 */
[----:B------:R-:W5:Y:S03]  /*8590*/  LDSM.16.MT88.4 R8, [R181+0x5800] ;  /* 0x00580000b508783b */ /* 0x000f660000004200 */
[----:B------:R-:W-:Y:S04]  /*85a0*/  FADD.FTZ R2, R206, R2 ;  /* 0x00000002ce027221 */ /* 0x000fe80000010000 */
[C---:B---3--:R-:W-:Y:S01]  /*85b0*/  HMMA.16816.F32.BF16 R100, R136.reuse, R108, R12 ;  /* 0x0000006c8864723c */ /* 0x048fe2000004180c */
[----:B------:R-:W3:Y:S03]  /*85c0*/  LDSM.16.MT88.4 R12, [R180+0x5800] ;  /* 0x00580000b40c783b */ /* 0x000ee60000004200 */
[----:B------:R-:W-:Y:S04]  /*85d0*/  FADD.FTZ R2, R205, R2 ;  /* 0x00000002cd027221 */ /* 0x000fe80000010000 */
[C---:B------:R-:W-:Y:S04]  /*85e0*/  HMMA.16816.F32.BF16 R104, R136.reuse, R110, R16 ;  /* 0x0000006e8868723c */ /* 0x040fe80000041810 */
[----:B------:R-:W-:Y:S04]  /*85f0*/  FADD.FTZ R2, R174, R2 ;  /* 0x00000002ae027221 */ /* 0x000fe80000010000 */
[C---:B----4-:R-:W-:Y:S04]  /*8600*/  HMMA.16816.F32.BF16 R108, R136.reuse, R112, R20 ;  /* 0x00000070886c723c */ /* 0x050fe80000041814 */
        /* <DEDUP_REMOVED lines=10> */
[----:B------:R-:W-:Y:S02]  /*86b0*/  FADD.FTZ R2, R164, R0 ;  /* 0x00000000a4027221 */ /* 0x000fe40000010000 */
[----:B------:R-:W-:Y:S02]  /*86c0*/  FADD.FTZ R0, R160, R3 ;  /* 0x00000003a0007221 */ /* 0x000fe40000010000 */
[C---:B-1----:R-:W-:Y:S04]  /*86d0*/  HMMA.16816.F32.BF16 R44, R136.reuse, R144, R44 ;  /* 0x00000090882c723c */ /* 0x042fe8000004182c */
[----:B------:R-:W-:Y:S02]  /*86e0*/  FADD.FTZ R230, R163, R2 ;  /* 0x00000002a3e67221 */ /* 0x000fe40000010000 */
[----:B------:R-:W-:Y:S01]  /*86f0*/  FADD.FTZ R231, R126, R0 ;  /* 0x000000007ee77221 */ /* 0x000fe20000010000 */
[----:B------:R-:W-:Y:S01]  /*8700*/  MOV R126, R124 ;  /* 0x0000007c007e7202 */ /* 0x000fe20000000f00 */
[C---:B------:R-:W-:Y:S04]  /*8710*/  HMMA.16816.F32.BF16 R48, R136.reuse, R146, R48 ;  /* 0x000000928830723c */ /* 0x040fe80000041830 */
[----:B------:R-:W-:Y:S04]  /*8720*/  IMAD.MOV.U32 R3, RZ, RZ, R125 ;  /* 0x000000ffff037224 */ /* 0x000fe800078e007d */
[C---:B------:R-:W-:Y:S08]  /*8730*/  HMMA.16816.F32.BF16 R52, R136.reuse, R148, R52 ;  /* 0x000000948834723c */ /* 0x040ff00000041834 */
[C---:B------:R-:W-:Y:S08]  /*8740*/  HMMA.16816.F32.BF16 R56, R136.reuse, R150, R56 ;  /* 0x000000968838723c */ /* 0x040ff00000041838 */
[C---:B------:R-:W-:Y:S08]  /*8750*/  HMMA.16816.F32.BF16 R60, R136.reuse, R152, R60 ;  /* 0x00000098883c723c */ /* 0x040ff0000004183c */
[C---:B------:R-:W-:Y:S08]  /*8760*/  HMMA.16816.F32.BF16 R64, R136.reuse, R154, R64 ;  /* 0x0000009a8840723c */ /* 0x040ff00000041840 */
[C---:B------:R-:W-:Y:S08]  /*8770*/  HMMA.16816.F32.BF16 R68, R136.reuse, R156, R68 ;  /* 0x0000009c8844723c */ /* 0x040ff00000041844 */
[C---:B------:R-:W-:Y:S08]  /*8780*/  HMMA.16816.F32.BF16 R72, R136.reuse, R158, R72 ;  /* 0x0000009e8848723c */ /* 0x040ff00000041848 */
[C---:B--2---:R-:W-:Y:S08]  /*8790*/  HMMA.16816.F32.BF16 R76, R136.reuse, R4, R76 ;  /* 0x00000004884c723c */ /* 0x044ff0000004184c */
[C---:B------:R-:W-:Y:S08]  /*87a0*/  HMMA.16816.F32.BF16 R80, R136.reuse, R6, R80 ;  /* 0x000000068850723c */ /* 0x040ff00000041850 */
[C---:B-----5:R-:W-:Y:S08]  /*87b0*/  HMMA.16816.F32.BF16 R84, R136.reuse, R8, R84 ;  /* 0x000000088854723c */ /* 0x060ff00000041854 */
[C---:B------:R-:W-:Y:S08]  /*87c0*/  HMMA.16816.F32.BF16 R88, R136.reuse, R10, R88 ;  /* 0x0000000a8858723c */ /* 0x040ff00000041858 */
[C---:B---3--:R-:W-:Y:S08]  /*87d0*/  HMMA.16816.F32.BF16 R92, R136.reuse, R12, R92 ;  /* 0x0000000c885c723c */ /* 0x048ff0000004185c */
[----:B------:R-:W-:Y:S01]  /*87e0*/  HMMA.16816.F32.BF16 R96, R136, R14, R96 ;  /* 0x0000000e8860723c */ /* 0x000fe20000041860 */
[----:B------:R-:W-:-:S07]  /*87f0*/  @P0 BRA `(.L_x_897) ;  /* 0xffffd16000000947 */ /* 0x000fce000383ffff */
.L_x_896:
[----:B------:R-:W-:-:S13]  /*8800*/  ISETP.GE.AND P0, PT, R201, R229, PT ;  /* 0x000000e5c900720c */ /* 0x000fda0003f06270 */
[----:B------:R-:W-:Y:S05]  /*8810*/  @!P0 BRA `(.L_x_898) ;  /* 0x0000297000008947 */ /* 0x000fea0003800000 */
[----:B------:R-:W-:Y:S02]  /*8820*/  MOV R127, R124 ;  /* 0x0000007c007f7202 */ /* 0x000fe40000000f00 */
[----:B------:R-:W-:Y:S02]  /*8830*/  MOV R126, R125 ;  /* 0x0000007d007e7202 */ /* 0x000fe40000000f00 */
.L_x_899:
[----:B------:R-:W-:Y:S04]  /*8840*/  DEPBAR.LE SB0, 0x0 ;  /* 0x000080000000791a */ /* 0x000fe80000000000 */
[----:B------:R-:W-:Y:S01]  /*8850*/  WARPSYNC 0xffffffff ;  /* 0xffffffff00007948 */ /* 0x000fe20003800000 */
[----:B------:R-:W-:Y:S01]  /*8860*/  BAR.SYNC.DEFER_BLOCKING 0x0 ;  /* 0x0000000000007b1d */ /* 0x000fe20000010000 */
[----:B------:R-:W-:Y:S01]  /*8870*/  SHF.R.S32.HI R0, RZ, 0x1f, R201 ;  /* 0x0000001fff007819 */ /* 0x000fe200000114c9 */
[C---:B------:R-:W-:Y:S01]  /*8880*/  IMAD.WIDE.U32 R2, R201.reuse, c[0x0][0x208], RZ ;  /* 0x00008200c9027a25 */ /* 0x040fe200078e00ff */
[----:B------:R-:W-:Y:S02]  /*8890*/  MOV R20, c[0x0][0x20c] ;  /* 0x0000830000147a02 */ /* 0x000fe40000000f00 */
[----:B------:R-:W-:Y:S01]  /*88a0*/  IADD3 R30, P0, R226, 0x40, RZ ;  /* 0x00000040e21e7810 */ /* 0x000fe20007f1e0ff */
[----:B------:R-:W-:Y:S01]  /*88b0*/  IMAD R0, R0, c[0x0][0x208], RZ ;  /* 0x0000820000007a24 */ /* 0x000fe200078e02ff */
[----:B------:R-:W-:Y:S02]  /*88c0*/  SHF.L.U32 R28, R2, 0x6, RZ ;  /* 0x00000006021c7819 */ /* 0x000fe400000006ff */
[----:B------:R-:W-:Y:S01]  /*88d0*/  IADD3.X R125, RZ, R228, RZ, P0, !PT ;  /* 0x000000e4ff7d7210 */ /* 0x000fe200007fe4ff */
[----:B------:R-:W-:Y:S01]  /*88e0*/  IMAD R0, R201, c[0x0][0x20c], R0 ;  /* 0x00008300c9007a24 */ /* 0x000fe200078e0200 */
[----:B------:R-:W-:Y:S04]  /*88f0*/  IADD3 R31, P6, R28, R226, RZ ;  /* 0x000000e21c1f7210 */ /* 0x000fe80007fde0ff */
[----:B------:R-:W-:Y:S02]  /*8900*/  IADD3 R0, R3, R0, RZ ;  /* 0x0000000003007210 */ /* 0x000fe40007ffe0ff */
[----:B------:R-:W-:Y:S02]  /*8910*/  MOV R3, c[0x0][0x208] ;  /* 0x0000820000037a02 */ /* 0x000fe40000000f00 */
[----:B------:R-:W-:Y:S02]  /*8920*/  SHF.L.U64.HI R0, R2, 0x6, R0 ;  /* 0x0000000602007819 */ /* 0x000fe40000010200 */
[----:B------:R-:W-:Y:S02]  /*8930*/  LEA R2, P1, R3, R28, 0x5 ;  /* 0x0000001c03027211 */ /* 0x000fe400078228ff */
[----:B------:R-:W-:Y:S01]  /*8940*/  LEA R166, P2, R31, c[0x0][0x1f8], 0x1 ;  /* 0x00007e001fa67a11 */ /* 0x000fe200078408ff */
[----:B------:R-:W-:Y:S01]  /*8950*/  LDSM.16.M88.4 R32, [R183] ;  /* 0x00000000b720783b */ /* 0x000fe20000000200 */
[----:B------:R-:W-:Y:S02]  /*8960*/  LEA.HI.X R3, R3, R0, R20, 0x5, P1 ;  /* 0x0000000003037211 */ /* 0x000fe400008f2c14 */
[----:B------:R-:W-:Y:S02]  /*8970*/  IADD3 R124, P1, R28, R30, RZ ;  /* 0x0000001e1c7c7210 */ /* 0x000fe40007f3e0ff */
[----:B------:R-:W-:Y:S02]  /*8980*/  IADD3.X R148, R0, R228, RZ, P6, !PT ;  /* 0x000000e400947210 */ /* 0x000fe400037fe4ff */
[----:B------:R-:W-:Y:S01]  /*8990*/  LEA R164, P0, R124, c[0x0][0x1f8], 0x1 ;  /* 0x00007e007ca47a11 */ /* 0x000fe200078008ff */
[----:B------:R-:W1:Y:S01]  /*89a0*/  LDSM.16.M88.4 R8, [R176] ;  /* 0x00000000b008783b */ /* 0x000e620000000200 */
[----:B------:R-:W-:Y:S02]  /*89b0*/  IADD3.X R149, R0, R125, RZ, P1, !PT ;  /* 0x0000007d00957210 */ /* 0x000fe40000ffe4ff */
[----:B------:R-:W-:Y:S02]  /*89c0*/  LEA.HI.X R167, R31, c[0x0][0x1fc], R148, 0x1, P2 ;  /* 0x00007f001fa77a11 */ /* 0x000fe400010f0c94 */
[----:B------:R-:W-:Y:S02]  /*89d0*/  LEA.HI.X R165, R124, c[0x0][0x1fc], R149, 0x1, P0 ;  /* 0x00007f007ca57a11 */ /* 0x000fe400000f0c95 */
[----:B------:R-:W-:Y:S01]  /*89e0*/  IADD3 R29, P1, R226, 0x80, RZ ;  /* 0x00000080e21d7810 */ /* 0x000fe20007f3e0ff */
[----:B------:R-:W2:Y:S01]  /*89f0*/  LDSM.16.M88.4 R16, [R176+0x800] ;  /* 0x00080000b010783b */ /* 0x000ea20000000200 */
[C---:B------:R-:W-:Y:S02]  /*8a00*/  IADD3 R157, P2, R2.reuse, R30, RZ ;  /* 0x0000001e029d7210 */ /* 0x040fe40007f5e0ff */
[-C--:B------:R-:W-:Y:S02]  /*8a10*/  IADD3 R162, P0, R2, R29.reuse, RZ ;  /* 0x0000001d02a27210 */ /* 0x080fe40007f1e0ff */
[----:B------:R-:W-:Y:S02]  /*8a20*/  IADD3 R159, P6, R28, R29, RZ ;  /* 0x0000001d1c9f7210 */ /* 0x000fe40007fde0ff */
[----:B------:R-:W-:Y:S01]  /*8a30*/  IADD3.X R31, RZ, R228, RZ, P1, !PT ;  /* 0x000000e4ff1f7210 */ /* 0x000fe20000ffe4ff */
[----:B------:R-:W3:Y:S01]  /*8a40*/  LDSM.16.M88.4 R24, [R176+0x1000] ;  /* 0x00100000b018783b */ /* 0x000ee20000000200 */
[----:B------:R-:W-:Y:S02]  /*8a50*/  IADD3 R2, P1, R2, R226, RZ ;  /* 0x000000e202027210 */ /* 0x000fe40007f3e0ff */
[-C--:B------:R-:W-:Y:S02]  /*8a60*/  IADD3.X R161, R0, R31.reuse, RZ, P6, !PT ;  /* 0x0000001f00a17210 */ /* 0x080fe400037fe4ff */
[----:B------:R-:W-:Y:S02]  /*8a70*/  LEA R160, P6, R159, c[0x0][0x1f8], 0x1 ;  /* 0x00007e009fa07a11 */ /* 0x000fe400078c08ff */
[----:B------:R-:W-:Y:S01]  /*8a80*/  IADD3.X R0, R3, R31, RZ, P0, !PT ;  /* 0x0000001f03007210 */ /* 0x000fe200007fe4ff */
[----:B------:R-:W4:Y:S01]  /*8a90*/  LDSM.16.M88.4 R136, [R176+0x1800] ;  /* 0x00180000b088783b */ /* 0x000f220000000200 */
[----:B------:R-:W-:Y:S02]  /*8aa0*/  LEA.HI.X R161, R159, c[0x0][0x1fc], R161, 0x1, P6 ;  /* 0x00007f009fa17a11 */ /* 0x000fe400030f0ca1 */
[----:B------:R-:W-:Y:S02]  /*8ab0*/  LEA R124, P0, R162, c[0x0][0x1f8], 0x1 ;  /* 0x00007e00a27c7a11 */ /* 0x000fe400078008ff */
[C---:B------:R-:W-:Y:S02]  /*8ac0*/  IADD3.X R125, R3.reuse, R125, RZ, P2, !PT ;  /* 0x0000007d037d7210 */ /* 0x040fe400017fe4ff */
[C---:B------:R-:W-:Y:S01]  /*8ad0*/  LEA R158, P2, R2.reuse, c[0x0][0x1f8], 0x1 ;  /* 0x00007e00029e7a11 */ /* 0x040fe200078408ff */
[----:B------:R-:W-:Y:S01]  /*8ae0*/  LDSM.16.M88.4 R140, [R184] ;  /* 0x00000000b88c783b */ /* 0x000fe20000000200 */
[----:B------:R-:W-:Y:S02]  /*8af0*/  IADD3.X R3, R3, R228, RZ, P1, !PT ;  /* 0x000000e403037210 */ /* 0x000fe40000ffe4ff */
[C---:B------:R-:W-:Y:S02]  /*8b00*/  LEA R156, P1, R157.reuse, c[0x0][0x1f8], 0x1 ;  /* 0x00007e009d9c7a11 */ /* 0x040fe400078208ff */
[----:B------:R-:W-:Y:S02]  /*8b10*/  LEA.HI.X R159, R2, c[0x0][0x1fc], R3, 0x1, P2 ;  /* 0x00007f00029f7a11 */ /* 0x000fe400010f0c03 */
[----:B------:R-:W-:Y:S01]  /*8b20*/  LEA.HI.X R157, R157, c[0x0][0x1fc], R125, 0x1, P1 ;  /* 0x00007f009d9d7a11 */ /* 0x000fe200008f0c7d */
[C---:B-1----:R-:W-:Y:S01]  /*8b30*/  HMMA.16816.F32.BF16 R4, R32.reuse, R8, RZ ;  /* 0x000000082004723c */ /* 0x042fe200000418ff */
[----:B------:R-:W1:Y:S02]  /*8b40*/  LDSM.16.M88.4 R144, [R187] ;  /* 0x00000000bb90783b */ /* 0x000e640000000200 */
[----:B------:R-:W-:Y:S02]  /*8b50*/  LEA.HI.X R125, R162, c[0x0][0x1fc], R0, 0x1, P0 ;  /* 0x00007f00a27d7a11 */ /* 0x000fe400000f0c00 */
[C---:B------:R-:W-:Y:S02]  /*8b60*/  ISETP.GT.AND P0, PT, R201.reuse, R229, PT ;  /* 0x000000e5c900720c */ /* 0x040fe40003f04270 */
[----:B------:R-:W-:Y:S01]  /*8b70*/  IADD3 R201, R201, -0x1, RZ ;  /* 0xffffffffc9c97810 */ /* 0x000fe20007ffe0ff */
[C---:B------:R-:W-:Y:S01]  /*8b80*/  HMMA.16816.F32.BF16 R8, R32.reuse, R10, RZ ;  /* 0x0000000a2008723c */ /* 0x040fe200000418ff */
[----:B------:R-:W5:Y:S07]  /*8b90*/  LDSM.16.M88.4 R148, [R198] ;  /* 0x00000000c694783b */ /* 0x000f6e0000000200 */
[C---:B--2---:R-:W-:Y:S01]  /*8ba0*/  HMMA.16816.F32.BF16 R12, R32.reuse, R16, RZ ;  /* 0x00000010200c723c */ /* 0x044fe200000418ff */
[----:B------:R-:W2:Y:S07]  /*8bb0*/  LDSM.16.M88.4 R152, [R197] ;  /* 0x00000000c598783b */ /* 0x000eae0000000200 */
[C---:B------:R-:W-:Y:S08]  /*8bc0*/  HMMA.16816.F32.BF16 R16, R32.reuse, R18, RZ ;  /* 0x000000122010723c */ /* 0x040ff000000418ff */
[C---:B---3--:R-:W-:Y:S08]  /*8bd0*/  HMMA.16816.F32.BF16 R20, R32.reuse, R24, RZ ;  /* 0x000000182014723c */ /* 0x048ff000000418ff */
[C---:B------:R-:W-:Y:S08]  /*8be0*/  HMMA.16816.F32.BF16 R24, R32.reuse, R26, RZ ;  /* 0x0000001a2018723c */ /* 0x040ff000000418ff */
[C---:B----4-:R-:W-:Y:S08]  /*8bf0*/  HMMA.16816.F32.BF16 R28, R32.reuse, R136, RZ ;  /* 0x00000088201c723c */ /* 0x050ff000000418ff */
[----:B------:R-:W-:Y:S01]  /*8c00*/  HMMA.16816.F32.BF16 R32, R32, R138, RZ ;  /* 0x0000008a2020723c */ /* 0x000fe200000418ff */
[----:B------:R-:W3:Y:S07]  /*8c10*/  LDSM.16.M88.4 R136, [R196] ;  /* 0x00000000c488783b */ /* 0x000eee0000000200 */
[C---:B-1----:R-:W-:Y:S01]  /*8c20*/  HMMA.16816.F32.BF16 R4, R140.reuse, R144, R4 ;  /* 0x000000908c04723c */ /* 0x042fe20000041804 */
[----:B------:R-:W-:Y:S01]  /*8c30*/  @!PT LDS RZ, [RZ] ;  /* 0x00000000fffff984 */ /* 0x000fe20000000800 */
[----:B------:R-:W-:Y:S01]  /*8c40*/  @!PT LDS RZ, [RZ] ;  /* 0x00000000fffff984 */ /* 0x000fe20000000800 */
[----:B------:R-:W-:Y:S01]  /*8c50*/  @!PT LDS RZ, [RZ] ;  /* 0x00000000fffff984 */ /* 0x000fe20000000800 */
[----:B------:R1:W-:Y:S07]  /*8c60*/  LDGSTS.E.BYPASS.LTC128B.128 [R199+0x100], [R166.64], !P5 ;  /* 0x00100000a6c77fae */ /* 0x0003ee000e901d46 */
[C---:B------:R-:W-:Y:S01]  /*8c70*/  HMMA.16816.F32.BF16 R8, R140.reuse, R146, R8 ;  /* 0x000000928c08723c */ /* 0x040fe20000041808 */
[----:B------:R1:W-:Y:S07]  /*8c80*/  LDGSTS.E.BYPASS.LTC128B.128 [R199+0x2100], [R164.64], !P4 ;  /* 0x02100000a4c77fae */ /* 0x0003ee000e101d46 */
[C---:B-----5:R-:W-:Y:S01]  /*8c90*/  HMMA.16816.F32.BF16 R12, R140.reuse, R148, R12 ;  /* 0x000000948c0c723c */ /* 0x060fe2000004180c */
[----:B------:R4:W-:Y:S07]  /*8ca0*/  LDGSTS.E.BYPASS.LTC128B.128 [R199+0x4100], [R160.64], !P3 ;  /* 0x04100000a0c77fae */ /* 0x0009ee000d901d46 */
[C---:B------:R-:W-:Y:S01]  /*8cb0*/  HMMA.16816.F32.BF16 R16, R140.reuse, R150, R16 ;  /* 0x000000968c10723c */ /* 0x040fe20000041810 */
[----:B------:R5:W-:Y:S07]  /*8cc0*/  LDGSTS.E.BYPASS.LTC128B.128 [R199+0x1100], [R158.64], !P5 ;  /* 0x011000009ec77fae */ /* 0x000bee000e901d46 */
[C---:B--2---:R-:W-:Y:S01]  /*8cd0*/  HMMA.16816.F32.BF16 R20, R140.reuse, R152, R20 ;  /* 0x000000988c14723c */ /* 0x044fe20000041814 */
[----:B------:R5:W-:Y:S07]  /*8ce0*/  LDGSTS.E.BYPASS.LTC128B.128 [R199+0x3100], [R156.64], !P4 ;  /* 0x031000009cc77fae */ /* 0x000bee000e101d46 */
[C---:B------:R-:W-:Y:S01]  /*8cf0*/  HMMA.16816.F32.BF16 R24, R140.reuse, R154, R24 ;  /* 0x0000009a8c18723c */ /* 0x040fe20000041818 */
[----:B------:R2:W-:Y:S07]  /*8d00*/  LDGSTS.E.BYPASS.LTC128B.128 [R199+0x5100], [R124.64], !P3 ;  /* 0x051000007cc77fae */ /* 0x0005ee000d901d46 */
[C---:B---3--:R-:W-:Y:S01]  /*8d10*/  HMMA.16816.F32.BF16 R28, R140.reuse, R136, R28 ;  /* 0x000000888c1c723c */ /* 0x048fe2000004181c */
[----:B----4-:R-:W-:Y:S07]  /*8d20*/  LDSM.16.M88.4 R160, [R182] ;  /* 0x00000000b6a0783b */ /* 0x010fee0000000200 */
[----:B------:R-:W-:Y:S01]  /*8d30*/  HMMA.16816.F32.BF16 R32, R140, R138, R32 ;  /* 0x0000008a8c20723c */ /* 0x000fe20000041820 */
[----:B------:R-:W-:Y:S08]  /*8d40*/  LDSM.16.M88.4 R144, [R182+0x800] ;  /* 0x00080000b690783b */ /* 0x000ff00000000200 */
[----:B-----5:R-:W3:Y:S08]  /*8d50*/  LDSM.16.M88.4 R156, [R186] ;  /* 0x00000000ba9c783b */ /* 0x020ef00000000200 */
[----:B-1----:R-:W1:Y:S08]  /*8d60*/  LDSM.16.M88.4 R164, [R182+0x1000] ;  /* 0x00100000b6a4783b */ /* 0x002e700000000200 */
[----:B------:R-:W0:Y:S08]  /*8d70*/  LDGDEPBAR ;  /* 0x00000000000079af */ /* 0x000e300000000000 */
[----:B------:R-:W4:Y:S08]  /*8d80*/  LDSM.16.M88.4 R148, [R182+0x1800] ;  /* 0x00180000b694783b */ /* 0x000f300000000200 */
[----:B------:R-:W-:Y:S01]  /*8d90*/  LDSM.16.M88.4 R152, [R185] ;  /* 0x00000000b998783b */ /* 0x000fe20000000200 */
[C---:B---3--:R-:W-:Y:S07]  /*8da0*/  HMMA.16816.F32.BF16 R4, R156.reuse, R160, R4 ;  /* 0x000000a09c04723c */ /* 0x048fee0000041804 */
[----:B------:R-:W3:Y:S01]  /*8db0*/  LDSM.16.M88.4 R168, [R179] ;  /* 0x00000000b3a8783b */ /* 0x000ee20000000200 */
[C---:B------:R-:W-:Y:S07]  /*8dc0*/  HMMA.16816.F32.BF16 R8, R156.reuse, R162, R8 ;  /* 0x000000a29c08723c */ /* 0x040fee0000041808 */
[----:B------:R-:W5:Y:S01]  /*8dd0*/  LDSM.16.M88.4 R136, [R179+0x800] ;  /* 0x00080000b388783b */ /* 0x000f620000000200 */
[C---:B------:R-:W-:Y:S07]  /*8de0*/  HMMA.16816.F32.BF16 R12, R156.reuse, R144, R12 ;  /* 0x000000909c0c723c */ /* 0x040fee000004180c */
[----:B------:R-:W2:Y:S01]  /*8df0*/  LDSM.16.M88.4 R140, [R179+0x1000] ;  /* 0x00100000b38c783b */ /* 0x000ea20000000200 */
[C---:B------:R-:W-:Y:S07]  /*8e00*/  HMMA.16816.F32.BF16 R16, R156.reuse, R146, R16 ;  /* 0x000000929c10723c */ /* 0x040fee0000041810 */
[----:B------:R-:W2:Y:S01]  /*8e10*/  LDSM.16.M88.4 R144, [R179+0x1800] ;  /* 0x00180000b390783b */ /* 0x000ea20000000200 */
[C---:B-1----:R-:W-:Y:S07]  /*8e20*/  HMMA.16816.F32.BF16 R20, R156.reuse, R164, R20 ;  /* 0x000000a49c14723c */ /* 0x042fee0000041814 */
[----:B------:R-:W-:Y:S01]  /*8e30*/  LDSM.16.M88.4 R160, [R176+0x2800] ;  /* 0x00280000b0a0783b */ /* 0x000fe20000000200 */
[C---:B------:R-:W-:Y:S07]  /*8e40*/  HMMA.16816.F32.BF16 R24, R156.reuse, R166, R24 ;  /* 0x000000a69c18723c */ /* 0x040fee0000041818 */
[----:B------:R-:W-:Y:S01]  /*8e50*/  LDSM.16.M88.4 R164, [R184+0x4000] ;  /* 0x00400000b8a4783b */ /* 0x000fe20000000200 */
[C---:B----4-:R-:W-:Y:S07]  /*8e60*/  HMMA.16816.F32.BF16 R28, R156.reuse, R148, R28 ;  /* 0x000000949c1c723c */ /* 0x050fee000004181c */
[----:B------:R-:W-:Y:S01]  /*8e70*/  LDSM.16.M88.4 R172, [R179+0x4000] ;  /* 0x00400000b3ac783b */ /* 0x000fe20000000200 */
[----:B------:R-:W-:Y:S07]  /*8e80*/  HMMA.16816.F32.BF16 R32, R156, R150, R32 ;  /* 0x000000969c20723c */ /* 0x000fee0000041820 */
[----:B------:R-:W-:Y:S01]  /*8e90*/  LDSM.16.M88.4 R148, [R183+0x4000] ;  /* 0x00400000b794783b */ /* 0x000fe20000000200 */
[C---:B---3--:R-:W-:Y:S07]  /*8ea0*/  HMMA.16816.F32.BF16 R4, R152.reuse, R168, R4 ;  /* 0x000000a89804723c */ /* 0x048fee0000041804 */
[----:B------:R-:W1:Y:S01]  /*8eb0*/  LDSM.16.M88.4 R156, [R176+0x2000] ;  /* 0x00200000b09c783b */ /* 0x000e620000000200 */
[C---:B------:R-:W-:Y:S07]  /*8ec0*/  HMMA.16816.F32.BF16 R8, R152.reuse, R170, R8 ;  /* 0x000000aa9808723c */ /* 0x040fee0000041808 */
[----:B------:R-:W-:Y:S01]  /*8ed0*/  LDSM.16.M88.4 R168, [R195] ;  /* 0x00000000c3a8783b */ /* 0x000fe20000000200 */
[C---:B-----5:R-:W-:Y:S08]  /*8ee0*/  HMMA.16816.F32.BF16 R12, R152.reuse, R136, R12 ;  /* 0x00000088980c723c */ /* 0x060ff0000004180c */
[C---:B------:R-:W-:Y:S01]  /*8ef0*/  HMMA.16816.F32.BF16 R16, R152.reuse, R138, R16 ;  /* 0x0000008a9810723c */ /* 0x040fe20000041810 */
[----:B------:R-:W3:Y:S07]  /*8f00*/  LDSM.16.M88.4 R136, [R176+0x3000] ;  /* 0x00300000b088783b */ /* 0x000eee0000000200 */
[C---:B--2---:R-:W-:Y:S08]  /*8f10*/  HMMA.16816.F32.BF16 R20, R152.reuse, R140, R20 ;  /* 0x0000008c9814723c */ /* 0x044ff00000041814 */
[C---:B------:R-:W-:Y:S01]  /*8f20*/  HMMA.16816.F32.BF16 R24, R152.reuse, R142, R24 ;  /* 0x0000008e9818723c */ /* 0x040fe20000041818 */
[----:B------:R-:W2:Y:S07]  /*8f30*/  LDSM.16.M88.4 R140, [R176+0x3800] ;  /* 0x00380000b08c783b */ /* 0x000eae0000000200 */
[C---:B------:R-:W-:Y:S08]  /*8f40*/  HMMA.16816.F32.BF16 R28, R152.reuse, R144, R28 ;  /* 0x00000090981c723c */ /* 0x040ff0000004181c */
[----:B------:R-:W-:Y:S01]  /*8f50*/  HMMA.16816.F32.BF16 R32, R152, R146, R32 ;  /* 0x000000929820723c */ /* 0x000fe20000041820 */
[----:B------:R-:W4:Y:S07]  /*8f60*/  LDSM.16.M88.4 R144, [R194] ;  /* 0x00000000c290783b */ /* 0x000f2e0000000200 */
[C---:B-1----:R-:W-:Y:S01]  /*8f70*/  HMMA.16816.F32.BF16 R4, R148.reuse, R156, R4 ;  /* 0x0000009c9404723c */ /* 0x042fe20000041804 */
[----:B------:R-:W1:Y:S07]  /*8f80*/  LDSM.16.M88.4 R152, [R193] ;  /* 0x00000000c198783b */ /* 0x000e6e0000000200 */
[C---:B------:R-:W-:Y:S01]  /*8f90*/  HMMA.16816.F32.BF16 R8, R148.reuse, R158, R8 ;  /* 0x0000009e9408723c */ /* 0x040fe20000041808 */
[----:B------:R-:W5:Y:S07]  /*8fa0*/  LDSM.16.M88.4 R156, [R192] ;  /* 0x00000000c09c783b */ /* 0x000f6e0000000200 */
[C---:B------:R-:W-:Y:S08]  /*8fb0*/  HMMA.16816.F32.BF16 R12, R148.reuse, R160, R12 ;  /* 0x000000a0940c723c */ /* 0x040ff0000004180c */
[C---:B------:R-:W-:Y:S01]  /*8fc0*/  HMMA.16816.F32.BF16 R16, R148.reuse, R162, R16 ;  /* 0x000000a29410723c */ /* 0x040fe20000041810 */
[----:B------:R-:W-:Y:S07]  /*8fd0*/  LDSM.16.M88.4 R160, [R182+0x2000] ;  /* 0x00200000b6a0783b */ /* 0x000fee0000000200 */
[C---:B---3--:R-:W-:Y:S08]  /*8fe0*/  HMMA.16816.F32.BF16 R20, R148.reuse, R136, R20 ;  /* 0x000000889414723c */ /* 0x048ff00000041814 */
[C---:B------:R-:W-:Y:S01]  /*8ff0*/  HMMA.16816.F32.BF16 R24, R148.reuse, R138, R24 ;  /* 0x0000008a9418723c */ /* 0x040fe20000041818 */
[----:B------:R-:W3:Y:S07]  /*9000*/  LDSM.16.M88.4 R136, [R186+0x4000] ;  /* 0x00400000ba88783b */ /* 0x000eee0000000200 */
[C---:B--2---:R-:W-:Y:S08]  /*9010*/  HMMA.16816.F32.BF16 R28, R148.reuse, R140, R28 ;  /* 0x0000008c941c723c */ /* 0x044ff0000004181c */
[----:B------:R-:W-:Y:S01]  /*9020*/  HMMA.16816.F32.BF16 R32, R148, R142, R32 ;  /* 0x0000008e9420723c */ /* 0x000fe20000041820 */
[----:B------:R-:W2:Y:S07]  /*9030*/  LDSM.16.M88.4 R140, [R182+0x2800] ;  /* 0x00280000b68c783b */ /* 0x000eae0000000200 */
        /* <DEDUP_REMOVED lines=10> */
[C---:B-----5:R-:W-:Y:S08]  /*90e0*/  HMMA.16816.F32.BF16 R28, R164.reuse, R156, R28 ;  /* 0x0000009ca41c723c */ /* 0x060ff0000004181c */
[----:B------:R-:W-:Y:S01]  /*90f0*/  HMMA.16816.F32.BF16 R32, R164, R158, R32 ;  /* 0x0000009ea420723c */ /* 0x000fe20000041820 */
[----:B------:R-:W5:Y:S07]  /*9100*/  LDSM.16.M88.4 R156, [R179+0x2800] ;  /* 0x00280000b39c783b */ /* 0x000f6e0000000200 */
[C---:B---3--:R-:W-:Y:S01]  /*9110*/  HMMA.16816.F32.BF16 R4, R136.reuse, R160, R4 ;  /* 0x000000a08804723c */ /* 0x048fe20000041804 */
[----:B------:R-:W-:Y:S07]  /*9120*/  LDSM.16.M88.4 R164, [R176+0x5000] ;  /* 0x00500000b0a4783b */ /* 0x000fee0000000200 */
[C---:B------:R-:W-:Y:S01]  /*9130*/  HMMA.16816.F32.BF16 R8, R136.reuse, R162, R8 ;  /* 0x000000a28808723c */ /* 0x040fe20000041808 */
[----:B------:R-:W-:Y:S07]  /*9140*/  LDSM.16.M88.4 R160, [R176+0x4800] ;  /* 0x00480000b0a0783b */ /* 0x000fee0000000200 */
[C---:B--2---:R-:W-:Y:S08]  /*9150*/  HMMA.16816.F32.BF16 R12, R136.reuse, R140, R12 ;  /* 0x0000008c880c723c */ /* 0x044ff0000004180c */
        /* <DEDUP_REMOVED lines=65> */
[----:B------:R-:W-:Y:S02]  /*9570*/  FMNMX.FTZ R0, R5, R0, !PT ;  /* 0x0000000005007209 */ /* 0x000fe40007810000 */
[----:B------:R-:W-:Y:S01]  /*9580*/  FMNMX.FTZ R2, R7, R2, !PT ;  /* 0x0000000207027209 */ /* 0x000fe20007810000 */
[----:B------:R-:W-:Y:S01]  /*9590*/  @P0 IMAD.WIDE.U32 R136, R201, c[0x0][0x1e0], RZ ;  /* 0x00007800c9880a25 */ /* 0x000fe200078e00ff */
        /* <DEDUP_REMOVED lines=38> */
[C---:B------:R-:W-:Y:S01]  /*9800*/  FADD.FTZ R2, -R125.reuse, R126 ;  /* 0x0000007e7d027221 */ /* 0x040fe20000010100 */
[----:B------:R-:W-:Y:S01]  /*9810*/  @P0 SHF.R.S32.HI R126, RZ, 0x1f, R201 ;  /* 0x0000001fff7e0819 */ /* 0x000fe200000114c9 */
[----:B------:R-:W-:Y:S01]  /*9820*/  FMUL.FTZ R160, R125, c[0x0][0x2d0] ;  /* 0x0000b4007da07a20 */ /* 0x000fe20000410000 */
[----:B--2---:R-:W-:Y:S01]  /*9830*/  FMNMX.FTZ R124, R0, R3, !PT ;  /* 0x00000003007c7209 */ /* 0x004fe20007810000 */
[----:B------:R-:W-:Y:S02]  /*9840*/  FMUL.FTZ R0, R2, c[0x0][0x2d0] ;  /* 0x0000b40002007a20 */ /* 0x000fe40000410000 */
[--C-:B------:R-:W-:Y:S01]  /*9850*/  FFMA.FTZ R138, R4, c[0x0][0x2d0], -R160.reuse ;  /* 0x0000b400048a7a23 */ /* 0x100fe200000108a0 */
[----:B------:R-:W-:Y:S01]  /*9860*/  @P0 MOV R4, c[0x0][0x1e4] ;  /* 0x0000790000040a02 */ /* 0x000fe20000000f00 */
[----:B------:R1:W2:Y:S01]  /*9870*/  MUFU.EX2 R2, R0 ;  /* 0x0000000000027308 */ /* 0x0002a20000000800 */
[----:B------:R-:W-:Y:S01]  /*9880*/  @P0 IMAD R3, R126, c[0x0][0x1e0], RZ ;  /* 0x000078007e030a24 */ /* 0x000fe200078e02ff */
[----:B------:R-:W-:Y:S01]  /*9890*/  @P0 SHF.L.U32 R126, R136, 0x6, RZ ;  /* 0x00000006887e0819 */ /* 0x000fe200000006ff */
[--C-:B------:R-:W-:Y:S02]  /*98a0*/  FFMA.FTZ R5, R5, c[0x0][0x2d0], -R160.reuse ;  /* 0x0000b40005057a23 */ /* 0x100fe400000108a0 */
[----:B------:R-:W-:Y:S02]  /*98b0*/  @P0 IMAD R3, R201, c[0x0][0x1e4], R3 ;  /* 0x00007900c9030a24 */ /* 0x000fe400078e0203 */
[--C-:B------:R-:W-:Y:S02]  /*98c0*/  FFMA.FTZ R8, R8, c[0x0][0x2d0], -R160.reuse ;  /* 0x0000b40008087a23 */ /* 0x100fe400000108a0 */
[--C-:B------:R-:W-:Y:S01]  /*98d0*/  FFMA.FTZ R12, R12, c[0x0][0x2d0], -R160.reuse ;  /* 0x0000b4000c0c7a23 */ /* 0x100fe200000108a0 */
[----:B------:R3:W-:Y:S01]  /*98e0*/  MUFU.EX2 R203, R138 ;  /* 0x0000008a00cb7308 */ /* 0x0007e20000000800 */
[----:B------:R-:W-:Y:S01]  /*98f0*/  @P0 IADD3 R3, R137, R3, RZ ;  /* 0x0000000389030210 */ /* 0x000fe20007ffe0ff */
[--C-:B------:R-:W-:Y:S01]  /*9900*/  FFMA.FTZ R13, R13, c[0x0][0x2d0], -R160.reuse ;  /* 0x0000b4000d0d7a23 */ /* 0x100fe200000108a0 */
[----:B------:R-:W-:Y:S01]  /*9910*/  @P0 IADD3 R137, P6, R126, R224, RZ ;  /* 0x000000e07e890210 */ /* 0x000fe20007fde0ff */
[--C-:B------:R-:W-:Y:S01]  /*9920*/  FFMA.FTZ R17, R17, c[0x0][0x2d0], -R160.reuse ;  /* 0x0000b40011117a23 */ /* 0x100fe200000108a0 */
[----:B------:R-:W-:Y:S01]  /*9930*/  @P0 SHF.L.U64.HI R3, R136, 0x6, R3 ;  /* 0x0000000688030819 */ /* 0x000fe20000010203 */
[--C-:B------:R-:W-:Y:S01]  /*9940*/  FFMA.FTZ R20, R20, c[0x0][0x2d0], -R160.reuse ;  /* 0x0000b40014147a23 */ /* 0x100fe200000108a0 */
[----:B------:R-:W-:Y:S01]  /*9950*/  @P0 MOV R136, c[0x0][0x1e0] ;  /* 0x0000780000880a02 */ /* 0x000fe20000000f00 */
[--C-:B------:R-:W-:Y:S01]  /*9960*/  FFMA.FTZ R21, R21, c[0x0][0x2d0], -R160.reuse ;  /* 0x0000b40015157a23 */ /* 0x100fe200000108a0 */
[----:B------:R-:W-:Y:S01]  /*9970*/  @P0 LEA R146, P2, R137, c[0x0][0x1c8], 0x1 ;  /* 0x0000720089920a11 */ /* 0x000fe200078408ff */
[----:B------:R4:W-:Y:S01]  /*9980*/  MUFU.EX2 R202, R5 ;  /* 0x0000000500ca7308 */ /* 0x0009e20000000800 */
[--C-:B------:R-:W-:Y:S02]  /*9990*/  FFMA.FTZ R24, R24, c[0x0][0x2d0], -R160.reuse ;  /* 0x0000b40018187a23 */ /* 0x100fe400000108a0 */
[----:B------:R-:W-:Y:S02]  /*99a0*/  FFMA.FTZ R29, R29, c[0x0][0x2d0], -R160 ;  /* 0x0000b4001d1d7a23 */ /* 0x000fe400000108a0 */
[----:B-1----:R-:W-:Y:S01]  /*99b0*/  FADD.FTZ R0, -R124, R127 ;  /* 0x0000007f7c007221 */ /* 0x002fe20000010100 */
[----:B------:R-:W-:Y:S01]  /*99c0*/  @P0 LEA R127, P1, R136, R126, 0x5 ;  /* 0x0000007e887f0211 */ /* 0x000fe200078228ff */
[----:B--2---:R-:W-:Y:S02]  /*99d0*/  FMUL.FTZ R100, R2, R100 ;  /* 0x0000006402647220 */ /* 0x004fe40000410000 */
[----:B------:R-:W-:Y:S01]  /*99e0*/  FMUL.FTZ R0, R0, c[0x0][0x2d0] ;  /* 0x0000b40000007a20 */ /* 0x000fe20000410000 */
[----:B------:R-:W-:Y:S01]  /*99f0*/  @P0 LEA.HI.X R4, R136, R3, R4, 0x5, P1 ;  /* 0x0000000388040211 */ /* 0x000fe200008f2c04 */
[----:B------:R-:W-:Y:S01]  /*9a00*/  MUFU.EX2 R200, R8 ;  /* 0x0000000800c87308 */ /* 0x000fe20000000800 */
[----:B------:R-:W-:Y:S01]  /*9a10*/  @P0 IADD3 R139, P1, R224, 0x40, RZ ;  /* 0x00000040e08b0810 */ /* 0x000fe20007f3e0ff */
[C---:B------:R-:W-:Y:S01]  /*9a20*/  FMUL.FTZ R101, R2.reuse, R101 ;  /* 0x0000006502657220 */ /* 0x040fe20000410000 */
[-C--:B---3--:R-:W-:Y:S01]  /*9a30*/  @P0 IADD3.X R138, R3, R223.reuse, RZ, P6, !PT ;  /* 0x000000df038a0210 */ /* 0x088fe200037fe4ff */
[C---:B------:R-:W-:Y:S01]  /*9a40*/  FMUL.FTZ R104, R2.reuse, R104 ;  /* 0x0000006802687220 */ /* 0x040fe20000410000 */
[----:B------:R-:W-:Y:S01]  /*9a50*/  @P0 IADD3.X R136, RZ, R223, RZ, P1, !PT ;  /* 0x000000dfff880210 */ /* 0x000fe20000ffe4ff */
[C---:B------:R-:W-:Y:S01]  /*9a60*/  FMUL.FTZ R105, R2.reuse, R105 ;  /* 0x0000006902697220 */ /* 0x040fe20000410000 */
[----:B------:R-:W-:Y:S01]  /*9a70*/  @P0 LEA.HI.X R147, R137, c[0x0][0x1cc], R138, 0x1, P2 ;  /* 0x0000730089930a11 */ /* 0x000fe200010f0c8a */
[----:B------:R-:W-:Y:S01]  /*9a80*/  FMUL.FTZ R108, R2, R108 ;  /* 0x0000006c026c7220 */ /* 0x000fe20000410000 */
[----:B------:R-:W-:Y:S01]  /*9a90*/  @P0 IADD3 R137, P2, R224, 0x80, RZ ;  /* 0x00000080e0890810 */ /* 0x000fe20007f5e0ff */
[----:B------:R-:W1:Y:S01]  /*9aa0*/  MUFU.EX2 R0, R0 ;  /* 0x0000000000007308 */ /* 0x000e620000000800 */
[----:B------:R-:W-:Y:S01]  /*9ab0*/  @P0 IADD3 R138, P6, R126, R139, RZ ;  /* 0x0000008b7e8a0210 */ /* 0x000fe20007fde0ff */
[----:B------:R2:W-:Y:S01]  /*9ac0*/  @P0 LDGSTS.E.BYPASS.LTC128B.128 [R199+0x6100], [R146.64], !P5 ;  /* 0x0610000092c70fae */ /* 0x0005e2000e901d46 */
[----:B------:R-:W-:Y:S01]  /*9ad0*/  @P0 IADD3.X R144, RZ, R223, RZ, P2, !PT ;  /* 0x000000dfff900210 */ /* 0x000fe200017fe4ff */
[----:B------:R-:W-:Y:S01]  /*9ae0*/  FMUL.FTZ R109, R2, R109 ;  /* 0x0000006d026d7220 */ /* 0x000fe20000410000 */
[----:B------:R-:W-:Y:S01]  /*9af0*/  @P0 LEA R142, P2, R138, c[0x0][0x1c8], 0x1 ;  /* 0x000072008a8e0a11 */ /* 0x000fe200078408ff */
[----:B------:R-:W-:Y:S01]  /*9b00*/  FMUL.FTZ R112, R2, R112 ;  /* 0x0000007002707220 */ /* 0x000fe20000410000 */
[----:B----4-:R-:W-:Y:S01]  /*9b10*/  @P0 IADD3 R5, P1, R126, R137, RZ ;  /* 0x000000897e050210 */ /* 0x010fe20007f3e0ff */
[C---:B------:R-:W-:Y:S01]  /*9b20*/  FMUL.FTZ R113, R2.reuse, R113 ;  /* 0x0000007102717220 */ /* 0x040fe20000410000 */
[C---:B------:R-:W-:Y:S01]  /*9b30*/  @P0 IADD3.X R126, R3.reuse, R136, RZ, P6, !PT ;  /* 0x00000088037e0210 */ /* 0x040fe200037fe4ff */
[C---:B------:R-:W-:Y:S01]  /*9b40*/  FMUL.FTZ R116, R2.reuse, R116 ;  /* 0x0000007402747220 */ /* 0x040fe20000410000 */
[----:B------:R-:W-:Y:S01]  /*9b50*/  @P0 IADD3.X R3, R3, R144, RZ, P1, !PT ;  /* 0x0000009003030210 */ /* 0x000fe20000ffe4ff */
[C---:B------:R-:W-:Y:S01]  /*9b60*/  FMUL.FTZ R117, R2.reuse, R117 ;  /* 0x0000007502757220 */ /* 0x040fe20000410000 */
[C---:B------:R-:W-:Y:S01]  /*9b70*/  @P0 LEA R140, P6, R5.reuse, c[0x0][0x1c8], 0x1 ;  /* 0x00007200058c0a11 */ /* 0x040fe200078c08ff */
[----:B------:R-:W-:Y:S01]  /*9b80*/  FMUL.FTZ R120, R2, R120 ;  /* 0x0000007802787220 */ /* 0x000fe20000410000 */
[----:B------:R-:W-:Y:S01]  /*9b90*/  @P0 LEA.HI.X R143, R138, c[0x0][0x1cc], R126, 0x1, P2 ;  /* 0x000073008a8f0a11 */ /* 0x000fe200010f0c7e */
[----:B------:R-:W-:Y:S01]  /*9ba0*/  FMUL.FTZ R121, R2, R121 ;  /* 0x0000007902797220 */ /* 0x000fe20000410000 */
[----:B------:R-:W-:Y:S01]  /*9bb0*/  @P0 LEA.HI.X R141, R5, c[0x0][0x1cc], R3, 0x1, P6 ;  /* 0x00007300058d0a11 */ /* 0x000fe200030f0c03 */
[----:B------:R-:W-:Y:S01]  /*9bc0*/  FFMA.FTZ R3, R9, c[0x0][0x2d0], -R160 ;  /* 0x0000b40009037a23 */ /* 0x000fe200000108a0 */
[C---:B------:R-:W-:Y:S01]  /*9bd0*/  @P0 IADD3 R139, P6, R127.reuse, R139, RZ ;  /* 0x0000008b7f8b0210 */ /* 0x040fe20007fde0ff */
[----:B------:R3:W-:Y:S01]  /*9be0*/  @P0 LDGSTS.E.BYPASS.LTC128B.128 [R199+0x8100], [R142.64], !P4 ;  /* 0x081000008ec70fae */ /* 0x0007e2000e101d46 */
[C---:B------:R-:W-:Y:S01]  /*9bf0*/  @P0 IADD3 R138, P2, R127.reuse, R224, RZ ;  /* 0x000000e07f8a0210 */ /* 0x040fe20007f5e0ff */
[----:B------:R4:W-:Y:S01]  /*9c00*/  MUFU.EX2 R175, R3 ;  /* 0x0000000300af7308 */ /* 0x0009e20000000800 */
[----:B------:R-:W-:Y:S01]  /*9c10*/  @P0 IADD3 R5, P1, R127, R137, RZ ;  /* 0x000000897f050210 */ /* 0x000fe20007f3e0ff */
[----:B-1----:R-:W-:Y:S01]  /*9c20*/  FMUL.FTZ R102, R0, R102 ;  /* 0x0000006600667220 */ /* 0x002fe20000410000 */
[----:B------:R-:W-:Y:S01]  /*9c30*/  @P0 IADD3.X R137, R4, R136, RZ, P6, !PT ;  /* 0x0000008804890210 */ /* 0x000fe200037fe4ff */
[----:B------:R-:W-:Y:S01]  /*9c40*/  FMUL.FTZ R103, R0, R103 ;  /* 0x0000006700677220 */ /* 0x000fe20000410000 */
[----:B------:R-:W-:Y:S01]  /*9c50*/  @P0 LEA R126, P6, R138, c[0x0][0x1c8], 0x1 ;  /* 0x000072008a7e0a11 */ /* 0x000fe200078c08ff */
[----:B------:R3:W-:Y:S01]  /*9c60*/  @P0 LDGSTS.E.BYPASS.LTC128B.128 [R199+0xa100], [R140.64], !P3 ;  /* 0x0a1000008cc70fae */ /* 0x0007e2000d901d46 */
[----:B------:R-:W-:Y:S01]  /*9c70*/  @P0 IADD3.X R9, R4, R223, RZ, P2, !PT ;  /* 0x000000df04090210 */ /* 0x000fe200017fe4ff */
[C---:B------:R-:W-:Y:S01]  /*9c80*/  FMUL.FTZ R106, R0.reuse, R106 ;  /* 0x0000006a006a7220 */ /* 0x040fe20000410000 */
[C---:B------:R-:W-:Y:S01]  /*9c90*/  @P0 LEA R8, P2, R139.reuse, c[0x0][0x1c8], 0x1 ;  /* 0x000072008b080a11 */ /* 0x040fe200078408ff */
[----:B------:R-:W-:Y:S01]  /*9ca0*/  FMUL.FTZ R107, R0, R107 ;  /* 0x0000006b006b7220 */ /* 0x000fe20000410000 */
[----:B------:R-:W-:Y:S01]  /*9cb0*/  @P0 LEA.HI.X R127, R138, c[0x0][0x1cc], R9, 0x1, P6 ;  /* 0x000073008a7f0a11 */ /* 0x000fe200030f0c09 */
[C---:B------:R-:W-:Y:S01]  /*9cc0*/  FMUL.FTZ R110, R0.reuse, R110 ;  /* 0x0000006e006e7220 */ /* 0x040fe20000410000 */
[----:B------:R-:W-:Y:S01]  /*9cd0*/  @P0 LEA.HI.X R9, R139, c[0x0][0x1cc], R137, 0x1, P2 ;  /* 0x000073008b090a11 */ /* 0x000fe200010f0c89 */
[----:B------:R-:W-:Y:S01]  /*9ce0*/  FMUL.FTZ R111, R0, R111 ;  /* 0x0000006f006f7220 */ /* 0x000fe20000410000 */
[----:B------:R-:W-:Y:S01]  /*9cf0*/  @P0 IADD3.X R136, R4, R144, RZ, P1, !PT ;  /* 0x0000009004880210 */ /* 0x000fe20000ffe4ff */
[----:B------:R1:W-:Y:S01]  /*9d00*/  @P0 LDGSTS.E.BYPASS.LTC128B.128 [R199+0x7100], [R126.64], !P5 ;  /* 0x071000007ec70fae */ /* 0x0003e2000e901d46 */
[C---:B------:R-:W-:Y:S01]  /*9d10*/  @P0 LEA R4, P1, R5.reuse, c[0x0][0x1c8], 0x1 ;  /* 0x0000720005040a11 */ /* 0x040fe200078208ff */
[C---:B------:R-:W-:Y:S01]  /*9d20*/  FMUL.FTZ R114, R0.reuse, R114 ;  /* 0x0000007200727220 */ /* 0x040fe20000410000 */
[----:B------:R-:W-:Y:S01]  /*9d30*/  MUFU.EX2 R174, R12 ;  /* 0x0000000c00ae7308 */ /* 0x000fe20000000800 */
[C---:B------:R-:W-:Y:S01]  /*9d40*/  FMUL.FTZ R115, R0.reuse, R115 ;  /* 0x0000007300737220 */ /* 0x040fe20000410000 */
[----:B------:R-:W-:Y:S01]  /*9d50*/  @P0 LEA.HI.X R5, R5, c[0x0][0x1cc], R136, 0x1, P1 ;  /* 0x0000730005050a11 */ /* 0x000fe200008f0c88 */
[----:B------:R-:W-:Y:S02]  /*9d60*/  FMUL.FTZ R118, R0, R118 ;  /* 0x0000007600767220 */ /* 0x000fe40000410000 */
[----:B------:R5:W-:Y:S01]  /*9d70*/  @P0 LDGSTS.E.BYPASS.LTC128B.128 [R199+0x9100], [R8.64], !P4 ;  /* 0x0910000008c70fae */ /* 0x000be2000e101d46 */
[----:B----4-:R-:W-:Y:S02]  /*9d80*/  FMUL.FTZ R3, R124, c[0x0][0x2d0] ;  /* 0x0000b4007c037a20 */ /* 0x010fe40000410000 */
[----:B------:R-:W-:Y:S02]  /*9d90*/  FMUL.FTZ R119, R0, R119 ;  /* 0x0000007700777220 */ /* 0x000fe40000410000 */
[--C-:B------:R-:W-:Y:S01]  /*9da0*/  FFMA.FTZ R6, R6, c[0x0][0x2d0], -R3.reuse ;  /* 0x0000b40006067a23 */ /* 0x100fe20000010803 */
[----:B------:R-:W-:Y:S01]  /*9db0*/  MUFU.EX2 R173, R13 ;  /* 0x0000000d00ad7308 */ /* 0x000fe20000000800 */
[--C-:B------:R-:W-:Y:S01]  /*9dc0*/  FFMA.FTZ R7, R7, c[0x0][0x2d0], -R3.reuse ;  /* 0x0000b40007077a23 */ /* 0x100fe20000010803 */
[----:B------:R4:W-:Y:S01]  /*9dd0*/  @P0 LDGSTS.E.BYPASS.LTC128B.128 [R199+0xb100], [R4.64], !P3 ;  /* 0x0b10000004c70fae */ /* 0x0009e2000d901d46 */
[C---:B------:R-:W-:Y:S02]  /*9de0*/  FMUL.FTZ R122, R0.reuse, R122 ;  /* 0x0000007a007a7220 */ /* 0x040fe40000410000 */
[----:B------:R-:W-:Y:S02]  /*9df0*/  FMUL.FTZ R123, R0, R123 ;  /* 0x0000007b007b7220 */ /* 0x000fe40000410000 */
[C---:B------:R-:W-:Y:S02]  /*9e00*/  FMUL.FTZ R36, R2.reuse, R36 ;  /* 0x0000002402247220 */ /* 0x040fe40000410000 */
[----:B------:R-:W-:Y:S01]  /*9e10*/  FMUL.FTZ R37, R2, R37 ;  /* 0x0000002502257220 */ /* 0x000fe20000410000 */
[----:B------:R1:W-:Y:S01]  /*9e20*/  MUFU.EX2 R166, R6 ;  /* 0x0000000600a67308 */ /* 0x0003e20000000800 */
[----:B------:R-:W1:Y:S01]  /*9e30*/  LDSM.16.MT88.4 R136, [R177] ;  /* 0x00000000b188783b */ /* 0x000e620000004200 */
[C---:B------:R-:W-:Y:S02]  /*9e40*/  FMUL.FTZ R38, R0.reuse, R38 ;  /* 0x0000002600267220 */ /* 0x040fe40000410000 */
[----:B------:R-:W-:Y:S02]  /*9e50*/  FMUL.FTZ R39, R0, R39 ;  /* 0x0000002700277220 */ /* 0x000fe40000410000 */
[C---:B------:R-:W-:Y:S02]  /*9e60*/  FMUL.FTZ R40, R2.reuse, R40 ;  /* 0x0000002802287220 */ /* 0x040fe40000410000 */
[C---:B------:R-:W-:Y:S01]  /*9e70*/  FMUL.FTZ R41, R2.reuse, R41 ;  /* 0x0000002902297220 */ /* 0x040fe20000410000 */
[----:B---3--:R-:W3:Y:S01]  /*9e80*/  LDSM.16.MT88.4 R140, [R178] ;  /* 0x00000000b28c783b */ /* 0x008ee20000004200 */
[----:B------:R-:W1:Y:S01]  /*9e90*/  MUFU.EX2 R165, R7 ;  /* 0x0000000700a57308 */ /* 0x000e620000000800 */
[C---:B-----5:R-:W-:Y:S02]  /*9ea0*/  FMUL.FTZ R8, R2.reuse, R132 ;  /* 0x0000008402087220 */ /* 0x060fe40000410000 */
[----:B------:R-:W-:Y:S02]  /*9eb0*/  FMUL.FTZ R9, R2, R133 ;  /* 0x0000008502097220 */ /* 0x000fe40000410000 */
[C---:B------:R-:W-:Y:S02]  /*9ec0*/  FMUL.FTZ R42, R0.reuse, R42 ;  /* 0x0000002a002a7220 */ /* 0x040fe40000410000 */
[----:B--2---:R-:W2:Y:S01]  /*9ed0*/  LDSM.16.MT88.4 R144, [R181] ;  /* 0x00000000b590783b */ /* 0x004ea20000004200 */
[----:B------:R-:W-:Y:S02]  /*9ee0*/  FMUL.FTZ R43, R0, R43 ;  /* 0x0000002b002b7220 */ /* 0x000fe40000410000 */
[--C-:B----4-:R-:W-:Y:S01]  /*9ef0*/  FFMA.FTZ R4, R11, c[0x0][0x2d0], -R3.reuse ;  /* 0x0000b4000b047a23 */ /* 0x110fe20000010803 */
[----:B------:R-:W-:Y:S01]  /*9f00*/  MUFU.EX2 R171, R17 ;  /* 0x0000001100ab7308 */ /* 0x000fe20000000800 */
[----:B------:R-:W-:Y:S02]  /*9f10*/  FMUL.FTZ R5, R2, R129 ;  /* 0x0000008102057220 */ /* 0x000fe40000410000 */
[--C-:B-1----:R-:W-:Y:S01]  /*9f20*/  FFMA.FTZ R6, R10, c[0x0][0x2d0], -R3.reuse ;  /* 0x0000b4000a067a23 */ /* 0x102fe20000010803 */
[----:B------:R-:W-:Y:S01]  /*9f30*/  LDSM.16.MT88.4 R148, [R178+0x2800] ;  /* 0x00280000b294783b */ /* 0x000fe20000004200 */
[C---:B------:R-:W-:Y:S02]  /*9f40*/  FMUL.FTZ R10, R0.reuse, R134 ;  /* 0x00000086000a7220 */ /* 0x040fe40000410000 */
[----:B------:R-:W-:Y:S02]  /*9f50*/  FMUL.FTZ R11, R0, R135 ;  /* 0x00000087000b7220 */ /* 0x000fe40000410000 */
[C---:B------:R-:W-:Y:S01]  /*9f60*/  FMUL.FTZ R44, R2.reuse, R44 ;  /* 0x0000002c022c7220 */ /* 0x040fe20000410000 */
[----:B------:R1:W-:Y:S01]  /*9f70*/  MUFU.EX2 R164, R6 ;  /* 0x0000000600a47308 */ /* 0x0003e20000000800 */
[----:B------:R-:W-:Y:S01]  /*9f80*/  FMUL.FTZ R45, R2, R45 ;  /* 0x0000002d022d7220 */ /* 0x000fe20000410000 */
[----:B------:R-:W4:Y:S01]  /*9f90*/  LDSM.16.MT88.4 R132, [R180] ;  /* 0x00000000b484783b */ /* 0x000f220000004200 */
[----:B------:R-:W-:Y:S01]  /*9fa0*/  F2FP.BF16.PACK_AB R129, R165, R166 ;  /* 0x000000a6a581723e */ /* 0x000fe200000010ff */
[C---:B------:R-:W-:Y:S02]  /*9fb0*/  FMUL.FTZ R7, R0.reuse, R131 ;  /* 0x0000008300077220 */ /* 0x040fe40000410000 */
[C---:B------:R-:W-:Y:S02]  /*9fc0*/  FMUL.FTZ R46, R0.reuse, R46 ;  /* 0x0000002e002e7220 */ /* 0x040fe40000410000 */
[----:B------:R-:W-:Y:S02]  /*9fd0*/  FMUL.FTZ R47, R0, R47 ;  /* 0x0000002f002f7220 */ /* 0x000fe40000410000 */
[----:B------:R-:W5:Y:S01]  /*9fe0*/  MUFU.EX2 R163, R4 ;  /* 0x0000000400a37308 */ /* 0x000f620000000800 */
[C---:B------:R-:W-:Y:S01]  /*9ff0*/  FMUL.FTZ R48, R2.reuse, R48 ;  /* 0x0000003002307220 */ /* 0x040fe20000410000 */
[----:B------:R-:W-:Y:S01]  /*a000*/  LDSM.16.MT88.4 R152, [R181+0x2800] ;  /* 0x00280000b598783b */ /* 0x000fe20000004200 */
[----:B------:R-:W-:Y:S02]  /*a010*/  FMUL.FTZ R49, R2, R49 ;  /* 0x0000003102317220 */ /* 0x000fe40000410000 */
[C---:B------:R-:W-:Y:S02]  /*a020*/  FMUL.FTZ R50, R0.reuse, R50 ;  /* 0x0000003200327220 */ /* 0x040fe40000410000 */
[----:B------:R-:W-:Y:S02]  /*a030*/  FMUL.FTZ R51, R0, R51 ;  /* 0x0000003300337220 */ /* 0x000fe40000410000 */
[C---:B------:R-:W-:Y:S01]  /*a040*/  FMUL.FTZ R52, R2.reuse, R52 ;  /* 0x0000003402347220 */ /* 0x040fe20000410000 */
[----:B------:R-:W0:Y:S01]  /*a050*/  LDGDEPBAR ;  /* 0x00000000000079af */ /* 0x000e220000000000 */
[----:B------:R-:W-:Y:S01]  /*a060*/  FMUL.FTZ R53, R2, R53 ;  /* 0x0000003502357220 */ /* 0x000fe20000410000 */
[----:B------:R-:W-:Y:S01]  /*a070*/  MUFU.EX2 R170, R20 ;  /* 0x0000001400aa7308 */ /* 0x000fe20000000800 */
[C---:B------:R-:W-:Y:S02]  /*a080*/  FMUL.FTZ R54, R0.reuse, R54 ;  /* 0x0000003600367220 */ /* 0x040fe40000410000 */
[C---:B-1----:R-:W-:Y:S01]  /*a090*/  FMUL.FTZ R6, R0.reuse, R130 ;  /* 0x0000008200067220 */ /* 0x042fe20000410000 */
[----:B------:R-:W-:Y:S01]  /*a0a0*/  F2FP.BF16.PACK_AB R130, R175, R200 ;  /* 0x000000c8af82723e */ /* 0x000fe200000010ff */
[----:B------:R-:W-:Y:S02]  /*a0b0*/  FMUL.FTZ R55, R0, R55 ;  /* 0x0000003700377220 */ /* 0x000fe40000410000 */
[C---:B------:R-:W-:Y:S02]  /*a0c0*/  FMUL.FTZ R56, R2.reuse, R56 ;  /* 0x0000003802387220 */ /* 0x040fe40000410000 */
[----:B------:R-:W-:Y:S01]  /*a0d0*/  FMUL.FTZ R57, R2, R57 ;  /* 0x0000003902397220 */ /* 0x000fe20000410000 */
[----:B------:R-:W-:Y:S01]  /*a0e0*/  MUFU.EX2 R169, R21 ;  /* 0x0000001500a97308 */ /* 0x000fe20000000800 */
[----:B------:R-:W-:Y:S01]  /*a0f0*/  FMUL.FTZ R58, R0, R58 ;  /* 0x0000003a003a7220 */ /* 0x000fe20000410000 */
[----:B-----5:R-:W-:Y:S01]  /*a100*/  F2FP.BF16.PACK_AB R131, R163, R164 ;  /* 0x000000a4a383723e */ /* 0x020fe200000010ff */
[----:B------:R-:W-:Y:S01]  /*a110*/  FMUL.FTZ R4, R2, R128 ;  /* 0x0000008002047220 */ /* 0x000fe20000410000 */
[----:B------:R-:W-:Y:S01]  /*a120*/  F2FP.BF16.PACK_AB R128, R202, R203 ;  /* 0x000000cbca80723e */ /* 0x000fe200000010ff */
[--C-:B------:R-:W-:Y:S02]  /*a130*/  FFMA.FTZ R14, R14, c[0x0][0x2d0], -R3.reuse ;  /* 0x0000b4000e0e7a23 */ /* 0x100fe40000010803 */
[--C-:B------:R-:W-:Y:S02]  /*a140*/  FFMA.FTZ R15, R15, c[0x0][0x2d0], -R3.reuse ;  /* 0x0000b4000f0f7a23 */ /* 0x100fe40000010803 */
[----:B------:R-:W-:Y:S01]  /*a150*/  FFMA.FTZ R12, R16, c[0x0][0x2d0], -R160 ;  /* 0x0000b400100c7a23 */ /* 0x000fe200000108a0 */
[----:B------:R-:W-:Y:S01]  /*a160*/  MUFU.EX2 R159, R14 ;  /* 0x0000000e009f7308 */ /* 0x000fe20000000800 */
[C---:B------:R-:W-:Y:S05]  /*a170*/  HMMA.16816.F32.BF16 R4, R128.reuse, R136, R4 ;  /* 0x000000888004723c */ /* 0x040fea0000041804 */
[--C-:B------:R-:W-:Y:S02]  /*a180*/  FFMA.FTZ R18, R18, c[0x0][0x2d0], -R3.reuse ;  /* 0x0000b40012127a23 */ /* 0x100fe40000010803 */
[--C-:B------:R-:W-:Y:S01]  /*a190*/  FFMA.FTZ R126, R19, c[0x0][0x2d0], -R3.reuse ;  /* 0x0000b400137e7a23 */ /* 0x100fe20000010803 */
[C---:B------:R-:W-:Y:S01]  /*a1a0*/  HMMA.16816.F32.BF16 R8, R128.reuse, R138, R8 ;  /* 0x0000008a8008723c */ /* 0x040fe20000041808 */
[----:B------:R-:W1:Y:S01]  /*a1b0*/  LDSM.16.MT88.4 R136, [R177+0x2000] ;  /* 0x00200000b188783b */ /* 0x000e620000004200 */
[----:B------:R-:W5:Y:S02]  /*a1c0*/  MUFU.EX2 R158, R15 ;  /* 0x0000000f009e7308 */ /* 0x000f640000000800 */
[--C-:B------:R-:W-:Y:S02]  /*a1d0*/  FFMA.FTZ R22, R22, c[0x0][0x2d0], -R3.reuse ;  /* 0x0000b40016167a23 */ /* 0x100fe40000010803 */
[--C-:B------:R-:W-:Y:S02]  /*a1e0*/  FFMA.FTZ R23, R23, c[0x0][0x2d0], -R3.reuse ;  /* 0x0000b40017177a23 */ /* 0x100fe40000010803 */
[C---:B---3--:R-:W-:Y:S04]  /*a1f0*/  HMMA.16816.F32.BF16 R100, R128.reuse, R140, R100 ;  /* 0x0000008c8064723c */ /* 0x048fe80000041864 */
[----:B------:R3:W1:Y:S01]  /*a200*/  MUFU.EX2 R172, R12 ;  /* 0x0000000c00ac7308 */ /* 0x0006620000000800 */
[----:B------:R-:W-:Y:S02]  /*a210*/  FFMA.FTZ R27, R27, c[0x0][0x2d0], -R3 ;  /* 0x0000b4001b1b7a23 */ /* 0x000fe40000010803 */
[----:B------:R-:W-:Y:S01]  /*a220*/  FMUL.FTZ R59, R0, R59 ;  /* 0x0000003b003b7220 */ /* 0x000fe20000410000 */
[C---:B------:R-:W-:Y:S01]  /*a230*/  HMMA.16816.F32.BF16 R104, R128.reuse, R142, R104 ;  /* 0x0000008e8068723c */ /* 0x040fe20000041868 */
[----:B------:R-:W5:Y:S03]  /*a240*/  LDSM.16.MT88.4 R140, [R178+0x2000] ;  /* 0x00200000b28c783b */ /* 0x000f660000004200 */
[C---:B------:R-:W-:Y:S02]  /*a250*/  FMUL.FTZ R60, R2.reuse, R60 ;  /* 0x0000003c023c7220 */ /* 0x040fe40000410000 */
[----:B------:R1:W-:Y:S01]  /*a260*/  MUFU.EX2 R157, R18 ;  /* 0x00000012009d7308 */ /* 0x0003e20000000800 */
[----:B------:R-:W-:Y:S01]  /*a270*/  FMUL.FTZ R61, R2, R61 ;  /* 0x0000003d023d7220 */ /* 0x000fe20000410000 */
[C---:B--2---:R-:W-:Y:S04]  /*a280*/  HMMA.16816.F32.BF16 R108, R128.reuse, R144, R108 ;  /* 0x00000090806c723c */ /* 0x044fe8000004186c */
[C---:B------:R-:W-:Y:S02]  /*a290*/  FMUL.FTZ R62, R0.reuse, R62 ;  /* 0x0000003e003e7220 */ /* 0x040fe40000410000 */
[----:B------:R-:W-:Y:S02]  /*a2a0*/  FMUL.FTZ R63, R0, R63 ;  /* 0x0000003f003f7220 */ /* 0x000fe40000410000 */
[C---:B------:R-:W-:Y:S01]  /*a2b0*/  HMMA.16816.F32.BF16 R112, R128.reuse, R146, R112 ;  /* 0x000000928070723c */ /* 0x040fe20000041870 */
[----:B------:R-:W-:Y:S01]  /*a2c0*/  LDSM.16.MT88.4 R144, [R177+0x2800] ;  /* 0x00280000b190783b */ /* 0x000fe20000004200 */
[----:B------:R-:W-:Y:S02]  /*a2d0*/  MUFU.EX2 R168, R24 ;  /* 0x0000001800a87308 */ /* 0x000fe40000000800 */
[C---:B------:R-:W-:Y:S02]  /*a2e0*/  FMUL.FTZ R64, R2.reuse, R64 ;  /* 0x0000004002407220 */ /* 0x040fe40000410000 */
[----:B------:R-:W-:Y:S02]  /*a2f0*/  FMUL.FTZ R65, R2, R65 ;  /* 0x0000004102417220 */ /* 0x000fe40000410000 */
[C---:B----4-:R-:W-:Y:S01]  /*a300*/  HMMA.16816.F32.BF16 R116, R128.reuse, R132, R116 ;  /* 0x000000848074723c */ /* 0x050fe20000041874 */
[----:B---3--:R-:W-:Y:S03]  /*a310*/  LDSM.16.MT88.4 R12, [R180+0x4000] ;  /* 0x00400000b40c783b */ /* 0x008fe60000004200 */
[----:B------:R-:W-:Y:S01]  /*a320*/  MUFU.EX2 R161, R29 ;  /* 0x0000001d00a17308 */ /* 0x000fe20000000800 */
[C---:B------:R-:W-:Y:S02]  /*a330*/  FMUL.FTZ R66, R0.reuse, R66 ;  /* 0x0000004200427220 */ /* 0x040fe40000410000 */
[----:B------:R-:W-:Y:S01]  /*a340*/  FMUL.FTZ R67, R0, R67 ;  /* 0x0000004300437220 */ /* 0x000fe20000410000 */
[C---:B------:R-:W-:Y:S01]  /*a350*/  HMMA.16816.F32.BF16 R120, R128.reuse, R134, R120 ;  /* 0x000000868078723c */ /* 0x040fe20000041878 */
[----:B------:R-:W2:Y:S03]  /*a360*/  LDSM.16.MT88.4 R132, [R181+0x2000] ;  /* 0x00200000b584783b */ /* 0x000ea60000004200 */
[C---:B------:R-:W-:Y:S02]  /*a370*/  FMUL.FTZ R68, R2.reuse, R68 ;  /* 0x0000004402447220 */ /* 0x040fe40000410000 */
[----:B------:R-:W-:Y:S01]  /*a380*/  FMUL.FTZ R69, R2, R69 ;  /* 0x0000004502457220 */ /* 0x000fe20000410000 */
[----:B------:R-:W3:Y:S01]  /*a390*/  MUFU.EX2 R156, R126 ;  /* 0x0000007e009c7308 */ /* 0x000ee20000000800 */
[C---:B-1----:R-:W-:Y:S01]  /*a3a0*/  HMMA.16816.F32.BF16 R36, R128.reuse, R136, R36 ;  /* 0x000000888024723c */ /* 0x042fe20000041824 */
[----:B------:R-:W-:Y:S03]  /*a3b0*/  LDSM.16.MT88.4 R16, [R178+0x800] ;  /* 0x00080000b210783b */ /* 0x000fe60000004200 */
[C---:B------:R-:W-:Y:S02]  /*a3c0*/  FMUL.FTZ R70, R0.reuse, R70 ;  /* 0x0000004600467220 */ /* 0x040fe40000410000 */
[----:B------:R-:W-:Y:S02]  /*a3d0*/  FMUL.FTZ R71, R0, R71 ;  /* 0x0000004700477220 */ /* 0x000fe40000410000 */
[C---:B------:R-:W-:Y:S01]  /*a3e0*/  HMMA.16816.F32.BF16 R40, R128.reuse, R138, R40 ;  /* 0x0000008a8028723c */ /* 0x040fe20000041828 */
[----:B------:R-:W1:Y:S03]  /*a3f0*/  LDSM.16.MT88.4 R136, [R180+0x2000] ;  /* 0x00200000b488783b */ /* 0x000e660000004200 */
[C---:B------:R-:W-:Y:S02]  /*a400*/  FMUL.FTZ R72, R2.reuse, R72 ;  /* 0x0000004802487220 */ /* 0x040fe40000410000 */
[----:B------:R-:W-:Y:S02]  /*a410*/  FMUL.FTZ R73, R2, R73 ;  /* 0x0000004902497220 */ /* 0x000fe40000410000 */
[C---:B-----5:R-:W-:Y:S04]  /*a420*/  HMMA.16816.F32.BF16 R44, R128.reuse, R140, R44 ;  /* 0x0000008c802c723c */ /* 0x060fe8000004182c */
[C---:B------:R-:W-:Y:S02]  /*a430*/  FMUL.FTZ R74, R0.reuse, R74 ;  /* 0x0000004a004a7220 */ /* 0x040fe40000410000 */
[----:B------:R-:W-:Y:S02]  /*a440*/  FMUL.FTZ R75, R0, R75 ;  /* 0x0000004b004b7220 */ /* 0x000fe40000410000 */
[C---:B------:R-:W-:Y:S01]  /*a450*/  HMMA.16816.F32.BF16 R48, R128.reuse, R142, R48 ;  /* 0x0000008e8030723c */ /* 0x040fe20000041830 */
[----:B------:R-:W4:Y:S03]  /*a460*/  LDSM.16.MT88.4 R140, [R177+0x4000] ;  /* 0x00400000b18c783b */ /* 0x000f260000004200 */
        /* <DEDUP_REMOVED lines=9> */
[C---:B------:R-:W-:Y:S02]  /*a500*/  FMUL.FTZ R82, R0.reuse, R82 ;  /* 0x0000005200527220 */ /* 0x040fe40000410000 */
[----:B------:R-:W-:Y:S02]  /*a510*/  FMUL.FTZ R83, R0, R83 ;  /* 0x0000005300537220 */ /* 0x000fe40000410000 */
[C---:B-1----:R-:W-:Y:S04]  /*a520*/  HMMA.16816.F32.BF16 R60, R128.reuse, R136, R60 ;  /* 0x00000088803c723c */ /* 0x042fe8000004183c */
[C---:B------:R-:W-:Y:S02]  /*a530*/  FMUL.FTZ R84, R2.reuse, R84 ;  /* 0x0000005402547220 */ /* 0x040fe40000410000 */
[----:B------:R-:W-:Y:S02]  /*a540*/  FMUL.FTZ R85, R2, R85 ;  /* 0x0000005502557220 */ /* 0x000fe40000410000 */
[C---:B------:R-:W-:Y:S01]  /*a550*/  HMMA.16816.F32.BF16 R64, R128.reuse, R138, R64 ;  /* 0x0000008a8040723c */ /* 0x040fe20000041840 */
[----:B------:R-:W1:Y:S03]  /*a560*/  LDSM.16.MT88.4 R136, [R181+0x4000] ;  /* 0x00400000b588783b */ /* 0x000e660000004200 */
[C---:B------:R-:W-:Y:S02]  /*a570*/  FMUL.FTZ R86, R0.reuse, R86 ;  /* 0x0000005600567220 */ /* 0x040fe40000410000 */
[----:B------:R-:W-:Y:S02]  /*a580*/  FMUL.FTZ R87, R0, R87 ;  /* 0x0000005700577220 */ /* 0x000fe40000410000 */
[C---:B----4-:R-:W-:Y:S04]  /*a590*/  HMMA.16816.F32.BF16 R68, R128.reuse, R140, R68 ;  /* 0x0000008c8044723c */ /* 0x050fe80000041844 */
[C---:B------:R-:W-:Y:S02]  /*a5a0*/  FMUL.FTZ R88, R2.reuse, R88 ;  /* 0x0000005802587220 */ /* 0x040fe40000410000 */
[----:B------:R-:W-:Y:S02]  /*a5b0*/  FMUL.FTZ R89, R2, R89 ;  /* 0x0000005902597220 */ /* 0x000fe40000410000 */
[C---:B------:R-:W-:Y:S01]  /*a5c0*/  HMMA.16816.F32.BF16 R72, R128.reuse, R142, R72 ;  /* 0x0000008e8048723c */ /* 0x040fe20000041848 */
[----:B------:R-:W-:Y:S03]  /*a5d0*/  LDSM.16.MT88.4 R140, [R180+0x800] ;  /* 0x00080000b48c783b */ /* 0x000fe60000004200 */
        /* <DEDUP_REMOVED lines=16> */
[----:B------:R-:W-:Y:S02]  /*a6e0*/  FFMA.FTZ R2, R2, R230, R203 ;  /* 0x000000e602027223 */ /* 0x000fe400000100cb */
[----:B------:R-:W-:Y:S02]  /*a6f0*/  FFMA.FTZ R0, R0, R231, R166 ;  /* 0x000000e700007223 */ /* 0x000fe400000100a6 */
[C---:B------:R-:W-:Y:S04]  /*a700*/  HMMA.16816.F32.BF16 R92, R128.reuse, R12, R92 ;  /* 0x0000000c805c723c */ /* 0x040fe8000004185c */
[----:B------:R-:W-:Y:S02]  /*a710*/  FADD.FTZ R2, R202, R2 ;  /* 0x00000002ca027221 */ /* 0x000fe40000010000 */
[----:B------:R-:W-:Y:S01]  /*a720*/  FADD.FTZ R0, R165, R0 ;  /* 0x00000000a5007221 */ /* 0x000fe20000010000 */
[----:B------:R-:W-:Y:S01]  /*a730*/  F2FP.BF16.PACK_AB R12, R173, R174 ;  /* 0x000000aead0c723e */ /* 0x000fe200000010ff */
[----:B------:R-:W-:Y:S01]  /*a740*/  HMMA.16816.F32.BF16 R96, R128, R14, R96 ;  /* 0x0000000e8060723c */ /* 0x000fe20000041860 */
[----:B------:R-:W4:Y:S03]  /*a750*/  LDSM.16.MT88.4 R128, [R180+0x2800] ;  /* 0x00280000b480783b */ /* 0x000f260000004200 */
[----:B------:R-:W-:Y:S01]  /*a760*/  F2FP.BF16.PACK_AB R13, R158, R159 ;  /* 0x0000009f9e0d723e */ /* 0x000fe200000010ff */
[----:B------:R-:W-:Y:S02]  /*a770*/  FADD.FTZ R2, R200, R2 ;  /* 0x00000002c8027221 */ /* 0x000fe40000010000 */
[----:B------:R-:W-:Y:S01]  /*a780*/  F2FP.BF16.PACK_AB R14, R171, R172 ;  /* 0x000000acab0e723e */ /* 0x000fe200000010ff */
[----:B------:R-:W-:Y:S01]  /*a790*/  FADD.FTZ R0, R164, R0 ;  /* 0x00000000a4007221 */ /* 0x000fe20000010000 */
[----:B---3--:R-:W-:Y:S03]  /*a7a0*/  F2FP.BF16.PACK_AB R15, R156, R157 ;  /* 0x0000009d9c0f723e */ /* 0x008fe600000010ff */
[----:B------:R-:W-:Y:S02]  /*a7b0*/  FADD.FTZ R2, R175, R2 ;  /* 0x00000002af027221 */ /* 0x000fe40000010000 */
[----:B------:R-:W-:Y:S02]  /*a7c0*/  FADD.FTZ R0, R163, R0 ;  /* 0x00000000a3007221 */ /* 0x000fe40000010000 */
        /* <DEDUP_REMOVED lines=15> */
[----:B------:R-:W-:Y:S04]  /*a8c0*/  FADD.FTZ R2, R170, R2 ;  /* 0x00000002aa027221 */ /* 0x000fe80000010000 */
[C---:B------:R-:W-:Y:S01]  /*a8d0*/  HMMA.16816.F32.BF16 R112, R12.reuse, R138, R112 ;  /* 0x0000008a0c70723c */ /* 0x040fe20000041870 */
[----:B------:R-:W1:Y:S03]  /*a8e0*/  LDSM.16.MT88.4 R136, [R181+0x4800] ;  /* 0x00480000b588783b */ /* 0x000e660000004200 */
[----:B------:R-:W-:Y:S04]  /*a8f0*/  FADD.FTZ R2, R169, R2 ;  /* 0x00000002a9027221 */ /* 0x000fe80000010000 */
[C---:B------:R-:W-:Y:S04]  /*a900*/  HMMA.16816.F32.BF16 R116, R12.reuse, R140, R116 ;  /* 0x0000008c0c74723c */ /* 0x040fe80000041874 */
[----:B------:R-:W-:Y:S04]  /*a910*/  FADD.FTZ R2, R168, R2 ;  /* 0x00000002a8027221 */ /* 0x000fe80000010000 */
[C---:B------:R-:W-:Y:S01]  /*a920*/  HMMA.16816.F32.BF16 R120, R12.reuse, R142, R120 ;  /* 0x0000008e0c78723c */ /* 0x040fe20000041878 */
[----:B------:R-:W-:Y:S07]  /*a930*/  LDSM.16.MT88.4 R140, [R181+0x1000] ;  /* 0x00100000b58c783b */ /* 0x000fee0000004200 */
[C---:B------:R-:W-:Y:S08]  /*a940*/  HMMA.16816.F32.BF16 R36, R12.reuse, R144, R36 ;  /* 0x000000900c24723c */ /* 0x040ff00000041824 */
[C---:B------:R-:W-:Y:S01]  /*a950*/  HMMA.16816.F32.BF16 R40, R12.reuse, R146, R40 ;  /* 0x000000920c28723c */ /* 0x040fe20000041828 */
[----:B------:R-:W-:Y:S07]  /*a960*/  LDSM.16.MT88.4 R144, [R177+0x5800] ;  /* 0x00580000b190783b */ /* 0x000fee0000004200 */
[C---:B------:R-:W-:Y:S08]  /*a970*/  HMMA.16816.F32.BF16 R44, R12.reuse, R148, R44 ;  /* 0x000000940c2c723c */ /* 0x040ff0000004182c */
[C---:B------:R-:W-:Y:S01]  /*a980*/  HMMA.16816.F32.BF16 R48, R12.reuse, R150, R48 ;  /* 0x000000960c30723c */ /* 0x040fe20000041830 */
[----:B------:R-:W-:Y:S07]  /*a990*/  MUFU.EX2 R150, R27 ;  /* 0x0000001b00967308 */ /* 0x000fee0000000800 */
[C---:B------:R-:W-:Y:S03]  /*a9a0*/  HMMA.16816.F32.BF16 R52, R12.reuse, R152, R52 ;  /* 0x000000980c34723c */ /* 0x040fe60000041834 */
[----:B------:R-:W3:Y:S05]  /*a9b0*/  MUFU.EX2 R153, R22 ;  /* 0x0000001600997308 */ /* 0x000eea0000000800 */
[C---:B------:R-:W-:Y:S05]  /*a9c0*/  HMMA.16816.F32.BF16 R56, R12.reuse, R154, R56 ;  /* 0x0000009a0c38723c */ /* 0x040fea0000041838 */
[----:B------:R5:W1:Y:S03]  /*a9d0*/  MUFU.EX2 R152, R23 ;  /* 0x0000001700987308 */ /* 0x000a660000000800 */
[C---:B----4-:R-:W-:Y:S08]  /*a9e0*/  HMMA.16816.F32.BF16 R60, R12.reuse, R128, R60 ;  /* 0x000000800c3c723c */ /* 0x050ff0000004183c */
[C---:B------:R-:W-:Y:S01]  /*a9f0*/  HMMA.16816.F32.BF16 R64, R12.reuse, R130, R64 ;  /* 0x000000820c40723c */ /* 0x040fe20000041840 */
[----:B------:R-:W-:Y:S03]  /*aa00*/  LDSM.16.MT88.4 R128, [R178+0x1000] ;  /* 0x00100000b280783b */ /* 0x000fe60000004200 */
[----:B---3--:R-:W-:Y:S04]  /*aa10*/  FADD.FTZ R0, R153, R0 ;  /* 0x0000000099007221 */ /* 0x008fe80000010000 */
[C---:B--2---:R-:W-:Y:S01]  /*aa20*/  HMMA.16816.F32.BF16 R68, R12.reuse, R16, R68 ;  /* 0x000000100c44723c */ /* 0x044fe20000041844 */
[----:B-----5:R-:W2:Y:S03]  /*aa30*/  LDSM.16.MT88.4 R20, [R180+0x4800] ;  /* 0x00480000b414783b */ /* 0x020ea60000004200 */
[----:B-1----:R-:W-:Y:S04]  /*aa40*/  FADD.FTZ R0, R152, R0 ;  /* 0x0000000098007221 */ /* 0x002fe80000010000 */
[C---:B------:R-:W-:Y:S04]  /*aa50*/  HMMA.16816.F32.BF16 R72, R12.reuse, R18, R72 ;  /* 0x000000120c48723c */ /* 0x040fe80000041848 */
[----:B------:R-:W-:Y:S04]  /*aa60*/  FFMA.FTZ R16, R25, c[0x0][0x2d0], -R160 ;  /* 0x0000b40019107a23 */ /* 0x000fe800000108a0 */
[C---:B------:R-:W-:Y:S01]  /*aa70*/  HMMA.16816.F32.BF16 R76, R12.reuse, R132, R76 ;  /* 0x000000840c4c723c */ /* 0x040fe2000004184c */
[----:B------:R1:W3:Y:S07]  /*aa80*/  MUFU.EX2 R167, R16 ;  /* 0x0000001000a77308 */ /* 0x0002ee0000000800 */
[C---:B------:R-:W-:Y:S01]  /*aa90*/  HMMA.16816.F32.BF16 R80, R12.reuse, R134, R80 ;  /* 0x000000860c50723c */ /* 0x040fe20000041850 */
[----:B------:R-:W-:Y:S07]  /*aaa0*/  LDSM.16.MT88.4 R132, [R177+0x3000] ;  /* 0x00300000b184783b */ /* 0x000fee0000004200 */
[C---:B------:R-:W-:Y:S08]  /*aab0*/  HMMA.16816.F32.BF16 R84, R12.reuse, R136, R84 ;  /* 0x000000880c54723c */ /* 0x040ff00000041854 */
[C---:B------:R-:W-:Y:S01]  /*aac0*/  HMMA.16816.F32.BF16 R88, R12.reuse, R138, R88 ;  /* 0x0000008a0c58723c */ /* 0x040fe20000041858 */
[----:B------:R-:W-:Y:S03]  /*aad0*/  LDSM.16.MT88.4 R136, [R181+0x3800] ;  /* 0x00380000b588783b */ /* 0x000fe60000004200 */
[--C-:B-1----:R-:W-:Y:S02]  /*aae0*/  FFMA.FTZ R16, R26, c[0x0][0x2d0], -R3.reuse ;  /* 0x0000b4001a107a23 */ /* 0x102fe40000010803 */
[----:B---3--:R-:W-:Y:S02]  /*aaf0*/  FADD.FTZ R2, R167, R2 ;  /* 0x00000002a7027221 */ /* 0x008fe40000010000 */
[C---:B--2---:R-:W-:Y:S01]  /*ab00*/  HMMA.16816.F32.BF16 R92, R12.reuse, R20, R92 ;  /* 0x000000140c5c723c */ /* 0x044fe2000004185c */
        /* <DEDUP_REMOVED lines=8> */
[----:B--2---:R-:W-:Y:S01]  /*ab90*/  F2FP.BF16.PACK_AB R15, R150, R151 ;  /* 0x00000097960f723e */ /* 0x004fe200000010ff */
[----:B------:R-:W-:Y:S06]  /*aba0*/  FADD.FTZ R0, R151, R0 ;  /* 0x0000000097007221 */ /* 0x000fec0000010000 */
[C---:B-1----:R-:W-:Y:S08]  /*abb0*/  HMMA.16816.F32.BF16 R4, R12.reuse, R16, R4 ;  /* 0x000000100c04723c */ /* 0x042ff00000041804 */
[C---:B------:R-:W-:Y:S01]  /*abc0*/  HMMA.16816.F32.BF16 R8, R12.reuse, R18, R8 ;  /* 0x000000120c08723c */ /* 0x040fe20000041808 */
[----:B------:R-:W1:Y:S07]  /*abd0*/  LDSM.16.MT88.4 R16, [R181+0x3000] ;  /* 0x00300000b510783b */ /* 0x000e6e0000004200 */
        /* <DEDUP_REMOVED lines=8> */
[----:B------:R-:W2:Y:S07]  /*ac60*/  LDSM.16.MT88.4 R24, [R180+0x3000] ;  /* 0x00300000b418783b */ /* 0x000eae0000004200 */
[C---:B------:R-:W-:Y:S08]  /*ac70*/  HMMA.16816.F32.BF16 R36, R12.reuse, R132, R36 ;  /* 0x000000840c24723c */ /* 0x040ff00000041824 */
[C---:B------:R-:W-:Y:S01]  /*ac80*/  HMMA.16816.F32.BF16 R40, R12.reuse, R134, R40 ;  /* 0x000000860c28723c */ /* 0x040fe20000041828 */
[----:B------:R-:W-:Y:S07]  /*ac90*/  LDSM.16.MT88.4 R132, [R177+0x1800] ;  /* 0x00180000b184783b */ /* 0x000fee0000004200 */
[C---:B------:R-:W-:Y:S07]  /*aca0*/  HMMA.16816.F32.BF16 R44, R12.reuse, R20, R44 ;  /* 0x000000140c2c723c */ /* 0x040fee000004182c */
[--C-:B------:R-:W-:Y:S01]  /*acb0*/  FFMA.FTZ R20, R28, c[0x0][0x2d0], -R160.reuse ;  /* 0x0000b4001c147a23 */ /* 0x100fe200000108a0 */
[C---:B------:R-:W-:Y:S03]  /*acc0*/  HMMA.16816.F32.BF16 R48, R12.reuse, R22, R48 ;  /* 0x000000160c30723c */ /* 0x040fe60000041830 */
[----:B------:R3:W4:Y:S01]  /*acd0*/  MUFU.EX2 R162, R20 ;  /* 0x0000001400a27308 */ /* 0x0007220000000800 */
[--C-:B------:R-:W-:Y:S04]  /*ace0*/  FFMA.FTZ R28, R33, c[0x0][0x2d0], -R160.reuse ;  /* 0x0000b400211c7a23 */ /* 0x100fe800000108a0 */
[C---:B-1----:R-:W-:Y:S05]  /*acf0*/  HMMA.16816.F32.BF16 R52, R12.reuse, R16, R52 ;  /* 0x000000100c34723c */ /* 0x042fea0000041834 */
[----:B------:R1:W-:Y:S02]  /*ad00*/  MUFU.EX2 R154, R28 ;  /* 0x0000001c009a7308 */ /* 0x0003e40000000800 */
[--C-:B------:R-:W-:Y:S01]  /*ad10*/  FFMA.FTZ R16, R30, c[0x0][0x2d0], -R3.reuse ;  /* 0x0000b4001e107a23 */ /* 0x100fe20000010803 */
[C---:B------:R-:W-:Y:S07]  /*ad20*/  HMMA.16816.F32.BF16 R56, R12.reuse, R18, R56 ;  /* 0x000000120c38723c */ /* 0x040fee0000041838 */
[----:B------:R5:W4:Y:S01]  /*ad30*/  MUFU.EX2 R149, R16 ;  /* 0x0000001000957308 */ /* 0x000b220000000800 */
[C---:B--2---:R-:W-:Y:S01]  /*ad40*/  HMMA.16816.F32.BF16 R60, R12.reuse, R24, R60 ;  /* 0x000000180c3c723c */ /* 0x044fe2000004183c */
[----:B---3--:R-:W2:Y:S06]  /*ad50*/  LDSM.16.MT88.4 R20, [R178+0x5000] ;  /* 0x00500000b214783b */ /* 0x008eac0000004200 */
[--C-:B------:R-:W-:Y:S01]  /*ad60*/  FFMA.FTZ R24, R31, c[0x0][0x2d0], -R3.reuse ;  /* 0x0000b4001f187a23 */ /* 0x100fe20000010803 */
[C---:B------:R-:W-:Y:S03]  /*ad70*/  HMMA.16816.F32.BF16 R64, R12.reuse, R26, R64 ;  /* 0x0000001a0c40723c */ /* 0x040fe60000041840 */
[----:B------:R3:W2:Y:S01]  /*ad80*/  MUFU.EX2 R148, R24 ;  /* 0x0000001800947308 */ /* 0x0006a20000000800 */
[----:B-1----:R-:W-:Y:S04]  /*ad90*/  LDSM.16.MT88.4 R28, [R181+0x1800] ;  /* 0x00180000b51c783b */ /* 0x002fe80000004200 */
[C---:B------:R-:W-:Y:S04]  /*ada0*/  HMMA.16816.F32.BF16 R68, R12.reuse, R128, R68 ;  /* 0x000000800c44723c */ /* 0x040fe80000041844 */
[----:B-----5:R-:W1:Y:S04]  /*adb0*/  LDSM.16.MT88.4 R16, [R181+0x5000] ;  /* 0x00500000b510783b */ /* 0x020e680000004200 */
[C---:B------:R-:W-:Y:S04]  /*adc0*/  HMMA.16816.F32.BF16 R72, R12.reuse, R130, R72 ;  /* 0x000000820c48723c */ /* 0x040fe80000041848 */
[----:B---3--:R-:W-:Y:S04]  /*add0*/  FFMA.FTZ R24, R32, c[0x0][0x2d0], -R160 ;  /* 0x0000b40020187a23 */ /* 0x008fe800000108a0 */
[----:B------:R3:W5:Y:S01]  /*ade0*/  MUFU.EX2 R155, R24 ;  /* 0x00000018009b7308 */ /* 0x0007620000000800 */
[C---:B--2---:R-:W-:Y:S07]  /*adf0*/  HMMA.16816.F32.BF16 R76, R12.reuse, R20, R76 ;  /* 0x000000140c4c723c */ /* 0x044fee000004184c */
[--C-:B------:R-:W-:Y:S01]  /*ae00*/  FFMA.FTZ R20, R34, c[0x0][0x2d0], -R3.reuse ;  /* 0x0000b40022147a23 */ /* 0x100fe20000010803 */
[C---:B------:R-:W-:Y:S03]  /*ae10*/  HMMA.16816.F32.BF16 R80, R12.reuse, R22, R80 ;  /* 0x000000160c50723c */ /* 0x040fe60000041850 */
[----:B------:R2:W2:Y:S01]  /*ae20*/  MUFU.EX2 R127, R20 ;  /* 0x00000014007f7308 */ /* 0x0004a20000000800 */
[----:B------:R-:W-:Y:S02]  /*ae30*/  FFMA.FTZ R3, R35, c[0x0][0x2d0], -R3 ;  /* 0x0000b40023037a23 */ /* 0x000fe40000010803 */
[----:B------:R-:W-:Y:S02]  /*ae40*/  LDSM.16.MT88.4 R32, [R180+0x1800] ;  /* 0x00180000b420783b */ /* 0x000fe40000004200 */
[C---:B-1----:R-:W-:Y:S05]  /*ae50*/  HMMA.16816.F32.BF16 R84, R12.reuse, R16, R84 ;  /* 0x000000100c54723c */ /* 0x042fea0000041854 */
[----:B------:R1:W1:Y:S01]  /*ae60*/  MUFU.EX2 R126, R3 ;  /* 0x00000003007e7308 */ /* 0x0002620000000800 */
[----:B---3--:R-:W3:Y:S02]  /*ae70*/  LDSM.16.MT88.4 R24, [R180+0x5000] ;  /* 0x00500000b418783b */ /* 0x008ee40000004200 */
[C---:B------:R-:W-:Y:S06]  /*ae80*/  HMMA.16816.F32.BF16 R88, R12.reuse, R18, R88 ;  /* 0x000000120c58723c */ /* 0x040fec0000041858 */
[----:B------:R-:W-:Y:S08]  /*ae90*/  LDSM.16.MT88.4 R16, [R177+0x3800] ;  /* 0x00380000b110783b */ /* 0x000ff00000004200 */
[----:B--2---:R-:W2:Y:S01]  /*aea0*/  LDSM.16.MT88.4 R20, [R178+0x1800] ;  /* 0x00180000b214783b */ /* 0x004ea20000004200 */
[----:B-1----:R-:W-:Y:S02]  /*aeb0*/  FADD.FTZ R3, R150, R0 ;  /* 0x0000000096037221 */ /* 0x002fe40000010000 */
[----:B----4-:R-:W-:Y:S02]  /*aec0*/  FADD.FTZ R0, R162, R2 ;  /* 0x00000002a2007221 */ /* 0x010fe40000010000 */
[----:B------:R-:W-:Y:S02]  /*aed0*/  FADD.FTZ R3, R149, R3 ;  /* 0x0000000395037221 */ /* 0x000fe40000010000 */
[----:B------:R-:W-:Y:S02]  /*aee0*/  FADD.FTZ R0, R161, R0 ;  /* 0x00000000a1007221 */ /* 0x000fe40000010000 */
[----:B------:R-:W-:Y:S02]  /*aef0*/  FADD.FTZ R3, R148, R3 ;  /* 0x0000000394037221 */ /* 0x000fe40000010000 */
[----:B-----5:R-:W-:Y:S02]  /*af00*/  FADD.FTZ R2, R155, R0 ;  /* 0x000000009b027221 */ /* 0x020fe40000010000 */
[----:B------:R-:W-:Y:S02]  /*af10*/  FADD.FTZ R0, R127, R3 ;  /* 0x000000037f007221 */ /* 0x000fe40000010000 */
[----:B------:R-:W-:Y:S02]  /*af20*/  FADD.FTZ R230, R154, R2 ;  /* 0x000000029ae67221 */ /* 0x000fe40000010000 */
[----:B------:R-:W-:Y:S01]  /*af30*/  FADD.FTZ R231, R126, R0 ;  /* 0x000000007ee77221 */ /* 0x000fe20000010000 */
[C---:B---3--:R-:W-:Y:S08]  /*af40*/  HMMA.16816.F32.BF16 R92, R12.reuse, R24, R92 ;  /* 0x000000180c5c723c */ /* 0x048ff0000004185c */
[----:B------:R-:W-:Y:S01]  /*af50*/  HMMA.16816.F32.BF16 R96, R12, R26, R96 ;  /* 0x0000001a0c60723c */ /* 0x000fe20000041860 */
[----:B------:R-:W1:Y:S06]  /*af60*/  LDSM.16.MT88.4 R24, [R178+0x3800] ;  /* 0x00380000b218783b */ /* 0x000e6c0000004200 */
[----:B------:R-:W-:Y:S02]  /*af70*/  F2FP.BF16.PACK_AB R12, R161, R162 ;  /* 0x000000a2a10c723e */ /* 0x000fe400000010ff */
[----:B------:R-:W-:Y:S03]  /*af80*/  F2FP.BF16.PACK_AB R13, R148, R149 ;  /* 0x00000095940d723e */ /* 0x000fe600000010ff */
[----:B------:R-:W-:Y:S02]  /*af90*/  F2FP.BF16.PACK_AB R14, R154, R155 ;  /* 0x0000009b9a0e723e */ /* 0x000fe400000010ff */
[----:B------:R-:W-:Y:S02]  /*afa0*/  F2FP.BF16.PACK_AB R15, R126, R127 ;  /* 0x0000007f7e0f723e */ /* 0x000fe400000010ff */
[----:B------:R-:W-:Y:S02]  /*afb0*/  MOV R127, R124 ;  /* 0x0000007c007f7202 */ /* 0x000fe40000000f00 */
[----:B------:R-:W-:Y:S03]  /*afc0*/  MOV R126, R125 ;  /* 0x0000007d007e7202 */ /* 0x000fe60000000f00 */
[C---:B------:R-:W-:Y:S01]  /*afd0*/  HMMA.16816.F32.BF16 R128, R12.reuse, R132, R4 ;  /* 0x000000840c80723c */ /* 0x040fe20000041804 */
[----:B------:R-:W3:Y:S07]  /*afe0*/  LDSM.16.MT88.4 R4, [R178+0x5800] ;  /* 0x00580000b204783b */ /* 0x000eee0000004200 */
[C---:B------:R-:W-:Y:S01]  /*aff0*/  HMMA.16816.F32.BF16 R132, R12.reuse, R134, R8 ;  /* 0x000000860c84723c */ /* 0x040fe20000041808 */
[----:B------:R-:W4:Y:S07]  /*b000*/  LDSM.16.MT88.4 R8, [R181+0x5800] ;  /* 0x00580000b508783b */ /* 0x000f2e0000004200 */
[C---:B--2---:R-:W-:Y:S08]  /*b010*/  HMMA.16816.F32.BF16 R100, R12.reuse, R20, R100 ;  /* 0x000000140c64723c */ /* 0x044ff00000041864 */
[C---:B------:R-:W-:Y:S08]  /*b020*/  HMMA.16816.F32.BF16 R104, R12.reuse, R22, R104 ;  /* 0x000000160c68723c */ /* 0x040ff00000041868 */
[C---:B------:R-:W-:Y:S08]  /*b030*/  HMMA.16816.F32.BF16 R108, R12.reuse, R28, R108 ;  /* 0x0000001c0c6c723c */ /* 0x040ff0000004186c */
[C---:B------:R-:W-:Y:S08]  /*b040*/  HMMA.16816.F32.BF16 R112, R12.reuse, R30, R112 ;  /* 0x0000001e0c70723c */ /* 0x040ff00000041870 */
[C---:B------:R-:W-:Y:S08]  /*b050*/  HMMA.16816.F32.BF16 R116, R12.reuse, R32, R116 ;  /* 0x000000200c74723c */ /* 0x040ff00000041874 */
[C---:B------:R-:W-:Y:S08]  /*b060*/  HMMA.16816.F32.BF16 R120, R12.reuse, R34, R120 ;  /* 0x000000220c78723c */ /* 0x040ff00000041878 */
[C---:B------:R-:W-:Y:S08]  /*b070*/  HMMA.16816.F32.BF16 R36, R12.reuse, R16, R36 ;  /* 0x000000100c24723c */ /* 0x040ff00000041824 */
[C---:B------:R-:W-:Y:S01]  /*b080*/  HMMA.16816.F32.BF16 R40, R12.reuse, R18, R40 ;  /* 0x000000120c28723c */ /* 0x040fe20000041828 */
[----:B------:R-:W2:Y:S07]  /*b090*/  LDSM.16.MT88.4 R16, [R180+0x5800] ;  /* 0x00580000b410783b */ /* 0x000eae0000004200 */
        /* <DEDUP_REMOVED lines=12> */
[C---:B--2---:R-:W-:Y:S08]  /*b160*/  HMMA.16816.F32.BF16 R92, R12.reuse, R16, R92 ;  /* 0x000000100c5c723c */ /* 0x044ff0000004185c */
[----:B------:R-:W-:Y:S01]  /*b170*/  HMMA.16816.F32.BF16 R96, R12, R18, R96 ;  /* 0x000000120c60723c */ /* 0x000fe20000041860 */
[----:B------:R-:W-:-:S07]  /*b180*/  @P0 BRA `(.L_x_899) ;  /* 0xffffd6b000000947 */ /* 0x000fce000383ffff */
.L_x_898:
[----:B------:R-:W-:Y:S07]  /*b190*/  @!UPT UIADD3 URZ, URZ, URZ, URZ ;  /* 0x0000003f3f3ff290 */ /* 0x000fee000fffe03f */
[----:B------:R-:W-:Y:S02]  /*b1a0*/  MOV R7, 0x1f ;  /* 0x0000001f00077802 */ /* 0x000fe40000000f00 */
[----:B------:R-:W-:Y:S01]  /*b1b0*/  MOV R6, 0xffffffff ;  /* 0xffffffff00067802 */ /* 0x000fe20000000f00 */
[----:B------:R-:W-:Y:S06]  /*b1c0*/  BRA.DIV ~URZ, `(.L_x_900) ;  /* 0x000054627f007947 */ /* 0x000fec000b800000 */
[----:B------:R1:W2:Y:S02]  /*b1d0*/  SHFL.BFLY PT, R0, R230, 0x2, 0x1f ;  /* 0x0c401f00e6007f89 */ /* 0x0002a400000e0000 */
.L_x_973:
[----:B--2---:R-:W-:Y:S01]  /*b1e0*/  FADD.FTZ R0, R0, R230 ;  /* 0x000000e600007221 */ /* 0x004fe20000010000 */
[----:B------:R-:W-:Y:S05]  /*b1f0*/  BRA.DIV ~URZ, `(.L_x_901) ;  /* 0x000054927f007947 */ /* 0x000fea000b800000 */
[----:B------:R-:W2:Y:S04]  /*b200*/  SHFL.BFLY PT, R2, R231, 0x2, 0x1f ;  /* 0x0c401f00e7027f89 */ /* 0x000ea800000e0000 */
[----:B------:R-:W3:Y:S01]  /*b210*/  SHFL.BFLY PT, R5, R0, 0x1, 0x1f ;  /* 0x0c201f0000057f89 */ /* 0x000ee200000e0000 */
[----:B--2---:R-:W-:-:S02]  /*b220*/  FADD.FTZ R4, R2, R231 ;  /* 0x000000e702047221 */ /* 0x004fc40000010000 */
[----:B---3--:R-:W-:-:S03]  /*b230*/  FADD.FTZ R0, R0, R5 ;  /* 0x0000000500007221 */ /* 0x008fc60000010000 */
[----:B------:R2:W3:Y:S04]  /*b240*/  SHFL.BFLY PT, R3, R4, 0x1, 0x1f ;  /* 0x0c201f0004037f89 */ /* 0x0004e800000e0000 */
.L_x_974:
        /* <DEDUP_REMOVED lines=13> */
[C---:B------:R-:W-:Y:S01]  /*b320*/  FMUL.FTZ R69, R2.reuse, R73 ;  /* 0x0000004902457220 */ /* 0x040fe20000410000 */
[----:B--2---:R-:W-:Y:S01]  /*b330*/  MOV R0, RZ ;  /* 0x000000ff00007202 */ /* 0x004fe20000000f00 */
[----:B------:R-:W-:-:S02]  /*b340*/  FMUL.FTZ R72, R2, R76 ;  /* 0x0000004c02487220 */ /* 0x000fc40000410000 */
[C---:B------:R-:W-:Y:S02]  /*b350*/  FMUL.FTZ R73, R2.reuse, R77 ;  /* 0x0000004d02497220 */ /* 0x040fe40000410000 */
[C---:B------:R-:W-:Y:S01]  /*b360*/  FMUL.FTZ R144, R2.reuse, R128 ;  /* 0x0000008002907220 */ /* 0x040fe20000410000 */
[----:B------:R-:W2:Y:S01]  /*b370*/  @P0 MUFU.RCP R0, R3 ;  /* 0x0000000300000308 */ /* 0x000ea20000001000 */
        /* <DEDUP_REMOVED lines=41> */
[----:B------:R3:W5:Y:S01]  /*b610*/  @P0 MUFU.LG2 R2, R3 ;  /* 0x0000000300020308 */ /* 0x0007620000000c00 */
[----:B----4-:R-:W-:Y:S02]  /*b620*/  @P1 FMUL.FTZ R5, R5, 0.69314718246459960938 ;  /* 0x3f31721805051820 */ /* 0x010fe40000410000 */
[C---:B--2---:R-:W-:Y:S02]  /*b630*/  FMUL.FTZ R154, R0.reuse, R134 ;  /* 0x00000086009a7220 */ /* 0x044fe40000410000 */
[----:B------:R-:W-:Y:S02]  /*b640*/  FMUL.FTZ R155, R0, R135 ;  /* 0x00000087009b7220 */ /* 0x000fe40000410000 */
[----:B------:R-:W-:Y:S01]  /*b650*/  @P1 FFMA.FTZ R21, R4, R125, R5 ;  /* 0x0000007d04151223 */ /* 0x000fe20000010005 */
[----:B------:R-:W-:Y:S01]  /*b660*/  MOV R4, 0x1 ;  /* 0x0000000100047802 */ /* 0x000fe20000000f00 */
[----:B------:R-:W-:-:S02]  /*b670*/  FMUL.FTZ R134, R0, R118 ;  /* 0x0000007600867220 */ /* 0x000fc40000410000 */
[C---:B------:R-:W-:Y:S02]  /*b680*/  FMUL.FTZ R135, R0.reuse, R119 ;  /* 0x0000007700877220 */ /* 0x040fe40000410000 */
[C---:B------:R-:W-:Y:S02]  /*b690*/  FMUL.FTZ R160, R0.reuse, R130 ;  /* 0x0000008200a07220 */ /* 0x040fe40000410000 */
[C---:B------:R-:W-:Y:S01]  /*b6a0*/  FMUL.FTZ R161, R0.reuse, R131 ;  /* 0x0000008300a17220 */ /* 0x040fe20000410000 */
[----:B---3--:R-:W-:Y:S01]  /*b6b0*/  @P0 MOV R3, 0x3f317218 ;  /* 0x3f31721800030802 */ /* 0x008fe20000000f00 */
[C---:B------:R-:W-:Y:S02]  /*b6c0*/  FMUL.FTZ R118, R0.reuse, R66 ;  /* 0x0000004200767220 */ /* 0x040fe40000410000 */
[----:B------:R-:W-:Y:S02]  /*b6d0*/  FMUL.FTZ R119, R0, R67 ;  /* 0x0000004300777220 */ /* 0x000fe40000410000 */
[----:B-----5:R-:W-:-:S02]  /*b6e0*/  @P0 FMUL.FTZ R2, R2, 0.69314718246459960938 ;  /* 0x3f31721802020820 */ /* 0x020fc40000410000 */
        /* <DEDUP_REMOVED lines=43> */
.L_x_881:
[----:B--2---:R-:W2:Y:S01]  /*b9a0*/  S2R R2, SR_TID.X ;  /* 0x0000000000027919 */ /* 0x004ea20000002100 */
        /* <DEDUP_REMOVED lines=16> */
.L_x_903:
[----:B------:R-:W-:Y:S05]  /*bab0*/  BSYNC B0 ;  /* 0x0000000000007941 */ /* 0x000fea0003800000 */
.L_x_902:
        /* <DEDUP_REMOVED lines=18> */
[----:B------:R-:W-:Y:S01]  /*bbe0*/  F2FP.BF16.PACK_AB R4, R153, R152 ;  /* 0x000000989904723e */ /* 0x000fe200000010ff */
        /* <DEDUP_REMOVED lines=65> */
[----:B--2---:R-:W-:-:S02]  /*c000*/  F2FP.BF16.PACK_AB R3, R73, R72 ;  /* 0x000000484903723e */ /* 0x004fc400000010ff */
[----:B---3--:R-:W-:Y:S01]  /*c010*/  F2FP.BF16.PACK_AB R4, R97, R96 ;  /* 0x000000606104723e */ /* 0x008fe200000010ff */
[----:B----4-:R-:W2:Y:S01]  /*c020*/  LDL R8, [R1+0xc] ;  /* 0x00000c0001087983 */ /* 0x010ea20000100800 */
[----:B------:R-:W-:-:S03]  /*c030*/  F2FP.BF16.PACK_AB R2, R71, R70 ;  /* 0x000000464702723e */ /* 0x000fc600000010ff */
[----:B------:R1:W-:Y:S04]  /*c040*/  STS [R12+0x8000], R0 ;  /* 0x008000000c007388 */ /* 0x0003e80000000800 */
[----:B------:R3:W-:Y:S04]  /*c050*/  STS [R12+0x8400], R4 ;  /* 0x008400040c007388 */ /* 0x0007e80000000800 */
[----:B------:R4:W-:Y:S04]  /*c060*/  STS [R9+0x8000], R3 ;  /* 0x0080000309007388 */ /* 0x0009e80000000800 */
[----:B------:R4:W-:Y:S01]  /*c070*/  STS [R9+0x8400], R2 ;  /* 0x0084000209007388 */ /* 0x0009e20000000800 */
[----:B-1----:R-:W-:-:S02]  /*c080*/  F2FP.BF16.PACK_AB R0, R77, R76 ;  /* 0x0000004c4d00723e */ /* 0x002fc400000010ff */
[----:B---3--:R-:W-:-:S03]  /*c090*/  F2FP.BF16.PACK_AB R4, R83, R82 ;  /* 0x000000525304723e */ /* 0x008fc600000010ff */
[----:B------:R1:W-:Y:S01]  /*c0a0*/  STS [R11+0x8000], R0 ;  /* 0x008000000b007388 */ /* 0x0003e20000000800 */
[----:B----4-:R-:W-:-:S03]  /*c0b0*/  F2FP.BF16.PACK_AB R3, R149, R148 ;  /* 0x000000949503723e */ /* 0x010fc600000010ff */
[----:B------:R3:W-:Y:S01]  /*c0c0*/  STS [R11+0x8400], R4 ;  /* 0x008400040b007388 */ /* 0x0007e20000000800 */
[----:B------:R-:W-:-:S03]  /*c0d0*/  F2FP.BF16.PACK_AB R2, R79, R78 ;  /* 0x0000004e4f02723e */ /* 0x000fc600000010ff */
[----:B------:R4:W-:Y:S04]  /*c0e0*/  STS [R7+0x8000], R3 ;  /* 0x0080000307007388 */ /* 0x0009e80000000800 */
[----:B------:R4:W-:Y:S01]  /*c0f0*/  STS [R7+0x8400], R2 ;  /* 0x0084000207007388 */ /* 0x0009e20000000800 */
[----:B------:R-:W-:Y:S02]  /*c100*/  ISETP.NE.U32.AND P2, PT, RZ, c[0x0][0x508], PT ;  /* 0x00014200ff007a0c */ /* 0x000fe40003f45070 */
[----:B------:R-:W-:Y:S01]  /*c110*/  ISETP.NE.U32.AND P1, PT, RZ, c[0x0][0x500], PT ;  /* 0x00014000ff007a0c */ /* 0x000fe20003f25070 */
[----:B------:R-:W2:Y:S01]  /*c120*/  LDL.LU R9, [R1+0x18] ;  /* 0x0000180001097983 */ /* 0x000ea20000300800 */
[----:B------:R-:W-:Y:S01]  /*c130*/  ISETP.NE.AND.EX P2, PT, RZ, c[0x0][0x50c], PT, P2 ;  /* 0x00014300ff007a0c */ /* 0x000fe20003f45320 */
[----:B------:R-:W-:Y:S01]  /*c140*/  IMAD.MOV.U32 R12, RZ, RZ, c[0x0][0x388] ;  /* 0x0000e200ff0c7624 */ /* 0x000fe200078e00ff */
[----:B------:R-:W-:-:S02]  /*c150*/  ISETP.NE.AND.EX P1, PT, RZ, c[0x0][0x504], PT, P1 ;  /* 0x00014100ff007a0c */ /* 0x000fc40003f25310 */
[----:B-1----:R-:W-:-:S05]  /*c160*/  F2FP.BF16.PACK_AB R0, R89, R88 ;  /* 0x000000585900723e */ /* 0x002fca00000010ff */
[----:B------:R1:W-:Y:S04]  /*c170*/  STS [R6+0x8000], R0 ;  /* 0x0080000006007388 */ /* 0x0003e80000000800 */
[----:B---3--:R-:W-:Y:S02]  /*c180*/  @P2 LEA R4, P0, R247, c[0x0][0x508], 0x2 ;  /* 0x00014200f7042a11 */ /* 0x008fe400078010ff */
[----:B----4-:R-:W-:Y:S02]  /*c190*/  F2FP.BF16.PACK_AB R3, R75, R74 ;  /* 0x0000004a4b03723e */ /* 0x010fe400000010ff */
[----:B------:R-:W-:-:S03]  /*c1a0*/  F2FP.BF16.PACK_AB R2, R81, R80 ;  /* 0x000000505102723e */ /* 0x000fc600000010ff */
[----:B------:R3:W-:Y:S04]  /*c1b0*/  STS [R6+0x8400], R3 ;  /* 0x0084000306007388 */ /* 0x0007e80000000800 */
[----:B------:R4:W-:Y:S01]  /*c1c0*/  STS [R5+0x8000], R2 ;  /* 0x0080000205007388 */ /* 0x0009e20000000800 */
[----:B-1----:R-:W-:-:S05]  /*c1d0*/  F2FP.BF16.PACK_AB R0, R63, R62 ;  /* 0x0000003e3f00723e */ /* 0x002fca00000010ff */
[----:B------:R1:W-:Y:S01]  /*c1e0*/  STS [R5+0x8400], R0 ;  /* 0x0084000005007388 */ /* 0x0003e20000000800 */
[----:B---3--:R-:W-:Y:S01]  /*c1f0*/  F2FP.BF16.PACK_AB R3, R57, R56 ;  /* 0x000000383903723e */ /* 0x008fe200000010ff */
[----:B------:R-:W-:Y:S02]  /*c200*/  IMAD.MOV.U32 R6, RZ, RZ, 0x4 ;  /* 0x00000004ff067424 */ /* 0x000fe400078e00ff */
[----:B----4-:R-:W-:Y:S02]  /*c210*/  IMAD.MOV.U32 R2, RZ, RZ, RZ ;  /* 0x000000ffff027224 */ /* 0x010fe400078e00ff */
[----:B------:R-:W-:Y:S01]  /*c220*/  STS [R10+0x8000], R3 ;  /* 0x008000030a007388 */ /* 0x000fe20000000800 */
[----:B------:R-:W-:Y:S01]  /*c230*/  IMAD.WIDE R6, R247, R6, c[0x0][0x500] ;  /* 0x00014000f7067625 */ /* 0x000fe200078e0206 */
[----:B-1----:R-:W-:-:S05]  /*c240*/  F2FP.BF16.PACK_AB R0, R59, R58 ;  /* 0x0000003a3b00723e */ /* 0x002fca00000010ff */
[----:B------:R1:W-:Y:S04]  /*c250*/  STS [R10+0x8400], R0 ;  /* 0x008400000a007388 */ /* 0x0003e80000000800 */
[----:B------:R-:W-:Y:S06]  /*c260*/  BAR.SYNC.DEFER_BLOCKING 0x1, 0x100 ;  /* 0x0044000000007b1d */ /* 0x000fec0000010000 */
[----:B------:R3:W5:Y:S01]  /*c270*/  @P1 LDG.E R2, [R6.64] ;  /* 0x0000000606021981 */ /* 0x000762000c1e1900 */
[----:B--2---:R-:W-:-:S05]  /*c280*/  @P2 LEA.HI.X R5, R247, c[0x0][0x50c], R8, 0x2, P0 ;  /* 0x00014300f7052a11 */ /* 0x004fca00000f1408 */
[----:B------:R3:W5:Y:S01]  /*c290*/  @P2 LDG.E R12, [R4.64] ;  /* 0x00000006040c2981 */ /* 0x000762000c1e1900 */
[----:B------:R-:W-:-:S04]  /*c2a0*/  ISETP.NE.AND P0, PT, R9, RZ, PT ;  /* 0x000000ff0900720c */ /* 0x000fc80003f05270 */
[----:B-1----:R-:W-:Y:S01]  /*c2b0*/  SEL R0, R9, c[0x0][0x3d4], P0 ;  /* 0x0000f50009007a07 */ /* 0x002fe20000000000 */
[----:B------:R-:W-:Y:S05]  /*c2c0*/  @P2 BRA `(.L_x_906) ;  /* 0x0000004000002947 */ /* 0x000fea0003800000 */
[----:B---3--:R-:W-:Y:S05]  /*c2d0*/  @!P1 BRA `(.L_x_906) ;  /* 0x0000003000009947 */ /* 0x008fea0003800000 */
[----:B-----5:R1:W2:Y:S04]  /*c2e0*/  LDG.E R12, [R6.64] ;  /* 0x00000006060c7981 */ /* 0x0202a8000c1e1900 */
[----:B-1----:R-:W2:Y:S02]  /*c2f0*/  LDG.E R6, [R6.64+0x4] ;  /* 0x0000040606067981 */ /* 0x002ea4000c1e1900 */
[----:B--2---:R-:W-:Y:S02]  /*c300*/  IADD3 R12, -R12, R6, RZ ;  /* 0x000000060c0c7210 */ /* 0x004fe40007ffe1ff */
.L_x_906:
[----:B---3--:R-:W2:Y:S04]  /*c310*/  LDL R3, [R1+0x4] ;  /* 0x0000040001037983 */ /* 0x008ea80000100800 */
[----:B------:R-:W3:Y:S04]  /*c320*/  LDL R22, [R1] ;  /* 0x0000000001167983 */ /* 0x000ee80000100800 */
[----:B------:R-:W4:Y:S04]  /*c330*/  LDL R13, [R1+0x1c] ;  /* 0x00001c00010d7983 */ /* 0x000f280000100800 */
[----:B------:R-:W4:Y:S01]  /*c340*/  LDL R23, [R1+0x48] ;  /* 0x0000480001177983 */ /* 0x000f220000100800 */
[----:B------:R-:W-:Y:S01]  /*c350*/  IMAD.MOV.U32 R10, RZ, RZ, 0x368 ;  /* 0x00000368ff0a7424 */ /* 0x000fe200078e00ff */
[----:B------:R-:W-:-:S04]  /*c360*/  ISETP.GT.AND P3, PT, R0, 0x1, PT ;  /* 0x000000010000780c */ /* 0x000fc80003f64270 */
[----:B------:R-:W-:-:S04]  /*c370*/  SEL R10, R10, 0x328, P3 ;  /* 0x000003280a0a7807 */ /* 0x000fc80001800000 */
[----:B------:R-:W1:Y:S08]  /*c380*/  LDC.64 R6, c[0x0][R10+0x170] ;  /* 0x00005c000a067b82 */ /* 0x000e700000000a00 */
[----:B------:R-:W3:Y:S08]  /*c390*/  LDC.64 R14, c[0x0][R10+0x168] ;  /* 0x00005a000a0e7b82 */ /* 0x000ef00000000a00 */
[----:B------:R1:W2:Y:S08]  /*c3a0*/  LDC.64 R18, c[0x0][R10+0x178] ;  /* 0x00005e000a127b82 */ /* 0x0002b00000000a00 */
[----:B------:R1:W2:Y:S01]  /*c3b0*/  LDC.64 R16, c[0x0][R10+0x160] ;  /* 0x000058000a107b82 */ /* 0x0002a20000000a00 */
[----:B------:R-:W-:Y:S01]  /*c3c0*/  ISETP.NE.U32.AND P0, PT, RZ, c[0x0][0x500], PT ;  /* 0x00014000ff007a0c */ /* 0x000fe20003f05070 */
[----:B------:R-:W-:-:S03]  /*c3d0*/  IMAD.MOV.U32 R0, RZ, RZ, c[0x0][0x4e8] ;  /* 0x00013a00ff007624 */ /* 0x000fc600078e00ff */
[----:B------:R-:W-:Y:S02]  /*c3e0*/  ISETP.NE.AND.EX P0, PT, RZ, c[0x0][0x504], PT, P0 ;  /* 0x00014100ff007a0c */ /* 0x000fe40003f05300 */
[----:B------:R-:W-:Y:S02]  /*c3f0*/  ISETP.NE.AND P2, PT, R0, 0x1, PT ;  /* 0x000000010000780c */ /* 0x000fe40003f45270 */
        /* <DEDUP_REMOVED lines=12> */
[----:B------:R-:W-:Y:S02]  /*c4c0*/  IMAD R10, R15, R22, RZ ;  /* 0x000000160f0a7224 */ /* 0x000fe400078e02ff */
[----:B------:R-:W-:Y:S01]  /*c4d0*/  IMAD.IADD R13, R7, 0x1, R11 ;  /* 0x00000001070d7824 */ /* 0x000fe200078e020b */
[----:B-----5:R-:W-:Y:S01]  /*c4e0*/  IADD3 R14, P1, P0, R6, R8, R2 ;  /* 0x00000008060e7210 */ /* 0x020fe2000783e002 */
[----:B------:R-:W-:Y:S01]  /*c4f0*/  IMAD.IADD R7, R9, 0x1, R10 ;  /* 0x0000000109077824 */ /* 0x000fe200078e020a */
[----:B------:R-:W-:Y:S01]  /*c500*/  SHF.R.S32.HI R6, RZ, 0x1f, R2 ;  /* 0x0000001fff067819 */ /* 0x000fe20000011402 */
        /* <DEDUP_REMOVED lines=23> */
[----:B------:R-:W-:Y:S01]  /*c680*/  SHFL.IDX PT, R10, R8, RZ, 0x1c1f ;  /* 0x001c1fff080a7589 */ /* 0x000fe200000e0000 */
[----:B------:R-:W-:-:S03]  /*c690*/  IMAD.IADD R5, R23, 0x1, R237 ;  /* 0x0000000117057824 */ /* 0x000fc600078e02ed */
[----:B------:R-:W1:Y:S01]  /*c6a0*/  SHFL.IDX PT, R11, R4, RZ, 0x1c1f ;  /* 0x001c1fff040b7589 */ /* 0x000e6200000e0000 */
[----:B------:R-:W-:-:S03]  /*c6b0*/  IMAD.IADD R15, R24, 0x1, -R15 ;  /* 0x00000001180f7824 */ /* 0x000fc600078e0a0f */
        /* <DEDUP_REMOVED lines=26> */
[----:B------:R-:W-:Y:S01]  /*c860*/  IMAD R7, R22, c[0x0][0x3ec], R7 ;  /* 0x0000fb0016077a24 */ /* 0x000fe200078e0207 */
[----:B------:R1:W1:Y:S03]  /*c870*/  LDS.128 R44, [R199+0x6080] ;  /* 0x00608000c72c7984 */ /* 0x0002660000000c00 */
[----:B------:R-:W-:Y:S01]  /*c880*/  IMAD.WIDE.U32 R6, R0, c[0x0][0x3f0], R6 ;  /* 0x0000fc0000067a25 */ /* 0x000fe200078e0006 */
[----:B------:R1:W1:Y:S04]  /*c890*/  LDS.128 R20, [R199+0x4080] ;  /* 0x00408000c7147984 */ /* 0x0002680000000c00 */
        /* <DEDUP_REMOVED lines=32> */
.L_x_975:
[----:B------:R-:W-:Y:S05]  /*caa0*/  BRA.DIV ~URZ, `(.L_x_909) ;  /* 0x00003d527f007947 */ /* 0x000fea000b800000 */
[----:B------:R3:W4:Y:S02]  /*cab0*/  SHFL.IDX PT, R0, R13, RZ, 0x181f ;  /* 0x00181fff0d007589 */ /* 0x00072400000e0000 */
.L_x_976:
[----:B------:R-:W-:Y:S01]  /*cac0*/  ISETP.GE.AND P0, PT, R11, R4, PT ;  /* 0x000000040b00720c */ /* 0x000fe20003f06270 */
[----:B------:R-:W-:-:S12]  /*cad0*/  BSSY B0, `(.L_x_910) ;  /* 0x0000010000007945 */ /* 0x000fd80003800000 */
[----:B------:R-:W-:Y:S05]  /*cae0*/  @P0 BRA `(.L_x_911) ;  /* 0x000000e000000947 */ /* 0x000fea0003800000 */
[----:B------:R-:W5:Y:S04]  /*caf0*/  LDL R14, [R1+0x14] ;  /* 0x00001400010e7983 */ /* 0x000f680000100800 */
[----:B---3--:R-:W3:Y:S01]  /*cb00*/  LDL R5, [R1+0x10] ;  /* 0x0000100001057983 */ /* 0x008ee20000100800 */
        /* <DEDUP_REMOVED lines=12> */
.L_x_911:
[----:B------:R-:W-:Y:S05]  /*cbd0*/  BSYNC B0 ;  /* 0x0000000000007941 */ /* 0x000fea0003800000 */
.L_x_910:
[----:B------:R-:W-:Y:S05]  /*cbe0*/  BRA.DIV ~URZ, `(.L_x_912) ;  /* 0x00003c727f007947 */ /* 0x000fea000b800000 */
[----:B--2---:R2:W1:Y:S04]  /*cbf0*/  SHFL.IDX PT, R10, R12, 0x1, 0x181f ;  /* 0x00381f000c0a7f89 */ /* 0x00446800000e0000 */
[----:B----4-:R2:W4:Y:S02]  /*cc00*/  SHFL.IDX PT, R0, R13, 0x1, 0x181f ;  /* 0x00381f000d007f89 */ /* 0x01052400000e0000 */
.L_x_977:
[----:B------:R-:W-:Y:S01]  /*cc10*/  IADD3 R2, R11, 0x20, RZ ;  /* 0x000000200b027810 */ /* 0x000fe20007ffe0ff */
[----:B------:R-:W-:Y:S03]  /*cc20*/  BSSY B0, `(.L_x_913) ;  /* 0x0000011000007945 */ /* 0x000fe60003800000 */
[----:B------:R-:W-:-:S13]  /*cc30*/  ISETP.GE.AND P0, PT, R2, R4, PT ;  /* 0x000000040200720c */ /* 0x000fda0003f06270 */
[----:B------:R-:W-:Y:S05]  /*cc40*/  @P0 BRA `(.L_x_914) ;  /* 0x000000e000000947 */ /* 0x000fea0003800000 */
[----:B------:R-:W5:Y:S04]  /*cc50*/  LDL R14, [R1+0x14] ;  /* 0x00001400010e7983 */ /* 0x000f680000100800 */
[----:B--2---:R-:W2:Y:S01]  /*cc60*/  LDL R5, [R1+0x10] ;  /* 0x0000100001057983 */ /* 0x004ea20000100800 */
        /* <DEDUP_REMOVED lines=12> */
.L_x_914:
[----:B------:R-:W-:Y:S05]  /*cd30*/  BSYNC B0 ;  /* 0x0000000000007941 */ /* 0x000fea0003800000 */
.L_x_913:
[----:B------:R-:W-:Y:S05]  /*cd40*/  BRA.DIV ~URZ, `(.L_x_915) ;  /* 0x00003bd27f007947 */ /* 0x000fea000b800000 */
[----:B-1----:R1:W2:Y:S02]  /*cd50*/  SHFL.IDX PT, R10, R12, 0x2, 0x181f ;  /* 0x00581f000c0a7f89 */ /* 0x0022a400000e0000 */
.L_x_978:
[----:B------:R-:W-:Y:S05]  /*cd60*/  BRA.DIV ~URZ, `(.L_x_916) ;  /* 0x00003c227f007947 */ /* 0x000fea000b800000 */
[----:B----4-:R4:W1:Y:S02]  /*cd70*/  SHFL.IDX PT, R0, R13, 0x2, 0x181f ;  /* 0x00581f000d007f89 */ /* 0x01086400000e0000 */
.L_x_979:
[----:B------:R-:W-:Y:S01]  /*cd80*/  IADD3 R2, R11, 0x40, RZ ;  /* 0x000000400b027810 */ /* 0x000fe20007ffe0ff */
[----:B------:R-:W-:Y:S03]  /*cd90*/  BSSY B0, `(.L_x_917) ;  /* 0x0000011000007945 */ /* 0x000fe60003800000 */
[----:B------:R-:W-:-:S13]  /*cda0*/  ISETP.GE.AND P0, PT, R2, R4, PT ;  /* 0x000000040200720c */ /* 0x000fda0003f06270 */
[----:B------:R-:W-:Y:S05]  /*cdb0*/  @P0 BRA `(.L_x_918) ;  /* 0x000000e000000947 */ /* 0x000fea0003800000 */
[----:B------:R-:W5:Y:S04]  /*cdc0*/  LDL R14, [R1+0x14] ;  /* 0x00001400010e7983 */ /* 0x000f680000100800 */
[----:B---3--:R-:W3:Y:S01]  /*cdd0*/  LDL R5, [R1+0x10] ;  /* 0x0000100001057983 */ /* 0x008ee20000100800 */
        /* <DEDUP_REMOVED lines=12> */
.L_x_918:
[----:B------:R-:W-:Y:S05]  /*cea0*/  BSYNC B0 ;  /* 0x0000000000007941 */ /* 0x000fea0003800000 */
.L_x_917:
[----:B------:R-:W-:Y:S05]  /*ceb0*/  BRA.DIV ~URZ, `(.L_x_919) ;  /* 0x00003b327f007947 */ /* 0x000fea000b800000 */
[----:B-1----:R1:W3:Y:S04]  /*cec0*/  SHFL.IDX PT, R6, R12, 0x3, 0x181f ;  /* 0x00781f000c067f89 */ /* 0x0022e800000e0000 */
[----:B------:R1:W4:Y:S02]  /*ced0*/  SHFL.IDX PT, R0, R13, 0x3, 0x181f ;  /* 0x00781f000d007f89 */ /* 0x00032400000e0000 */
.L_x_980:
[----:B------:R-:W-:-:S04]  /*cee0*/  IADD3 R2, R11, 0x60, RZ ;  /* 0x000000600b027810 */ /* 0x000fc80007ffe0ff */
[----:B------:R-:W-:-:S13]  /*cef0*/  ISETP.GE.AND P0, PT, R2, R4, PT ;  /* 0x000000040200720c */ /* 0x000fda0003f06270 */
[----:B------:R-:W-:Y:S05]  /*cf00*/  @P0 BRA `(.L_x_920) ;  /* 0x0000204000000947 */ /* 0x000fea0003800000 */
[----:B------:R-:W5:Y:S01]  /*cf10*/  LDL R7, [R1+0x14] ;  /* 0x0000140001077983 */ /* 0x000f620000100800 */
[----:B------:R-:W-:Y:S02]  /*cf20*/  ISETP.GE.AND P1, PT, R240, c[0x0][0x3c8], PT ;  /* 0x0000f200f0007a0c */ /* 0x000fe40003f26270 */
[----:B------:R-:W-:-:S11]  /*cf30*/  ISETP.GE.AND P0, PT, R242, c[0x0][0x3c8], PT ;  /* 0x0000f200f2007a0c */ /* 0x000fd60003f06270 */
[-C--:B----4-:R-:W-:Y:S02]  /*cf40*/  @!P1 LEA R4, P3, R240, R0.reuse, 0x1 ;  /* 0x00000000f0049211 */ /* 0x090fe400078608ff */
[----:B------:R-:W-:Y:S02]  /*cf50*/  @!P0 LEA R2, P2, R242, R0, 0x1 ;  /* 0x00000000f2028211 */ /* 0x000fe400078408ff */
[----:B---3--:R-:W-:-:S05]  /*cf60*/  @!P1 LEA.HI.X R5, R240, R6, R241, 0x1, P3 ;  /* 0x00000006f0059211 */ /* 0x008fca00018f0cf1 */
[----:B------:R3:W-:Y:S01]  /*cf70*/  @!P1 ST.E.128 [R4.64], R56 ;  /* 0x0000003804009985 */ /* 0x0007e2000c101d06 */
[----:B-----5:R-:W-:-:S05]  /*cf80*/  @!P0 LEA.HI.X R3, R242, R6, R7, 0x1, P2 ;  /* 0x00000006f2038211 */ /* 0x020fca00010f0c07 */
[----:B------:R3:W-:Y:S01]  /*cf90*/  @!P0 ST.E.128 [R2.64], R52 ;  /* 0x0000003402008985 */ /* 0x0007e2000c101d06 */
[----:B------:R-:W-:-:S13]  /*cfa0*/  ISETP.GE.AND P0, PT, R243, c[0x0][0x3c8], PT ;  /* 0x0000f200f3007a0c */ /* 0x000fda0003f06270 */
[----:B------:R-:W-:Y:S05]  /*cfb0*/  @P0 BRA `(.L_x_920) ;  /* 0x00001f9000000947 */ /* 0x000fea0003800000 */
[----:B------:R-:W4:Y:S01]  /*cfc0*/  LDL R7, [R1+0x10] ;  /* 0x0000100001077983 */ /* 0x000f220000100800 */
[----:B---3--:R-:W-:-:S04]  /*cfd0*/  LEA R2, P0, R243, R0, 0x1 ;  /* 0x00000000f3027211 */ /* 0x008fc800078008ff */
[----:B----4-:R-:W-:-:S05]  /*cfe0*/  LEA.HI.X R3, R243, R6, R7, 0x1, P0 ;  /* 0x00000006f3037211 */ /* 0x010fca00000f0c07 */
[----:B------:R3:W-:Y:S01]  /*cff0*/  ST.E.128 [R2.64], R60 ;  /* 0x0000003c02007985 */ /* 0x0007e2000c101d06 */
[----:B------:R-:W-:Y:S05]  /*d000*/  BRA `(.L_x_920) ;  /* 0x00001f4000007947 */ /* 0x000fea0003800000 */
.L_x_907:
[----:B-1----:R-:W2:Y:S04]  /*d010*/  LDL.LU R8, [R1] ;  /* 0x0000000001087983 */ /* 0x002ea80000300800 */
[----:B------:R-:W3:Y:S01]  /*d020*/  LDL.LU R7, [R1+0x1c] ;  /* 0x00001c0001077983 */ /* 0x000ee20000300800 */
[----:B------:R-:W-:Y:S02]  /*d030*/  IMAD R6, R6, c[0x0][0x408], RZ ;  /* 0x0001020006067a24 */ /* 0x000fe400078e02ff */
[----:B------:R-:W-:-:S04]  /*d040*/  IMAD.WIDE.U32 R4, R2, c[0x0][0x408], RZ ;  /* 0x0001020002047a25 */ /* 0x000fc800078e00ff */
[----:B------:R-:W-:Y:S02]  /*d050*/  IMAD R2, R2, c[0x0][0x40c], R6 ;  /* 0x0001030002027a24 */ /* 0x000fe400078e0206 */
[----:B------:R-:W-:-:S03]  /*d060*/  @P2 IMAD.HI.U32 R6, R3, c[0x0][0x4ec], RZ ;  /* 0x00013b0003062a27 */ /* 0x000fc600078e00ff */
[----:B------:R-:W-:Y:S02]  /*d070*/  IADD3 R5, R5, R2, RZ ;  /* 0x0000000205057210 */ /* 0x000fe40007ffe0ff */
[----:B------:R-:W-:-:S05]  /*d080*/  SHF.R.S32.HI R2, RZ, 0x1f, R0 ;  /* 0x0000001fff027819 */ /* 0x000fca0000011400 */
[----:B------:R-:W-:-:S04]  /*d090*/  IMAD R2, R2, c[0x0][0x440], RZ ;  /* 0x0001100002027a24 */ /* 0x000fc800078e02ff */
[----:B------:R-:W-:Y:S02]  /*d0a0*/  IMAD R2, R0, c[0x0][0x444], R2 ;  /* 0x0001110000027a24 */ /* 0x000fe400078e0202 */
[----:B--2---:R-:W-:-:S04]  /*d0b0*/  IMAD.WIDE.U32 R4, R8, c[0x0][0x438], R4 ;  /* 0x00010e0008047a25 */ /* 0x004fc800078e0004 */
[----:B------:R-:W-:-:S04]  /*d0c0*/  IMAD R5, R8, c[0x0][0x43c], R5 ;  /* 0x00010f0008057a24 */ /* 0x000fc800078e0205 */
[----:B------:R-:W-:Y:S01]  /*d0d0*/  IMAD.WIDE.U32 R4, R0, c[0x0][0x440], R4 ;  /* 0x0001100000047a25 */ /* 0x000fe200078e0004 */
[----:B------:R-:W-:Y:S02]  /*d0e0*/  MOV R0, R3 ;  /* 0x0000000300007202 */ /* 0x000fe40000000f00 */
[----:B------:R-:W-:Y:S02]  /*d0f0*/  @P2 SHF.R.U32.HI R0, RZ, c[0x0][0x4f0], R6 ;  /* 0x00013c00ff002a19 */ /* 0x000fe40000011606 */
        /* <DEDUP_REMOVED lines=19> */
.L_x_981:
[----:B------:R-:W-:Y:S05]  /*d230*/  BRA.DIV ~URZ, `(.L_x_922) ;  /* 0x000038e27f007947 */ /* 0x000fea000b800000 */
[----:B------:R3:W4:Y:S02]  /*d240*/  SHFL.IDX PT, R0, R33, RZ, 0x1c1f ;  /* 0x001c1fff21007589 */ /* 0x00072400000e0000 */
.L_x_982:
        /* <DEDUP_REMOVED lines=48> */
[----:B------:R-:W-:Y:S02]  /*d550*/  ISETP.GE.AND P6, PT, R16, c[0x0][0x3c8], PT ;  /* 0x0000f20010007a0c */ /* 0x000fe40003fc6270 */
[C---:B------:R-:W-:Y:S02]  /*d560*/  IADD3 R87, R233.reuse, 0xb0, RZ ;  /* 0x000000b0e9577810 */ /* 0x040fe40007ffe0ff */
[C---:B------:R-:W-:Y:S01]  /*d570*/  IADD3 R5, R233.reuse, 0xb8, RZ ;  /* 0x000000b8e9057810 */ /* 0x040fe20007ffe0ff */
[----:B----4-:R-:W-:Y:S01]  /*d580*/  @!P4 IMAD.MOV.U32 R6, RZ, RZ, R0 ;  /* 0x000000ffff06c224 */ /* 0x010fe200078e0000 */
[----:B------:R-:W-:Y:S01]  /*d590*/  IADD3 R90, R233, 0xb0, RZ ;  /* 0x000000b0e95a7810 */ /* 0x000fe20007ffe0ff */
[----:B--2---:R-:W-:Y:S01]  /*d5a0*/  @!P4 IMAD.MOV.U32 R7, RZ, RZ, R4 ;  /* 0x000000ffff07c224 */ /* 0x004fe200078e0004 */
[----:B------:R-:W-:-:S02]  /*d5b0*/  @!P2 LEA R2, P3, R13, R0, 0x2 ;  /* 0x000000000d02a211 */ /* 0x000fc400078610ff */
[C---:B------:R-:W-:Y:S01]  /*d5c0*/  IADD3 R55, R233.reuse, 0xb8, RZ ;  /* 0x000000b8e9377810 */ /* 0x040fe20007ffe0ff */
[----:B------:R-:W-:Y:S01]  /*d5d0*/  @!P4 IMAD.WIDE R6, R233, 0x4, R6 ;  /* 0x00000004e906c825 */ /* 0x000fe200078e0206 */
[----:B------:R-:W-:Y:S02]  /*d5e0*/  @!P2 LEA.HI.X R3, R13, R4, R35, 0x2, P3 ;  /* 0x000000040d03a211 */ /* 0x000fe400018f1423 */
[----:B------:R-:W-:Y:S02]  /*d5f0*/  SHF.R.S32.HI R90, RZ, 0x1f, R90 ;  /* 0x0000001fff5a7819 */ /* 0x000fe4000001145a */
[----:B------:R2:W-:Y:S01]  /*d600*/  @!P4 ST.E.64 [R6.64], R144 ;  /* 0x000000900600c985 */ /* 0x0005e2000c101b06 */
[----:B------:R-:W-:-:S03]  /*d610*/  SHF.R.S32.HI R55, RZ, 0x1f, R55 ;  /* 0x0000001fff377819 */ /* 0x000fc60000011437 */
        /* <DEDUP_REMOVED lines=45> */
[----:B------:R-:W-:Y:S02]  /*d8f0*/  @!P2 LEA.HI.X R3, R25, R4, R46, 0x2, P3 ;  /* 0x000000041903a211 */ /* 0x000fe400018f142e */
[----:B------:R-:W-:Y:S01]  /*d900*/  ISETP.GE.AND P4, PT, R28, c[0x0][0x3c8], PT ;  /* 0x0000f2001c007a0c */ /* 0x000fe20003f86270 */
[----:B------:R2:W-:Y:S01]  /*d910*/  @!P6 ST.E.64 [R6.64], R140 ;  /* 0x0000008c0600e985 */ /* 0x0005e2000c101b06 */
[----:B------:R-:W-:-:S03]  /*d920*/  ISETP.GE.AND P6, PT, R29, c[0x0][0x3c8], PT ;  /* 0x0000f2001d007a0c */ /* 0x000fc60003fc6270 */
[----:B------:R4:W-:Y:S01]  /*d930*/  @!P2 ST.E.64 [R2.64], R142 ;  /* 0x0000008e0200a985 */ /* 0x0009e2000c101b06 */
[CC--:B--2---:R-:W-:Y:S02]  /*d940*/  @!P5 LEA R6, P3, R26.reuse, R0.reuse, 0x2 ;  /* 0x000000001a06d211 */ /* 0x0c4fe400078610ff */
[C---:B----4-:R-:W-:Y:S02]  /*d950*/  @!P1 LEA R2, P2, R27.reuse, R0, 0x2 ;  /* 0x000000001b029211 */ /* 0x050fe400078410ff */
[-C--:B------:R-:W-:Y:S02]  /*d960*/  @!P5 LEA.HI.X R7, R26, R4.reuse, R47, 0x2, P3 ;  /* 0x000000041a07d211 */ /* 0x080fe400018f142f */
[----:B------:R-:W-:Y:S02]  /*d970*/  ISETP.GE.AND P3, PT, R30, c[0x0][0x3c8], PT ;  /* 0x0000f2001e007a0c */ /* 0x000fe40003f66270 */
[----:B------:R-:W-:Y:S01]  /*d980*/  @!P1 LEA.HI.X R3, R27, R4, R48, 0x2, P2 ;  /* 0x000000041b039211 */ /* 0x000fe200010f1430 */
[----:B------:R2:W-:Y:S01]  /*d990*/  @!P5 ST.E.64 [R6.64], R60 ;  /* 0x0000003c0600d985 */ /* 0x0005e2000c101b06 */
[----:B------:R-:W-:-:S03]  /*d9a0*/  @!P6 LEA R8, P2, R29, R0, 0x2 ;  /* 0x000000001d08e211 */ /* 0x000fc600078410ff */
[----:B------:R4:W-:Y:S01]  /*d9b0*/  @!P1 ST.E.64 [R2.64], R64 ;  /* 0x0000004002009985 */ /* 0x0009e2000c101b06 */
[----:B------:R-:W-:Y:S02]  /*d9c0*/  ISETP.GE.AND P1, PT, R31, c[0x0][0x3c8], PT ;  /* 0x0000f2001f007a0c */ /* 0x000fe40003f26270 */
[----:B------:R-:W-:-:S05]  /*d9d0*/  @!P6 LEA.HI.X R9, R29, R4, R50, 0x2, P2 ;  /* 0x000000041d09e211 */ /* 0x000fca00010f1432 */
[----:B------:R-:W-:Y:S01]  /*d9e0*/  @!P6 ST.E.64 [R8.64], R146 ;  /* 0x000000920800e985 */ /* 0x000fe2000c101b06 */
[----:B------:R-:W-:Y:S02]  /*d9f0*/  ISETP.GE.AND P6, PT, R32, c[0x0][0x3c8], PT ;  /* 0x0000f20020007a0c */ /* 0x000fe40003fc6270 */
[-C--:B--2---:R-:W-:Y:S02]  /*da00*/  @!P3 LEA R6, P2, R30, R0.reuse, 0x2 ;  /* 0x000000001e06b211 */ /* 0x084fe400078410ff */
[----:B----4-:R-:W-:Y:S02]  /*da10*/  @!P4 LEA R2, P5, R28, R0, 0x2 ;  /* 0x000000001c02c211 */ /* 0x010fe400078a10ff */
[-C--:B------:R-:W-:Y:S02]  /*da20*/  @!P3 LEA.HI.X R7, R30, R4.reuse, R51, 0x2, P2 ;  /* 0x000000041e07b211 */ /* 0x080fe400010f1433 */
[----:B------:R-:W-:Y:S02]  /*da30*/  @!P4 LEA.HI.X R3, R28, R4, R49, 0x2, P5 ;  /* 0x000000041c03c211 */ /* 0x000fe400028f1431 */
[----:B------:R-:W-:-:S03]  /*da40*/  ISETP.GE.AND P5, PT, R91, c[0x0][0x3c8], PT ;  /* 0x0000f2005b007a0c */ /* 0x000fc60003fa6270 */
[----:B------:R2:W-:Y:S01]  /*da50*/  @!P4 ST.E.64 [R2.64], R68 ;  /* 0x000000440200c985 */ /* 0x0005e2000c101b06 */
[----:B------:R-:W-:-:S03]  /*da60*/  ISETP.GE.AND P4, PT, R87, c[0x0][0x3c8], PT ;  /* 0x0000f20057007a0c */ /* 0x000fc60003f86270 */
[----:B------:R4:W-:Y:S01]  /*da70*/  @!P3 ST.E.64 [R6.64], R72 ;  /* 0x000000480600b985 */ /* 0x0009e2000c101b06 */
[----:B------:R-:W-:Y:S02]  /*da80*/  ISETP.GE.AND P3, PT, R5, c[0x0][0x3c8], PT ;  /* 0x0000f20005007a0c */ /* 0x000fe40003f66270 */
[----:B--2---:R-:W-:-:S04]  /*da90*/  @!P1 LEA R2, P2, R31, R0, 0x2 ;  /* 0x000000001f029211 */ /* 0x004fc800078410ff */
[----:B------:R-:W-:Y:S02]  /*daa0*/  @!P1 LEA.HI.X R3, R31, R4, R52, 0x2, P2 ;  /* 0x000000041f039211 */ /* 0x000fe400010f1434 */
[----:B------:R-:W-:-:S03]  /*dab0*/  @!P6 LEA R10, P2, R32, R0, 0x2 ;  /* 0x00000000200ae211 */ /* 0x000fc600078410ff */
[----:B------:R2:W-:Y:S01]  /*dac0*/  @!P1 ST.E.64 [R2.64], R76 ;  /* 0x0000004c02009985 */ /* 0x0005e2000c101b06 */
[----:B------:R-:W-:Y:S02]  /*dad0*/  @!P5 LEA R8, P1, R91, R0, 0x2 ;  /* 0x000000005b08d211 */ /* 0x000fe400078210ff */
[----:B------:R-:W-:Y:S02]  /*dae0*/  @!P6 LEA.HI.X R11, R32, R4, R54, 0x2, P2 ;  /* 0x00000004200be211 */ /* 0x000fe400010f1436 */
[----:B----4-:R-:W-:Y:S02]  /*daf0*/  @!P4 LEA R6, P2, R87, R0, 0x2 ;  /* 0x000000005706c211 */ /* 0x010fe400078410ff */
[-C--:B------:R-:W-:Y:S01]  /*db00*/  @!P5 LEA.HI.X R9, R91, R4.reuse, R53, 0x2, P1 ;  /* 0x000000045b09d211 */ /* 0x080fe200008f1435 */
[----:B------:R4:W-:Y:S01]  /*db10*/  @!P6 ST.E.64 [R10.64], R148 ;  /* 0x000000940a00e985 */ /* 0x0009e2000c101b06 */
[----:B------:R-:W-:-:S03]  /*db20*/  @!P4 LEA.HI.X R7, R87, R4, R90, 0x2, P2 ;  /* 0x000000045707c211 */ /* 0x000fc600010f145a */
[----:B------:R4:W-:Y:S04]  /*db30*/  @!P5 ST.E.64 [R8.64], R88 ;  /* 0x000000580800d985 */ /* 0x0009e8000c101b06 */
[----:B------:R4:W-:Y:S01]  /*db40*/  @!P4 ST.E.64 [R6.64], R80 ;  /* 0x000000500600c985 */ /* 0x0009e2000c101b06 */
[----:B--2---:R-:W-:-:S04]  /*db50*/  @!P3 LEA R2, P1, R5, R0, 0x2 ;  /* 0x000000000502b211 */ /* 0x004fc800078210ff */
[----:B------:R-:W-:-:S05]  /*db60*/  @!P3 LEA.HI.X R3, R5, R4, R55, 0x2, P1 ;  /* 0x000000040503b211 */ /* 0x000fca00008f1437 */
[----:B------:R4:W-:Y:S04]  /*db70*/  @!P3 ST.E.64 [R2.64], R56 ;  /* 0x000000380200b985 */ /* 0x0009e8000c101b06 */
.L_x_924:
[----:B------:R-:W-:Y:S05]  /*db80*/  BSYNC B0 ;  /* 0x0000000000007941 */ /* 0x000fea0003800000 */
.L_x_923:
[----:B------:R-:W-:Y:S05]  /*db90*/  BRA.DIV ~URZ, `(.L_x_925) ;  /* 0x00002fe27f007947 */ /* 0x000fea000b800000 */
[----:B--2---:R2:W1:Y:S04]  /*dba0*/  SHFL.IDX PT, R4, R12, 0x1, 0x1c1f ;  /* 0x003c1f000c047f89 */ /* 0x00446800000e0000 */
[----:B----4-:R2:W4:Y:S02]  /*dbb0*/  SHFL.IDX PT, R0, R33, 0x1, 0x1c1f ;  /* 0x003c1f0021007f89 */ /* 0x01052400000e0000 */
.L_x_983:
[----:B------:R-:W-:Y:S05]  /*dbc0*/  @P0 BRA `(.L_x_920) ;  /* 0x0000138000000947 */ /* 0x000fea0003800000 */
[----:B------:R-:W-:Y:S02]  /*dbd0*/  ISETP.GE.AND P2, PT, R14, c[0x0][0x3c8], PT ;  /* 0x0000f2000e007a0c */ /* 0x000fe40003f46270 */
[----:B------:R-:W-:Y:S02]  /*dbe0*/  ISETP.GE.AND P3, PT, R13, c[0x0][0x3c8], PT ;  /* 0x0000f2000d007a0c */ /* 0x000fe40003f66270 */
[----:B------:R-:W-:Y:S02]  /*dbf0*/  ISETP.GE.AND P1, PT, R15, c[0x0][0x3c8], PT ;  /* 0x0000f2000f007a0c */ /* 0x000fe40003f26270 */
[----:B------:R-:W-:-:S02]  /*dc00*/  ISETP.GE.AND P4, PT, R233, c[0x0][0x3c8], PT ;  /* 0x0000f200e9007a0c */ /* 0x000fc40003f86270 */
[----:B------:R-:W-:Y:S02]  /*dc10*/  ISETP.GE.AND P5, PT, R16, c[0x0][0x3c8], PT ;  /* 0x0000f20010007a0c */ /* 0x000fe40003fa6270 */
[C---:B------:R-:W-:Y:S02]  /*dc20*/  IADD3 R55, R233.reuse, 0xa8, RZ ;  /* 0x000000a8e9377810 */ /* 0x040fe40007ffe0ff */
[----:B------:R-:W-:Y:S02]  /*dc30*/  IADD3 R5, R233, 0xb0, RZ ;  /* 0x000000b0e9057810 */ /* 0x000fe40007ffe0ff */
[CC--:B----4-:R-:W-:Y:S02]  /*dc40*/  @!P2 LEA R10, P6, R14.reuse, R0.reuse, 0x2 ;  /* 0x000000000e0aa211 */ /* 0x0d0fe400078c10ff */
[----:B-12---:R-:W-:Y:S02]  /*dc50*/  @!P3 LEA R12, P0, R13, R0, 0x2 ;  /* 0x000000000d0cb211 */ /* 0x006fe400078010ff */
[----:B------:R-:W-:Y:S01]  /*dc60*/  @!P2 LEA.HI.X R11, R14, R4, R34, 0x2, P6 ;  /* 0x000000040e0ba211 */ /* 0x000fe200030f1422 */
[----:B------:R-:W-:Y:S01]  /*dc70*/  @!P4 IMAD.MOV.U32 R14, RZ, RZ, R0 ;  /* 0x000000ffff0ec224 */ /* 0x000fe200078e0000 */
[----:B------:R-:W-:-:S02]  /*dc80*/  @!P1 LEA R8, P6, R15, R0, 0x2 ;  /* 0x000000000f089211 */ /* 0x000fc400078c10ff */
[-C--:B------:R-:W-:Y:S02]  /*dc90*/  @!P3 LEA.HI.X R13, R13, R4.reuse, R35, 0x2, P0 ;  /* 0x000000040d0db211 */ /* 0x080fe400000f1423 */
[----:B------:R-:W-:Y:S01]  /*dca0*/  @!P1 LEA.HI.X R9, R15, R4, R36, 0x2, P6 ;  /* 0x000000040f099211 */ /* 0x000fe200030f1424 */
[----:B------:R-:W-:Y:S01]  /*dcb0*/  @!P4 IMAD.MOV.U32 R15, RZ, RZ, R4 ;  /* 0x000000ffff0fc224 */ /* 0x000fe200078e0004 */
[----:B------:R-:W-:Y:S02]  /*dcc0*/  ISETP.GE.AND P0, PT, R17, c[0x0][0x3c8], PT ;  /* 0x0000f20011007a0c */ /* 0x000fe40003f06270 */
[C---:B------:R-:W-:Y:S01]  /*dcd0*/  @!P5 LEA R6, P6, R16.reuse, R0, 0x2 ;  /* 0x000000001006d211 */ /* 0x040fe200078c10ff */
[C---:B------:R-:W-:Y:S01]  /*dce0*/  @!P4 IMAD.WIDE R14, R233.reuse, 0x4, R14 ;  /* 0x00000004e90ec825 */ /* 0x040fe200078e020e */
[----:B---3--:R-:W-:Y:S02]  /*dcf0*/  IADD3 R33, R233, 0xb0, RZ ;  /* 0x000000b0e9217810 */ /* 0x008fe40007ffe0ff */
[----:B------:R-:W-:-:S02]  /*dd00*/  @!P5 LEA.HI.X R7, R16, R4, R37, 0x2, P6 ;  /* 0x000000041007d211 */ /* 0x000fc400030f1425 */
[----:B------:R-:W-:Y:S01]  /*dd10*/  @!P4 ST.E.64 [R14.64], R160 ;  /* 0x000000a00e00c985 */ /* 0x000fe2000c101b06 */
[----:B------:R-:W-:Y:S02]  /*dd20*/  ISETP.GE.AND P4, PT, R18, c[0x0][0x3c8], PT ;  /* 0x0000f20012007a0c */ /* 0x000fe40003f86270 */
[----:B------:R-:W-:Y:S01]  /*dd30*/  SHF.R.S32.HI R33, RZ, 0x1f, R33 ;  /* 0x0000001fff217819 */ /* 0x000fe20000011421 */
[----:B------:R-:W-:Y:S01]  /*dd40*/  @!P3 ST.E.64 [R12.64], R154 ;  /* 0x0000009a0c00b985 */ /* 0x000fe2000c101b06 */
[----:B------:R-:W-:Y:S02]  /*dd50*/  @!P0 LEA R2, P6, R17, R0, 0x2 ;  /* 0x0000000011028211 */ /* 0x000fe400078c10ff */
[----:B------:R-:W-:Y:S01]  /*dd60*/  ISETP.GE.AND P3, PT, R19, c[0x0][0x3c8], PT ;  /* 0x0000f20013007a0c */ /* 0x000fe20003f66270 */
[----:B------:R-:W-:Y:S01]  /*dd70*/  @!P2 ST.E.64 [R10.64], R130 ;  /* 0x000000820a00a985 */ /* 0x000fe2000c101b06 */
[----:B------:R-:W-:Y:S02]  /*dd80*/  ISETP.GE.AND P2, PT, R21, c[0x0][0x3c8], PT ;  /* 0x0000f20015007a0c */ /* 0x000fe40003f46270 */
[----:B------:R-:W-:Y:S01]  /*dd90*/  @!P0 LEA.HI.X R3, R17, R4, R38, 0x2, P6 ;  /* 0x0000000411038211 */ /* 0x000fe200030f1426 */
[----:B------:R-:W-:Y:S01]  /*dda0*/  @!P1 ST.E.64 [R8.64], R102 ;  /* 0x0000006608009985 */ /* 0x000fe2000c101b06 */
[----:B------:R-:W-:-:S03]  /*ddb0*/  ISETP.GE.AND P1, PT, R20, c[0x0][0x3c8], PT ;  /* 0x0000f20014007a0c */ /* 0x000fc60003f26270 */
[----:B------:R1:W-:Y:S01]  /*ddc0*/  @!P5 ST.E.64 [R6.64], R92 ;  /* 0x0000005c0600d985 */ /* 0x0003e2000c101b06 */
[----:B------:R-:W-:-:S03]  /*ddd0*/  ISETP.GE.AND P5, PT, R22, c[0x0][0x3c8], PT ;  /* 0x0000f20016007a0c */ /* 0x000fc60003fa6270 */
[----:B------:R2:W-:Y:S01]  /*dde0*/  @!P0 ST.E.64 [R2.64], R84 ;  /* 0x0000005402008985 */ /* 0x0005e2000c101b06 */
        /* <DEDUP_REMOVED lines=72> */
.L_x_905:
[----:B------:R-:W2:Y:S04]  /*e270*/  LDL.LU R7, [R1+0x18] ;  /* 0x0000180001077983 */ /* 0x000ea80000300800 */
[----:B------:R-:W3:Y:S01]  /*e280*/  LDL R6, [R1+0xc] ;  /* 0x00000c0001067983 */ /* 0x000ee20000100800 */
[----:B------:R-:W-:Y:S01]  /*e290*/  ISETP.NE.U32.AND P1, PT, RZ, c[0x0][0x508], PT ;  /* 0x00014200ff007a0c */ /* 0x000fe20003f25070 */
[----:B------:R-:W-:Y:S01]  /*e2a0*/  IMAD.MOV.U32 R4, RZ, RZ, 0x4 ;  /* 0x00000004ff047424 */ /* 0x000fe200078e00ff */
[----:B------:R-:W-:Y:S01]  /*e2b0*/  ISETP.NE.U32.AND P2, PT, RZ, c[0x0][0x500], PT ;  /* 0x00014000ff007a0c */ /* 0x000fe20003f45070 */
[----:B------:R-:W-:Y:S01]  /*e2c0*/  IMAD.MOV.U32 R0, RZ, RZ, RZ ;  /* 0x000000ffff007224 */ /* 0x000fe200078e00ff */
[----:B------:R-:W-:Y:S01]  /*e2d0*/  ISETP.NE.AND.EX P1, PT, RZ, c[0x0][0x50c], PT, P1 ;  /* 0x00014300ff007a0c */ /* 0x000fe20003f25310 */
[----:B------:R-:W-:Y:S01]  /*e2e0*/  IMAD.MOV.U32 R18, RZ, RZ, c[0x0][0x388] ;  /* 0x0000e200ff127624 */ /* 0x000fe200078e00ff */
[----:B------:R-:W-:Y:S01]  /*e2f0*/  ISETP.NE.AND.EX P2, PT, RZ, c[0x0][0x504], PT, P2 ;  /* 0x00014100ff007a0c */ /* 0x000fe20003f45320 */
[----:B-1----:R-:W-:-:S10]  /*e300*/  IMAD.WIDE R4, R247, R4, c[0x0][0x500] ;  /* 0x00014000f7047625 */ /* 0x002fd400078e0204 */
[C---:B------:R-:W-:Y:S02]  /*e310*/  @P1 LEA R2, P0, R247.reuse, c[0x0][0x508], 0x2 ;  /* 0x00014200f7021a11 */ /* 0x040fe400078010ff */
[----:B------:R1:W5:Y:S02]  /*e320*/  @P2 LDG.E R0, [R4.64] ;  /* 0x0000000604002981 */ /* 0x000364000c1e1900 */
[----:B---3--:R-:W-:-:S05]  /*e330*/  @P1 LEA.HI.X R3, R247, c[0x0][0x50c], R6, 0x2, P0 ;  /* 0x00014300f7031a11 */ /* 0x008fca00000f1406 */
[----:B------:R1:W5:Y:S01]  /*e340*/  @P1 LDG.E R18, [R2.64] ;  /* 0x0000000602121981 */ /* 0x000362000c1e1900 */
[----:B--2---:R-:W-:-:S04]  /*e350*/  ISETP.NE.AND P0, PT, R7, RZ, PT ;  /* 0x000000ff0700720c */ /* 0x004fc80003f05270 */
[----:B------:R-:W-:Y:S01]  /*e360*/  SEL R17, R7, c[0x0][0x3d4], P0 ;  /* 0x0000f50007117a07 */ /* 0x000fe20000000000 */
[----:B------:R-:W-:Y:S05]  /*e370*/  @P1 BRA `(.L_x_926) ;  /* 0x0000004000001947 */ /* 0x000fea0003800000 */
[----:B------:R-:W-:Y:S05]  /*e380*/  @!P2 BRA `(.L_x_926) ;  /* 0x000000300000a947 */ /* 0x000fea0003800000 */
[----:B-1----:R1:W2:Y:S04]  /*e390*/  LDG.E R2, [R4.64] ;  /* 0x0000000604027981 */ /* 0x0022a8000c1e1900 */
[----:B-1----:R-:W2:Y:S02]  /*e3a0*/  LDG.E R4, [R4.64+0x4] ;  /* 0x0000040604047981 */ /* 0x002ea4000c1e1900 */
[----:B--2--5:R-:W-:Y:S02]  /*e3b0*/  IADD3 R18, -R2, R4, RZ ;  /* 0x0000000402127210 */ /* 0x024fe40007ffe1ff */
.L_x_926:
[----:B-1----:R-:W1:Y:S01]  /*e3c0*/  S2R R3, SR_TID.X ;  /* 0x0000000000037919 */ /* 0x002e620000002100 */
[----:B------:R-:W-:Y:S01]  /*e3d0*/  BSSY B0, `(.L_x_927) ;  /* 0x0000037000007945 */ /* 0x000fe20003800000 */
[----:B------:R-:W-:Y:S02]  /*e3e0*/  SEL R8, R247, RZ, !P2 ;  /* 0x000000fff7087207 */ /* 0x000fe40005000000 */
[----:B------:R-:W-:-:S02]  /*e3f0*/  SEL R20, R6, RZ, !P2 ;  /* 0x000000ff06147207 */ /* 0x000fc40005000000 */
[----:B-----5:R-:W-:Y:S02]  /*e400*/  SHF.R.S32.HI R16, RZ, 0x1f, R0 ;  /* 0x0000001fff107819 */ /* 0x020fe40000011400 */
[----:B-1----:R-:W-:-:S13]  /*e410*/  ISETP.GT.AND P0, PT, R3, 0x7f, PT ;  /* 0x0000007f0300780c */ /* 0x002fda0003f04270 */
[----:B------:R-:W-:Y:S05]  /*e420*/  @P0 BRA `(.L_x_928) ;  /* 0x0000031000000947 */ /* 0x000fea0003800000 */
[----:B------:R-:W-:Y:S01]  /*e430*/  IMAD R2, R18, c[0x0][0x4e8], RZ ;  /* 0x00013a0012027a24 */ /* 0x000fe200078e02ff */
[----:B------:R-:W-:-:S04]  /*e440*/  IADD3 R9, R237, R3, RZ ;  /* 0x00000003ed097210 */ /* 0x000fc80007ffe0ff */
[----:B------:R-:W-:-:S13]  /*e450*/  ISETP.GE.AND P0, PT, R9, R2, PT ;  /* 0x000000020900720c */ /* 0x000fda0003f06270 */
[----:B------:R-:W-:Y:S05]  /*e460*/  @P0 BRA `(.L_x_928) ;  /* 0x000002d000000947 */ /* 0x000fea0003800000 */
[----:B------:R-:W2:Y:S04]  /*e470*/  LDL R4, [R1] ;  /* 0x0000000001047983 */ /* 0x000ea80000100800 */
[----:B------:R-:W3:Y:S01]  /*e480*/  LDL.LU R21, [R1+0x1c] ;  /* 0x00001c0001157983 */ /* 0x000ee20000300800 */
[----:B------:R-:W-:Y:S01]  /*e490*/  IMAD.MOV.U32 R2, RZ, RZ, 0x368 ;  /* 0x00000368ff027424 */ /* 0x000fe200078e00ff */
[----:B------:R-:W-:-:S04]  /*e4a0*/  ISETP.GT.AND P2, PT, R17, 0x1, PT ;  /* 0x000000011100780c */ /* 0x000fc80003f44270 */
[----:B------:R-:W-:-:S04]  /*e4b0*/  SEL R2, R2, 0x328, P2 ;  /* 0x0000032802027807 */ /* 0x000fc80001000000 */
[----:B------:R1:W4:Y:S08]  /*e4c0*/  LDC.64 R10, c[0x0][R2+0x170] ;  /* 0x00005c00020a7b82 */ /* 0x0003300000000a00 */
[----:B------:R1:W2:Y:S08]  /*e4d0*/  LDC.64 R6, c[0x0][R2+0x168] ;  /* 0x00005a0002067b82 */ /* 0x0002b00000000a00 */
[----:B------:R1:W5:Y:S08]  /*e4e0*/  LDC.64 R14, c[0x0][R2+0x178] ;  /* 0x00005e00020e7b82 */ /* 0x0003700000000a00 */
[----:B------:R1:W2:Y:S02]  /*e4f0*/  LDC.64 R12, c[0x0][R2+0x160] ;  /* 0x00005800020c7b82 */ /* 0x0002a40000000a00 */
[----:B-1----:R-:W-:-:S02]  /*e500*/  IMAD.MOV.U32 R2, RZ, RZ, c[0x0][0x4e8] ;  /* 0x00013a00ff027624 */ /* 0x002fc400078e00ff */
[----:B----4-:R-:W-:-:S03]  /*e510*/  IMAD R3, R11, R8, RZ ;  /* 0x000000080b037224 */ /* 0x010fc600078e02ff */
[----:B------:R-:W-:Y:S02]  /*e520*/  ISETP.NE.AND P0, PT, R2, 0x1, PT ;  /* 0x000000010200780c */ /* 0x000fe40003f05270 */
[----:B------:R-:W-:-:S11]  /*e530*/  MOV R2, R9 ;  /* 0x0000000900027202 */ /* 0x000fd60000000f00 */
[----:B------:R-:W-:-:S05]  /*e540*/  @P0 IMAD.HI.U32 R19, R9, c[0x0][0x4ec], RZ ;  /* 0x00013b0009130a27 */ /* 0x000fca00078e00ff */
[----:B------:R-:W-:Y:S01]  /*e550*/  @P0 SHF.R.U32.HI R2, RZ, c[0x0][0x4f0], R19 ;  /* 0x00013c00ff020a19 */ /* 0x000fe20000011613 */
[-C--:B--2---:R-:W-:Y:S02]  /*e560*/  IMAD R11, R7, R4.reuse, RZ ;  /* 0x00000004070b7224 */ /* 0x084fe400078e02ff */
[----:B------:R-:W-:-:S04]  /*e570*/  IMAD.WIDE.U32 R6, R6, R4, RZ ;  /* 0x0000000406067225 */ /* 0x000fc800078e00ff */
[----:B------:R-:W-:-:S04]  /*e580*/  IMAD.WIDE.U32 R4, R10, R8, RZ ;  /* 0x000000080a047225 */ /* 0x000fc800078e00ff */
[----:B------:R-:W-:Y:S01]  /*e590*/  IMAD R10, R10, R20, R3 ;  /* 0x000000140a0a7224 */ /* 0x000fe200078e0203 */
[----:B---3--:R-:W-:Y:S01]  /*e5a0*/  SEL R3, R21, RZ, P2 ;  /* 0x000000ff15037207 */ /* 0x008fe20001000000 */
[----:B------:R-:W-:Y:S01]  /*e5b0*/  IMAD.IADD R11, R7, 0x1, R11 ;  /* 0x00000001070b7824 */ /* 0x000fe200078e020b */
[----:B------:R-:W-:Y:S01]  /*e5c0*/  IADD3 R19, P1, P0, R4, R6, R0 ;  /* 0x0000000604137210 */ /* 0x000fe2000783e000 */
[----:B------:R-:W-:Y:S01]  /*e5d0*/  IMAD.MOV R6, RZ, RZ, -R2 ;  /* 0x000000ffff067224 */ /* 0x000fe200078e0a02 */
[----:B------:R-:W-:Y:S01]  /*e5e0*/  IADD3 R7, R5, R10, RZ ;  /* 0x0000000a05077210 */ /* 0x000fe20007ffe0ff */
        /* <DEDUP_REMOVED lines=21> */
.L_x_928:
[----:B------:R-:W-:Y:S05]  /*e740*/  BSYNC B0 ;  /* 0x0000000000007941 */ /* 0x000fea0003800000 */
.L_x_927:
[----:B------:R-:W-:-:S13]  /*e750*/  ISETP.GT.AND P0, PT, R17, 0x1, PT ;  /* 0x000000011100780c */ /* 0x000fda0003f04270 */
[----:B------:R-:W-:Y:S05]  /*e760*/  @P0 BRA `(.L_x_920) ;  /* 0x000007e000000947 */ /* 0x000fea0003800000 */
[----:B-1----:R-:W2:Y:S04]  /*e770*/  LDL.LU R2, [R1] ;  /* 0x0000000001027983 */ /* 0x002ea80000300800 */
[----:B------:R-:W3:Y:S01]  /*e780*/  LDL R5, [R1+0x40] ;  /* 0x0000400001057983 */ /* 0x000ee20000100800 */
[----:B------:R-:W-:-:S03]  /*e790*/  IMAD R4, R16, c[0x0][0x3a0], RZ ;  /* 0x0000e80010047a24 */ /* 0x000fc600078e02ff */
[----:B------:R-:W1:Y:S02]  /*e7a0*/  S2R R10, SR_TID.X ;  /* 0x00000000000a7919 */ /* 0x000e640000002100 */
[----:B-1----:R-:W-:-:S04]  /*e7b0*/  SHF.R.S32.HI R9, RZ, 0x1f, R10 ;  /* 0x0000001fff097819 */ /* 0x002fc8000001140a */
[----:B------:R-:W-:-:S04]  /*e7c0*/  LEA.HI R9, R9, R10, RZ, 0x3 ;  /* 0x0000000a09097211 */ /* 0x000fc800078f18ff */
[----:B------:R-:W-:-:S04]  /*e7d0*/  SHF.R.S32.HI R9, RZ, 0x3, R9 ;  /* 0x00000003ff097819 */ /* 0x000fc80000011409 */
[----:B------:R-:W-:Y:S02]  /*e7e0*/  IADD3 R11, R9, R237, RZ ;  /* 0x000000ed090b7210 */ /* 0x000fe40007ffe0ff */
[----:B--2---:R-:W-:Y:S02]  /*e7f0*/  MOV R7, R2 ;  /* 0x0000000200077202 */ /* 0x004fe40000000f00 */
[----:B------:R-:W-:-:S04]  /*e800*/  MOV R2, c[0x0][0x4e8] ;  /* 0x00013a0000027a02 */ /* 0x000fc80000000f00 */
[----:B------:R-:W-:Y:S01]  /*e810*/  ISETP.NE.AND P0, PT, R2, 0x1, PT ;  /* 0x000000010200780c */ /* 0x000fe20003f05270 */
[----:B------:R-:W-:-:S04]  /*e820*/  IMAD.WIDE.U32 R2, R0, c[0x0][0x3a0], RZ ;  /* 0x0000e80000027a25 */ /* 0x000fc800078e00ff */
[----:B------:R-:W-:Y:S01]  /*e830*/  IMAD R0, R0, c[0x0][0x3a4], R4 ;  /* 0x0000e90000007a24 */ /* 0x000fe200078e0204 */
[----:B---3--:R-:W-:Y:S01]  /*e840*/  IADD3 R4, R5, R237, RZ ;  /* 0x000000ed05047210 */ /* 0x008fe20007ffe0ff */
[----:B------:R-:W-:-:S03]  /*e850*/  IMAD R5, R20, c[0x0][0x3f0], RZ ;  /* 0x0000fc0014057a24 */ /* 0x000fc600078e02ff */
[----:B------:R-:W-:Y:S02]  /*e860*/  IADD3 R3, R3, R0, RZ ;  /* 0x0000000003037210 */ /* 0x000fe40007ffe0ff */
[----:B------:R-:W-:Y:S01]  /*e870*/  MOV R0, R4 ;  /* 0x0000000400007202 */ /* 0x000fe20000000f00 */
[----:B------:R-:W-:-:S04]  /*e880*/  @P0 IMAD.HI.U32 R6, R4, c[0x0][0x4ec], RZ ;  /* 0x00013b0004060a27 */ /* 0x000fc800078e00ff */
[----:B------:R-:W-:Y:S01]  /*e890*/  IMAD.WIDE.U32 R2, R7, c[0x0][0x3e8], R2 ;  /* 0x0000fa0007027a25 */ /* 0x000fe200078e0002 */
[----:B------:R-:W-:-:S03]  /*e8a0*/  @P0 SHF.R.U32.HI R0, RZ, c[0x0][0x4f0], R6 ;  /* 0x00013c00ff000a19 */ /* 0x000fc60000011606 */
[----:B------:R-:W-:Y:S01]  /*e8b0*/  IMAD R3, R7, c[0x0][0x3ec], R3 ;  /* 0x0000fb0007037a24 */ /* 0x000fe200078e0203 */
[----:B------:R-:W-:Y:S01]  /*e8c0*/  SHF.R.S32.HI R6, RZ, 0x1f, R0 ;  /* 0x0000001fff067819 */ /* 0x000fe20000011400 */
[----:B------:R-:W-:Y:S01]  /*e8d0*/  IMAD R7, R8, c[0x0][0x3f4], R5 ;  /* 0x0000fd0008077a24 */ /* 0x000fe200078e0205 */
        /* <DEDUP_REMOVED lines=17> */
.L_x_984:
[----:B------:R-:W-:Y:S05]  /*e9f0*/  BRA.DIV ~URZ, `(.L_x_930) ;  /* 0x000022b27f007947 */ /* 0x000fea000b800000 */
[----:B------:R3:W4:Y:S02]  /*ea00*/  SHFL.IDX PT, R0, R12, RZ, 0x181f ;  /* 0x00181fff0c007589 */ /* 0x00072400000e0000 */
.L_x_985:
[----:B------:R-:W-:Y:S01]  /*ea10*/  IMAD R10, R18, c[0x0][0x4e8], RZ ;  /* 0x00013a00120a7a24 */ /* 0x000fe200078e02ff */
[----:B------:R-:W-:Y:S04]  /*ea20*/  BSSY B0, `(.L_x_931) ;  /* 0x0000011000007945 */ /* 0x000fe80003800000 */
[----:B------:R-:W-:-:S13]  /*ea30*/  ISETP.GE.AND P0, PT, R11, R10, PT ;  /* 0x0000000a0b00720c */ /* 0x000fda0003f06270 */
        /* <DEDUP_REMOVED lines=15> */
.L_x_932:
[----:B------:R-:W-:Y:S05]  /*eb30*/  BSYNC B0 ;  /* 0x0000000000007941 */ /* 0x000fea0003800000 */
.L_x_931:
[----:B------:R-:W-:Y:S05]  /*eb40*/  BRA.DIV ~URZ, `(.L_x_933) ;  /* 0x000021c27f007947 */ /* 0x000fea000b800000 */
[----:B--2---:R2:W1:Y:S04]  /*eb50*/  SHFL.IDX PT, R8, R9, 0x1, 0x181f ;  /* 0x00381f0009087f89 */ /* 0x00446800000e0000 */
[----:B----4-:R2:W4:Y:S02]  /*eb60*/  SHFL.IDX PT, R0, R12, 0x1, 0x181f ;  /* 0x00381f000c007f89 */ /* 0x01052400000e0000 */
.L_x_986:
        /* <DEDUP_REMOVED lines=18> */
.L_x_935:
[----:B------:R-:W-:Y:S05]  /*ec90*/  BSYNC B0 ;  /* 0x0000000000007941 */ /* 0x000fea0003800000 */
.L_x_934:
[----:B------:R-:W-:Y:S05]  /*eca0*/  BRA.DIV ~URZ, `(.L_x_936) ;  /* 0x000021227f007947 */ /* 0x000fea000b800000 */
[----:B-1----:R1:W2:Y:S02]  /*ecb0*/  SHFL.IDX PT, R8, R9, 0x2, 0x181f ;  /* 0x00581f0009087f89 */ /* 0x0022a400000e0000 */
.L_x_987:
[----:B------:R-:W-:Y:S05]  /*ecc0*/  BRA.DIV ~URZ, `(.L_x_937) ;  /* 0x000021727f007947 */ /* 0x000fea000b800000 */
[----:B----4-:R4:W1:Y:S02]  /*ecd0*/  SHFL.IDX PT, R0, R12, 0x2, 0x181f ;  /* 0x00581f000c007f89 */ /* 0x01086400000e0000 */
.L_x_988:
        /* <DEDUP_REMOVED lines=18> */
.L_x_939:
[----:B------:R-:W-:Y:S05]  /*ee00*/  BSYNC B0 ;  /* 0x0000000000007941 */ /* 0x000fea0003800000 */
.L_x_938:
[----:B------:R-:W-:Y:S05]  /*ee10*/  BRA.DIV ~URZ, `(.L_x_940) ;  /* 0x000020827f007947 */ /* 0x000fea000b800000 */
[----:B--2---:R2:W3:Y:S04]  /*ee20*/  SHFL.IDX PT, R8, R9, 0x3, 0x181f ;  /* 0x00781f0009087f89 */ /* 0x0044e800000e0000 */
[----:B-1----:R2:W1:Y:S02]  /*ee30*/  SHFL.IDX PT, R0, R12, 0x3, 0x181f ;  /* 0x00781f000c007f89 */ /* 0x00246400000e0000 */
.L_x_989:
[----:B------:R-:W-:-:S04]  /*ee40*/  IADD3 R11, R11, 0x60, RZ ;  /* 0x000000600b0b7810 */ /* 0x000fc80007ffe0ff */
[----:B------:R-:W-:-:S13]  /*ee50*/  ISETP.GE.AND P0, PT, R11, R10, PT ;  /* 0x0000000a0b00720c */ /* 0x000fda0003f06270 */
[----:B------:R-:W-:Y:S05]  /*ee60*/  @P0 BRA `(.L_x_920) ;  /* 0x000000e000000947 */ /* 0x000fea0003800000 */
[----:B--234-:R-:W2:Y:S04]  /*ee70*/  LDL R12, [R1+0x14] ;  /* 0x00001400010c7983 */ /* 0x01cea80000100800 */
[----:B------:R-:W3:Y:S01]  /*ee80*/  LDL R9, [R1+0x10] ;  /* 0x0000100001097983 */ /* 0x000ee20000100800 */
        /* <DEDUP_REMOVED lines=12> */
.L_x_920:
[----:B------:R-:W-:Y:S05]  /*ef50*/  BSYNC B1 ;  /* 0x0000000000017941 */ /* 0x000fea0003800000 */
.L_x_904:
[----:B-1--4-:R-:W4:Y:S02]  /*ef60*/  LDL R0, [R1+0x44] ;  /* 0x0000440001007983 */ /* 0x012f240000100800 */
[----:B----4-:R-:W-:-:S13]  /*ef70*/  ISETP.NE.AND P0, PT, R0, RZ, PT ;  /* 0x000000ff0000720c */ /* 0x010fda0003f05270 */
[----:B------:R-:W-:Y:S01]  /*ef80*/  @P0 WARPSYNC 0xffffffff ;  /* 0xffffffff00000948 */ /* 0x000fe20003800000 */
[----:B------:R-:W-:Y:S06]  /*ef90*/  @P0 BAR.SYNC.DEFER_BLOCKING 0x5, 0x100 ;  /* 0x0144000000000b1d */ /* 0x000fec0000010000 */
[----:B------:R-:W1:Y:S04]  /*efa0*/  @P0 LDS.128 R236, [0x18100] ;  /* 0x01810000ffec0984 */ /* 0x000e680000000c00 */
[----:B------:R-:W-:Y:S06]  /*efb0*/  @P0 BAR.ARV 0x4, 0x100 ;  /* 0x0104000000000b1d */ /* 0x000fec0000002000 */
[----:B------:R-:W-:Y:S05]  /*efc0*/  @P0 BRA `(.L_x_941) ;  /* 0x00000f6000000947 */ /* 0x000fea0003800000 */
[----:B------:R-:W4:Y:S01]  /*efd0*/  S2R R0, SR_TID.X ;  /* 0x0000000000007919 */ /* 0x000f220000002100 */
[----:B--2---:R-:W-:Y:S01]  /*efe0*/  IMAD.MOV.U32 R7, RZ, RZ, RZ ;  /* 0x000000ffff077224 */ /* 0x004fe200078e00ff */
[----:B----4-:R-:W-:-:S04]  /*eff0*/  LOP3.LUT R14, R0, 0x1f, RZ, 0xc0, !PT ;  /* 0x0000001f000e7812 */ /* 0x010fc800078ec0ff */
[----:B------:R-:W-:Y:S01]  /*f000*/  ISETP.NE.AND P5, PT, R14, 0x1f, PT ;  /* 0x0000001f0e00780c */ /* 0x000fe20003fa5270 */
[----:B------:R-:W-:Y:S10]  /*f010*/  BRA.DIV ~URZ, `(.L_x_942) ;  /* 0x00001f427f007947 */ /* 0x000ff4000b800000 */
[----:B------:R2:W4:Y:S02]  /*f020*/  SHFL.IDX PT, R9, R86, RZ, 0x1f ;  /* 0x00001fff56097589 */ /* 0x00052400000e0000 */
.L_x_990:
[----:B------:R-:W-:Y:S05]  /*f030*/  BRA.DIV ~URZ, `(.L_x_943) ;  /* 0x00001f927f007947 */ /* 0x000fea000b800000 */
[----:B---3--:R3:W2:Y:S02]  /*f040*/  SHFL.IDX PT, R8, R86, 0x1, 0x1f ;  /* 0x00201f0056087f89 */ /* 0x0086a400000e0000 */
.L_x_991:
        /* <DEDUP_REMOVED lines=18> */
.L_x_992:
        /* <DEDUP_REMOVED lines=16> */
.L_x_993:
[----:B---3--:R-:W-:Y:S01]  /*f270*/  IMAD R0, R0, c[0x0][0x538], RZ ;  /* 0x00014e0000007a24 */ /* 0x008fe200078e02ff */
[----:B------:R-:W-:Y:S04]  /*f280*/  BSSY B1, `(.L_x_946) ;  /* 0x00000c5000017945 */ /* 0x000fe80003800000 */
[----:B--2---:R-:W-:-:S04]  /*f290*/  IADD3 R8, R0, R8, RZ ;  /* 0x0000000800087210 */ /* 0x004fc80007ffe0ff */
[----:B----4-:R-:W-:-:S13]  /*f2a0*/  ISETP.GT.AND P6, PT, R8, R9, PT ;  /* 0x000000090800720c */ /* 0x010fda0003fc4270 */
[----:B------:R-:W-:Y:S05]  /*f2b0*/  @P6 BRA `(.L_x_947) ;  /* 0x0000024000006947 */ /* 0x000fea0003800000 */
.L_x_951:
        /* <DEDUP_REMOVED lines=16> */
.L_x_994:
        /* <DEDUP_REMOVED lines=16> */
.L_x_995:
[----:B--2---:R-:W-:-:S05]  /*f4c0*/  IMAD R0, R0, c[0x0][0x538], RZ ;  /* 0x00014e0000007a24 */ /* 0x004fca00078e02ff */
[----:B------:R-:W-:-:S04]  /*f4d0*/  IADD3 R8, R0, R8, RZ ;  /* 0x0000000800087210 */ /* 0x000fc80007ffe0ff */
[----:B------:R-:W-:-:S13]  /*f4e0*/  ISETP.GT.AND P6, PT, R8, R9, PT ;  /* 0x000000090800720c */ /* 0x000fda0003fc4270 */
[----:B-1----:R-:W-:Y:S05]  /*f4f0*/  @!P6 BRA `(.L_x_951) ;  /* 0xfffffdc00000e947 */ /* 0x002fea000383ffff */
.L_x_947:
[----:B------:R-:W-:-:S05]  /*f500*/  IADD3 R11, -R0, R8, RZ ;  /* 0x00000008000b7210 */ /* 0x000fca0007ffe1ff */
[----:B------:R-:W-:-:S05]  /*f510*/  IMAD R0, R4, c[0x0][0x538], R11 ;  /* 0x00014e0004007a24 */ /* 0x000fca00078e020b */
[----:B------:R-:W-:Y:S01]  /*f520*/  ISETP.GT.AND P0, PT, R0, R9, PT ;  /* 0x000000090000720c */ /* 0x000fe20003f04270 */
[----:B------:R-:W-:-:S12]  /*f530*/  BRA.DIV ~URZ, `(.L_x_952) ;  /* 0x00001ed27f007947 */ /* 0x000fd8000b800000 */
[----:B------:R-:W-:-:S04]  /*f540*/  VOTE.ANY R12, PT, !P0 ;  /* 0x00000000000c7806 */ /* 0x000fc800040e0100 */
.L_x_996:
[----:B------:R-:W2:Y:S02]  /*f550*/  POPC R8, R12 ;  /* 0x0000000c00087309 */ /* 0x000ea40000000000 */
[----:B--2---:R-:W-:Y:S01]  /*f560*/  IADD3 R239, R8, R239, RZ ;  /* 0x000000ef08ef7210 */ /* 0x004fe20007ffe0ff */
[----:B------:R-:W-:Y:S05]  /*f570*/  BRA.DIV ~URZ, `(.L_x_953) ;  /* 0x00001ee27f007947 */ /* 0x000fea000b800000 */
[----:B------:R2:W3:Y:S04]  /*f580*/  SHFL.IDX PT, R10, R6, R8, 0x1f ;  /* 0x00001f08060a7589 */ /* 0x0004e800000e0000 */
[----:B------:R2:W4:Y:S02]  /*f590*/  SHFL.IDX PT, R7, R7, R8, 0x1f ;  /* 0x00001f0807077589 */ /* 0x00052400000e0000 */
.L_x_997:
[----:B------:R-:W-:Y:S01]  /*f5a0*/  ISETP.NE.AND P0, PT, R12, RZ, PT ;  /* 0x000000ff0c00720c */ /* 0x000fe20003f05270 */
[----:B------:R-:W-:-:S12]  /*f5b0*/  BSSY B0, `(.L_x_954) ;  /* 0x0000005000007945 */ /* 0x000fd80003800000 */
[----:B------:R-:W-:Y:S05]  /*f5c0*/  @!P0 BRA `(.L_x_955) ;  /* 0x0000003000008947 */ /* 0x000fea0003800000 */
[----:B------:R-:W-:Y:S01]  /*f5d0*/  IADD3 R3, R8, -0x1, RZ ;  /* 0xffffffff08037810 */ /* 0x000fe20007ffe0ff */
[----:B------:R-:W-:Y:S05]  /*f5e0*/  BRA.DIV ~URZ, `(.L_x_956) ;  /* 0x00001f427f007947 */ /* 0x000fea000b800000 */
[----:B------:R1:W2:Y:S02]  /*f5f0*/  SHFL.IDX PT, R13, R4, R3, 0x1f ;  /* 0x00001f03040d7589 */ /* 0x0002a400000e0000 */
.L_x_955:
[----:B------:R-:W-:Y:S05]  /*f600*/  BSYNC B0 ;  /* 0x0000000000007941 */ /* 0x000fea0003800000 */
.L_x_954:
        /* <DEDUP_REMOVED lines=66> */
.L_x_958:
        /* <DEDUP_REMOVED lines=66> */
.L_x_959:
[----:B------:R-:W-:Y:S05]  /*fe50*/  BSYNC B0 ;  /* 0x0000000000007941 */ /* 0x000fea0003800000 */
.L_x_957:
[----:B------:R-:W-:-:S04]  /*fe60*/  LOP3.LUT R2, RZ, R2, RZ, 0x33, !PT ;  /* 0x00000002ff027212 */ /* 0x000fc800078e33ff */
[----:B------:R-:W-:Y:S01]  /*fe70*/  IADD3 R237, R2, R10, RZ ;  /* 0x0000000a02ed7210 */ /* 0x000fe20007ffe0ff */
[----:B------:R-:W-:Y:S05]  /*fe80*/  BRA `(.L_x_960) ;  /* 0x0000004000007947 */ /* 0x000fea0003800000 */
.L_x_948:
[----:B------:R-:W-:Y:S01]  /*fe90*/  IMAD.MOV.U32 R236, RZ, RZ, R9 ;  /* 0x000000ffffec7224 */ /* 0x000fe200078e0009 */
[----:B------:R-:W-:Y:S01]  /*fea0*/  MOV R238, RZ ;  /* 0x000000ff00ee7202 */ /* 0x000fe20000000f00 */
[----:B------:R-:W-:Y:S01]  /*feb0*/  IMAD.MOV.U32 R237, RZ, RZ, RZ ;  /* 0x000000ffffed7224 */ /* 0x000fe200078e00ff */
[----:B------:R-:W-:Y:S02]  /*fec0*/  MOV R239, c[0x0][0x53c] ;  /* 0x00014f0000ef7a02 */ /* 0x000fe40000000f00 */
.L_x_960:
[----:B------:R-:W-:Y:S05]  /*fed0*/  BSYNC B1 ;  /* 0x0000000000017941 */ /* 0x000fea0003800000 */
.L_x_946:
[----:B------:R-:W-:Y:S01]  /*fee0*/  WARPSYNC 0xffffffff ;  /* 0xffffffff00007948 */ /* 0x000fe20003800000 */
[----:B------:R-:W-:Y:S01]  /*fef0*/  BAR.SYNC.DEFER_BLOCKING 0x4, 0x100 ;  /* 0x0104000000007b1d */ /* 0x000fe20000010000 */
[----:B------:R-:W-:-:S13]  /*ff00*/  ISETP.NE.AND P0, PT, R14, RZ, PT ;  /* 0x000000ff0e00720c */ /* 0x000fda0003f05270 */
[----:B------:R2:W-:Y:S04]  /*ff10*/  @!P0 STS.128 [0x18100], R236 ;  /* 0x018100ecff008388 */ /* 0x0005e80000000c00 */
[----:B------:R-:W-:Y:S06]  /*ff20*/  BAR.ARV 0x5, 0x100 ;  /* 0x0144000000007b1d */ /* 0x000fec0000002000 */
.L_x_941:
[----:B-1----:R-:W-:-:S13]  /*ff30*/  ISETP.GE.AND P0, PT, R239, c[0x0][0x53c], PT ;  /* 0x00014f00ef007a0c */ /* 0x002fda0003f06270 */
[----:B--23--:R-:W-:Y:S01]  /*ff40*/  @P0 CALL.REL.NOINC `(.L_x_961) ;  /* 0x0000001000000944 */ /* 0x00cfe20003c00000 */
[----:B------:R-:W-:Y:S05]  /*ff50*/  BRA `(.L_x_962) ;  /* 0xffff19c000007947 */ /* 0x000fea000383ffff */
.L_x_961:
[----:B------:R-:W-:Y:S05]  /*ff60*/  EXIT ;  /* 0x000000000000794d */ /* 0x000fea0003800000 */
.L_x_864:
[----:B------:R-:W-:Y:S01]  /*ff70*/  IMAD.MOV.U32 R0, RZ, RZ, R5 ;  /* 0x000000ffff007224 */ /* 0x000fe200078e0005 */
[----:B------:R-:W-:Y:S02]  /*ff80*/  MOV R2, 0x1 ;  /* 0x0000000100027802 */ /* 0x000fe40000000f00 */
[----:B------:R-:W-:Y:S02]  /*ff90*/  MOV R3, 0xffb0 ;  /* 0x0000ffb000037802 */ /* 0x000fe40000000f00 */
[----:B--2---:R-:W-:Y:S05]  /*ffa0*/  CALL.REL.NOINC `($__internal_20_$__cuda_sm70_shflsync_up_p) ;  /* 0x0000168000007944 */ /* 0x004fea0003c00000 */
[----:B------:R-:W-:Y:S01]  /*ffb0*/  MOV R0, R4 ;  /* 0x0000000400007202 */ /* 0x000fe20000000f00 */
[----:B------:R-:W-:Y:S05]  /*ffc0*/  BRA `(.L_x_963) ;  /* 0xffff047000007947 */ /* 0x000fea000383ffff */
.L_x_865:
[----:B------:R-:W-:Y:S01]  /*ffd0*/  IMAD.MOV.U32 R0, RZ, RZ, R5 ;  /* 0x000000ffff007224 */ /* 0x000fe200078e0005 */
[----:B------:R-:W-:Y:S02]  /*ffe0*/  MOV R2, 0x2 ;  /* 0x0000000200027802 */ /* 0x000fe40000000f00 */
[----:B------:R-:W-:Y:S02]  /*fff0*/  MOV R3, 0x10010 ;  /* 0x0001001000037802 */ /* 0x000fe40000000f00 */
[----:B--2---:R-:W-:Y:S05]  /*10000*/  CALL.REL.NOINC `($__internal_20_$__cuda_sm70_shflsync_up_p) ;  /* 0x0000162000007944 */ /* 0x004fea0003c00000 */
[----:B------:R-:W-:Y:S01]  /*10010*/  SEL R0, R4, RZ, P4 ;  /* 0x000000ff04007207 */ /* 0x000fe20002000000 */
[----:B------:R-:W-:Y:S01]  /*10020*/  IMAD.MOV.U32 R2, RZ, RZ, 0x4 ;  /* 0x00000004ff027424 */ /* 0x000fe200078e00ff */
[----:B------:R-:W-:-:S03]  /*10030*/  MOV R3, 0x10060 ;  /* 0x0001006000037802 */ /* 0x000fc60000000f00 */
[----:B------:R-:W-:Y:S02]  /*10040*/  IMAD.IADD R0, R5, 0x1, R0 ;  /* 0x0000000105007824 */ /* 0x000fe400078e0200 */
[----:B------:R-:W-:Y:S05]  /*10050*/  CALL.REL.NOINC `($__internal_20_$__cuda_sm70_shflsync_up_p) ;  /* 0x000015d000007944 */ /* 0x000fea0003c00000 */
        /* <DEDUP_REMOVED lines=13> */
[----:B------:R-:W-:Y:S01]  /*10130*/  IMAD.IADD R4, R0, 0x1, R4 ;  /* 0x0000000100047824 */ /* 0x000fe200078e0204 */
[----:B------:R-:W-:-:S03]  /*10140*/  MOV R0, 0x1f ;  /* 0x0000001f00007802 */ /* 0x000fc60000000f00 */
[----:B------:R-:W-:Y:S02]  /*10150*/  IMAD.MOV.U32 R5, RZ, RZ, R4 ;  /* 0x000000ffff057224 */ /* 0x000fe400078e0004 */
[----:B------:R-:W-:Y:S05]  /*10160*/  CALL.REL.NOINC `($__internal_19_$__cuda_sm70_shflsync_idx_p) ;  /* 0x0000147000007944 */ /* 0x000fea0003c00000 */
[----:B------:R-:W-:Y:S05]  /*10170*/  BRA `(.L_x_964) ;  /* 0xffff03c000007947 */ /* 0x000fea000383ffff */
.L_x_867:
[----:B------:R-:W-:Y:S02]  /*10180*/  SEL R0, RZ, 0x1, P0 ;  /* 0x00000001ff007807 */ /* 0x000fe40000000000 */
[----:B------:R-:W-:Y:S02]  /*10190*/  MOV R2, 0x101b0 ;  /* 0x000101b000027802 */ /* 0x000fe40000000f00 */
[----:B------:R-:W-:Y:S05]  /*101a0*/  CALL.REL.NOINC `($__internal_21_$__cuda_sm70_votesync_ballot) ;  /* 0x000014f000007944 */ /* 0x000fea0003c00000 */
[----:B------:R-:W-:Y:S01]  /*101b0*/  MOV R10, R0 ;  /* 0x00000000000a7202 */ /* 0x000fe20000000f00 */
[----:B------:R-:W-:Y:S05]  /*101c0*/  BRA `(.L_x_965) ;  /* 0xffff040000007947 */ /* 0x000fea000383ffff */
.L_x_868:
[----:B------:R-:W-:Y:S01]  /*101d0*/  IMAD.MOV.U32 R5, RZ, RZ, R9 ;  /* 0x000000ffff057224 */ /* 0x000fe200078e0009 */
[----:B------:R-:W-:Y:S01]  /*101e0*/  MOV R3, R7 ;  /* 0x0000000700037202 */ /* 0x000fe20000000f00 */
[----:B------:R-:W-:Y:S01]  /*101f0*/  IMAD.MOV.U32 R0, RZ, RZ, 0x1f ;  /* 0x0000001fff007424 */ /* 0x000fe200078e00ff */
[----:B------:R-:W-:Y:S02]  /*10200*/  MOV R2, 0x10220 ;  /* 0x0001022000027802 */ /* 0x000fe40000000f00 */
[----:B------:R-:W-:Y:S05]  /*10210*/  CALL.REL.NOINC `($__internal_19_$__cuda_sm70_shflsync_idx_p) ;  /* 0x000013c000007944 */ /* 0x000fea0003c00000 */
[----:B------:R-:W-:Y:S01]  /*10220*/  IMAD.MOV.U32 R237, RZ, RZ, R0 ;  /* 0x000000ffffed7224 */ /* 0x000fe200078e0000 */
[----:B------:R-:W-:Y:S01]  /*10230*/  MOV R5, R8 ;  /* 0x0000000800057202 */ /* 0x000fe20000000f00 */
[----:B------:R-:W-:Y:S01]  /*10240*/  IMAD.MOV.U32 R6, RZ, RZ, RZ ;  /* 0x000000ffff067224 */ /* 0x000fe200078e00ff */
[----:B------:R-:W-:Y:S01]  /*10250*/  MOV R3, R7 ;  /* 0x0000000700037202 */ /* 0x000fe20000000f00 */
[----:B------:R-:W-:Y:S01]  /*10260*/  IMAD.MOV.U32 R0, RZ, RZ, 0x1f ;  /* 0x0000001fff007424 */ /* 0x000fe200078e00ff */
[----:B------:R-:W-:-:S02]  /*10270*/  MOV R2, 0x10290 ;  /* 0x0001029000027802 */ /* 0x000fc40000000f00 */
[----:B------:R-:W-:Y:S05]  /*10280*/  CALL.REL.NOINC `($__internal_19_$__cuda_sm70_shflsync_idx_p) ;  /* 0x0000135000007944 */ /* 0x000fea0003c00000 */
[----:B------:R-:W-:Y:S01]  /*10290*/  MOV R9, R0 ;  /* 0x0000000000097202 */ /* 0x000fe20000000f00 */
[----:B------:R-:W-:Y:S05]  /*102a0*/  BRA `(.L_x_966) ;  /* 0xffff038000007947 */ /* 0x000fea000383ffff */
.L_x_871:
[----:B------:R-:W-:Y:S01]  /*102b0*/  IMAD.MOV.U32 R5, RZ, RZ, R4 ;  /* 0x000000ffff057224 */ /* 0x000fe200078e0004 */
[----:B------:R-:W-:-:S02]  /*102c0*/  MOV R0, 0x1f ;  /* 0x0000001f00007802 */ /* 0x000fc40000000f00 */
[----:B------:R-:W-:Y:S02]  /*102d0*/  MOV R2, 0x102f0 ;  /* 0x000102f000027802 */ /* 0x000fe40000000f00 */
[----:B-123--:R-:W-:Y:S05]  /*102e0*/  CALL.REL.NOINC `($__internal_19_$__cuda_sm70_shflsync_idx_p) ;  /* 0x000012f000007944 */ /* 0x00efea0003c00000 */
[----:B------:R-:W-:Y:S01]  /*102f0*/  MOV R6, R0 ;  /* 0x0000000000067202 */ /* 0x000fe20000000f00 */
[----:B------:R-:W-:Y:S05]  /*10300*/  BRA `(.L_x_870) ;  /* 0xffff038000007947 */ /* 0x000fea000383ffff */
.L_x_882:
[----:B------:R-:W-:Y:S01]  /*10310*/  IMAD.MOV.U32 R5, RZ, RZ, R11 ;  /* 0x000000ffff057224 */ /* 0x000fe200078e000b */
[----:B------:R-:W-:Y:S01]  /*10320*/  MOV R3, RZ ;  /* 0x000000ff00037202 */ /* 0x000fe20000000f00 */
[----:B------:R-:W-:Y:S01]  /*10330*/  IMAD.MOV.U32 R0, RZ, RZ, 0x181f ;  /* 0x0000181fff007424 */ /* 0x000fe200078e00ff */
[----:B------:R-:W-:Y:S02]  /*10340*/  MOV R2, 0x10360 ;  /* 0x0001036000027802 */ /* 0x000fe40000000f00 */
[----:B------:R-:W-:Y:S05]  /*10350*/  CALL.REL.NOINC `($__internal_19_$__cuda_sm70_shflsync_idx_p) ;  /* 0x0000128000007944 */ /* 0x000fea0003c00000 */
[----:B------:R-:W-:Y:S01]  /*10360*/  MOV R8, R0 ;  /* 0x0000000000087202 */ /* 0x000fe20000000f00 */
[----:B------:R-:W-:Y:S05]  /*10370*/  BRA `(.L_x_967) ;  /* 0xffff259000007947 */ /* 0x000fea000383ffff */
.L_x_883:
[----:B------:R-:W-:Y:S01]  /*10380*/  IMAD.MOV.U32 R5, RZ, RZ, R14 ;  /* 0x000000ffff057224 */ /* 0x000fe200078e000e */
[----:B------:R-:W-:Y:S01]  /*10390*/  MOV R3, RZ ;  /* 0x000000ff00037202 */ /* 0x000fe20000000f00 */
[----:B------:R-:W-:Y:S01]  /*103a0*/  IMAD.MOV.U32 R0, RZ, RZ, 0x181f ;  /* 0x0000181fff007424 */ /* 0x000fe200078e00ff */
[----:B------:R-:W-:Y:S02]  /*103b0*/  MOV R2, 0x103d0 ;  /* 0x000103d000027802 */ /* 0x000fe40000000f00 */
[----:B-12---:R-:W-:Y:S05]  /*103c0*/  CALL.REL.NOINC `($__internal_19_$__cuda_sm70_shflsync_idx_p) ;  /* 0x0000121000007944 */ /* 0x006fea0003c00000 */
[----:B------:R-:W-:Y:S05]  /*103d0*/  BRA `(.L_x_968) ;  /* 0xffff255000007947 */ /* 0x000fea000383ffff */
.L_x_886:
[----:B--2---:R-:W-:Y:S01]  /*103e0*/  IMAD.MOV.U32 R5, RZ, RZ, R11 ;  /* 0x000000ffff057224 */ /* 0x004fe200078e000b */
[----:B------:R-:W-:Y:S01]  /*103f0*/  MOV R3, 0x1 ;  /* 0x0000000100037802 */ /* 0x000fe20000000f00 */
[----:B----4-:R-:W-:Y:S01]  /*10400*/  IMAD.MOV.U32 R0, RZ, RZ, 0x181f ;  /* 0x0000181fff007424 */ /* 0x010fe200078e00ff */
[----:B------:R-:W-:-:S02]  /*10410*/  MOV R2, 0x10430 ;  /* 0x0001043000027802 */ /* 0x000fc40000000f00 */
[----:B-1-3--:R-:W-:Y:S05]  /*10420*/  CALL.REL.NOINC `($__internal_19_$__cuda_sm70_shflsync_idx_p) ;  /* 0x000011b000007944 */ /* 0x00afea0003c00000 */
[----:B------:R-:W-:Y:S01]  /*10430*/  IMAD.MOV.U32 R8, RZ, RZ, R0 ;  /* 0x000000ffff087224 */ /* 0x000fe200078e0000 */
[----:B------:R-:W-:Y:S01]  /*10440*/  MOV R3, 0x1 ;  /* 0x0000000100037802 */ /* 0x000fe20000000f00 */
[----:B------:R-:W-:Y:S01]  /*10450*/  IMAD.MOV.U32 R5, RZ, RZ, R14 ;  /* 0x000000ffff057224 */ /* 0x000fe200078e000e */
[----:B------:R-:W-:-:S02]  /*10460*/  MOV R0, 0x181f ;  /* 0x0000181f00007802 */ /* 0x000fc40000000f00 */
[----:B------:R-:W-:Y:S02]  /*10470*/  MOV R2, 0x10490 ;  /* 0x0001049000027802 */ /* 0x000fe40000000f00 */
[----:B------:R-:W-:Y:S05]  /*10480*/  CALL.REL.NOINC `($__internal_19_$__cuda_sm70_shflsync_idx_p) ;  /* 0x0000115000007944 */ /* 0x000fea0003c00000 */
[----:B------:R-:W-:Y:S05]  /*10490*/  BRA `(.L_x_969) ;  /* 0xffff261000007947 */ /* 0x000fea000383ffff */
.L_x_889:
[----:B-1----:R-:W-:Y:S01]  /*104a0*/  IMAD.MOV.U32 R5, RZ, RZ, R11 ;  /* 0x000000ffff057224 */ /* 0x002fe200078e000b */
[----:B------:R-:W-:Y:S01]  /*104b0*/  MOV R3, 0x2 ;  /* 0x0000000200037802 */ /* 0x000fe20000000f00 */
[----:B----4-:R-:W-:Y:S01]  /*104c0*/  IMAD.MOV.U32 R0, RZ, RZ, 0x181f ;  /* 0x0000181fff007424 */ /* 0x010fe200078e00ff */
[----:B------:R-:W-:Y:S02]  /*104d0*/  MOV R2, 0x104f0 ;  /* 0x000104f000027802 */ /* 0x000fe40000000f00 */
[----:B--23--:R-:W-:Y:S05]  /*104e0*/  CALL.REL.NOINC `($__internal_19_$__cuda_sm70_shflsync_idx_p) ;  /* 0x000010f000007944 */ /* 0x00cfea0003c00000 */
[----:B------:R-:W-:Y:S01]  /*104f0*/  MOV R8, R0 ;  /* 0x0000000000087202 */ /* 0x000fe20000000f00 */
[----:B------:R-:W-:Y:S05]  /*10500*/  BRA `(.L_x_970) ;  /* 0xffff271000007947 */ /* 0x000fea000383ffff */
.L_x_890:
[----:B------:R-:W-:Y:S01]  /*10510*/  IMAD.MOV.U32 R5, RZ, RZ, R14 ;  /* 0x000000ffff057224 */ /* 0x000fe200078e000e */
[----:B------:R-:W-:Y:S01]  /*10520*/  MOV R3, 0x2 ;  /* 0x0000000200037802 */ /* 0x000fe20000000f00 */
[----:B----4-:R-:W-:Y:S01]  /*10530*/  IMAD.MOV.U32 R0, RZ, RZ, 0x181f ;  /* 0x0000181fff007424 */ /* 0x010fe200078e00ff */
[----:B------:R-:W-:Y:S02]  /*10540*/  MOV R2, 0x10560 ;  /* 0x0001056000027802 */ /* 0x000fe40000000f00 */
[----:B-123--:R-:W-:Y:S05]  /*10550*/  CALL.REL.NOINC `($__internal_19_$__cuda_sm70_shflsync_idx_p) ;  /* 0x0000108000007944 */ /* 0x00efea0003c00000 */
[----:B------:R-:W-:Y:S05]  /*10560*/  BRA `(.L_x_971) ;  /* 0xffff26d000007947 */ /* 0x000fea000383ffff */
.L_x_893:
[----:B-1----:R-:W-:Y:S01]  /*10570*/  IMAD.MOV.U32 R5, RZ, RZ, R11 ;  /* 0x000000ffff057224 */ /* 0x002fe200078e000b */
[----:B------:R-:W-:Y:S01]  /*10580*/  MOV R3, 0x3 ;  /* 0x0000000300037802 */ /* 0x000fe20000000f00 */
[----:B------:R-:W-:Y:S01]  /*10590*/  IMAD.MOV.U32 R0, RZ, RZ, 0x181f ;  /* 0x0000181fff007424 */ /* 0x000fe200078e00ff */
[----:B------:R-:W-:-:S02]  /*105a0*/  MOV R2, 0x105c0 ;  /* 0x000105c000027802 */ /* 0x000fc40000000f00 */
[----:B--234-:R-:W-:Y:S05]  /*105b0*/  CALL.REL.NOINC `($__internal_19_$__cuda_sm70_shflsync_idx_p) ;  /* 0x0000102000007944 */ /* 0x01cfea0003c00000 */
[----:B------:R-:W-:Y:S01]  /*105c0*/  IMAD.MOV.U32 R6, RZ, RZ, R0 ;  /* 0x000000ffff067224 */ /* 0x000fe200078e0000 */
[----:B------:R-:W-:Y:S01]  /*105d0*/  MOV R3, 0x3 ;  /* 0x0000000300037802 */ /* 0x000fe20000000f00 */
[----:B------:R-:W-:Y:S01]  /*105e0*/  IMAD.MOV.U32 R5, RZ, RZ, R14 ;  /* 0x000000ffff057224 */ /* 0x000fe200078e000e */
[----:B------:R-:W-:-:S02]  /*105f0*/  MOV R0, 0x181f ;  /* 0x0000181f00007802 */ /* 0x000fc40000000f00 */
[----:B------:R-:W-:Y:S02]  /*10600*/  MOV R2, 0x10620 ;  /* 0x0001062000027802 */ /* 0x000fe40000000f00 */
[----:B------:R-:W-:Y:S05]  /*10610*/  CALL.REL.NOINC `($__internal_19_$__cuda_sm70_shflsync_idx_p) ;  /* 0x00000fc000007944 */ /* 0x000fea0003c00000 */
[----:B------:R-:W-:Y:S05]  /*10620*/  BRA `(.L_x_972) ;  /* 0xffff279000007947 */ /* 0x000fea000383ffff */
.L_x_900:
[----:B------:R-:W-:Y:S01]  /*10630*/  IMAD.MOV.U32 R2, RZ, RZ, R230 ;  /* 0x000000ffff027224 */ /* 0x000fe200078e00e6 */
[----:B------:R-:W-:Y:S02]  /*10640*/  MOV R5, 0x2 ;  /* 0x0000000200057802 */ /* 0x000fe40000000f00 */
[----:B------:R-:W-:Y:S02]  /*10650*/  MOV R3, 0x10670 ;  /* 0x0001067000037802 */ /* 0x000fe40000000f00 */
[----:B------:R-:W-:Y:S05]  /*10660*/  CALL.REL.NOINC `($__internal_18_$__cuda_sm70_shflsync_bfly_p) ;  /* 0x00000f2000007944 */ /* 0x000fea0003c00000 */
[----:B------:R-:W-:Y:S01]  /*10670*/  MOV R0, R5 ;  /* 0x0000000500007202 */ /* 0x000fe20000000f00 */
[----:B------:R-:W-:Y:S05]  /*10680*/  BRA `(.L_x_973) ;  /* 0xffffab5000007947 */ /* 0x000fea000383ffff */
.L_x_901:
[----:B------:R-:W-:Y:S01]  /*10690*/  IMAD.MOV.U32 R2, RZ, RZ, R0 ;  /* 0x000000ffff027224 */ /* 0x000fe200078e0000 */
[----:B------:R-:W-:Y:S02]  /*106a0*/  MOV R5, 0x1 ;  /* 0x0000000100057802 */ /* 0x000fe40000000f00 */
[----:B------:R-:W-:Y:S02]  /*106b0*/  MOV R3, 0x106d0 ;  /* 0x000106d000037802 */ /* 0x000fe40000000f00 */
[----:B-1----:R-:W-:Y:S05]  /*106c0*/  CALL.REL.NOINC `($__internal_18_$__cuda_sm70_shflsync_bfly_p) ;  /* 0x00000ec000007944 */ /* 0x002fea0003c00000 */
[----:B------:R-:W-:Y:S01]  /*106d0*/  FADD.FTZ R0, R0, R5 ;  /* 0x0000000500007221 */ /* 0x000fe20000010000 */
[----:B------:R-:W-:Y:S02]  /*106e0*/  MOV R2, R231 ;  /* 0x000000e700027202 */ /* 0x000fe40000000f00 */
[----:B------:R-:W-:-:S02]  /*106f0*/  MOV R5, 0x2 ;  /* 0x0000000200057802 */ /* 0x000fc40000000f00 */
[----:B------:R-:W-:Y:S02]  /*10700*/  MOV R3, 0x10720 ;  /* 0x0001072000037802 */ /* 0x000fe40000000f00 */
[----:B------:R-:W-:Y:S05]  /*10710*/  CALL.REL.NOINC `($__internal_18_$__cuda_sm70_shflsync_bfly_p) ;  /* 0x00000e7000007944 */ /* 0x000fea0003c00000 */
[----:B------:R-:W-:Y:S01]  /*10720*/  FADD.FTZ R4, R231, R5 ;  /* 0x00000005e7047221 */ /* 0x000fe20000010000 */
[----:B------:R-:W-:Y:S02]  /*10730*/  MOV R5, 0x1 ;  /* 0x0000000100057802 */ /* 0x000fe40000000f00 */
[----:B------:R-:W-:Y:S02]  /*10740*/  MOV R3, 0x10770 ;  /* 0x0001077000037802 */ /* 0x000fe40000000f00 */
[----:B------:R-:W-:Y:S02]  /*10750*/  MOV R2, R4 ;  /* 0x0000000400027202 */ /* 0x000fe40000000f00 */
[----:B------:R-:W-:Y:S05]  /*10760*/  CALL.REL.NOINC `($__internal_18_$__cuda_sm70_shflsync_bfly_p) ;  /* 0x00000e2000007944 */ /* 0x000fea0003c00000 */
[----:B------:R-:W-:Y:S01]  /*10770*/  MOV R3, R5 ;  /* 0x0000000500037202 */ /* 0x000fe20000000f00 */
[----:B------:R-:W-:Y:S05]  /*10780*/  BRA `(.L_x_974) ;  /* 0xffffaac000007947 */ /* 0x000fea000383ffff */
.L_x_908:
[----:B-1-34-:R-:W-:Y:S01]  /*10790*/  IMAD.MOV.U32 R5, RZ, RZ, R12 ;  /* 0x000000ffff057224 */ /* 0x01afe200078e000c */
[----:B------:R-:W-:Y:S01]  /*107a0*/  MOV R3, RZ ;  /* 0x000000ff00037202 */ /* 0x000fe20000000f00 */
[----:B------:R-:W-:Y:S01]  /*107b0*/  IMAD.MOV.U32 R0, RZ, RZ, 0x181f ;  /* 0x0000181fff007424 */ /* 0x000fe200078e00ff */
[----:B------:R-:W-:Y:S02]  /*107c0*/  MOV R2, 0x107e0 ;  /* 0x000107e000027802 */ /* 0x000fe40000000f00 */
[----:B------:R-:W-:Y:S05]  /*107d0*/  CALL.REL.NOINC `($__internal_19_$__cuda_sm70_shflsync_idx_p) ;  /* 0x00000e0000007944 */ /* 0x000fea0003c00000 */
[----:B------:R-:W-:Y:S01]  /*107e0*/  MOV R10, R0 ;  /* 0x00000000000a7202 */ /* 0x000fe20000000f00 */
[----:B------:R-:W-:Y:S05]  /*107f0*/  BRA `(.L_x_975) ;  /* 0xffffc2a000007947 */ /* 0x000fea000383ffff */
.L_x_909:
[----:B------:R-:W-:Y:S01]  /*10800*/  IMAD.MOV.U32 R5, RZ, RZ, R13 ;  /* 0x000000ffff057224 */ /* 0x000fe200078e000d */
[----:B------:R-:W-:Y:S01]  /*10810*/  MOV R3, RZ ;  /* 0x000000ff00037202 */ /* 0x000fe20000000f00 */
[----:B------:R-:W-:Y:S01]  /*10820*/  IMAD.MOV.U32 R0, RZ, RZ, 0x181f ;  /* 0x0000181fff007424 */ /* 0x000fe200078e00ff */
[----:B------:R-:W-:-:S02]  /*10830*/  MOV R2, 0x10850 ;  /* 0x0001085000027802 */ /* 0x000fc40000000f00 */
[----:B-12---:R-:W-:Y:S05]  /*10840*/  CALL.REL.NOINC `($__internal_19_$__cuda_sm70_shflsync_idx_p) ;  /* 0x00000d9000007944 */ /* 0x006fea0003c00000 */
[----:B------:R-:W-:Y:S05]  /*10850*/  BRA `(.L_x_976) ;  /* 0xffffc26000007947 */ /* 0x000fea000383ffff */
.L_x_912:
[----:B------:R-:W-:Y:S01]  /*10860*/  IMAD.MOV.U32 R5, RZ, RZ, R12 ;  /* 0x000000ffff057224 */ /* 0x000fe200078e000c */
[----:B--2---:R-:W-:Y:S01]  /*10870*/  MOV R3, 0x1 ;  /* 0x0000000100037802 */ /* 0x004fe20000000f00 */
        /* <DEDUP_REMOVED lines=10> */
.L_x_915:
[----:B------:R-:W-:Y:S01]  /*10920*/  IMAD.MOV.U32 R5, RZ, RZ, R12 ;  /* 0x000000ffff057224 */ /* 0x000fe200078e000c */
[----:B-1----:R-:W-:Y:S01]  /*10930*/  MOV R3, 0x2 ;  /* 0x0000000200037802 */ /* 0x002fe20000000f00 */
[----:B----4-:R-:W-:Y:S01]  /*10940*/  IMAD.MOV.U32 R0, RZ, RZ, 0x181f ;  /* 0x0000181fff007424 */ /* 0x010fe200078e00ff */
[----:B------:R-:W-:Y:S02]  /*10950*/  MOV R2, 0x10970 ;  /* 0x0001097000027802 */ /* 0x000fe40000000f00 */
[----:B--23--:R-:W-:Y:S05]  /*10960*/  CALL.REL.NOINC `($__internal_19_$__cuda_sm70_shflsync_idx_p) ;  /* 0x00000c7000007944 */ /* 0x00cfea0003c00000 */
[----:B------:R-:W-:Y:S01]  /*10970*/  MOV R10, R0 ;  /* 0x00000000000a7202 */ /* 0x000fe20000000f00 */
[----:B------:R-:W-:Y:S05]  /*10980*/  BRA `(.L_x_978) ;  /* 0xffffc3d000007947 */ /* 0x000fea000383ffff */
.L_x_916:
[----:B------:R-:W-:Y:S01]  /*10990*/  IMAD.MOV.U32 R5, RZ, RZ, R13 ;  /* 0x000000ffff057224 */ /* 0x000fe200078e000d */
[----:B------:R-:W-:Y:S01]  /*109a0*/  MOV R3, 0x2 ;  /* 0x0000000200037802 */ /* 0x000fe20000000f00 */
[----:B----4-:R-:W-:Y:S01]  /*109b0*/  IMAD.MOV.U32 R0, RZ, RZ, 0x181f ;  /* 0x0000181fff007424 */ /* 0x010fe200078e00ff */
[----:B------:R-:W-:Y:S02]  /*109c0*/  MOV R2, 0x109e0 ;  /* 0x000109e000027802 */ /* 0x000fe40000000f00 */
[----:B-123--:R-:W-:Y:S05]  /*109d0*/  CALL.REL.NOINC `($__internal_19_$__cuda_sm70_shflsync_idx_p) ;  /* 0x00000c0000007944 */ /* 0x00efea0003c00000 */
[----:B------:R-:W-:Y:S05]  /*109e0*/  BRA `(.L_x_979) ;  /* 0xffffc39000007947 */ /* 0x000fea000383ffff */
.L_x_919:
[----:B------:R-:W-:Y:S01]  /*109f0*/  IMAD.MOV.U32 R5, RZ, RZ, R12 ;  /* 0x000000ffff057224 */ /* 0x000fe200078e000c */
[----:B-1----:R-:W-:Y:S01]  /*10a00*/  MOV R3, 0x3 ;  /* 0x0000000300037802 */ /* 0x002fe20000000f00 */
        /* <DEDUP_REMOVED lines=10> */
.L_x_921:
[----:B------:R-:W-:Y:S01]  /*10ab0*/  IMAD.MOV.U32 R5, RZ, RZ, R12 ;  /* 0x000000ffff057224 */ /* 0x000fe200078e000c */
[----:B------:R-:W-:Y:S01]  /*10ac0*/  MOV R3, RZ ;  /* 0x000000ff00037202 */ /* 0x000fe20000000f00 */
[----:B------:R-:W-:Y:S01]  /*10ad0*/  IMAD.MOV.U32 R0, RZ, RZ, 0x1c1f ;  /* 0x00001c1fff007424 */ /* 0x000fe200078e00ff */
[----:B------:R-:W-:Y:S02]  /*10ae0*/  MOV R2, 0x10b00 ;  /* 0x00010b0000027802 */ /* 0x000fe40000000f00 */
[----:B------:R-:W-:Y:S05]  /*10af0*/  CALL.REL.NOINC `($__internal_19_$__cuda_sm70_shflsync_idx_p) ;  /* 0x00000ae000007944 */ /* 0x000fea0003c00000 */
[----:B------:R-:W-:Y:S01]  /*10b00*/  MOV R4, R0 ;  /* 0x0000000000047202 */ /* 0x000fe20000000f00 */
[----:B------:R-:W-:Y:S05]  /*10b10*/  BRA `(.L_x_981) ;  /* 0xffffc71000007947 */ /* 0x000fea000383ffff */
.L_x_922:
[----:B------:R-:W-:Y:S01]  /*10b20*/  IMAD.MOV.U32 R5, RZ, RZ, R33 ;  /* 0x000000ffff057224 */ /* 0x000fe200078e0021 */
[----:B------:R-:W-:Y:S01]  /*10b30*/  MOV R3, RZ ;  /* 0x000000ff00037202 */ /* 0x000fe20000000f00 */
[----:B------:R-:W-:Y:S01]  /*10b40*/  IMAD.MOV.U32 R0, RZ, RZ, 0x1c1f ;  /* 0x00001c1fff007424 */ /* 0x000fe200078e00ff */
[----:B------:R-:W-:Y:S02]  /*10b50*/  MOV R2, 0x10b70 ;  /* 0x00010b7000027802 */ /* 0x000fe40000000f00 */
[----:B-12---:R-:W-:Y:S05]  /*10b60*/  CALL.REL.NOINC `($__internal_19_$__cuda_sm70_shflsync_idx_p) ;  /* 0x00000a7000007944 */ /* 0x006fea0003c00000 */
[----:B------:R-:W-:Y:S05]  /*10b70*/  BRA `(.L_x_982) ;  /* 0xffffc6d000007947 */ /* 0x000fea000383ffff */
.L_x_925:
[----:B------:R-:W-:Y:S01]  /*10b80*/  IMAD.MOV.U32 R5, RZ, RZ, R12 ;  /* 0x000000ffff057224 */ /* 0x000fe200078e000c */
[----:B----4-:R-:W-:Y:S01]  /*10b90*/  MOV R3, 0x1 ;  /* 0x0000000100037802 */ /* 0x010fe20000000f00 */
[----:B------:R-:W-:Y:S01]  /*10ba0*/  IMAD.MOV.U32 R0, RZ, RZ, 0x1c1f ;  /* 0x00001c1fff007424 */ /* 0x000fe200078e00ff */
[----:B------:R-:W-:-:S02]  /*10bb0*/  MOV R2, 0x10bd0 ;  /* 0x00010bd000027802 */ /* 0x000fc40000000f00 */
[----:B-123--:R-:W-:Y:S05]  /*10bc0*/  CALL.REL.NOINC `($__internal_19_$__cuda_sm70_shflsync_idx_p) ;  /* 0x00000a1000007944 */ /* 0x00efea0003c00000 */
[----:B------:R-:W-:Y:S01]  /*10bd0*/  IMAD.MOV.U32 R4, RZ, RZ, R0 ;  /* 0x000000ffff047224 */ /* 0x000fe200078e0000 */
[----:B------:R-:W-:Y:S01]  /*10be0*/  MOV R3, 0x1 ;  /* 0x0000000100037802 */ /* 0x000fe20000000f00 */
[----:B------:R-:W-:Y:S01]  /*10bf0*/  IMAD.MOV.U32 R5, RZ, RZ, R33 ;  /* 0x000000ffff057224 */ /* 0x000fe200078e0021 */
[----:B------:R-:W-:-:S02]  /*10c00*/  MOV R0, 0x1c1f ;  /* 0x00001c1f00007802 */ /* 0x000fc40000000f00 */
[----:B------:R-:W-:Y:S02]  /*10c10*/  MOV R2, 0x10c30 ;  /* 0x00010c3000027802 */ /* 0x000fe40000000f00 */
[----:B------:R-:W-:Y:S05]  /*10c20*/  CALL.REL.NOINC `($__internal_19_$__cuda_sm70_shflsync_idx_p) ;  /* 0x000009b000007944 */ /* 0x000fea0003c00000 */
[----:B------:R-:W-:Y:S05]  /*10c30*/  BRA `(.L_x_983) ;  /* 0xffffcf8000007947 */ /* 0x000fea000383ffff */
.L_x_929:
[----:B------:R-:W-:Y:S01]  /*10c40*/  IMAD.MOV.U32 R5, RZ, RZ, R9 ;  /* 0x000000ffff057224 */ /* 0x000fe200078e0009 */
[----:B------:R-:W-:Y:S01]  /*10c50*/  MOV R3, RZ ;  /* 0x000000ff00037202 */ /* 0x000fe20000000f00 */
[----:B------:R-:W-:Y:S01]  /*10c60*/  IMAD.MOV.U32 R0, RZ, RZ, 0x181f ;  /* 0x0000181fff007424 */ /* 0x000fe200078e00ff */
[----:B------:R-:W-:Y:S02]  /*10c70*/  MOV R2, 0x10c90 ;  /* 0x00010c9000027802 */ /* 0x000fe40000000f00 */
[----:B------:R-:W-:Y:S05]  /*10c80*/  CALL.REL.NOINC `($__internal_19_$__cuda_sm70_shflsync_idx_p) ;  /* 0x0000095000007944 */ /* 0x000fea0003c00000 */
[----:B------:R-:W-:Y:S01]  /*10c90*/  MOV R8, R0 ;  /* 0x0000000000087202 */ /* 0x000fe20000000f00 */
[----:B------:R-:W-:Y:S05]  /*10ca0*/  BRA `(.L_x_984) ;  /* 0xffffdd4000007947 */ /* 0x000fea000383ffff */
.L_x_930:
[----:B------:R-:W-:Y:S01]  /*10cb0*/  IMAD.MOV.U32 R5, RZ, RZ, R12 ;  /* 0x000000ffff057224 */ /* 0x000fe200078e000c */
[----:B------:R-:W-:Y:S01]  /*10cc0*/  MOV R3, RZ ;  /* 0x000000ff00037202 */ /* 0x000fe20000000f00 */
[----:B------:R-:W-:Y:S01]  /*10cd0*/  IMAD.MOV.U32 R0, RZ, RZ, 0x181f ;  /* 0x0000181fff007424 */ /* 0x000fe200078e00ff */
[----:B------:R-:W-:Y:S02]  /*10ce0*/  MOV R2, 0x10d00 ;  /* 0x00010d0000027802 */ /* 0x000fe40000000f00 */
[----:B-12---:R-:W-:Y:S05]  /*10cf0*/  CALL.REL.NOINC `($__internal_19_$__cuda_sm70_shflsync_idx_p) ;  /* 0x000008e000007944 */ /* 0x006fea0003c00000 */
[----:B------:R-:W-:Y:S05]  /*10d00*/  BRA `(.L_x_985) ;  /* 0xffffdd0000007947 */ /* 0x000fea000383ffff */
.L_x_933:
        /* <DEDUP_REMOVED lines=12> */
.L_x_936:
[----:B-1----:R-:W-:Y:S01]  /*10dd0*/  IMAD.MOV.U32 R5, RZ, RZ, R9 ;  /* 0x000000ffff057224 */ /* 0x002fe200078e0009 */
[----:B------:R-:W-:Y:S01]  /*10de0*/  MOV R3, 0x2 ;  /* 0x0000000200037802 */ /* 0x000fe20000000f00 */
[----:B----4-:R-:W-:Y:S01]  /*10df0*/  IMAD.MOV.U32 R0, RZ, RZ, 0x181f ;  /* 0x0000181fff007424 */ /* 0x010fe200078e00ff */
[----:B------:R-:W-:Y:S02]  /*10e00*/  MOV R2, 0x10e20 ;  /* 0x00010e2000027802 */ /* 0x000fe40000000f00 */
[----:B--23--:R-:W-:Y:S05]  /*10e10*/  CALL.REL.NOINC `($__internal_19_$__cuda_sm70_shflsync_idx_p) ;  /* 0x000007c000007944 */ /* 0x00cfea0003c00000 */
[----:B------:R-:W-:Y:S01]  /*10e20*/  MOV R8, R0 ;  /* 0x0000000000087202 */ /* 0x000fe20000000f00 */
[----:B------:R-:W-:Y:S05]  /*10e30*/  BRA `(.L_x_987) ;  /* 0xffffde8000007947 */ /* 0x000fea000383ffff */
.L_x_937:
[----:B------:R-:W-:Y:S01]  /*10e40*/  IMAD.MOV.U32 R5, RZ, RZ, R12 ;  /* 0x000000ffff057224 */ /* 0x000fe200078e000c */
[----:B------:R-:W-:Y:S01]  /*10e50*/  MOV R3, 0x2 ;  /* 0x0000000200037802 */ /* 0x000fe20000000f00 */
[----:B----4-:R-:W-:Y:S01]  /*10e60*/  IMAD.MOV.U32 R0, RZ, RZ, 0x181f ;  /* 0x0000181fff007424 */ /* 0x010fe200078e00ff */
[----:B------:R-:W-:Y:S02]  /*10e70*/  MOV R2, 0x10e90 ;  /* 0x00010e9000027802 */ /* 0x000fe40000000f00 */
[----:B-123--:R-:W-:Y:S05]  /*10e80*/  CALL.REL.NOINC `($__internal_19_$__cuda_sm70_shflsync_idx_p) ;  /* 0x0000075000007944 */ /* 0x00efea0003c00000 */
[----:B------:R-:W-:Y:S05]  /*10e90*/  BRA `(.L_x_988) ;  /* 0xffffde4000007947 */ /* 0x000fea000383ffff */
.L_x_940:
        /* <DEDUP_REMOVED lines=12> */
.L_x_942:
[----:B---3--:R-:W-:Y:S01]  /*10f60*/  IMAD.MOV.U32 R5, RZ, RZ, R86 ;  /* 0x000000ffff057224 */ /* 0x008fe200078e0056 */
[----:B------:R-:W-:Y:S01]  /*10f70*/  MOV R3, RZ ;  /* 0x000000ff00037202 */ /* 0x000fe20000000f00 */
[----:B------:R-:W-:Y:S01]  /*10f80*/  IMAD.MOV.U32 R0, RZ, RZ, 0x1f ;  /* 0x0000001fff007424 */ /* 0x000fe200078e00ff */
[----:B------:R-:W-:Y:S02]  /*10f90*/  MOV R2, 0x10fb0 ;  /* 0x00010fb000027802 */ /* 0x000fe40000000f00 */
[----:B-1----:R-:W-:Y:S05]  /*10fa0*/  CALL.REL.NOINC `($__internal_19_$__cuda_sm70_shflsync_idx_p) ;  /* 0x0000063000007944 */ /* 0x002fea0003c00000 */
[----:B------:R-:W-:Y:S01]  /*10fb0*/  MOV R9, R0 ;  /* 0x0000000000097202 */ /* 0x000fe20000000f00 */
[----:B------:R-:W-:Y:S05]  /*10fc0*/  BRA `(.L_x_990) ;  /* 0xffffe06000007947 */ /* 0x000fea000383ffff */
.L_x_943:
[----:B---3--:R-:W-:Y:S01]  /*10fd0*/  IMAD.MOV.U32 R5, RZ, RZ, R86 ;  /* 0x000000ffff057224 */ /* 0x008fe200078e0056 */
[----:B------:R-:W-:Y:S01]  /*10fe0*/  MOV R3, 0x1 ;  /* 0x0000000100037802 */ /* 0x000fe20000000f00 */
[----:B------:R-:W-:Y:S01]  /*10ff0*/  IMAD.MOV.U32 R0, RZ, RZ, 0x1f ;  /* 0x0000001fff007424 */ /* 0x000fe200078e00ff */
[----:B------:R-:W-:Y:S02]  /*11000*/  MOV R2, 0x11020 ;  /* 0x0001102000027802 */ /* 0x000fe40000000f00 */
[----:B-12-4-:R-:W-:Y:S05]  /*11010*/  CALL.REL.NOINC `($__internal_19_$__cuda_sm70_shflsync_idx_p) ;  /* 0x000005c000007944 */ /* 0x016fea0003c00000 */
[----:B------:R-:W-:Y:S01]  /*11020*/  MOV R8, R0 ;  /* 0x0000000000087202 */ /* 0x000fe20000000f00 */
[----:B------:R-:W-:Y:S05]  /*11030*/  BRA `(.L_x_991) ;  /* 0xffffe01000007947 */ /* 0x000fea000383ffff */
.L_x_944:
[----:B------:R-:W-:Y:S02]  /*11040*/  MOV R2, 0x1 ;  /* 0x0000000100027802 */ /* 0x000fe40000000f00 */
[----:B------:R-:W-:-:S02]  /*11050*/  MOV R3, 0x11070 ;  /* 0x0001107000037802 */ /* 0x000fc40000000f00 */
[----:B--234-:R-:W-:Y:S05]  /*11060*/  CALL.REL.NOINC `($__internal_20_$__cuda_sm70_shflsync_up_p) ;  /* 0x000005c000007944 */ /* 0x01cfea0003c00000 */
[----:B------:R-:W-:Y:S05]  /*11070*/  BRA `(.L_x_992) ;  /* 0xffffe0f000007947 */ /* 0x000fea000383ffff */
.L_x_945:
[----:B------:R-:W-:Y:S02]  /*11080*/  MOV R2, 0x2 ;  /* 0x0000000200027802 */ /* 0x000fe40000000f00 */
[----:B------:R-:W-:-:S02]  /*11090*/  MOV R3, 0x110b0 ;  /* 0x000110b000037802 */ /* 0x000fc40000000f00 */
[----:B--2-4-:R-:W-:Y:S05]  /*110a0*/  CALL.REL.NOINC `($__internal_20_$__cuda_sm70_shflsync_up_p) ;  /* 0x0000058000007944 */ /* 0x014fea0003c00000 */
[----:B------:R-:W-:Y:S01]  /*110b0*/  SEL R3, R4, RZ, P1 ;  /* 0x000000ff04037207 */ /* 0x000fe20000800000 */
[----:B------:R-:W-:-:S04]  /*110c0*/  IMAD.MOV.U32 R2, RZ, RZ, 0x4 ;  /* 0x00000004ff027424 */ /* 0x000fc800078e00ff */
[----:B------:R-:W-:Y:S01]  /*110d0*/  IMAD.IADD R0, R0, 0x1, R3 ;  /* 0x0000000100007824 */ /* 0x000fe200078e0203 */
[----:B------:R-:W-:Y:S02]  /*110e0*/  MOV R3, 0x11100 ;  /* 0x0001110000037802 */ /* 0x000fe40000000f00 */
        /* <DEDUP_REMOVED lines=19> */
.L_x_949:
[----:B------:R-:W-:Y:S02]  /*11220*/  MOV R2, 0x1 ;  /* 0x0000000100027802 */ /* 0x000fe40000000f00 */
[----:B------:R-:W-:Y:S02]  /*11230*/  MOV R3, 0x11250 ;  /* 0x0001125000037802 */ /* 0x000fe40000000f00 */
[----:B------:R-:W-:Y:S05]  /*11240*/  CALL.REL.NOINC `($__internal_20_$__cuda_sm70_shflsync_up_p) ;  /* 0x000003e000007944 */ /* 0x000fea0003c00000 */
[----:B------:R-:W-:Y:S01]  /*11250*/  MOV R2, R4 ;  /* 0x0000000400027202 */ /* 0x000fe20000000f00 */
[----:B------:R-:W-:Y:S05]  /*11260*/  BRA `(.L_x_994) ;  /* 0xffffe15000007947 */ /* 0x000fea000383ffff */
.L_x_950:
[----:B------:R-:W-:Y:S02]  /*11270*/  MOV R2, 0x2 ;  /* 0x0000000200027802 */ /* 0x000fe40000000f00 */
        /* <DEDUP_REMOVED lines=25> */
.L_x_952:
[----:B------:R-:W-:Y:S02]  /*11410*/  SEL R0, RZ, 0x1, P0 ;  /* 0x00000001ff007807 */ /* 0x000fe40000000000 */
[----:B------:R-:W-:Y:S02]  /*11420*/  MOV R2, 0x11440 ;  /* 0x0001144000027802 */ /* 0x000fe40000000f00 */
[----:B-1----:R-:W-:Y:S05]  /*11430*/  CALL.REL.NOINC `($__internal_21_$__cuda_sm70_votesync_ballot) ;  /* 0x0000026000007944 */ /* 0x002fea0003c00000 */
[----:B------:R-:W-:Y:S01]  /*11440*/  MOV R12, R0 ;  /* 0x00000000000c7202 */ /* 0x000fe20000000f00 */
[----:B------:R-:W-:Y:S05]  /*11450*/  BRA `(.L_x_996) ;  /* 0xffffe0f000007947 */ /* 0x000fea000383ffff */
.L_x_953:
[----:B------:R-:W-:Y:S01]  /*11460*/  IMAD.MOV.U32 R5, RZ, RZ, R6 ;  /* 0x000000ffff057224 */ /* 0x000fe200078e0006 */
[----:B------:R-:W-:Y:S01]  /*11470*/  MOV R3, R8 ;  /* 0x0000000800037202 */ /* 0x000fe20000000f00 */
[----:B------:R-:W-:Y:S01]  /*11480*/  IMAD.MOV.U32 R0, RZ, RZ, 0x1f ;  /* 0x0000001fff007424 */ /* 0x000fe200078e00ff */
[----:B------:R-:W-:Y:S02]  /*11490*/  MOV R2, 0x114b0 ;  /* 0x000114b000027802 */ /* 0x000fe40000000f00 */
[----:B-1----:R-:W-:Y:S05]  /*114a0*/  CALL.REL.NOINC `($__internal_19_$__cuda_sm70_shflsync_idx_p) ;  /* 0x0000013000007944 */ /* 0x002fea0003c00000 */
[----:B------:R-:W-:Y:S01]  /*114b0*/  IMAD.MOV.U32 R10, RZ, RZ, R0 ;  /* 0x000000ffff0a7224 */ /* 0x000fe200078e0000 */
[----:B------:R-:W-:Y:S01]  /*114c0*/  MOV R3, R8 ;  /* 0x0000000800037202 */ /* 0x000fe20000000f00 */
[----:B------:R-:W-:Y:S01]  /*114d0*/  IMAD.MOV.U32 R5, RZ, RZ, R7 ;  /* 0x000000ffff057224 */ /* 0x000fe200078e0007 */
[----:B------:R-:W-:Y:S02]  /*114e0*/  MOV R0, 0x1f ;  /* 0x0000001f00007802 */ /* 0x000fe40000000f00 */
[----:B------:R-:W-:-:S02]  /*114f0*/  MOV R2, 0x11510 ;  /* 0x0001151000027802 */ /* 0x000fc40000000f00 */
[----:B------:R-:W-:Y:S05]  /*11500*/  CALL.REL.NOINC `($__internal_19_$__cuda_sm70_shflsync_idx_p) ;  /* 0x000000d000007944 */ /* 0x000fea0003c00000 */
[----:B------:R-:W-:Y:S01]  /*11510*/  MOV R7, R0 ;  /* 0x0000000000077202 */ /* 0x000fe20000000f00 */
[----:B------:R-:W-:Y:S05]  /*11520*/  BRA `(.L_x_997) ;  /* 0xffffe07000007947 */ /* 0x000fea000383ffff */
.L_x_956:
[----:B------:R-:W-:Y:S01]  /*11530*/  IMAD.MOV.U32 R5, RZ, RZ, R4 ;  /* 0x000000ffff057224 */ /* 0x000fe200078e0004 */
[----:B------:R-:W-:-:S02]  /*11540*/  MOV R0, 0x1f ;  /* 0x0000001f00007802 */ /* 0x000fc40000000f00 */
[----:B------:R-:W-:Y:S02]  /*11550*/  MOV R2, 0x11570 ;  /* 0x0001157000027802 */ /* 0x000fe40000000f00 */
[----:B-1234-:R-:W-:Y:S05]  /*11560*/  CALL.REL.NOINC `($__internal_19_$__cuda_sm70_shflsync_idx_p) ;  /* 0x0000007000007944 */ /* 0x01efea0003c00000 */
[----:B------:R-:W-:Y:S01]  /*11570*/  MOV R13, R0 ;  /* 0x00000000000d7202 */ /* 0x000fe20000000f00 */
[----:B------:R-:W-:Y:S05]  /*11580*/  BRA `(.L_x_955) ;  /* 0xffffe07000007947 */ /* 0x000fea000383ffff */
        .weak           $__internal_18_$__cuda_sm70_shflsync_bfly_p
        .type           $__internal_18_$__cuda_sm70_shflsync_bfly_p,@function
        .size           $__internal_18_$__cuda_sm70_shflsync_bfly_p,($__internal_19_$__cuda_sm70_shflsync_idx_p - $__internal_18_$__cuda_sm70_shflsync_bfly_p)
$__internal_18_$__cuda_sm70_shflsync_bfly_p:
[----:B------:R-:W-:Y:S04]  /*11590*/  WARPSYNC R6 ;  /* 0x0000000600007348 */ /* 0x000fe80003800000 */
[----:B------:R1:W2:Y:S02]  /*115a0*/  SHFL.BFLY PT, R5, R2, R5, R7 ;  /* 0x0c00000502057389 */ /* 0x0002a400000e0007 */
[----:B-1----:R-:W-:Y:S02]  /*115b0*/  MOV R2, R3 ;  /* 0x0000000300027202 */ /* 0x002fe40000000f00 */
[----:B------:R-:W-:-:S04]  /*115c0*/  MOV R3, 0x0 ;  /* 0x0000000000037802 */ /* 0x000fc80000000f00 */
[----:B--2---:R-:W-:Y:S05]  /*115d0*/  RET.REL.NODEC R2 `(_ZN7cutlass13device_kernelIN5flash19enable_sm80_to_sm89INS1_16FlashAttnFwdSm80INS1_25CollectiveMainloopFwdSm80ILi8ELi1ELb0EN4cute5tupleIJNS5_1CILi128EEENS7_ILi64EEENS7_ILi192EEEEEELi192ENS_10bfloat16_tEfNS_4arch4Sm80ELb1ELb0ELb0ELb1ELb0ELb0ELb1ELb1EEENS1_21CollectiveEpilogueFwdINS6_IJS8_SA_S9_EEENS6_IJNS7_ILi1EEESI_SI_EEESC_SE_Li256ELb1ELb1ELb1ELb0EEENS1_36VarlenDynamicPersistentTileSchedulerILi128ELi64ELi256ELi256ELb1ELb1ELb0ELb1ELb1ELb1EEEEEEEEEvNT_6ParamsE) ;  /* 0xfffeea2002007950 */ /* 0x004fea0003c3ffff */
        .weak           $__internal_19_$__cuda_sm70_shflsync_idx_p
        .type           $__internal_19_$__cuda_sm70_shflsync_idx_p,@function
        .size           $__internal_19_$__cuda_sm70_shflsync_idx_p,($__internal_20_$__cuda_sm70_shflsync_up_p - $__internal_19_$__cuda_sm70_shflsync_idx_p)
$__internal_19_$__cuda_sm70_shflsync_idx_p:
[----:B------:R-:W-:-:S04]  /*115e0*/  MOV R87, 0xffffffff ;  /* 0xffffffff00577802 */ /* 0x000fc80000000f00 */
[----:B------:R-:W-:Y:S04]  /*115f0*/  WARPSYNC R87 ;  /* 0x0000005700007348 */ /* 0x000fe80003800000 */
[----:B------:R1:W2:Y:S02]  /*11600*/  SHFL.IDX PT, R0, R5, R3, R0 ;  /* 0x0000000305007389 */ /* 0x0002a400000e0000 */
[----:B-1----:R-:W-:-:S04]  /*11610*/  MOV R3, 0x0 ;  /* 0x0000000000037802 */ /* 0x002fc80000000f00 */
[----:B--2---:R-:W-:Y:S05]  /*11620*/  RET.REL.NODEC R2 `(_ZN7cutlass13device_kernelIN5flash19enable_sm80_to_sm89INS1_16FlashAttnFwdSm80INS1_25CollectiveMainloopFwdSm80ILi8ELi1ELb0EN4cute5tupleIJNS5_1CILi128EEENS7_ILi64EEENS7_ILi192EEEEEELi192ENS_10bfloat16_tEfNS_4arch4Sm80ELb1ELb0ELb0ELb1ELb0ELb0ELb1ELb1EEENS1_21CollectiveEpilogueFwdINS6_IJS8_SA_S9_EEENS6_IJNS7_ILi1EEESI_SI_EEESC_SE_Li256ELb1ELb1ELb1ELb0EEENS1_36VarlenDynamicPersistentTileSchedulerILi128ELi64ELi256ELi256ELb1ELb1ELb0ELb1ELb1ELb1EEEEEEEEEvNT_6ParamsE) ;  /* 0xfffee9d002007950 */ /* 0x004fea0003c3ffff */
        .weak           $__internal_20_$__cuda_sm70_shflsync_up_p
        .type           $__internal_20_$__cuda_sm70_shflsync_up_p,@function
        .size           $__internal_20_$__cuda_sm70_shflsync_up_p,($__internal_21_$__cuda_sm70_votesync_ballot - $__internal_20_$__cuda_sm70_shflsync_up_p)
$__internal_20_$__cuda_sm70_shflsync_up_p:
[----:B------:R-:W-:Y:S02]  /*11630*/  IMAD.MOV.U32 R4, RZ, RZ, RZ ;  /* 0x000000ffff047224 */ /* 0x000fe400078e00ff */
[----:B------:R-:W-:-:S04]  /*11640*/  IMAD.MOV.U32 R10, RZ, RZ, -0x1 ;  /* 0xffffffffff0a7424 */ /* 0x000fc800078e00ff */
[----:B------:R-:W-:Y:S04]  /*11650*/  WARPSYNC R10 ;  /* 0x0000000a00007348 */ /* 0x000fe80003800000 */
[----:B------:R1:W2:Y:S02]  /*11660*/  SHFL.UP PT, R4, R0, R2, R4 ;  /* 0x0400000200047389 */ /* 0x0002a400000e0004 */
[----:B-1----:R-:W-:Y:S02]  /*11670*/  MOV R2, R3 ;  /* 0x0000000300027202 */ /* 0x002fe40000000f00 */
[----:B------:R-:W-:-:S04]  /*11680*/  MOV R3, 0x0 ;  /* 0x0000000000037802 */ /* 0x000fc80000000f00 */
[----:B--2---:R-:W-:Y:S05]  /*11690*/  RET.REL.NODEC R2 `(_ZN7cutlass13device_kernelIN5flash19enable_sm80_to_sm89INS1_16FlashAttnFwdSm80INS1_25CollectiveMainloopFwdSm80ILi8ELi1ELb0EN4cute5tupleIJNS5_1CILi128EEENS7_ILi64EEENS7_ILi192EEEEEELi192ENS_10bfloat16_tEfNS_4arch4Sm80ELb1ELb0ELb0ELb1ELb0ELb0ELb1ELb1EEENS1_21CollectiveEpilogueFwdINS6_IJS8_SA_S9_EEENS6_IJNS7_ILi1EEESI_SI_EEESC_SE_Li256ELb1ELb1ELb1ELb0EEENS1_36VarlenDynamicPersistentTileSchedulerILi128ELi64ELi256ELi256ELb1ELb1ELb0ELb1ELb1ELb1EEEEEEEEEvNT_6ParamsE) ;  /* 0xfffee96002007950 */ /* 0x004fea0003c3ffff */
        .weak           $__internal_21_$__cuda_sm70_votesync_ballot
        .type           $__internal_21_$__cuda_sm70_votesync_ballot,@function
        .size           $__internal_21_$__cuda_sm70_votesync_ballot,(.L_x_2477 - $__internal_21_$__cuda_sm70_votesync_ballot)
$__internal_21_$__cuda_sm70_votesync_ballot:
[----:B------:R-:W-:Y:S01]  /*116a0*/  ISETP.NE.U32.AND P0, PT, R0, 0x1, PT ;  /* 0x000000010000780c */ /* 0x000fe20003f05070 */
[----:B------:R-:W-:-:S04]  /*116b0*/  IMAD.MOV.U32 R3, RZ, RZ, -0x1 ;  /* 0xffffffffff037424 */ /* 0x000fc800078e00ff */
[----:B------:R-:W-:Y:S08]  /*116c0*/  WARPSYNC R3 ;  /* 0x0000000300007348 */ /* 0x000ff00003800000 */
[----:B------:R-:W-:-:S04]  /*116d0*/  VOTE.ANY R0, PT, !P0 ;  /* 0x0000000000007806 */ /* 0x000fc800040e0100 */
[----:B------:R-:W-:Y:S01]  /*116e0*/  LOP3.LUT R0, R0, R3, RZ, 0xc0, !PT ;  /* 0x0000000300007212 */ /* 0x000fe200078ec0ff */
[----:B------:R-:W-:-:S04]  /*116f0*/  IMAD.MOV.U32 R3, RZ, RZ, 0x0 ;  /* 0x00000000ff037424 */ /* 0x000fc800078e00ff */
[----:B------:R-:W-:Y:S05]  /*11700*/  RET.REL.NODEC R2 `(_ZN7cutlass13device_kernelIN5flash19enable_sm80_to_sm89INS1_16FlashAttnFwdSm80INS1_25CollectiveMainloopFwdSm80ILi8ELi1ELb0EN4cute5tupleIJNS5_1CILi128EEENS7_ILi64EEENS7_ILi192EEEEEELi192ENS_10bfloat16_tEfNS_4arch4Sm80ELb1ELb0ELb0ELb1ELb0ELb0ELb1ELb1EEENS1_21CollectiveEpilogueFwdINS6_IJS8_SA_S9_EEENS6_IJNS7_ILi1EEESI_SI_EEESC_SE_Li256ELb1ELb1ELb1ELb0EEENS1_36VarlenDynamicPersistentTileSchedulerILi128ELi64ELi256ELi256ELb1ELb1ELb0ELb1ELb1ELb1EEEEEEEEEvNT_6ParamsE) ;  /* 0xfffee8f002007950 */ /* 0x000fea0003c3ffff */
.L_x_998:
        /* <DEDUP_REMOVED lines=15> */
.L_x_2477:


//--------------------- .text._ZN7cutlass13device_kernelIN5flash19enable_sm80_to_sm89INS1_16FlashAttnFwdSm80INS1_25CollectiveMainloopFwdSm80ILi8ELi1ELb0EN4cute5tupleIJNS5_1CILi128EEENS7_ILi64EEENS7_ILi192EEEEEELi192ENS_10bfloat16_tEfNS_4arch4Sm80ELb1ELb0ELb0ELb1ELb0ELb1ELb1ELb1EEENS1_21CollectiveEpilogueFwdINS6_IJS8_SA_S9_EEENS6_IJNS7_ILi1EEESI_SI_EEESC_SE_Li256ELb1ELb1ELb1ELb0EEENS1_36VarlenDynamicPersistentTileSchedulerILi128ELi64ELi256ELi256ELb1ELb1ELb0ELb1ELb1ELb1EEEEEEEEEvNT_6ParamsE --------------------------
	.section	.text._ZN7cutlass13device_kernelIN5flash19enable_sm80_to_sm89INS1_16FlashAttnFwdSm80INS1_25CollectiveMainloopFwdSm80ILi8ELi1ELb0EN4cute5tupleIJNS5_1CILi128EEENS7_ILi64EEENS7_ILi192EEEEEELi192ENS_10bfloat16_tEfNS_4arch4Sm80ELb1ELb0ELb0ELb1ELb0ELb1ELb1ELb1EEENS1_21CollectiveEpilogueFwdINS6_IJS8_SA_S9_EEENS6_IJNS7_ILi1EEESI_SI_EEESC_SE_Li256ELb1ELb1ELb1ELb0EEENS1_36VarlenDynamicPersistentTileSchedulerILi128ELi64ELi256ELi256ELb1ELb1ELb0ELb1ELb1ELb1EEEEEEEEEvNT_6ParamsE,"ax",@progbits
	.sectioninfo	@"SHI_REGISTERS=255"
	.align	128
.text._ZN7cutlass13device_kernelIN5flash19enable_sm80_to_sm89INS1_16FlashAttnFwdSm80INS1_25CollectiveMainloopFwdSm80ILi8ELi1ELb0EN4cute5tupleIJNS5_1CILi128EEENS7_ILi64EEENS7_ILi192EEEEEELi192ENS_10bfloat16_tEfNS_4arch4Sm80ELb1ELb0ELb0ELb1ELb0ELb1ELb1ELb1EEENS1_21CollectiveEpilogueFwdINS6_IJS8_SA_S9_EEENS6_IJNS7_ILi1EEESI_SI_EEESC_SE_Li256ELb1ELb1ELb1ELb0EEENS1_36VarlenDynamicPersistentTileSchedulerILi128ELi64ELi256ELi256ELb1ELb1ELb0ELb1ELb1ELb1EEEEEEEEEvNT_6ParamsE:
        .type           _ZN7cutlass13device_kernelIN5flash19enable_sm80_to_sm89INS1_16FlashAttnFwdSm80INS1_25CollectiveMainloopFwdSm80ILi8ELi1ELb0EN4cute5tupleIJNS5_1CILi128EEENS7_ILi64EEENS7_ILi192EEEEEELi192ENS_10bfloat16_tEfNS_4arch4Sm80ELb1ELb0ELb0ELb1ELb0ELb1ELb1ELb1EEENS1_21CollectiveEpilogueFwdINS6_IJS8_SA_S9_EEENS6_IJNS7_ILi1EEESI_SI_EEESC_SE_Li256ELb1ELb1ELb1ELb0EEENS1_36VarlenDynamicPersistentTileSchedulerILi128ELi64ELi256ELi256ELb1ELb1ELb0ELb1ELb1ELb1EEEEEEEEEvNT_6ParamsE,@function
        .size           _ZN7cutlass13device_kernelIN5flash19enable_sm80_to_sm89INS1_16FlashAttnFwdSm80INS1_25CollectiveMainloopFwdSm80ILi8ELi1ELb0EN4cute5tupleIJNS5_1CILi128EEENS7_ILi64EEENS7_ILi192EEEEEELi192ENS_10bfloat16_tEfNS_4arch4Sm80ELb1ELb0ELb0ELb1ELb0ELb1ELb1ELb1EEENS1_21CollectiveEpilogueFwdINS6_IJS8_SA_S9_EEENS6_IJNS7_ILi1EEESI_SI_EEESC_SE_Li256ELb1ELb1ELb1ELb0EEENS1_36VarlenDynamicPersistentTileSchedulerILi128ELi64ELi256ELi256ELb1ELb1ELb0ELb1ELb1ELb1EEEEEEEEEvNT_6ParamsE,(.L_x_2482 - _ZN7cutlass13device_kernelIN5flash19enable_sm80_to_sm89INS1_16FlashAttnFwdSm80INS1_25CollectiveMainloopFwdSm80ILi8ELi1ELb0EN4cute5tupleIJNS5_1CILi128EEENS7_ILi64EEENS7_ILi192EEEEEELi192ENS_10bfloat16_tEfNS_4arch4Sm80ELb1ELb0ELb0ELb1ELb0ELb1ELb1ELb1EEENS1_21CollectiveEpilogueFwdINS6_IJS8_SA_S9_EEENS6_IJNS7_ILi1EEESI_SI_EEESC_SE_Li256ELb1ELb1ELb1ELb0EEENS1_36VarlenDynamicPersistentTileSchedulerILi128ELi64ELi256ELi256ELb1ELb1ELb0ELb1ELb1ELb1EEEEEEEEEvNT_6ParamsE)
        .other          _ZN7cutlass13device_kernelIN5flash19enable_sm80_to_sm89INS1_16FlashAttnFwdSm80INS1_25CollectiveMainloopFwdSm80ILi8ELi1ELb0EN4cute5tupleIJNS5_1CILi128EEENS7_ILi64EEENS7_ILi192EEEEEELi192ENS_10bfloat16_tEfNS_4arch4Sm80ELb1ELb0ELb0ELb1ELb0ELb1ELb1ELb1EEENS1_21CollectiveEpilogueFwdINS6_IJS8_SA_S9_EEENS6_IJNS7_ILi1EEESI_SI_EEESC_SE_Li256ELb1ELb1ELb1ELb0EEENS1_36VarlenDynamicPersistentTileSchedulerILi128ELi64ELi256ELi256ELb1ELb1ELb0ELb1ELb1ELb1EEEEEEEEEvNT_6ParamsE,@"STO_CUDA_ENTRY STV_DEFAULT"
_ZN7cutlass13device_kernelIN5flash19enable_sm80_to_sm89INS1_16FlashAttnFwdSm80INS1_25CollectiveMainloopFwdSm80ILi8ELi1ELb0EN4cute5tupleIJNS5_1CILi128EEENS7_ILi64EEENS7_ILi192EEEEEELi192ENS_10bfloat16_tEfNS_4arch4Sm80ELb1ELb0ELb0ELb1ELb0ELb1ELb1ELb1EEENS1_21CollectiveEpilogueFwdINS6_IJS8_SA_S9_EEENS6_IJNS7_ILi1EEESI_SI_EEESC_SE_Li256ELb1ELb1ELb1ELb0EEENS1_36VarlenDynamicPersistentTileSchedulerILi128ELi64ELi256ELi256ELb1ELb1ELb0ELb1ELb1ELb1EEEEEEEEEvNT_6ParamsE:
        /* <DEDUP_REMOVED lines=53> */
.L_x_1004:
        /* <DEDUP_REMOVED lines=17> */
.L_x_1173:
        /* <DEDUP_REMOVED lines=16> */
.L_x_1174:
[----:B---3--:R-:W-:-:S05]  /*0560*/  IMAD R0, R0, c[0x0][0x538], RZ ;  /* 0x00014e0000007a24 */ /* 0x008fca00078e02ff */
[----:B------:R-:W-:-:S04]  /*0570*/  IADD3 R7, R0, R7, RZ ;  /* 0x0000000700077210 */ /* 0x000fc80007ffe0ff */
[----:B------:R-:W-:-:S13]  /*0580*/  ISETP.GT.AND P0, PT, R7, UR4, PT ;  /* 0x0000000407007c0c */ /* 0x000fda000bf04270 */
[----:B-12---:R-:W-:Y:S05]  /*0590*/  @!P0 BRA `(.L_x_1004) ;  /* 0xfffffdb000008947 */ /* 0x006fea000383ffff */
.L_x_1000:
[----:B------:R-:W-:-:S05]  /*05a0*/  IADD3 R11, -R0, R7, RZ ;  /* 0x00000007000b7210 */ /* 0x000fca0007ffe1ff */
[----:B------:R-:W-:-:S05]  /*05b0*/  IMAD R0, R4, c[0x0][0x538], R11 ;  /* 0x00014e0004007a24 */ /* 0x000fca00078e020b */
[----:B------:R-:W-:Y:S01]  /*05c0*/  ISETP.GT.AND P0, PT, R0, UR4, PT ;  /* 0x0000000400007c0c */ /* 0x000fe2000bf04270 */
[----:B------:R-:W-:-:S12]  /*05d0*/  BRA.DIV ~URZ, `(.L_x_1005) ;  /* 0x0001c2a27f007947 */ /* 0x000fd8000b800000 */
[----:B------:R-:W-:-:S04]  /*05e0*/  VOTE.ANY R7, PT, !P0 ;  /* 0x0000000000077806 */ /* 0x000fc800040e0100 */
.L_x_1175:
[----:B------:R-:W1:Y:S02]  /*05f0*/  POPC R0, R7 ;  /* 0x0000000700007309 */ /* 0x000e640000000000 */
[----:B-12---:R-:W-:Y:S01]  /*0600*/  IADD3 R251, R0, R6, RZ ;  /* 0x0000000600fb7210 */ /* 0x006fe20007ffe0ff */
[----:B------:R-:W-:Y:S05]  /*0610*/  BRA.DIV ~URZ, `(.L_x_1006) ;  /* 0x0001c2b27f007947 */ /* 0x000fea000b800000 */
[----:B------:R1:W2:Y:S01]  /*0620*/  SHFL.IDX PT, R249, R10, R0, 0x1f ;  /* 0x00001f000af97589 */ /* 0x0002a200000e0000 */
[----:B------:R-:W-:-:S03]  /*0630*/  MOV R6, RZ ;  /* 0x000000ff00067202 */ /* 0x000fc60000000f00 */
[----:B------:R1:W3:Y:S04]  /*0640*/  SHFL.IDX PT, R10, R8, R0, 0x1f ;  /* 0x00001f00080a7589 */ /* 0x0002e800000e0000 */
.L_x_1176:
[----:B------:R-:W-:Y:S01]  /*0650*/  ISETP.NE.AND P0, PT, R7, RZ, PT ;  /* 0x000000ff0700720c */ /* 0x000fe20003f05270 */
[----:B------:R-:W-:-:S12]  /*0660*/  BSSY B0, `(.L_x_1007) ;  /* 0x0000005000007945 */ /* 0x000fd80003800000 */
[----:B------:R-:W-:Y:S05]  /*0670*/  @!P0 BRA `(.L_x_1008) ;  /* 0x0000003000008947 */ /* 0x000fea0003800000 */
[----:B------:R-:W-:Y:S01]  /*0680*/  IADD3 R5, R0, -0x1, RZ ;  /* 0xffffffff00057810 */ /* 0x000fe20007ffe0ff */
[----:B------:R-:W-:Y:S05]  /*0690*/  BRA.DIV ~URZ, `(.L_x_1009) ;  /* 0x0001c3127f007947 */ /* 0x000fea000b800000 */
[----:B------:R4:W1:Y:S02]  /*06a0*/  SHFL.IDX PT, R6, R4, R5, 0x1f ;  /* 0x00001f0504067589 */ /* 0x00086400000e0000 */
.L_x_1008:
[----:B------:R-:W-:Y:S05]  /*06b0*/  BSYNC B0 ;  /* 0x0000000000007941 */ /* 0x000fea0003800000 */
.L_x_1007:
        /* <DEDUP_REMOVED lines=67> */
.L_x_1011:
        /* <DEDUP_REMOVED lines=68> */
.L_x_1012:
[----:B------:R-:W-:Y:S05]  /*0f30*/  BSYNC B0 ;  /* 0x0000000000007941 */ /* 0x000fea0003800000 */
.L_x_1010:
[----:B------:R-:W-:-:S04]  /*0f40*/  LOP3.LUT R0, RZ, R0, RZ, 0x33, !PT ;  /* 0x00000000ff007212 */ /* 0x000fc800078e33ff */
[----:B------:R-:W-:Y:S01]  /*0f50*/  IADD3 R249, R0, R249, RZ ;  /* 0x000000f900f97210 */ /* 0x000fe20007ffe0ff */
[----:B------:R-:W-:Y:S05]  /*0f60*/  BRA `(.L_x_1013) ;  /* 0x0000004000007947 */ /* 0x000fea0003800000 */
.L_x_1001:
[----:B--2---:R-:W-:Y:S01]  /*0f70*/  IMAD.MOV.U32 R249, RZ, RZ, RZ ;  /* 0x000000fffff97224 */ /* 0x004fe200078e00ff */
[----:B------:R-:W-:Y:S01]  /*0f80*/  MOV R250, RZ ;  /* 0x000000ff00fa7202 */ /* 0x000fe20000000f00 */
[----:B------:R-:W-:Y:S01]  /*0f90*/  IMAD.U32 R248, RZ, RZ, UR4 ;  /* 0x00000004fff87e24 */ /* 0x000fe2000f8e00ff */
[----:B------:R-:W-:Y:S02]  /*0fa0*/  MOV R251, c[0x0][0x53c] ;  /* 0x00014f0000fb7a02 */ /* 0x000fe40000000f00 */
.L_x_1013:
[----:B------:R-:W-:Y:S01]  /*0fb0*/  ISETP.NE.AND P0, PT, R12, RZ, PT ;  /* 0x000000ff0c00720c */ /* 0x000fe20003f05270 */
[----:B------:R-:W-:-:S12]  /*0fc0*/  WARPSYNC 0xffffffff ;  /* 0xffffffff00007948 */ /* 0x000fd80003800000 */
[----:B------:R1:W-:Y:S04]  /*0fd0*/  @!P0 STS.128 [0x18100], R248 ;  /* 0x018100f8ff008388 */ /* 0x0003e80000000c00 */
[----:B------:R-:W-:Y:S06]  /*0fe0*/  BAR.ARV 0x5, 0x100 ;  /* 0x0144000000007b1d */ /* 0x000fec0000002000 */
.L_x_999:
[----:B-12---:R-:W-:-:S13]  /*0ff0*/  ISETP.GE.AND P0, PT, R251, c[0x0][0x53c], PT ;  /* 0x00014f00fb007a0c */ /* 0x006fda0003f06270 */
[----:B------:R-:W-:Y:S05]  /*1000*/  @P0 EXIT ;  /* 0x000000000000094d */ /* 0x000fea0003800000 */
[----:B------:R-:W1:Y:S02]  /*1010*/  S2R R18, SR_TID.X ;  /* 0x0000000000127919 */ /* 0x000e640000002100 */
[----:B-1----:R-:W-:-:S04]  /*1020*/  SHF.R.S32.HI R13, RZ, 0x1f, R18 ;  /* 0x0000001fff0d7819 */ /* 0x002fc80000011412 */
[CC--:B------:R-:W-:Y:S02]  /*1030*/  LEA.HI R0, R13.reuse, R18.reuse, RZ, 0x4 ;  /* 0x000000120d007211 */ /* 0x0c0fe400078f20ff */
[-C--:B------:R-:W-:Y:S02]  /*1040*/  LEA.HI R10, R13, R18.reuse, RZ, 0x3 ;  /* 0x000000120d0a7211 */ /* 0x080fe400078f18ff */
[----:B------:R-:W-:Y:S02]  /*1050*/  LOP3.LUT R2, R0, 0xfffffff0, RZ, 0xc0, !PT ;  /* 0xfffffff000027812 */ /* 0x000fe400078ec0ff */
[----:B------:R-:W-:Y:S02]  /*1060*/  SHF.R.S32.HI R19, RZ, 0x3, R10 ;  /* 0x00000003ff137819 */ /* 0x000fe4000001140a */
[----:B------:R-:W-:Y:S01]  /*1070*/  LOP3.LUT R3, R10, 0xfffffff8, RZ, 0xc0, !PT ;  /* 0xfffffff80a037812 */ /* 0x000fe200078ec0ff */
[C---:B------:R-:W-:Y:S01]  /*1080*/  IMAD.IADD R2, R18.reuse, 0x1, -R2 ;  /* 0x0000000112027824 */ /* 0x040fe200078e0a02 */
[----:B------:R-:W-:Y:S01]  /*1090*/  SHF.R.S32.HI R4, RZ, 0x4, R0 ;  /* 0x00000004ff047819 */ /* 0x000fe20000011400 */
[----:B------:R-:W-:Y:S01]  /*10a0*/  IMAD.SHL.U32 R5, R19, 0x40, RZ ;  /* 0x0000004013057824 */ /* 0x000fe200078e00ff */
[----:B------:R-:W-:Y:S01]  /*10b0*/  LEA.HI R14, R13, R18, RZ, 0x2 ;  /* 0x000000120d0e7211 */ /* 0x000fe200078f10ff */
[----:B------:R-:W-:Y:S01]  /*10c0*/  IMAD.IADD R9, R18, 0x1, -R3 ;  /* 0x0000000112097824 */ /* 0x000fe200078e0a03 */
[----:B------:R-:W-:-:S02]  /*10d0*/  LEA.HI R0, R0, R4, RZ, 0x1 ;  /* 0x0000000400007211 */ /* 0x000fc400078f08ff */
[----:B------:R-:W-:Y:S01]  /*10e0*/  SHF.R.S32.HI R6, RZ, 0x1f, R2 ;  /* 0x0000001fff067819 */ /* 0x000fe20000011402 */
[C---:B------:R-:W-:Y:S01]  /*10f0*/  IMAD.SHL.U32 R240, R9.reuse, 0x8, RZ ;  /* 0x0000000809f07824 */ /* 0x040fe200078e00ff */
[----:B------:R-:W-:Y:S01]  /*1100*/  LOP3.LUT R3, R0, 0xfffffffe, RZ, 0xc0, !PT ;  /* 0xfffffffe00037812 */ /* 0x000fe200078ec0ff */
[----:B------:R-:W-:Y:S01]  /*1110*/  IMAD.SHL.U32 R8, R9, 0x40, RZ ;  /* 0x0000004009087824 */ /* 0x000fe200078e00ff */
[----:B------:R-:W-:Y:S02]  /*1120*/  LOP3.LUT R0, R5, 0x1c0, RZ, 0xc0, !PT ;  /* 0x000001c005007812 */ /* 0x000fe400078ec0ff */
[----:B------:R-:W-:Y:S01]  /*1130*/  LEA.HI R11, R6, R2, RZ, 0x3 ;  /* 0x00000002060b7211 */ /* 0x000fe200078f18ff */
[----:B------:R-:W-:Y:S01]  /*1140*/  IMAD.IADD R12, R4, 0x1, -R3 ;  /* 0x00000001040c7824 */ /* 0x000fe200078e0a03 */
[----:B------:R-:W-:Y:S02]  /*1150*/  SHF.R.U32.HI R7, RZ, 0x3, R0 ;  /* 0x00000003ff077819 */ /* 0x000fe40000011600 */
[----:B------:R-:W-:-:S02]  /*1160*/  LOP3.LUT R6, R0, 0x38, R240, 0xf8, !PT ;  /* 0x0000003800067812 */ /* 0x000fc400078ef8f0 */
[----:B------:R-:W-:Y:S02]  /*1170*/  LOP3.LUT R5, R11, 0xfffffff8, RZ, 0xc0, !PT ;  /* 0xfffffff80b057812 */ /* 0x000fe400078ec0ff */
[----:B------:R-:W-:Y:S02]  /*1180*/  LOP3.LUT R0, R8, 0x1c0, RZ, 0xc0, !PT ;  /* 0x000001c008007812 */ /* 0x000fe400078ec0ff */
[----:B------:R-:W-:Y:S01]  /*1190*/  LOP3.LUT R8, R6, R7, RZ, 0x3c, !PT ;  /* 0x0000000706087212 */ /* 0x000fe200078e3cff */
[----:B------:R-:W-:Y:S01]  /*11a0*/  IMAD.IADD R6, R2, 0x1, -R5 ;  /* 0x0000000102067824 */ /* 0x000fe200078e0a05 */
[----:B------:R-:W-:Y:S02]  /*11b0*/  LOP3.LUT R2, R0, 0x8, R10, 0xf8, !PT ;  /* 0x0000000800027812 */ /* 0x000fe400078ef80a */
[----:B------:R-:W-:Y:S02]  /*11c0*/  SHF.R.U32.HI R0, RZ, 0x3, R0 ;  /* 0x00000003ff007819 */ /* 0x000fe40000011600 */
[----:B------:R-:W-:-:S02]  /*11d0*/  LEA.HI R3, R13, R18, RZ, 0x5 ;  /* 0x000000120d037211 */ /* 0x000fc400078f28ff */
[--C-:B------:R-:W-:Y:S02]  /*11e0*/  SHF.R.S32.HI R237, RZ, 0x2, R14.reuse ;  /* 0x00000002ffed7819 */ /* 0x100fe4000001140e */
[----:B------:R-:W-:Y:S02]  /*11f0*/  SHF.R.S32.HI R4, RZ, 0x1f, R14 ;  /* 0x0000001fff047819 */ /* 0x000fe4000001140e */
[----:B------:R-:W-:Y:S02]  /*1200*/  LOP3.LUT R15, R2, R0, RZ, 0x3c, !PT ;  /* 0x00000000020f7212 */ /* 0x000fe400078e3cff */
[----:B------:R-:W-:Y:S02]  /*1210*/  LOP3.LUT R0, R3, 0xffffffe0, RZ, 0xc0, !PT ;  /* 0xffffffe003007812 */ /* 0x000fe400078ec0ff */
[--C-:B------:R-:W-:Y:S02]  /*1220*/  SHF.R.S32.HI R7, RZ, 0x5, R3.reuse ;  /* 0x00000005ff077819 */ /* 0x100fe40000011403 */
[----:B------:R-:W-:Y:S01]  /*1230*/  LEA.HI R2, R4, R237, RZ, 0x3 ;  /* 0x000000ed04027211 */ /* 0x000fe200078f18ff */
[----:B------:R-:W-:Y:S01]  /*1240*/  IMAD.IADD R17, R18, 0x1, -R0 ;  /* 0x0000000112117824 */ /* 0x000fe200078e0a00 */
[----:B------:R-:W-:-:S02]  /*1250*/  SHF.R.S32.HI R3, RZ, 0x1f, R3 ;  /* 0x0000001fff037819 */ /* 0x000fc40000011403 */
[----:B------:R-:W-:Y:S01]  /*1260*/  LEA.HI R4, R13, R18, RZ, 0x6 ;  /* 0x000000120d047211 */ /* 0x000fe200078f30ff */
[----:B------:R-:W-:Y:S01]  /*1270*/  IMAD.MOV.U32 R13, RZ, RZ, 0x20 ;  /* 0x00000020ff0d7424 */ /* 0x000fe200078e00ff */
[----:B------:R-:W-:Y:S02]  /*1280*/  LOP3.LUT R2, R2, 0xfffffff8, RZ, 0xc0, !PT ;  /* 0xfffffff802027812 */ /* 0x000fe400078ec0ff */
[----:B------:R-:W-:Y:S01]  /*1290*/  LEA.HI R0, R3, R7, RZ, 0x3 ;  /* 0x0000000703007211 */ /* 0x000fe200078f18ff */
[----:B------:R-:W-:Y:S01]  /*12a0*/  IMAD.SHL.U32 R4, R4, 0x8, RZ ;  /* 0x0000000804047824 */ /* 0x000fe200078e00ff */
[----:B------:R-:W-:Y:S01]  /*12b0*/  SHF.R.S32.HI R10, RZ, 0x1f, R17 ;  /* 0x0000001fff0a7819 */ /* 0x000fe20000011411 */
[----:B------:R-:W-:Y:S01]  /*12c0*/  IMAD.IADD R3, R237, 0x1, -R2 ;  /* 0x00000001ed037824 */ /* 0x000fe200078e0a02 */
[----:B------:R-:W-:Y:S02]  /*12d0*/  LOP3.LUT R0, R0, 0xffffff8, RZ, 0xc0, !PT ;  /* 0x0ffffff800007812 */ /* 0x000fe400078ec0ff */
[----:B------:R-:W-:-:S02]  /*12e0*/  LEA.HI R10, R10, R17, RZ, 0x2 ;  /* 0x000000110a0a7211 */ /* 0x000fc400078f10ff */
[----:B------:R-:W-:Y:S01]  /*12f0*/  LOP3.LUT R210, R8, 0x7ffffe00, R4, 0xf8, !PT ;  /* 0x7ffffe0008d27812 */ /* 0x000fe200078ef804 */
[----:B------:R-:W-:Y:S01]  /*1300*/  IMAD.IADD R5, R7, 0x1, -R0 ;  /* 0x0000000107057824 */ /* 0x000fe200078e0a00 */
[----:B------:R-:W-:Y:S01]  /*1310*/  LOP3.LUT R2, R3, 0x1, RZ, 0xc0, !PT ;  /* 0x0000000103027812 */ /* 0x000fe200078ec0ff */
[----:B------:R-:W-:Y:S01]  /*1320*/  IMAD.SHL.U32 R0, R6, 0x40, RZ ;  /* 0x0000004006007824 */ /* 0x000fe200078e00ff */
[----:B------:R-:W-:Y:S01]  /*1330*/  SHF.R.S32.HI R4, RZ, 0x2, R10 ;  /* 0x00000002ff047819 */ /* 0x000fe2000001140a */
[----:B------:R-:W-:Y:S01]  /*1340*/  IMAD.SHL.U32 R210, R210, 0x2, RZ ;  /* 0x00000002d2d27824 */ /* 0x000fe200078e00ff */
[----:B------:R-:W-:Y:S01]  /*1350*/  ISETP.NE.U32.AND P0, PT, R2, 0x1, PT ;  /* 0x000000010200780c */ /* 0x000fe20003f05070 */
[----:B------:R-:W-:Y:S01]  /*1360*/  IMAD.SHL.U32 R2, R12, 0x8, RZ ;  /* 0x000000080c027824 */ /* 0x000fe200078e00ff */
[----:B------:R-:W-:Y:S01]  /*1370*/  LOP3.LUT R0, R0, 0x1c0, RZ, 0xc0, !PT ;  /* 0x000001c000007812 */ /* 0x000fe200078ec0ff */
[----:B------:R-:W-:Y:S01]  /*1380*/  IMAD R16, R5, 0x10, R4 ;  /* 0x0000001005107824 */ /* 0x000fe200078e0204 */
[----:B------:R-:W-:-:S02]  /*1390*/  LOP3.LUT R5, R14, 0xfffffffc, RZ, 0xc0, !PT ;  /* 0xfffffffc0e057812 */ /* 0x000fc400078ec0ff */
[----:B------:R-:W-:Y:S02]  /*13a0*/  LOP3.LUT R4, R0, 0x8, R2, 0xf8, !PT ;  /* 0x0000000800047812 */ /* 0x000fe400078ef802 */
[----:B------:R-:W-:Y:S01]  /*13b0*/  SHF.R.U32.HI R2, RZ, 0x3, R0 ;  /* 0x00000003ff027819 */ /* 0x000fe20000011600 */
[C---:B------:R-:W-:Y:S01]  /*13c0*/  IMAD.SHL.U32 R0, R3.reuse, 0x40, RZ ;  /* 0x0000004003007824 */ /* 0x040fe200078e00ff */
[----:B------:R-:W-:Y:S01]  /*13d0*/  R2P PR, R3, 0x6 ;  /* 0x0000000603007804 */ /* 0x000fe20000000000 */
[----:B------:R-:W-:Y:S01]  /*13e0*/  IMAD.IADD R18, R18, 0x1, -R5 ;  /* 0x0000000112127824 */ /* 0x000fe200078e0a05 */
[C---:B------:R-:W-:Y:S01]  /*13f0*/  LOP3.LUT P6, RZ, R6.reuse, 0x2, RZ, 0xc0, !PT ;  /* 0x0000000206ff7812 */ /* 0x040fe200078cc0ff */
[----:B------:R-:W-:Y:S01]  /*1400*/  STL [R1+0x4c], R16 ;  /* 0x00004c1001007387 */ /* 0x000fe20000100800 */
[----:B------:R-:W-:Y:S01]  /*1410*/  LOP3.LUT P5, RZ, R6, 0x4, RZ, 0xc0, !PT ;  /* 0x0000000406ff7812 */ /* 0x000fe200078ac0ff */
[----:B------:R-:W-:Y:S01]  /*1420*/  IMAD.SHL.U32 R126, R18, 0x8, RZ ;  /* 0x00000008127e7824 */ /* 0x000fe200078e00ff */
[----:B------:R-:W-:Y:S01]  /*1430*/  LOP3.LUT R6, R4, R2, RZ, 0x3c, !PT ;  /* 0x0000000204067212 */ /* 0x000fe200078e3cff */
[----:B------:R-:W-:Y:S01]  /*1440*/  IMAD.SHL.U32 R2, R11, 0x40, RZ ;  /* 0x000000400b027824 */ /* 0x000fe200078e00ff */
[----:B------:R-:W-:Y:S01]  /*1450*/  LOP3.LUT R8, R0, 0x1c0, RZ, 0xc0, !PT ;  /* 0x000001c000087812 */ /* 0x000fe200078ec0ff */
[----:B------:R-:W-:Y:S01]  /*1460*/  IMAD.SHL.U32 R0, R7, 0x400, RZ ;  /* 0x0000040007007824 */ /* 0x000fe200078e00ff */
[----:B------:R-:W-:Y:S01]  /*1470*/  IADD3 R14, R237, 0x40, RZ ;  /* 0x00000040ed0e7810 */ /* 0x000fe20007ffe0ff */
[----:B------:R-:W-:Y:S01]  /*1480*/  IMAD.SHL.U32 R7, R7, 0x200, RZ ;  /* 0x0000020007077824 */ /* 0x000fe200078e00ff */
[----:B------:R-:W-:Y:S01]  /*1490*/  SHF.R.U32.HI R3, RZ, 0x3, R8 ;  /* 0x00000003ff037819 */ /* 0x000fe20000011608 */
[----:B------:R-:W-:Y:S01]  /*14a0*/  IMAD R11, R18, 0x2, R0 ;  /* 0x00000002120b7824 */ /* 0x000fe200078e0200 */
[----:B------:R-:W-:Y:S01]  /*14b0*/  LOP3.LUT R4, R8, 0x18, R126, 0xf8, !PT ;  /* 0x0000001808047812 */ /* 0x000fe200078ef87e */
[----:B------:R1:W-:Y:S01]  /*14c0*/  STL [R1+0x14], R8 ;  /* 0x0000140801007387 */ /* 0x0003e20000100800 */
[----:B------:R-:W-:Y:S01]  /*14d0*/  LOP3.LUT R5, R2, 0xfffffe00, RZ, 0xc0, !PT ;  /* 0xfffffe0002057812 */ /* 0x000fe200078ec0ff */
[----:B------:R-:W-:Y:S01]  /*14e0*/  IMAD R2, R12, 0x200, R15 ;  /* 0x000002000c027824 */ /* 0x000fe200078e020f */
[----:B------:R-:W-:Y:S01]  /*14f0*/  LOP3.LUT R231, R7, R4, R3, 0xf6, !PT ;  /* 0x0000000407e77212 */ /* 0x000fe200078ef603 */
[----:B------:R-:W-:Y:S01]  /*1500*/  IMAD.MOV.U32 R12, RZ, RZ, 0x40 ;  /* 0x00000040ff0c7424 */ /* 0x000fe200078e00ff */
[-C--:B------:R-:W-:Y:S01]  /*1510*/  IADD3 R4, R6, R5.reuse, R0 ;  /* 0x0000000506047210 */ /* 0x080fe20007ffe000 */
[C---:B------:R-:W-:Y:S01]  /*1520*/  IMAD R0, R9.reuse, 0x20, R19 ;  /* 0x0000002009007824 */ /* 0x040fe200078e0213 */
[----:B------:R-:W-:Y:S01]  /*1530*/  LOP3.LUT P4, RZ, R9, 0x2, RZ, 0xc0, !PT ;  /* 0x0000000209ff7812 */ /* 0x000fe2000788c0ff */
[----:B------:R-:W-:Y:S01]  /*1540*/  IMAD.SHL.U32 R140, R18, 0x4, RZ ;  /* 0x00000004128c7824 */ /* 0x000fe200078e00ff */
[----:B------:R-:W-:-:S02]  /*1550*/  LOP3.LUT R5, R6, R5, RZ, 0xfc, !PT ;  /* 0x0000000506057212 */ /* 0x000fc400078efcff */
[----:B------:R2:W-:Y:S01]  /*1560*/  STL [R1+0x44], R0 ;  /* 0x0000440001007387 */ /* 0x0005e20000100800 */
[----:B------:R-:W-:Y:S02]  /*1570*/  SHF.R.S32.HI R7, RZ, 0x1f, R14 ;  /* 0x0000001fff077819 */ /* 0x000fe4000001140e */
[----:B------:R-:W-:Y:S02]  /*1580*/  LEA R147, R2, 0x6100, 0x1 ;  /* 0x0000610002937811 */ /* 0x000fe400078e08ff */
[----:B------:R-:W-:Y:S02]  /*1590*/  LOP3.LUT P3, RZ, R9, 0x4, RZ, 0xc0, !PT ;  /* 0x0000000409ff7812 */ /* 0x000fe4000786c0ff */
[C---:B------:R-:W-:Y:S02]  /*15a0*/  IADD3 R198, R147.reuse, 0x20, RZ ;  /* 0x0000002093c67810 */ /* 0x040fe40007ffe0ff */
[----:B------:R-:W-:Y:S02]  /*15b0*/  @P4 IADD3 R198, R147, -0x20, RZ ;  /* 0xffffffe093c64810 */ /* 0x000fe40007ffe0ff */
[----:B------:R-:W-:-:S02]  /*15c0*/  LEA R194, R4, 0xc100, 0x1 ;  /* 0x0000c10004c27811 */ /* 0x000fc400078e08ff */
[----:B------:R-:W-:Y:S02]  /*15d0*/  LEA R188, R5, 0x100, 0x1 ;  /* 0x0000010005bc7811 */ /* 0x000fe400078e08ff */
[----:B-1----:R-:W-:Y:S02]  /*15e0*/  LOP3.LUT R8, R3, R8, RZ, 0xfc, !PT ;  /* 0x0000000803087212 */ /* 0x002fe400078efcff */
[----:B------:R-:W-:Y:S02]  /*15f0*/  LEA.HI R3, R18, R18, RZ, 0x1 ;  /* 0x0000001212037211 */ /* 0x000fe400078f08ff */
[C---:B------:R-:W-:Y:S01]  /*1600*/  IADD3 R143, R140.reuse, 0x20, RZ ;  /* 0x000000208c8f7810 */ /* 0x040fe20007ffe0ff */
[----:B------:R-:W-:Y:S01]  /*1610*/  IMAD.IADD R11, R11, 0x1, R8 ;  /* 0x000000010b0b7824 */ /* 0x000fe200078e0208 */
[----:B------:R-:W-:Y:S02]  /*1620*/  LOP3.LUT R6, R3, 0x1ffffffe, RZ, 0xc0, !PT ;  /* 0x1ffffffe03067812 */ /* 0x000fe400078ec0ff */
[----:B------:R-:W-:Y:S01]  /*1630*/  LEA.HI R3, R7, R14, RZ, 0x3 ;  /* 0x0000000e07037211 */ /* 0x000fe200078f18ff */
[----:B------:R-:W-:Y:S01]  /*1640*/  IMAD.IADD R131, R140, 0x1, R143 ;  /* 0x000000018c837824 */ /* 0x000fe200078e028f */
[----:B------:R-:W-:Y:S01]  /*1650*/  LOP3.LUT R7, R10, 0x7ffffffc, RZ, 0xc0, !PT ;  /* 0x7ffffffc0a077812 */ /* 0x000fe200078ec0ff */
[----:B--2---:R-:W-:Y:S01]  /*1660*/  IMAD.SHL.U32 R0, R14, 0x40, RZ ;  /* 0x000000400e007824 */ /* 0x004fe200078e00ff */
[----:B------:R-:W-:Y:S01]  /*1670*/  IADD3 R142, R140, 0x40, RZ ;  /* 0x000000408c8e7810 */ /* 0x000fe20007ffe0ff */
[----:B------:R-:W-:Y:S01]  /*1680*/  IMAD.IADD R6, R18, 0x1, -R6 ;  /* 0x0000000112067824 */ /* 0x000fe200078e0a06 */
[----:B------:R-:W-:Y:S01]  /*1690*/  LEA R231, R231, 0x100, 0x1 ;  /* 0x00000100e7e77811 */ /* 0x000fe200078e08ff */
[----:B------:R-:W-:Y:S01]  /*16a0*/  IMAD.SHL.U32 R3, R3, 0x40, RZ ;  /* 0x0000004003037824 */ /* 0x000fe200078e00ff */
[----:B------:R-:W-:Y:S01]  /*16b0*/  LOP3.LUT R8, R0, 0x1c0, RZ, 0xc0, !PT ;  /* 0x000001c000087812 */ /* 0x000fe200078ec0ff */
[----:B------:R-:W-:Y:S01]  /*16c0*/  IMAD R2, R6, 0x8, R16 ;  /* 0x0000000806027824 */ /* 0x000fe200078e0210 */
[----:B------:R-:W-:Y:S01]  /*16d0*/  SEL R0, R12, 0xffffffc0, !P3 ;  /* 0xffffffc00c007807 */ /* 0x000fe20005800000 */
[----:B------:R-:W-:Y:S01]  /*16e0*/  IMAD.IADD R239, R17, 0x1, -R7 ;  /* 0x0000000111ef7824 */ /* 0x000fe200078e0a07 */
[----:B------:R-:W-:Y:S01]  /*16f0*/  SHF.R.U32.HI R8, RZ, 0x3, R8 ;  /* 0x00000003ff087819 */ /* 0x000fe20000011608 */
[----:B------:R-:W-:Y:S01]  /*1700*/  IMAD.IADD R130, R140, 0x1, R142 ;  /* 0x000000018c827824 */ /* 0x000fe200078e028e */
[----:B------:R-:W-:Y:S01]  /*1710*/  SEL R8, R13, 0xffffffe0, !P1 ;  /* 0xffffffe00d087807 */ /* 0x000fe20004800000 */
[----:B------:R-:W-:Y:S01]  /*1720*/  IMAD.IADD R193, R147, 0x1, R0 ;  /* 0x0000000193c17824 */ /* 0x000fe200078e0200 */
[----:B------:R-:W-:Y:S01]  /*1730*/  LEA R6, R11, 0x80, 0x1 ;  /* 0x000000800b067811 */ /* 0x000fe200078e08ff */
[----:B------:R-:W-:Y:S01]  /*1740*/  IMAD.IADD R190, R0, 0x1, R198 ;  /* 0x0000000100be7824 */ /* 0x000fe200078e02c6 */
[----:B------:R-:W-:Y:S01]  /*1750*/  SEL R7, R12, 0xffffffc0, !P2 ;  /* 0xffffffc00c077807 */ /* 0x000fe20005000000 */
[----:B------:R-:W-:Y:S01]  /*1760*/  IMAD.SHL.U32 R239, R239, 0x2, RZ ;  /* 0x00000002efef7824 */ /* 0x000fe200078e00ff */
[----:B------:R-:W-:Y:S01]  /*1770*/  LOP3.LUT R3, R3, 0xfffffe00, RZ, 0xc0, !PT ;  /* 0xfffffe0003037812 */ /* 0x000fe200078ec0ff */
[C---:B------:R-:W-:Y:S01]  /*1780*/  IMAD.IADD R10, R6.reuse, 0x1, R8 ;  /* 0x00000001060a7824 */ /* 0x040fe200078e0208 */
[C---:B------:R-:W-:Y:S01]  /*1790*/  IADD3 R9, R6.reuse, -0x10, RZ ;  /* 0xfffffff006097810 */ /* 0x040fe20007ffe0ff */
[C-C-:B------:R-:W-:Y:S01]  /*17a0*/  IMAD.IADD R0, R6.reuse, 0x1, R7.reuse ;  /* 0x0000000106007824 */ /* 0x140fe200078e0207 */
[----:B------:R-:W-:Y:S01]  /*17b0*/  @P0 IADD3 R9, R6, 0x10, RZ ;  /* 0x0000001006090810 */ /* 0x000fe20007ffe0ff */
[----:B------:R1:W-:Y:S01]  /*17c0*/  STL [R1+0x40], R3 ;  /* 0x0000400301007387 */ /* 0x0003e20000100800 */
[C---:B------:R-:W-:Y:S01]  /*17d0*/  IADD3 R146, R140.reuse, 0x10, RZ ;  /* 0x000000108c927810 */ /* 0x040fe20007ffe0ff */
[----:B------:R-:W-:Y:S01]  /*17e0*/  IMAD.IADD R232, R231, 0x1, R7 ;  /* 0x00000001e7e87824 */ /* 0x000fe200078e0207 */
[C---:B------:R-:W-:Y:S01]  /*17f0*/  IADD3 R145, R140.reuse, 0x30, RZ ;  /* 0x000000308c917810 */ /* 0x040fe20007ffe0ff */
[----:B------:R2:W-:Y:S01]  /*1800*/  STL [R1+0x10], R2 ;  /* 0x0000100201007387 */ /* 0x0005e20000100800 */
[----:B------:R-:W-:-:S02]  /*1810*/  IADD3 R144, R140, 0x50, RZ ;  /* 0x000000508c907810 */ /* 0x000fc40007ffe0ff */
[C---:B------:R-:W-:Y:S01]  /*1820*/  IADD3 R209, R198.reuse, 0x800, RZ ;  /* 0x00000800c6d17810 */ /* 0x040fe20007ffe0ff */
[----:B------:R-:W-:Y:S01]  /*1830*/  STL [R1+0x2c], R10 ;  /* 0x00002c0a01007387 */ /* 0x000fe20000100800 */
[C---:B------:R-:W-:Y:S02]  /*1840*/  IADD3 R208, R198.reuse, 0x1000, RZ ;  /* 0x00001000c6d07810 */ /* 0x040fe40007ffe0ff */
[C---:B------:R-:W-:Y:S01]  /*1850*/  IADD3 R207, R198.reuse, 0x1800, RZ ;  /* 0x00001800c6cf7810 */ /* 0x040fe20007ffe0ff */
[----:B------:R3:W-:Y:S01]  /*1860*/  STL [R1+0x3c], R0 ;  /* 0x00003c0001007387 */ /* 0x0007e20000100800 */
[C---:B------:R-:W-:Y:S02]  /*1870*/  IADD3 R206, R198.reuse, 0x2000, RZ ;  /* 0x00002000c6ce7810 */ /* 0x040fe40007ffe0ff */
[C---:B------:R-:W-:Y:S01]  /*1880*/  IADD3 R205, R198.reuse, 0x2800, RZ ;  /* 0x00002800c6cd7810 */ /* 0x040fe20007ffe0ff */
[----:B------:R-:W-:Y:S01]  /*1890*/  STL [R1+0x24], R9 ;  /* 0x0000240901007387 */ /* 0x000fe20000100800 */
[----:B------:R-:W-:-:S02]  /*18a0*/  IADD3 R204, R198, 0x3000, RZ ;  /* 0x00003000c6cc7810 */ /* 0x000fc40007ffe0ff */
[C---:B------:R-:W-:Y:S02]  /*18b0*/  IADD3 R203, R198.reuse, 0x3800, RZ ;  /* 0x00003800c6cb7810 */ /* 0x040fe40007ffe0ff */
[C---:B------:R-:W-:Y:S02]  /*18c0*/  IADD3 R202, R198.reuse, 0x4000, RZ ;  /* 0x00004000c6ca7810 */ /* 0x040fe40007ffe0ff */
[C---:B------:R-:W-:Y:S02]  /*18d0*/  IADD3 R201, R198.reuse, 0x4800, RZ ;  /* 0x00004800c6c97810 */ /* 0x040fe40007ffe0ff */
[----:B-1----:R-:W-:Y:S02]  /*18e0*/  SEL R3, R13, 0xffffffe0, !P6 ;  /* 0xffffffe00d037807 */ /* 0x002fe40007000000 */
[----:B------:R-:W-:Y:S02]  /*18f0*/  IADD3 R200, R198, 0x5000, RZ ;  /* 0x00005000c6c87810 */ /* 0x000fe40007ffe0ff */
[----:B--2---:R-:W-:Y:S01]  /*1900*/  SEL R2, R12, 0xffffffc0, !P5 ;  /* 0xffffffc00c027807 */ /* 0x004fe20006800000 */
[----:B------:R-:W-:Y:S01]  /*1910*/  IMAD.IADD R195, R194, 0x1, R3 ;  /* 0x00000001c2c37824 */ /* 0x000fe200078e0203 */
[----:B------:R-:W-:Y:S01]  /*1920*/  IADD3 R199, R198, 0x5800, RZ ;  /* 0x00005800c6c77810 */ /* 0x000fe20007ffe0ff */
[----:B------:R-:W-:-:S02]  /*1930*/  IMAD.IADD R189, R3, 0x1, R188 ;  /* 0x0000000103bd7824 */ /* 0x000fc400078e02bc */
[C---:B------:R-:W-:Y:S02]  /*1940*/  IMAD.IADD R3, R7.reuse, 0x1, R9 ;  /* 0x0000000107037824 */ /* 0x040fe400078e0209 */
[----:B------:R-:W-:Y:S02]  /*1950*/  IMAD.IADD R197, R194, 0x1, R2 ;  /* 0x00000001c2c57824 */ /* 0x000fe400078e0202 */
[----:B---3--:R-:W-:Y:S02]  /*1960*/  IMAD.IADD R0, R7, 0x1, R10 ;  /* 0x0000000107007824 */ /* 0x008fe400078e020a */
[C---:B------:R-:W-:Y:S02]  /*1970*/  IMAD.IADD R192, R2.reuse, 0x1, R188 ;  /* 0x0000000102c07824 */ /* 0x040fe400078e02bc */
[----:B------:R-:W-:Y:S01]  /*1980*/  IMAD.IADD R196, R195, 0x1, R2 ;  /* 0x00000001c3c47824 */ /* 0x000fe200078e0202 */
[----:B------:R1:W-:Y:S01]  /*1990*/  STL [R1+0x38], R0 ;  /* 0x0000380001007387 */ /* 0x0003e20000100800 */
[----:B------:R-:W-:-:S02]  /*19a0*/  IMAD.IADD R191, R2, 0x1, R189 ;  /* 0x0000000102bf7824 */ /* 0x000fc400078e02bd */
[----:B-1----:R-:W-:-:S05]  /*19b0*/  IMAD.IADD R0, R8, 0x1, R9 ;  /* 0x0000000108007824 */ /* 0x002fca00078e0209 */
[----:B------:R1:W-:Y:S04]  /*19c0*/  STL [R1+0x28], R0 ;  /* 0x0000280001007387 */ /* 0x0003e80000100800 */
[----:B------:R2:W-:Y:S01]  /*19d0*/  STL [R1+0x34], R3 ;  /* 0x0000340301007387 */ /* 0x0005e20000100800 */
[----:B-1----:R-:W-:-:S05]  /*19e0*/  IMAD.IADD R0, R7, 0x1, R0 ;  /* 0x0000000107007824 */ /* 0x002fca00078e0200 */
[----:B------:R2:W-:Y:S02]  /*19f0*/  STL [R1+0x30], R0 ;  /* 0x0000300001007387 */ /* 0x0005e40000100800 */
.L_x_1172:
[----:B------:R-:W-:-:S04]  /*1a00*/  IMAD.MOV.U32 R13, RZ, RZ, 0x4 ;  /* 0x00000004ff0d7424 */ /* 0x000fc800078e00ff */
[----:B--2---:R-:W-:-:S05]  /*1a10*/  IMAD.WIDE R2, R251, R13, c[0x0][0x588] ;  /* 0x00016200fb027625 */ /* 0x004fca00078e020d */
        /* <DEDUP_REMOVED lines=13> */
[----:B--2---:R-:W-:Y:S01]  /*1af0*/  SHF.R.S32.HI R135, RZ, 0x1f, R14 ;  /* 0x0000001fff877819 */ /* 0x004fe2000001140e */
[----:B------:R1:W-:Y:S01]  /*1b00*/  STL [R1], R14 ;  /* 0x0000000e01007387 */ /* 0x0003e20000100800 */
[----:B------:R-:W-:-:S02]  /*1b10*/  @P4 LEA R2, P0, R14, c[0x0][0x360], 0x2 ;  /* 0x0000d8000e024a11 */ /* 0x000fc400078010ff */
[C---:B------:R-:W-:Y:S02]  /*1b20*/  @P2 LEA R4, P1, R14.reuse, c[0x0][0x370], 0x2 ;  /* 0x0000dc000e042a11 */ /* 0x040fe400078210ff */
[C-C-:B------:R-:W-:Y:S02]  /*1b30*/  @P4 LEA.HI.X R3, R14.reuse, c[0x0][0x364], R135.reuse, 0x2, P0 ;  /* 0x0000d9000e034a11 */ /* 0x140fe400000f1487 */
[----:B------:R-:W-:-:S03]  /*1b40*/  @P2 LEA.HI.X R5, R14, c[0x0][0x374], R135, 0x2, P1 ;  /* 0x0000dd000e052a11 */ /* 0x000fc600008f1487 */
[----:B------:R2:W3:Y:S01]  /*1b50*/  @P4 LDG.E R0, [R2.64] ;  /* 0x0000000602004981 */ /* 0x0004e2000c1e1900 */
[----:B------:R-:W-:-:S03]  /*1b60*/  ISETP.NE.U32.AND P0, PT, RZ, c[0x0][0x350], PT ;  /* 0x0000d400ff007a0c */ /* 0x000fc60003f05070 */
[----:B------:R4:W5:Y:S01]  /*1b70*/  @P2 LDG.E R136, [R4.64] ;  /* 0x0000000604882981 */ /* 0x000962000c1e1900 */
[----:B------:R-:W-:Y:S02]  /*1b80*/  ISETP.NE.AND.EX P6, PT, RZ, c[0x0][0x354], PT, P0 ;  /* 0x0000d500ff007a0c */ /* 0x000fe40003fc5300 */
[----:B------:R-:W-:-:S04]  /*1b90*/  LEA R6, P2, R14, c[0x0][0x348], 0x2 ;  /* 0x0000d2000e067a11 */ /* 0x000fc800078410ff */
[----:B------:R-:W-:-:S05]  /*1ba0*/  LEA.HI.X R7, R14, c[0x0][0x34c], R135, 0x2, P2 ;  /* 0x0000d3000e077a11 */ /* 0x000fca00010f1487 */
[----:B------:R1:W5:Y:S01]  /*1bb0*/  @P3 LDG.E R182, [R6.64] ;  /* 0x0000000606b63981 */ /* 0x000362000c1e1900 */
[C---:B--2---:R-:W-:Y:S02]  /*1bc0*/  LEA R2, P0, R14.reuse, c[0x0][0x358], 0x2 ;  /* 0x0000d6000e027a11 */ /* 0x044fe400078010ff */
[C---:B----4-:R-:W-:Y:S02]  /*1bd0*/  LEA R4, P1, R14.reuse, c[0x0][0x350], 0x2 ;  /* 0x0000d4000e047a11 */ /* 0x050fe400078210ff */
[C-C-:B------:R-:W-:Y:S02]  /*1be0*/  LEA.HI.X R3, R14.reuse, c[0x0][0x35c], R135.reuse, 0x2, P0 ;  /* 0x0000d7000e037a11 */ /* 0x140fe400000f1487 */
[----:B------:R-:W-:-:S03]  /*1bf0*/  LEA.HI.X R5, R14, c[0x0][0x354], R135, 0x2, P1 ;  /* 0x0000d5000e057a11 */ /* 0x000fc600008f1487 */
[----:B------:R1:W5:Y:S04]  /*1c00*/  @P5 LDG.E R12, [R2.64] ;  /* 0x00000006020c5981 */ /* 0x000368000c1e1900 */
[----:B------:R1:W5:Y:S01]  /*1c10*/  @P6 LDG.E R129, [R4.64] ;  /* 0x0000000604816981 */ /* 0x000362000c1e1900 */
[----:B------:R-:W-:-:S05]  /*1c20*/  LOP3.LUT R20, R250, 0xffff, RZ, 0xc0, !PT ;  /* 0x0000fffffa147812 */ /* 0x000fca00078ec0ff */
[----:B------:R1:W-:Y:S01]  /*1c30*/  STL [R1+0xc], R20 ;  /* 0x00000c1401007387 */ /* 0x0003e20000100800 */
[----:B------:R-:W-:Y:S03]  /*1c40*/  YIELD ;  /* 0x0000000000007946 */ /* 0x000fe60003800000 */
[----:B---3--:R1:W-:Y:S01]  /*1c50*/  @P4 STL [R1+0x8], R0 ;  /* 0x0000080001004387 */ /* 0x0083e20000100800 */
[----:B------:R-:W-:Y:S05]  /*1c60*/  @P4 BRA `(.L_x_1014) ;  /* 0x0000007000004947 */ /* 0x000fea0003800000 */
[----:B-1----:R-:W-:-:S05]  /*1c70*/  MOV R0, c[0x0][0x168] ;  /* 0x00005a0000007a02 */ /* 0x002fca0000000f00 */
[----:B------:R1:W-:Y:S01]  /*1c80*/  STL [R1+0x8], R0 ;  /* 0x0000080001007387 */ /* 0x0003e20000100800 */
[----:B------:R-:W-:Y:S05]  /*1c90*/  @!P3 BRA `(.L_x_1014) ;  /* 0x000000400000b947 */ /* 0x000fea0003800000 */
[----:B------:R-:W2:Y:S04]  /*1ca0*/  LDG.E R8, [R6.64] ;  /* 0x0000000606087981 */ /* 0x000ea8000c1e1900 */
[----:B-1----:R-:W2:Y:S02]  /*1cb0*/  LDG.E R0, [R6.64+0x4] ;  /* 0x0000040606007981 */ /* 0x002ea4000c1e1900 */
[----:B--2---:R-:W-:-:S05]  /*1cc0*/  IADD3 R0, -R8, R0, RZ ;  /* 0x0000000008007210 */ /* 0x004fca0007ffe1ff */
[----:B------:R1:W-:Y:S02]  /*1cd0*/  STL [R1+0x8], R0 ;  /* 0x0000080001007387 */ /* 0x0003e40000100800 */
.L_x_1014:
[----:B------:R-:W-:-:S04]  /*1ce0*/  ISETP.NE.U32.AND P0, PT, RZ, c[0x0][0x368], PT ;  /* 0x0000da00ff007a0c */ /* 0x000fc80003f05070 */
[----:B------:R-:W-:-:S13]  /*1cf0*/  ISETP.NE.AND.EX P0, PT, RZ, c[0x0][0x36c], PT, P0 ;  /* 0x0000db00ff007a0c */ /* 0x000fda0003f05300 */
[----:B------:R-:W-:Y:S05]  /*1d00*/  @!P0 BRA `(.L_x_1015) ;  /* 0x0000004000008947 */ /* 0x000fea0003800000 */
[----:B-1----:R-:W-:-:S04]  /*1d10*/  LEA R6, P0, R14, c[0x0][0x368], 0x2 ;  /* 0x0000da000e067a11 */ /* 0x002fc800078010ff */
[----:B------:R-:W-:-:S05]  /*1d20*/  LEA.HI.X R7, R14, c[0x0][0x36c], R135, 0x2, P0 ;  /* 0x0000db000e077a11 */ /* 0x000fca00000f1487 */
[----:B------:R1:W5:Y:S01]  /*1d30*/  LDG.E R6, [R6.64] ;  /* 0x0000000606067981 */ /* 0x000362000c1e1900 */
[----:B------:R-:W-:Y:S05]  /*1d40*/  BRA `(.L_x_1016) ;  /* 0x0000005000007947 */ /* 0x000fea0003800000 */
.L_x_1015:
[----:B-1----:R-:W-:Y:S01]  /*1d50*/  MOV R6, c[0x0][0x1d0] ;  /* 0x0000740000067a02 */ /* 0x002fe20000000f00 */
[----:B------:R-:W-:Y:S05]  /*1d60*/  @!P6 BRA `(.L_x_1016) ;  /* 0x000000300000e947 */ /* 0x000fea0003800000 */
[----:B------:R-:W2:Y:S04]  /*1d70*/  LDG.E R6, [R4.64] ;  /* 0x0000000604067981 */ /* 0x000ea8000c1e1900 */
[----:B------:R-:W2:Y:S02]  /*1d80*/  LDG.E R0, [R4.64+0x4] ;  /* 0x0000040604007981 */ /* 0x000ea4000c1e1900 */
[----:B--2---:R-:W-:Y:S02]  /*1d90*/  IADD3 R6, -R6, R0, RZ ;  /* 0x0000000006067210 */ /* 0x004fe40007ffe1ff */
.L_x_1016:
[----:B------:R2:W3:Y:S04]  /*1da0*/  @P5 LDG.E R5, [R2.64] ;  /* 0x0000000602055981 */ /* 0x0004e8000c1e1900 */
[----:B------:R2:W3:Y:S04]  /*1db0*/  @P5 LDG.E R4, [R2.64+0x4] ;  /* 0x0000040602045981 */ /* 0x0004e8000c1e1900 */
[----:B-1----:R-:W4:Y:S01]  /*1dc0*/  LDL R7, [R1+0x8] ;  /* 0x0000080001077983 */ /* 0x002f220000100800 */
[----:B------:R-:W-:-:S04]  /*1dd0*/  ISETP.NE.U32.AND P0, PT, RZ, c[0x0][0x378], PT ;  /* 0x0000de00ff007a0c */ /* 0x000fc80003f05070 */
[----:B------:R-:W-:Y:S01]  /*1de0*/  ISETP.NE.AND.EX P1, PT, RZ, c[0x0][0x37c], PT, P0 ;  /* 0x0000df00ff007a0c */ /* 0x000fe20003f25300 */
[----:B------:R-:W-:Y:S02]  /*1df0*/  IMAD.MOV.U32 R0, RZ, RZ, c[0x0][0x2c4] ;  /* 0x0000b100ff007624 */ /* 0x000fe400078e00ff */
[----:B------:R-:W-:Y:S02]  /*1e00*/  IMAD.SHL.U32 R249, R249, 0x80, RZ ;  /* 0x00000080f9f97824 */ /* 0x000fe400078e00ff */
[----:B-----5:R-:W-:-:S08]  /*1e10*/  IMAD.MOV.U32 R132, RZ, RZ, R6 ;  /* 0x000000ffff847224 */ /* 0x020fd000078e0006 */
[----:B--2---:R-:W-:-:S04]  /*1e20*/  @P1 LEA R2, P0, R14, c[0x0][0x378], 0x2 ;  /* 0x0000de000e021a11 */ /* 0x004fc800078010ff */
[----:B------:R-:W-:Y:S02]  /*1e30*/  @P1 LEA.HI.X R3, R14, c[0x0][0x37c], R135, 0x2, P0 ;  /* 0x0000df000e031a11 */ /* 0x000fe400000f1487 */
[----:B------:R-:W-:Y:S01]  /*1e40*/  ISETP.NE.AND P0, PT, R0, 0x1, PT ;  /* 0x000000010000780c */ /* 0x000fe20003f05270 */
[----:B------:R-:W-:Y:S01]  /*1e50*/  IMAD.MOV.U32 R76, RZ, RZ, c[0x0][0x228] ;  /* 0x00008a00ff4c7624 */ /* 0x000fe200078e00ff */
[----:B------:R-:W-:Y:S01]  /*1e60*/  IADD3 R0, R249, 0x7f, RZ ;  /* 0x0000007ff9007810 */ /* 0x000fe20007ffe0ff */
[----:B------:R-:W-:Y:S01]  /*1e70*/  IMAD.IADD R8, R6, 0x1, -R136 ;  /* 0x0000000106087824 */ /* 0x000fe200078e0a88 */
[----:B------:R1:W5:Y:S09]  /*1e80*/  @P1 LDG.E R132, [R2.64] ;  /* 0x0000000602841981 */ /* 0x000372000c1e1900 */
[----:B-1----:R-:W-:-:S05]  /*1e90*/  @P0 IMAD.HI.U32 R2, R0, c[0x0][0x2c8], RZ ;  /* 0x0000b20000020a27 */ /* 0x002fca00078e00ff */
[----:B------:R-:W-:Y:S01]  /*1ea0*/  @P0 SHF.R.U32.HI R0, RZ, c[0x0][0x2cc], R2 ;  /* 0x0000b300ff000a19 */ /* 0x000fe20000011602 */
[----:B------:R-:W-:Y:S01]  /*1eb0*/  BSSY B0, `(.L_x_1017) ;  /* 0x0000037000007945 */ /* 0x000fe20003800000 */
[----:B---3--:R-:W-:-:S04]  /*1ec0*/  @P5 IMAD.IADD R76, R4, 0x1, -R5 ;  /* 0x00000001044c5824 */ /* 0x008fc800078e0a05 */
[----:B------:R-:W-:-:S05]  /*1ed0*/  IMAD.IADD R3, R8, 0x1, R76 ;  /* 0x0000000108037824 */ /* 0x000fca00078e024c */
[C---:B----4-:R-:W-:Y:S01]  /*1ee0*/  IADD3 R149, R3.reuse, 0x40, -R7 ;  /* 0x0000004003957810 */ /* 0x050fe20007ffe807 */
[----:B------:R1:W-:Y:S01]  /*1ef0*/  STL [R1+0x4], R3 ;  /* 0x0000040301007387 */ /* 0x0003e20000100800 */
[----:B------:R-:W-:-:S03]  /*1f00*/  IADD3 R2, R3, 0x3f, RZ ;  /* 0x0000003f03027810 */ /* 0x000fc60007ffe0ff */
[----:B------:R-:W-:Y:S01]  /*1f10*/  IMAD.IADD R0, R149, 0x1, R0 ;  /* 0x0000000195007824 */ /* 0x000fe200078e0200 */
[----:B------:R-:W-:Y:S02]  /*1f20*/  LOP3.LUT R7, R250, 0xff0000, RZ, 0xc0, !PT ;  /* 0x00ff0000fa077812 */ /* 0x000fe400078ec0ff */
[----:B------:R-:W-:Y:S02]  /*1f30*/  SHF.R.S32.HI R4, RZ, 0x1f, R2 ;  /* 0x0000001fff047819 */ /* 0x000fe40000011402 */
[----:B------:R-:W-:Y:S02]  /*1f40*/  SHF.R.S32.HI R5, RZ, 0x1f, R0 ;  /* 0x0000001fff057819 */ /* 0x000fe40000011400 */
[----:B------:R-:W-:Y:S02]  /*1f50*/  LEA.HI R2, R4, R2, RZ, 0x6 ;  /* 0x0000000204027211 */ /* 0x000fe400078f30ff */
[----:B------:R-:W-:Y:S02]  /*1f60*/  LEA.HI R0, R5, R0, RZ, 0x6 ;  /* 0x0000000005007211 */ /* 0x000fe400078f30ff */
[----:B-1----:R-:W-:-:S04]  /*1f70*/  LOP3.LUT R3, R250, 0xff000000, RZ, 0xc0, !PT ;  /* 0xff000000fa037812 */ /* 0x002fc800078ec0ff */
[----:B------:R-:W-:-:S04]  /*1f80*/  SHF.R.U32.HI R3, RZ, 0x8, R3 ;  /* 0x00000008ff037819 */ /* 0x000fc80000011603 */
[----:B------:R-:W-:-:S04]  /*1f90*/  LEA.HI R3, R7, R3, RZ, 0x10 ;  /* 0x0000000307037211 */ /* 0x000fc800078f80ff */
[----:B------:R-:W-:Y:S02]  /*1fa0*/  SHF.R.U32.HI R9, RZ, 0x10, R3 ;  /* 0x00000010ff097819 */ /* 0x000fe40000011603 */
[----:B------:R-:W-:Y:S02]  /*1fb0*/  LOP3.LUT R15, R3, 0xff, RZ, 0xc0, !PT ;  /* 0x000000ff030f7812 */ /* 0x000fe400078ec0ff */
[----:B------:R-:W-:Y:S02]  /*1fc0*/  SHF.R.S32.HI R148, RZ, 0x6, R2 ;  /* 0x00000006ff947819 */ /* 0x000fe40000011402 */
[----:B------:R-:W-:Y:S01]  /*1fd0*/  SHF.R.S32.HI R0, RZ, 0x6, R0 ;  /* 0x00000006ff007819 */ /* 0x000fe20000011400 */
[----:B------:R1:W-:Y:S03]  /*1fe0*/  STL [R1+0x1c], R9 ;  /* 0x00001c0901007387 */ /* 0x0003e60000100800 */
[----:B------:R-:W-:Y:S01]  /*1ff0*/  IMNMX R7, R148, R0, PT ;  /* 0x0000000094077217 */ /* 0x000fe20003800200 */
[----:B------:R1:W-:Y:S03]  /*2000*/  STL [R1+0x20], R15 ;  /* 0x0000200f01007387 */ /* 0x0003e60000100800 */
[----:B------:R-:W-:-:S02]  /*2010*/  ISETP.GE.AND P0, PT, R7, 0x1, PT ;  /* 0x000000010700780c */ /* 0x000fc40003f06270 */
[----:B------:R-:W-:Y:S01]  /*2020*/  ISETP.NE.AND P1, PT, R9, RZ, PT ;  /* 0x000000ff0900720c */ /* 0x000fe20003f25270 */
[----:B------:R-:W-:-:S03]  /*2030*/  IMAD.MOV.U32 R0, RZ, RZ, RZ ;  /* 0x000000ffff007224 */ /* 0x000fc600078e00ff */
[----:B------:R-:W-:-:S07]  /*2040*/  SEL R128, R9, c[0x0][0x338], P1 ;  /* 0x0000ce0009807a07 */ /* 0x000fce0000800000 */
[----:B------:R-:W-:Y:S05]  /*2050*/  @!P0 BRA `(.L_x_1018) ;  /* 0x000001c000008947 */ /* 0x000fea0003800000 */
[----:B------:R-:W-:Y:S01]  /*2060*/  IABS R2, R128 ;  /* 0x0000008000027213 */ /* 0x000fe20000000000 */
[----:B------:R-:W-:Y:S01]  /*2070*/  IMAD.MOV.U32 R4, RZ, RZ, RZ ;  /* 0x000000ffff047224 */ /* 0x000fe200078e00ff */
[----:B-1----:R-:W-:Y:S02]  /*2080*/  IADD3 R9, R128, -0x1, R7 ;  /* 0xffffffff80097810 */ /* 0x002fe40007ffe007 */
[----:B------:R-:W1:Y:S02]  /*2090*/  I2F.RP R0, R2 ;  /* 0x0000000200007306 */ /* 0x000e640000209400 */
[----:B------:R-:W-:-:S06]  /*20a0*/  IABS R11, R9 ;  /* 0x00000009000b7213 */ /* 0x000fcc0000000000 */
[----:B-1----:R-:W1:Y:S02]  /*20b0*/  MUFU.RCP R0, R0 ;  /* 0x0000000000007308 */ /* 0x002e640000001000 */
[----:B-1----:R-:W-:-:S06]  /*20c0*/  IADD3 R0, R0, 0xffffffe, RZ ;  /* 0x0ffffffe00007810 */ /* 0x002fcc0007ffe0ff */
[----:B------:R-:W1:Y:S02]  /*20d0*/  F2I.FTZ.U32.TRUNC.NTZ R5, R0 ;  /* 0x0000000000057305 */ /* 0x000e64000021f000 */
        /* <DEDUP_REMOVED lines=20> */
.L_x_1018:
[----:B------:R-:W-:Y:S05]  /*2220*/  BSYNC B0 ;  /* 0x0000000000007941 */ /* 0x000fea0003800000 */
.L_x_1017:
[----:B------:R-:W2:Y:S01]  /*2230*/  LDL R27, [R1+0x14] ;  /* 0x00001400011b7983 */ /* 0x000ea20000100800 */
[----:B------:R-:W-:Y:S01]  /*2240*/  IMAD R2, R15, R0, RZ ;  /* 0x000000000f027224 */ /* 0x000fe200078e02ff */
[----:B------:R-:W-:Y:S02]  /*2250*/  IADD3 R133, R240, 0x40, RZ ;  /* 0x00000040f0857810 */ /* 0x000fe40007ffe0ff */
[----:B------:R-:W3:Y:S01]  /*2260*/  S2R R4, SR_TID.X ;  /* 0x0000000000047919 */ /* 0x000ee20000002100 */
        /* <DEDUP_REMOVED lines=13> */
[----:B---3--:R-:W-:Y:S02]  /*2340*/  SHF.R.S32.HI R3, RZ, 0x1f, R4 ;  /* 0x0000001fff037819 */ /* 0x008fe40000011404 */
[----:B------:R-:W-:Y:S02]  /*2350*/  @P0 SHF.R.S32.HI R0, RZ, 0x6, R2 ;  /* 0x00000006ff000819 */ /* 0x000fe40000011402 */
[----:B------:R-:W-:Y:S02]  /*2360*/  LEA.HI R2, R3, R4, RZ, 0x5 ;  /* 0x0000000403027211 */ /* 0x000fe400078f28ff */
[----:B------:R-:W-:Y:S02]  /*2370*/  ISETP.GT.AND P0, PT, R0, R121, PT ;  /* 0x000000790000720c */ /* 0x000fe40003f04270 */
[----:B------:R-:W-:-:S05]  /*2380*/  SHF.R.S32.HI R2, RZ, 0x5, R2 ;  /* 0x00000005ff027819 */ /* 0x000fca0000011402 */
[----:B------:R-:W-:Y:S01]  /*2390*/  IMAD.SHL.U32 R181, R2, 0x200, RZ ;  /* 0x0000020002b57824 */ /* 0x000fe200078e00ff */
[----:B--2---:R-:W-:-:S05]  /*23a0*/  SHF.R.U32.HI R180, RZ, 0x3, R27 ;  /* 0x00000003ffb47819 */ /* 0x004fca000001161b */
[----:B------:R-:W-:Y:S05]  /*23b0*/  @!P0 BRA `(.L_x_1019) ;  /* 0x00004e8000008947 */ /* 0x000fea0003800000 */
[----:B------:R-:W-:Y:S02]  /*23c0*/  ISETP.NE.U32.AND P0, PT, RZ, c[0x0][0x340], PT ;  /* 0x0000d000ff007a0c */ /* 0x000fe40003f05070 */
[----:B------:R-:W-:Y:S02]  /*23d0*/  SHF.R.S32.HI R5, RZ, 0x1f, R4 ;  /* 0x0000001fff057819 */ /* 0x000fe40000011404 */
[----:B------:R-:W-:Y:S02]  /*23e0*/  ISETP.NE.AND.EX P2, PT, RZ, c[0x0][0x344], PT, P0 ;  /* 0x0000d100ff007a0c */ /* 0x000fe40003f45300 */
[----:B------:R-:W-:-:S04]  /*23f0*/  LEA.HI R5, R5, R4, RZ, 0x3 ;  /* 0x0000000405057211 */ /* 0x000fc800078f18ff */
[----:B------:R-:W-:-:S07]  /*2400*/  SHF.R.S32.HI R5, RZ, 0x3, R5 ;  /* 0x00000003ff057819 */ /* 0x000fce0000011405 */
[----:B------:R-:W-:-:S05]  /*2410*/  @P2 IMAD.WIDE R2, R14, R13, c[0x0][0x340] ;  /* 0x0000d0000e022625 */ /* 0x000fca00078e020d */
[----:B------:R2:W3:Y:S01]  /*2420*/  @P2 LDG.E R8, [R2.64] ;  /* 0x0000000602082981 */ /* 0x0004e2000c1e1900 */
[----:B------:R-:W-:Y:S01]  /*2430*/  IADD3 R120, P0, R5, R12, RZ ;  /* 0x0000000c05787210 */ /* 0x000fe20007f1e0ff */
[----:B------:R-:W-:Y:S01]  /*2440*/  IMAD.MOV.U32 R13, RZ, RZ, c[0x0][0x238] ;  /* 0x00008e00ff0d7624 */ /* 0x000fe200078e00ff */
[----:B------:R-:W-:Y:S01]  /*2450*/  SHF.R.S32.HI R241, RZ, 0x1f, R240 ;  /* 0x0000001ffff17819 */ /* 0x000fe200000114f0 */
[----:B------:R-:W-:Y:S01]  /*2460*/  IMAD.MOV.U32 R139, RZ, RZ, 0x6 ;  /* 0x00000006ff8b7424 */ /* 0x000fe200078e00ff */
[----:B------:R-:W-:Y:S01]  /*2470*/  IADD3 R57, R0, -0x1, RZ ;  /* 0xffffffff00397810 */ /* 0x000fe20007ffe0ff */
[----:B------:R-:W-:Y:S01]  /*2480*/  IMAD.SHL.U32 R155, R13, 0x40, RZ ;  /* 0x000000400d9b7824 */ /* 0x000fe200078e00ff */
[----:B------:R-:W-:Y:S01]  /*2490*/  IADD3 R100, -R5, R76, RZ ;  /* 0x0000004c05647210 */ /* 0x000fe20007ffe1ff */
[----:B------:R-:W-:Y:S01]  /*24a0*/  IMAD.SHL.U32 R156, R13, 0x20, RZ ;  /* 0x000000200d9c7824 */ /* 0x000fe200078e00ff */
[----:B------:R-:W-:Y:S01]  /*24b0*/  SEL R10, R135, RZ, !P5 ;  /* 0x000000ff870a7207 */ /* 0x000fe20006800000 */
[----:B------:R-:W-:Y:S01]  /*24c0*/  IMAD.WIDE.U32 R158, R237, c[0x0][0x1e0], RZ ;  /* 0x00007800ed9e7a25 */ /* 0x000fe200078e00ff */
[----:B------:R-:W-:-:S02]  /*24d0*/  SEL R11, R14, RZ, !P5 ;  /* 0x000000ff0e0b7207 */ /* 0x000fc40006800000 */
[----:B------:R-:W-:Y:S01]  /*24e0*/  SHF.L.U64.HI R151, R13, R139, c[0x0][0x23c] ;  /* 0x00008f000d977619 */ /* 0x000fe2000001028b */
[----:B------:R-:W-:Y:S01]  /*24f0*/  IMAD R7, R57, -0x40, R100 ;  /* 0xffffffc039077824 */ /* 0x000fe200078e0264 */
[----:B------:R-:W-:Y:S01]  /*2500*/  ISETP.GE.AND P5, PT, R240, c[0x0][0x1d4], PT ;  /* 0x00007500f0007a0c */ /* 0x000fe20003fa6270 */
[----:B------:R-:W-:Y:S01]  /*2510*/  IMAD R0, R10, c[0x0][0x248], RZ ;  /* 0x000092000a007a24 */ /* 0x000fe200078e02ff */
[----:B------:R-:W-:Y:S01]  /*2520*/  ISETP.GE.AND P4, PT, R133, c[0x0][0x1d4], PT ;  /* 0x0000750085007a0c */ /* 0x000fe20003f86270 */
[----:B------:R-:W-:Y:S01]  /*2530*/  IMAD.MOV.U32 R157, RZ, RZ, c[0x0][0x27c] ;  /* 0x00009f00ff9d7624 */ /* 0x000fe200078e00ff */
[----:B------:R-:W-:Y:S02]  /*2540*/  ISETP.GE.AND P1, PT, R7, 0x1, PT ;  /* 0x000000010700780c */ /* 0x000fe40003f26270 */
[----:B------:R-:W-:Y:S02]  /*2550*/  ISETP.GE.AND P3, PT, R134, c[0x0][0x1d4], PT ;  /* 0x0000750086007a0c */ /* 0x000fe40003f66270 */
[----:B------:R-:W-:-:S02]  /*2560*/  MOV R150, 0x5 ;  /* 0x0000000500967802 */ /* 0x000fc40000000f00 */
[----:B--2---:R-:W-:Y:S02]  /*2570*/  SHF.R.S32.HI R2, RZ, 0x1f, R5 ;  /* 0x0000001fff027819 */ /* 0x004fe40000011405 */
[----:B------:R-:W-:Y:S02]  /*2580*/  SHF.L.U64.HI R150, R13, R150, c[0x0][0x23c] ;  /* 0x00008f000d967619 */ /* 0x000fe40000010296 */
[----:B------:R-:W-:Y:S01]  /*2590*/  LEA.HI.X.SX32 R123, R12, R2, 0x1, P0 ;  /* 0x000000020c7b7211 */ /* 0x000fe200000f0eff */
[----:B------:R-:W-:Y:S01]  /*25a0*/  IMAD.WIDE.U32 R2, R120, c[0x0][0x238], R240 ;  /* 0x00008e0078027a25 */ /* 0x000fe200078e00f0 */
[----:B------:R-:W-:Y:S02]  /*25b0*/  SHF.R.S32.HI R127, RZ, 0x1f, R126 ;  /* 0x0000001fff7f7819 */ /* 0x000fe4000001147e */
[----:B------:R-:W-:Y:S01]  /*25c0*/  SHF.R.S32.HI R141, RZ, 0x1f, R140 ;  /* 0x0000001fff8d7819 */ /* 0x000fe2000001148c */
[----:B------:R-:W-:Y:S01]  /*25d0*/  IMAD R4, R123, c[0x0][0x238], RZ ;  /* 0x00008e007b047a24 */ /* 0x000fe200078e02ff */
[----:B-----5:R-:W-:-:S03]  /*25e0*/  SHF.R.S32.HI R23, RZ, 0x1f, R132 ;  /* 0x0000001fff177819 */ /* 0x020fc60000011484 */
[----:B------:R-:W-:-:S04]  /*25f0*/  IMAD R4, R120, c[0x0][0x23c], R4 ;  /* 0x00008f0078047a24 */ /* 0x000fc800078e0204 */
[----:B------:R-:W-:Y:S02]  /*2600*/  IMAD.IADD R3, R3, 0x1, R4 ;  /* 0x0000000103037824 */ /* 0x000fe400078e0204 */
[----:B------:R-:W-:Y:S02]  /*2610*/  IMAD R4, R11, c[0x0][0x24c], R0 ;  /* 0x000093000b047a24 */ /* 0x000fe400078e0200 */
[----:B------:R-:W-:-:S04]  /*2620*/  IMAD.WIDE.U32 R2, R20, c[0x0][0x240], R2 ;  /* 0x0000900014027a25 */ /* 0x000fc800078e0002 */
[----:B------:R-:W-:Y:S02]  /*2630*/  IMAD R3, R20, c[0x0][0x244], R3 ;  /* 0x0000910014037a24 */ /* 0x000fe400078e0203 */
[----:B------:R-:W-:Y:S02]  /*2640*/  IMAD R0, R151, R57, RZ ;  /* 0x0000003997007224 */ /* 0x000fe400078e02ff */
[----:B------:R-:W-:Y:S01]  /*2650*/  IMAD.WIDE.U32 R94, R11, c[0x0][0x248], R2 ;  /* 0x000092000b5e7a25 */ /* 0x000fe200078e0002 */
[----:B------:R-:W-:-:S03]  /*2660*/  SHF.R.S32.HI R2, RZ, 0x1f, R57 ;  /* 0x0000001fff027819 */ /* 0x000fc60000011439 */
[----:B------:R-:W-:Y:S02]  /*2670*/  IMAD.IADD R85, R95, 0x1, R4 ;  /* 0x000000015f557824 */ /* 0x000fe400078e0204 */
[----:B------:R-:W-:Y:S02]  /*2680*/  IMAD.MOV.U32 R84, RZ, RZ, R94 ;  /* 0x000000ffff547224 */ /* 0x000fe400078e005e */
[----:B------:R-:W-:Y:S01]  /*2690*/  IMAD R2, R2, R155, R0 ;  /* 0x0000009b02027224 */ /* 0x000fe200078e0200 */
[----:B------:R-:W-:Y:S01]  /*26a0*/  IADD3 R0, R6, R129, RZ ;  /* 0x0000008106007210 */ /* 0x000fe20007ffe0ff */
[----:B------:R-:W-:-:S03]  /*26b0*/  IMAD.WIDE.U32 R4, R57, R155, R84 ;  /* 0x0000009b39047225 */ /* 0x000fc600078e0054 */
[----:B------:R-:W-:Y:S01]  /*26c0*/  SHF.R.S32.HI R12, RZ, 0x1f, R0 ;  /* 0x0000001fff0c7819 */ /* 0x000fe20000011400 */
[----:B-1----:R-:W-:Y:S01]  /*26d0*/  IMAD.IADD R9, R5, 0x1, R2 ;  /* 0x0000000105097824 */ /* 0x002fe200078e0202 */
[----:B------:R-:W-:-:S03]  /*26e0*/  @P1 LEA R2, P0, R4, c[0x0][0x220], 0x1 ;  /* 0x0000880004021a11 */ /* 0x000fc600078008ff */
[----:B------:R-:W-:Y:S01]  /*26f0*/  IMAD R5, R12, c[0x0][0x1e0], RZ ;  /* 0x000078000c057a24 */ /* 0x000fe200078e02ff */
[----:B------:R-:W-:Y:S02]  /*2700*/  @P1 LEA.HI.X R3, R4, c[0x0][0x224], R9, 0x1, P0 ;  /* 0x0000890004031a11 */ /* 0x000fe400000f0c09 */
[----:B------:R-:W-:Y:S01]  /*2710*/  ISETP.GT.AND P0, PT, R7, 0x20, PT ;  /* 0x000000200700780c */ /* 0x000fe20003f04270 */
[C---:B------:R-:W-:Y:S02]  /*2720*/  IMAD.WIDE.U32 R6, R0.reuse, c[0x0][0x1e0], RZ ;  /* 0x0000780000067a25 */ /* 0x040fe400078e00ff */
[----:B------:R-:W-:Y:S01]  /*2730*/  @!PT LDS RZ, [RZ] ;  /* 0x00000000fffff984 */ /* 0x000fe20000000800 */
[----:B------:R-:W-:Y:S01]  /*2740*/  @!PT LDS RZ, [RZ] ;  /* 0x00000000fffff984 */ /* 0x000fe20000000800 */
[----:B------:R-:W-:Y:S01]  /*2750*/  @!PT LDS RZ, [RZ] ;  /* 0x00000000fffff984 */ /* 0x000fe20000000800 */
[----:B------:R1:W-:Y:S02]  /*2760*/  @P1 LDGSTS.E.BYPASS.LTC128B.128 [R210+0x6100], [R2.64], !P5 ;  /* 0x0610000002d21fae */ /* 0x0003e4000e901d46 */
[----:B------:R-:W-:Y:S02]  /*2770*/  IMAD R5, R0, c[0x0][0x1e4], R5 ;  /* 0x0000790000057a24 */ /* 0x000fe400078e0205 */
[----:B------:R1:W-:Y:S02]  /*2780*/  @P1 LDGSTS.E.BYPASS.LTC128B.128 [R210+0x8100], [R2.64+0x80], !P4 ;  /* 0x0810008002d21fae */ /* 0x0003e4000e101d46 */
[----:B------:R-:W-:Y:S01]  /*2790*/  IMAD.IADD R5, R7, 0x1, R5 ;  /* 0x0000000107057824 */ /* 0x000fe200078e0205 */
[----:B------:R-:W-:Y:S01]  /*27a0*/  SHF.R.S32.HI R7, RZ, 0x1f, R237 ;  /* 0x0000001fff077819 */ /* 0x000fe200000114ed */
[----:B------:R1:W-:Y:S02]  /*27b0*/  @P1 LDGSTS.E.BYPASS.LTC128B.128 [R210+0xa100], [R2.64+0x100], !P3 ;  /* 0x0a10010002d21fae */ /* 0x0003e4000d901d46 */
[----:B-1----:R-:W-:-:S02]  /*27c0*/  @P0 IADD3 R3, P1, R156, R4, RZ ;  /* 0x000000049c030210 */ /* 0x002fc40007f3e0ff */
[----:B------:R-:W-:-:S03]  /*27d0*/  MOV R4, R6 ;  /* 0x0000000600047202 */ /* 0x000fc60000000f00 */
[----:B------:R-:W-:Y:S01]  /*27e0*/  @P0 IMAD.X R6, R9, 0x1, R150, P1 ;  /* 0x0000000109060824 */ /* 0x000fe200008e0696 */
[----:B------:R-:W-:Y:S01]  /*27f0*/  @P0 LEA R2, P1, R3, c[0x0][0x220], 0x1 ;  /* 0x0000880003020a11 */ /* 0x000fe200078208ff */
[----:B------:R-:W-:-:S03]  /*2800*/  IMAD.WIDE.U32 R4, R20, c[0x0][0x1e8], R4 ;  /* 0x00007a0014047a25 */ /* 0x000fc600078e0004 */
[----:B------:R-:W-:Y:S01]  /*2810*/  @P0 LEA.HI.X R3, R3, c[0x0][0x224], R6, 0x1, P1 ;  /* 0x0000890003030a11 */ /* 0x000fe200008f0c06 */
[----:B------:R-:W-:-:S04]  /*2820*/  IMAD R5, R20, c[0x0][0x1ec], R5 ;  /* 0x00007b0014057a24 */ /* 0x000fc800078e0205 */
[----:B------:R1:W-:Y:S04]  /*2830*/  @P0 LDGSTS.E.BYPASS.LTC128B.128 [R210+0x7100], [R2.64], !P5 ;  /* 0x0710000002d20fae */ /* 0x0003e8000e901d46 */
[----:B------:R1:W-:Y:S04]  /*2840*/  @P0 LDGSTS.E.BYPASS.LTC128B.128 [R210+0x9100], [R2.64+0x80], !P4 ;  /* 0x0910008002d20fae */ /* 0x0003e8000e101d46 */
[----:B------:R1:W-:Y:S04]  /*2850*/  @P0 LDGSTS.E.BYPASS.LTC128B.128 [R210+0xb100], [R2.64+0x100], !P3 ;  /* 0x0b10010002d20fae */ /* 0x0003e8000d901d46 */
[----:B------:R-:W0:Y:S01]  /*2860*/  LDGDEPBAR ;  /* 0x00000000000079af */ /* 0x000e220000000000 */
[----:B------:R-:W-:Y:S01]  /*2870*/  WARPSYNC 0xffffffff ;  /* 0xffffffff00007948 */ /* 0x000fe20003800000 */
[----:B-1----:R-:W-:-:S04]  /*2880*/  IMAD R2, R7, c[0x0][0x1e0], RZ ;  /* 0x0000780007027a24 */ /* 0x002fc800078e02ff */
[----:B------:R-:W-:-:S05]  /*2890*/  IMAD R2, R237, c[0x0][0x1e4], R2 ;  /* 0x00007900ed027a24 */ /* 0x000fca00078e0202 */
[----:B------:R-:W-:Y:S02]  /*28a0*/  IADD3 R122, R159, R2, RZ ;  /* 0x000000029f7a7210 */ /* 0x000fe40007ffe0ff */
[----:B---3--:R-:W-:Y:S01]  /*28b0*/  @P2 SHF.R.S32.HI R6, RZ, 0x1f, R8 ;  /* 0x0000001fff062819 */ /* 0x008fe20000011408 */
[----:B------:R-:W-:Y:S01]  /*28c0*/  @!P2 IMAD.MOV.U32 R6, RZ, RZ, R135 ;  /* 0x000000ffff06a224 */ /* 0x000fe200078e0087 */
[----:B------:R-:W-:Y:S02]  /*28d0*/  @!P2 MOV R8, R14 ;  /* 0x0000000e0008a202 */ /* 0x000fe40000000f00 */
[----:B------:R-:W-:Y:S02]  /*28e0*/  ISETP.GE.AND P2, PT, R126, c[0x0][0x27c], PT ;  /* 0x00009f007e007a0c */ /* 0x000fe40003f46270 */
[----:B------:R-:W-:Y:S02]  /*28f0*/  SEL R19, R6, RZ, !P6 ;  /* 0x000000ff06137207 */ /* 0x000fe40007000000 */
[----:B------:R-:W-:-:S03]  /*2900*/  SEL R18, R8, RZ, !P6 ;  /* 0x000000ff08127207 */ /* 0x000fc60007000000 */
[----:B------:R-:W-:Y:S02]  /*2910*/  IMAD R3, R19, c[0x0][0x1f0], RZ ;  /* 0x00007c0013037a24 */ /* 0x000fe400078e02ff */
[----:B------:R-:W-:-:S04]  /*2920*/  IMAD.WIDE.U32 R72, R18, c[0x0][0x1f0], R4 ;  /* 0x00007c0012487a25 */ /* 0x000fc800078e0004 */
[----:B------:R-:W-:Y:S02]  /*2930*/  IMAD R3, R18, c[0x0][0x1f4], R3 ;  /* 0x00007d0012037a24 */ /* 0x000fe400078e0203 */
[----:B------:R-:W-:Y:S02]  /*2940*/  IMAD.SHL.U32 R4, R157, 0x2, RZ ;  /* 0x000000029d047824 */ /* 0x000fe400078e00ff */
[----:B------:R-:W-:Y:S02]  /*2950*/  IMAD.IADD R74, R73, 0x1, R3 ;  /* 0x00000001494a7824 */ /* 0x000fe400078e0203 */
[----:B------:R-:W-:Y:S01]  /*2960*/  IADD3 R125, P0, R237, R0, RZ ;  /* 0x00000000ed7d7210 */ /* 0x000fe20007f1e0ff */
[----:B------:R-:W-:Y:S01]  /*2970*/  IMAD.WIDE.U32 R2, R20, c[0x0][0x260], R240 ;  /* 0x0000980014027a25 */ /* 0x000fe200078e00f0 */
[----:B------:R-:W-:Y:S01]  /*2980*/  ISETP.GE.AND P1, PT, R157, 0x1, PT ;  /* 0x000000019d00780c */ /* 0x000fe20003f26270 */
[----:B------:R-:W-:Y:S01]  /*2990*/  BAR.SYNC.DEFER_BLOCKING 0x0 ;  /* 0x0000000000007b1d */ /* 0x000fe20000010000 */
[----:B------:R-:W-:Y:S01]  /*29a0*/  ISETP.GE.AND P1, PT, R131, c[0x0][0x27c], PT ;  /* 0x00009f0083007a0c */ /* 0x000fe20003f26270 */
[----:B------:R-:W-:Y:S01]  /*29b0*/  IMAD R0, R10, c[0x0][0x268], RZ ;  /* 0x00009a000a007a24 */ /* 0x000fe200078e02ff */
[----:B------:R-:W-:Y:S01]  /*29c0*/  IADD3 R17, -R4, c[0x0][0x1d4], RZ ;  /* 0x0000750004117a10 */ /* 0x000fe20007ffe1ff */
[----:B------:R-:W-:Y:S01]  /*29d0*/  IMAD.X R124, R12, 0x1, R7, P0 ;  /* 0x000000010c7c7824 */ /* 0x000fe200000e0607 */
[----:B------:R-:W-:Y:S01]  /*29e0*/  ISETP.GE.AND P0, PT, R130, c[0x0][0x27c], PT ;  /* 0x00009f0082007a0c */ /* 0x000fe20003f06270 */
[----:B------:R-:W-:Y:S01]  /*29f0*/  IMAD R3, R20, c[0x0][0x264], R3 ;  /* 0x0000990014037a24 */ /* 0x000fe200078e0203 */
[CC--:B------:R-:W-:Y:S01]  /*2a00*/  SEL R16, R4.reuse, R17.reuse, !P2 ;  /* 0x0000001104107207 */ /* 0x0c0fe20005000000 */
[----:B------:R-:W-:Y:S01]  /*2a10*/  IMAD R26, R11, c[0x0][0x26c], R0 ;  /* 0x00009b000b1a7a24 */ /* 0x000fe200078e0200 */
[CC--:B------:R-:W-:Y:S01]  /*2a20*/  SEL R14, R4.reuse, R17.reuse, !P1 ;  /* 0x00000011040e7207 */ /* 0x0c0fe20004800000 */
[----:B------:R-:W-:Y:S01]  /*2a30*/  IMAD R0, R7, c[0x0][0x280], RZ ;  /* 0x0000a00007007a24 */ /* 0x000fe200078e02ff */
[----:B------:R-:W-:Y:S01]  /*2a40*/  SEL R17, R4, R17, !P0 ;  /* 0x0000001104117207 */ /* 0x000fe20004000000 */
[----:B------:R-:W-:Y:S01]  /*2a50*/  IMAD.WIDE.U32 R78, R11, c[0x0][0x268], R2 ;  /* 0x00009a000b4e7a25 */ /* 0x000fe200078e0002 */
[----:B------:R-:W-:Y:S01]  /*2a60*/  SEL R15, RZ, c[0x0][0x27c], !P2 ;  /* 0x00009f00ff0f7a07 */ /* 0x000fe20005000000 */
[----:B------:R-:W-:-:S02]  /*2a70*/  ULDC.U8 UR4, c[0x0][0x298] ;  /* 0x0000a60000047ab9 */ /* 0x000fc40000000000 */
[----:B------:R-:W-:Y:S01]  /*2a80*/  IMAD.WIDE.U32 R2, R20, c[0x0][0x210], R126 ;  /* 0x0000840014027a25 */ /* 0x000fe200078e007e */
[----:B------:R-:W-:-:S03]  /*2a90*/  ISETP.NE.AND P6, PT, RZ, UR4, PT ;  /* 0x00000004ff007c0c */ /* 0x000fc6000bfc5270 */
[----:B------:R-:W-:Y:S02]  /*2aa0*/  IMAD R8, R7, c[0x0][0x290], RZ ;  /* 0x0000a40007087a24 */ /* 0x000fe400078e02ff */
[----:B------:R-:W-:-:S04]  /*2ab0*/  IMAD.WIDE.U32 R4, R237, c[0x0][0x280], R140 ;  /* 0x0000a000ed047a25 */ /* 0x000fc800078e008c */
[C---:B------:R-:W-:Y:S02]  /*2ac0*/  IMAD R0, R237.reuse, c[0x0][0x284], R0 ;  /* 0x0000a100ed007a24 */ /* 0x040fe400078e0200 */
[----:B------:R-:W-:-:S04]  /*2ad0*/  IMAD.WIDE.U32 R12, R237, c[0x0][0x280], R126 ;  /* 0x0000a000ed0c7a25 */ /* 0x000fc800078e007e */
[----:B------:R-:W-:Y:S01]  /*2ae0*/  IMAD R11, R20, c[0x0][0x214], R3 ;  /* 0x00008500140b7a24 */ /* 0x000fe200078e0203 */
[----:B------:R-:W-:Y:S01]  /*2af0*/  SHF.R.S32.HI R20, RZ, 0x1f, R16 ;  /* 0x0000001fff147819 */ /* 0x000fe20000011410 */
[----:B------:R-:W-:Y:S02]  /*2b00*/  IMAD.MOV.U32 R10, RZ, RZ, R2 ;  /* 0x000000ffff0a7224 */ /* 0x000fe400078e0002 */
[----:B------:R-:W-:Y:S01]  /*2b10*/  IMAD.WIDE.U32 R6, R237, c[0x0][0x290], R140 ;  /* 0x0000a400ed067a25 */ /* 0x000fe200078e008c */
[----:B------:R-:W-:-:S03]  /*2b20*/  LEA.HI R22, R20, R16, RZ, 0x4 ;  /* 0x0000001014167211 */ /* 0x000fc600078f20ff */
[C---:B------:R-:W-:Y:S02]  /*2b30*/  IMAD R8, R237.reuse, c[0x0][0x294], R8 ;  /* 0x0000a500ed087a24 */ /* 0x040fe400078e0208 */
[----:B------:R-:W-:-:S04]  /*2b40*/  IMAD.WIDE.U32 R2, R237, c[0x0][0x290], R126 ;  /* 0x0000a400ed027a25 */ /* 0x000fc800078e007e */
[----:B------:R-:W-:Y:S02]  /*2b50*/  IMAD.IADD R9, R5, 0x1, R0 ;  /* 0x0000000105097824 */ /* 0x000fe400078e0200 */
[----:B------:R-:W-:Y:S01]  /*2b60*/  IMAD.IADD R5, R0, 0x1, R13 ;  /* 0x0000000100057824 */ /* 0x000fe200078e020d */
[----:B------:R-:W-:Y:S01]  /*2b70*/  SHF.R.S32.HI R13, RZ, 0x1f, R14 ;  /* 0x0000001fff0d7819 */ /* 0x000fe2000001140e */
[----:B------:R-:W-:Y:S02]  /*2b80*/  IMAD.IADD R0, R126, 0x1, R15 ;  /* 0x000000017e007824 */ /* 0x000fe400078e020f */
[----:B------:R-:W-:Y:S01]  /*2b90*/  IMAD.IADD R7, R7, 0x1, R8 ;  /* 0x0000000107077824 */ /* 0x000fe200078e0208 */
[----:B------:R-:W-:Y:S01]  /*2ba0*/  LEA.HI R20, R13, R14, RZ, 0x4 ;  /* 0x0000000e0d147211 */ /* 0x000fe200078f20ff */
[----:B------:R-:W-:Y:S01]  /*2bb0*/  IMAD.IADD R3, R8, 0x1, R3 ;  /* 0x0000000108037824 */ /* 0x000fe200078e0203 */
[----:B------:R-:W-:Y:S01]  /*2bc0*/  SEL R13, RZ, c[0x0][0x27c], !P0 ;  /* 0x00009f00ff0d7a07 */ /* 0x000fe20004000000 */
[----:B------:R-:W-:-:S02]  /*2bd0*/  IMAD.MOV.U32 R8, RZ, RZ, R4 ;  /* 0x000000ffff087224 */ /* 0x000fc400078e0004 */
[----:B------:R-:W-:Y:S01]  /*2be0*/  IMAD.MOV.U32 R4, RZ, RZ, R12 ;  /* 0x000000ffff047224 */ /* 0x000fe200078e000c */
[----:B------:R-:W-:Y:S01]  /*2bf0*/  SHF.R.S32.HI R12, RZ, 0x1f, R0 ;  /* 0x0000001fff0c7819 */ /* 0x000fe20000011400 */
[----:B------:R-:W-:Y:S02]  /*2c00*/  IMAD R14, R19, c[0x0][0x218], RZ ;  /* 0x00008600130e7a24 */ /* 0x000fe400078e02ff */
[----:B------:R-:W-:Y:S01]  /*2c10*/  IMAD.IADD R13, R130, 0x1, R13 ;  /* 0x00000001820d7824 */ /* 0x000fe200078e020d */
[-C--:B------:R-:W-:Y:S01]  /*2c20*/  LEA.HI R15, R12, R0.reuse, RZ, 0x3 ;  /* 0x000000000c0f7211 */ /* 0x080fe200078f18ff */
[----:B------:R-:W-:Y:S01]  /*2c30*/  IMAD R25, R18, c[0x0][0x21c], R14 ;  /* 0x0000870012197a24 */ /* 0x000fe200078e020e */
[----:B------:R-:W-:Y:S01]  /*2c40*/  LEA.HI R21, R12, R0, RZ, 0x6 ;  /* 0x000000000c157211 */ /* 0x000fe200078f30ff */
[----:B------:R-:W-:Y:S01]  /*2c50*/  IMAD.WIDE.U32 R96, R18, c[0x0][0x218], R10 ;  /* 0x0000860012607a25 */ /* 0x000fe200078e000a */
[----:B------:R-:W-:Y:S02]  /*2c60*/  SEL R0, RZ, c[0x0][0x27c], !P1 ;  /* 0x00009f00ff007a07 */ /* 0x000fe40004800000 */
[----:B------:R-:W-:Y:S01]  /*2c70*/  SHF.R.S32.HI R12, RZ, 0x1f, R17 ;  /* 0x0000001fff0c7819 */ /* 0x000fe20000011411 */
[----:B------:R-:W-:Y:S01]  /*2c80*/  IMAD.SHL.U32 R11, R21, 0x40, RZ ;  /* 0x00000040150b7824 */ /* 0x000fe200078e00ff */
[----:B------:R-:W-:Y:S01]  /*2c90*/  SHF.R.S32.HI R10, RZ, 0x1f, R13 ;  /* 0x0000001fff0a7819 */ /* 0x000fe2000001140d */
[----:B------:R-:W-:Y:S01]  /*2ca0*/  IMAD.IADD R0, R131, 0x1, R0 ;  /* 0x0000000183007824 */ /* 0x000fe200078e0200 */
[----:B------:R-:W-:Y:S01]  /*2cb0*/  LEA.HI R19, R12, R17, RZ, 0x4 ;  /* 0x000000110c137211 */ /* 0x000fe200078f20ff */
[----:B------:R-:W-:Y:S01]  /*2cc0*/  IMAD.MOV.U32 R152, RZ, RZ, c[0x0][0x1e0] ;  /* 0x00007800ff987624 */ /* 0x000fe200078e00ff */
[----:B------:R-:W-:Y:S01]  /*2cd0*/  LOP3.LUT R17, R11, 0x7ffff000, RZ, 0xc0, !PT ;  /* 0x7ffff0000b117812 */ /* 0x000fe200078ec0ff */
[----:B------:R-:W-:Y:S01]  /*2ce0*/  IMAD.MOV.U32 R153, RZ, RZ, c[0x0][0x280] ;  /* 0x0000a000ff997624 */ /* 0x000fe200078e00ff */
[----:B------:R-:W-:Y:S01]  /*2cf0*/  SHF.R.S32.HI R12, RZ, 0x1f, R0 ;  /* 0x0000001fff0c7819 */ /* 0x000fe20000011400 */
[----:B------:R-:W-:Y:S01]  /*2d00*/  IMAD.MOV.U32 R154, RZ, RZ, c[0x0][0x290] ;  /* 0x0000a400ff9a7624 */ /* 0x000fe200078e00ff */
[----:B------:R-:W-:Y:S01]  /*2d10*/  LEA.HI R18, R10, R13, RZ, 0x6 ;  /* 0x0000000d0a127211 */ /* 0x000fe200078f30ff */
[----:B------:R-:W-:Y:S01]  /*2d20*/  IMAD.WIDE.U32 R92, R132, c[0x0][0x280], R8 ;  /* 0x0000a000845c7a25 */ /* 0x000fe200078e0008 */
[----:B------:R-:W-:-:S02]  /*2d30*/  LEA.HI R14, R12, R0, RZ, 0x3 ;  /* 0x000000000c0e7211 */ /* 0x000fc400078f18ff */
[----:B------:R-:W-:Y:S01]  /*2d40*/  LEA.HI R0, R12, R0, RZ, 0x6 ;  /* 0x000000000c007211 */ /* 0x000fe200078f30ff */
[----:B------:R-:W-:Y:S01]  /*2d50*/  IMAD.WIDE.U32 R90, R132, c[0x0][0x290], R6 ;  /* 0x0000a400845a7a25 */ /* 0x000fe200078e0006 */
[C---:B------:R-:W-:Y:S02]  /*2d60*/  LOP3.LUT R11, R27.reuse, 0x38, R14, 0xf8, !PT ;  /* 0x000000381b0b7812 */ /* 0x040fe400078ef80e */
[----:B------:R-:W-:Y:S01]  /*2d70*/  LEA.HI R12, R10, R13, RZ, 0x3 ;  /* 0x0000000d0a0c7211 */ /* 0x000fe200078f18ff */
[----:B------:R-:W-:Y:S01]  /*2d80*/  IMAD.SHL.U32 R0, R0, 0x40, RZ ;  /* 0x0000004000007824 */ /* 0x000fe200078e00ff */
[----:B------:R-:W-:Y:S01]  /*2d90*/  LOP3.LUT R16, R27, 0x38, R15, 0xf8, !PT ;  /* 0x000000381b107812 */ /* 0x000fe200078ef80f */
[----:B------:R-:W-:Y:S01]  /*2da0*/  IMAD.WIDE.U32 R88, R132, c[0x0][0x280], R4 ;  /* 0x0000a00084587a25 */ /* 0x000fe200078e0004 */
[----:B------:R-:W-:Y:S02]  /*2db0*/  SHF.R.S32.HI R13, RZ, 0x4, R20 ;  /* 0x00000004ff0d7819 */ /* 0x000fe40000011414 */
[----:B------:R-:W-:Y:S01]  /*2dc0*/  LOP3.LUT R10, R0, 0x7ffff000, RZ, 0xc0, !PT ;  /* 0x7ffff000000a7812 */ /* 0x000fe200078ec0ff */
[----:B------:R-:W-:Y:S01]  /*2dd0*/  IMAD.WIDE.U32 R86, R132, c[0x0][0x290], R2 ;  /* 0x0000a40084567a25 */ /* 0x000fe200078e0002 */
[----:B------:R-:W-:-:S02]  /*2de0*/  LOP3.LUT R0, R11, R180, RZ, 0x3c, !PT ;  /* 0x000000b40b007212 */ /* 0x000fc400078e3cff */
[----:B------:R-:W-:Y:S01]  /*2df0*/  SHF.R.S32.HI R11, RZ, 0x4, R22 ;  /* 0x00000004ff0b7819 */ /* 0x000fe20000011416 */
[----:B------:R-:W-:Y:S01]  /*2e00*/  IMAD.IADD R82, R79, 0x1, R26 ;  /* 0x000000014f527824 */ /* 0x000fe200078e021a */
[----:B------:R-:W-:Y:S01]  /*2e10*/  LOP3.LUT R16, R16, R180, RZ, 0x3c, !PT ;  /* 0x000000b410107212 */ /* 0x000fe200078e3cff */
[----:B------:R-:W-:Y:S01]  /*2e20*/  IMAD.IADD R117, R97, 0x1, R25 ;  /* 0x0000000161757824 */ /* 0x000fe200078e0219 */
[----:B------:R-:W-:Y:S02]  /*2e30*/  IADD3 R22, R0, R10, R181 ;  /* 0x0000000a00167210 */ /* 0x000fe40007ffe0b5 */
[----:B------:R-:W-:Y:S02]  /*2e40*/  SHF.R.S32.HI R0, RZ, 0x4, R19 ;  /* 0x00000004ff007819 */ /* 0x000fe40000011413 */
[----:B------:R-:W-:Y:S01]  /*2e50*/  IADD3 R24, R16, R17, R181 ;  /* 0x0000001110187210 */ /* 0x000fe20007ffe0b5 */
[----:B------:R-:W-:Y:S01]  /*2e60*/  IMAD.SHL.U32 R16, R18, 0x40, RZ ;  /* 0x0000004012107824 */ /* 0x000fe200078e00ff */
[----:B------:R-:W-:Y:S01]  /*2e70*/  LEA.HI.SX32 R11, R15, R11, 0x1d ;  /* 0x0000000b0f0b7211 */ /* 0x000fe200078feaff */
[----:B------:R-:W-:Y:S01]  /*2e80*/  IMAD.SHL.U32 R112, R22, 0x2, RZ ;  /* 0x0000000216707824 */ /* 0x000fe200078e00ff */
[----:B------:R-:W-:Y:S01]  /*2e90*/  LEA.HI.SX32 R10, R14, R13, 0x1d ;  /* 0x0000000d0e0a7211 */ /* 0x000fe200078feaff */
[----:B------:R-:W-:Y:S01]  /*2ea0*/  IMAD.SHL.U32 R113, R24, 0x2, RZ ;  /* 0x0000000218717824 */ /* 0x000fe200078e00ff */
[----:B------:R-:W-:Y:S01]  /*2eb0*/  LEA.HI.SX32 R0, R12, R0, 0x1d ;  /* 0x000000000c007211 */ /* 0x000fe200078feaff */
[----:B------:R-:W-:Y:S01]  /*2ec0*/  IMAD.SHL.U32 R80, R11, 0x8, RZ ;  /* 0x000000080b507824 */ /* 0x000fe200078e00ff */
[----:B------:R-:W-:Y:S01]  /*2ed0*/  SHF.R.S32.HI R13, RZ, 0x1f, R11 ;  /* 0x0000001fff0d7819 */ /* 0x000fe2000001140b */
[----:B------:R-:W-:Y:S01]  /*2ee0*/  IMAD.SHL.U32 R77, R10, 0x8, RZ ;  /* 0x000000080a4d7824 */ /* 0x000fe200078e00ff */
[----:B------:R-:W-:Y:S01]  /*2ef0*/  SHF.R.S32.HI R17, RZ, 0x1f, R0 ;  /* 0x0000001fff117819 */ /* 0x000fe20000011400 */
[----:B------:R-:W-:Y:S01]  /*2f00*/  IMAD.SHL.U32 R81, R0, 0x8, RZ ;  /* 0x0000000800517824 */ /* 0x000fe200078e00ff */
[----:B------:R-:W-:-:S02]  /*2f10*/  LOP3.LUT R21, R16, 0x7ffff000, RZ, 0xc0, !PT ;  /* 0x7ffff00010157812 */ /* 0x000fc400078ec0ff */
[----:B------:R-:W-:Y:S02]  /*2f20*/  SHF.R.S32.HI R16, RZ, 0x1f, R10 ;  /* 0x0000001fff107819 */ /* 0x000fe4000001140a */
[----:B------:R-:W-:Y:S02]  /*2f30*/  LEA.HI R19, R13, R11, RZ, 0x3 ;  /* 0x0000000b0d137211 */ /* 0x000fe400078f18ff */
[----:B------:R-:W-:Y:S02]  /*2f40*/  LOP3.LUT R18, R27, 0x38, R12, 0xf8, !PT ;  /* 0x000000381b127812 */ /* 0x000fe400078ef80c */
[----:B------:R-:W-:Y:S02]  /*2f50*/  LEA.HI R11, R17, R0, RZ, 0x3 ;  /* 0x00000000110b7211 */ /* 0x000fe400078f18ff */
[----:B------:R-:W-:Y:S02]  /*2f60*/  LOP3.LUT R0, R27, 0x38, R77, 0xf8, !PT ;  /* 0x000000381b007812 */ /* 0x000fe400078ef84d */
[----:B------:R-:W-:-:S02]  /*2f70*/  LEA.HI R16, R16, R10, RZ, 0x3 ;  /* 0x0000000a10107211 */ /* 0x000fc400078f18ff */
[-C--:B------:R-:W-:Y:S01]  /*2f80*/  LOP3.LUT R20, R18, R180.reuse, RZ, 0x3c, !PT ;  /* 0x000000b412147212 */ /* 0x080fe200078e3cff */
[----:B------:R-:W-:Y:S01]  /*2f90*/  IMAD.SHL.U32 R18, R19, 0x200, RZ ;  /* 0x0000020013127824 */ /* 0x000fe200078e00ff */
[C---:B------:R-:W-:Y:S01]  /*2fa0*/  LOP3.LUT R10, R27.reuse, 0x38, R80, 0xf8, !PT ;  /* 0x000000381b0a7812 */ /* 0x040fe200078ef850 */
[----:B------:R-:W-:Y:S01]  /*2fb0*/  IMAD.SHL.U32 R16, R16, 0x200, RZ ;  /* 0x0000020010107824 */ /* 0x000fe200078e00ff */
[----:B------:R-:W-:Y:S02]  /*2fc0*/  LOP3.LUT R13, R27, 0x38, R81, 0xf8, !PT ;  /* 0x000000381b0d7812 */ /* 0x000fe400078ef851 */
[-C--:B------:R-:W-:Y:S01]  /*2fd0*/  LOP3.LUT R17, R0, R180.reuse, RZ, 0x3c, !PT ;  /* 0x000000b400117212 */ /* 0x080fe200078e3cff */
[----:B------:R-:W-:Y:S01]  /*2fe0*/  IMAD.SHL.U32 R0, R11, 0x200, RZ ;  /* 0x000002000b007824 */ /* 0x000fe200078e00ff */
[-C--:B------:R-:W-:Y:S02]  /*2ff0*/  LOP3.LUT R19, R10, R180.reuse, RZ, 0x3c, !PT ;  /* 0x000000b40a137212 */ /* 0x080fe400078e3cff */
        /* <DEDUP_REMOVED lines=10> */
[----:B------:R-:W-:Y:S01]  /*30a0*/  IMAD R10, R132, c[0x0][0x284], R0 ;  /* 0x0000a100840a7a24 */ /* 0x000fe200078e0200 */
[----:B------:R-:W-:Y:S01]  /*30b0*/  IADD3 R119, P1, P0, R72, R158, R126 ;  /* 0x0000009e48777210 */ /* 0x000fe2000783e07e */
[----:B------:R-:W-:Y:S01]  /*30c0*/  IMAD R0, R132, c[0x0][0x294], R11 ;  /* 0x0000a50084007a24 */ /* 0x000fe200078e020b */
        /* <DEDUP_REMOVED lines=10> */
[C---:B------:R-:W-:Y:S01]  /*3170*/  SHF.L.U64.HI R139, R154.reuse, R139, c[0x0][0x294] ;  /* 0x0000a5009a8b7619 */ /* 0x040fe2000001028b */
[----:B------:R-:W-:Y:S01]  /*3180*/  IMAD.SHL.U32 R154, R154, 0x40, RZ ;  /* 0x000000409a9a7824 */ /* 0x000fe200078e00ff */
        /* <DEDUP_REMOVED lines=10> */
[----:B------:R-:W-:-:S02]  /*3230*/  SHF.R.S32.HI R107, RZ, 0x1f, R77 ;  /* 0x0000001fff6b7819 */ /* 0x000fc4000001144d */
[----:B------:R-:W-:Y:S02]  /*3240*/  SHF.R.S32.HI R106, RZ, 0x1f, R81 ;  /* 0x0000001fff6a7819 */ /* 0x000fe40000011451 */
.L_x_1044:
[-C--:B------:R-:W-:Y:S01]  /*3250*/  IMAD R0, R137, R57.reuse, RZ ;  /* 0x0000003989007224 */ /* 0x080fe200078e02ff */
[----:B------:R-:W-:Y:S01]  /*3260*/  SHF.R.S32.HI R75, RZ, 0x1f, R57 ;  /* 0x0000001fff4b7819 */ /* 0x000fe20000011439 */
[----:B------:R-:W-:Y:S01]  /*3270*/  IMAD.WIDE.U32 R10, R152, R57, RZ ;  /* 0x00000039980a7225 */ /* 0x000fe200078e00ff */
[----:B------:R-:W-:Y:S04]  /*3280*/  DEPBAR.LE SB0, 0x0 ;  /* 0x000080000000791a */ /* 0x000fe80000000000 */
[----:B------:R-:W-:Y:S01]  /*3290*/  WARPSYNC 0xffffffff ;  /* 0xffffffff00007948 */ /* 0x000fe20003800000 */
[----:B------:R-:W-:Y:S01]  /*32a0*/  BAR.SYNC.DEFER_BLOCKING 0x0 ;  /* 0x0000000000007b1d */ /* 0x000fe20000010000 */
[----:B------:R-:W-:Y:S01]  /*32b0*/  ISETP.GE.AND P2, PT, R157, 0x1, PT ;  /* 0x000000019d00780c */ /* 0x000fe20003f46270 */
[----:B-1----:R-:W-:Y:S01]  /*32c0*/  IMAD R2, R75, R152, R0 ;  /* 0x000000984b027224 */ /* 0x002fe200078e0200 */
[----:B------:R-:W-:Y:S03]  /*32d0*/  IADD3 R0, P1, R119, R10, RZ ;  /* 0x0000000a77007210 */ /* 0x000fe60007f3e0ff */
[----:B------:R-:W-:Y:S01]  /*32e0*/  IMAD.IADD R12, R11, 0x1, R2 ;  /* 0x000000010b0c7824 */ /* 0x000fe200078e0202 */
[----:B------:R-:W-:Y:S03]  /*32f0*/  LEA R48, P0, R0, c[0x0][0x1c8], 0x1 ;  /* 0x0000720000307a11 */ /* 0x000fe600078008ff */
[----:B------:R-:W-:Y:S05]  /*3300*/  IMAD.X R2, R12, 0x1, R118, P1 ;  /* 0x000000010c027824 */ /* 0x000fea00008e0676 */
[----:B------:R-:W-:Y:S01]  /*3310*/  LEA.HI.X R49, R0, c[0x0][0x1cc], R2, 0x1, P0 ;  /* 0x0000730000317a11 */ /* 0x000fe200000f0c02 */
[----:B------:R-:W-:Y:S01]  /*3320*/  BSSY B1, `(.L_x_1020) ;  /* 0x0000389000017945 */ /* 0x000fe20003800000 */
[----:B------:R-:W-:-:S05]  /*3330*/  @!P2 BRA `(.L_x_1021) ;  /* 0x000036d00000a947 */ /* 0x000fca0003800000 */
[-C--:B------:R-:W-:Y:S02]  /*3340*/  IMAD R2, R138, R57.reuse, RZ ;  /* 0x000000398a027224 */ /* 0x080fe400078e02ff */
[-C--:B------:R-:W-:Y:S02]  /*3350*/  IMAD R0, R139, R57.reuse, RZ ;  /* 0x000000398b007224 */ /* 0x080fe400078e02ff */
[----:B------:R-:W-:Y:S02]  /*3360*/  IMAD R4, R57, -0x40, R76 ;  /* 0xffffffc039047824 */ /* 0x000fe400078e024c */
[-C--:B------:R-:W-:Y:S04]  /*3370*/  IMAD.WIDE.U32 R8, R153, R57.reuse, RZ ;  /* 0x0000003999087225 */ /* 0x080fe800078e00ff */
[----:B------:R-:W-:Y:S04]  /*3380*/  IMAD.WIDE.U32 R14, R154, R57, RZ ;  /* 0x000000399a0e7225 */ /* 0x000fe800078e00ff */
[C---:B------:R-:W-:Y:S02]  /*3390*/  IMAD R3, R75.reuse, R153, R2 ;  /* 0x000000994b037224 */ /* 0x040fe400078e0202 */
[----:B------:R-:W-:Y:S01]  /*33a0*/  IMAD R2, R75, R154, R0 ;  /* 0x0000009a4b027224 */ /* 0x000fe200078e0200 */
[----:B------:R-:W-:Y:S02]  /*33b0*/  IMNMX R0, R4, 0x40, PT ;  /* 0x0000004004007817 */ /* 0x000fe40003800200 */
        /* <DEDUP_REMOVED lines=62> */
.L_x_1024:
[----:B------:R-:W-:Y:S05]  /*37a0*/  BSYNC B0 ;  /* 0x0000000000007941 */ /* 0x000fea0003800000 */
.L_x_1023:
        /* <DEDUP_REMOVED lines=89> */
.L_x_1027:
[----:B------:R-:W-:Y:S05]  /*3d40*/  BSYNC B0 ;  /* 0x0000000000007941 */ /* 0x000fea0003800000 */
.L_x_1026:
        /* <DEDUP_REMOVED lines=56> */
.L_x_1029:
[----:B------:R-:W-:Y:S05]  /*40d0*/  BSYNC B0 ;  /* 0x0000000000007941 */ /* 0x000fea0003800000 */
.L_x_1028:
        /* <DEDUP_REMOVED lines=56> */
.L_x_1031:
[----:B------:R-:W-:Y:S05]  /*4460*/  BSYNC B0 ;  /* 0x0000000000007941 */ /* 0x000fea0003800000 */
.L_x_1030:
        /* <DEDUP_REMOVED lines=57> */
.L_x_1033:
[----:B------:R-:W-:Y:S05]  /*4800*/  BSYNC B0 ;  /* 0x0000000000007941 */ /* 0x000fea0003800000 */
.L_x_1032:
        /* <DEDUP_REMOVED lines=57> */
.L_x_1035:
[----:B------:R-:W-:Y:S05]  /*4ba0*/  BSYNC B0 ;  /* 0x0000000000007941 */ /* 0x000fea0003800000 */
.L_x_1034:
        /* <DEDUP_REMOVED lines=57> */
.L_x_1022:
        /* <DEDUP_REMOVED lines=47> */
.L_x_1037:
[----:B------:R-:W-:Y:S05]  /*5230*/  BSYNC B0 ;  /* 0x0000000000007941 */ /* 0x000fea0003800000 */
.L_x_1036:
        /* <DEDUP_REMOVED lines=120> */
[----:B------:R-:W-:Y:S02]  /*59c0*/  @!P0 FMUL.FTZ R58, R7, R37 ;  /* 0x00000025073a8220 */ /* 0x000fe40000410000 */
[----:B------:R-:W-:Y:S02]  /*59d0*/  @!P0 FMUL.FTZ R59, R8, R39 ;  /* 0x00000027083b8220 */ /* 0x000fe40000410000 */
[----:B------:R-:W-:Y:S02]  /*59e0*/  @!P0 FFMA.FTZ R3, R29, R30, R3 ;  /* 0x0000001e1d038223 */ /* 0x000fe40000010003 */
[----:B------:R-:W-:Y:S02]  /*59f0*/  @!P0 FFMA.FTZ R4, R31, R32, R4 ;  /* 0x000000201f048223 */ /* 0x000fe40000010004 */
[----:B------:R-:W-:Y:S02]  /*5a00*/  @!P0 FFMA.FTZ R58, R38, R9, -R58 ;  /* 0x00000009263a8223 */ /* 0x000fe4000001083a */
[----:B------:R-:W-:Y:S01]  /*5a10*/  @!P0 FFMA.FTZ R59, R40, R10, -R59 ;  /* 0x0000000a283b8223 */ /* 0x000fe2000001083b */
[----:B------:R-:W-:Y:S01]  /*5a20*/  @!P0 F2FP.BF16.PACK_AB R3, R4, R3 ;  /* 0x000000030403823e */ /* 0x000fe200000010ff */
[----:B------:R-:W-:Y:S01]  /*5a30*/  @!P0 FMUL.FTZ R7, R7, R9 ;  /* 0x0000000907078220 */ /* 0x000fe20000410000 */
[----:B------:R-:W-:Y:S01]  /*5a40*/  @!P0 F2FP.BF16.PACK_AB R9, R68, R71 ;  /* 0x000000474409823e */ /* 0x000fe200000010ff */
[----:B------:R-:W-:Y:S01]  /*5a50*/  @!P0 FFMA.FTZ R5, R33, R34, R5 ;  /* 0x0000002221058223 */ /* 0x000fe20000010005 */
[----:B------:R-:W-:Y:S01]  /*5a60*/  @!P0 F2FP.BF16.PACK_AB R28, R59, R58 ;  /* 0x0000003a3b1c823e */ /* 0x000fe200000010ff */
[----:B------:R-:W-:Y:S01]  /*5a70*/  @!P0 FMUL.FTZ R8, R8, R10 ;  /* 0x0000000a08088220 */ /* 0x000fe20000410000 */
[----:B------:R-:W-:Y:S01]  /*5a80*/  @!P0 F2FP.BF16.PACK_AB R10, R69, R70 ;  /* 0x00000046450a823e */ /* 0x000fe200000010ff */
[----:B------:R-:W-:Y:S01]  /*5a90*/  @!P0 FFMA.FTZ R6, R35, R36, R6 ;  /* 0x0000002423068223 */ /* 0x000fe20000010006 */
[----:B------:R-:W-:Y:S01]  /*5aa0*/  @!P0 MOV R44, R9 ;  /* 0x00000009002c8202 */ /* 0x000fe20000000f00 */
[----:B------:R-:W-:Y:S01]  /*5ab0*/  @!P0 FFMA.FTZ R7, R37, R38, R7 ;  /* 0x0000002625078223 */ /* 0x000fe20000010007 */
[----:B------:R-:W-:Y:S01]  /*5ac0*/  @!P0 MOV R47, R28 ;  /* 0x0000001c002f8202 */ /* 0x000fe20000000f00 */
[----:B------:R-:W-:Y:S01]  /*5ad0*/  @!P0 FFMA.FTZ R8, R39, R40, R8 ;  /* 0x0000002827088223 */ /* 0x000fe20000010008 */
[----:B------:R-:W-:Y:S01]  /*5ae0*/  @!P0 F2FP.BF16.PACK_AB R9, R2, R0 ;  /* 0x000000000209823e */ /* 0x000fe200000010ff */
[----:B------:R-:W-:Y:S01]  /*5af0*/  @!P0 IMAD.MOV.U32 R45, RZ, RZ, R10 ;  /* 0x000000ffff2d8224 */ /* 0x000fe200078e000a */
[----:B------:R-:W-:Y:S01]  /*5b00*/  @!P0 F2FP.BF16.PACK_AB R2, R6, R5 ;  /* 0x000000050602823e */ /* 0x000fe200000010ff */
        /* <DEDUP_REMOVED lines=8> */
.L_x_1039:
[----:B------:R-:W-:Y:S05]  /*5b90*/  BSYNC B0 ;  /* 0x0000000000007941 */ /* 0x000fea0003800000 */
.L_x_1038:
        /* <DEDUP_REMOVED lines=88> */
[----:B------:R-:W-:Y:S02]  /*6120*/  @!P0 FMUL.FTZ R5, R5, R10 ;  /* 0x0000000a05058220 */ /* 0x000fe40000410000 */
[----:B------:R-:W-:Y:S02]  /*6130*/  @!P0 FFMA.FTZ R3, R17, R18, R3 ;  /* 0x0000001211038223 */ /* 0x000fe40000010003 */
[----:B------:R-:W-:Y:S01]  /*6140*/  @!P0 FFMA.FTZ R35, R28, R10, -R35 ;  /* 0x0000000a1c238223 */ /* 0x000fe20000010823 */
[----:B------:R-:W-:Y:S01]  /*6150*/  @!P0 F2FP.BF16.PACK_AB R10, R48, R49 ;  /* 0x00000031300a823e */ /* 0x000fe200000010ff */
[-C--:B------:R-:W-:Y:S02]  /*6160*/  @!P0 FMUL.FTZ R6, R6, R9.reuse ;  /* 0x0000000906068220 */ /* 0x080fe40000410000 */
[----:B------:R-:W-:Y:S01]  /*6170*/  @!P0 FFMA.FTZ R40, R30, R9, -R40 ;  /* 0x000000091e288223 */ /* 0x000fe20000010828 */
[----:B------:R-:W-:Y:S01]  /*6180*/  @!P0 F2FP.BF16.PACK_AB R9, R50, R51 ;  /* 0x000000333209823e */ /* 0x000fe200000010ff */
[----:B------:R-:W-:Y:S02]  /*6190*/  @!P0 FFMA.FTZ R4, R19, R24, R4 ;  /* 0x0000001813048223 */ /* 0x000fe40000010004 */
[----:B------:R-:W-:Y:S01]  /*61a0*/  @!P0 FFMA.FTZ R5, R27, R28, R5 ;  /* 0x0000001c1b058223 */ /* 0x000fe20000010005 */
[----:B------:R-:W-:Y:S01]  /*61b0*/  @!P0 MOV R36, R9 ;  /* 0x0000000900248202 */ /* 0x000fe20000000f00 */
[----:B------:R-:W-:Y:S01]  /*61c0*/  @!P0 FFMA.FTZ R6, R29, R30, R6 ;  /* 0x0000001e1d068223 */ /* 0x000fe20000010006 */
[----:B------:R-:W-:Y:S01]  /*61d0*/  @!P0 F2FP.BF16.PACK_AB R11, R40, R35 ;  /* 0x00000023280b823e */ /* 0x000fe200000010ff */
[----:B------:R-:W-:Y:S01]  /*61e0*/  @!P0 FFMA.FTZ R7, R31, R32, R7 ;  /* 0x000000201f078223 */ /* 0x000fe20000010007 */
[----:B------:R-:W-:Y:S01]  /*61f0*/  @!P0 F2FP.BF16.PACK_AB R9, R2, R0 ;  /* 0x000000000209823e */ /* 0x000fe200000010ff */
        /* <DEDUP_REMOVED lines=8> */
[----:B------:R-:W-:Y:S02]  /*6280*/  @!P0 IMAD.MOV.U32 R12, RZ, RZ, R9 ;  /* 0x000000ffff0c8224 */ /* 0x000fe400078e0009 */
[----:B------:R-:W-:Y:S01]  /*6290*/  @!P0 IMAD.MOV.U32 R14, RZ, RZ, R2 ;  /* 0x000000ffff0e8224 */ /* 0x000fe200078e0002 */
[----:B------:R1:W-:Y:S01]  /*62a0*/  STG.E.128 [R46.64], R36 ;  /* 0x000000242e007986 */ /* 0x0003e2000c101d06 */
[----:B------:R-:W-:Y:S07]  /*62b0*/  @!P0 IMAD.MOV.U32 R15, RZ, RZ, R0 ;  /* 0x000000ffff0f8224 */ /* 0x000fee00078e0000 */
[----:B------:R1:W-:Y:S02]  /*62c0*/  @!P2 STG.E.128 [R44.64], R12 ;  /* 0x0000000c2c00a986 */ /* 0x0003e4000c101d06 */
.L_x_1041:
[----:B------:R-:W-:Y:S05]  /*62d0*/  BSYNC B0 ;  /* 0x0000000000007941 */ /* 0x000fea0003800000 */
.L_x_1040:
        /* <DEDUP_REMOVED lines=11> */
[--C-:B------:R-:W-:Y:S02]  /*6390*/  @!P0 SHF.R.U32.HI R2, RZ, 0x10, R21.reuse ;  /* 0x00000010ff028819 */ /* 0x100fe40000011615 */
[----:B------:R-:W-:Y:S02]  /*63a0*/  @!P0 SHF.R.U64 R0, R20, 0x10, R21 ;  /* 0x0000001014008819 */ /* 0x000fe40000001215 */
[C---:B------:R-:W-:Y:S02]  /*63b0*/  @!P0 PRMT R11, R25.reuse, 0x5410, R2 ;  /* 0x00005410190b8816 */ /* 0x040fe40000000002 */
[--C-:B------:R-:W-:Y:S02]  /*63c0*/  @!P0 SHF.R.U64 R4, R22, 0x10, R23.reuse ;  /* 0x0000001016048819 */ /* 0x100fe40000001217 */
[----:B------:R-:W-:Y:S02]  /*63d0*/  @!P0 SHF.R.U32.HI R5, RZ, 0x10, R23 ;  /* 0x00000010ff058819 */ /* 0x000fe40000011617 */
[----:B------:R-:W-:Y:S01]  /*63e0*/  @!P0 PRMT R2, R25, 0x5432, R0 ;  /* 0x0000543219028816 */ /* 0x000fe20000000000 */
[C---:B------:R-:W-:Y:S01]  /*63f0*/  @!P0 IMAD.U32 R0, R11.reuse, 0x10000, RZ ;  /* 0x000100000b008824 */ /* 0x040fe200078e00ff */
[----:B------:R-:W-:Y:S02]  /*6400*/  @!P0 LOP3.LUT R11, R11, 0xffff0000, RZ, 0xc0, !PT ;  /* 0xffff00000b0b8812 */ /* 0x000fe400078ec0ff */
[--C-:B------:R-:W-:Y:S02]  /*6410*/  @!P0 SHF.R.U32.HI R3, RZ, 0x10, R53.reuse ;  /* 0x00000010ff038819 */ /* 0x100fe40000011635 */
[----:B------:R-:W-:Y:S02]  /*6420*/  @!P0 SHF.R.U64 R6, R52, 0x10, R53 ;  /* 0x0000001034068819 */ /* 0x000fe40000001235 */
[C---:B------:R-:W-:Y:S02]  /*6430*/  @!P0 PRMT R24, R43.reuse, 0x5410, R3 ;  /* 0x000054102b188816 */ /* 0x040fe40000000003 */
[----:B------:R-:W-:Y:S01]  /*6440*/  @!P0 PRMT R6, R43, 0x5432, R6 ;  /* 0x000054322b068816 */ /* 0x000fe20000000006 */
[----:B-1----:R-:W-:Y:S01]  /*6450*/  @!P0 IMAD.U32 R3, R13, 0x10000, RZ ;  /* 0x000100000d038824 */ /* 0x002fe200078e00ff */
[----:B------:R-:W-:Y:S01]  /*6460*/  @!P0 SHF.R.U32.HI R7, RZ, 0x10, R55 ;  /* 0x00000010ff078819 */ /* 0x000fe20000011637 */
[----:B------:R-:W-:Y:S01]  /*6470*/  @!P0 IMAD.U32 R22, R24, 0x10000, RZ ;  /* 0x0001000018168824 */ /* 0x000fe200078e00ff */
[C---:B------:R-:W-:Y:S01]  /*6480*/  @!P0 LOP3.LUT R20, R6.reuse, 0xffff0000, RZ, 0xc0, !PT ;  /* 0xffff000006148812 */ /* 0x040fe200078ec0ff */
[----:B------:R-:W-:Y:S01]  /*6490*/  @!P0 IMAD.U32 R18, R6, 0x10000, RZ ;  /* 0x0001000006128824 */ /* 0x000fe200078e00ff */
[----:B------:R-:W-:Y:S01]  /*64a0*/  @!P0 PRMT R16, R56, 0x5410, R7 ;  /* 0x0000541038108816 */ /* 0x000fe20000000007 */
[----:B------:R-:W-:Y:S01]  /*64b0*/  @!P0 FMUL.FTZ R7, R3, R22 ;  /* 0x0000001603078220 */ /* 0x000fe20000410000 */
[----:B------:R-:W-:Y:S01]  /*64c0*/  @!P0 PRMT R10, R26, 0x5410, R5 ;  /* 0x000054101a0a8816 */ /* 0x000fe20000000005 */
[----:B--2---:R-:W-:Y:S01]  /*64d0*/  @!P0 IMAD.U32 R23, R37, 0x10000, RZ ;  /* 0x0001000025178824 */ /* 0x004fe200078e00ff */
[C---:B------:R-:W-:Y:S01]  /*64e0*/  @!P0 SHF.L.U32 R19, R36.reuse, 0x10, RZ ;  /* 0x0000001024138819 */ /* 0x040fe200000006ff */
[-C--:B------:R-:W-:Y:S01]  /*64f0*/  @!P0 FMUL.FTZ R3, R3, R0.reuse ;  /* 0x0000000003038220 */ /* 0x080fe20000410000 */
[----:B------:R-:W-:Y:S01]  /*6500*/  @!P0 LOP3.LUT R21, R36, 0xffff0000, RZ, 0xc0, !PT ;  /* 0xffff000024158812 */ /* 0x000fe200078ec0ff */
[----:B------:R-:W-:Y:S01]  /*6510*/  @!P0 FFMA.FTZ R49, R23, R0, -R7 ;  /* 0x0000000017318223 */ /* 0x000fe20000010807 */
[----:B------:R-:W-:Y:S01]  /*6520*/  @!P0 LOP3.LUT R25, R37, 0xffff0000, RZ, 0xc0, !PT ;  /* 0xffff000025198812 */ /* 0x000fe200078ec0ff */
[----:B------:R-:W-:Y:S01]  /*6530*/  @!P0 IMAD.U32 R0, R12, 0x10000, RZ ;  /* 0x000100000c008824 */ /* 0x000fe200078e00ff */
[----:B------:R-:W-:Y:S01]  /*6540*/  @!P0 LOP3.LUT R29, R38, 0xffff0000, RZ, 0xc0, !PT ;  /* 0xffff0000261d8812 */ /* 0x000fe200078ec0ff */
[----:B------:R-:W-:Y:S01]  /*6550*/  @!P0 IMAD.U32 R6, R2, 0x10000, RZ ;  /* 0x0001000002068824 */ /* 0x000fe200078e00ff */
[C---:B------:R-:W-:Y:S01]  /*6560*/  @!P0 SHF.L.U32 R31, R39.reuse, 0x10, RZ ;  /* 0x00000010271f8819 */ /* 0x040fe200000006ff */
[----:B------:R-:W-:Y:S01]  /*6570*/  @!P0 IMAD.U32 R27, R38, 0x10000, RZ ;  /* 0x00010000261b8824 */ /* 0x000fe200078e00ff */
[----:B------:R-:W-:Y:S02]  /*6580*/  @!P0 LOP3.LUT R33, R39, 0xffff0000, RZ, 0xc0, !PT ;  /* 0xffff000027218812 */ /* 0x000fe400078ec0ff */
[----:B------:R-:W-:Y:S01]  /*6590*/  @!P0 LOP3.LUT R5, R2, 0xffff0000, RZ, 0xc0, !PT ;  /* 0xffff000002058812 */ /* 0x000fe200078ec0ff */
[----:B------:R-:W-:Y:S01]  /*65a0*/  @!P0 FMUL.FTZ R2, R0, R18 ;  /* 0x0000001200028220 */ /* 0x000fe20000410000 */
[----:B------:R-:W-:Y:S01]  /*65b0*/  @!P0 SHF.L.U32 R30, R16, 0x10, RZ ;  /* 0x00000010101e8819 */ /* 0x000fe200000006ff */
[-C--:B------:R-:W-:Y:S01]  /*65c0*/  @!P0 FMUL.FTZ R0, R0, R6.reuse ;  /* 0x0000000600008220 */ /* 0x080fe20000410000 */
[----:B------:R-:W-:Y:S01]  /*65d0*/  @!P0 LOP3.LUT R24, R24, 0xffff0000, RZ, 0xc0, !PT ;  /* 0xffff000018188812 */ /* 0x000fe200078ec0ff */
[----:B------:R-:W-:Y:S01]  /*65e0*/  @!P0 FFMA.FTZ R48, R19, R6, -R2 ;  /* 0x0000000613308223 */ /* 0x000fe20000010802 */
[----:B------:R-:W-:Y:S01]  /*65f0*/  @!P0 LOP3.LUT R6, R14, 0xffff0000, RZ, 0xc0, !PT ;  /* 0xffff00000e068812 */ /* 0x000fe200078ec0ff */
[----:B------:R-:W-:Y:S01]  /*6600*/  @!P0 FFMA.FTZ R0, R18, R19, R0 ;  /* 0x0000001312008223 */ /* 0x000fe20000010000 */
[----:B------:R-:W-:Y:S02]  /*6610*/  @!P0 LOP3.LUT R9, R15, 0xffff0000, RZ, 0xc0, !PT ;  /* 0xffff00000f098812 */ /* 0x000fe400078ec0ff */
[----:B------:R-:W-:Y:S02]  /*6620*/  @!P0 LOP3.LUT R32, R16, 0xffff0000, RZ, 0xc0, !PT ;  /* 0xffff000010208812 */ /* 0x000fe400078ec0ff */
[----:B------:R-:W-:Y:S02]  /*6630*/  @!P0 LOP3.LUT R16, R10, 0xffff0000, RZ, 0xc0, !PT ;  /* 0xffff00000a108812 */ /* 0x000fe400078ec0ff */
[----:B------:R-:W-:Y:S01]  /*6640*/  @!P0 SHF.R.U64 R8, R54, 0x10, R55 ;  /* 0x0000001036088819 */ /* 0x000fe20000001237 */
[----:B------:R-:W-:Y:S03]  /*6650*/  @!P0 FMUL.FTZ R34, R9, R32 ;  /* 0x0000002009228220 */ /* 0x000fe60000410000 */
[----:B------:R-:W-:Y:S01]  /*6660*/  @!P0 PRMT R17, R56, 0x5432, R8 ;  /* 0x0000543238118816 */ /* 0x000fe20000000008 */
[----:B------:R-:W-:Y:S01]  /*6670*/  @!P0 FFMA.FTZ R34, R33, R16, -R34 ;  /* 0x0000001021228223 */ /* 0x000fe20000010822 */
[----:B------:R-:W-:Y:S02]  /*6680*/  @!P0 PRMT R8, R26, 0x5432, R4 ;  /* 0x000054321a088816 */ /* 0x000fe40000000004 */
[C---:B------:R-:W-:Y:S01]  /*6690*/  @!P0 LOP3.LUT R28, R17.reuse, 0xffff0000, RZ, 0xc0, !PT ;  /* 0xffff0000111c8812 */ /* 0x040fe200078ec0ff */
[----:B------:R-:W-:Y:S01]  /*66a0*/  @!P0 IMAD.U32 R26, R17, 0x10000, RZ ;  /* 0x00010000111a8824 */ /* 0x000fe200078e00ff */
[----:B------:R-:W-:Y:S01]  /*66b0*/  @!P0 LOP3.LUT R4, R12, 0xffff0000, RZ, 0xc0, !PT ;  /* 0xffff00000c048812 */ /* 0x000fe200078ec0ff */
[----:B------:R-:W-:Y:S02]  /*66c0*/  @!P0 IMAD.U32 R17, R10, 0x10000, RZ ;  /* 0x000100000a118824 */ /* 0x000fe400078e00ff */
[C---:B------:R-:W-:Y:S01]  /*66d0*/  @!P0 IMAD.U32 R10, R8.reuse, 0x10000, RZ ;  /* 0x00010000080a8824 */ /* 0x040fe200078e00ff */
[----:B------:R-:W-:Y:S01]  /*66e0*/  @!P0 LOP3.LUT R8, R8, 0xffff0000, RZ, 0xc0, !PT ;  /* 0xffff000008088812 */ /* 0x000fe200078ec0ff */
[C---:B------:R-:W-:Y:S02]  /*66f0*/  @!P0 FMUL.FTZ R7, R4.reuse, R20 ;  /* 0x0000001404078220 */ /* 0x040fe40000410000 */
[-C--:B------:R-:W-:Y:S01]  /*6700*/  @!P0 FMUL.FTZ R2, R4, R5.reuse ;  /* 0x0000000504028220 */ /* 0x080fe20000410000 */
[----:B------:R-:W-:Y:S01]  /*6710*/  @!P0 LOP3.LUT R4, R13, 0xffff0000, RZ, 0xc0, !PT ;  /* 0xffff00000d048812 */ /* 0x000fe200078ec0ff */
[----:B------:R-:W-:Y:S02]  /*6720*/  @!P0 FFMA.FTZ R47, R21, R5, -R7 ;  /* 0x00000005152f8223 */ /* 0x000fe40000010807 */
[----:B------:R-:W-:Y:S02]  /*6730*/  @!P0 IMAD.U32 R5, R14, 0x10000, RZ ;  /* 0x000100000e058824 */ /* 0x000fe400078e00ff */
[----:B------:R-:W-:Y:S02]  /*6740*/  @!P0 IMAD.U32 R7, R15, 0x10000, RZ ;  /* 0x000100000f078824 */ /* 0x000fe400078e00ff */
[----:B------:R-:W-:Y:S02]  /*6750*/  @!P0 FMUL.FTZ R42, R4, R24 ;  /* 0x00000018042a8220 */ /* 0x000fe40000410000 */
[----:B------:R-:W-:Y:S02]  /*6760*/  @!P0 FMUL.FTZ R41, R5, R26 ;  /* 0x0000001a05298220 */ /* 0x000fe40000410000 */
[----:B------:R-:W-:Y:S02]  /*6770*/  @!P0 FMUL.FTZ R40, R6, R28 ;  /* 0x0000001c06288220 */ /* 0x000fe40000410000 */
[----:B------:R-:W-:Y:S02]  /*6780*/  @!P0 FMUL.FTZ R35, R7, R30 ;  /* 0x0000001e07238220 */ /* 0x000fe40000410000 */
[----:B------:R-:W-:Y:S02]  /*6790*/  @!P0 FFMA.FTZ R43, R25, R11, -R42 ;  /* 0x0000000b192b8223 */ /* 0x000fe4000001082a */
[----:B------:R-:W-:Y:S02]  /*67a0*/  @!P0 FFMA.FTZ R41, R27, R10, -R41 ;  /* 0x0000000a1b298223 */ /* 0x000fe40000010829 */
[----:B------:R-:W-:Y:S01]  /*67b0*/  @!P0 FFMA.FTZ R42, R29, R8, -R40 ;  /* 0x000000081d2a8223 */ /* 0x000fe20000010828 */
[----:B------:R-:W-:Y:S01]  /*67c0*/  @!P0 F2FP.BF16.PACK_AB R40, R43, R49 ;  /* 0x000000312b28823e */ /* 0x000fe200000010ff */
[----:B------:R-:W-:Y:S01]  /*67d0*/  @!P0 FFMA.FTZ R46, R31, R17, -R35 ;  /* 0x000000111f2e8223 */ /* 0x000fe20000010823 */
[----:B------:R-:W-:Y:S01]  /*67e0*/  @!P0 F2FP.BF16.PACK_AB R35, R47, R48 ;  /* 0x000000302f23823e */ /* 0x000fe200000010ff */
[----:B------:R-:W-:Y:S01]  /*67f0*/  @!P0 FMUL.FTZ R4, R4, R11 ;  /* 0x0000000b04048220 */ /* 0x000fe20000410000 */
[----:B------:R-:W-:Y:S01]  /*6800*/  @!P0 F2FP.BF16.PACK_AB R11, R42, R41 ;  /* 0x000000292a0b823e */ /* 0x000fe200000010ff */
[----:B------:R-:W-:Y:S01]  /*6810*/  @!P0 IMAD.MOV.U32 R37, RZ, RZ, R40 ;  /* 0x000000ffff258224 */ /* 0x000fe200078e0028 */
[----:B------:R-:W-:Y:S01]  /*6820*/  @!P0 F2FP.BF16.PACK_AB R34, R34, R46 ;  /* 0x0000002e2222823e */ /* 0x000fe200000010ff */
[----:B------:R-:W-:Y:S01]  /*6830*/  @!P0 FFMA.FTZ R2, R20, R21, R2 ;  /* 0x0000001514028223 */ /* 0x000fe20000010002 */
[----:B------:R-:W-:Y:S01]  /*6840*/  @!P0 MOV R36, R35 ;  /* 0x0000002300248202 */ /* 0x000fe20000000f00 */
[----:B------:R-:W-:Y:S01]  /*6850*/  @!P0 IMAD.MOV.U32 R38, RZ, RZ, R11 ;  /* 0x000000ffff268224 */ /* 0x000fe200078e000b */
[----:B------:R-:W-:Y:S01]  /*6860*/  @!P0 MOV R39, R34 ;  /* 0x0000002200278202 */ /* 0x000fe20000000f00 */
[----:B------:R-:W-:Y:S02]  /*6870*/  @!P0 FMUL.FTZ R5, R5, R10 ;  /* 0x0000000a05058220 */ /* 0x000fe40000410000 */
[----:B------:R-:W-:Y:S02]  /*6880*/  @!P0 FFMA.FTZ R3, R22, R23, R3 ;  /* 0x0000001716038223 */ /* 0x000fe40000010003 */
[----:B------:R-:W-:Y:S01]  /*6890*/  @!P0 FMUL.FTZ R6, R6, R8 ;  /* 0x0000000806068220 */ /* 0x000fe20000410000 */
[----:B------:R1:W-:Y:S01]  /*68a0*/  STG.E.128 [R44.64], R36 ;  /* 0x000000242c007986 */ /* 0x0003e2000c101d06 */
[----:B------:R-:W-:Y:S02]  /*68b0*/  @!P0 FFMA.FTZ R4, R24, R25, R4 ;  /* 0x0000001918048223 */ /* 0x000fe40000010004 */
[----:B------:R-:W-:Y:S02]  /*68c0*/  @!P0 FMUL.FTZ R7, R7, R17 ;  /* 0x0000001107078220 */ /* 0x000fe40000410000 */
[----:B------:R-:W-:Y:S01]  /*68d0*/  @!P0 FFMA.FTZ R5, R26, R27, R5 ;  /* 0x0000001b1a058223 */ /* 0x000fe20000010005 */
[----:B------:R-:W-:Y:S01]  /*68e0*/  @!P0 F2FP.BF16.PACK_AB R3, R4, R3 ;  /* 0x000000030403823e */ /* 0x000fe200000010ff */
[----:B------:R-:W-:Y:S01]  /*68f0*/  @!P0 FMUL.FTZ R8, R9, R16 ;  /* 0x0000001009088220 */ /* 0x000fe20000410000 */
[----:B------:R-:W-:Y:S01]  /*6900*/  @!P0 F2FP.BF16.PACK_AB R9, R2, R0 ;  /* 0x000000000209823e */ /* 0x000fe200000010ff */
        /* <DEDUP_REMOVED lines=16> */
.L_x_1021:
        /* <DEDUP_REMOVED lines=26> */
.L_x_1025:
[----:B------:R-:W-:Y:S05]  /*6bb0*/  BSYNC B1 ;  /* 0x0000000000017941 */ /* 0x000fea0003800000 */
.L_x_1020:
[C---:B-1----:R-:W-:Y:S01]  /*6bc0*/  IMAD.SHL.U32 R10, R57.reuse, 0x40, RZ ;  /* 0x00000040390a7824 */ /* 0x042fe200078e00ff */
[----:B------:R-:W-:Y:S01]  /*6bd0*/  SHF.L.U64.HI R9, R57, 0x6, R75 ;  /* 0x0000000639097819 */ /* 0x000fe2000001024b */
[----:B------:R-:W-:Y:S02]  /*6be0*/  BSSY B0, `(.L_x_1042) ;  /* 0x000004b000007945 */ /* 0x000fe40003800000 */
[----:B--2--5:R-:W-:Y:S01]  /*6bf0*/  IMAD.IADD R3, R100, 0x1, -R10 ;  /* 0x0000000164037824 */ /* 0x024fe200078e0a0a */
[----:B------:R-:W-:Y:S04]  /*6c00*/  IADD3 R0, P1, R10, R120, RZ ;  /* 0x000000780a007210 */ /* 0x000fe80007f3e0ff */
[----:B------:R-:W-:Y:S02]  /*6c10*/  ISETP.GE.AND P0, PT, R3, 0x21, PT ;  /* 0x000000210300780c */ /* 0x000fe40003f06270 */
[----:B------:R-:W-:Y:S11]  /*6c20*/  IADD3.X R2, R9, R123, RZ, P1, !PT ;  /* 0x0000007b09027210 */ /* 0x000ff60000ffe4ff */
        /* <DEDUP_REMOVED lines=38> */
[C---:B------:R-:W-:Y:S01]  /*6e90*/  ISETP.GE.AND P1, PT, R126.reuse, c[0x0][0x1d4], PT ;  /* 0x000075007e007a0c */ /* 0x040fe20003f26270 */
[----:B------:R-:W-:Y:S01]  /*6ea0*/  IMAD.MOV.U32 R5, RZ, RZ, R117 ;  /* 0x000000ffff057224 */ /* 0x000fe200078e0075 */
[----:B------:R-:W-:Y:S01]  /*6eb0*/  IADD3 R12, R126, 0x80, RZ ;  /* 0x000000807e0c7810 */ /* 0x000fe20007ffe0ff */
[----:B------:R-:W-:Y:S02]  /*6ec0*/  IMAD.X R2, R9, 0x1, R124, P0 ;  /* 0x0000000109027824 */ /* 0x000fe400000e067c */
[----:B------:R-:W-:Y:S04]  /*6ed0*/  IMAD.WIDE.U32 R4, R0, c[0x0][0x208], R4 ;  /* 0x0000820000047a25 */ /* 0x000fe800078e0004 */
[----:B------:R-:W-:Y:S04]  /*6ee0*/  IMAD R2, R2, c[0x0][0x208], RZ ;  /* 0x0000820002027a24 */ /* 0x000fe800078e02ff */
[----:B------:R-:W1:Y:S01]  /*6ef0*/  @!P1 LDS.128 R8, [R231] ;  /* 0x00000000e7089984 */ /* 0x000e620000000c00 */
[----:B------:R-:W-:Y:S01]  /*6f00*/  IMAD R0, R0, c[0x0][0x20c], R2 ;  /* 0x0000830000007a24 */ /* 0x000fe200078e0202 */
[C---:B------:R-:W-:Y:S03]  /*6f10*/  LEA R2, P0, R4.reuse, c[0x0][0x1f8], 0x1 ;  /* 0x00007e0004027a11 */ /* 0x040fe600078008ff */
        /* <DEDUP_REMOVED lines=23> */
.L_x_1043:
[----:B-1----:R-:W-:Y:S05]  /*7090*/  BSYNC B0 ;  /* 0x0000000000007941 */ /* 0x002fea0003800000 */
.L_x_1042:
        /* <DEDUP_REMOVED lines=26> */
.L_x_1019:
[----:B------:R-:W-:Y:S01]  /*7240*/  IMAD.MOV.U32 R0, RZ, RZ, c[0x0][0x2c4] ;  /* 0x0000b100ff007624 */ /* 0x000fe200078e00ff */
[----:B------:R-:W-:Y:S01]  /*7250*/  LOP3.LUT R238, R238, 0xfffffffd, RZ, 0xc0, !PT ;  /* 0xfffffffdeeee7812 */ /* 0x000fe200078ec0ff */
[----:B------:R-:W-:Y:S01]  /*7260*/  BSSY B0, `(.L_x_1045) ;  /* 0x000002b000007945 */ /* 0x000fe20003800000 */
[----:B------:R-:W-:-:S02]  /*7270*/  IMAD.IADD R10, R129, 0x1, R136 ;  /* 0x00000001810a7824 */ /* 0x000fc400078e0288 */
[----:B------:R-:W-:Y:S02]  /*7280*/  ISETP.NE.AND P3, PT, R0, 0x1, PT ;  /* 0x000000010000780c */ /* 0x000fe40003f65270 */
[----:B------:R-:W-:-:S11]  /*7290*/  IADD3 R0, R249, 0x7f, RZ ;  /* 0x0000007ff9007810 */ /* 0x000fd60007ffe0ff */
[----:B-1----:R-:W-:Y:S01]  /*72a0*/  @P3 IMAD.HI.U32 R2, R0, c[0x0][0x2c8], RZ ;  /* 0x0000b20000023a27 */ /* 0x002fe200078e00ff */
[----:B------:R-:W-:-:S04]  /*72b0*/  @P3 LOP3.LUT R238, R238, 0x2, RZ, 0xfc, !PT ;  /* 0x00000002eeee3812 */ /* 0x000fc800078efcff */
[----:B------:R-:W-:-:S05]  /*72c0*/  @P3 SHF.R.U32.HI R0, RZ, c[0x0][0x2cc], R2 ;  /* 0x0000b300ff003a19 */ /* 0x000fca0000011602 */
[----:B------:R-:W-:-:S05]  /*72d0*/  IMAD.IADD R0, R149, 0x1, R0 ;  /* 0x0000000195007824 */ /* 0x000fca00078e0200 */
[----:B------:R-:W-:-:S04]  /*72e0*/  SHF.R.S32.HI R2, RZ, 0x1f, R0 ;  /* 0x0000001fff027819 */ /* 0x000fc80000011400 */
[----:B------:R-:W-:-:S04]  /*72f0*/  LEA.HI R0, R2, R0, RZ, 0x6 ;  /* 0x0000000002007211 */ /* 0x000fc800078f30ff */
[----:B------:R-:W-:-:S04]  /*7300*/  SHF.R.S32.HI R0, RZ, 0x6, R0 ;  /* 0x00000006ff007819 */ /* 0x000fc80000011400 */
[----:B------:R-:W-:Y:S01]  /*7310*/  IMNMX R6, R148, R0, PT ;  /* 0x0000000094067217 */ /* 0x000fe20003800200 */
[----:B------:R-:W-:-:S03]  /*7320*/  IMAD.MOV.U32 R0, RZ, RZ, RZ ;  /* 0x000000ffff007224 */ /* 0x000fc600078e00ff */
[----:B------:R-:W-:-:S13]  /*7330*/  ISETP.GE.AND P0, PT, R6, 0x1, PT ;  /* 0x000000010600780c */ /* 0x000fda0003f06270 */
[----:B------:R-:W-:Y:S05]  /*7340*/  @!P0 BRA `(.L_x_1046) ;  /* 0x000001c000008947 */ /* 0x000fea0003800000 */
[----:B------:R-:W-:Y:S01]  /*7350*/  IABS R2, R128 ;  /* 0x0000008000027213 */ /* 0x000fe20000000000 */
[----:B------:R-:W-:Y:S01]  /*7360*/  IMAD.MOV.U32 R4, RZ, RZ, RZ ;  /* 0x000000ffff047224 */ /* 0x000fe200078e00ff */
[----:B------:R-:W-:Y:S02]  /*7370*/  IADD3 R7, R128, -0x1, R6 ;  /* 0xffffffff80077810 */ /* 0x000fe40007ffe006 */
        /* <DEDUP_REMOVED lines=25> */
.L_x_1046:
[----:B------:R-:W-:Y:S05]  /*7510*/  BSYNC B0 ;  /* 0x0000000000007941 */ /* 0x000fea0003800000 */
.L_x_1045:
        /* <DEDUP_REMOVED lines=50> */
[----:B--2---:R-:W-:-:S04]  /*7840*/  IMAD R235, R2, R0, RZ ;  /* 0x0000000002eb7224 */ /* 0x004fc800078e02ff */
[--C-:B------:R-:W-:Y:S01]  /*7850*/  IMAD.IADD R2, R235, 0x1, R0.reuse ;  /* 0x00000001eb027824 */ /* 0x100fe200078e0200 */
[----:B------:R-:W-:-:S04]  /*7860*/  PRMT R0, RZ, 0x7610, R0 ;  /* 0x00007610ff007816 */ /* 0x000fc80000000000 */
[----:B------:R-:W-:-:S04]  /*7870*/  IMNMX R18, R6, R2, PT ;  /* 0x0000000206127217 */ /* 0x000fc80003800200 */
[----:B------:R-:W-:Y:S01]  /*7880*/  ISETP.GT.AND P0, PT, R18, R235, PT ;  /* 0x000000eb1200720c */ /* 0x000fe20003f04270 */
[----:B------:R1:W-:-:S12]  /*7890*/  STL [R1+0x18], R18 ;  /* 0x0000181201007387 */ /* 0x0003d80000100800 */
[----:B------:R-:W-:Y:S05]  /*78a0*/  @!P0 BRA `(.L_x_1047) ;  /* 0x000107d000008947 */ /* 0x000fea0003800000 */
[----:B------:R-:W2:Y:S04]  /*78b0*/  LDL R19, [R1] ;  /* 0x0000000001137983 */ /* 0x000ea80000100800 */
[----:B------:R-:W3:Y:S04]  /*78c0*/  LDL R7, [R1+0x44] ;  /* 0x0000440001077983 */ /* 0x000ee80000100800 */
[----:B------:R-:W4:Y:S01]  /*78d0*/  LDL R20, [R1+0xc] ;  /* 0x00000c0001147983 */ /* 0x000f220000100800 */
[----:B------:R-:W-:-:S04]  /*78e0*/  ISETP.NE.U32.AND P0, PT, RZ, c[0x0][0x340], PT ;  /* 0x0000d000ff007a0c */ /* 0x000fc80003f05070 */
[----:B------:R-:W-:-:S13]  /*78f0*/  ISETP.NE.AND.EX P1, PT, RZ, c[0x0][0x344], PT, P0 ;  /* 0x0000d100ff007a0c */ /* 0x000fda0003f25300 */
[----:B------:R-:W-:Y:S01]  /*7900*/  @P1 IMAD.MOV.U32 R2, RZ, RZ, 0x4 ;  /* 0x00000004ff021424 */ /* 0x000fe200078e00ff */
[----:B------:R-:W1:Y:S01]  /*7910*/  S2R R4, SR_TID.X ;  /* 0x0000000000047919 */ /* 0x000e620000002100 */
[----:B------:R-:W-:Y:S02]  /*7920*/  SHF.R.S32.HI R0, RZ, 0x1f, R182 ;  /* 0x0000001fff007819 */ /* 0x000fe400000114b6 */
[----:B------:R-:W-:-:S03]  /*7930*/  ISETP.NE.U32.AND P2, PT, RZ, c[0x0][0x348], PT ;  /* 0x0000d200ff007a0c */ /* 0x000fc60003f45070 */
[----:B------:R-:W-:-:S04]  /*7940*/  IMAD R0, R0, c[0x0][0x178], RZ ;  /* 0x00005e0000007a24 */ /* 0x000fc800078e02ff */
[----:B------:R-:W-:Y:S01]  /*7950*/  IMAD R0, R182, c[0x0][0x17c], R0 ;  /* 0x00005f00b6007a24 */ /* 0x000fe200078e0200 */
[----:B-1----:R-:W-:-:S04]  /*7960*/  SHF.R.S32.HI R17, RZ, 0x1f, R4 ;  /* 0x0000001fff117819 */ /* 0x002fc80000011404 */
[----:B------:R-:W-:Y:S01]  /*7970*/  LEA.HI R17, R17, R4, RZ, 0x3 ;  /* 0x0000000411117211 */ /* 0x000fe200078f18ff */
[----:B--2---:R-:W-:-:S05]  /*7980*/  @P1 IMAD.WIDE R2, R19, R2, c[0x0][0x340] ;  /* 0x0000d00013021625 */ /* 0x004fca00078e0202 */
[----:B------:R1:W2:Y:S01]  /*7990*/  @P1 LDG.E R14, [R2.64] ;  /* 0x00000006020e1981 */ /* 0x0002a2000c1e1900 */
[----:B------:R-:W-:Y:S01]  /*79a0*/  SHF.R.S32.HI R17, RZ, 0x3, R17 ;  /* 0x00000003ff117819 */ /* 0x000fe20000011411 */
[----:B------:R-:W-:Y:S01]  /*79b0*/  IMAD.WIDE.U32 R4, R182, c[0x0][0x178], RZ ;  /* 0x00005e00b6047a25 */ /* 0x000fe200078e00ff */
[----:B---3--:R-:W-:-:S03]  /*79c0*/  IADD3 R12, R7, R249, RZ ;  /* 0x000000f9070c7210 */ /* 0x008fc60007ffe0ff */
[----:B------:R-:W-:Y:S02]  /*79d0*/  IMAD.IADD R5, R5, 0x1, R0 ;  /* 0x0000000105057824 */ /* 0x000fe400078e0200 */
[----:B------:R-:W-:-:S04]  /*79e0*/  @P3 IMAD.HI.U32 R9, R12, c[0x0][0x2c8], RZ ;  /* 0x0000b2000c093a27 */ /* 0x000fc800078e00ff */
[----:B----4-:R-:W-:Y:S01]  /*79f0*/  IMAD.WIDE.U32 R4, R20, c[0x0][0x1b8], R4 ;  /* 0x00006e0014047a25 */ /* 0x010fe200078e0004 */
[----:B-1----:R-:W-:Y:S02]  /*7a00*/  SHF.R.S32.HI R3, RZ, 0x1f, R17 ;  /* 0x0000001fff037819 */ /* 0x002fe40000011411 */
[----:B------:R-:W-:-:S04]  /*7a10*/  IADD3 R2, P0, R17, R10, RZ ;  /* 0x0000000a11027210 */ /* 0x000fc80007f1e0ff */
[----:B------:R-:W-:Y:S02]  /*7a20*/  LEA.HI.X.SX32 R8, R10, R3, 0x1, P0 ;  /* 0x000000030a087211 */ /* 0x000fe400000f0eff */
[----:B------:R-:W-:-:S04]  /*7a30*/  ISETP.NE.AND.EX P0, PT, RZ, c[0x0][0x34c], PT, P2 ;  /* 0x0000d300ff007a0c */ /* 0x000fc80003f05320 */
[----:B------:R-:W-:Y:S01]  /*7a40*/  SEL R6, R135, RZ, !P0 ;  /* 0x000000ff87067207 */ /* 0x000fe20004000000 */
[----:B------:R-:W-:Y:S01]  /*7a50*/  IMAD R5, R20, c[0x0][0x1bc], R5 ;  /* 0x00006f0014057a24 */ /* 0x000fe200078e0205 */
[----:B------:R-:W-:Y:S01]  /*7a60*/  SEL R3, R19, RZ, !P0 ;  /* 0x000000ff13037207 */ /* 0x000fe20004000000 */
[----:B------:R-:W-:Y:S02]  /*7a70*/  IMAD.MOV.U32 R0, RZ, RZ, R12 ;  /* 0x000000ffff007224 */ /* 0x000fe400078e000c */
[----:B------:R-:W-:Y:S01]  /*7a80*/  IMAD R6, R6, c[0x0][0x1c0], RZ ;  /* 0x0000700006067a24 */ /* 0x000fe200078e02ff */
[----:B------:R-:W-:Y:S01]  /*7a90*/  @P3 SHF.R.U32.HI R0, RZ, c[0x0][0x2cc], R9 ;  /* 0x0000b300ff003a19 */ /* 0x000fe20000011609 */
[----:B------:R-:W-:Y:S01]  /*7aa0*/  IMAD.WIDE.U32 R4, R3, c[0x0][0x1c0], R4 ;  /* 0x0000700003047a25 */ /* 0x000fe200078e0004 */
[----:B------:R-:W-:-:S03]  /*7ab0*/  SHF.R.S32.HI R7, RZ, 0x1f, R240 ;  /* 0x0000001fff077819 */ /* 0x000fc600000114f0 */
[----:B------:R-:W-:Y:S01]  /*7ac0*/  IMAD R10, R3, c[0x0][0x1c4], R6 ;  /* 0x00007100030a7a24 */ /* 0x000fe200078e0206 */
[----:B------:R-:W-:Y:S01]  /*7ad0*/  SHF.R.S32.HI R13, RZ, 0x1f, R0 ;  /* 0x0000001fff0d7819 */ /* 0x000fe20000011400 */
[----:B------:R-:W-:Y:S02]  /*7ae0*/  IMAD.MOV.U32 R6, RZ, RZ, R240 ;  /* 0x000000ffff067224 */ /* 0x000fe400078e00f0 */
[C---:B------:R-:W-:Y:S02]  /*7af0*/  IMAD R16, R8.reuse, c[0x0][0x1e0], RZ ;  /* 0x0000780008107a24 */ /* 0x040fe400078e02ff */
[----:B------:R-:W-:Y:S01]  /*7b00*/  IMAD R15, R8, c[0x0][0x208], RZ ;  /* 0x00008200080f7a24 */ /* 0x000fe200078e02ff */
[----:B------:R-:W-:Y:S01]  /*7b10*/  IADD3 R3, R5, R10, RZ ;  /* 0x0000000a05037210 */ /* 0x000fe20007ffe0ff */
[----:B------:R-:W-:-:S04]  /*7b20*/  IMAD.WIDE.U32 R8, R2, c[0x0][0x1e0], R6 ;  /* 0x0000780002087a25 */ /* 0x000fc800078e0006 */
[----:B------:R-:W-:-:S04]  /*7b30*/  IMAD.WIDE.U32 R10, R2, c[0x0][0x208], R6 ;  /* 0x00008200020a7a25 */ /* 0x000fc800078e0006 */
[C---:B------:R-:W-:Y:S02]  /*7b40*/  IMAD R16, R2.reuse, c[0x0][0x1e4], R16 ;  /* 0x0000790002107a24 */ /* 0x040fe400078e0210 */
[----:B------:R-:W-:Y:S02]  /*7b50*/  IMAD R15, R2, c[0x0][0x20c], R15 ;  /* 0x00008300020f7a24 */ /* 0x000fe400078e020f */
[----:B------:R-:W-:Y:S01]  /*7b60*/  IMAD.MOV.U32 R2, RZ, RZ, R4 ;  /* 0x000000ffff027224 */ /* 0x000fe200078e0004 */
[C---:B------:R-:W-:Y:S01]  /*7b70*/  IADD3 R4, -R0.reuse, RZ, RZ ;  /* 0x000000ff00047210 */ /* 0x040fe20007ffe1ff */
[----:B------:R-:W-:Y:S02]  /*7b80*/  IMAD R5, R13, c[0x0][0x1b0], RZ ;  /* 0x00006c000d057a24 */ /* 0x000fe400078e02ff */
[----:B------:R-:W-:-:S04]  /*7b90*/  IMAD.WIDE.U32 R2, R0, c[0x0][0x1b0], R2 ;  /* 0x00006c0000027a25 */ /* 0x000fc800078e0002 */
[----:B------:R-:W-:Y:S02]  /*7ba0*/  IMAD R13, R0, c[0x0][0x1b4], R5 ;  /* 0x00006d00000d7a24 */ /* 0x000fe400078e0205 */
[----:B------:R-:W-:Y:S02]  /*7bb0*/  IMAD R0, R4, c[0x0][0x2c4], R12 ;  /* 0x0000b10004007a24 */ /* 0x000fe400078e020c */
[----:B------:R-:W-:Y:S01]  /*7bc0*/  IMAD.IADD R5, R9, 0x1, R16 ;  /* 0x0000000109057824 */ /* 0x000fe200078e0210 */
[----:B------:R-:W-:Y:S02]  /*7bd0*/  IADD3 R9, R11, R15, RZ ;  /* 0x0000000f0b097210 */ /* 0x000fe40007ffe0ff */
[----:B------:R-:W-:Y:S02]  /*7be0*/  SHF.R.S32.HI R11, RZ, 0x1f, R0 ;  /* 0x0000001fff0b7819 */ /* 0x000fe40000011400 */
[----:B------:R-:W-:Y:S02]  /*7bf0*/  ISETP.GE.AND P0, PT, R240, c[0x0][0x1d4], PT ;  /* 0x00007500f0007a0c */ /* 0x000fe40003f06270 */
[----:B------:R-:W-:Y:S01]  /*7c00*/  ISETP.GE.AND P6, PT, R133, c[0x0][0x1d4], PT ;  /* 0x0000750085007a0c */ /* 0x000fe20003fc6270 */
[----:B------:R-:W-:Y:S01]  /*7c10*/  IMAD.IADD R3, R3, 0x1, R13 ;  /* 0x0000000103037824 */ /* 0x000fe200078e020d */
[----:B------:R-:W-:Y:S01]  /*7c20*/  MOV R4, R8 ;  /* 0x0000000800047202 */ /* 0x000fe20000000f00 */
[----:B------:R-:W-:Y:S01]  /*7c30*/  IMAD R12, R11, c[0x0][0x1a8], RZ ;  /* 0x00006a000b0c7a24 */ /* 0x000fe200078e02ff */
[----:B------:R-:W-:Y:S01]  /*7c40*/  SEL R13, RZ, 0xffffffff, P6 ;  /* 0xffffffffff0d7807 */ /* 0x000fe20003000000 */
[----:B------:R-:W-:Y:S01]  /*7c50*/  IMAD.MOV.U32 R8, RZ, RZ, R10 ;  /* 0x000000ffff087224 */ /* 0x000fe200078e000a */
[----:B------:R-:W-:Y:S01]  /*7c60*/  LOP3.LUT R238, R238, 0xfffffffe, RZ, 0xc0, !PT ;  /* 0xfffffffeeeee7812 */ /* 0x000fe200078ec0ff */
[C---:B------:R-:W-:Y:S01]  /*7c70*/  IMAD R12, R0.reuse, c[0x0][0x1ac], R12 ;  /* 0x00006b00000c7a24 */ /* 0x040fe200078e020c */
[----:B------:R-:W-:Y:S01]  /*7c80*/  SEL R15, RZ, 0x1, P0 ;  /* 0x00000001ff0f7807 */ /* 0x000fe20000000000 */
[----:B------:R-:W-:Y:S01]  /*7c90*/  IMAD.WIDE.U32 R2, R0, c[0x0][0x1a8], R2 ;  /* 0x00006a0000027a25 */ /* 0x000fe200078e0002 */
[----:B------:R-:W-:-:S03]  /*7ca0*/  SHF.L.U32 R13, R13, 0x1, RZ ;  /* 0x000000010d0d7819 */ /* 0x000fc600000006ff */
[----:B------:R-:W-:Y:S01]  /*7cb0*/  IMAD.WIDE.U32 R10, R20, c[0x0][0x1e8], R4 ;  /* 0x00007a00140a7a25 */ /* 0x000fe200078e0004 */
[----:B------:R-:W-:-:S03]  /*7cc0*/  @P0 LOP3.LUT R238, R238, 0x1, RZ, 0xfc, !PT ;  /* 0x00000001eeee0812 */ /* 0x000fc600078efcff */
[----:B------:R-:W-:Y:S01]  /*7cd0*/  IMAD.WIDE.U32 R4, R20, c[0x0][0x210], R8 ;  /* 0x0000840014047a25 */ /* 0x000fe200078e0008 */
[----:B------:R-:W-:Y:S02]  /*7ce0*/  LOP3.LUT R8, R13, 0x2, R15, 0xe2, !PT ;  /* 0x000000020d087812 */ /* 0x000fe400078ee20f */
[----:B------:R-:W-:Y:S01]  /*7cf0*/  LEA R15, P0, R2, c[0x0][0x160], 0x1 ;  /* 0x00005800020f7a11 */ /* 0x000fe200078008ff */
[----:B------:R-:W-:Y:S01]  /*7d00*/  IMAD.IADD R3, R3, 0x1, R12 ;  /* 0x0000000103037824 */ /* 0x000fe200078e020c */
[----:B------:R-:W-:-:S04]  /*7d10*/  ISETP.NE.U32.AND P2, PT, RZ, c[0x0][0x350], PT ;  /* 0x0000d400ff007a0c */ /* 0x000fc80003f45070 */
[----:B------:R-:W-:Y:S02]  /*7d20*/  LEA.HI.X R13, R2, c[0x0][0x164], R3, 0x1, P0 ;  /* 0x00005900020d7a11 */ /* 0x000fe400000f0c03 */
[----:B------:R-:W-:Y:S01]  /*7d30*/  ISETP.NE.AND.EX P0, PT, RZ, c[0x0][0x354], PT, P2 ;  /* 0x0000d500ff007a0c */ /* 0x000fe20003f05320 */
[C---:B------:R-:W-:Y:S02]  /*7d40*/  IMAD R11, R20.reuse, c[0x0][0x1ec], R11 ;  /* 0x00007b00140b7a24 */ /* 0x040fe400078e020b */
[----:B------:R-:W-:Y:S01]  /*7d50*/  IMAD R5, R20, c[0x0][0x214], R5 ;  /* 0x0000850014057a24 */ /* 0x000fe200078e0205 */
[----:B------:R-:W-:-:S04]  /*7d60*/  ISETP.GE.AND P5, PT, R134, c[0x0][0x1d4], PT ;  /* 0x0000750086007a0c */ /* 0x000fc80003fa6270 */
[----:B------:R-:W-:Y:S02]  /*7d70*/  SEL R3, RZ, 0x4, P5 ;  /* 0x00000004ff037807 */ /* 0x000fe40002800000 */
[----:B------:R-:W-:Y:S02]  /*7d80*/  ISETP.GE.AND P3, PT, R240, c[0x0][0x198], PT ;  /* 0x00006600f0007a0c */ /* 0x000fe40003f66270 */
[----:B------:R-:W-:Y:S02]  /*7d90*/  ISETP.GE.AND P2, PT, R133, c[0x0][0x198], PT ;  /* 0x0000660085007a0c */ /* 0x000fe40003f46270 */
[----:B------:R-:W-:Y:S02]  /*7da0*/  ISETP.GE.AND P4, PT, R134, c[0x0][0x198], PT ;  /* 0x0000660086007a0c */ /* 0x000fe40003f86270 */
[----:B------:R-:W-:Y:S02]  /*7db0*/  LOP3.LUT R103, R8, R3, RZ, 0xfc, !PT ;  /* 0x0000000308677212 */ /* 0x000fe400078efcff */
[----:B------:R-:W-:-:S02]  /*7dc0*/  IADD3 R90, R18, -0x1, RZ ;  /* 0xffffffff125a7810 */ /* 0x000fc40007ffe0ff */
[----:B--2---:R-:W-:Y:S02]  /*7dd0*/  @P1 SHF.R.S32.HI R0, RZ, 0x1f, R14 ;  /* 0x0000001fff001819 */ /* 0x004fe4000001140e */
[----:B------:R-:W-:Y:S01]  /*7de0*/  @!P1 MOV R0, R135 ;  /* 0x0000008700009202 */ /* 0x000fe20000000f00 */
[----:B------:R-:W-:-:S03]  /*7df0*/  @!P1 IMAD.MOV.U32 R14, RZ, RZ, R19 ;  /* 0x000000ffff0e9224 */ /* 0x000fc600078e0013 */
[----:B------:R-:W-:Y:S02]  /*7e00*/  SEL R2, R0, RZ, !P0 ;  /* 0x000000ff00027207 */ /* 0x000fe40004000000 */
[----:B------:R-:W-:-:S03]  /*7e10*/  SEL R0, R14, RZ, !P0 ;  /* 0x000000ff0e007207 */ /* 0x000fc60004000000 */
        /* <DEDUP_REMOVED lines=10> */
[----:B------:R1:W2:Y:S02]  /*7ec0*/  SHFL.IDX PT, R10, R13, RZ, 0x181f ;  /* 0x00181fff0d0a7589 */ /* 0x0002a400000e0000 */
.L_x_1177:
[----:B------:R-:W-:Y:S05]  /*7ed0*/  BRA.DIV ~URZ, `(.L_x_1049) ;  /* 0x00014ba27f007947 */ /* 0x000fea000b800000 */
[----:B------:R3:W4:Y:S02]  /*7ee0*/  SHFL.IDX PT, R0, R15, RZ, 0x181f ;  /* 0x00181fff0f007589 */ /* 0x00072400000e0000 */
.L_x_1178:
[----:B---3--:R-:W3:Y:S01]  /*7ef0*/  LDL R2, [R1+0x8] ;  /* 0x0000080001027983 */ /* 0x008ee20000100800 */
[----:B------:R-:W-:Y:S01]  /*7f00*/  BSSY B0, `(.L_x_1050) ;  /* 0x0000012000007945 */ /* 0x000fe20003800000 */
[----:B------:R-:W-:Y:S02]  /*7f10*/  SHF.R.S32.HI R12, RZ, 0x1f, R133 ;  /* 0x0000001fff0c7819 */ /* 0x000fe40000011485 */
[----:B------:R-:W-:Y:S01]  /*7f20*/  SHF.R.S32.HI R14, RZ, 0x1f, R134 ;  /* 0x0000001fff0e7819 */ /* 0x000fe20000011486 */
[----:B---3--:R-:W-:-:S05]  /*7f30*/  IMAD R30, R2, c[0x0][0x2c4], RZ ;  /* 0x0000b100021e7a24 */ /* 0x008fca00078e02ff */
        /* <DEDUP_REMOVED lines=14> */
.L_x_1051:
[----:B------:R-:W-:Y:S05]  /*8020*/  BSYNC B0 ;  /* 0x0000000000007941 */ /* 0x000fea0003800000 */
.L_x_1050:
[----:B------:R-:W-:Y:S05]  /*8030*/  BRA.DIV ~URZ, `(.L_x_1052) ;  /* 0x00014ab27f007947 */ /* 0x000fea000b800000 */
[----:B--2---:R2:W3:Y:S04]  /*8040*/  SHFL.IDX PT, R10, R13, 0x1, 0x181f ;  /* 0x00381f000d0a7f89 */ /* 0x0044e800000e0000 */
[----:B----4-:R2:W4:Y:S02]  /*8050*/  SHFL.IDX PT, R0, R15, 0x1, 0x181f ;  /* 0x00381f000f007f89 */ /* 0x01052400000e0000 */
.L_x_1179:
[----:B------:R-:W-:Y:S01]  /*8060*/  IADD3 R2, R11, 0x20, RZ ;  /* 0x000000200b027810 */ /* 0x000fe20007ffe0ff */
[----:B------:R-:W-:Y:S03]  /*8070*/  BSSY B0, `(.L_x_1053) ;  /* 0x000000f000007945 */ /* 0x000fe60003800000 */
[----:B------:R-:W-:-:S13]  /*8080*/  ISETP.GE.AND P0, PT, R2, R30, PT ;  /* 0x0000001e0200720c */ /* 0x000fda0003f06270 */
[----:B------:R-:W-:Y:S05]  /*8090*/  @P0 BRA `(.L_x_1054) ;  /* 0x000000c000000947 */ /* 0x000fea0003800000 */
[----:B----4-:R-:W-:-:S04]  /*80a0*/  LEA R8, P0, R240, R0, 0x1 ;  /* 0x00000000f0087211 */ /* 0x010fc800078008ff */
        /* <DEDUP_REMOVED lines=11> */
.L_x_1054:
[----:B------:R-:W-:Y:S05]  /*8160*/  BSYNC B0 ;  /* 0x0000000000007941 */ /* 0x000fea0003800000 */
.L_x_1053:
[----:B------:R-:W-:Y:S05]  /*8170*/  BRA.DIV ~URZ, `(.L_x_1055) ;  /* 0x00014a427f007947 */ /* 0x000fea000b800000 */
[----:B---3--:R3:W1:Y:S02]  /*8180*/  SHFL.IDX PT, R10, R13, 0x2, 0x181f ;  /* 0x00581f000d0a7f89 */ /* 0x00866400000e0000 */
.L_x_1180:
[----:B------:R-:W-:Y:S05]  /*8190*/  BRA.DIV ~URZ, `(.L_x_1056) ;  /* 0x00014a927f007947 */ /* 0x000fea000b800000 */
[----:B----4-:R4:W2:Y:S02]  /*81a0*/  SHFL.IDX PT, R0, R15, 0x2, 0x181f ;  /* 0x00581f000f007f89 */ /* 0x0108a400000e0000 */
.L_x_1181:
[----:B------:R-:W-:Y:S01]  /*81b0*/  IADD3 R2, R11, 0x40, RZ ;  /* 0x000000400b027810 */ /* 0x000fe20007ffe0ff */
[----:B------:R-:W-:Y:S03]  /*81c0*/  BSSY B0, `(.L_x_1057) ;  /* 0x000000f000007945 */ /* 0x000fe60003800000 */
[----:B------:R-:W-:-:S13]  /*81d0*/  ISETP.GE.AND P0, PT, R2, R30, PT ;  /* 0x0000001e0200720c */ /* 0x000fda0003f06270 */
[----:B------:R-:W-:Y:S05]  /*81e0*/  @P0 BRA `(.L_x_1058) ;  /* 0x000000c000000947 */ /* 0x000fea0003800000 */
[----:B--2---:R-:W-:-:S04]  /*81f0*/  LEA R8, P0, R240, R0, 0x1 ;  /* 0x00000000f0087211 */ /* 0x004fc800078008ff */
        /* <DEDUP_REMOVED lines=11> */
.L_x_1058:
[----:B------:R-:W-:Y:S05]  /*82b0*/  BSYNC B0 ;  /* 0x0000000000007941 */ /* 0x000fea0003800000 */
.L_x_1057:
[----:B------:R-:W-:Y:S05]  /*82c0*/  BRA.DIV ~URZ, `(.L_x_1059) ;  /* 0x000149d27f007947 */ /* 0x000fea000b800000 */
[----:B-1----:R1:W3:Y:S04]  /*82d0*/  SHFL.IDX PT, R8, R13, 0x3, 0x181f ;  /* 0x00781f000d087f89 */ /* 0x0022e800000e0000 */
[----:B--2---:R1:W2:Y:S02]  /*82e0*/  SHFL.IDX PT, R0, R15, 0x3, 0x181f ;  /* 0x00781f000f007f89 */ /* 0x0042a400000e0000 */
.L_x_1182:
[----:B----4-:R-:W4:Y:S01]  /*82f0*/  LDL R128, [R1+0x4] ;  /* 0x0000040001807983 */ /* 0x010f220000100800 */
[----:B------:R-:W-:Y:S01]  /*8300*/  IADD3 R2, R11, 0x60, RZ ;  /* 0x000000600b027810 */ /* 0x000fe20007ffe0ff */
[----:B------:R-:W-:Y:S01]  /*8310*/  IMAD.MOV.U32 R10, RZ, RZ, c[0x0][0x2c4] ;  /* 0x0000b100ff0a7624 */ /* 0x000fe200078e00ff */
[----:B------:R-:W-:Y:S01]  /*8320*/  SHF.R.S32.HI R104, RZ, 0x1f, R90 ;  /* 0x0000001fff687819 */ /* 0x000fe2000001145a */
[----:B------:R-:W1:Y:S01]  /*8330*/  S2R R9, SR_TID.X ;  /* 0x0000000000097919 */ /* 0x000e620000002100 */
[----:B------:R-:W-:-:S03]  /*8340*/  ISETP.GE.AND P0, PT, R2, R30, PT ;  /* 0x0000001e0200720c */ /* 0x000fc60003f06270 */
[----:B------:R-:W-:-:S04]  /*8350*/  IMAD R6, R104, c[0x0][0x1e0], RZ ;  /* 0x0000780068067a24 */ /* 0x000fc800078e02ff */
[----:B------:R-:W-:-:S06]  /*8360*/  IMAD R6, R90, c[0x0][0x1e4], R6 ;  /* 0x000079005a067a24 */ /* 0x000fcc00078e0206 */
[----:B--2---:R-:W-:-:S04]  /*8370*/  @!P0 LEA R4, P1, R240, R0, 0x1 ;  /* 0x00000000f0048211 */ /* 0x004fc800078208ff */
[----:B---3--:R-:W-:Y:S02]  /*8380*/  @!P0 LEA.HI.X R5, R240, R8, R7, 0x1, P1 ;  /* 0x00000008f0058211 */ /* 0x008fe400008f0c07 */
[----:B------:R-:W-:-:S03]  /*8390*/  @!P0 LEA R2, P1, R133, R0, 0x1 ;  /* 0x0000000085028211 */ /* 0x000fc600078208ff */
[----:B------:R-:W-:Y:S01]  /*83a0*/  @!PT LDS RZ, [RZ] ;  /* 0x00000000fffff984 */ /* 0x000fe20000000800 */
[----:B------:R-:W-:Y:S01]  /*83b0*/  @!PT LDS RZ, [RZ] ;  /* 0x00000000fffff984 */ /* 0x000fe20000000800 */
[----:B------:R-:W-:Y:S01]  /*83c0*/  @!PT LDS RZ, [RZ] ;  /* 0x00000000fffff984 */ /* 0x000fe20000000800 */
[----:B------:R4:W-:Y:S01]  /*83d0*/  @!P0 LDGSTS.E.BYPASS.LTC128B.128 [R210+0xf100], [R4.64], !P3 ;  /* 0x0f10000004d28fae */ /* 0x0009e2000d901d46 */
[----:B-1----:R-:W-:Y:S02]  /*83e0*/  SHF.R.S32.HI R105, RZ, 0x1f, R9 ;  /* 0x0000001fff697819 */ /* 0x002fe40000011409 */
[----:B------:R-:W-:Y:S02]  /*83f0*/  @!P0 LEA.HI.X R3, R133, R8, R12, 0x1, P1 ;  /* 0x0000000885038211 */ /* 0x000fe400008f0c0c */
[----:B------:R-:W-:Y:S02]  /*8400*/  LEA.HI R105, R105, R9, RZ, 0x3 ;  /* 0x0000000969697211 */ /* 0x000fe400078f18ff */
[----:B------:R-:W-:Y:S01]  /*8410*/  LOP3.LUT P3, RZ, R238, 0x1, RZ, 0xc0, !PT ;  /* 0x00000001eeff7812 */ /* 0x000fe2000786c0ff */
[----:B------:R1:W-:Y:S01]  /*8420*/  @!P0 LDGSTS.E.BYPASS.LTC128B.128 [R210+0x13100], [R2.64], !P2 ;  /* 0x1310000002d28fae */ /* 0x0003e2000d101d46 */
[----:B------:R-:W-:Y:S02]  /*8430*/  SHF.R.S32.HI R105, RZ, 0x3, R105 ;  /* 0x00000003ff697819 */ /* 0x000fe40000011469 */
[----:B-1----:R-:W-:-:S04]  /*8440*/  @!P0 LEA R2, P1, R134, R0, 0x1 ;  /* 0x0000000086028211 */ /* 0x002fc800078208ff */
[----:B------:R-:W-:-:S05]  /*8450*/  @!P0 LEA.HI.X R3, R134, R8, R14, 0x1, P1 ;  /* 0x0000000886038211 */ /* 0x000fca00008f0c0e */
[----:B------:R1:W-:Y:S01]  /*8460*/  @!P0 LDGSTS.E.BYPASS.LTC128B.128 [R210+0x17100], [R2.64], !P4 ;  /* 0x1710000002d28fae */ /* 0x0003e2000e101d46 */
[----:B------:R-:W-:-:S03]  /*8470*/  ISETP.NE.AND P4, PT, R10, 0x1, PT ;  /* 0x000000010a00780c */ /* 0x000fc60003f85270 */
[----:B------:R-:W0:Y:S01]  /*8480*/  LDGDEPBAR ;  /* 0x00000000000079af */ /* 0x000e220000000000 */
[----:B------:R-:W-:Y:S01]  /*8490*/  WARPSYNC 0xffffffff ;  /* 0xffffffff00007948 */ /* 0x000fe20003800000 */
[----:B-1----:R-:W-:Y:S02]  /*84a0*/  IMAD.MOV.U32 R3, RZ, RZ, 0x20 ;  /* 0x00000020ff037424 */ /* 0x002fe400078e00ff */
[----:B------:R-:W-:Y:S01]  /*84b0*/  BAR.SYNC.DEFER_BLOCKING 0x0 ;  /* 0x0000000000007b1d */ /* 0x000fe20000010000 */
[----:B----4-:R-:W-:-:S04]  /*84c0*/  IMAD.IADD R4, R128, 0x1, -R105 ;  /* 0x0000000180047824 */ /* 0x010fc800078e0a69 */
[C---:B------:R-:W-:Y:S02]  /*84d0*/  IMAD R0, R90.reuse, -0x40, R4 ;  /* 0xffffffc05a007824 */ /* 0x040fe400078e0204 */
[----:B------:R-:W-:-:S03]  /*84e0*/  IMAD.WIDE.U32 R4, R90, c[0x0][0x1e0], RZ ;  /* 0x000078005a047a25 */ /* 0x000fc600078e00ff */
[C---:B------:R-:W-:Y:S01]  /*84f0*/  ISETP.GE.AND P1, PT, R0.reuse, 0x1, PT ;  /* 0x000000010000780c */ /* 0x040fe20003f26270 */
[----:B------:R-:W-:Y:S01]  /*8500*/  IMAD.IADD R2, R5, 0x1, R6 ;  /* 0x0000000105027824 */ /* 0x000fe200078e0206 */
[----:B------:R-:W-:Y:S01]  /*8510*/  ISETP.GE.AND P0, PT, R0, 0x21, PT ;  /* 0x000000210000780c */ /* 0x000fe20003f06270 */
[----:B------:R-:W-:Y:S01]  /*8520*/  IMAD.WIDE.U32 R6, R3, c[0x0][0x1e0], RZ ;  /* 0x0000780003067a25 */ /* 0x000fe200078e00ff */
[----:B------:R-:W-:-:S03]  /*8530*/  LEA R0, P2, R4, R226, 0x6 ;  /* 0x000000e204007211 */ /* 0x000fc600078430ff */
[----:B------:R-:W-:Y:S01]  /*8540*/  IMAD R3, R3, c[0x0][0x1e4], RZ ;  /* 0x0000790003037a24 */ /* 0x000fe200078e02ff */
[----:B------:R-:W-:-:S05]  /*8550*/  LEA.HI.X R2, R4, R225, R2, 0x6, P2 ;  /* 0x000000e104027211 */ /* 0x000fca00010f3402 */
[----:B------:R-:W-:-:S04]  /*8560*/  @P1 LEA R4, P2, R0, c[0x0][0x1c8], 0x1 ;  /* 0x0000720000041a11 */ /* 0x000fc800078408ff */
        /* <DEDUP_REMOVED lines=19> */
.L_x_1060:
        /* <DEDUP_REMOVED lines=8> */
[----:B------:R-:W-:Y:S01]  /*8720*/  IMAD R2, R0, c[0x0][0x280], RZ ;  /* 0x0000a00000027a24 */ /* 0x000fe200078e02ff */
[----:B------:R-:W-:Y:S01]  /*8730*/  LOP3.LUT R106, R106, 0xfffffffc, RZ, 0xc0, !PT ;  /* 0xfffffffc6a6a7812 */ /* 0x000fe200078ec0ff */
[----:B------:R-:W-:-:S02]  /*8740*/  IMAD R0, R0, c[0x0][0x290], RZ ;  /* 0x0000a40000007a24 */ /* 0x000fc400078e02ff */
[----:B------:R-:W-:Y:S01]  /*8750*/  IMAD R7, R132, c[0x0][0x284], R2 ;  /* 0x0000a10084077a24 */ /* 0x000fe200078e0202 */
[----:B------:R-:W-:Y:S01]  /*8760*/  IADD3 R106, -R106, R9, RZ ;  /* 0x000000096a6a7210 */ /* 0x000fe20007ffe1ff */
[C---:B------:R-:W-:Y:S02]  /*8770*/  IMAD R6, R132.reuse, c[0x0][0x294], R0 ;  /* 0x0000a50084067a24 */ /* 0x040fe400078e0200 */
[----:B------:R-:W-:Y:S01]  /*8780*/  IMAD.WIDE.U32 R2, R132, c[0x0][0x290], RZ ;  /* 0x0000a40084027a25 */ /* 0x000fe200078e00ff */
[----:B------:R-:W-:-:S03]  /*8790*/  IADD3 R7, R7, R5, RZ ;  /* 0x0000000507077210 */ /* 0x000fc60007ffe0ff */
[----:B------:R-:W-:Y:S02]  /*87a0*/  IMAD R0, R106, 0x40, R26 ;  /* 0x000000406a007824 */ /* 0x000fe400078e021a */
[----:B------:R-:W-:Y:S01]  /*87b0*/  IMAD.IADD R6, R6, 0x1, R3 ;  /* 0x0000000106067824 */ /* 0x000fe200078e0203 */
[----:B------:R-:W-:Y:S05]  /*87c0*/  @!P0 BRA `(.L_x_1062) ;  /* 0x0000368000008947 */ /* 0x000fea0003800000 */
[----:B------:R-:W-:Y:S01]  /*87d0*/  @P4 IMAD.HI.U32 R3, R0, c[0x0][0x2c8], RZ ;  /* 0x0000b20000034a27 */ /* 0x000fe200078e00ff */
[----:B------:R-:W-:Y:S01]  /*87e0*/  BSSY B0, `(.L_x_1063) ;  /* 0x0000068000007945 */ /* 0x000fe20003800000 */
[----:B------:R-:W-:Y:S01]  /*87f0*/  SHF.R.S32.HI R41, RZ, 0x1f, R143 ;  /* 0x0000001fff297819 */ /* 0x000fe2000001148f */
[----:B------:R-:W-:Y:S01]  /*8800*/  CS2R R66, SRZ ;  /* 0x0000000000427805 */ /* 0x000fe2000001ff00 */
[----:B------:R-:W-:Y:S01]  /*8810*/  IMAD.MOV.U32 R5, RZ, RZ, R7 ;  /* 0x000000ffff057224 */ /* 0x000fe200078e0007 */
[----:B------:R-:W-:Y:S01]  /*8820*/  @P4 SHF.R.U32.HI R0, RZ, c[0x0][0x2cc], R3 ;  /* 0x0000b300ff004a19 */ /* 0x000fe20000011603 */
[----:B------:R-:W-:Y:S01]  /*8830*/  IMAD.MOV.U32 R7, RZ, RZ, R6 ;  /* 0x000000ffff077224 */ /* 0x000fe200078e0006 */
[----:B------:R-:W-:Y:S01]  /*8840*/  SHF.R.S32.HI R46, RZ, 0x1f, R145 ;  /* 0x0000001fff2e7819 */ /* 0x000fe20000011491 */
[----:B------:R-:W-:Y:S01]  /*8850*/  IMAD.MOV.U32 R6, RZ, RZ, R2 ;  /* 0x000000ffff067224 */ /* 0x000fe200078e0002 */
[----:B------:R-:W-:Y:S01]  /*8860*/  SHF.R.S32.HI R3, RZ, 0x1f, R0 ;  /* 0x0000001fff037819 */ /* 0x000fe20000011400 */
[----:B------:R-:W-:Y:S01]  /*8870*/  IMAD.WIDE.U32 R4, R0, c[0x0][0x280], R4 ;  /* 0x0000a00000047a25 */ /* 0x000fe200078e0004 */
[----:B------:R-:W-:Y:S01]  /*8880*/  SHF.R.S32.HI R47, RZ, 0x1f, R142 ;  /* 0x0000001fff2f7819 */ /* 0x000fe2000001148e */
[----:B------:R-:W-:Y:S01]  /*8890*/  CS2R R42, SRZ ;  /* 0x00000000002a7805 */ /* 0x000fe2000001ff00 */
[----:B------:R-:W-:Y:S01]  /*88a0*/  SHF.R.S32.HI R52, RZ, 0x1f, R144 ;  /* 0x0000001fff347819 */ /* 0x000fe20000011490 */
[C---:B------:R-:W-:Y:S01]  /*88b0*/  IMAD R8, R3.reuse, c[0x0][0x280], RZ ;  /* 0x0000a00003087a24 */ /* 0x040fe200078e02ff */
[----:B------:R-:W-:Y:S01]  /*88c0*/  LEA R38, P0, R4, c[0x0][0x270], 0x1 ;  /* 0x00009c0004267a11 */ /* 0x000fe200078008ff */
[----:B------:R-:W-:Y:S01]  /*88d0*/  IMAD R9, R3, c[0x0][0x290], RZ ;  /* 0x0000a40003097a24 */ /* 0x000fe200078e02ff */
[----:B------:R-:W-:Y:S01]  /*88e0*/  SHF.R.S32.HI R40, RZ, 0x1f, R146 ;  /* 0x0000001fff287819 */ /* 0x000fe20000011492 */
[C---:B------:R-:W-:Y:S01]  /*88f0*/  IMAD R8, R0.reuse, c[0x0][0x284], R8 ;  /* 0x0000a10000087a24 */ /* 0x040fe200078e0208 */
[----:B------:R-:W-:Y:S01]  /*8900*/  CS2R R34, SRZ ;  /* 0x0000000000227805 */ /* 0x000fe2000001ff00 */
[----:B------:R-:W-:Y:S01]  /*8910*/  IMAD.WIDE.U32 R2, R0, c[0x0][0x290], R6 ;  /* 0x0000a40000027a25 */ /* 0x000fe200078e0006 */
[----:B------:R-:W-:Y:S01]  /*8920*/  CS2R R28, SRZ ;  /* 0x00000000001c7805 */ /* 0x000fe2000001ff00 */
[----:B------:R-:W-:Y:S01]  /*8930*/  CS2R R22, SRZ ;  /* 0x0000000000167805 */ /* 0x000fe2000001ff00 */
[----:B------:R-:W-:Y:S01]  /*8940*/  CS2R R12, SRZ ;  /* 0x00000000000c7805 */ /* 0x000fe2000001ff00 */
[----:B------:R-:W-:Y:S01]  /*8950*/  IMAD.IADD R5, R5, 0x1, R8 ;  /* 0x0000000105057824 */ /* 0x000fe200078e0208 */
[----:B------:R-:W-:Y:S01]  /*8960*/  LEA R39, P1, R2, c[0x0][0x288], 0x1 ;  /* 0x0000a20002277a11 */ /* 0x000fe200078208ff */
[----:B------:R-:W-:Y:S01]  /*8970*/  IMAD R0, R0, c[0x0][0x294], R9 ;  /* 0x0000a50000007a24 */ /* 0x000fe200078e0209 */
[----:B------:R-:W-:Y:S01]  /*8980*/  CS2R R10, SRZ ;  /* 0x00000000000a7805 */ /* 0x000fe2000001ff00 */
[----:B------:R-:W-:Y:S01]  /*8990*/  CS2R R44, SRZ ;  /* 0x00000000002c7805 */ /* 0x000fe2000001ff00 */
[----:B------:R-:W-:Y:S01]  /*89a0*/  LEA.HI.X R31, R4, c[0x0][0x274], R5, 0x1, P0 ;  /* 0x00009d00041f7a11 */ /* 0x000fe200000f0c05 */
[----:B------:R-:W-:Y:S01]  /*89b0*/  IMAD.IADD R0, R3, 0x1, R0 ;  /* 0x0000000103007824 */ /* 0x000fe200078e0200 */
[----:B------:R-:W-:Y:S01]  /*89c0*/  ISETP.GE.AND P0, PT, R26, R30, PT ;  /* 0x0000001e1a00720c */ /* 0x000fe20003f06270 */
[----:B------:R1:W2:Y:S01]  /*89d0*/  SHFL.IDX PT, R4, R38, RZ, 0x1c1f ;  /* 0x001c1fff26047589 */ /* 0x0002a200000e0000 */
[----:B------:R-:W-:Y:S01]  /*89e0*/  CS2R R36, SRZ ;  /* 0x0000000000247805 */ /* 0x000fe2000001ff00 */
[----:B------:R-:W-:Y:S01]  /*89f0*/  CS2R R32, SRZ ;  /* 0x0000000000207805 */ /* 0x000fe2000001ff00 */
[----:B------:R-:W-:Y:S01]  /*8a00*/  LEA.HI.X R27, R2, c[0x0][0x28c], R0, 0x1, P1 ;  /* 0x0000a300021b7a11 */ /* 0x000fe200008f0c00 */
[----:B------:R1:W3:Y:S01]  /*8a10*/  SHFL.IDX PT, R5, R31, RZ, 0x1c1f ;  /* 0x001c1fff1f057589 */ /* 0x0002e200000e0000 */
[----:B------:R-:W-:Y:S01]  /*8a20*/  CS2R R24, SRZ ;  /* 0x0000000000187805 */ /* 0x000fe2000001ff00 */
[----:B------:R-:W-:Y:S01]  /*8a30*/  CS2R R8, SRZ ;  /* 0x0000000000087805 */ /* 0x000fe2000001ff00 */
[----:B------:R-:W-:Y:S01]  /*8a40*/  CS2R R6, SRZ ;  /* 0x0000000000067805 */ /* 0x000fe2000001ff00 */
[----:B------:R1:W4:Y:S04]  /*8a50*/  SHFL.IDX PT, R2, R39, RZ, 0x1c1f ;  /* 0x001c1fff27027589 */ /* 0x00032800000e0000 */
[----:B------:R1:W1:Y:S01]  /*8a60*/  SHFL.IDX PT, R3, R27, RZ, 0x1c1f ;  /* 0x001c1fff1b037589 */ /* 0x00026200000e0000 */
[----:B------:R-:W-:Y:S05]  /*8a70*/  @P0 BRA `(.L_x_1064) ;  /* 0x000003e000000947 */ /* 0x000fea0003800000 */
[----:B------:R-:W-:Y:S01]  /*8a80*/  ISETP.GE.AND P0, PT, R146, c[0x0][0x27c], PT ;  /* 0x00009f0092007a0c */ /* 0x000fe20003f06270 */
[----:B------:R-:W-:Y:S01]  /*8a90*/  CS2R R12, SRZ ;  /* 0x00000000000c7805 */ /* 0x000fe2000001ff00 */
[----:B------:R-:W-:Y:S01]  /*8aa0*/  ISETP.GE.AND P2, PT, R143, c[0x0][0x27c], PT ;  /* 0x00009f008f007a0c */ /* 0x000fe20003f46270 */
[----:B------:R-:W-:-:S10]  /*8ab0*/  CS2R R8, SRZ ;  /* 0x0000000000087805 */ /* 0x000fd4000001ff00 */
[C---:B------:R-:W-:Y:S01]  /*8ac0*/  @!P0 IMAD.SHL.U32 R0, R146.reuse, 0x2, RZ ;  /* 0x0000000292008824 */ /* 0x040fe200078e00ff */
[----:B------:R-:W-:-:S04]  /*8ad0*/  @!P0 SHF.L.U64.HI R7, R146, 0x1, R40 ;  /* 0x0000000192078819 */ /* 0x000fc80000010228 */
[----:B--2---:R-:W-:-:S05]  /*8ae0*/  @!P0 IADD3 R10, P1, R4, R0, RZ ;  /* 0x00000000040a8210 */ /* 0x004fca0007f3e0ff */
[----:B---3--:R-:W-:Y:S01]  /*8af0*/  @!P0 IMAD.X R11, R5, 0x1, R7, P1 ;  /* 0x00000001050b8824 */ /* 0x008fe200008e0607 */
[----:B----4-:R-:W-:Y:S01]  /*8b00*/  @!P0 IADD3 R6, P1, R2, R0, RZ ;  /* 0x0000000002068210 */ /* 0x010fe20007f3e0ff */
[----:B------:R-:W-:-:S03]  /*8b10*/  @!P2 IMAD.SHL.U32 R14, R143, 0x2, RZ ;  /* 0x000000028f0ea824 */ /* 0x000fc600078e00ff */
[----:B------:R2:W5:Y:S01]  /*8b20*/  @!P0 LD.E.64 R12, [R10.64] ;  /* 0x000000060a0c8980 */ /* 0x000562000c101b00 */
[----:B-1----:R-:W-:Y:S01]  /*8b30*/  @!P0 IMAD.X R7, R3, 0x1, R7, P1 ;  /* 0x0000000103078824 */ /* 0x002fe200008e0607 */
[----:B------:R-:W-:-:S04]  /*8b40*/  @!P2 SHF.L.U64.HI R0, R143, 0x1, R41 ;  /* 0x000000018f00a819 */ /* 0x000fc80000010229 */
[----:B------:R1:W5:Y:S01]  /*8b50*/  @!P0 LD.E.64 R8, [R6.64] ;  /* 0x0000000606088980 */ /* 0x000362000c101b00 */
[----:B------:R-:W-:Y:S01]  /*8b60*/  ISETP.GE.AND P0, PT, R145, c[0x0][0x27c], PT ;  /* 0x00009f0091007a0c */ /* 0x000fe20003f06270 */
[----:B------:R-:W-:Y:S01]  /*8b70*/  CS2R R22, SRZ ;  /* 0x0000000000167805 */ /* 0x000fe2000001ff00 */
[----:B------:R-:W-:Y:S01]  /*8b80*/  CS2R R24, SRZ ;  /* 0x0000000000187805 */ /* 0x000fe2000001ff00 */
[----:B--2---:R-:W-:-:S05]  /*8b90*/  @!P2 IADD3 R10, P1, R4, R14, RZ ;  /* 0x0000000e040aa210 */ /* 0x004fca0007f3e0ff */
[----:B------:R-:W-:Y:S01]  /*8ba0*/  @!P2 IMAD.X R11, R5, 0x1, R0, P1 ;  /* 0x00000001050ba824 */ /* 0x000fe200008e0600 */
[----:B-1----:R-:W-:-:S04]  /*8bb0*/  @!P2 IADD3 R6, P1, R2, R14, RZ ;  /* 0x0000000e0206a210 */ /* 0x002fc80007f3e0ff */
[----:B------:R-:W-:Y:S01]  /*8bc0*/  @!P0 IMAD.SHL.U32 R14, R145, 0x2, RZ ;  /* 0x00000002910e8824 */ /* 0x000fe200078e00ff */
[----:B------:R1:W5:Y:S01]  /*8bd0*/  @!P2 LD.E.64 R22, [R10.64] ;  /* 0x000000060a16a980 */ /* 0x000362000c101b00 */
[----:B------:R-:W-:Y:S01]  /*8be0*/  @!P2 IMAD.X R7, R3, 0x1, R0, P1 ;  /* 0x000000010307a824 */ /* 0x000fe200008e0600 */
[----:B------:R-:W-:Y:S02]  /*8bf0*/  ISETP.GE.AND P1, PT, R142, c[0x0][0x27c], PT ;  /* 0x00009f008e007a0c */ /* 0x000fe40003f26270 */
[----:B------:R-:W-:Y:S02]  /*8c00*/  @!P0 SHF.L.U64.HI R0, R145, 0x1, R46 ;  /* 0x0000000191008819 */ /* 0x000fe4000001022e */
[----:B------:R2:W5:Y:S01]  /*8c10*/  @!P2 LD.E.64 R24, [R6.64] ;  /* 0x000000060618a980 */ /* 0x000562000c101b00 */
[----:B------:R-:W-:Y:S01]  /*8c20*/  CS2R R28, SRZ ;  /* 0x00000000001c7805 */ /* 0x000fe2000001ff00 */
[----:B------:R-:W-:Y:S01]  /*8c30*/  CS2R R32, SRZ ;  /* 0x0000000000207805 */ /* 0x000fe2000001ff00 */
[----:B-1----:R-:W-:-:S05]  /*8c40*/  @!P0 IADD3 R10, P2, R4, R14, RZ ;  /* 0x0000000e040a8210 */ /* 0x002fca0007f5e0ff */
[----:B------:R-:W-:Y:S01]  /*8c50*/  @!P0 IMAD.X R11, R5, 0x1, R0, P2 ;  /* 0x00000001050b8824 */ /* 0x000fe200010e0600 */
[----:B--2---:R-:W-:Y:S01]  /*8c60*/  @!P0 IADD3 R6, P2, R2, R14, RZ ;  /* 0x0000000e02068210 */ /* 0x004fe20007f5e0ff */
[----:B------:R-:W-:-:S03]  /*8c70*/  @!P1 IMAD.SHL.U32 R14, R142, 0x2, RZ ;  /* 0x000000028e0e9824 */ /* 0x000fc600078e00ff */
[----:B------:R1:W5:Y:S01]  /*8c80*/  @!P0 LD.E.64 R28, [R10.64] ;  /* 0x000000060a1c8980 */ /* 0x000362000c101b00 */
[----:B------:R-:W-:Y:S01]  /*8c90*/  @!P0 IMAD.X R7, R3, 0x1, R0, P2 ;  /* 0x0000000103078824 */ /* 0x000fe200010e0600 */
[-C--:B------:R-:W-:Y:S02]  /*8ca0*/  @!P1 IADD3 R16, P3, R4, R14.reuse, RZ ;  /* 0x0000000e04109210 */ /* 0x080fe40007f7e0ff */
[----:B------:R-:W-:Y:S02]  /*8cb0*/  @!P1 SHF.L.U64.HI R0, R142, 0x1, R47 ;  /* 0x000000018e009819 */ /* 0x000fe4000001022f */
[----:B------:R2:W5:Y:S01]  /*8cc0*/  @!P0 LD.E.64 R32, [R6.64] ;  /* 0x0000000606208980 */ /* 0x000562000c101b00 */
[----:B------:R-:W-:Y:S02]  /*8cd0*/  @!P1 IADD3 R14, P0, R2, R14, RZ ;  /* 0x0000000e020e9210 */ /* 0x000fe40007f1e0ff */
[----:B------:R-:W-:-:S03]  /*8ce0*/  ISETP.GE.AND P2, PT, R140, c[0x0][0x27c], PT ;  /* 0x00009f008c007a0c */ /* 0x000fc60003f46270 */
[--C-:B------:R-:W-:Y:S01]  /*8cf0*/  @!P1 IMAD.X R15, R3, 0x1, R0.reuse, P0 ;  /* 0x00000001030f9824 */ /* 0x100fe200000e0600 */
[----:B------:R-:W-:Y:S01]  /*8d00*/  ISETP.GE.AND P0, PT, R144, c[0x0][0x27c], PT ;  /* 0x00009f0090007a0c */ /* 0x000fe20003f06270 */
[----:B------:R-:W-:-:S08]  /*8d10*/  @!P1 IMAD.X R17, R5, 0x1, R0, P3 ;  /* 0x0000000105119824 */ /* 0x000fd000018e0600 */
[----:B------:R-:W-:Y:S01]  /*8d20*/  @!P2 IMAD.WIDE R20, R140, 0x2, R4 ;  /* 0x000000028c14a825 */ /* 0x000fe200078e0204 */
[----:B-1----:R-:W-:-:S03]  /*8d30*/  CS2R R10, SRZ ;  /* 0x00000000000a7805 */ /* 0x002fc6000001ff00 */
[----:B------:R-:W-:Y:S01]  /*8d40*/  @!P2 IMAD.WIDE R18, R140, 0x2, R2 ;  /* 0x000000028c12a825 */ /* 0x000fe200078e0202 */
[----:B--2---:R-:W-:-:S03]  /*8d50*/  CS2R R6, SRZ ;  /* 0x0000000000067805 */ /* 0x004fc6000001ff00 */
[----:B------:R-:W-:Y:S01]  /*8d60*/  @!P0 IMAD.SHL.U32 R0, R144, 0x2, RZ ;  /* 0x0000000290008824 */ /* 0x000fe200078e00ff */
[----:B------:R1:W5:Y:S04]  /*8d70*/  @!P2 LD.E.64 R10, [R20.64] ;  /* 0x00000006140aa980 */ /* 0x000368000c101b00 */
[----:B------:R2:W5:Y:S01]  /*8d80*/  @!P2 LD.E.64 R6, [R18.64] ;  /* 0x000000061206a980 */ /* 0x000562000c101b00 */
[----:B------:R-:W-:Y:S01]  /*8d90*/  @!P0 IADD3 R4, P2, R4, R0, RZ ;  /* 0x0000000004048210 */ /* 0x000fe20007f5e0ff */
[----:B------:R-:W-:Y:S01]  /*8da0*/  CS2R R34, SRZ ;  /* 0x0000000000227805 */ /* 0x000fe2000001ff00 */
[----:B------:R-:W-:Y:S01]  /*8db0*/  CS2R R36, SRZ ;  /* 0x0000000000247805 */ /* 0x000fe2000001ff00 */
[----:B------:R-:W-:Y:S01]  /*8dc0*/  CS2R R42, SRZ ;  /* 0x00000000002a7805 */ /* 0x000fe2000001ff00 */
[----:B------:R-:W-:-:S03]  /*8dd0*/  CS2R R44, SRZ ;  /* 0x00000000002c7805 */ /* 0x000fc6000001ff00 */
[----:B------:R1:W5:Y:S04]  /*8de0*/  @!P1 LD.E.64 R34, [R16.64] ;  /* 0x0000000610229980 */ /* 0x000368000c101b00 */
[----:B------:R1:W5:Y:S01]  /*8df0*/  @!P1 LD.E.64 R36, [R14.64] ;  /* 0x000000060e249980 */ /* 0x000362000c101b00 */
[----:B--2---:R-:W-:-:S05]  /*8e00*/  @!P0 SHF.L.U64.HI R18, R144, 0x1, R52 ;  /* 0x0000000190128819 */ /* 0x004fca0000010234 */
[----:B------:R-:W-:Y:S01]  /*8e10*/  @!P0 IMAD.X R5, R5, 0x1, R18, P2 ;  /* 0x0000000105058824 */ /* 0x000fe200010e0612 */
[----:B------:R-:W-:-:S04]  /*8e20*/  @!P0 IADD3 R2, P2, R2, R0, RZ ;  /* 0x0000000002028210 */ /* 0x000fc80007f5e0ff */
[----:B------:R1:W5:Y:S01]  /*8e30*/  @!P0 LD.E.64 R42, [R4.64] ;  /* 0x00000006042a8980 */ /* 0x000362000c101b00 */
[----:B------:R-:W-:-:S05]  /*8e40*/  @!P0 IMAD.X R3, R3, 0x1, R18, P2 ;  /* 0x0000000103038824 */ /* 0x000fca00010e0612 */
[----:B------:R1:W5:Y:S03]  /*8e50*/  @!P0 LD.E.64 R44, [R2.64] ;  /* 0x00000006022c8980 */ /* 0x000366000c101b00 */
.L_x_1064:
[----:B------:R-:W-:Y:S05]  /*8e60*/  BSYNC B0 ;  /* 0x0000000000007941 */ /* 0x000fea0003800000 */
.L_x_1063:
[----:B------:R-:W-:Y:S01]  /*8e70*/  IADD3 R0, R26, 0x40, RZ ;  /* 0x000000401a007810 */ /* 0x000fe20007ffe0ff */
[----:B-1--45:R-:W-:Y:S01]  /*8e80*/  IMAD.MOV.U32 R2, RZ, RZ, R34 ;  /* 0x000000ffff027224 */ /* 0x032fe200078e0022 */
[----:B------:R-:W-:Y:S01]  /*8e90*/  MOV R14, R6 ;  /* 0x00000006000e7202 */ /* 0x000fe20000000f00 */
[----:B--2---:R-:W-:Y:S01]  /*8ea0*/  IMAD.MOV.U32 R4, RZ, RZ, R42 ;  /* 0x000000ffff047224 */ /* 0x004fe200078e002a */
[----:B------:R-:W-:Y:S01]  /*8eb0*/  ISETP.GE.AND P0, PT, R0, R30, PT ;  /* 0x0000001e0000720c */ /* 0x000fe20003f06270 */
[----:B------:R-:W-:Y:S01]  /*8ec0*/  IMAD.MOV.U32 R0, RZ, RZ, R35 ;  /* 0x000000ffff007224 */ /* 0x000fe200078e0023 */
[----:B---3--:R1:W2:Y:S01]  /*8ed0*/  SHFL.IDX PT, R5, R31, 0x1, 0x1c1f ;  /* 0x003c1f001f057f89 */ /* 0x0082a200000e0000 */
        /* <DEDUP_REMOVED lines=38> */
[----:B------:R-:W3:Y:S01]  /*9140*/  SHFL.IDX PT, R2, R39, 0x1, 0x1c1f ;  /* 0x003c1f0027027f89 */ /* 0x000ee200000e0000 */
[----:B------:R-:W-:Y:S01]  /*9150*/  CS2R R60, SRZ ;  /* 0x00000000003c7805 */ /* 0x000fe2000001ff00 */
[----:B------:R-:W-:Y:S01]  /*9160*/  CS2R R56, SRZ ;  /* 0x0000000000387805 */ /* 0x000fe2000001ff00 */
[----:B-1----:R-:W-:Y:S01]  /*9170*/  PRMT R31, R0, 0x5410, R14 ;  /* 0x00005410001f7816 */ /* 0x002fe2000000000e */
[----:B------:R1:W4:Y:S01]  /*9180*/  SHFL.IDX PT, R4, R38, 0x1, 0x1c1f ;  /* 0x003c1f0026047f89 */ /* 0x00032200000e0000 */
[----:B------:R-:W-:-:S03]  /*9190*/  CS2R R50, SRZ ;  /* 0x0000000000327805 */ /* 0x000fc6000001ff00 */
[----:B------:R2:W3:Y:S01]  /*91a0*/  SHFL.IDX PT, R3, R27, 0x1, 0x1c1f ;  /* 0x003c1f001b037f89 */ /* 0x0004e200000e0000 */
[----:B-1----:R-:W-:Y:S01]  /*91b0*/  CS2R R38, SRZ ;  /* 0x0000000000267805 */ /* 0x002fe2000001ff00 */
[----:B--2---:R-:W-:Y:S01]  /*91c0*/  CS2R R26, SRZ ;  /* 0x00000000001a7805 */ /* 0x004fe2000001ff00 */
[----:B------:R-:W-:Y:S05]  /*91d0*/  @P0 BRA `(.L_x_1066) ;  /* 0x000003e000000947 */ /* 0x000fea0003800000 */
[----:B---34-:R-:W-:Y:S01]  /*91e0*/  ISETP.GE.AND P0, PT, R146, c[0x0][0x27c], PT ;  /* 0x00009f0092007a0c */ /* 0x018fe20003f06270 */
[----:B------:R-:W-:Y:S01]  /*91f0*/  CS2R R48, SRZ ;  /* 0x0000000000307805 */ /* 0x000fe2000001ff00 */
[----:B------:R-:W-:Y:S01]  /*9200*/  ISETP.GE.AND P2, PT, R143, c[0x0][0x27c], PT ;  /* 0x00009f008f007a0c */ /* 0x000fe20003f46270 */
[----:B------:R-:W-:-:S10]  /*9210*/  CS2R R50, SRZ ;  /* 0x0000000000327805 */ /* 0x000fd4000001ff00 */
[C---:B------:R-:W-:Y:S01]  /*9220*/  @!P0 IMAD.SHL.U32 R0, R146.reuse, 0x2, RZ ;  /* 0x0000000292008824 */ /* 0x040fe200078e00ff */
[----:B------:R-:W-:-:S04]  /*9230*/  @!P0 SHF.L.U64.HI R15, R146, 0x1, R40 ;  /* 0x00000001920f8819 */ /* 0x000fc80000010228 */
[----:B------:R-:W-:-:S05]  /*9240*/  @!P0 IADD3 R16, P1, R4, R0, RZ ;  /* 0x0000000004108210 */ /* 0x000fca0007f3e0ff */
        /* <DEDUP_REMOVED lines=8> */
[----:B------:R-:W-:Y:S01]  /*92d0*/  CS2R R56, SRZ ;  /* 0x0000000000387805 */ /* 0x000fe2000001ff00 */
[----:B-1----:R-:W-:Y:S02]  /*92e0*/  @!P2 IADD3 R16, P1, R4, R0, RZ ;  /* 0x000000000410a210 */ /* 0x002fe40007f3e0ff */
[----:B--2---:R-:W-:-:S05]  /*92f0*/  @!P2 SHF.L.U64.HI R15, R143, 0x1, R41 ;  /* 0x000000018f0fa819 */ /* 0x004fca0000010229 */
[--C-:B------:R-:W-:Y:S01]  /*9300*/  @!P2 IMAD.X R17, R5, 0x1, R15.reuse, P1 ;  /* 0x000000010511a824 */ /* 0x100fe200008e060f */
[----:B------:R-:W-:Y:S02]  /*9310*/  @!P2 IADD3 R14, P1, R2, R0, RZ ;  /* 0x00000000020ea210 */ /* 0x000fe40007f3e0ff */
[----:B------:R-:W-:Y:S02]  /*9320*/  @!P0 IMAD.SHL.U32 R0, R145, 0x2, RZ ;  /* 0x0000000291008824 */ /* 0x000fe400078e00ff */
[----:B------:R1:W5:Y:S01]  /*9330*/  @!P2 LD.E.64 R54, [R16.64] ;  /* 0x000000061036a980 */ /* 0x000362000c101b00 */
[----:B------:R-:W-:Y:S01]  /*9340*/  @!P2 IMAD.X R15, R3, 0x1, R15, P1 ;  /* 0x00000001030fa824 */ /* 0x000fe200008e060f */
[----:B------:R-:W-:-:S04]  /*9350*/  ISETP.GE.AND P1, PT, R142, c[0x0][0x27c], PT ;  /* 0x00009f008e007a0c */ /* 0x000fc80003f26270 */
[----:B------:R2:W5:Y:S01]  /*9360*/  @!P2 LD.E.64 R56, [R14.64] ;  /* 0x000000060e38a980 */ /* 0x000562000c101b00 */
[----:B------:R-:W-:Y:S01]  /*9370*/  CS2R R58, SRZ ;  /* 0x00000000003a7805 */ /* 0x000fe2000001ff00 */
[----:B------:R-:W-:Y:S01]  /*9380*/  CS2R R60, SRZ ;  /* 0x00000000003c7805 */ /* 0x000fe2000001ff00 */
[----:B-1----:R-:W-:Y:S02]  /*9390*/  @!P0 IADD3 R16, P2, R4, R0, RZ ;  /* 0x0000000004108210 */ /* 0x002fe40007f5e0ff */
[----:B--2---:R-:W-:-:S05]  /*93a0*/  @!P0 SHF.L.U64.HI R15, R145, 0x1, R46 ;  /* 0x00000001910f8819 */ /* 0x004fca000001022e */
[----:B------:R-:W-:Y:S01]  /*93b0*/  @!P0 IMAD.X R17, R5, 0x1, R15, P2 ;  /* 0x0000000105118824 */ /* 0x000fe200010e060f */
[----:B------:R-:W-:Y:S01]  /*93c0*/  @!P0 IADD3 R14, P2, R2, R0, RZ ;  /* 0x00000000020e8210 */ /* 0x000fe20007f5e0ff */
        /* <DEDUP_REMOVED lines=8> */
[----:B--2---:R-:W-:-:S05]  /*9450*/  @!P1 IADD3 R14, P0, R2, R18, RZ ;  /* 0x00000012020e9210 */ /* 0x004fca0007f1e0ff */
[----:B------:R-:W-:Y:S01]  /*9460*/  @!P1 IMAD.X R15, R3, 0x1, R0, P0 ;  /* 0x00000001030f9824 */ /* 0x000fe200000e0600 */
[----:B------:R-:W-:Y:S02]  /*9470*/  ISETP.GE.AND P0, PT, R144, c[0x0][0x27c], PT ;  /* 0x00009f0090007a0c */ /* 0x000fe40003f06270 */
[----:B-1----:R-:W-:Y:S02]  /*9480*/  @!P1 IADD3 R16, P3, R4, R18, RZ ;  /* 0x0000001204109210 */ /* 0x002fe40007f7e0ff */
[----:B------:R-:W-:-:S04]  /*9490*/  @!P2 IMAD.WIDE R20, R140, 0x2, R4 ;  /* 0x000000028c14a825 */ /* 0x000fc800078e0204 */
[----:B------:R-:W-:Y:S01]  /*94a0*/  @!P1 IMAD.X R17, R5, 0x1, R0, P3 ;  /* 0x0000000105119824 */ /* 0x000fe200018e0600 */
[----:B------:R1:W5:Y:S01]  /*94b0*/  @!P2 LD.E.64 R26, [R20.64] ;  /* 0x00000006141aa980 */ /* 0x000362000c101b00 */
[----:B------:R-:W-:-:S04]  /*94c0*/  @!P2 IMAD.WIDE R18, R140, 0x2, R2 ;  /* 0x000000028c12a825 */ /* 0x000fc800078e0202 */
[----:B------:R-:W-:Y:S01]  /*94d0*/  @!P0 IMAD.SHL.U32 R0, R144, 0x2, RZ ;  /* 0x0000000290008824 */ /* 0x000fe200078e00ff */
[----:B------:R2:W5:Y:S04]  /*94e0*/  @!P2 LD.E.64 R38, [R18.64] ;  /* 0x000000061226a980 */ /* 0x000568000c101b00 */
[----:B------:R-:W-:Y:S01]  /*94f0*/  @!P0 IADD3 R4, P2, R4, R0, RZ ;  /* 0x0000000004048210 */ /* 0x000fe20007f5e0ff */
[----:B------:R-:W-:Y:S01]  /*9500*/  CS2R R62, SRZ ;  /* 0x00000000003e7805 */ /* 0x000fe2000001ff00 */
[----:B------:R-:W-:Y:S01]  /*9510*/  CS2R R66, SRZ ;  /* 0x0000000000427805 */ /* 0x000fe2000001ff00 */
[----:B------:R-:W-:-:S04]  /*9520*/  CS2R R64, SRZ ;  /* 0x0000000000407805 */ /* 0x000fc8000001ff00 */
[----:B------:R3:W5:Y:S01]  /*9530*/  @!P1 LD.E.64 R62, [R14.64] ;  /* 0x000000060e3e9980 */ /* 0x000762000c101b00 */
[----:B--2---:R-:W-:-:S05]  /*9540*/  @!P0 SHF.L.U64.HI R18, R144, 0x1, R52 ;  /* 0x0000000190128819 */ /* 0x004fca0000010234 */
[----:B------:R-:W-:Y:S01]  /*9550*/  @!P0 IMAD.X R5, R5, 0x1, R18, P2 ;  /* 0x0000000105058824 */ /* 0x000fe200010e0612 */
[----:B------:R-:W-:Y:S01]  /*9560*/  @!P0 IADD3 R2, P2, R2, R0, RZ ;  /* 0x0000000002028210 */ /* 0x000fe20007f5e0ff */
[----:B-1----:R-:W-:-:S03]  /*9570*/  CS2R R20, SRZ ;  /* 0x0000000000147805 */ /* 0x002fc6000001ff00 */
[----:B------:R3:W5:Y:S01]  /*9580*/  @!P0 LD.E.64 R66, [R4.64] ;  /* 0x0000000604428980 */ /* 0x000762000c101b00 */
[----:B------:R-:W-:-:S03]  /*9590*/  @!P0 IMAD.X R3, R3, 0x1, R18, P2 ;  /* 0x0000000103038824 */ /* 0x000fc600010e0612 */
[----:B------:R3:W5:Y:S04]  /*95a0*/  @!P1 LD.E.64 R20, [R16.64] ;  /* 0x0000000610149980 */ /* 0x000768000c101b00 */
[----:B------:R3:W5:Y:S02]  /*95b0*/  @!P0 LD.E.64 R64, [R2.64] ;  /* 0x0000000602408980 */ /* 0x000764000c101b00 */
.L_x_1066:
[----:B---34-:R-:W-:Y:S05]  /*95c0*/  BSYNC B0 ;  /* 0x0000000000007941 */ /* 0x018fea0003800000 */
.L_x_1065:
[----:B-----5:R-:W-:Y:S01]  /*95d0*/  IMAD.MOV.U32 R0, RZ, RZ, R66 ;  /* 0x000000ffff007224 */ /* 0x020fe200078e0042 */
[----:B------:R-:W-:-:S04]  /*95e0*/  DEPBAR.LE SB0, 0x1 ;  /* 0x000080400000791a */ /* 0x000fc80000000000 */
[----:B------:R-:W-:Y:S01]  /*95f0*/  IMAD.MOV.U32 R4, RZ, RZ, R67 ;  /* 0x000000ffff047224 */ /* 0x000fe200078e0043 */
        /* <DEDUP_REMOVED lines=54> */
[----:B------:R-:W-:Y:S02]  /*9960*/  PRMT R10, R31, 0x5432, R4 ;  /* 0x000054321f0a7816 */ /* 0x000fe40000000004 */
[----:B------:R-:W-:Y:S02]  /*9970*/  LOP3.LUT R31, R0, 0xffff0000, RZ, 0xc0, !PT ;  /* 0xffff0000001f7812 */ /* 0x000fe400078ec0ff */
        /* <DEDUP_REMOVED lines=37> */
.L_x_1070:
[----:B------:R-:W-:Y:S05]  /*9bd0*/  BSYNC B0 ;  /* 0x0000000000007941 */ /* 0x000fea0003800000 */
.L_x_1069:
        /* <DEDUP_REMOVED lines=49> */
.L_x_1072:
[----:B------:R-:W-:Y:S05]  /*9ef0*/  BSYNC B0 ;  /* 0x0000000000007941 */ /* 0x000fea0003800000 */
.L_x_1071:
        /* <DEDUP_REMOVED lines=49> */
.L_x_1074:
[----:B------:R-:W-:Y:S05]  /*a210*/  BSYNC B0 ;  /* 0x0000000000007941 */ /* 0x000fea0003800000 */
.L_x_1073:
        /* <DEDUP_REMOVED lines=49> */
.L_x_1076:
[----:B------:R-:W-:Y:S05]  /*a530*/  BSYNC B0 ;  /* 0x0000000000007941 */ /* 0x000fea0003800000 */
.L_x_1075:
        /* <DEDUP_REMOVED lines=49> */
.L_x_1078:
[----:B------:R-:W-:Y:S05]  /*a850*/  BSYNC B0 ;  /* 0x0000000000007941 */ /* 0x000fea0003800000 */
.L_x_1077:
        /* <DEDUP_REMOVED lines=48> */
.L_x_1068:
[----:B------:R-:W-:Y:S05]  /*ab60*/  BSYNC B1 ;  /* 0x0000000000017941 */ /* 0x000fea0003800000 */
.L_x_1067:
[----:B------:R-:W-:-:S04]  /*ab70*/  IADD3 R0, R237, 0x40, RZ ;  /* 0x00000040ed007810 */ /* 0x000fc80007ffe0ff */
        /* <DEDUP_REMOVED lines=51> */
.L_x_1081:
[----:B------:R-:W-:Y:S05]  /*aeb0*/  BSYNC B0 ;  /* 0x0000000000007941 */ /* 0x000fea0003800000 */
.L_x_1080:
        /* <DEDUP_REMOVED lines=49> */
.L_x_1083:
[----:B------:R-:W-:Y:S05]  /*b1d0*/  BSYNC B0 ;  /* 0x0000000000007941 */ /* 0x000fea0003800000 */
.L_x_1082:
        /* <DEDUP_REMOVED lines=49> */
.L_x_1085:
[----:B------:R-:W-:Y:S05]  /*b4f0*/  BSYNC B0 ;  /* 0x0000000000007941 */ /* 0x000fea0003800000 */
.L_x_1084:
        /* <DEDUP_REMOVED lines=49> */
.L_x_1087:
[----:B------:R-:W-:Y:S05]  /*b810*/  BSYNC B0 ;  /* 0x0000000000007941 */ /* 0x000fea0003800000 */
.L_x_1086:
        /* <DEDUP_REMOVED lines=49> */
.L_x_1089:
[----:B------:R-:W-:Y:S05]  /*bb30*/  BSYNC B0 ;  /* 0x0000000000007941 */ /* 0x000fea0003800000 */
.L_x_1088:
        /* <DEDUP_REMOVED lines=49> */
.L_x_1062:
[----:B------:R-:W-:Y:S01]  /*be50*/  @P4 IMAD.HI.U32 R3, R0, c[0x0][0x2c8], RZ ;  /* 0x0000b20000034a27 */ /* 0x000fe200078e00ff */
[----:B------:R-:W-:Y:S01]  /*be60*/  SHF.R.S32.HI R84, RZ, 0x1f, R130 ;  /* 0x0000001fff547819 */ /* 0x000fe20000011482 */
[----:B------:R-:W-:Y:S01]  /*be70*/  BSSY B0, `(.L_x_1090) ;  /* 0x000004c000007945 */ /* 0x000fe20003800000 */
[----:B------:R-:W-:Y:S01]  /*be80*/  SHF.R.S32.HI R80, RZ, 0x1f, R131 ;  /* 0x0000001fff507819 */ /* 0x000fe20000011483 */
[----:B------:R-:W-:Y:S01]  /*be90*/  IMAD.MOV.U32 R5, RZ, RZ, R7 ;  /* 0x000000ffff057224 */ /* 0x000fe200078e0007 */
[----:B------:R-:W-:Y:S01]  /*bea0*/  @P4 SHF.R.U32.HI R0, RZ, c[0x0][0x2cc], R3 ;  /* 0x0000b300ff004a19 */ /* 0x000fe20000011603 */
[----:B------:R-:W-:Y:S01]  /*beb0*/  IMAD.MOV.U32 R7, RZ, RZ, R6 ;  /* 0x000000ffff077224 */ /* 0x000fe200078e0006 */
[----:B------:R-:W-:Y:S01]  /*bec0*/  LEA.HI R85, R84, R130, RZ, 0x3 ;  /* 0x0000008254557211 */ /* 0x000fe200078f18ff */
[----:B------:R-:W-:Y:S01]  /*bed0*/  IMAD.MOV.U32 R6, RZ, RZ, R2 ;  /* 0x000000ffff067224 */ /* 0x000fe200078e0002 */
[----:B------:R-:W-:Y:S01]  /*bee0*/  SHF.R.S32.HI R3, RZ, 0x1f, R0 ;  /* 0x0000001fff037819 */ /* 0x000fe20000011400 */
[----:B------:R-:W-:Y:S01]  /*bef0*/  IMAD.WIDE.U32 R4, R0, c[0x0][0x280], R4 ;  /* 0x0000a00000047a25 */ /* 0x000fe200078e0004 */
[----:B------:R-:W-:Y:S01]  /*bf00*/  LEA.HI R81, R80, R131, RZ, 0x3 ;  /* 0x0000008350517211 */ /* 0x000fe200078f18ff */
[----:B------:R-:W-:Y:S01]  /*bf10*/  CS2R R74, SRZ ;  /* 0x00000000004a7805 */ /* 0x000fe2000001ff00 */
[----:B------:R-:W-:Y:S01]  /*bf20*/  SHF.R.S32.HI R29, RZ, 0x1f, R126 ;  /* 0x0000001fff1d7819 */ /* 0x000fe2000001147e */
[C---:B------:R-:W-:Y:S01]  /*bf30*/  IMAD R8, R3.reuse, c[0x0][0x280], RZ ;  /* 0x0000a00003087a24 */ /* 0x040fe200078e02ff */
[----:B------:R-:W-:Y:S01]  /*bf40*/  LEA R31, P0, R4, c[0x0][0x270], 0x1 ;  /* 0x00009c00041f7a11 */ /* 0x000fe200078008ff */
[----:B------:R-:W-:Y:S01]  /*bf50*/  IMAD R9, R3, c[0x0][0x290], RZ ;  /* 0x0000a40003097a24 */ /* 0x000fe200078e02ff */
[----:B------:R-:W-:Y:S01]  /*bf60*/  CS2R R46, SRZ ;  /* 0x00000000002e7805 */ /* 0x000fe2000001ff00 */
[C---:B------:R-:W-:Y:S01]  /*bf70*/  IMAD R8, R0.reuse, c[0x0][0x284], R8 ;  /* 0x0000a10000087a24 */ /* 0x040fe200078e0208 */
[----:B------:R-:W-:Y:S01]  /*bf80*/  CS2R R44, SRZ ;  /* 0x00000000002c7805 */ /* 0x000fe2000001ff00 */
[----:B------:R-:W-:Y:S01]  /*bf90*/  IMAD.WIDE.U32 R2, R0, c[0x0][0x290], R6 ;  /* 0x0000a40000027a25 */ /* 0x000fe200078e0006 */
[----:B------:R1:W2:Y:S01]  /*bfa0*/  SHFL.IDX PT, R20, R31, RZ, 0x1c1f ;  /* 0x001c1fff1f147589 */ /* 0x0002a200000e0000 */
        /* <DEDUP_REMOVED lines=10> */
[----:B------:R-:W-:Y:S01]  /*c050*/  CS2R R42, SRZ ;  /* 0x00000000002a7805 */ /* 0x000fe2000001ff00 */
[----:B------:R-:W-:Y:S01]  /*c060*/  CS2R R40, SRZ ;  /* 0x0000000000287805 */ /* 0x000fe2000001ff00 */
[----:B------:R1:W3:Y:S01]  /*c070*/  SHFL.IDX PT, R21, R28, RZ, 0x1c1f ;  /* 0x001c1fff1c157589 */ /* 0x0002e200000e0000 */
[----:B------:R-:W-:Y:S01]  /*c080*/  LEA.HI.X R27, R2, c[0x0][0x28c], R0, 0x1, P1 ;  /* 0x0000a300021b7a11 */ /* 0x000fe200008f0c00 */
[----:B------:R-:W-:Y:S01]  /*c090*/  CS2R R10, SRZ ;  /* 0x00000000000a7805 */ /* 0x000fe2000001ff00 */
[----:B------:R-:W-:Y:S01]  /*c0a0*/  CS2R R8, SRZ ;  /* 0x0000000000087805 */ /* 0x000fe2000001ff00 */
[----:B------:R1:W4:Y:S01]  /*c0b0*/  SHFL.IDX PT, R2, R32, RZ, 0x1c1f ;  /* 0x001c1fff20027589 */ /* 0x00032200000e0000 */
[----:B------:R-:W-:Y:S01]  /*c0c0*/  CS2R R6, SRZ ;  /* 0x0000000000067805 */ /* 0x000fe2000001ff00 */
[----:B------:R-:W-:Y:S01]  /*c0d0*/  CS2R R4, SRZ ;  /* 0x0000000000047805 */ /* 0x000fe2000001ff00 */
[----:B------:R-:W-:Y:S01]  /*c0e0*/  SHF.R.S32.HI R77, RZ, 0x3, R85 ;  /* 0x00000003ff4d7819 */ /* 0x000fe20000011455 */
[----:B------:R1:W1:Y:S01]  /*c0f0*/  SHFL.IDX PT, R3, R27, RZ, 0x1c1f ;  /* 0x001c1fff1b037589 */ /* 0x00026200000e0000 */
[----:B------:R-:W-:Y:S01]  /*c100*/  SHF.R.S32.HI R59, RZ, 0x3, R81 ;  /* 0x00000003ff3b7819 */ /* 0x000fe20000011451 */
[----:B------:R-:W-:Y:S05]  /*c110*/  @P0 BRA `(.L_x_1091) ;  /* 0x0000021000000947 */ /* 0x000fea0003800000 */
[----:B------:R-:W-:Y:S01]  /*c120*/  ISETP.GE.AND P0, PT, R126, c[0x0][0x27c], PT ;  /* 0x00009f007e007a0c */ /* 0x000fe20003f06270 */
[----:B------:R-:W-:Y:S01]  /*c130*/  CS2R R18, SRZ ;  /* 0x0000000000127805 */ /* 0x000fe2000001ff00 */
[----:B------:R-:W-:Y:S01]  /*c140*/  ISETP.GE.AND P2, PT, R131, c[0x0][0x27c], PT ;  /* 0x00009f0083007a0c */ /* 0x000fe20003f46270 */
[----:B------:R-:W-:Y:S01]  /*c150*/  CS2R R16, SRZ ;  /* 0x0000000000107805 */ /* 0x000fe2000001ff00 */
[----:B------:R-:W-:Y:S01]  /*c160*/  CS2R R10, SRZ ;  /* 0x00000000000a7805 */ /* 0x000fe2000001ff00 */
[----:B------:R-:W-:Y:S01]  /*c170*/  CS2R R8, SRZ ;  /* 0x0000000000087805 */ /* 0x000fe2000001ff00 */
[----:B------:R-:W-:Y:S01]  /*c180*/  CS2R R46, SRZ ;  /* 0x00000000002e7805 */ /* 0x000fe2000001ff00 */
[----:B------:R-:W-:-:S06]  /*c190*/  CS2R R44, SRZ ;  /* 0x00000000002c7805 */ /* 0x000fcc000001ff00 */
[C---:B------:R-:W-:Y:S01]  /*c1a0*/  @!P0 IMAD.SHL.U32 R4, R126.reuse, 0x2, RZ ;  /* 0x000000027e048824 */ /* 0x040fe200078e00ff */
[----:B------:R-:W-:-:S04]  /*c1b0*/  @!P0 SHF.L.U64.HI R0, R126, 0x1, R29 ;  /* 0x000000017e008819 */ /* 0x000fc8000001021d */
[-C--:B--2---:R-:W-:Y:S02]  /*c1c0*/  @!P0 IADD3 R24, P1, R20, R4.reuse, RZ ;  /* 0x0000000414188210 */ /* 0x084fe40007f3e0ff */
[----:B----4-:R-:W-:Y:S02]  /*c1d0*/  @!P0 IADD3 R22, P3, R2, R4, RZ ;  /* 0x0000000402168210 */ /* 0x010fe40007f7e0ff */
[----:B---3--:R-:W-:Y:S02]  /*c1e0*/  @!P0 IADD3.X R25, R21, R0, RZ, P1, !PT ;  /* 0x0000000015198210 */ /* 0x008fe40000ffe4ff */
[----:B------:R-:W-:Y:S01]  /*c1f0*/  ISETP.GE.AND P1, PT, R130, c[0x0][0x27c], PT ;  /* 0x00009f0082007a0c */ /* 0x000fe20003f26270 */
[----:B-1----:R-:W-:Y:S01]  /*c200*/  @!P0 IMAD.X R23, R3, 0x1, R0, P3 ;  /* 0x0000000103178824 */ /* 0x002fe200018e0600 */
[----:B------:R-:W-:-:S05]  /*c210*/  @!P2 SHF.L.U32 R4, R59, 0x3, RZ ;  /* 0x000000033b04a819 */ /* 0x000fca00000006ff */
[----:B------:R-:W-:-:S04]  /*c220*/  @!P2 IMAD.WIDE R12, R4, 0x2, R20 ;  /* 0x00000002040ca825 */ /* 0x000fc800078e0214 */
[----:B------:R-:W-:Y:S01]  /*c230*/  @!P2 IMAD.WIDE R6, R4, 0x2, R2 ;  /* 0x000000020406a825 */ /* 0x000fe200078e0202 */
[----:B------:R1:W5:Y:S03]  /*c240*/  @!P2 LD.E.128 R16, [R12.64] ;  /* 0x000000060c10a980 */ /* 0x000366000c101d00 */
[----:B------:R-:W-:Y:S01]  /*c250*/  @!P1 IMAD.SHL.U32 R0, R77, 0x8, RZ ;  /* 0x000000084d009824 */ /* 0x000fe200078e00ff */
[----:B------:R2:W5:Y:S03]  /*c260*/  @!P2 LD.E.128 R8, [R6.64] ;  /* 0x000000060608a980 */ /* 0x000566000c101d00 */
[C---:B------:R-:W-:Y:S01]  /*c270*/  @!P1 IMAD.WIDE R4, R0.reuse, 0x2, R20 ;  /* 0x0000000200049825 */ /* 0x040fe200078e0214 */
[----:B------:R-:W-:Y:S01]  /*c280*/  CS2R R42, SRZ ;  /* 0x00000000002a7805 */ /* 0x000fe2000001ff00 */
[----:B------:R-:W-:Y:S01]  /*c290*/  CS2R R40, SRZ ;  /* 0x0000000000287805 */ /* 0x000fe2000001ff00 */
[----:B------:R-:W-:Y:S01]  /*c2a0*/  CS2R R14, SRZ ;  /* 0x00000000000e7805 */ /* 0x000fe2000001ff00 */
[----:B------:R-:W-:Y:S01]  /*c2b0*/  @!P1 IMAD.WIDE R2, R0, 0x2, R2 ;  /* 0x0000000200029825 */ /* 0x000fe200078e0202 */
[----:B------:R3:W5:Y:S04]  /*c2c0*/  @!P1 LD.E.128 R44, [R4.64] ;  /* 0x00000006042c9980 */ /* 0x000768000c101d00 */
[----:B------:R4:W5:Y:S01]  /*c2d0*/  @!P1 LD.E.128 R40, [R2.64] ;  /* 0x0000000602289980 */ /* 0x000962000c101d00 */
[----:B-1----:R-:W-:Y:S01]  /*c2e0*/  CS2R R12, SRZ ;  /* 0x00000000000c7805 */ /* 0x002fe2000001ff00 */
[----:B--2---:R-:W-:-:S05]  /*c2f0*/  CS2R R6, SRZ ;  /* 0x0000000000067805 */ /* 0x004fca000001ff00 */
[----:B------:R4:W5:Y:S01]  /*c300*/  @!P0 LD.E.128 R12, [R24.64] ;  /* 0x00000006180c8980 */ /* 0x000962000c101d00 */
[----:B---3--:R-:W-:-:S06]  /*c310*/  CS2R R4, SRZ ;  /* 0x0000000000047805 */ /* 0x008fcc000001ff00 */
[----:B------:R4:W5:Y:S02]  /*c320*/  @!P0 LD.E.128 R4, [R22.64] ;  /* 0x0000000616048980 */ /* 0x000964000c101d00 */
.L_x_1091:
[----:B------:R-:W-:Y:S05]  /*c330*/  BSYNC B0 ;  /* 0x0000000000007941 */ /* 0x000fea0003800000 */
.L_x_1090:
[----:B------:R-:W-:Y:S01]  /*c340*/  IADD3 R0, R26, 0x40, RZ ;  /* 0x000000401a007810 */ /* 0x000fe20007ffe0ff */
[----:B----45:R-:W-:Y:S01]  /*c350*/  IMAD.MOV.U32 R2, RZ, RZ, R44 ;  /* 0x000000ffff027224 */ /* 0x030fe200078e002c */
[----:B------:R-:W-:Y:S01]  /*c360*/  MOV R23, R7 ;  /* 0x0000000700177202 */ /* 0x000fe20000000f00 */
[----:B--2---:R-:W-:Y:S01]  /*c370*/  IMAD.MOV.U32 R20, RZ, RZ, R46 ;  /* 0x000000ffff147224 */ /* 0x004fe200078e002e */
[----:B------:R-:W-:Y:S01]  /*c380*/  ISETP.GE.AND P0, PT, R0, R30, PT ;  /* 0x0000001e0000720c */ /* 0x000fe20003f06270 */
[----:B------:R-:W-:Y:S01]  /*c390*/  IMAD.MOV.U32 R0, RZ, RZ, R45 ;  /* 0x000000ffff007224 */ /* 0x000fe200078e002d */
[----:B---3--:R-:W2:Y:S01]  /*c3a0*/  SHFL.IDX PT, R21, R28, 0x1, 0x1c1f ;  /* 0x003c1f001c157f89 */ /* 0x008ea200000e0000 */
[----:B-1----:R-:W-:Y:S01]  /*c3b0*/  IMAD.MOV.U32 R3, RZ, RZ, R47 ;  /* 0x000000ffff037224 */ /* 0x002fe200078e002f */
        /* <DEDUP_REMOVED lines=37> */
[----:B------:R-:W1:Y:S01]  /*c610*/  SHFL.IDX PT, R2, R32, 0x1, 0x1c1f ;  /* 0x003c1f0020027f89 */ /* 0x000e6200000e0000 */
        /* <DEDUP_REMOVED lines=21> */
[----:B------:R-:W-:Y:S02]  /*c770*/  @!P0 SHF.L.U64.HI R23, R126, 0x1, R29 ;  /* 0x000000017e178819 */ /* 0x000fe4000001021d */
[----:B------:R-:W-:Y:S02]  /*c780*/  @!P2 SHF.L.U32 R26, R59, 0x3, RZ ;  /* 0x000000033b1aa819 */ /* 0x000fe400000006ff */
[-C--:B------:R-:W-:Y:S02]  /*c790*/  @!P0 IADD3 R24, P1, R20, R0.reuse, RZ ;  /* 0x0000000014188210 */ /* 0x080fe40007f3e0ff */
[----:B-1----:R-:W-:Y:S01]  /*c7a0*/  @!P0 IADD3 R22, P3, R2, R0, RZ ;  /* 0x0000000002168210 */ /* 0x002fe20007f7e0ff */
[----:B------:R-:W-:Y:S01]  /*c7b0*/  @!P2 IMAD.WIDE R28, R26, 0x2, R20 ;  /* 0x000000021a1ca825 */ /* 0x000fe200078e0214 */
[----:B------:R-:W-:Y:S02]  /*c7c0*/  @!P0 IADD3.X R25, R21, R23, RZ, P1, !PT ;  /* 0x0000001715198210 */ /* 0x000fe40000ffe4ff */
[----:B------:R-:W-:Y:S01]  /*c7d0*/  ISETP.GE.AND P1, PT, R130, c[0x0][0x27c], PT ;  /* 0x00009f0082007a0c */ /* 0x000fe20003f26270 */
[----:B------:R-:W-:Y:S01]  /*c7e0*/  @!P0 IMAD.X R23, R3, 0x1, R23, P3 ;  /* 0x0000000103178824 */ /* 0x000fe200018e0617 */
[----:B------:R-:W-:Y:S01]  /*c7f0*/  CS2R R70, SRZ ;  /* 0x0000000000467805 */ /* 0x000fe2000001ff00 */
[----:B------:R-:W-:Y:S01]  /*c800*/  @!P2 IMAD.WIDE R26, R26, 0x2, R2 ;  /* 0x000000021a1aa825 */ /* 0x000fe200078e0202 */
[----:B------:R-:W-:Y:S01]  /*c810*/  CS2R R68, SRZ ;  /* 0x0000000000447805 */ /* 0x000fe2000001ff00 */
[----:B------:R-:W-:Y:S01]  /*c820*/  CS2R R50, SRZ ;  /* 0x0000000000327805 */ /* 0x000fe2000001ff00 */
[----:B------:R-:W-:Y:S01]  /*c830*/  CS2R R48, SRZ ;  /* 0x0000000000307805 */ /* 0x000fe2000001ff00 */
[----:B------:R-:W-:Y:S01]  /*c840*/  CS2R R54, SRZ ;  /* 0x0000000000367805 */ /* 0x000fe2000001ff00 */
[----:B------:R-:W-:Y:S01]  /*c850*/  CS2R R52, SRZ ;  /* 0x0000000000347805 */ /* 0x000fe2000001ff00 */
[----:B------:R1:W5:Y:S04]  /*c860*/  @!P2 LD.E.128 R60, [R28.64] ;  /* 0x000000061c3ca980 */ /* 0x000368000c101d00 */
[----:B------:R-:W-:Y:S01]  /*c870*/  @!P1 IMAD.SHL.U32 R0, R77, 0x8, RZ ;  /* 0x000000084d009824 */ /* 0x000fe200078e00ff */
[----:B------:R1:W5:Y:S03]  /*c880*/  @!P2 LD.E.128 R64, [R26.64] ;  /* 0x000000061a40a980 */ /* 0x000366000c101d00 */
[C---:B------:R-:W-:Y:S01]  /*c890*/  @!P1 IMAD.WIDE R20, R0.reuse, 0x2, R20 ;  /* 0x0000000200149825 */ /* 0x040fe200078e0214 */
[----:B------:R1:W5:Y:S03]  /*c8a0*/  @!P0 LD.E.128 R48, [R24.64] ;  /* 0x0000000618308980 */ /* 0x000366000c101d00 */
[----:B------:R-:W-:Y:S01]  /*c8b0*/  @!P1 IMAD.WIDE R2, R0, 0x2, R2 ;  /* 0x0000000200029825 */ /* 0x000fe200078e0202 */
[----:B------:R1:W5:Y:S04]  /*c8c0*/  @!P1 LD.E.128 R72, [R20.64] ;  /* 0x0000000614489980 */ /* 0x000368000c101d00 */
[----:B------:R1:W5:Y:S04]  /*c8d0*/  @!P1 LD.E.128 R68, [R2.64] ;  /* 0x0000000602449980 */ /* 0x000368000c101d00 */
[----:B------:R1:W5:Y:S02]  /*c8e0*/  @!P0 LD.E.128 R52, [R22.64] ;  /* 0x0000000616348980 */ /* 0x000364000c101d00 */
.L_x_1093:
[----:B--2-4-:R-:W-:Y:S05]  /*c8f0*/  BSYNC B0 ;  /* 0x0000000000007941 */ /* 0x014fea0003800000 */
.L_x_1092:
        /* <DEDUP_REMOVED lines=157> */
.L_x_1097:
[----:B------:R-:W-:Y:S05]  /*d2d0*/  BSYNC B0 ;  /* 0x0000000000007941 */ /* 0x000fea0003800000 */
.L_x_1096:
        /* <DEDUP_REMOVED lines=113> */
.L_x_1099:
[----:B------:R-:W-:Y:S05]  /*d9f0*/  BSYNC B0 ;  /* 0x0000000000007941 */ /* 0x000fea0003800000 */
.L_x_1098:
[----:B------:R-:W-:-:S13]  /*da00*/  ISETP.GE.AND P0, PT, R130, c[0x0][0x27c], PT ;  /* 0x00009f0082007a0c */ /* 0x000fda0003f06270 */
        /* <DEDUP_REMOVED lines=111> */
.L_x_1095:
[----:B------:R-:W-:Y:S05]  /*e100*/  BSYNC B1 ;  /* 0x0000000000017941 */ /* 0x000fea0003800000 */
.L_x_1094:
[----:B------:R-:W-:-:S04]  /*e110*/  IADD3 R0, R237, 0x40, RZ ;  /* 0x00000040ed007810 */ /* 0x000fc80007ffe0ff */
[----:B------:R-:W-:-:S13]  /*e120*/  ISETP.GE.AND P0, PT, R0, R76, PT ;  /* 0x0000004c0000720c */ /* 0x000fda0003f06270 */
[----:B------:R-:W-:Y:S05]  /*e130*/  @P0 BRA `(.L_x_1079) ;  /* 0x0000158000000947 */ /* 0x000fea0003800000 */
[----:B------:R3:W5:Y:S01]  /*e140*/  LDL R35, [R1+0x40] ;  /* 0x0000400001237983 */ /* 0x0007620000100800 */
[----:B------:R-:W-:Y:S01]  /*e150*/  ISETP.GE.AND P0, PT, R126, c[0x0][0x27c], PT ;  /* 0x00009f007e007a0c */ /* 0x000fe20003f06270 */
[----:B------:R-:W-:Y:S01]  /*e160*/  BSSY B0, `(.L_x_1100) ;  /* 0x0000073000007945 */ /* 0x000fe20003800000 */
[C---:B------:R-:W-:Y:S02]  /*e170*/  IADD3 R36, R237.reuse, 0x40, RZ ;  /* 0x00000040ed247810 */ /* 0x040fe40007ffe0ff */
[----:B------:R-:W-:-:S03]  /*e180*/  IADD3 R37, R237, 0x40, RZ ;  /* 0x00000040ed257810 */ /* 0x000fc60007ffe0ff */
[----:B------:R-:W-:Y:S02]  /*e190*/  IMAD.SHL.U32 R36, R36, 0x40, RZ ;  /* 0x0000004024247824 */ /* 0x000fe400078e00ff */
[----:B------:R-:W-:-:S03]  /*e1a0*/  IMAD.SHL.U32 R37, R37, 0x40, RZ ;  /* 0x0000004025257824 */ /* 0x000fc600078e00ff */
[----:B------:R-:W-:Y:S02]  /*e1b0*/  LOP3.LUT R36, R36, 0x1c0, RZ, 0xc0, !PT ;  /* 0x000001c024247812 */ /* 0x000fe400078ec0ff */
[----:B------:R-:W-:Y:S02]  /*e1c0*/  LOP3.LUT R37, R37, 0x1c0, RZ, 0xc0, !PT ;  /* 0x000001c025257812 */ /* 0x000fe400078ec0ff */
[----:B------:R-:W-:Y:S01]  /*e1d0*/  SHF.R.U32.HI R36, RZ, 0x3, R36 ;  /* 0x00000003ff247819 */ /* 0x000fe20000011624 */
[----:B------:R-:W-:Y:S05]  /*e1e0*/  @P0 BRA `(.L_x_1101) ;  /* 0x000006a000000947 */ /* 0x000fea0003800000 */
[----:B------:R-:W-:Y:S01]  /*e1f0*/  IMAD.MOV.U32 R3, RZ, RZ, c[0x0][0x27c] ;  /* 0x00009f00ff037624 */ /* 0x000fe200078e00ff */
[----:B------:R-:W-:Y:S02]  /*e200*/  LOP3.LUT R0, R37, 0x38, R126, 0xf8, !PT ;  /* 0x0000003825007812 */ /* 0x000fe400078ef87e */
[----:B--2---:R-:W-:Y:S02]  /*e210*/  SHF.R.U64 R13, R52, 0x10, R53 ;  /* 0x00000010340d7819 */ /* 0x004fe40000001235 */
[----:B------:R-:W-:-:S02]  /*e220*/  LEA.HI R3, R3, R106, RZ, 0x1d ;  /* 0x0000006a03037211 */ /* 0x000fc400078fe8ff */
[----:B-----5:R-:W-:Y:S02]  /*e230*/  LOP3.LUT R0, R35, R0, R36, 0xf6, !PT ;  /* 0x0000000023007212 */ /* 0x020fe400078ef624 */
[----:B------:R-:W-:Y:S01]  /*e240*/  SHF.R.S32.HI R4, RZ, 0x1f, R3 ;  /* 0x0000001fff047819 */ /* 0x000fe20000011403 */
[----:B------:R-:W-:Y:S01]  /*e250*/  IMAD.SHL.U32 R2, R3, 0x8, RZ ;  /* 0x0000000803027824 */ /* 0x000fe200078e00ff */
[----:B------:R-:W-:Y:S02]  /*e260*/  LEA R29, R0, 0xc100, 0x1 ;  /* 0x0000c100001d7811 */ /* 0x000fe400078e08ff */
[----:B------:R-:W-:Y:S02]  /*e270*/  LEA.HI R3, R4, R3, RZ, 0x3 ;  /* 0x0000000304037211 */ /* 0x000fe400078f18ff */
[----:B------:R-:W-:Y:S01]  /*e280*/  LOP3.LUT R2, R37, 0x38, R2, 0xf8, !PT ;  /* 0x0000003825027812 */ /* 0x000fe200078ef802 */
[----:B------:R-:W2:Y:S01]  /*e290*/  LDS.128 R8, [R29] ;  /* 0x000000001d087984 */ /* 0x000ea20000000c00 */
[----:B------:R-:W-:Y:S01]  /*e2a0*/  PRMT R16, R91, 0x5432, R13 ;  /* 0x000054325b107816 */ /* 0x000fe2000000000d */
[----:B------:R-:W-:Y:S01]  /*e2b0*/  IMAD.SHL.U32 R3, R3, 0x400, RZ ;  /* 0x0000040003037824 */ /* 0x000fe200078e00ff */
[----:B------:R-:W-:-:S02]  /*e2c0*/  LOP3.LUT R2, R2, R36, RZ, 0x3c, !PT ;  /* 0x0000002402027212 */ /* 0x000fc400078e3cff */
[--C-:B------:R-:W-:Y:S02]  /*e2d0*/  SHF.R.U64 R14, R54, 0x10, R55.reuse ;  /* 0x00000010360e7819 */ /* 0x100fe40000001237 */
[----:B------:R-:W-:Y:S02]  /*e2e0*/  LOP3.LUT R0, R3, 0x7fffe000, RZ, 0xc0, !PT ;  /* 0x7fffe00003007812 */ /* 0x000fe400078ec0ff */
[----:B------:R-:W-:Y:S02]  /*e2f0*/  SHF.R.U32.HI R19, RZ, 0x10, R55 ;  /* 0x00000010ff137819 */ /* 0x000fe40000011637 */
[----:B------:R-:W-:Y:S02]  /*e300*/  IADD3 R0, R2, R0, R35 ;  /* 0x0000000002007210 */ /* 0x000fe40007ffe023 */
[----:B------:R-:W-:Y:S02]  /*e310*/  SHF.R.U64 R3, R50, 0x10, R51 ;  /* 0x0000001032037819 */ /* 0x000fe40000001233 */
[----:B------:R-:W-:Y:S01]  /*e320*/  SHF.R.U32.HI R15, RZ, 0x10, R53 ;  /* 0x00000010ff0f7819 */ /* 0x000fe20000011635 */
[----:B------:R-:W-:Y:S01]  /*e330*/  IMAD.SHL.U32 R28, R0, 0x2, RZ ;  /* 0x00000002001c7824 */ /* 0x000fe200078e00ff */
[----:B------:R-:W-:-:S02]  /*e340*/  SHF.R.U64 R0, R48, 0x10, R49 ;  /* 0x0000001030007819 */ /* 0x000fc40000001231 */
[----:B------:R-:W-:Y:S02]  /*e350*/  SHF.L.U32 R30, R16, 0x10, RZ ;  /* 0x00000010101e7819 */ /* 0x000fe400000006ff */
[----:B------:R-:W4:Y:S01]  /*e360*/  LDS.128 R4, [R28+0xc100] ;  /* 0x00c100001c047984 */ /* 0x000f220000000c00 */
[----:B------:R-:W-:Y:S02]  /*e370*/  PRMT R18, R93, 0x5432, R0 ;  /* 0x000054325d127816 */ /* 0x000fe40000000000 */
[----:B------:R-:W-:Y:S02]  /*e380*/  SHF.R.U32.HI R2, RZ, 0x10, R49 ;  /* 0x00000010ff027819 */ /* 0x000fe40000011631 */
[----:B------:R-:W-:Y:S01]  /*e390*/  SHF.R.U32.HI R12, RZ, 0x10, R51 ;  /* 0x00000010ff0c7819 */ /* 0x000fe20000011633 */
[----:B------:R-:W-:Y:S01]  /*e3a0*/  IMAD.U32 R31, R18, 0x10000, RZ ;  /* 0x00010000121f7824 */ /* 0x000fe200078e00ff */
[C---:B------:R-:W-:Y:S02]  /*e3b0*/  PRMT R23, R92.reuse, 0x5432, R14 ;  /* 0x000054325c177816 */ /* 0x040fe4000000000e */
[----:B------:R-:W-:-:S02]  /*e3c0*/  PRMT R22, R92, 0x5410, R19 ;  /* 0x000054105c167816 */ /* 0x000fc40000000013 */
[C---:B------:R-:W-:Y:S02]  /*e3d0*/  PRMT R25, R94.reuse, 0x5432, R3 ;  /* 0x000054325e197816 */ /* 0x040fe40000000003 */
        /* <DEDUP_REMOVED lines=10> */
[----:B------:R-:W-:Y:S01]  /*e480*/  SHF.L.U32 R32, R22, 0x10, RZ ;  /* 0x0000001016207819 */ /* 0x000fe200000006ff */
[----:B------:R-:W-:Y:S01]  /*e490*/  IMAD.U32 R12, R11, 0x10000, RZ ;  /* 0x000100000b0c7824 */ /* 0x000fe200078e00ff */
[----:B------:R-:W-:-:S02]  /*e4a0*/  LOP3.LUT R34, R16, 0xffff0000, RZ, 0xc0, !PT ;  /* 0xffff000010227812 */ /* 0x000fc400078ec0ff */
[----:B------:R-:W-:Y:S02]  /*e4b0*/  LOP3.LUT R15, R15, 0xffff0000, RZ, 0xc0, !PT ;  /* 0xffff00000f0f7812 */ /* 0x000fe400078ec0ff */
[----:B------:R-:W-:Y:S01]  /*e4c0*/  LOP3.LUT R11, R11, 0xffff0000, RZ, 0xc0, !PT ;  /* 0xffff00000b0b7812 */ /* 0x000fe200078ec0ff */
[C---:B----4-:R-:W-:Y:S01]  /*e4d0*/  IMAD.U32 R10, R4.reuse, 0x10000, RZ ;  /* 0x00010000040a7824 */ /* 0x050fe200078e00ff */
[----:B------:R-:W-:Y:S01]  /*e4e0*/  LOP3.LUT R9, R4, 0xffff0000, RZ, 0xc0, !PT ;  /* 0xffff000004097812 */ /* 0x000fe200078ec0ff */
[C---:B------:R-:W-:Y:S01]  /*e4f0*/  IMAD.U32 R4, R6.reuse, 0x10000, RZ ;  /* 0x0001000006047824 */ /* 0x040fe200078e00ff */
[----:B------:R-:W-:Y:S01]  /*e500*/  LOP3.LUT R3, R6, 0xffff0000, RZ, 0xc0, !PT ;  /* 0xffff000006037812 */ /* 0x000fe200078ec0ff */
[C---:B------:R-:W-:Y:S01]  /*e510*/  FMUL.FTZ R27, R10.reuse, R30 ;  /* 0x0000001e0a1b7220 */ /* 0x040fe20000410000 */
[----:B------:R-:W-:Y:S01]  /*e520*/  LOP3.LUT R0, R7, 0xffff0000, RZ, 0xc0, !PT ;  /* 0xffff000007007812 */ /* 0x000fe200078ec0ff */
[-C--:B------:R-:W-:Y:S02]  /*e530*/  FMUL.FTZ R6, R10, R31.reuse ;  /* 0x0000001f0a067220 */ /* 0x080fe40000410000 */
[C---:B------:R-:W-:Y:S01]  /*e540*/  IMAD.U32 R8, R5.reuse, 0x10000, RZ ;  /* 0x0001000005087824 */ /* 0x040fe200078e00ff */
[----:B------:R-:W-:Y:S01]  /*e550*/  LOP3.LUT R5, R5, 0xffff0000, RZ, 0xc0, !PT ;  /* 0xffff000005057812 */ /* 0x000fe200078ec0ff */
[----:B------:R-:W-:-:S02]  /*e560*/  FFMA.FTZ R31, R21, R31, -R27 ;  /* 0x0000001f151f7223 */ /* 0x000fc4000001081b */
[----:B------:R-:W-:Y:S02]  /*e570*/  IMAD.U32 R2, R7, 0x10000, RZ ;  /* 0x0001000007027824 */ /* 0x000fe400078e00ff */
[C---:B------:R-:W-:Y:S01]  /*e580*/  IMAD.U32 R27, R17.reuse, 0x10000, RZ ;  /* 0x00010000111b7824 */ /* 0x040fe200078e00ff */
[----:B------:R-:W-:Y:S01]  /*e590*/  LOP3.LUT R17, R17, 0xffff0000, RZ, 0xc0, !PT ;  /* 0xffff000011117812 */ /* 0x000fe200078ec0ff */
[----:B------:R-:W-:Y:S02]  /*e5a0*/  FFMA.FTZ R30, R21, R30, R6 ;  /* 0x0000001e151e7223 */ /* 0x000fe40000010006 */
[----:B------:R-:W-:Y:S02]  /*e5b0*/  IMAD.U32 R21, R24, 0x10000, RZ ;  /* 0x0001000018157824 */ /* 0x000fe400078e00ff */
[C---:B------:R-:W-:Y:S02]  /*e5c0*/  FMUL.FTZ R10, R8.reuse, R33 ;  /* 0x00000021080a7220 */ /* 0x040fe40000410000 */
[----:B------:R-:W-:-:S02]  /*e5d0*/  FMUL.FTZ R7, R8, R27 ;  /* 0x0000001b08077220 */ /* 0x000fc40000410000 */
[CC--:B------:R-:W-:Y:S02]  /*e5e0*/  FMUL.FTZ R6, R2.reuse, R32.reuse ;  /* 0x0000002002067220 */ /* 0x0c0fe40000410000 */
[----:B------:R-:W-:Y:S02]  /*e5f0*/  FMUL.FTZ R2, R2, R21 ;  /* 0x0000001502027220 */ /* 0x000fe40000410000 */
[C---:B------:R-:W-:Y:S02]  /*e600*/  FFMA.FTZ R27, R19.reuse, R27, -R10 ;  /* 0x0000001b131b7223 */ /* 0x040fe4000001080a */
[----:B------:R-:W-:Y:S01]  /*e610*/  FFMA.FTZ R19, R19, R33, R7 ;  /* 0x0000002113137223 */ /* 0x000fe20000010007 */
[----:B------:R-:W-:Y:S01]  /*e620*/  LOP3.LUT R7, R18, 0xffff0000, RZ, 0xc0, !PT ;  /* 0xffff000012077812 */ /* 0x000fe200078ec0ff */
[----:B------:R-:W-:Y:S02]  /*e630*/  FFMA.FTZ R16, R12, R32, R2 ;  /* 0x000000200c107223 */ /* 0x000fe40000010002 */
[----:B------:R-:W-:-:S02]  /*e640*/  FMUL.FTZ R2, R9, R34 ;  /* 0x0000002209027220 */ /* 0x000fc40000410000 */
        /* <DEDUP_REMOVED lines=36> */
.L_x_1101:
[----:B------:R-:W-:Y:S05]  /*e890*/  BSYNC B0 ;  /* 0x0000000000007941 */ /* 0x000fea0003800000 */
.L_x_1100:
[----:B------:R-:W-:Y:S01]  /*e8a0*/  ISETP.GE.AND P0, PT, R131, c[0x0][0x27c], PT ;  /* 0x00009f0083007a0c */ /* 0x000fe20003f06270 */
[----:B------:R-:W-:-:S12]  /*e8b0*/  BSSY B0, `(.L_x_1102) ;  /* 0x0000070000007945 */ /* 0x000fd80003800000 */
[----:B------:R-:W-:Y:S05]  /*e8c0*/  @P0 BRA `(.L_x_1103) ;  /* 0x000006e000000947 */ /* 0x000fea0003800000 */
[----:B------:R-:W-:Y:S01]  /*e8d0*/  IMAD.MOV.U32 R0, RZ, RZ, c[0x0][0x27c] ;  /* 0x00009f00ff007624 */ /* 0x000fe200078e00ff */
[----:B------:R-:W-:Y:S02]  /*e8e0*/  LEA.HI R3, R80, R131, RZ, 0x6 ;  /* 0x0000008350037211 */ /* 0x000fe400078f30ff */
[----:B------:R-:W-:Y:S02]  /*e8f0*/  LOP3.LUT R2, R37, 0x38, R81, 0xf8, !PT ;  /* 0x0000003825027812 */ /* 0x000fe400078ef851 */
[----:B------:R-:W-:Y:S01]  /*e900*/  LEA.HI R0, R0, R59, RZ, 0x1d ;  /* 0x0000003b00007211 */ /* 0x000fe200078fe8ff */
[----:B--2---:R-:W-:Y:S01]  /*e910*/  IMAD.SHL.U32 R5, R3, 0x80, RZ ;  /* 0x0000008003057824 */ /* 0x004fe200078e00ff */
[----:B------:R-:W-:Y:S02]  /*e920*/  LOP3.LUT R2, R2, R36, RZ, 0x3c, !PT ;  /* 0x0000002402027212 */ /* 0x000fe400078e3cff */
[----:B------:R-:W-:Y:S01]  /*e930*/  SHF.R.S32.HI R3, RZ, 0x1f, R0 ;  /* 0x0000001fff037819 */ /* 0x000fe20000011400 */
[----:B------:R-:W-:Y:S01]  /*e940*/  IMAD.SHL.U32 R4, R0, 0x8, RZ ;  /* 0x0000000800047824 */ /* 0x000fe200078e00ff */
[----:B------:R-:W-:-:S02]  /*e950*/  LOP3.LUT R5, R5, 0xffffe000, RZ, 0xc0, !PT ;  /* 0xffffe00005057812 */ /* 0x000fc400078ec0ff */
[----:B------:R-:W-:Y:S02]  /*e960*/  LEA.HI R3, R3, R0, RZ, 0x3 ;  /* 0x0000000003037211 */ /* 0x000fe400078f18ff */
[----:B-----5:R-:W-:Y:S02]  /*e970*/  IADD3 R0, R2, R5, R35 ;  /* 0x0000000502007210 */ /* 0x020fe40007ffe023 */
        /* <DEDUP_REMOVED lines=14> */
[----:B------:R-:W4:Y:S01]  /*ea60*/  LDS.128 R4, [R28+0xc100] ;  /* 0x00c100001c047984 */ /* 0x000f220000000c00 */
[----:B------:R-:W-:-:S02]  /*ea70*/  PRMT R18, R97, 0x5432, R0 ;  /* 0x0000543261127816 */ /* 0x000fc40000000000 */
[----:B------:R-:W-:Y:S02]  /*ea80*/  SHF.R.U64 R3, R62, 0x10, R63 ;  /* 0x000000103e037819 */ /* 0x000fe4000000123f */
[----:B------:R-:W-:Y:S01]  /*ea90*/  SHF.R.U32.HI R15, RZ, 0x10, R65 ;  /* 0x00000010ff0f7819 */ /* 0x000fe20000011641 */
[----:B------:R-:W-:Y:S01]  /*eaa0*/  IMAD.U32 R31, R18, 0x10000, RZ ;  /* 0x00010000121f7824 */ /* 0x000fe200078e00ff */
[----:B------:R-:W-:Y:S02]  /*eab0*/  SHF.R.U32.HI R2, RZ, 0x10, R61 ;  /* 0x00000010ff027819 */ /* 0x000fe4000001163d */
[----:B------:R-:W-:Y:S02]  /*eac0*/  SHF.R.U32.HI R12, RZ, 0x10, R63 ;  /* 0x00000010ff0c7819 */ /* 0x000fe4000001163f */
[C---:B------:R-:W-:Y:S02]  /*ead0*/  PRMT R23, R96.reuse, 0x5432, R14 ;  /* 0x0000543260177816 */ /* 0x040fe4000000000e */
[----:B------:R-:W-:-:S02]  /*eae0*/  PRMT R22, R96, 0x5410, R19 ;  /* 0x0000541060167816 */ /* 0x000fc40000000013 */
[----:B------:R-:W-:Y:S02]  /*eaf0*/  PRMT R25, R98, 0x5432, R3 ;  /* 0x0000543262197816 */ /* 0x000fe40000000003 */
[----:B------:R-:W-:Y:S01]  /*eb00*/  PRMT R15, R95, 0x5410, R15 ;  /* 0x000054105f0f7816 */ /* 0x000fe2000000000f */
[----:B------:R-:W-:Y:S01]  /*eb10*/  IMAD.U32 R32, R22, 0x10000, RZ ;  /* 0x0001000016207824 */ /* 0x000fe200078e00ff */
[----:B------:R-:W-:Y:S02]  /*eb20*/  PRMT R17, R97, 0x5410, R2 ;  /* 0x0000541061117816 */ /* 0x000fe40000000002 */
[----:B------:R-:W-:Y:S01]  /*eb30*/  PRMT R24, R98, 0x5410, R12 ;  /* 0x0000541062187816 */ /* 0x000fe2000000000c */
[C---:B------:R-:W-:Y:S01]  /*eb40*/  IMAD.U32 R33, R15.reuse, 0x10000, RZ ;  /* 0x000100000f217824 */ /* 0x040fe200078e00ff */
[----:B------:R-:W-:Y:S02]  /*eb50*/  LOP3.LUT R34, R16, 0xffff0000, RZ, 0xc0, !PT ;  /* 0xffff000010227812 */ /* 0x000fe400078ec0ff */
        /* <DEDUP_REMOVED lines=9> */
[C---:B----4-:R-:W-:Y:S01]  /*ebf0*/  IMAD.U32 R10, R4.reuse, 0x10000, RZ ;  /* 0x00010000040a7824 */ /* 0x050fe200078e00ff */
        /* <DEDUP_REMOVED lines=59> */
.L_x_1103:
[----:B------:R-:W-:Y:S05]  /*efb0*/  BSYNC B0 ;  /* 0x0000000000007941 */ /* 0x000fea0003800000 */
.L_x_1102:
[----:B------:R-:W-:-:S13]  /*efc0*/  ISETP.GE.AND P0, PT, R130, c[0x0][0x27c], PT ;  /* 0x00009f0082007a0c */ /* 0x000fda0003f06270 */
        /* <DEDUP_REMOVED lines=111> */
.L_x_1079:
[----:B------:R-:W-:Y:S05]  /*f6c0*/  BSYNC B2 ;  /* 0x0000000000027941 */ /* 0x000fea0003800000 */
.L_x_1061:
[----:B------:R-:W-:Y:S01]  /*f6d0*/  IMAD R0, R104, c[0x0][0x208], RZ ;  /* 0x0000820068007a24 */ /* 0x000fe200078e02ff */
[----:B------:R-:W-:-:S04]  /*f6e0*/  DEPBAR.LE SB0, 0x0 ;  /* 0x000080000000791a */ /* 0x000fc80000000000 */
[C---:B-12---:R-:W-:Y:S01]  /*f6f0*/  IMAD.WIDE.U32 R4, R90.reuse, c[0x0][0x208], RZ ;  /* 0x000082005a047a25 */ /* 0x046fe200078e00ff */
[----:B------:R-:W-:Y:S03]  /*f700*/  BAR.SYNC.DEFER_BLOCKING 0x0 ;  /* 0x0000000000007b1d */ /* 0x000fe60000010000 */
[----:B------:R-:W-:Y:S01]  /*f710*/  IMAD R2, R90, c[0x0][0x20c], R0 ;  /* 0x000083005a027a24 */ /* 0x000fe200078e0200 */
[----:B------:R-:W-:Y:S01]  /*f720*/  LEA R0, P1, R4, R228, 0x6 ;  /* 0x000000e404007211 */ /* 0x000fe200078230ff */
[----:B------:R-:W-:Y:S01]  /*f730*/  IMAD R88, R90, -0x40, R128 ;  /* 0xffffffc05a587824 */ /* 0x000fe200078e0280 */
[----:B------:R1:W5:Y:S01]  /*f740*/  LDL R161, [R1+0x18] ;  /* 0x0000180001a17983 */ /* 0x0003620000100800 */
[----:B------:R-:W-:Y:S01]  /*f750*/  IMAD.IADD R3, R5, 0x1, R2 ;  /* 0x0000000105037824 */ /* 0x000fe200078e0202 */
[----:B------:R-:W-:Y:S01]  /*f760*/  LEA R2, P0, R0, c[0x0][0x1f8], 0x1 ;  /* 0x00007e0000027a11 */ /* 0x000fe200078008ff */
[----:B------:R-:W-:-:S03]  /*f770*/  IMAD.MOV.U32 R5, RZ, RZ, c[0x0][0x20c] ;  /* 0x00008300ff057624 */ /* 0x000fc600078e00ff */
[----:B------:R-:W-:Y:S01]  /*f780*/  LEA.HI.X R3, R4, R230, R3, 0x6, P1 ;  /* 0x000000e604037211 */ /* 0x000fe200008f3403 */
[----:B------:R-:W-:Y:S01]  /*f790*/  IMAD.MOV.U32 R4, RZ, RZ, c[0x0][0x208] ;  /* 0x00008200ff047624 */ /* 0x000fe200078e00ff */
[C---:B------:R-:W-:Y:S02]  /*f7a0*/  LOP3.LUT P1, RZ, R103.reuse, 0x2, RZ, 0xc0, !PT ;  /* 0x0000000267ff7812 */ /* 0x040fe4000782c0ff */
[----:B------:R-:W-:Y:S02]  /*f7b0*/  LEA.HI.X R3, R0, c[0x0][0x1fc], R3, 0x1, P0 ;  /* 0x00007f0000037a11 */ /* 0x000fe400000f0c03 */
[----:B------:R-:W-:Y:S02]  /*f7c0*/  LOP3.LUT R0, R103, 0x1, RZ, 0xc0, !PT ;  /* 0x0000000167007812 */ /* 0x000fe400078ec0ff */
[----:B------:R-:W-:Y:S02]  /*f7d0*/  LEA R12, P0, R4, R2, 0x6 ;  /* 0x00000002040c7211 */ /* 0x000fe400078030ff */
[----:B------:R-:W-:Y:S01]  /*f7e0*/  ISETP.NE.U32.AND P2, PT, R0, 0x1, PT ;  /* 0x000000010000780c */ /* 0x000fe20003f45070 */
[----:B------:R-:W-:Y:S01]  /*f7f0*/  IMAD.IADD R0, R88, 0x1, -R105 ;  /* 0x0000000158007824 */ /* 0x000fe200078e0a69 */
[----:B------:R-:W-:Y:S01]  /*f800*/  LEA.HI.X R13, R4, R3, R5, 0x6, P0 ;  /* 0x00000003040d7211 */ /* 0x000fe200000f3405 */
[----:B------:R-:W-:Y:S03]  /*f810*/  LDSM.16.M88.4 R28, [R147] ;  /* 0x00000000931c783b */ /* 0x000fe60000000200 */
[C---:B------:R-:W-:Y:S01]  /*f820*/  ISETP.LT.OR P0, PT, R0.reuse, 0x1, P2 ;  /* 0x000000010000780c */ /* 0x040fe20001701670 */
[----:B------:R-:W2:Y:S04]  /*f830*/  LDSM.16.M88.4 R4, [R194] ;  /* 0x00000000c204783b */ /* 0x000ea80000000200 */
[----:B------:R-:W4:Y:S04]  /*f840*/  LDSM.16.M88.4 R24, [R147+0x800] ;  /* 0x000800009318783b */ /* 0x000f280000000200 */
[----:B------:R-:W3:Y:S04]  /*f850*/  LDSM.16.M88.4 R20, [R147+0x1000] ;  /* 0x001000009314783b */ /* 0x000ee80000000200 */
        /* <DEDUP_REMOVED lines=17> */
[C---:B--2--5:R-:W-:Y:S08]  /*f970*/  HMMA.16816.F32.BF16 R32, R4.reuse, R28, RZ ;  /* 0x0000001c0420723c */ /* 0x064ff000000418ff */
[C---:B------:R-:W-:Y:S02]  /*f980*/  HMMA.16816.F32.BF16 R28, R4.reuse, R30, RZ ;  /* 0x0000001e041c723c */ /* 0x040fe400000418ff */
[----:B------:R2:W-:Y:S04]  /*f990*/  LDGSTS.E.BYPASS.LTC128B.128 [R210+0x4100], [R2.64+0x100], !P3 ;  /* 0x0410010002d27fae */ /* 0x0005e8000d901d46 */
[----:B------:R1:W-:Y:S02]  /*f9a0*/  LDGSTS.E.BYPASS.LTC128B.128 [R210+0x1100], [R12.64], !P2 ;  /* 0x011000000cd27fae */ /* 0x0003e4000d101d46 */
[C---:B----4-:R-:W-:Y:S02]  /*f9b0*/  HMMA.16816.F32.BF16 R36, R4.reuse, R24, RZ ;  /* 0x000000180424723c */ /* 0x050fe400000418ff */
[----:B------:R4:W-:Y:S04]  /*f9c0*/  LDGSTS.E.BYPASS.LTC128B.128 [R210+0x3100], [R12.64+0x80], !P1 ;  /* 0x031000800cd27fae */ /* 0x0009e8000c901d46 */
[----:B------:R4:W-:Y:S02]  /*f9d0*/  LDGSTS.E.BYPASS.LTC128B.128 [R210+0x5100], [R12.64+0x100], !P0 ;  /* 0x051001000cd27fae */ /* 0x0009e4000c101d46 */
[C---:B------:R-:W-:Y:S02]  /*f9e0*/  HMMA.16816.F32.BF16 R40, R4.reuse, R26, RZ ;  /* 0x0000001a0428723c */ /* 0x040fe400000418ff */
[----:B------:R-:W-:Y:S04]  /*f9f0*/  LDSM.16.M88.4 R68, [R193] ;  /* 0x00000000c144783b */ /* 0x000fe80000000200 */
[----:B------:R-:W-:Y:S02]  /*fa00*/  LDSM.16.M88.4 R76, [R193+0x800] ;  /* 0x00080000c14c783b */ /* 0x000fe40000000200 */
[C---:B---3--:R-:W-:Y:S02]  /*fa10*/  HMMA.16816.F32.BF16 R48, R4.reuse, R20, RZ ;  /* 0x000000140430723c */ /* 0x048fe400000418ff */
        /* <DEDUP_REMOVED lines=19> */
[----:B----4-:R-:W-:Y:S01]  /*fb50*/  HMMA.16816.F32.BF16 R12, R8, R74, R16 ;  /* 0x0000004a080c723c */ /* 0x010fe20000041810 */
[----:B------:R-:W3:Y:S04]  /*fb60*/  LDSM.16.M88.4 R8, [R196] ;  /* 0x00000000c408783b */ /* 0x000ee80000000200 */
        /* <DEDUP_REMOVED lines=79> */
[C---:B------:R-:W-:Y:S08]  /*10060*/  HMMA.16816.F32.BF16 R36, R4.reuse, R54, R32 ;  /* 0x000000360424723c */ /* 0x040ff00000041820 */
        /* <DEDUP_REMOVED lines=23> */
[----:B------:R-:W-:Y:S01]  /*101e0*/  ISETP.GT.AND P0, PT, R90, R235, PT ;  /* 0x000000eb5a00720c */ /* 0x000fe20003f04270 */
[----:B------:R-:W-:-:S04]  /*101f0*/  DEPBAR.LE SB0, 0x0 ;  /* 0x000080000000791a */ /* 0x000fc80000000000 */
[C---:B-1----:R-:W-:Y:S08]  /*10200*/  HMMA.16816.F32.BF16 R32, R8.reuse, R60, R52 ;  /* 0x0000003c0820723c */ /* 0x042ff00000041834 */
        /* <DEDUP_REMOVED lines=8> */
[C---:B---3--:R-:W-:Y:S08]  /*10290*/  HMMA.16816.F32.BF16 R48, R4.reuse, R36, R32 ;  /* 0x000000240430723c */ /* 0x048ff00000041820 */
[C---:B------:R-:W-:Y:S08]  /*102a0*/  HMMA.16816.F32.BF16 R28, R4.reuse, R38, R28 ;  /* 0x00000026041c723c */ /* 0x040ff0000004181c */
[C---:B------:R-:W-:Y:S08]  /*102b0*/  HMMA.16816.F32.BF16 R36, R4.reuse, R64, R24 ;  /* 0x000000400424723c */ /* 0x040ff00000041818 */
[C---:B------:R-:W-:Y:S08]  /*102c0*/  HMMA.16816.F32.BF16 R24, R4.reuse, R66, R20 ;  /* 0x000000420418723c */ /* 0x040ff00000041814 */
[C---:B----4-:R-:W-:Y:S08]  /*102d0*/  HMMA.16816.F32.BF16 R20, R4.reuse, R72, R16 ;  /* 0x000000480414723c */ /* 0x050ff00000041810 */
[C---:B------:R-:W-:Y:S08]  /*102e0*/  HMMA.16816.F32.BF16 R12, R4.reuse, R56, R44 ;  /* 0x00000038040c723c */ /* 0x040ff0000004182c */
[C---:B------:R-:W-:Y:S08]  /*102f0*/  HMMA.16816.F32.BF16 R32, R4.reuse, R58, R40 ;  /* 0x0000003a0420723c */ /* 0x040ff00000041828 */
[----:B------:R-:W-:Y:S01]  /*10300*/  HMMA.16816.F32.BF16 R16, R4, R74, R8 ;  /* 0x0000004a0410723c */ /* 0x000fe20000041808 */
[----:B------:R-:W-:Y:S06]  /*10310*/  BAR.SYNC.DEFER_BLOCKING 0x0 ;  /* 0x0000000000007b1d */ /* 0x000fec0000010000 */
[----:B------:R-:W-:Y:S01]  /*10320*/  @!UPT UIADD3 URZ, URZ, URZ, URZ ;  /* 0x0000003f3f3ff290 */ /* 0x000fe2000fffe03f */
[----:B------:R-:W-:Y:S11]  /*10330*/  @!P0 BRA `(.L_x_1105) ;  /* 0x0000018000008947 */ /* 0x000ff60003800000 */
[----:B--2---:R-:W-:Y:S01]  /*10340*/  IADD3 R0, R161, -0x2, RZ ;  /* 0xfffffffea1007810 */ /* 0x004fe20007ffe0ff */
[----:B------:R-:W-:Y:S01]  /*10350*/  IMAD.MOV.U32 R6, RZ, RZ, c[0x0][0x1e4] ;  /* 0x00007900ff067624 */ /* 0x000fe200078e00ff */
[----:B------:R-:W-:-:S02]  /*10360*/  LOP3.LUT P3, RZ, R238, 0x1, RZ, 0xc0, !PT ;  /* 0x00000001eeff7812 */ /* 0x000fc4000786c0ff */
        /* <DEDUP_REMOVED lines=21> */
.L_x_1105:
[----:B--2---:R-:W-:Y:S05]  /*104c0*/  BSYNC B0 ;  /* 0x0000000000007941 */ /* 0x004fea0003800000 */
.L_x_1104:
[----:B------:R-:W2:Y:S04]  /*104d0*/  LDL R0, [R1+0x10] ;  /* 0x0000100001007983 */ /* 0x000ea80000100800 */
[----:B------:R-:W3:Y:S01]  /*104e0*/  LDL R185, [R1+0x8] ;  /* 0x0000080001b97983 */ /* 0x000ee20000100800 */
[----:B-1----:R-:W-:-:S03]  /*104f0*/  IMAD.IADD R3, R88, 0x1, -R239 ;  /* 0x0000000158037824 */ /* 0x002fc600078e0aef */
[----:B------:R-:W0:Y:S01]  /*10500*/  LDGDEPBAR ;  /* 0x00000000000079af */ /* 0x000e220000000000 */
[----:B--2---:R-:W-:-:S04]  /*10510*/  IMAD.IADD R0, R0, 0x1, R249 ;  /* 0x0000000100007824 */ /* 0x004fc800078e02f9 */
[----:B------:R-:W-:-:S05]  /*10520*/  @P4 IMAD.HI.U32 R2, R0, c[0x0][0x2c8], RZ ;  /* 0x0000b20000024a27 */ /* 0x000fca00078e00ff */
[----:B------:R-:W-:-:S05]  /*10530*/  @P4 SHF.R.U32.HI R0, RZ, c[0x0][0x2cc], R2 ;  /* 0x0000b300ff004a19 */ /* 0x000fca0000011602 */
[----:B------:R-:W1:Y:S04]  /*10540*/  SHFL.IDX PT, R2, R0, RZ, 0x1c1f ;  /* 0x001c1fff00027589 */ /* 0x000e6800000e0000 */
[----:B------:R2:W4:Y:S02]  /*10550*/  SHFL.IDX PT, R4, R0, 0x1, 0x1c1f ;  /* 0x003c1f0000047f89 */ /* 0x00052400000e0000 */
[----:B--2---:R-:W-:-:S04]  /*10560*/  IMAD.MOV.U32 R0, RZ, RZ, -0x40 ;  /* 0xffffffc0ff007424 */ /* 0x004fc800078e00ff */
[----:B------:R-:W-:-:S05]  /*10570*/  IMAD R0, R90, R0, 0x1 ;  /* 0x000000015a007424 */ /* 0x000fca00078e0200 */
[----:B------:R-:W-:-:S05]  /*10580*/  IADD3 R0, -R239, R0, R128 ;  /* 0x00000000ef007210 */ /* 0x000fca0007ffe180 */
[----:B---3--:R-:W-:-:S04]  /*10590*/  IMAD.IADD R0, R0, 0x1, -R185 ;  /* 0x0000000100007824 */ /* 0x008fc800078e0ab9 */
[C---:B-1----:R-:W-:Y:S02]  /*105a0*/  IMAD.IADD R2, R0.reuse, 0x1, R2 ;  /* 0x0000000100027824 */ /* 0x042fe400078e0202 */
[----:B----4-:R-:W-:-:S03]  /*105b0*/  IMAD.IADD R0, R0, 0x1, R4 ;  /* 0x0000000100007824 */ /* 0x010fc600078e0204 */
        /* <DEDUP_REMOVED lines=8> */
[----:B------:R-:W-:Y:S02]  /*10640*/  ISETP.GT.AND P0, PT, R0, RZ, PT ;  /* 0x000000ff0000720c */ /* 0x000fe40003f04270 */
[----:B------:R-:W-:Y:S02]  /*10650*/  FSEL R8, R28, -INF , P3 ;  /* 0xff8000001c087808 */ /* 0x000fe40001800000 */
[----:B------:R-:W-:Y:S02]  /*10660*/  FMNMX.FTZ R3, R6, R7, !PT ;  /* 0x0000000706037209 */ /* 0x000fe40007810000 */
[----:B------:R-:W-:-:S02]  /*10670*/  FSEL R9, R29, -INF , P1 ;  /* 0xff8000001d097808 */ /* 0x000fc40000800000 */
[----:B------:R-:W-:Y:S02]  /*10680*/  ISETP.GT.AND P1, PT, R2, 0x10, PT ;  /* 0x000000100200780c */ /* 0x000fe40003f24270 */
[----:B------:R-:W-:Y:S02]  /*10690*/  FSEL R10, R50, -INF , P0 ;  /* 0xff800000320a7808 */ /* 0x000fe40000000000 */
[----:B------:R-:W-:Y:S02]  /*106a0*/  ISETP.GT.AND P0, PT, R2, 0x11, PT ;  /* 0x000000110200780c */ /* 0x000fe40003f04270 */
[----:B------:R-:W-:Y:S02]  /*106b0*/  FMNMX.FTZ R3, R8, R3, !PT ;  /* 0x0000000308037209 */ /* 0x000fe40007810000 */
[----:B------:R-:W-:Y:S02]  /*106c0*/  FSEL R40, R12, -INF , P1 ;  /* 0xff8000000c287808 */ /* 0x000fe40000800000 */
[----:B------:R-:W-:-:S02]  /*106d0*/  ISETP.GT.AND P1, PT, R0, 0x9, PT ;  /* 0x000000090000780c */ /* 0x000fc40003f24270 */
[----:B------:R-:W-:Y:S02]  /*106e0*/  FSEL R41, R13, -INF , P0 ;  /* 0xff8000000d297808 */ /* 0x000fe40000000000 */
[----:B------:R-:W-:Y:S02]  /*106f0*/  FMNMX.FTZ R3, R9, R3, !PT ;  /* 0x0000000309037209 */ /* 0x000fe40007810000 */
[C---:B------:R-:W-:Y:S02]  /*10700*/  ISETP.GT.AND P0, PT, R0.reuse, 0x11, PT ;  /* 0x000000110000780c */ /* 0x040fe40003f04270 */
[----:B------:R-:W-:Y:S02]  /*10710*/  ISETP.GT.AND P2, PT, R0, 0x1, PT ;  /* 0x000000010000780c */ /* 0x000fe40003f44270 */
[----:B------:R-:W-:Y:S02]  /*10720*/  FSEL R13, R31, -INF , P1 ;  /* 0xff8000001f0d7808 */ /* 0x000fe40000800000 */
[----:B------:R-:W-:-:S02]  /*10730*/  ISETP.GT.AND P1, PT, R2, 0x18, PT ;  /* 0x000000180200780c */ /* 0x000fc40003f24270 */
[----:B------:R-:W-:Y:S02]  /*10740*/  FMNMX.FTZ R3, R40, R3, !PT ;  /* 0x0000000328037209 */ /* 0x000fe40007810000 */
[----:B------:R-:W-:Y:S02]  /*10750*/  FSEL R47, R15, -INF , P0 ;  /* 0xff8000000f2f7808 */ /* 0x000fe40000000000 */
[----:B------:R-:W-:Y:S02]  /*10760*/  FSEL R11, R51, -INF , P2 ;  /* 0xff800000330b7808 */ /* 0x000fe40001000000 */
[----:B------:R-:W-:Y:S02]  /*10770*/  ISETP.GT.AND P0, PT, R2, 0x19, PT ;  /* 0x000000190200780c */ /* 0x000fe40003f04270 */
[----:B------:R-:W-:Y:S02]  /*10780*/  ISETP.GT.AND P2, PT, R0, 0x8, PT ;  /* 0x000000080000780c */ /* 0x000fe40003f44270 */
[----:B------:R-:W-:-:S02]  /*10790*/  FSEL R42, R32, -INF , P1 ;  /* 0xff800000202a7808 */ /* 0x000fc40000800000 */
[----:B------:R-:W-:Y:S02]  /*107a0*/  FMNMX.FTZ R3, R41, R3, !PT ;  /* 0x0000000329037209 */ /* 0x000fe40007810000 */
[----:B------:R-:W-:Y:S02]  /*107b0*/  FSEL R43, R33, -INF , P0 ;  /* 0xff800000212b7808 */ /* 0x000fe40000000000 */
[----:B------:R-:W-:Y:S02]  /*107c0*/  FSEL R12, R30, -INF , P2 ;  /* 0xff8000001e0c7808 */ /* 0x000fe40001000000 */
[----:B------:R-:W-:Y:S01]  /*107d0*/  ISETP.GT.AND P0, PT, R0, 0x19, PT ;  /* 0x000000190000780c */ /* 0x000fe20003f04270 */
[----:B------:R-:W-:Y:S01]  /*107e0*/  LDSM.16.MT88.4 R28, [R188] ;  /* 0x00000000bc1c783b */ /* 0x000fe20000004200 */
[----:B------:R-:W-:Y:S02]  /*107f0*/  ISETP.GT.AND P2, PT, R2, 0x20, PT ;  /* 0x000000200200780c */ /* 0x000fe40003f44270 */
[----:B------:R-:W-:-:S02]  /*10800*/  FMNMX.FTZ R4, R10, R11, !PT ;  /* 0x0000000b0a047209 */ /* 0x000fc40007810000 */
[----:B------:R-:W-:Y:S02]  /*10810*/  FMNMX.FTZ R3, R42, R3, !PT ;  /* 0x000000032a037209 */ /* 0x000fe40007810000 */
[C---:B------:R-:W-:Y:S02]  /*10820*/  ISETP.GT.AND P1, PT, R0.reuse, 0x18, PT ;  /* 0x000000180000780c */ /* 0x040fe40003f24270 */
[----:B------:R-:W-:Y:S02]  /*10830*/  FSEL R45, R35, -INF , P0 ;  /* 0xff800000232d7808 */ /* 0x000fe40000000000 */
[----:B------:R-:W-:Y:S02]  /*10840*/  ISETP.GT.AND P3, PT, R0, 0x10, PT ;  /* 0x000000100000780c */ /* 0x000fe40003f64270 */
[----:B------:R-:W-:Y:S02]  /*10850*/  ISETP.GT.AND P0, PT, R2, 0x21, PT ;  /* 0x000000210200780c */ /* 0x000fe40003f04270 */
[----:B------:R-:W-:-:S02]  /*10860*/  FSEL R96, R36, -INF , P2 ;  /* 0xff80000024607808 */ /* 0x000fc40001000000 */
[----:B------:R-:W-:Y:S02]  /*10870*/  FMNMX.FTZ R4, R12, R4, !PT ;  /* 0x000000040c047209 */ /* 0x000fe40007810000 */
[----:B------:R-:W-:Y:S02]  /*10880*/  FMNMX.FTZ R3, R43, R3, !PT ;  /* 0x000000032b037209 */ /* 0x000fe40007810000 */
[----:B------:R-:W-:Y:S02]  /*10890*/  FSEL R46, R34, -INF , P1 ;  /* 0xff800000222e7808 */ /* 0x000fe40000800000 */
[----:B------:R-:W-:Y:S01]  /*108a0*/  FSEL R44, R14, -INF , P3 ;  /* 0xff8000000e2c7808 */ /* 0x000fe20001800000 */
[----:B------:R-:W-:Y:S01]  /*108b0*/  LDSM.16.MT88.4 R32, [R192+0x2000] ;  /* 0x00200000c020783b */ /* 0x000fe20000004200 */
[----:B------:R-:W-:Y:S02]  /*108c0*/  ISETP.GT.AND P1, PT, R2, 0x28, PT ;  /* 0x000000280200780c */ /* 0x000fe40003f24270 */
        /* <DEDUP_REMOVED lines=10> */
[----:B------:R-:W-:Y:S02]  /*10970*/  FMNMX.FTZ R3, R98, R3, !PT ;  /* 0x0000000362037209 */ /* 0x000fe40007810000 */
[----:B------:R-:W-:Y:S02]  /*10980*/  ISETP.GT.AND P0, PT, R2, 0x31, PT ;  /* 0x000000310200780c */ /* 0x000fe40003f04270 */
[----:B------:R-:W-:-:S02]  /*10990*/  FSEL R234, R20, -INF , P1 ;  /* 0xff80000014ea7808 */ /* 0x000fc40000800000 */
[C---:B------:R-:W-:Y:S02]  /*109a0*/  ISETP.GT.AND P3, PT, R2.reuse, 0x38, PT ;  /* 0x000000380200780c */ /* 0x040fe40003f64270 */
[----:B------:R-:W-:Y:S02]  /*109b0*/  ISETP.GT.AND P2, PT, R2, 0x39, PT ;  /* 0x000000390200780c */ /* 0x000fe40003f44270 */
        /* <DEDUP_REMOVED lines=8> */
[----:B------:R-:W-:Y:S02]  /*10a40*/  FSEL R114, R39, -INF , P0 ;  /* 0xff80000027727808 */ /* 0x000fe40000000000 */
[----:B------:R-:W-:Y:S01]  /*10a50*/  FSEL R233, R16, -INF , P3 ;  /* 0xff80000010e97808 */ /* 0x000fe20001800000 */
[----:B------:R-:W-:Y:S01]  /*10a60*/  LDSM.16.MT88.4 R36, [R191+0x2000] ;  /* 0x00200000bf24783b */ /* 0x000fe20000004200 */
[----:B------:R-:W-:-:S02]  /*10a70*/  ISETP.GT.AND P1, PT, R0, 0x28, PT ;  /* 0x000000280000780c */ /* 0x000fc40003f24270 */
[----:B------:R-:W-:Y:S02]  /*10a80*/  FMNMX.FTZ R2, R99, R2, !PT ;  /* 0x0000000263027209 */ /* 0x000fe40007810000 */
[----:B------:R-:W-:Y:S02]  /*10a90*/  FMNMX.FTZ R3, R242, R3, !PT ;  /* 0x00000003f2037209 */ /* 0x000fe40007810000 */
[----:B------:R-:W-:Y:S02]  /*10aa0*/  FSEL R243, R17, -INF , P2 ;  /* 0xff80000011f37808 */ /* 0x000fe40001000000 */
[----:B------:R-:W-:Y:S02]  /*10ab0*/  ISETP.GT.AND P0, PT, R0, 0x29, PT ;  /* 0x000000290000780c */ /* 0x000fe40003f04270 */
[----:B------:R-:W-:Y:S02]  /*10ac0*/  FSEL R112, R26, -INF , P1 ;  /* 0xff8000001a707808 */ /* 0x000fe40000800000 */
[----:B------:R-:W-:-:S02]  /*10ad0*/  FMNMX.FTZ R2, R114, R2, !PT ;  /* 0x0000000272027209 */ /* 0x000fc40007810000 */
[----:B------:R-:W-:Y:S02]  /*10ae0*/  FMNMX.FTZ R3, R233, R3, !PT ;  /* 0x00000003e9037209 */ /* 0x000fe40007810000 */
[----:B------:R-:W-:Y:S02]  /*10af0*/  FSEL R113, R27, -INF , P0 ;  /* 0xff8000001b717808 */ /* 0x000fe40000000000 */
[----:B------:R-:W-:Y:S01]  /*10b00*/  ISETP.GT.AND P1, PT, R0, 0x30, PT ;  /* 0x000000300000780c */ /* 0x000fe20003f24270 */
[----:B------:R-:W-:Y:S01]  /*10b10*/  LDSM.16.MT88.4 R24, [R189] ;  /* 0x00000000bd18783b */ /* 0x000fe20000004200 */
[----:B------:R-:W-:Y:S02]  /*10b20*/  FMNMX.FTZ R2, R112, R2, !PT ;  /* 0x0000000270027209 */ /* 0x000fe40007810000 */
[----:B------:R-:W-:Y:S02]  /*10b30*/  FMNMX.FTZ R3, R243, R3, !PT ;  /* 0x00000003f3037209 */ /* 0x000fe40007810000 */
[----:B------:R-:W-:-:S02]  /*10b40*/  ISETP.GT.AND P0, PT, R0, 0x31, PT ;  /* 0x000000310000780c */ /* 0x000fc40003f04270 */
[----:B------:R-:W-:Y:S01]  /*10b50*/  FSEL R236, R22, -INF , P1 ;  /* 0xff80000016ec7808 */ /* 0x000fe20000800000 */
[----:B------:R-:W1:Y:S01]  /*10b60*/  SHFL.BFLY PT, R5, R3, 0x2, 0x1f ;  /* 0x0c401f0003057f89 */ /* 0x000e6200000e0000 */
        /* <DEDUP_REMOVED lines=61> */
[----:B------:R-:W5:Y:S07]  /*10f40*/  LDSM.16.MT88.4 R8, [R191+0x4000] ;  /* 0x00400000bf08783b */ /* 0x000f6e0000004200 */
        /* <DEDUP_REMOVED lines=8> */
[----:B--2---:R-:W-:-:S04]  /*10fd0*/  FFMA.FTZ R3, R44, c[0x0][0x2d0], -R0 ;  /* 0x0000b4002c037a23 */ /* 0x004fc80000010800 */
[----:B------:R2:W-:Y:S02]  /*10fe0*/  MUFU.EX2 R247, R3 ;  /* 0x0000000300f77308 */ /* 0x0005e40000000800 */
[C---:B------:R-:W-:Y:S08]  /*10ff0*/  HMMA.16816.F32.BF16 R56, R4.reuse, R32, RZ ;  /* 0x000000200438723c */ /* 0x040ff000000418ff */
[----:B------:R-:W-:Y:S01]  /*11000*/  HMMA.16816.F32.BF16 R52, R4, R34, RZ ;  /* 0x000000220434723c */ /* 0x000fe200000418ff */
[----:B------:R-:W-:Y:S01]  /*11010*/  LDSM.16.MT88.4 R32, [R189+0x800] ;  /* 0x00080000bd20783b */ /* 0x000fe20000004200 */
[----:B--2---:R-:W-:-:S06]  /*11020*/  FFMA.FTZ R3, R47, c[0x0][0x2d0], -R0 ;  /* 0x0000b4002f037a23 */ /* 0x004fcc0000010800 */
[C---:B---3--:R-:W-:Y:S01]  /*11030*/  HMMA.16816.F32.BF16 R40, R4.reuse, R20, RZ ;  /* 0x000000140428723c */ /* 0x048fe200000418ff */
[----:B------:R2:W3:Y:S07]  /*11040*/  MUFU.EX2 R252, R3 ;  /* 0x0000000300fc7308 */ /* 0x0004ee0000000800 */
[C---:B------:R-:W-:Y:S01]  /*11050*/  HMMA.16816.F32.BF16 R116, R4.reuse, R22, RZ ;  /* 0x000000160474723c */ /* 0x040fe200000418ff */
[----:B------:R-:W1:Y:S07]  /*11060*/  LDSM.16.MT88.4 R20, [R191+0x800] ;  /* 0x00080000bf14783b */ /* 0x000e6e0000004200 */
[----:B------:R-:W-:Y:S01]  /*11070*/  HMMA.16816.F32.BF16 R76, R4, R28, RZ ;  /* 0x0000001c044c723c */ /* 0x000fe200000418ff */
[----:B--2---:R-:W-:-:S04]  /*11080*/  FFMA.FTZ R3, R46, c[0x0][0x2d0], -R0 ;  /* 0x0000b4002e037a23 */ /* 0x004fc80000010800 */
[----:B------:R2:W-:Y:S03]  /*11090*/  MUFU.EX2 R250, R3 ;  /* 0x0000000300fa7308 */ /* 0x0005e60000000800 */
[C---:B------:R-:W-:Y:S01]  /*110a0*/  HMMA.16816.F32.BF16 R68, R4.reuse, R30, RZ ;  /* 0x0000001e0444723c */ /* 0x040fe200000418ff */
[----:B------:R-:W1:Y:S07]  /*110b0*/  LDSM.16.MT88.4 R28, [R192+0x800] ;  /* 0x00080000c01c783b */ /* 0x000e6e0000004200 */
[----:B----4-:R-:W-:Y:S01]  /*110c0*/  HMMA.16816.F32.BF16 R136, R4, R12, RZ ;  /* 0x0000000c0488723c */ /* 0x010fe200000418ff */
[----:B--2---:R-:W-:-:S07]  /*110d0*/  FFMA.FTZ R3, R45, c[0x0][0x2d0], -R0 ;  /* 0x0000b4002d037a23 */ /* 0x004fce0000010800 */
[C---:B------:R-:W-:Y:S01]  /*110e0*/  HMMA.16816.F32.BF16 R152, R4.reuse, R14, RZ ;  /* 0x0000000e0498723c */ /* 0x040fe200000418ff */
[----:B------:R-:W2:Y:S01]  /*110f0*/  LDSM.16.MT88.4 R12, [R189+0x2800] ;  /* 0x00280000bd0c783b */ /* 0x000ea20000004200 */
[----:B------:R4:W1:Y:S06]  /*11100*/  MUFU.EX2 R186, R3 ;  /* 0x0000000300ba7308 */ /* 0x00086c0000000800 */
[C---:B-----5:R-:W-:Y:S08]  /*11110*/  HMMA.16816.F32.BF16 R156, R4.reuse, R8, RZ ;  /* 0x00000008049c723c */ /* 0x060ff000000418ff */
[----:B------:R-:W-:Y:S01]  /*11120*/  HMMA.16816.F32.BF16 R148, R4, R10, RZ ;  /* 0x0000000a0494723c */ /* 0x000fe200000418ff */
[----:B------:R-:W5:Y:S01]  /*11130*/  LDSM.16.MT88.4 R8, [R192+0x2800] ;  /* 0x00280000c008783b */ /* 0x000f620000004200 */
[----:B----4-:R-:W-:-:S02]  /*11140*/  FFMA.FTZ R3, R96, c[0x0][0x2d0], -R2 ;  /* 0x0000b40060037a23 */ /* 0x010fc40000010802 */
[----:B------:R-:W-:Y:S02]  /*11150*/  IMAD.MOV.U32 R96, RZ, RZ, R211 ;  /* 0x000000ffff607224 */ /* 0x000fe400078e00d3 */
[----:B------:R4:W-:Y:S02]  /*11160*/  MUFU.EX2 R224, R3 ;  /* 0x0000000300e07308 */ /* 0x0009e40000000800 */
[C---:B------:R-:W-:Y:S08]  /*11170*/  HMMA.16816.F32.BF16 R48, R4.reuse, R36, RZ ;  /* 0x000000240430723c */ /* 0x040ff000000418ff */
[----:B------:R-:W-:Y:S01]  /*11180*/  HMMA.16816.F32.BF16 R36, R4, R38, RZ ;  /* 0x000000260424723c */ /* 0x000fe200000418ff */
[----:B----4-:R-:W-:-:S07]  /*11190*/  FFMA.FTZ R3, R97, c[0x0][0x2d0], -R2 ;  /* 0x0000b40061037a23 */ /* 0x010fce0000010802 */
[C---:B-1----:R-:W-:Y:S01]  /*111a0*/  HMMA.16816.F32.BF16 R120, R4.reuse, R16, RZ ;  /* 0x000000100478723c */ /* 0x042fe200000418ff */
[----:B------:R-:W-:Y:S01]  /*111b0*/  IMAD.MOV.U32 R97, RZ, RZ, R129 ;  /* 0x000000ffff617224 */ /* 0x000fe200078e0081 */
[----:B------:R1:W4:Y:S06]  /*111c0*/  MUFU.EX2 R223, R3 ;  /* 0x0000000300df7308 */ /* 0x00032c0000000800 */
[----:B------:R-:W-:Y:S01]  /*111d0*/  HMMA.16816.F32.BF16 R132, R4, R18, RZ ;  /* 0x000000120484723c */ /* 0x000fe200000418ff */
[----:B------:R-:W-:Y:S06]  /*111e0*/  LDSM.16.MT88.4 R16, [R188+0x2800] ;  /* 0x00280000bc10783b */ /* 0x000fec0000004200 */
[----:B------:R-:W-:-:S02]  /*111f0*/  F2FP.BF16.PACK_AB R4, R163, R162 ;  /* 0x000000a2a304723e */ /* 0x000fc400000010ff */
[----:B---3--:R-:W-:Y:S01]  /*11200*/  F2FP.BF16.PACK_AB R5, R252, R247 ;  /* 0x000000f7fc05723e */ /* 0x008fe200000010ff */
[--C-:B-1----:R-:W-:Y:S01]  /*11210*/  FFMA.FTZ R3, R98, c[0x0][0x2d0], -R2.reuse ;  /* 0x0000b40062037a23 */ /* 0x102fe20000010802 */
[----:B------:R-:W-:Y:S01]  /*11220*/  F2FP.BF16.PACK_AB R6, R216, R218 ;  /* 0x000000dad806723e */ /* 0x000fe200000010ff */
[----:B------:R-:W-:Y:S01]  /*11230*/  IMAD.MOV.U32 R98, RZ, RZ, R219 ;  /* 0x000000ffff627224 */ /* 0x000fe200078e00db */
[----:B------:R-:W-:Y:S01]  /*11240*/  F2FP.BF16.PACK_AB R7, R186, R250 ;  /* 0x000000faba07723e */ /* 0x000fe200000010ff */
[----:B------:R1:W-:Y:S06]  /*11250*/  MUFU.EX2 R222, R3 ;  /* 0x0000000300de7308 */ /* 0x0003ec0000000800 */
[C---:B------:R-:W-:Y:S08]  /*11260*/  HMMA.16816.F32.BF16 R164, R4.reuse, R24, R76 ;  /* 0x0000001804a4723c */ /* 0x040ff0000004184c */
[----:B------:R-:W-:Y:S01]  /*11270*/  HMMA.16816.F32.BF16 R76, R4, R26, R68 ;  /* 0x0000001a044c723c */ /* 0x000fe20000041844 */
[----:B------:R-:W3:Y:S01]  /*11280*/  LDSM.16.MT88.4 R24, [R191+0x2800] ;  /* 0x00280000bf18783b */ /* 0x000ee20000004200 */
[----:B-1----:R-:W-:-:S02]  /*11290*/  FFMA.FTZ R3, R115, c[0x0][0x2d0], -R2 ;  /* 0x0000b40073037a23 */ /* 0x002fc40000010802 */
[----:B------:R-:W-:Y:S02]  /*112a0*/  IMAD.MOV.U32 R115, RZ, RZ, R217 ;  /* 0x000000ffff737224 */ /* 0x000fe400078e00d9 */
[----:B------:R1:W-:Y:S01]  /*112b0*/  MUFU.EX2 R221, R3 ;  /* 0x0000000300dd7308 */ /* 0x0003e20000000800 */
[----:B------:R-:W-:Y:S01]  /*112c0*/  IMAD.MOV.U32 R71, RZ, RZ, R163 ;  /* 0x000000ffff477224 */ /* 0x000fe200078e00a3 */
[----:B------:R-:W-:Y:S01]  /*112d0*/  HMMA.16816.F32.BF16 R180, R4, R20, R104 ;  /* 0x0000001404b4723c */ /* 0x000fe20000041868 */
[----:B------:R-:W-:Y:S02]  /*112e0*/  IMAD.MOV.U32 R70, RZ, RZ, R162 ;  /* 0x000000ffff467224 */ /* 0x000fe400078e00a2 */
[----:B------:R-:W-:Y:S02]  /*112f0*/  IMAD.MOV.U32 R69, RZ, RZ, R161 ;  /* 0x000000ffff457224 */ /* 0x000fe400078e00a1 */
[----:B------:R-:W-:-:S03]  /*11300*/  IMAD.MOV.U32 R68, RZ, RZ, R160 ;  /* 0x000000ffff447224 */ /* 0x000fc600078e00a0 */
[----:B------:R-:W-:Y:S01]  /*11310*/  HMMA.16816.F32.BF16 R160, R4, R32, R60 ;  /* 0x0000002004a0723c */ /* 0x000fe2000004183c */
[----:B-1----:R-:W-:-:S06]  /*11320*/  FFMA.FTZ R3, R99, c[0x0][0x2d0], -R0 ;  /* 0x0000b40063037a23 */ /* 0x002fcc0000010800 */
[----:B------:R-:W-:Y:S01]  /*11330*/  IMAD.MOV.U32 R63, RZ, RZ, R168 ;  /* 0x000000ffff3f7224 */ /* 0x000fe200078e00a8 */
[----:B------:R-:W-:Y:S01]  /*11340*/  HMMA.16816.F32.BF16 R176, R4, R34, R92 ;  /* 0x0000002204b0723c */ /* 0x000fe2000004185c */
[----:B------:R1:W-:Y:S01]  /*11350*/  MUFU.EX2 R220, R3 ;  /* 0x0000000300dc7308 */ /* 0x0003e20000000800 */
[----:B------:R-:W-:-:S06]  /*11360*/  IMAD.MOV.U32 R99, RZ, RZ, R187 ;  /* 0x000000ffff637224 */ /* 0x000fcc00078e00bb */
[C---:B------:R-:W-:Y:S01]  /*11370*/  HMMA.16816.F32.BF16 R168, R4.reuse, R22, R84 ;  /* 0x0000001604a8723c */ /* 0x040fe20000041854 */
[----:B------:R-:W3:Y:S07]  /*11380*/  LDSM.16.MT88.4 R20, [R189+0x4800] ;  /* 0x00480000bd14783b */ /* 0x000eee0000004200 */
[----:B------:R-:W-:Y:S01]  /*11390*/  HMMA.16816.F32.BF16 R108, R4, R28, R108 ;  /* 0x0000001c046c723c */ /* 0x000fe2000004186c */
[----:B-1----:R-:W-:Y:S02]  /*113a0*/  FFMA.FTZ R3, R114, c[0x0][0x2d0], -R0 ;  /* 0x0000b40072037a23 */ /* 0x002fe40000010800 */
[----:B------:R-:W-:-:S02]  /*113b0*/  IMAD.MOV.U32 R114, RZ, RZ, R70 ;  /* 0x000000ffff727224 */ /* 0x000fc400078e0046 */
[----:B------:R1:W1:Y:S03]  /*113c0*/  MUFU.EX2 R211, R3 ;  /* 0x0000000300d37308 */ /* 0x0002660000000800 */
[C---:B------:R-:W-:Y:S01]  /*113d0*/  HMMA.16816.F32.BF16 R172, R4.reuse, R30, R88 ;  /* 0x0000001e04ac723c */ /* 0x040fe20000041858 */
[----:B------:R-:W4:Y:S07]  /*113e0*/  LDSM.16.MT88.4 R28, [R188+0x4800] ;  /* 0x00480000bc1c783b */ /* 0x000f2e0000004200 */
[----:B--2---:R-:W-:Y:S01]  /*113f0*/  HMMA.16816.F32.BF16 R92, R4, R12, R72 ;  /* 0x0000000c045c723c */ /* 0x004fe20000041848 */
[----:B-1----:R-:W-:-:S02]  /*11400*/  FFMA.FTZ R3, R112, c[0x0][0x2d0], -R0 ;  /* 0x0000b40070037a23 */ /* 0x002fc40000010800 */
[----:B------:R-:W-:-:S05]  /*11410*/  IMAD.MOV.U32 R112, RZ, RZ, R71 ;  /* 0x000000ffff707224 */ /* 0x000fca00078e0047 */
[C---:B------:R-:W-:Y:S01]  /*11420*/  HMMA.16816.F32.BF16 R88, R4.reuse, R14, R64 ;  /* 0x0000000e0458723c */ /* 0x040fe20000041840 */
[----:B------:R-:W1:Y:S01]  /*11430*/  LDSM.16.MT88.4 R12, [R192+0x4800] ;  /* 0x00480000c00c783b */ /* 0x000e620000004200 */
[----:B------:R2:W-:Y:S06]  /*11440*/  MUFU.EX2 R129, R3 ;  /* 0x0000000300817308 */ /* 0x0005ec0000000800 */
[C---:B-----5:R-:W-:Y:S08]  /*11450*/  HMMA.16816.F32.BF16 R84, R4.reuse, R8, R56 ;  /* 0x000000080454723c */ /* 0x060ff00000041838 */
[----:B------:R-:W-:Y:S01]  /*11460*/  HMMA.16816.F32.BF16 R64, R4, R10, R52 ;  /* 0x0000000a0440723c */ /* 0x000fe20000041834 */
[----:B------:R-:W5:Y:S01]  /*11470*/  LDSM.16.MT88.4 R8, [R191+0x4800] ;  /* 0x00480000bf08783b */ /* 0x000f620000004200 */
[----:B--2---:R-:W-:-:S02]  /*11480*/  FFMA.FTZ R3, R113, c[0x0][0x2d0], -R0 ;  /* 0x0000b40071037a23 */ /* 0x004fc40000010800 */
[----:B------:R-:W-:-:S04]  /*11490*/  IMAD.MOV.U32 R113, RZ, RZ, R218 ;  /* 0x000000ffff717224 */ /* 0x000fc800078e00da */
[C---:B---3--:R-:W-:Y:S08]  /*114a0*/  HMMA.16816.F32.BF16 R52, R4.reuse, R24, R48 ;  /* 0x000000180434723c */ /* 0x048ff00000041830 */
[C---:B------:R-:W-:Y:S01]  /*114b0*/  HMMA.16816.F32.BF16 R56, R4.reuse, R26, R36 ;  /* 0x0000001a0438723c */ /* 0x040fe20000041824 */
[----:B------:R-:W2:Y:S07]  /*114c0*/  LDSM.16.MT88.4 R24, [R192+0x1000] ;  /* 0x00100000c018783b */ /* 0x000eae0000004200 */
[C---:B------:R-:W-:Y:S07]  /*114d0*/  HMMA.16816.F32.BF16 R44, R4.reuse, R20, R120 ;  /* 0x00000014042c723c */ /* 0x040fee0000041878 */
[----:B------:R-:W-:Y:S01]  /*114e0*/  IMAD.MOV.U32 R121, RZ, RZ, R68 ;  /* 0x000000ffff797224 */ /* 0x000fe200078e0044 */
[----:B------:R-:W-:Y:S01]  /*114f0*/  HMMA.16816.F32.BF16 R212, R4, R16, R100 ;  /* 0x0000001004d4723c */ /* 0x000fe20000041864 */
[----:B------:R-:W-:-:S02]  /*11500*/  IMAD.MOV.U32 R120, RZ, RZ, R69 ;  /* 0x000000ffff787224 */ /* 0x000fc400078e0045 */
[----:B------:R-:W-:Y:S02]  /*11510*/  IMAD.MOV.U32 R122, RZ, RZ, R63 ;  /* 0x000000ffff7a7224 */ /* 0x000fe400078e003f */
[----:B------:R-:W-:-:S03]  /*11520*/  IMAD.MOV.U32 R123, RZ, RZ, R184 ;  /* 0x000000ffff7b7224 */ /* 0x000fc600078e00b8 */
[C---:B------:R-:W-:Y:S01]  /*11530*/  HMMA.16816.F32.BF16 R104, R4.reuse, R18, R80 ;  /* 0x000000120468723c */ /* 0x040fe20000041850 */
[----:B------:R-:W3:Y:S07]  /*11540*/  LDSM.16.MT88.4 R16, [R188+0x1000] ;  /* 0x00100000bc10783b */ /* 0x000eee0000004200 */
[C---:B----4-:R-:W-:Y:S08]  /*11550*/  HMMA.16816.F32.BF16 R48, R4.reuse, R28, R40 ;  /* 0x0000001c0430723c */ /* 0x050ff00000041828 */
[C---:B-1----:R-:W-:Y:S07]  /*11560*/  HMMA.16816.F32.BF16 R40, R4.reuse, R12, R136 ;  /* 0x0000000c0428723c */ /* 0x042fee0000041888 */
[----:B------:R-:W-:Y:S01]  /*11570*/  IMAD.MOV.U32 R136, RZ, RZ, R128 ;  /* 0x000000ffff887224 */ /* 0x000fe200078e0080 */
[----:B------:R-:W-:Y:S01]  /*11580*/  HMMA.16816.F32.BF16 R68, R4, R14, R152 ;  /* 0x0000000e0444723c */ /* 0x000fe20000041898 */
[----:B------:R-:W1:Y:S01]  /*11590*/  LDSM.16.MT88.4 R12, [R191+0x1000] ;  /* 0x00100000bf0c783b */ /* 0x000e620000004200 */
[----:B------:R4:W1:Y:S01]  /*115a0*/  MUFU.EX2 R128, R3 ;  /* 0x0000000300807308 */ /* 0x0008620000000800 */
[----:B------:R-:W-:-:S02]  /*115b0*/  IMAD.MOV.U32 R139, RZ, RZ, R216 ;  /* 0x000000ffff8b7224 */ /* 0x000fc400078e00d8 */
[----:B------:R-:W-:Y:S02]  /*115c0*/  IMAD.MOV.U32 R138, RZ, RZ, R186 ;  /* 0x000000ffff8a7224 */ /* 0x000fe400078e00ba */
[----:B------:R-:W-:Y:S01]  /*115d0*/  IMAD.MOV.U32 R137, RZ, RZ, R185 ;  /* 0x000000ffff897224 */ /* 0x000fe200078e00b9 */
[C---:B-----5:R-:W-:Y:S08]  /*115e0*/  HMMA.16816.F32.BF16 R72, R4.reuse, R8, R156 ;  /* 0x000000080448723c */ /* 0x060ff0000004189c */
[----:B------:R-:W-:Y:S01]  /*115f0*/  HMMA.16816.F32.BF16 R60, R4, R10, R148 ;  /* 0x0000000a043c723c */ /* 0x000fe20000041894 */
[----:B------:R-:W5:Y:S01]  /*11600*/  LDSM.16.MT88.4 R8, [R188+0x3000] ;  /* 0x00300000bc08783b */ /* 0x000f620000004200 */
[----:B----4-:R-:W-:-:S02]  /*11610*/  FFMA.FTZ R3, R234, c[0x0][0x2d0], -R2 ;  /* 0x0000b400ea037a23 */ /* 0x010fc40000010802 */
[----:B------:R-:W-:-:S04]  /*11620*/  IMAD.MOV.U32 R234, RZ, RZ, R136 ;  /* 0x000000ffffea7224 */ /* 0x000fc800078e0088 */
[C---:B------:R-:W-:Y:S01]  /*11630*/  HMMA.16816.F32.BF16 R36, R4.reuse, R30, R116 ;  /* 0x0000001e0424723c */ /* 0x040fe20000041874 */
[----:B------:R-:W-:Y:S07]  /*11640*/  LDSM.16.MT88.4 R28, [R189+0x1000] ;  /* 0x00100000bd1c783b */ /* 0x000fee0000004200 */
[----:B------:R-:W-:Y:S01]  /*11650*/  HMMA.16816.F32.BF16 R32, R4, R22, R132 ;  /* 0x000000160420723c */ /* 0x000fe20000041884 */
[----:B------:R-:W-:Y:S06]  /*11660*/  LDSM.16.MT88.4 R20, [R192+0x3000] ;  /* 0x00300000c014783b */ /* 0x000fec0000004200 */
[----:B------:R-:W-:-:S02]  /*11670*/  F2FP.BF16.PACK_AB R4, R223, R224 ;  /* 0x000000e0df04723e */ /* 0x000fc400000010ff */
[----:B------:R-:W-:Y:S02]  /*11680*/  F2FP.BF16.PACK_AB R5, R211, R220 ;  /* 0x000000dcd305723e */ /* 0x000fe400000010ff */
[----:B------:R-:W-:Y:S02]  /*11690*/  F2FP.BF16.PACK_AB R6, R221, R222 ;  /* 0x000000dedd06723e */ /* 0x000fe400000010ff */
[----:B-1----:R-:W-:-:S07]  /*116a0*/  F2FP.BF16.PACK_AB R7, R128, R129 ;  /* 0x000000818007723e */ /* 0x002fce00000010ff */
[C---:B--2---:R-:W-:Y:S08]  /*116b0*/  HMMA.16816.F32.BF16 R108, R4.reuse, R24, R108 ;  /* 0x00000018046c723c */ /* 0x044ff0000004186c */
[C---:B------:R-:W-:Y:S01]  /*116c0*/  HMMA.16816.F32.BF16 R80, R4.reuse, R26, R172 ;  /* 0x0000001a0450723c */ /* 0x040fe200000418ac */
[----:B------:R-:W1:Y:S07]  /*116d0*/  LDSM.16.MT88.4 R24, [R191+0x3000] ;  /* 0x00300000bf18783b */ /* 0x000e6e0000004200 */
[C---:B---3--:R-:W-:Y:S08]  /*116e0*/  HMMA.16816.F32.BF16 R132, R4.reuse, R16, R164 ;  /* 0x000000100484723c */ /* 0x048ff000000418a4 */
[C---:B------:R-:W-:Y:S01]  /*116f0*/  HMMA.16816.F32.BF16 R76, R4.reuse, R18, R76 ;  /* 0x00000012044c723c */ /* 0x040fe2000004184c */
[----:B------:R-:W2:Y:S07]  /*11700*/  LDSM.16.MT88.4 R16, [R189+0x3000] ;  /* 0x00300000bd10783b */ /* 0x000eae0000004200 */
[C---:B------:R-:W-:Y:S08]  /*11710*/  HMMA.16816.F32.BF16 R116, R4.reuse, R12, R180 ;  /* 0x0000000c0474723c */ /* 0x040ff000000418b4 */
[C---:B------:R-:W-:Y:S01]  /*11720*/  HMMA.16816.F32.BF16 R168, R4.reuse, R14, R168 ;  /* 0x0000000e04a8723c */ /* 0x040fe200000418a8 */
[----:B------:R-:W3:Y:S07]  /*11730*/  LDSM.16.MT88.4 R12, [R188+0x5000] ;  /* 0x00500000bc0c783b */ /* 0x000eee0000004200 */
[C---:B-----5:R-:W-:Y:S08]  /*11740*/  HMMA.16816.F32.BF16 R212, R4.reuse, R8, R212 ;  /* 0x0000000804d4723c */ /* 0x060ff000000418d4 */
[C---:B------:R-:W-:Y:S01]  /*11750*/  HMMA.16816.F32.BF16 R216, R4.reuse, R10, R104 ;  /* 0x0000000a04d8723c */ /* 0x040fe20000041868 */
[----:B------:R-:W4:Y:S04]  /*11760*/  LDSM.16.MT88.4 R8, [R189+0x5000] ;  /* 0x00500000bd08783b */ /* 0x000f280000004200 */
[----:B------:R-:W-:Y:S03]  /*11770*/  LDSM.16.MT88.4 R104, [R189+0x1800] ;  /* 0x00180000bd68783b */ /* 0x000fe60000004200 */
[C---:B-1----:R-:W-:Y:S01]  /*11780*/  HMMA.16816.F32.BF16 R172, R4.reuse, R24, R52 ;  /* 0x0000001804ac723c */ /* 0x042fe20000041834 */
[----:B------:R1:W-:Y:S06]  /*11790*/  MUFU.EX2 R24, R3 ;  /* 0x0000000300187308 */ /* 0x0003ec0000000800 */
[----:B------:R-:W-:Y:S01]  /*117a0*/  IMAD.MOV.U32 R25, RZ, RZ, R120 ;  /* 0x000000ffff197224 */ /* 0x000fe200078e0078 */
[C---:B------:R-:W-:Y:S08]  /*117b0*/  HMMA.16816.F32.BF16 R100, R4.reuse, R28, R160 ;  /* 0x0000001c0464723c */ /* 0x040ff000000418a0 */
[----:B--2---:R-:W-:Y:S01]  /*117c0*/  HMMA.16816.F32.BF16 R184, R4, R16, R92 ;  /* 0x0000001004b8723c */ /* 0x004fe2000004185c */
[----:B-1----:R-:W-:-:S02]  /*117d0*/  FFMA.FTZ R3, R242, c[0x0][0x2d0], -R2 ;  /* 0x0000b400f2037a23 */ /* 0x002fc40000010802 */
[----:B------:R-:W-:-:S05]  /*117e0*/  IMAD.MOV.U32 R242, RZ, RZ, R139 ;  /* 0x000000fffff27224 */ /* 0x000fca00078e008b */
[C---:B------:R-:W-:Y:S01]  /*117f0*/  HMMA.16816.F32.BF16 R88, R4.reuse, R18, R88 ;  /* 0x000000120458723c */ /* 0x040fe20000041858 */
[----:B------:R-:W1:Y:S07]  /*11800*/  LDSM.16.MT88.4 R16, [R192+0x5000] ;  /* 0x00500000c010783b */ /* 0x000e6e0000004200 */
[C---:B------:R-:W-:Y:S08]  /*11810*/  HMMA.16816.F32.BF16 R28, R4.reuse, R30, R176 ;  /* 0x0000001e041c723c */ /* 0x040ff000000418b0 */
[C---:B---3--:R-:W-:Y:S01]  /*11820*/  HMMA.16816.F32.BF16 R152, R4.reuse, R12, R48 ;  /* 0x0000000c0498723c */ /* 0x048fe20000041830 */
[----:B------:R-:W-:Y:S07]  /*11830*/  LDSM.16.MT88.4 R48, [R189+0x3800] ;  /* 0x00380000bd30783b */ /* 0x000fee0000004200 */
[C---:B------:R-:W-:Y:S01]  /*11840*/  HMMA.16816.F32.BF16 R92, R4.reuse, R14, R36 ;  /* 0x0000000e045c723c */ /* 0x040fe20000041824 */
[----:B------:R-:W2:Y:S07]  /*11850*/  LDSM.16.MT88.4 R12, [R191+0x5000] ;  /* 0x00500000bf0c783b */ /* 0x000eae0000004200 */
[C---:B------:R-:W-:Y:S01]  /*11860*/  HMMA.16816.F32.BF16 R176, R4.reuse, R22, R64 ;  /* 0x0000001604b0723c */ /* 0x040fe20000041840 */
[----:B------:R3:W5:Y:S01]  /*11870*/  MUFU.EX2 R23, R3 ;  /* 0x0000000300177308 */ /* 0x0007620000000800 */
[----:B------:R-:W-:Y:S06]  /*11880*/  LDSM.16.MT88.4 R64, [R191+0x3800] ;  /* 0x00380000bf40783b */ /* 0x000fec0000004200 */
[C---:B------:R-:W-:Y:S08]  /*11890*/  HMMA.16816.F32.BF16 R180, R4.reuse, R20, R84 ;  /* 0x0000001404b4723c */ /* 0x040ff00000041854 */
[----:B----4-:R-:W-:Y:S01]  /*118a0*/  HMMA.16816.F32.BF16 R32, R4, R10, R32 ;  /* 0x0000000a0420723c */ /* 0x010fe20000041820 */
[----:B---3--:R-:W-:-:S02]  /*118b0*/  FFMA.FTZ R3, R233, c[0x0][0x2d0], -R2 ;  /* 0x0000b400e9037a23 */ /* 0x008fc40000010802 */
[----:B------:R-:W-:Y:S02]  /*118c0*/  FFMA.FTZ R2, R243, c[0x0][0x2d0], -R2 ;  /* 0x0000b400f3027a23 */ /* 0x000fe40000010802 */
[----:B------:R3:W-:Y:S01]  /*118d0*/  MUFU.EX2 R22, R3 ;  /* 0x0000000300167308 */ /* 0x0007e20000000800 */
[----:B------:R-:W-:Y:S02]  /*118e0*/  IMAD.MOV.U32 R233, RZ, RZ, R113 ;  /* 0x000000ffffe97224 */ /* 0x000fe400078e0071 */
[----:B------:R-:W-:Y:S01]  /*118f0*/  IMAD.MOV.U32 R243, RZ, RZ, R114 ;  /* 0x000000fffff37224 */ /* 0x000fe200078e0072 */
[----:B------:R-:W-:Y:S01]  /*11900*/  HMMA.16816.F32.BF16 R84, R4, R8, R44 ;  /* 0x000000080454723c */ /* 0x000fe2000004182c */
[----:B------:R-:W-:-:S03]  /*11910*/  IMAD.MOV.U32 R11, RZ, RZ, R122 ;  /* 0x000000ffff0b7224 */ /* 0x000fc600078e007a */
[----:B------:R4:W-:Y:S04]  /*11920*/  MUFU.EX2 R21, R2 ;  /* 0x0000000200157308 */ /* 0x0009e80000000800 */
[----:B-1----:R-:W-:Y:S01]  /*11930*/  HMMA.16816.F32.BF16 R148, R4, R16, R40 ;  /* 0x000000100494723c */ /* 0x002fe20000041828 */
[----:B------:R-:W-:Y:S01]  /*11940*/  LDSM.16.MT88.4 R40, [R188+0x3800] ;  /* 0x00380000bc28783b */ /* 0x000fe20000004200 */
[----:B---3--:R-:W-:-:S06]  /*11950*/  IMAD.MOV.U32 R3, RZ, RZ, R112 ;  /* 0x000000ffff037224 */ /* 0x008fcc00078e0070 */
[C---:B------:R-:W-:Y:S01]  /*11960*/  HMMA.16816.F32.BF16 R164, R4.reuse, R26, R56 ;  /* 0x0000001a04a4723c */ /* 0x040fe20000041838 */
[----:B------:R-:W-:Y:S01]  /*11970*/  LDSM.16.MT88.4 R56, [R192+0x3800] ;  /* 0x00380000c038783b */ /* 0x000fe20000004200 */
[----:B----4-:R-:W-:Y:S02]  /*11980*/  FFMA.FTZ R2, R236, c[0x0][0x2d0], -R0 ;  /* 0x0000b400ec027a23 */ /* 0x010fe40000010800 */
[----:B------:R-:W-:Y:S02]  /*11990*/  IMAD.MOV.U32 R236, RZ, RZ, R121 ;  /* 0x000000ffffec7224 */ /* 0x000fe400078e0079 */
[----:B------:R1:W-:Y:S02]  /*119a0*/  MUFU.EX2 R20, R2 ;  /* 0x0000000200147308 */ /* 0x0003e40000000800 */
[----:B------:R-:W-:Y:S01]  /*119b0*/  HMMA.16816.F32.BF16 R16, R4, R18, R68 ;  /* 0x000000120410723c */ /* 0x000fe20000041844 */
[----:B------:R-:W-:Y:S02]  /*119c0*/  IMAD.MOV.U32 R27, RZ, RZ, R137 ;  /* 0x000000ffff1b7224 */ /* 0x000fe400078e0089 */
[----:B------:R-:W-:-:S02]  /*119d0*/  IMAD.MOV.U32 R26, RZ, RZ, R138 ;  /* 0x000000ffff1a7224 */ /* 0x000fc400078e008a */
[----:B------:R-:W-:Y:S03]  /*119e0*/  LDSM.16.MT88.4 R136, [R188+0x1800] ;  /* 0x00180000bc88783b */ /* 0x000fe60000004200 */
[----:B--2---:R-:W-:Y:S01]  /*119f0*/  HMMA.16816.F32.BF16 R160, R4, R12, R72 ;  /* 0x0000000c04a0723c */ /* 0x004fe20000041848 */
[----:B------:R-:W-:Y:S01]  /*11a00*/  LDSM.16.MT88.4 R72, [R188+0x5800] ;  /* 0x00580000bc48783b */ /* 0x000fe20000004200 */
[----:B-1----:R-:W-:-:S06]  /*11a10*/  FFMA.FTZ R2, R244, c[0x0][0x2d0], -R0 ;  /* 0x0000b400f4027a23 */ /* 0x002fcc0000010800 */
[----:B------:R-:W-:Y:S01]  /*11a20*/  HMMA.16816.F32.BF16 R156, R4, R14, R60 ;  /* 0x0000000e049c723c */ /* 0x000fe2000004183c */
[----:B------:R-:W-:Y:S01]  /*11a30*/  IMAD.MOV.U32 R244, RZ, RZ, R123 ;  /* 0x000000fffff47224 */ /* 0x000fe200078e007b */
[----:B------:R-:W-:Y:S01]  /*11a40*/  LDSM.16.MT88.4 R12, [R191+0x5800] ;  /* 0x00580000bf0c783b */ /* 0x000fe20000004200 */
[----:B------:R1:W2:Y:S03]  /*11a50*/  MUFU.EX2 R10, R2 ;  /* 0x00000002000a7308 */ /* 0x0002a60000000800 */
[----:B------:R-:W-:Y:S01]  /*11a60*/  LDSM.16.MT88.4 R120, [R191+0x1800] ;  /* 0x00180000bf78783b */ /* 0x000fe20000004200 */
[----:B------:R-:W-:Y:S01]  /*11a70*/  IMAD.MOV.U32 R7, RZ, RZ, R96 ;  /* 0x000000ffff077224 */ /* 0x000fe200078e0060 */
[----:B-----5:R-:W-:Y:S01]  /*11a80*/  F2FP.BF16.PACK_AB R96, R23, R24 ;  /* 0x000000181760723e */ /* 0x020fe200000010ff */
[----:B------:R-:W-:-:S04]  /*11a90*/  @P4 IMAD.HI.U32 R4, R249, c[0x0][0x2c8], RZ ;  /* 0x0000b200f9044a27 */ /* 0x000fc800078e00ff */
[--C-:B-1----:R-:W-:Y:S02]  /*11aa0*/  FFMA.FTZ R2, R245, c[0x0][0x2d0], -R0.reuse ;  /* 0x0000b400f5027a23 */ /* 0x102fe40000010800 */
[----:B------:R-:W-:Y:S02]  /*11ab0*/  FFMA.FTZ R0, R246, c[0x0][0x2d0], -R0 ;  /* 0x0000b400f6007a23 */ /* 0x000fe40000010800 */
[----:B------:R-:W-:Y:S01]  /*11ac0*/  IMAD.MOV.U32 R246, RZ, RZ, R115 ;  /* 0x000000fffff67224 */ /* 0x000fe200078e0073 */
[----:B------:R1:W-:Y:S01]  /*11ad0*/  MUFU.EX2 R9, R2 ;  /* 0x0000000200097308 */ /* 0x0003e20000000800 */
[----:B------:R-:W3:Y:S01]  /*11ae0*/  LDSM.16.MT88.4 R112, [R192+0x1800] ;  /* 0x00180000c070783b */ /* 0x000ee20000004200 */
[----:B------:R-:W-:-:S06]  /*11af0*/  IMAD.MOV.U32 R245, RZ, RZ, R99 ;  /* 0x000000fffff57224 */ /* 0x000fcc00078e0063 */
[----:B------:R4:W5:Y:S01]  /*11b00*/  MUFU.EX2 R8, R0 ;  /* 0x0000000000087308 */ /* 0x0009620000000800 */
[----:B-1----:R-:W-:Y:S01]  /*11b10*/  IMAD.MOV.U32 R2, RZ, RZ, R97 ;  /* 0x000000ffff027224 */ /* 0x002fe200078e0061 */
[----:B--2---:R-:W-:-:S03]  /*11b20*/  F2FP.BF16.PACK_AB R97, R10, R20 ;  /* 0x000000140a61723e */ /* 0x004fc600000010ff */
[----:B------:R-:W-:Y:S02]  /*11b30*/  FADD.FTZ R2, R2, R7 ;  /* 0x0000000702027221 */ /* 0x000fe40000010000 */
[----:B----4-:R-:W-:Y:S01]  /*11b40*/  IMAD.MOV.U32 R0, RZ, RZ, R98 ;  /* 0x000000ffff007224 */ /* 0x010fe200078e0062 */
[----:B------:R-:W-:Y:S01]  /*11b50*/  F2FP.BF16.PACK_AB R98, R21, R22 ;  /* 0x000000161562723e */ /* 0x000fe200000010ff */
[----:B------:R-:W-:Y:S01]  /*11b60*/  FADD.FTZ R2, R245, R2 ;  /* 0x00000002f5027221 */ /* 0x000fe20000010000 */
[----:B-----5:R-:W-:Y:S01]  /*11b70*/  F2FP.BF16.PACK_AB R99, R8, R9 ;  /* 0x000000090863723e */ /* 0x020fe200000010ff */
        /* <DEDUP_REMOVED lines=9> */
[----:B---3--:R-:W-:Y:S01]  /*11c10*/  HMMA.16816.F32.BF16 R108, R96, R112, R108 ;  /* 0x00000070606c723c */ /* 0x008fe2000004186c */
[----:B------:R-:W-:-:S02]  /*11c20*/  FADD.FTZ R2, R252, R0 ;  /* 0x00000000fc027221 */ /* 0x000fc40000010000 */
[----:B------:R-:W-:Y:S01]  /*11c30*/  IMAD.MOV.U32 R0, RZ, RZ, R249 ;  /* 0x000000ffff007224 */ /* 0x000fe200078e00f9 */
[----:B------:R-:W-:Y:S01]  /*11c40*/  @P4 SHF.R.U32.HI R0, RZ, c[0x0][0x2cc], R4 ;  /* 0x0000b300ff004a19 */ /* 0x000fe20000011604 */
[----:B------:R-:W-:Y:S02]  /*11c50*/  FADD.FTZ R2, R250, R2 ;  /* 0x00000002fa027221 */ /* 0x000fe40000010000 */
[----:B------:R-:W-:Y:S01]  /*11c60*/  FADD.FTZ R3, R242, R3 ;  /* 0x00000003f2037221 */ /* 0x000fe20000010000 */
[C---:B------:R-:W-:Y:S01]  /*11c70*/  HMMA.16816.F32.BF16 R112, R96.reuse, R114, R80 ;  /* 0x000000726070723c */ /* 0x040fe20000041850 */
[----:B------:R-:W1:Y:S01]  /*11c80*/  LDSM.16.MT88.4 R80, [R189+0x5800] ;  /* 0x00580000bd50783b */ /* 0x000e620000004200 */
[----:B------:R-:W-:Y:S01]  /*11c90*/  FADD.FTZ R2, R26, R2 ;  /* 0x000000021a027221 */ /* 0x000fe20000010000 */
[----:B------:R-:W-:Y:S01]  /*11ca0*/  IADD3 R0, R0, R234, -R27 ;  /* 0x000000ea00007210 */ /* 0x000fe20007ffe81b */
[----:B------:R-:W-:Y:S02]  /*11cb0*/  FADD.FTZ R3, R224, R3 ;  /* 0x00000003e0037221 */ /* 0x000fe40000010000 */
[----:B------:R-:W-:Y:S01]  /*11cc0*/  FADD.FTZ R2, R220, R2 ;  /* 0x00000002dc027221 */ /* 0x000fe20000010000 */
[----:B------:R-:W-:Y:S01]  /*11cd0*/  SHF.R.S32.HI R4, RZ, 0x1f, R0 ;  /* 0x0000001fff047819 */ /* 0x000fe20000011400 */
[----:B------:R-:W-:Y:S01]  /*11ce0*/  HMMA.16816.F32.BF16 R48, R96, R50, R88 ;  /* 0x000000326030723c */ /* 0x000fe20000041858 */
[----:B------:R-:W2:Y:S01]  /*11cf0*/  LDSM.16.MT88.4 R88, [R192+0x5800] ;  /* 0x00580000c058783b */ /* 0x000ea20000004200 */
[----:B------:R-:W-:Y:S01]  /*11d00*/  FADD.FTZ R3, R223, R3 ;  /* 0x00000003df037221 */ /* 0x000fe20000010000 */
[----:B------:R-:W-:Y:S01]  /*11d10*/  LEA.HI R4, R4, R0, RZ, 0x6 ;  /* 0x0000000004047211 */ /* 0x000fe200078f30ff */
[----:B------:R-:W-:Y:S01]  /*11d20*/  FADD.FTZ R2, R211, R2 ;  /* 0x00000002d3027221 */ /* 0x000fe20000010000 */
[----:B------:R-:W-:Y:S01]  /*11d30*/  IADD3 R211, R25, -0x2, RZ ;  /* 0xfffffffe19d37810 */ /* 0x000fe20007ffe0ff */
[----:B------:R-:W-:-:S02]  /*11d40*/  FADD.FTZ R3, R222, R3 ;  /* 0x00000003de037221 */ /* 0x000fc40000010000 */
[----:B------:R-:W-:Y:S01]  /*11d50*/  FADD.FTZ R0, R129, R2 ;  /* 0x0000000281007221 */ /* 0x000fe20000010000 */
[C---:B------:R-:W-:Y:S01]  /*11d60*/  HMMA.16816.F32.BF16 R132, R96.reuse, R136, R132 ;  /* 0x000000886084723c */ /* 0x040fe20000041884 */
[----:B------:R-:W-:Y:S01]  /*11d70*/  FADD.FTZ R2, R221, R3 ;  /* 0x00000003dd027221 */ /* 0x000fe20000010000 */
[----:B------:R-:W-:Y:S01]  /*11d80*/  SHF.R.S32.HI R3, RZ, 0x6, R4 ;  /* 0x00000006ff037819 */ /* 0x000fe20000011404 */
[----:B------:R-:W-:Y:S02]  /*11d90*/  FADD.FTZ R0, R128, R0 ;  /* 0x0000000080007221 */ /* 0x000fe40000010000 */
[----:B------:R-:W-:Y:S01]  /*11da0*/  FADD.FTZ R2, R24, R2 ;  /* 0x0000000218027221 */ /* 0x000fe20000010000 */
[----:B------:R-:W-:Y:S01]  /*11db0*/  IMNMX R236, R235, R3, !PT ;  /* 0x00000003ebec7217 */ /* 0x000fe20007800200 */
[----:B------:R-:W-:Y:S01]  /*11dc0*/  FADD.FTZ R0, R20, R0 ;  /* 0x0000000014007221 */ /* 0x000fe20000010000 */
[----:B------:R-:W-:Y:S01]  /*11dd0*/  HMMA.16816.F32.BF16 R136, R96, R138, R76 ;  /* 0x0000008a6088723c */ /* 0x000fe2000004184c */
[----:B------:R-:W-:Y:S01]  /*11de0*/  FADD.FTZ R2, R23, R2 ;  /* 0x0000000217027221 */ /* 0x000fe20000010000 */
[----:B------:R-:W-:Y:S01]  /*11df0*/  ISETP.GE.AND P0, PT, R211, R236, PT ;  /* 0x000000ecd300720c */ /* 0x000fe20003f06270 */
[----:B------:R-:W-:-:S02]  /*11e00*/  FADD.FTZ R0, R10, R0 ;  /* 0x000000000a007221 */ /* 0x000fc40000010000 */
[----:B------:R-:W-:Y:S02]  /*11e10*/  FADD.FTZ R2, R22, R2 ;  /* 0x0000000216027221 */ /* 0x000fe40000010000 */
[----:B------:R-:W-:Y:S01]  /*11e20*/  FADD.FTZ R0, R9, R0 ;  /* 0x0000000009007221 */ /* 0x000fe20000010000 */
[----:B------:R-:W-:Y:S01]  /*11e30*/  HMMA.16816.F32.BF16 R68, R96, R72, R152 ;  /* 0x000000486044723c */ /* 0x000fe20000041898 */
[----:B------:R-:W-:Y:S02]  /*11e40*/  FADD.FTZ R233, R21, R2 ;  /* 0x0000000215e97221 */ /* 0x000fe40000010000 */
[----:B------:R-:W-:-:S05]  /*11e50*/  FADD.FTZ R234, R8, R0 ;  /* 0x0000000008ea7221 */ /* 0x000fca0000010000 */
[C---:B-1----:R-:W-:Y:S08]  /*11e60*/  HMMA.16816.F32.BF16 R76, R96.reuse, R80, R84 ;  /* 0x00000050604c723c */ /* 0x042ff00000041854 */
        /* <DEDUP_REMOVED lines=16> */
[----:B------:R-:W-:Y:S01]  /*11f70*/  @!UPT UIADD3 URZ, URZ, URZ, URZ ;  /* 0x0000003f3f3ff290 */ /* 0x000fe2000fffe03f */
[----:B------:R-:W-:Y:S11]  /*11f80*/  @!P0 BRA `(.L_x_1106) ;  /* 0x00002f3000008947 */ /* 0x000ff60003800000 */
[----:B------:R-:W-:Y:S02]  /*11f90*/  MOV R128, R124 ;  /* 0x0000007c00807202 */ /* 0x000fe40000000f00 */
[----:B------:R-:W-:-:S02]  /*11fa0*/  MOV R3, R125 ;  /* 0x0000007d00037202 */ /* 0x000fc40000000f00 */
[----:B------:R-:W-:-:S07]  /*11fb0*/  MOV R184, R211 ;  /* 0x000000d300b87202 */ /* 0x000fce0000000f00 */
.L_x_1107:
[----:B------:R-:W-:Y:S01]  /*11fc0*/  ISETP.GT.AND P0, PT, R235, R184, PT ;  /* 0x000000b8eb00720c */ /* 0x000fe20003f04270 */
[----:B------:R-:W-:Y:S04]  /*11fd0*/  DEPBAR.LE SB0, 0x0 ;  /* 0x000080000000791a */ /* 0x000fe80000000000 */
[----:B------:R-:W-:Y:S01]  /*11fe0*/  WARPSYNC 0xffffffff ;  /* 0xffffffff00007948 */ /* 0x000fe20003800000 */
[----:B------:R-:W-:Y:S01]  /*11ff0*/  BAR.SYNC.DEFER_BLOCKING 0x0 ;  /* 0x0000000000007b1d */ /* 0x000fe20000010000 */
[----:B------:R-:W-:Y:S02]  /*12000*/  LOP3.LUT P4, RZ, R238, 0x1, RZ, 0xc0, !PT ;  /* 0x00000001eeff7812 */ /* 0x000fe4000788c0ff */
[----:B------:R-:W-:Y:S02]  /*12010*/  MOV R187, c[0x0][0x2c4] ;  /* 0x0000b10000bb7a02 */ /* 0x000fe40000000f00 */
[C---:B------:R-:W-:Y:S02]  /*12020*/  IADD3 R211, R184.reuse, -0x1, RZ ;  /* 0xffffffffb8d37810 */ /* 0x040fe40007ffe0ff */
[----:B------:R-:W-:Y:S01]  /*12030*/  @!P0 SHF.R.S32.HI R0, RZ, 0x1f, R184 ;  /* 0x0000001fff008819 */ /* 0x000fe200000114b8 */
[----:B------:R-:W-:Y:S01]  /*12040*/  @!P0 IMAD.WIDE.U32 R6, R184, c[0x0][0x208], RZ ;  /* 0x00008200b8068a25 */ /* 0x000fe200078e00ff */
[----:B------:R-:W-:Y:S03]  /*12050*/  @!P0 IADD3 R12, P3, R228, 0x40, RZ ;  /* 0x00000040e40c8810 */ /* 0x000fe60007f7e0ff */
[----:B------:R-:W-:Y:S02]  /*12060*/  @!P0 IMAD R0, R0, c[0x0][0x208], RZ ;  /* 0x0000820000008a24 */ /* 0x000fe400078e02ff */
[----:B------:R-:W-:Y:S02]  /*12070*/  @!P0 IMAD.SHL.U32 R2, R6, 0x40, RZ ;  /* 0x0000004006028824 */ /* 0x000fe400078e00ff */
[----:B------:R-:W-:Y:S02]  /*12080*/  @!P0 IMAD R0, R184, c[0x0][0x20c], R0 ;  /* 0x00008300b8008a24 */ /* 0x000fe400078e0200 */
[----:B------:R-:W-:Y:S03]  /*12090*/  @!P0 IMAD.MOV.U32 R5, RZ, RZ, c[0x0][0x208] ;  /* 0x00008200ff058624 */ /* 0x000fe600078e00ff */
[----:B------:R-:W-:Y:S01]  /*120a0*/  @!P0 IADD3 R0, R7, R0, RZ ;  /* 0x0000000007008210 */ /* 0x000fe20007ffe0ff */
[----:B------:R-:W-:Y:S01]  /*120b0*/  @!P0 IMAD.MOV.U32 R7, RZ, RZ, c[0x0][0x20c] ;  /* 0x00008300ff078624 */ /* 0x000fe200078e00ff */
[C---:B------:R-:W-:Y:S01]  /*120c0*/  @!P0 LEA R4, P1, R5.reuse, R2, 0x5 ;  /* 0x0000000205048211 */ /* 0x040fe200078228ff */
[----:B------:R-:W-:Y:S01]  /*120d0*/  LDSM.16.M88.4 R32, [R194] ;  /* 0x00000000c220783b */ /* 0x000fe20000000200 */
[----:B------:R-:W-:Y:S04]  /*120e0*/  @!P0 SHF.L.U64.HI R0, R6, 0x6, R0 ;  /* 0x0000000606008819 */ /* 0x000fe80000010200 */
[----:B------:R-:W-:Y:S02]  /*120f0*/  @!P0 LEA.HI.X R5, R5, R0, R7, 0x5, P1 ;  /* 0x0000000005058211 */ /* 0x000fe400008f2c07 */
[----:B------:R-:W-:Y:S01]  /*12100*/  @!P0 IADD3 R6, P1, R2, R228, RZ ;  /* 0x000000e402068210 */ /* 0x000fe20007f3e0ff */
[----:B------:R-:W1:Y:S01]  /*12110*/  LDSM.16.M88.4 R8, [R147] ;  /* 0x000000009308783b */ /* 0x000e620000000200 */
[----:B------:R-:W-:Y:S02]  /*12120*/  @!P0 IADD3.X R7, RZ, R230, RZ, P3, !PT ;  /* 0x000000e6ff078210 */ /* 0x000fe40001ffe4ff */
[----:B------:R-:W-:Y:S01]  /*12130*/  @!P0 LEA R124, P2, R6, c[0x0][0x1f8], 0x1 ;  /* 0x00007e00067c8a11 */ /* 0x000fe200078408ff */
[----:B------:R-:W-:Y:S01]  /*12140*/  @!P0 IMAD.X R14, R0, 0x1, R230, P1 ;  /* 0x00000001000e8824 */ /* 0x000fe200008e06e6 */
[----:B------:R-:W-:Y:S03]  /*12150*/  @!P0 IADD3 R13, P1, R2, R12, RZ ;  /* 0x0000000c020d8210 */ /* 0x000fe60007f3e0ff */
[----:B------:R-:W2:Y:S01]  /*12160*/  LDSM.16.M88.4 R16, [R147+0x800] ;  /* 0x000800009310783b */ /* 0x000ea20000000200 */
[----:B------:R-:W-:Y:S01]  /*12170*/  @!P0 LEA.HI.X R125, R6, c[0x0][0x1fc], R14, 0x1, P2 ;  /* 0x00007f00067d8a11 */ /* 0x000fe200010f0c0e */
[----:B------:R-:W-:Y:S01]  /*12180*/  @!P0 IMAD.X R15, R0, 0x1, R7, P1 ;  /* 0x00000001000f8824 */ /* 0x000fe200008e0607 */
[----:B------:R-:W-:Y:S02]  /*12190*/  @!P0 IADD3 R6, P2, R228, 0x80, RZ ;  /* 0x00000080e4068810 */ /* 0x000fe40007f5e0ff */
[C---:B------:R-:W-:Y:S03]  /*121a0*/  @!P0 LEA R30, P1, R13.reuse, c[0x0][0x1f8], 0x1 ;  /* 0x00007e000d1e8a11 */ /* 0x040fe600078208ff */
[----:B------:R-:W3:Y:S01]  /*121b0*/  LDSM.16.M88.4 R24, [R147+0x1000] ;  /* 0x001000009318783b */ /* 0x000ee20000000200 */
[--C-:B------:R-:W-:Y:S01]  /*121c0*/  @!P0 IMAD.X R14, RZ, RZ, R230.reuse, P2 ;  /* 0x000000ffff0e8224 */ /* 0x100fe200010e06e6 */
[----:B------:R-:W-:Y:S02]  /*121d0*/  @!P0 IADD3 R2, P2, R2, R6, RZ ;  /* 0x0000000602028210 */ /* 0x000fe40007f5e0ff */
[----:B------:R-:W-:Y:S02]  /*121e0*/  @!P0 LEA.HI.X R31, R13, c[0x0][0x1fc], R15, 0x1, P1 ;  /* 0x00007f000d1f8a11 */ /* 0x000fe400008f0c0f */
[----:B------:R-:W-:Y:S02]  /*121f0*/  @!P0 IADD3 R12, P1, R4, R12, RZ ;  /* 0x0000000c040c8210 */ /* 0x000fe40007f3e0ff */
        /* <DEDUP_REMOVED lines=12> */
[----:B------:R-:W5:Y:S01]  /*122c0*/  LDSM.16.M88.4 R156, [R198] ;  /* 0x00000000c69c783b */ /* 0x000f620000000200 */
[----:B------:R-:W-:Y:S02]  /*122d0*/  @!P0 LEA R28, P2, R12, c[0x0][0x1f8], 0x1 ;  /* 0x00007e000c1c8a11 */ /* 0x000fe400078408ff */
[----:B------:R-:W-:Y:S02]  /*122e0*/  @!P0 LEA R22, P1, R6, c[0x0][0x1f8], 0x1 ;  /* 0x00007e0006168a11 */ /* 0x000fe400078208ff */
[----:B------:R-:W-:Y:S02]  /*122f0*/  @!P0 LEA.HI.X R29, R12, c[0x0][0x1fc], R7, 0x1, P2 ;  /* 0x00007f000c1d8a11 */ /* 0x000fe400010f0c07 */
[----:B------:R-:W-:Y:S01]  /*12300*/  @!P0 LEA.HI.X R23, R6, c[0x0][0x1fc], R4, 0x1, P1 ;  /* 0x00007f0006178a11 */ /* 0x000fe200008f0c04 */
[----:B------:R-:W2:Y:S01]  /*12310*/  LDSM.16.M88.4 R160, [R209] ;  /* 0x00000000d1a0783b */ /* 0x000ea20000000200 */
[C---:B-1----:R-:W-:Y:S03]  /*12320*/  HMMA.16816.F32.BF16 R4, R32.reuse, R8, RZ ;  /* 0x000000082004723c */ /* 0x042fe600000418ff */
[----:B------:R-:W-:Y:S04]  /*12330*/  ISETP.NE.AND P1, PT, R187, 0x1, PT ;  /* 0x00000001bb00780c */ /* 0x000fe80003f25270 */
[----:B------:R-:W1:Y:S01]  /*12340*/  LDSM.16.M88.4 R164, [R208] ;  /* 0x00000000d0a4783b */ /* 0x000e620000000200 */
[C---:B------:R-:W-:Y:S07]  /*12350*/  HMMA.16816.F32.BF16 R8, R32.reuse, R10, RZ ;  /* 0x0000000a2008723c */ /* 0x040fee00000418ff */
        /* <DEDUP_REMOVED lines=9> */
[----:B------:R3:W-:Y:S08]  /*123f0*/  @!P0 LDGSTS.E.BYPASS.LTC128B.128 [R210+0x5100], [R22.64], !P5 ;  /* 0x0510000016d28fae */ /* 0x0007f0000e901d46 */
[----:B------:R-:W-:Y:S01]  /*12400*/  LDSM.16.M88.4 R172, [R197] ;  /* 0x00000000c5ac783b */ /* 0x000fe20000000200 */
[C---:B--2---:R-:W-:Y:S07]  /*12410*/  HMMA.16816.F32.BF16 R12, R32.reuse, R16, RZ ;  /* 0x00000010200c723c */ /* 0x044fee00000418ff */
[----:B------:R-:W0:Y:S01]  /*12420*/  LDGDEPBAR ;  /* 0x00000000000079af */ /* 0x000e220000000000 */
[C---:B------:R-:W-:Y:S07]  /*12430*/  HMMA.16816.F32.BF16 R16, R32.reuse, R18, RZ ;  /* 0x000000122010723c */ /* 0x040fee00000418ff */
[----:B------:R-:W2:Y:S01]  /*12440*/  LDSM.16.M88.4 R176, [R193] ;  /* 0x00000000c1b0783b */ /* 0x000ea20000000200 */
[C---:B---3--:R-:W-:Y:S07]  /*12450*/  HMMA.16816.F32.BF16 R20, R32.reuse, R24, RZ ;  /* 0x000000182014723c */ /* 0x048fee00000418ff */
[----:B------:R-:W-:Y:S01]  /*12460*/  LDSM.16.M88.4 R180, [R147+0x2000] ;  /* 0x0020000093b4783b */ /* 0x000fe20000000200 */
[C---:B------:R-:W-:Y:S07]  /*12470*/  HMMA.16816.F32.BF16 R24, R32.reuse, R26, RZ ;  /* 0x0000001a2018723c */ /* 0x040fee00000418ff */
[----:B------:R-:W3:Y:S01]  /*12480*/  LDL R186, [R1+0x10] ;  /* 0x0000100001ba7983 */ /* 0x000ee20000100800 */
[C---:B----4-:R-:W-:Y:S03]  /*12490*/  HMMA.16816.F32.BF16 R28, R32.reuse, R148, RZ ;  /* 0x00000094201c723c */ /* 0x050fe600000418ff */
[----:B------:R-:W4:Y:S04]  /*124a0*/  LDL R185, [R1+0x4] ;  /* 0x0000040001b97983 */ /* 0x000f280000100800 */
[----:B------:R-:W4:Y:S01]  /*124b0*/  LDL R129, [R1+0x8] ;  /* 0x0000080001817983 */ /* 0x000f220000100800 */
[----:B------:R-:W-:Y:S03]  /*124c0*/  HMMA.16816.F32.BF16 R32, R32, R150, RZ ;  /* 0x000000962020723c */ /* 0x000fe600000418ff */
[----:B------:R-:W2:Y:S05]  /*124d0*/  LDSM.16.M88.4 R148, [R193+0x800] ;  /* 0x00080000c194783b */ /* 0x000eaa0000000200 */
[C---:B-----5:R-:W-:Y:S08]  /*124e0*/  HMMA.16816.F32.BF16 R4, R152.reuse, R156, R4 ;  /* 0x0000009c9804723c */ /* 0x060ff00000041804 */
[C---:B------:R-:W-:Y:S01]  /*124f0*/  HMMA.16816.F32.BF16 R8, R152.reuse, R158, R8 ;  /* 0x0000009e9808723c */ /* 0x040fe20000041808 */
[----:B------:R-:W5:Y:S07]  /*12500*/  LDSM.16.M88.4 R156, [R193+0x1000] ;  /* 0x00100000c19c783b */ /* 0x000f6e0000000200 */
[C---:B------:R-:W-:Y:S08]  /*12510*/  HMMA.16816.F32.BF16 R12, R152.reuse, R160, R12 ;  /* 0x000000a0980c723c */ /* 0x040ff0000004180c */
[C---:B------:R-:W-:Y:S01]  /*12520*/  HMMA.16816.F32.BF16 R16, R152.reuse, R162, R16 ;  /* 0x000000a29810723c */ /* 0x040fe20000041810 */
[----:B------:R-:W-:Y:S07]  /*12530*/  LDSM.16.M88.4 R160, [R196] ;  /* 0x00000000c4a0783b */ /* 0x000fee0000000200 */
[C---:B-1----:R-:W-:Y:S08]  /*12540*/  HMMA.16816.F32.BF16 R20, R152.reuse, R164, R20 ;  /* 0x000000a49814723c */ /* 0x042ff00000041814 */
[C---:B------:R-:W-:Y:S01]  /*12550*/  HMMA.16816.F32.BF16 R24, R152.reuse, R166, R24 ;  /* 0x000000a69818723c */ /* 0x040fe20000041818 */
[----:B------:R-:W-:Y:S07]  /*12560*/  LDSM.16.M88.4 R164, [R190] ;  /* 0x00000000bea4783b */ /* 0x000fee0000000200 */
[C---:B------:R-:W-:Y:S08]  /*12570*/  HMMA.16816.F32.BF16 R28, R152.reuse, R168, R28 ;  /* 0x000000a8981c723c */ /* 0x040ff0000004181c */
[----:B------:R-:W-:Y:S01]  /*12580*/  HMMA.16816.F32.BF16 R32, R152, R170, R32 ;  /* 0x000000aa9820723c */ /* 0x000fe20000041820 */
[----:B------:R-:W1:Y:S07]  /*12590*/  LDSM.16.M88.4 R152, [R193+0x1800] ;  /* 0x00180000c198783b */ /* 0x000e6e0000000200 */
[C---:B--2---:R-:W-:Y:S01]  /*125a0*/  HMMA.16816.F32.BF16 R4, R172.reuse, R176, R4 ;  /* 0x000000b0ac04723c */ /* 0x044fe20000041804 */
[----:B------:R-:W2:Y:S07]  /*125b0*/  LDSM.16.M88.4 R168, [R190+0x800] ;  /* 0x00080000bea8783b */ /* 0x000eae0000000200 */
[C---:B------:R-:W-:Y:S01]  /*125c0*/  HMMA.16816.F32.BF16 R8, R172.reuse, R178, R8 ;  /* 0x000000b2ac08723c */ /* 0x040fe20000041808 */
[----:B------:R-:W2:Y:S07]  /*125d0*/  LDSM.16.M88.4 R176, [R190+0x1000] ;  /* 0x00100000beb0783b */ /* 0x000eae0000000200 */
[C---:B------:R-:W-:Y:S08]  /*125e0*/  HMMA.16816.F32.BF16 R12, R172.reuse, R148, R12 ;  /* 0x00000094ac0c723c */ /* 0x040ff0000004180c */
        /* <DEDUP_REMOVED lines=8> */
[C---:B------:R-:W-:Y:S01]  /*12670*/  HMMA.16816.F32.BF16 R4, R160.reuse, R164, R4 ;  /* 0x000000a4a004723c */ /* 0x040fe20000041804 */
[----:B------:R-:W-:Y:S07]  /*12680*/  LDSM.16.M88.4 R172, [R205] ;  /* 0x00000000cdac783b */ /* 0x000fee0000000200 */
[C---:B------:R-:W-:Y:S01]  /*12690*/  HMMA.16816.F32.BF16 R8, R160.reuse, R166, R8 ;  /* 0x000000a6a008723c */ /* 0x040fe20000041808 */
[----:B------:R-:W1:Y:S07]  /*126a0*/  LDSM.16.M88.4 R164, [R147+0x3000] ;  /* 0x0030000093a4783b */ /* 0x000e6e0000000200 */
[C---:B--2---:R-:W-:Y:S08]  /*126b0*/  HMMA.16816.F32.BF16 R12, R160.reuse, R168, R12 ;  /* 0x000000a8a00c723c */ /* 0x044ff0000004180c */
[C---:B------:R-:W-:Y:S01]  /*126c0*/  HMMA.16816.F32.BF16 R16, R160.reuse, R170, R16 ;  /* 0x000000aaa010723c */ /* 0x040fe20000041810 */
[----:B------:R-:W2:Y:S07]  /*126d0*/  LDSM.16.M88.4 R168, [R147+0x3800] ;  /* 0x0038000093a8783b */ /* 0x000eae0000000200 */
[C---:B------:R-:W-:Y:S08]  /*126e0*/  HMMA.16816.F32.BF16 R20, R160.reuse, R176, R20 ;  /* 0x000000b0a014723c */ /* 0x040ff00000041814 */
[C---:B------:R-:W-:Y:S01]  /*126f0*/  HMMA.16816.F32.BF16 R24, R160.reuse, R178, R24 ;  /* 0x000000b2a018723c */ /* 0x040fe20000041818 */
[----:B------:R-:W-:Y:S07]  /*12700*/  LDSM.16.M88.4 R176, [R203] ;  /* 0x00000000cbb0783b */ /* 0x000fee0000000200 */
[C---:B------:R-:W-:Y:S08]  /*12710*/  HMMA.16816.F32.BF16 R28, R160.reuse, R148, R28 ;  /* 0x00000094a01c723c */ /* 0x040ff0000004181c */
[----:B------:R-:W-:Y:S01]  /*12720*/  HMMA.16816.F32.BF16 R32, R160, R150, R32 ;  /* 0x00000096a020723c */ /* 0x000fe20000041820 */
[----:B------:R-:W-:Y:S07]  /*12730*/  LDSM.16.M88.4 R148, [R195+0x4000] ;  /* 0x00400000c394783b */ /* 0x000fee0000000200 */
[C---:B-----5:R-:W-:Y:S01]  /*12740*/  HMMA.16816.F32.BF16 R4, R156.reuse, R180, R4 ;  /* 0x000000b49c04723c */ /* 0x060fe20000041804 */
[----:B------:R-:W5:Y:S07]  /*12750*/  LDSM.16.M88.4 R160, [R206] ;  /* 0x00000000cea0783b */ /* 0x000f6e0000000200 */
[C---:B------:R-:W-:Y:S01]  /*12760*/  HMMA.16816.F32.BF16 R8, R156.reuse, R182, R8 ;  /* 0x000000b69c08723c */ /* 0x040fe20000041808 */
[----:B------:R-:W-:Y:S07]  /*12770*/  LDSM.16.M88.4 R180, [R190+0x3000] ;  /* 0x00300000beb4783b */ /* 0x000fee0000000200 */
[C---:B-1----:R-:W-:Y:S08]  /*12780*/  HMMA.16816.F32.BF16 R12, R156.reuse, R152, R12 ;  /* 0x000000989c0c723c */ /* 0x042ff0000004180c */
[C---:B------:R-:W-:Y:S01]  /*12790*/  HMMA.16816.F32.BF16 R16, R156.reuse, R154, R16 ;  /* 0x0000009a9c10723c */ /* 0x040fe20000041810 */
[----:B------:R-:W1:Y:S07]  /*127a0*/  LDSM.16.M88.4 R152, [R204] ;  /* 0x00000000cc98783b */ /* 0x000e6e0000000200 */
[C---:B------:R-:W-:Y:S08]  /*127b0*/  HMMA.16816.F32.BF16 R20, R156.reuse, R164, R20 ;  /* 0x000000a49c14723c */ /* 0x040ff00000041814 */
[C---:B------:R-:W-:Y:S01]  /*127c0*/  HMMA.16816.F32.BF16 R24, R156.reuse, R166, R24 ;  /* 0x000000a69c18723c */ /* 0x040fe20000041818 */
[----:B------:R-:W-:Y:S07]  /*127d0*/  LDSM.16.M88.4 R164, [R193+0x2000] ;  /* 0x00200000c1a4783b */ /* 0x000fee0000000200 */
[C---:B--2---:R-:W-:Y:S08]  /*127e0*/  HMMA.16816.F32.BF16 R28, R156.reuse, R168, R28 ;  /* 0x000000a89c1c723c */ /* 0x044ff0000004181c */
[----:B------:R-:W-:Y:S01]  /*127f0*/  HMMA.16816.F32.BF16 R32, R156, R170, R32 ;  /* 0x000000aa9c20723c */ /* 0x000fe20000041820 */
[----:B------:R-:W2:Y:S07]  /*12800*/  LDSM.16.M88.4 R156, [R197+0x4000] ;  /* 0x00400000c59c783b */ /* 0x000eae0000000200 */
[C---:B-----5:R-:W-:Y:S01]  /*12810*/  HMMA.16816.F32.BF16 R4, R148.reuse, R160, R4 ;  /* 0x000000a09404723c */ /* 0x060fe20000041804 */
[----:B------:R-:W-:Y:S07]  /*12820*/  LDSM.16.M88.4 R168, [R193+0x3000] ;  /* 0x00300000c1a8783b */ /* 0x000fee0000000200 */
[C---:B------:R-:W-:Y:S01]  /*12830*/  HMMA.16816.F32.BF16 R8, R148.reuse, R162, R8 ;  /* 0x000000a29408723c */ /* 0x040fe20000041808 */
[----:B------:R-:W5:Y:S07]  /*12840*/  LDSM.16.M88.4 R160, [R193+0x2800] ;  /* 0x00280000c1a0783b */ /* 0x000f6e0000000200 */
[C---:B------:R-:W-:Y:S08]  /*12850*/  HMMA.16816.F32.BF16 R12, R148.reuse, R172, R12 ;  /* 0x000000ac940c723c */ /* 0x040ff0000004180c */
[C---:B------:R-:W-:Y:S01]  /*12860*/  HMMA.16816.F32.BF16 R16, R148.reuse, R174, R16 ;  /* 0x000000ae9410723c */ /* 0x040fe20000041810 */
[----:B------:R-:W-:Y:S03]  /*12870*/  LDSM.16.M88.4 R172, [R190+0x2000] ;  /* 0x00200000beac783b */ /* 0x000fe60000000200 */
[----:B---3--:R-:W-:Y:S04]  /*12880*/  IMAD.IADD R0, R186, 0x1, R249 ;  /* 0x00000001ba007824 */ /* 0x008fe800078e02f9 */
[C---:B-1----:R-:W-:Y:S04]  /*12890*/  HMMA.16816.F32.BF16 R20, R148.reuse, R152, R20 ;  /* 0x000000989414723c */ /* 0x042fe80000041814 */
[----:B------:R-:W-:Y:S04]  /*128a0*/  @P1 IMAD.HI.U32 R2, R0, c[0x0][0x2c8], RZ ;  /* 0x0000b20000021a27 */ /* 0x000fe800078e00ff */
[C---:B------:R-:W-:Y:S01]  /*128b0*/  HMMA.16816.F32.BF16 R24, R148.reuse, R154, R24 ;  /* 0x0000009a9418723c */ /* 0x040fe20000041818 */
[----:B------:R-:W-:Y:S03]  /*128c0*/  LDSM.16.M88.4 R152, [R196+0x4000] ;  /* 0x00400000c498783b */ /* 0x000fe60000000200 */
[----:B------:R-:W-:Y:S04]  /*128d0*/  @P1 SHF.R.U32.HI R0, RZ, c[0x0][0x2cc], R2 ;  /* 0x0000b300ff001a19 */ /* 0x000fe80000011602 */
[C---:B------:R-:W-:Y:S01]  /*128e0*/  HMMA.16816.F32.BF16 R28, R148.reuse, R176, R28 ;  /* 0x000000b0941c723c */ /* 0x040fe2000004181c */
[----:B------:R-:W-:Y:S07]  /*128f0*/  SHFL.IDX PT, R2, R0, RZ, 0x1c1f ;  /* 0x001c1fff00027589 */ /* 0x000fee00000e0000 */
[----:B------:R-:W-:Y:S01]  /*12900*/  HMMA.16816.F32.BF16 R32, R148, R178, R32 ;  /* 0x000000b29420723c */ /* 0x000fe20000041820 */
[----:B------:R-:W1:Y:S07]  /*12910*/  LDSM.16.M88.4 R148, [R193+0x3800] ;  /* 0x00380000c194783b */ /* 0x000e6e0000000200 */
[C---:B--2---:R-:W-:Y:S01]  /*12920*/  HMMA.16816.F32.BF16 R4, R156.reuse, R164, R4 ;  /* 0x000000a49c04723c */ /* 0x044fe20000041804 */
[----:B------:R-:W-:Y:S07]  /*12930*/  LDSM.16.M88.4 R176, [R190+0x2800] ;  /* 0x00280000beb0783b */ /* 0x000fee0000000200 */
[C---:B------:R-:W-:Y:S01]  /*12940*/  HMMA.16816.F32.BF16 R8, R156.reuse, R166, R8 ;  /* 0x000000a69c08723c */ /* 0x040fe20000041808 */
[----:B------:R-:W-:Y:S07]  /*12950*/  LDSM.16.M88.4 R164, [R147+0x4800] ;  /* 0x0048000093a4783b */ /* 0x000fee0000000200 */
[C---:B-----5:R-:W-:Y:S01]  /*12960*/  HMMA.16816.F32.BF16 R12, R156.reuse, R160, R12 ;  /* 0x000000a09c0c723c */ /* 0x060fe2000004180c */
[----:B------:R2:W3:Y:S07]  /*12970*/  SHFL.IDX PT, R124, R0, 0x1, 0x1c1f ;  /* 0x003c1f00007c7f89 */ /* 0x0004ee00000e0000 */
[C---:B------:R-:W-:Y:S01]  /*12980*/  HMMA.16816.F32.BF16 R16, R156.reuse, R162, R16 ;  /* 0x000000a29c10723c */ /* 0x040fe20000041810 */
[----:B------:R-:W5:Y:S07]  /*12990*/  LDSM.16.M88.4 R160, [R190+0x3800] ;  /* 0x00380000bea0783b */ /* 0x000f6e0000000200 */
[C---:B------:R-:W-:Y:S08]  /*129a0*/  HMMA.16816.F32.BF16 R20, R156.reuse, R168, R20 ;  /* 0x000000a89c14723c */ /* 0x040ff00000041814 */
[C---:B------:R-:W-:Y:S01]  /*129b0*/  HMMA.16816.F32.BF16 R24, R156.reuse, R170, R24 ;  /* 0x000000aa9c18723c */ /* 0x040fe20000041818 */
[----:B------:R-:W-:Y:S03]  /*129c0*/  LDSM.16.M88.4 R168, [R147+0x5000] ;  /* 0x0050000093a8783b */ /* 0x000fe60000000200 */
[----:B--2---:R-:W-:Y:S04]  /*129d0*/  MOV R0, 0xffffffc0 ;  /* 0xffffffc000007802 */ /* 0x004fe80000000f00 */
[C---:B-1----:R-:W-:Y:S04]  /*129e0*/  HMMA.16816.F32.BF16 R28, R156.reuse, R148, R28 ;  /* 0x000000949c1c723c */ /* 0x042fe8000004181c */
[----:B------:R-:W-:Y:S04]  /*129f0*/  IMAD R0, R184, R0, 0x1 ;  /* 0x00000001b8007424 */ /* 0x000fe800078e0200 */
[----:B------:R-:W-:Y:S01]  /*12a00*/  HMMA.16816.F32.BF16 R32, R156, R150, R32 ;  /* 0x000000969c20723c */ /* 0x000fe20000041820 */
[----:B------:R-:W-:Y:S03]  /*12a10*/  LDSM.16.M88.4 R148, [R194+0x8000] ;  /* 0x00800000c294783b */ /* 0x000fe60000000200 */
[----:B----4-:R-:W-:Y:S04]  /*12a20*/  IADD3 R0, R185, R0, -R239 ;  /* 0x00000000b9007210 */ /* 0x010fe80007ffe8ef */
[C---:B------:R-:W-:Y:S01]  /*12a30*/  HMMA.16816.F32.BF16 R4, R152.reuse, R172, R4 ;  /* 0x000000ac9804723c */ /* 0x040fe20000041804 */
[----:B------:R-:W1:Y:S04]  /*12a40*/  LDSM.16.M88.4 R156, [R147+0x4000] ;  /* 0x00400000939c783b */ /* 0x000e680000000200 */
[----:B------:R-:W-:Y:S03]  /*12a50*/  IMAD.IADD R0, R0, 0x1, -R129 ;  /* 0x0000000100007824 */ /* 0x000fe600078e0a81 */
[C---:B------:R-:W-:Y:S01]  /*12a60*/  HMMA.16816.F32.BF16 R8, R152.reuse, R174, R8 ;  /* 0x000000ae9808723c */ /* 0x040fe20000041808 */
[----:B------:R-:W2:Y:S03]  /*12a70*/  LDSM.16.M88.4 R172, [R147+0x5800] ;  /* 0x0058000093ac783b */ /* 0x000ea60000000200 */
[C---:B------:R-:W-:Y:S01]  /*12a80*/  IADD3 R2, R0.reuse, R2, RZ ;  /* 0x0000000200027210 */ /* 0x040fe20007ffe0ff */
[----:B---3--:R-:W-:Y:S03]  /*12a90*/  IMAD.IADD R0, R0, 0x1, R124 ;  /* 0x0000000100007824 */ /* 0x008fe600078e027c */
[C---:B------:R-:W-:Y:S03]  /*12aa0*/  HMMA.16816.F32.BF16 R12, R152.reuse, R176, R12 ;  /* 0x000000b0980c723c */ /* 0x040fe6000004180c */
[C---:B------:R-:W-:Y:S02]  /*12ab0*/  ISETP.GT.AND P3, PT, R2.reuse, 0x28, PT ;  /* 0x000000280200780c */ /* 0x040fe40003f64270 */
[----:B------:R-:W-:Y:S02]  /*12ac0*/  ISETP.GT.AND P4, PT, R2, 0x31, PT ;  /* 0x000000310200780c */ /* 0x000fe40003f84270 */
[----:B------:R-:W-:Y:S01]  /*12ad0*/  ISETP.GT.AND P1, PT, R0, RZ, PT ;  /* 0x000000ff0000720c */ /* 0x000fe20003f24270 */
[C---:B------:R-:W-:Y:S01]  /*12ae0*/  HMMA.16816.F32.BF16 R16, R152.reuse, R178, R16 ;  /* 0x000000b29810723c */ /* 0x040fe20000041810 */
[----:B------:R-:W-:Y:S02]  /*12af0*/  LDSM.16.M88.4 R176, [R195+0x8000] ;  /* 0x00800000c3b0783b */ /* 0x000fe40000000200 */
[C---:B------:R-:W-:Y:S02]  /*12b00*/  ISETP.GT.AND P0, PT, R2.reuse, RZ, PT ;  /* 0x000000ff0200720c */ /* 0x040fe40003f04270 */
[----:B------:R-:W-:Y:S03]  /*12b10*/  ISETP.GT.AND P2, PT, R2, 0x1, PT ;  /* 0x000000010200780c */ /* 0x000fe60003f44270 */
[C---:B------:R-:W-:Y:S08]  /*12b20*/  HMMA.16816.F32.BF16 R20, R152.reuse, R180, R20 ;  /* 0x000000b49814723c */ /* 0x040ff00000041814 */
[C---:B------:R-:W-:Y:S01]  /*12b30*/  HMMA.16816.F32.BF16 R24, R152.reuse, R182, R24 ;  /* 0x000000b69818723c */ /* 0x040fe20000041818 */
[----:B------:R-:W3:Y:S07]  /*12b40*/  LDSM.16.M88.4 R180, [R202] ;  /* 0x00000000cab4783b */ /* 0x000eee0000000200 */
[C---:B-----5:R-:W-:Y:S08]  /*12b50*/  HMMA.16816.F32.BF16 R28, R152.reuse, R160, R28 ;  /* 0x000000a0981c723c */ /* 0x060ff0000004181c */
[----:B------:R-:W-:Y:S01]  /*12b60*/  HMMA.16816.F32.BF16 R32, R152, R162, R32 ;  /* 0x000000a29820723c */ /* 0x000fe20000041820 */
[----:B------:R-:W4:Y:S07]  /*12b70*/  LDSM.16.M88.4 R152, [R201] ;  /* 0x00000000c998783b */ /* 0x000f2e0000000200 */
        /* <DEDUP_REMOVED lines=12> */
[----:B------:R-:W2:Y:S07]  /*12c40*/  LDSM.16.M88.4 R148, [R197+0x8000] ;  /* 0x00800000c594783b */ /* 0x000eae0000000200 */
[C---:B---3--:R-:W-:Y:S01]  /*12c50*/  HMMA.16816.F32.BF16 R4, R176.reuse, R180, R4 ;  /* 0x000000b4b004723c */ /* 0x048fe20000041804 */
[----:B------:R-:W3:Y:S07]  /*12c60*/  LDSM.16.M88.4 R172, [R193+0x5000] ;  /* 0x00500000c1ac783b */ /* 0x000eee0000000200 */
        /* <DEDUP_REMOVED lines=10> */
[----:B------:R-:W5:Y:S07]  /*12d10*/  LDSM.16.M88.4 R160, [R190+0x4800] ;  /* 0x00480000bea0783b */ /* 0x000f6e0000000200 */
[C---:B--2---:R-:W-:Y:S08]  /*12d20*/  HMMA.16816.F32.BF16 R4, R148.reuse, R164, R4 ;  /* 0x000000a49404723c */ /* 0x044ff00000041804 */
[C---:B------:R-:W-:Y:S08]  /*12d30*/  HMMA.16816.F32.BF16 R8, R148.reuse, R166, R8 ;  /* 0x000000a69408723c */ /* 0x040ff00000041808 */
[C---:B------:R-:W-:Y:S08]  /*12d40*/  HMMA.16816.F32.BF16 R12, R148.reuse, R168, R12 ;  /* 0x000000a8940c723c */ /* 0x040ff0000004180c */
[C---:B------:R-:W-:Y:S08]  /*12d50*/  HMMA.16816.F32.BF16 R16, R148.reuse, R170, R16 ;  /* 0x000000aa9410723c */ /* 0x040ff00000041810 */
[C---:B---3--:R-:W-:Y:S08]  /*12d60*/  HMMA.16816.F32.BF16 R20, R148.reuse, R172, R20 ;  /* 0x000000ac9414723c */ /* 0x048ff00000041814 */
[C---:B------:R-:W-:Y:S08]  /*12d70*/  HMMA.16816.F32.BF16 R24, R148.reuse, R174, R24 ;  /* 0x000000ae9418723c */ /* 0x040ff00000041818 */
[C---:B----4-:R-:W-:Y:S08]  /*12d80*/  HMMA.16816.F32.BF16 R28, R148.reuse, R152, R28 ;  /* 0x00000098941c723c */ /* 0x050ff0000004181c */
[----:B------:R-:W-:Y:S01]  /*12d90*/  HMMA.16816.F32.BF16 R32, R148, R154, R32 ;  /* 0x0000009a9420723c */ /* 0x000fe20000041820 */
[----:B------:R-:W2:Y:S07]  /*12da0*/  LDSM.16.M88.4 R148, [R190+0x5000] ;  /* 0x00500000be94783b */ /* 0x000eae0000000200 */
[C---:B-1----:R-:W-:Y:S01]  /*12db0*/  HMMA.16816.F32.BF16 R4, R156.reuse, R180, R4 ;  /* 0x000000b49c04723c */ /* 0x042fe20000041804 */
[----:B------:R-:W1:Y:S01]  /*12dc0*/  LDSM.16.M88.4 R152, [R190+0x5800] ;  /* 0x00580000be98783b */ /* 0x000e620000000200 */
[----:B------:R-:W-:Y:S06]  /*12dd0*/  DEPBAR.LE SB0, 0x0 ;  /* 0x000080000000791a */ /* 0x000fec0000000000 */
[C---:B------:R-:W-:Y:S01]  /*12de0*/  HMMA.16816.F32.BF16 R8, R156.reuse, R182, R8 ;  /* 0x000000b69c08723c */ /* 0x040fe20000041808 */
[----:B------:R-:W-:Y:S07]  /*12df0*/  BAR.SYNC.DEFER_BLOCKING 0x0 ;  /* 0x0000000000007b1d */ /* 0x000fee0000010000 */
[C---:B-----5:R-:W-:Y:S08]  /*12e00*/  HMMA.16816.F32.BF16 R12, R156.reuse, R160, R12 ;  /* 0x000000a09c0c723c */ /* 0x060ff0000004180c */
[C---:B------:R-:W-:Y:S04]  /*12e10*/  HMMA.16816.F32.BF16 R16, R156.reuse, R162, R16 ;  /* 0x000000a29c10723c */ /* 0x040fe80000041810 */
[----:B------:R-:W-:Y:S02]  /*12e20*/  FSEL R124, R4, -INF , P0 ;  /* 0xff800000047c7808 */ /* 0x000fe40000000000 */
[----:B------:R-:W-:Y:S02]  /*12e30*/  ISETP.GT.AND P0, PT, R0, 0x1, PT ;  /* 0x000000010000780c */ /* 0x000fe40003f04270 */
[----:B------:R-:W-:Y:S01]  /*12e40*/  FSEL R160, R5, -INF , P2 ;  /* 0xff80000005a07808 */ /* 0x000fe20001000000 */
[C---:B--2---:R-:W-:Y:S03]  /*12e50*/  HMMA.16816.F32.BF16 R20, R156.reuse, R148, R20 ;  /* 0x000000949c14723c */ /* 0x044fe60000041814 */
[----:B------:R-:W-:Y:S02]  /*12e60*/  FSEL R163, R7, -INF , P0 ;  /* 0xff80000007a37808 */ /* 0x000fe40000000000 */
[----:B------:R-:W-:Y:S02]  /*12e70*/  FMNMX.FTZ R4, R124, R3, !PT ;  /* 0x000000037c047209 */ /* 0x000fe40007810000 */
[C---:B------:R-:W-:Y:S01]  /*12e80*/  ISETP.GT.AND P0, PT, R2.reuse, 0x8, PT ;  /* 0x000000080200780c */ /* 0x040fe20003f04270 */
[C---:B------:R-:W-:Y:S03]  /*12e90*/  HMMA.16816.F32.BF16 R24, R156.reuse, R150, R24 ;  /* 0x000000969c18723c */ /* 0x040fe60000041818 */
[----:B------:R-:W-:Y:S02]  /*12ea0*/  ISETP.GT.AND P2, PT, R2, 0x9, PT ;  /* 0x000000090200780c */ /* 0x000fe40003f44270 */
[----:B------:R-:W-:Y:S02]  /*12eb0*/  FSEL R148, R8, -INF , P0 ;  /* 0xff80000008947808 */ /* 0x000fe40000000000 */
[----:B------:R-:W-:Y:S01]  /*12ec0*/  FMNMX.FTZ R4, R160, R4, !PT ;  /* 0x00000004a0047209 */ /* 0x000fe20007810000 */
[C---:B-1----:R-:W-:Y:S03]  /*12ed0*/  HMMA.16816.F32.BF16 R28, R156.reuse, R152, R28 ;  /* 0x000000989c1c723c */ /* 0x042fe6000004181c */
[----:B------:R-:W-:Y:S02]  /*12ee0*/  ISETP.GT.AND P0, PT, R0, 0x9, PT ;  /* 0x000000090000780c */ /* 0x000fe40003f04270 */
[----:B------:R-:W-:Y:S02]  /*12ef0*/  FSEL R149, R9, -INF , P2 ;  /* 0xff80000009957808 */ /* 0x000fe40001000000 */
[----:B------:R-:W-:Y:S01]  /*12f00*/  FSEL R162, R11, -INF , P0 ;  /* 0xff8000000ba27808 */ /* 0x000fe20000000000 */
[----:B------:R-:W-:Y:S03]  /*12f10*/  HMMA.16816.F32.BF16 R32, R156, R154, R32 ;  /* 0x0000009a9c20723c */ /* 0x000fe60000041820 */
[----:B------:R-:W-:Y:S02]  /*12f20*/  ISETP.GT.AND P0, PT, R2, 0x10, PT ;  /* 0x000000100200780c */ /* 0x000fe40003f04270 */
[----:B------:R-:W-:Y:S02]  /*12f30*/  FMNMX.FTZ R4, R148, R4, !PT ;  /* 0x0000000494047209 */ /* 0x000fe40007810000 */
[----:B------:R-:W-:Y:S02]  /*12f40*/  FSEL R165, R12, -INF , P0 ;  /* 0xff8000000ca57808 */ /* 0x000fe40000000000 */
[----:B------:R-:W-:Y:S02]  /*12f50*/  ISETP.GT.AND P2, PT, R2, 0x11, PT ;  /* 0x000000110200780c */ /* 0x000fe40003f44270 */
[----:B------:R-:W-:Y:S02]  /*12f60*/  ISETP.GT.AND P0, PT, R0, 0x11, PT ;  /* 0x000000110000780c */ /* 0x000fe40003f04270 */
[----:B------:R-:W-:Y:S02]  /*12f70*/  FMNMX.FTZ R4, R149, R4, !PT ;  /* 0x0000000495047209 */ /* 0x000fe40007810000 */
[----:B------:R-:W-:Y:S02]  /*12f80*/  FSEL R166, R13, -INF , P2 ;  /* 0xff8000000da67808 */ /* 0x000fe40001000000 */
[----:B------:R-:W-:Y:S02]  /*12f90*/  FSEL R171, R15, -INF , P0 ;  /* 0xff8000000fab7808 */ /* 0x000fe40000000000 */
[----:B------:R-:W-:Y:S02]  /*12fa0*/  ISETP.GT.AND P0, PT, R2, 0x18, PT ;  /* 0x000000180200780c */ /* 0x000fe40003f04270 */
[----:B------:R-:W-:Y:S02]  /*12fb0*/  FMNMX.FTZ R4, R165, R4, !PT ;  /* 0x00000004a5047209 */ /* 0x000fe40007810000 */
[----:B------:R-:W-:Y:S02]  /*12fc0*/  FSEL R167, R16, -INF , P0 ;  /* 0xff80000010a77808 */ /* 0x000fe40000000000 */
[----:B------:R-:W-:Y:S02]  /*12fd0*/  ISETP.GT.AND P2, PT, R2, 0x19, PT ;  /* 0x000000190200780c */ /* 0x000fe40003f44270 */
[----:B------:R-:W-:Y:S02]  /*12fe0*/  ISETP.GT.AND P0, PT, R0, 0x19, PT ;  /* 0x000000190000780c */ /* 0x000fe40003f04270 */
[----:B------:R-:W-:Y:S02]  /*12ff0*/  FMNMX.FTZ R4, R166, R4, !PT ;  /* 0x00000004a6047209 */ /* 0x000fe40007810000 */
[----:B------:R-:W-:Y:S02]  /*13000*/  FSEL R172, R19, -INF , P0 ;  /* 0xff80000013ac7808 */ /* 0x000fe40000000000 */
[----:B------:R-:W-:Y:S02]  /*13010*/  ISETP.GT.AND P0, PT, R2, 0x20, PT ;  /* 0x000000200200780c */ /* 0x000fe40003f04270 */
[----:B------:R-:W-:Y:S02]  /*13020*/  FSEL R168, R17, -INF , P2 ;  /* 0xff80000011a87808 */ /* 0x000fe40001000000 */
[----:B------:R-:W-:Y:S02]  /*13030*/  FSEL R164, R6, -INF , P1 ;  /* 0xff80000006a47808 */ /* 0x000fe40000800000 */
[----:B------:R-:W-:Y:S02]  /*13040*/  FMNMX.FTZ R4, R167, R4, !PT ;  /* 0x00000004a7047209 */ /* 0x000fe40007810000 */
[----:B------:R-:W-:Y:S02]  /*13050*/  ISETP.GT.AND P1, PT, R0, 0x8, PT ;  /* 0x000000080000780c */ /* 0x000fe40003f24270 */
[----:B------:R-:W-:Y:S02]  /*13060*/  FSEL R154, R20, -INF , P0 ;  /* 0xff800000149a7808 */ /* 0x000fe40000000000 */
[----:B------:R-:W-:Y:S02]  /*13070*/  ISETP.GT.AND P2, PT, R2, 0x21, PT ;  /* 0x000000210200780c */ /* 0x000fe40003f44270 */
[----:B------:R-:W-:Y:S02]  /*13080*/  FMNMX.FTZ R4, R168, R4, !PT ;  /* 0x00000004a8047209 */ /* 0x000fe40007810000 */
[----:B------:R-:W-:Y:S02]  /*13090*/  FSEL R161, R10, -INF , P1 ;  /* 0xff8000000aa17808 */ /* 0x000fe40000800000 */
[----:B------:R-:W-:Y:S02]  /*130a0*/  ISETP.GT.AND P1, PT, R0, 0x10, PT ;  /* 0x000000100000780c */ /* 0x000fe40003f24270 */
[----:B------:R-:W-:Y:S02]  /*130b0*/  FMNMX.FTZ R5, R164, R128, !PT ;  /* 0x00000080a4057209 */ /* 0x000fe40007810000 */
[----:B------:R-:W-:Y:S02]  /*130c0*/  FSEL R155, R21, -INF , P2 ;  /* 0xff800000159b7808 */ /* 0x000fe40001000000 */
        /* <DEDUP_REMOVED lines=11> */
[----:B------:R-:W-:Y:S02]  /*13180*/  ISETP.GT.AND P0, PT, R2, 0x30, PT ;  /* 0x000000300200780c */ /* 0x000fe40003f04270 */
[----:B------:R-:W-:Y:S02]  /*13190*/  FMNMX.FTZ R5, R162, R5, !PT ;  /* 0x00000005a2057209 */ /* 0x000fe40007810000 */
[----:B------:R-:W-:Y:S02]  /*131a0*/  FSEL R186, R28, -INF , P0 ;  /* 0xff8000001cba7808 */ /* 0x000fe40000000000 */
        /* <DEDUP_REMOVED lines=9> */
[----:B------:R-:W-:Y:S02]  /*13240*/  ISETP.GT.AND P1, PT, R0, 0x20, PT ;  /* 0x000000200000780c */ /* 0x000fe40003f24270 */
[----:B------:R-:W-:Y:S02]  /*13250*/  FMNMX.FTZ R4, R170, R4, !PT ;  /* 0x00000004aa047209 */ /* 0x000fe40007810000 */
[----:B------:R-:W-:Y:S02]  /*13260*/  FSEL R214, R33, -INF , P2 ;  /* 0xff80000021d67808 */ /* 0x000fe40001000000 */
[----:B------:R-:W-:Y:S02]  /*13270*/  FMNMX.FTZ R2, R213, R2, !PT ;  /* 0x00000002d5027209 */ /* 0x000fe40007810000 */
[----:B------:R-:W-:Y:S02]  /*13280*/  FSEL R157, R22, -INF , P1 ;  /* 0xff800000169d7808 */ /* 0x000fe40000800000 */
[----:B------:R-:W-:Y:S02]  /*13290*/  ISETP.GT.AND P0, PT, R0, 0x21, PT ;  /* 0x000000210000780c */ /* 0x000fe40003f04270 */
[----:B------:R-:W-:Y:S02]  /*132a0*/  FMNMX.FTZ R4, R172, R4, !PT ;  /* 0x00000004ac047209 */ /* 0x000fe40007810000 */
[----:B------:R-:W-:Y:S02]  /*132b0*/  FMNMX.FTZ R2, R214, R2, !PT ;  /* 0x00000002d6027209 */ /* 0x000fe40007810000 */
[----:B------:R-:W-:Y:S02]  /*132c0*/  FSEL R158, R23, -INF , P0 ;  /* 0xff800000179e7808 */ /* 0x000fe40000000000 */
[----:B------:R-:W-:Y:S01]  /*132d0*/  ISETP.GT.AND P2, PT, R184, R235, PT ;  /* 0x000000ebb800720c */ /* 0x000fe20003f44270 */
[----:B------:R-:W1:Y:S01]  /*132e0*/  SHFL.BFLY PT, R7, R2, 0x2, 0x1f ;  /* 0x0c401f0002077f89 */ /* 0x000e6200000e0000 */
[----:B------:R-:W-:Y:S02]  /*132f0*/  FMNMX.FTZ R4, R157, R4, !PT ;  /* 0x000000049d047209 */ /* 0x000fe40007810000 */
[----:B------:R-:W-:Y:S02]  /*13300*/  ISETP.GT.AND P1, PT, R0, 0x28, PT ;  /* 0x000000280000780c */ /* 0x000fe40003f24270 */
[----:B------:R-:W-:Y:S02]  /*13310*/  FMNMX.FTZ R4, R158, R4, !PT ;  /* 0x000000049e047209 */ /* 0x000fe40007810000 */
[----:B------:R-:W-:Y:S02]  /*13320*/  FSEL R175, R26, -INF , P1 ;  /* 0xff8000001aaf7808 */ /* 0x000fe40000800000 */
[C---:B------:R-:W-:Y:S02]  /*13330*/  ISETP.GT.AND P0, PT, R0.reuse, 0x29, PT ;  /* 0x000000290000780c */ /* 0x040fe40003f04270 */
[----:B------:R-:W-:Y:S01]  /*13340*/  ISETP.GT.AND P1, PT, R0, 0x30, PT ;  /* 0x000000300000780c */ /* 0x000fe20003f24270 */
[----:B------:R-:W-:Y:S01]  /*13350*/  @P2 IMAD.MOV.U32 R10, RZ, RZ, c[0x0][0x1e4] ;  /* 0x00007900ff0a2624 */ /* 0x000fe200078e00ff */
[----:B------:R-:W-:Y:S02]  /*13360*/  FSEL R176, R27, -INF , P0 ;  /* 0xff8000001bb07808 */ /* 0x000fe40000000000 */
        /* <DEDUP_REMOVED lines=16> */
[----:B-1----:R-:W-:Y:S02]  /*13470*/  FMNMX.FTZ R9, R2, R7, !PT ;  /* 0x0000000702097209 */ /* 0x002fe40007810000 */
[----:B------:R-:W-:Y:S01]  /*13480*/  @P2 IADD3 R2, R5, R6, RZ ;  /* 0x0000000605022210 */ /* 0x000fe20007ffe0ff */
[C---:B------:R-:W-:Y:S01]  /*13490*/  @P2 IMAD.SHL.U32 R5, R4.reuse, 0x40, RZ ;  /* 0x0000004004052824 */ /* 0x040fe200078e00ff */
[----:B------:R-:W-:Y:S01]  /*134a0*/  FMNMX.FTZ R0, R129, R0, !PT ;  /* 0x0000000081007209 */ /* 0x000fe20007810000 */
[----:B------:R-:W-:Y:S01]  /*134b0*/  SHFL.BFLY PT, R17, R9, 0x1, 0x1f ;  /* 0x0c201f0009117f89 */ /* 0x000fe200000e0000 */
[----:B------:R-:W-:Y:S02]  /*134c0*/  @P2 SHF.L.U64.HI R4, R4, 0x6, R2 ;  /* 0x0000000604042819 */ /* 0x000fe40000010202 */
[----:B------:R-:W-:Y:S02]  /*134d0*/  @P2 MOV R6, c[0x0][0x1e0] ;  /* 0x0000780000062a02 */ /* 0x000fe40000000f00 */
[C---:B------:R-:W-:Y:S02]  /*134e0*/  @P2 IADD3 R8, P1, R5.reuse, R226, RZ ;  /* 0x000000e205082210 */ /* 0x040fe40007f3e0ff */
[----:B------:R-:W-:Y:S01]  /*134f0*/  @P2 LEA R7, P0, R6, R5, 0x5 ;  /* 0x0000000506072211 */ /* 0x000fe200078028ff */
[----:B------:R-:W1:Y:S01]  /*13500*/  SHFL.BFLY PT, R2, R0, 0x2, 0x1f ;  /* 0x0c401f0000027f89 */ /* 0x000e6200000e0000 */
[-C--:B------:R-:W-:Y:S02]  /*13510*/  @P2 IADD3.X R11, R4, R225.reuse, RZ, P1, !PT ;  /* 0x000000e1040b2210 */ /* 0x080fe40000ffe4ff */
[----:B------:R-:W-:Y:S02]  /*13520*/  @P2 LEA R18, P1, R8, c[0x0][0x1c8], 0x1 ;  /* 0x0000720008122a11 */ /* 0x000fe400078208ff */
[----:B------:R-:W-:Y:S02]  /*13530*/  @P2 LEA.HI.X R6, R6, R4, R10, 0x5, P0 ;  /* 0x0000000406062211 */ /* 0x000fe400000f2c0a */
[----:B------:R-:W-:Y:S02]  /*13540*/  @P2 IADD3 R10, P0, R226, 0x40, RZ ;  /* 0x00000040e20a2810 */ /* 0x000fe40007f1e0ff */
[----:B------:R-:W-:Y:S02]  /*13550*/  @P2 LEA.HI.X R19, R8, c[0x0][0x1cc], R11, 0x1, P1 ;  /* 0x0000730008132a11 */ /* 0x000fe400008f0c0b */
[----:B------:R-:W-:Y:S01]  /*13560*/  @P2 IADD3 R11, P3, R226, 0x80, RZ ;  /* 0x00000080e20b2810 */ /* 0x000fe20007f7e0ff */
[----:B------:R-:W-:Y:S01]  /*13570*/  @P2 IMAD.X R12, RZ, RZ, R225, P0 ;  /* 0x000000ffff0c2224 */ /* 0x000fe200000e06e1 */
[C---:B------:R-:W-:Y:S02]  /*13580*/  @P2 IADD3 R8, P1, R5.reuse, R10, RZ ;  /* 0x0000000a05082210 */ /* 0x040fe40007f3e0ff */
[----:B------:R-:W-:Y:S02]  /*13590*/  @P2 IADD3.X R13, RZ, R225, RZ, P3, !PT ;  /* 0x000000e1ff0d2210 */ /* 0x000fe40001ffe4ff */
[----:B------:R-:W-:Y:S01]  /*135a0*/  @P2 IADD3 R5, P0, R5, R11, RZ ;  /* 0x0000000b05052210 */ /* 0x000fe20007f1e0ff */
[----:B------:R-:W-:Y:S01]  /*135b0*/  @P2 IMAD.X R15, R4, 0x1, R12, P1 ;  /* 0x00000001040f2824 */ /* 0x000fe200008e060c */
[----:B------:R-:W-:Y:S02]  /*135c0*/  @P2 LEA R16, P1, R8, c[0x0][0x1c8], 0x1 ;  /* 0x0000720008102a11 */ /* 0x000fe400078208ff */
[----:B------:R-:W-:Y:S02]  /*135d0*/  @P2 IADD3.X R4, R4, R13, RZ, P0, !PT ;  /* 0x0000000d04042210 */ /* 0x000fe400007fe4ff */
[----:B------:R-:W-:Y:S02]  /*135e0*/  @P2 LEA R14, P0, R5, c[0x0][0x1c8], 0x1 ;  /* 0x00007200050e2a11 */ /* 0x000fe400078008ff */
[----:B-1----:R-:W-:Y:S02]  /*135f0*/  FMNMX.FTZ R0, R0, R2, !PT ;  /* 0x0000000200007209 */ /* 0x002fe40007810000 */
[----:B------:R-:W-:Y:S02]  /*13600*/  FMNMX.FTZ R125, R9, R17, !PT ;  /* 0x00000011097d7209 */ /* 0x000fe40007810000 */
[----:B------:R-:W-:Y:S01]  /*13610*/  @P2 LEA.HI.X R17, R8, c[0x0][0x1cc], R15, 0x1, P1 ;  /* 0x0000730008112a11 */ /* 0x000fe200008f0c0f */
[----:B------:R-:W1:Y:S01]  /*13620*/  SHFL.BFLY PT, R2, R0, 0x1, 0x1f ;  /* 0x0c201f0000027f89 */ /* 0x000e6200000e0000 */
[----:B------:R-:W-:Y:S01]  /*13630*/  @P2 LEA.HI.X R15, R5, c[0x0][0x1cc], R4, 0x1, P0 ;  /* 0x00007300050f2a11 */ /* 0x000fe200000f0c04 */
[----:B------:R-:W-:Y:S01]  /*13640*/  FMUL.FTZ R8, R125, c[0x0][0x2d0] ;  /* 0x0000b4007d087a20 */ /* 0x000fe20000410000 */
[----:B------:R-:W-:Y:S02]  /*13650*/  @P2 IADD3 R4, P0, R7, R10, RZ ;  /* 0x0000000a07042210 */ /* 0x000fe40007f1e0ff */
[----:B------:R-:W-:Y:S02]  /*13660*/  FSETP.NEU.FTZ.AND P1, PT, R125, -INF , PT ;  /* 0xff8000007d00780b */ /* 0x000fe40003f3d000 */
[----:B------:R-:W-:Y:S01]  /*13670*/  LOP3.LUT P4, RZ, R238, 0x1, RZ, 0xc0, !PT ;  /* 0x00000001eeff7812 */ /* 0x000fe2000788c0ff */
[----:B------:R-:W-:Y:S01]  /*13680*/  @P2 IMAD.X R10, R6, 0x1, R12, P0 ;  /* 0x00000001060a2824 */ /* 0x000fe200000e060c */
[C---:B------:R-:W-:Y:S02]  /*13690*/  @P2 IADD3 R5, P0, R7.reuse, R11, RZ ;  /* 0x0000000b07052210 */ /* 0x040fe40007f1e0ff */
[----:B------:R-:W-:Y:S02]  /*136a0*/  FSEL R152, R8, RZ, P1 ;  /* 0x000000ff08987208 */ /* 0x000fe40000800000 */
[----:B------:R-:W-:Y:S02]  /*136b0*/  @P2 IADD3.X R11, R6, R13, RZ, P0, !PT ;  /* 0x0000000d060b2210 */ /* 0x000fe400007fe4ff */
[----:B------:R-:W-:Y:S01]  /*136c0*/  @P2 IADD3 R7, P0, R7, R226, RZ ;  /* 0x000000e207072210 */ /* 0x000fe20007f1e0ff */
[--C-:B------:R-:W-:Y:S04]  /*136d0*/  FFMA.FTZ R8, R124, c[0x0][0x2d0], -R152.reuse ;  /* 0x0000b4007c087a23 */ /* 0x100fe80000010898 */
[----:B------:R-:W-:Y:S01]  /*136e0*/  @P2 IMAD.X R9, R6, 0x1, R225, P0 ;  /* 0x0000000106092824 */ /* 0x000fe200000e06e1 */
[C---:B------:R-:W-:Y:S01]  /*136f0*/  @P2 LEA R6, P0, R7.reuse, c[0x0][0x1c8], 0x1 ;  /* 0x0000720007062a11 */ /* 0x040fe200078008ff */
[----:B------:R2:W-:Y:S01]  /*13700*/  MUFU.EX2 R223, R8 ;  /* 0x0000000800df7308 */ /* 0x0005e20000000800 */
[----:B------:R3:W-:Y:S01]  /*13710*/  @P2 LDGSTS.E.BYPASS.LTC128B.128 [R210+0x6100], [R18.64], !P4 ;  /* 0x0610000012d22fae */ /* 0x0007e2000e101d46 */
[----:B-1----:R-:W-:Y:S01]  /*13720*/  FMNMX.FTZ R124, R0, R2, !PT ;  /* 0x00000002007c7209 */ /* 0x002fe20007810000 */
[--C-:B------:R-:W-:Y:S01]  /*13730*/  FFMA.FTZ R0, R148, c[0x0][0x2d0], -R152.reuse ;  /* 0x0000b40094007a23 */ /* 0x100fe20000010898 */
[----:B------:R-:W-:Y:S01]  /*13740*/  @P2 LEA.HI.X R7, R7, c[0x0][0x1cc], R9, 0x1, P0 ;  /* 0x0000730007072a11 */ /* 0x000fe200000f0c09 */
[--C-:B------:R-:W-:Y:S02]  /*13750*/  FFMA.FTZ R9, R160, c[0x0][0x2d0], -R152.reuse ;  /* 0x0000b400a0097a23 */ /* 0x100fe40000010898 */
[----:B------:R-:W-:Y:S02]  /*13760*/  FFMA.FTZ R2, R149, c[0x0][0x2d0], -R152 ;  /* 0x0000b40095027a23 */ /* 0x000fe40000010898 */
[----:B------:R1:W-:Y:S01]  /*13770*/  @P2 LDGSTS.E.BYPASS.LTC128B.128 [R210+0x8100], [R16.64], !P6 ;  /* 0x0810000010d22fae */ /* 0x0003e2000f101d46 */
[----:B------:R4:W5:Y:S07]  /*13780*/  MUFU.EX2 R224, R9 ;  /* 0x0000000900e07308 */ /* 0x00096e0000000800 */
[----:B------:R1:W-:Y:S03]  /*13790*/  @P2 LDGSTS.E.BYPASS.LTC128B.128 [R210+0xa100], [R14.64], !P5 ;  /* 0x0a1000000ed22fae */ /* 0x0003e6000e901d46 */
[----:B------:R1:W-:Y:S01]  /*137a0*/  MUFU.EX2 R222, R0 ;  /* 0x0000000000de7308 */ /* 0x0003e20000000800 */
[C---:B--2---:R-:W-:Y:S04]  /*137b0*/  @P2 LEA R8, P0, R4.reuse, c[0x0][0x1c8], 0x1 ;  /* 0x0000720004082a11 */ /* 0x044fe800078008ff */
[----:B------:R2:W-:Y:S05]  /*137c0*/  @P2 LDGSTS.E.BYPASS.LTC128B.128 [R210+0x7100], [R6.64], !P4 ;  /* 0x0710000006d22fae */ /* 0x0005ea000e101d46 */
[----:B------:R2:W2:Y:S01]  /*137d0*/  MUFU.EX2 R221, R2 ;  /* 0x0000000200dd7308 */ /* 0x0004a20000000800 */
[----:B----4-:R-:W-:Y:S02]  /*137e0*/  @P2 LEA.HI.X R9, R4, c[0x0][0x1cc], R10, 0x1, P0 ;  /* 0x0000730004092a11 */ /* 0x010fe400000f0c0a */
[C---:B------:R-:W-:Y:S02]  /*137f0*/  @P2 LEA R4, P0, R5.reuse, c[0x0][0x1c8], 0x1 ;  /* 0x0000720005042a11 */ /* 0x040fe400078008ff */
[----:B-----5:R-:W-:Y:S01]  /*13800*/  F2FP.BF16.PACK_AB R148, R224, R223 ;  /* 0x000000dfe094723e */ /* 0x020fe200000010ff */
[----:B------:R4:W-:Y:S01]  /*13810*/  @P2 LDGSTS.E.BYPASS.LTC128B.128 [R210+0x9100], [R8.64], !P6 ;  /* 0x0910000008d22fae */ /* 0x0009e2000f101d46 */
[----:B------:R-:W-:Y:S02]  /*13820*/  @P2 LEA.HI.X R5, R5, c[0x0][0x1cc], R11, 0x1, P0 ;  /* 0x0000730005052a11 */ /* 0x000fe400000f0c0b */
[C---:B------:R-:W-:Y:S01]  /*13830*/  FSETP.NEU.FTZ.AND P0, PT, R124.reuse, -INF , PT ;  /* 0xff8000007c00780b */ /* 0x040fe20003f1d000 */
[----:B-1----:R-:W-:Y:S04]  /*13840*/  FMUL.FTZ R0, R124, c[0x0][0x2d0] ;  /* 0x0000b4007c007a20 */ /* 0x002fe80000410000 */
[----:B------:R1:W-:Y:S01]  /*13850*/  @P2 LDGSTS.E.BYPASS.LTC128B.128 [R210+0xb100], [R4.64], !P5 ;  /* 0x0b10000004d22fae */ /* 0x0003e2000e901d46 */
[----:B------:R-:W-:Y:S05]  /*13860*/  FSEL R153, R0, RZ, P0 ;  /* 0x000000ff00997208 */ /* 0x000fea0000000000 */
[--C-:B------:R-:W-:Y:S02]  /*13870*/  FFMA.FTZ R0, R164, c[0x0][0x2d0], -R153.reuse ;  /* 0x0000b400a4007a23 */ /* 0x100fe40000010899 */
[----:B------:R-:W5:Y:S01]  /*13880*/  LDSM.16.MT88.4 R12, [R188] ;  /* 0x00000000bc0c783b */ /* 0x000f620000004200 */
[--C-:B--2---:R-:W-:Y:S01]  /*13890*/  FFMA.FTZ R2, R162, c[0x0][0x2d0], -R153.reuse ;  /* 0x0000b400a2027a23 */ /* 0x104fe20000010899 */
[----:B------:R-:W-:Y:S01]  /*138a0*/  F2FP.BF16.PACK_AB R150, R221, R222 ;  /* 0x000000dedd96723e */ /* 0x000fe200000010ff */
[----:B------:R2:W-:Y:S05]  /*138b0*/  MUFU.EX2 R218, R0 ;  /* 0x0000000000da7308 */ /* 0x0005ea0000000800 */
[----:B------:R-:W1:Y:S05]  /*138c0*/  LDSM.16.MT88.4 R20, [R189] ;  /* 0x00000000bd14783b */ /* 0x000e6a0000004200 */
[----:B------:R3:W-:Y:S03]  /*138d0*/  MUFU.EX2 R217, R2 ;  /* 0x0000000200d97308 */ /* 0x0007e60000000800 */
[----:B------:R-:W1:Y:S08]  /*138e0*/  LDSM.16.MT88.4 R28, [R192] ;  /* 0x00000000c01c783b */ /* 0x000e700000004200 */
[----:B------:R-:W0:Y:S01]  /*138f0*/  LDGDEPBAR ;  /* 0x00000000000079af */ /* 0x000e220000000000 */
[--C-:B--2---:R-:W-:Y:S04]  /*13900*/  FFMA.FTZ R0, R163, c[0x0][0x2d0], -R153.reuse ;  /* 0x0000b400a3007a23 */ /* 0x104fe80000010899 */
[----:B------:R2:W1:Y:S01]  /*13910*/  MUFU.EX2 R220, R0 ;  /* 0x0000000000dc7308 */ /* 0x0004620000000800 */
[----:B---3--:R-:W-:Y:S02]  /*13920*/  FSEL R2, R124, RZ, P0 ;  /* 0x000000ff7c027208 */ /* 0x008fe40000000000 */
[----:B------:R-:W-:Y:S02]  /*13930*/  ISETP.GT.AND P0, PT, R184, R236, PT ;  /* 0x000000ecb800720c */ /* 0x000fe40003f04270 */
[----:B------:R-:W-:Y:S01]  /*13940*/  MOV R184, R211 ;  /* 0x000000d300b87202 */ /* 0x000fe20000000f00 */
[----:B--2---:R-:W-:Y:S01]  /*13950*/  FFMA.FTZ R0, R161, c[0x0][0x2d0], -R153 ;  /* 0x0000b400a1007a23 */ /* 0x004fe20000010899 */
[----:B-1----:R-:W-:Y:S03]  /*13960*/  F2FP.BF16.PACK_AB R149, R220, R218 ;  /* 0x000000dadc95723e */ /* 0x002fe600000010ff */
[----:B------:R1:W2:Y:S02]  /*13970*/  MUFU.EX2 R219, R0 ;  /* 0x0000000000db7308 */ /* 0x0002a40000000800 */
[----:B-1----:R-:W-:Y:S02]  /*13980*/  FSEL R0, R125, RZ, P1 ;  /* 0x000000ff7d007208 */ /* 0x002fe40000800000 */
[----:B--2---:R-:W-:Y:S03]  /*13990*/  F2FP.BF16.PACK_AB R151, R217, R219 ;  /* 0x000000dbd997723e */ /* 0x004fe600000010ff */
[----:B------:R-:W-:Y:S04]  /*139a0*/  FADD.FTZ R0, -R0, R3 ;  /* 0x0000000300007221 */ /* 0x000fe80000010100 */
[----:B------:R-:W-:Y:S04]  /*139b0*/  FMUL.FTZ R0, R0, c[0x0][0x2d0] ;  /* 0x0000b40000007a20 */ /* 0x000fe80000410000 */
[----:B------:R1:W2:Y:S02]  /*139c0*/  MUFU.EX2 R3, R0 ;  /* 0x0000000000037308 */ /* 0x0002a40000000800 */
[----:B-1----:R-:W-:Y:S02]  /*139d0*/  FADD.FTZ R0, -R2, R128 ;  /* 0x0000008002007221 */ /* 0x002fe40000010100 */
[C---:B--2---:R-:W-:Y:S02]  /*139e0*/  FMUL.FTZ R4, R3.reuse, R132 ;  /* 0x0000008403047220 */ /* 0x044fe40000410000 */
[----:B------:R-:W-:Y:S02]  /*139f0*/  FMUL.FTZ R0, R0, c[0x0][0x2d0] ;  /* 0x0000b40000007a20 */ /* 0x000fe40000410000 */
[C---:B------:R-:W-:Y:S02]  /*13a00*/  FMUL.FTZ R5, R3.reuse, R133 ;  /* 0x0000008503057220 */ /* 0x040fe40000410000 */
[C---:B----4-:R-:W-:Y:S02]  /*13a10*/  FMUL.FTZ R8, R3.reuse, R136 ;  /* 0x0000008803087220 */ /* 0x050fe40000410000 */
[----:B------:R-:W1:Y:S01]  /*13a20*/  MUFU.EX2 R0, R0 ;  /* 0x0000000000007308 */ /* 0x000e620000000800 */
[----:B------:R-:W-:Y:S02]  /*13a30*/  FMUL.FTZ R9, R3, R137 ;  /* 0x0000008903097220 */ /* 0x000fe40000410000 */
[--C-:B------:R-:W-:Y:S02]  /*13a40*/  FFMA.FTZ R2, R165, c[0x0][0x2d0], -R152.reuse ;  /* 0x0000b400a5027a23 */ /* 0x100fe40000010898 */
[C---:B------:R-:W-:Y:S02]  /*13a50*/  FMUL.FTZ R16, R3.reuse, R104 ;  /* 0x0000006803107220 */ /* 0x040fe40000410000 */
        /* <DEDUP_REMOVED lines=9> */
[C---:B------:R-:W-:Y:S02]  /*13af0*/  FMUL.FTZ R41, R3.reuse, R41 ;  /* 0x0000002903297220 */ /* 0x040fe40000410000 */
[C---:B-1----:R-:W-:Y:S02]  /*13b00*/  FMUL.FTZ R6, R0.reuse, R134 ;  /* 0x0000008600067220 */ /* 0x042fe40000410000 */
[C---:B------:R-:W-:Y:S02]  /*13b10*/  FMUL.FTZ R7, R0.reuse, R135 ;  /* 0x0000008700077220 */ /* 0x040fe40000410000 */
[----:B------:R-:W-:Y:S01]  /*13b20*/  LDSM.16.MT88.4 R132, [R189+0x2800] ;  /* 0x00280000bd84783b */ /* 0x000fe20000004200 */
[C---:B------:R-:W-:Y:S02]  /*13b30*/  FMUL.FTZ R10, R0.reuse, R138 ;  /* 0x0000008a000a7220 */ /* 0x040fe40000410000 */
[C---:B------:R-:W-:Y:S02]  /*13b40*/  FMUL.FTZ R11, R0.reuse, R139 ;  /* 0x0000008b000b7220 */ /* 0x040fe40000410000 */
[C---:B-----5:R-:W-:Y:S03]  /*13b50*/  HMMA.16816.F32.BF16 R4, R148.reuse, R12, R4 ;  /* 0x0000000c9404723c */ /* 0x060fe60000041804 */
[----:B------:R-:W-:Y:S02]  /*13b60*/  LDSM.16.MT88.4 R136, [R192+0x2800] ;  /* 0x00280000c088783b */ /* 0x000fe40000004200 */
[C---:B------:R-:W-:Y:S02]  /*13b70*/  FMUL.FTZ R18, R0.reuse, R106 ;  /* 0x0000006a00127220 */ /* 0x040fe40000410000 */
[C---:B------:R-:W-:Y:S01]  /*13b80*/  FMUL.FTZ R12, R3.reuse, R100 ;  /* 0x00000064030c7220 */ /* 0x040fe20000410000 */
[C---:B------:R-:W-:Y:S04]  /*13b90*/  HMMA.16816.F32.BF16 R8, R148.reuse, R14, R8 ;  /* 0x0000000e9408723c */ /* 0x040fe80000041808 */
[C---:B------:R-:W-:Y:S02]  /*13ba0*/  FMUL.FTZ R13, R3.reuse, R101 ;  /* 0x00000065030d7220 */ /* 0x040fe40000410000 */
[C---:B------:R-:W-:Y:S02]  /*13bb0*/  FMUL.FTZ R19, R0.reuse, R107 ;  /* 0x0000006b00137220 */ /* 0x040fe40000410000 */
[C---:B------:R-:W-:Y:S01]  /*13bc0*/  FMUL.FTZ R14, R0.reuse, R102 ;  /* 0x00000066000e7220 */ /* 0x040fe20000410000 */
[----:B------:R-:W-:Y:S03]  /*13bd0*/  LDSM.16.MT88.4 R104, [R188+0x2000] ;  /* 0x00200000bc68783b */ /* 0x000fe60000004200 */
[C---:B------:R-:W-:Y:S02]  /*13be0*/  FMUL.FTZ R15, R0.reuse, R103 ;  /* 0x00000067000f7220 */ /* 0x040fe40000410000 */
[C---:B------:R-:W-:Y:S02]  /*13bf0*/  FMUL.FTZ R26, R0.reuse, R114 ;  /* 0x00000072001a7220 */ /* 0x040fe40000410000 */
[C---:B------:R-:W-:Y:S01]  /*13c00*/  FMUL.FTZ R27, R0.reuse, R115 ;  /* 0x00000073001b7220 */ /* 0x040fe20000410000 */
[----:B------:R-:W1:Y:S01]  /*13c10*/  LDSM.16.MT88.4 R100, [R191] ;  /* 0x00000000bf64783b */ /* 0x000e620000004200 */
[----:B------:R-:W-:Y:S01]  /*13c20*/  FMUL.FTZ R34, R0, R122 ;  /* 0x0000007a00227220 */ /* 0x000fe20000410000 */
[C---:B------:R-:W-:Y:S03]  /*13c30*/  HMMA.16816.F32.BF16 R12, R148.reuse, R20, R12 ;  /* 0x00000014940c723c */ /* 0x040fe6000004180c */
[--C-:B--2---:R-:W-:Y:S02]  /*13c40*/  FFMA.FTZ R2, R166, c[0x0][0x2d0], -R152.reuse ;  /* 0x0000b400a6027a23 */ /* 0x104fe40000010898 */
[C---:B------:R-:W-:Y:S01]  /*13c50*/  FMUL.FTZ R35, R0.reuse, R123 ;  /* 0x0000007b00237220 */ /* 0x040fe20000410000 */
[----:B------:R-:W-:Y:S01]  /*13c60*/  LDSM.16.MT88.4 R112, [R192+0x800] ;  /* 0x00080000c070783b */ /* 0x000fe20000004200 */
[C---:B------:R-:W-:Y:S01]  /*13c70*/  FMUL.FTZ R20, R3.reuse, R108 ;  /* 0x0000006c03147220 */ /* 0x040fe20000410000 */
[C---:B------:R-:W-:Y:S01]  /*13c80*/  HMMA.16816.F32.BF16 R16, R148.reuse, R22, R16 ;  /* 0x000000169410723c */ /* 0x040fe20000041810 */
[----:B------:R2:W3:Y:S03]  /*13c90*/  MUFU.EX2 R183, R2 ;  /* 0x0000000200b77308 */ /* 0x0004e60000000800 */
[C---:B------:R-:W-:Y:S02]  /*13ca0*/  FMUL.FTZ R21, R3.reuse, R109 ;  /* 0x0000006d03157220 */ /* 0x040fe40000410000 */
[C---:B------:R-:W-:Y:S01]  /*13cb0*/  FMUL.FTZ R38, R0.reuse, R38 ;  /* 0x0000002600267220 */ /* 0x040fe20000410000 */
[----:B------:R-:W-:Y:S01]  /*13cc0*/  LDSM.16.MT88.4 R120, [R188+0x2800] ;  /* 0x00280000bc78783b */ /* 0x000fe20000004200 */
[C---:B------:R-:W-:Y:S04]  /*13cd0*/  FMUL.FTZ R22, R0.reuse, R110 ;  /* 0x0000006e00167220 */ /* 0x040fe80000410000 */
[C---:B------:R-:W-:Y:S02]  /*13ce0*/  FMUL.FTZ R23, R0.reuse, R111 ;  /* 0x0000006f00177220 */ /* 0x040fe40000410000 */
[C---:B------:R-:W-:Y:S01]  /*13cf0*/  FMUL.FTZ R39, R0.reuse, R39 ;  /* 0x0000002700277220 */ /* 0x040fe20000410000 */
[----:B------:R-:W4:Y:S01]  /*13d00*/  LDSM.16.MT88.4 R108, [R189+0x2000] ;  /* 0x00200000bd6c783b */ /* 0x000f220000004200 */
[C---:B------:R-:W-:Y:S02]  /*13d10*/  FMUL.FTZ R42, R0.reuse, R42 ;  /* 0x0000002a002a7220 */ /* 0x040fe40000410000 */
[C---:B------:R-:W-:Y:S01]  /*13d20*/  FMUL.FTZ R43, R0.reuse, R43 ;  /* 0x0000002b002b7220 */ /* 0x040fe20000410000 */
[C---:B------:R-:W-:Y:S03]  /*13d30*/  HMMA.16816.F32.BF16 R20, R148.reuse, R28, R20 ;  /* 0x0000001c9414723c */ /* 0x040fe60000041814 */
[C---:B------:R-:W-:Y:S02]  /*13d40*/  FMUL.FTZ R44, R3.reuse, R44 ;  /* 0x0000002c032c7220 */ /* 0x040fe40000410000 */
[C---:B------:R-:W-:Y:S02]  /*13d50*/  FMUL.FTZ R45, R3.reuse, R45 ;  /* 0x0000002d032d7220 */ /* 0x040fe40000410000 */
[----:B------:R-:W-:Y:S01]  /*13d60*/  FMUL.FTZ R28, R3, R116 ;  /* 0x00000074031c7220 */ /* 0x000fe20000410000 */
[C---:B------:R-:W-:Y:S04]  /*13d70*/  HMMA.16816.F32.BF16 R24, R148.reuse, R30, R24 ;  /* 0x0000001e9418723c */ /* 0x040fe80000041818 */
[--C-:B--2---:R-:W-:Y:S02]  /*13d80*/  FFMA.FTZ R2, R167, c[0x0][0x2d0], -R152.reuse ;  /* 0x0000b400a7027a23 */ /* 0x104fe40000010898 */
[C---:B------:R-:W-:Y:S02]  /*13d90*/  FMUL.FTZ R29, R3.reuse, R117 ;  /* 0x00000075031d7220 */ /* 0x040fe40000410000 */
[C---:B------:R-:W-:Y:S01]  /*13da0*/  FMUL.FTZ R30, R0.reuse, R118 ;  /* 0x00000076001e7220 */ /* 0x040fe20000410000 */
[----:B------:R2:W-:Y:S03]  /*13db0*/  MUFU.EX2 R182, R2 ;  /* 0x0000000200b67308 */ /* 0x0005e60000000800 */
        /* <DEDUP_REMOVED lines=10> */
[----:B------:R-:W-:Y:S02]  /*13e60*/  FMUL.FTZ R51, R0, R51 ;  /* 0x0000003300337220 */ /* 0x000fe40000410000 */
[----:B--2---:R-:W-:Y:S02]  /*13e70*/  FFMA.FTZ R2, R168, c[0x0][0x2d0], -R152 ;  /* 0x0000b400a8027a23 */ /* 0x004fe40000010898 */
[C---:B------:R-:W-:Y:S02]  /*13e80*/  HMMA.16816.F32.BF16 R36, R148.reuse, R104, R36 ;  /* 0x000000689424723c */ /* 0x040fe40000041824 */
[----:B------:R2:W-:Y:S02]  /*13e90*/  MUFU.EX2 R181, R2 ;  /* 0x0000000200b57308 */ /* 0x0005e40000000800 */
[C---:B------:R-:W-:Y:S02]  /*13ea0*/  FMUL.FTZ R52, R3.reuse, R52 ;  /* 0x0000003403347220 */ /* 0x040fe40000410000 */
[C---:B------:R-:W-:Y:S02]  /*13eb0*/  FMUL.FTZ R53, R3.reuse, R53 ;  /* 0x0000003503357220 */ /* 0x040fe40000410000 */
[C---:B------:R-:W-:Y:S01]  /*13ec0*/  HMMA.16816.F32.BF16 R40, R148.reuse, R106, R40 ;  /* 0x0000006a9428723c */ /* 0x040fe20000041828 */
[----:B------:R-:W5:Y:S03]  /*13ed0*/  LDSM.16.MT88.4 R104, [R191+0x2000] ;  /* 0x00200000bf68783b */ /* 0x000f660000004200 */
[C---:B------:R-:W-:Y:S02]  /*13ee0*/  FMUL.FTZ R54, R0.reuse, R54 ;  /* 0x0000003600367220 */ /* 0x040fe40000410000 */
[C---:B------:R-:W-:Y:S02]  /*13ef0*/  FMUL.FTZ R55, R0.reuse, R55 ;  /* 0x0000003700377220 */ /* 0x040fe40000410000 */
[C---:B----4-:R-:W-:Y:S04]  /*13f00*/  HMMA.16816.F32.BF16 R44, R148.reuse, R108, R44 ;  /* 0x0000006c942c723c */ /* 0x050fe8000004182c */
[C---:B------:R-:W-:Y:S02]  /*13f10*/  FMUL.FTZ R56, R3.reuse, R56 ;  /* 0x0000003803387220 */ /* 0x040fe40000410000 */
[----:B------:R-:W-:Y:S02]  /*13f20*/  FMUL.FTZ R57, R3, R57 ;  /* 0x0000003903397220 */ /* 0x000fe40000410000 */
[C---:B------:R-:W-:Y:S01]  /*13f30*/  HMMA.16816.F32.BF16 R48, R148.reuse, R110, R48 ;  /* 0x0000006e9430723c */ /* 0x040fe20000041830 */
[----:B------:R-:W4:Y:S03]  /*13f40*/  LDSM.16.MT88.4 R108, [R188+0x4000] ;  /* 0x00400000bc6c783b */ /* 0x000f260000004200 */
[--C-:B--2---:R-:W-:Y:S02]  /*13f50*/  FFMA.FTZ R2, R169, c[0x0][0x2d0], -R153.reuse ;  /* 0x0000b400a9027a23 */ /* 0x104fe40000010899 */
[C---:B------:R-:W-:Y:S02]  /*13f60*/  FMUL.FTZ R58, R0.reuse, R58 ;  /* 0x0000003a003a7220 */ /* 0x040fe40000410000 */
[C---:B------:R-:W-:Y:S01]  /*13f70*/  FMUL.FTZ R59, R0.reuse, R59 ;  /* 0x0000003b003b7220 */ /* 0x040fe20000410000 */
[C---:B-1----:R-:W-:Y:S01]  /*13f80*/  HMMA.16816.F32.BF16 R52, R148.reuse, R100, R52 ;  /* 0x000000649434723c */ /* 0x042fe20000041834 */
[----:B------:R1:W-:Y:S02]  /*13f90*/  MUFU.EX2 R180, R2 ;  /* 0x0000000200b47308 */ /* 0x0003e40000000800 */
[C---:B------:R-:W-:Y:S02]  /*13fa0*/  FMUL.FTZ R60, R3.reuse, R60 ;  /* 0x0000003c033c7220 */ /* 0x040fe40000410000 */
[C---:B------:R-:W-:Y:S02]  /*13fb0*/  FMUL.FTZ R61, R3.reuse, R61 ;  /* 0x0000003d033d7220 */ /* 0x040fe40000410000 */
[C---:B------:R-:W-:Y:S01]  /*13fc0*/  FMUL.FTZ R62, R0.reuse, R62 ;  /* 0x0000003e003e7220 */ /* 0x040fe20000410000 */
[C---:B------:R-:W-:Y:S01]  /*13fd0*/  HMMA.16816.F32.BF16 R56, R148.reuse, R102, R56 ;  /* 0x000000669438723c */ /* 0x040fe20000041838 */
[----:B------:R-:W2:Y:S03]  /*13fe0*/  LDSM.16.MT88.4 R100, [R189+0x4000] ;  /* 0x00400000bd64783b */ /* 0x000ea60000004200 */
[C---:B------:R-:W-:Y:S02]  /*13ff0*/  FMUL.FTZ R63, R0.reuse, R63 ;  /* 0x0000003f003f7220 */ /* 0x040fe40000410000 */
[C---:B------:R-:W-:Y:S02]  /*14000*/  FMUL.FTZ R64, R3.reuse, R64 ;  /* 0x0000004003407220 */ /* 0x040fe40000410000 */
[C---:B------:R-:W-:Y:S03]  /*14010*/  FMUL.FTZ R65, R3.reuse, R65 ;  /* 0x0000004103417220 */ /* 0x040fe60000410000 */
[C---:B-----5:R-:W-:Y:S03]  /*14020*/  HMMA.16816.F32.BF16 R60, R148.reuse, R104, R60 ;  /* 0x00000068943c723c */ /* 0x060fe6000004183c */
[C---:B------:R-:W-:Y:S02]  /*14030*/  FMUL.FTZ R66, R0.reuse, R66 ;  /* 0x0000004200427220 */ /* 0x040fe40000410000 */
[C---:B------:R-:W-:Y:S02]  /*14040*/  FMUL.FTZ R67, R0.reuse, R67 ;  /* 0x0000004300437220 */ /* 0x040fe40000410000 */
[C---:B------:R-:W-:Y:S02]  /*14050*/  FMUL.FTZ R68, R3.reuse, R68 ;  /* 0x0000004403447220 */ /* 0x040fe40000410000 */
[----:B------:R-:W-:Y:S03]  /*14060*/  FMUL.FTZ R69, R3, R69 ;  /* 0x0000004503457220 */ /* 0x000fe60000410000 */
[C---:B------:R-:W-:Y:S01]  /*14070*/  HMMA.16816.F32.BF16 R64, R148.reuse, R106, R64 ;  /* 0x0000006a9440723c */ /* 0x040fe20000041840 */
[----:B------:R-:W5:Y:S02]  /*14080*/  LDSM.16.MT88.4 R104, [R192+0x4000] ;  /* 0x00400000c068783b */ /* 0x000f640000004200 */
[C---:B------:R-:W-:Y:S02]  /*14090*/  FMUL.FTZ R70, R0.reuse, R70 ;  /* 0x0000004600467220 */ /* 0x040fe40000410000 */
[C---:B------:R-:W-:Y:S02]  /*140a0*/  FMUL.FTZ R71, R0.reuse, R71 ;  /* 0x0000004700477220 */ /* 0x040fe40000410000 */
[--C-:B-1----:R-:W-:Y:S02]  /*140b0*/  FFMA.FTZ R2, R171, c[0x0][0x2d0], -R153.reuse ;  /* 0x0000b400ab027a23 */ /* 0x102fe40000010899 */
[C---:B------:R-:W-:Y:S02]  /*140c0*/  FMUL.FTZ R72, R3.reuse, R72 ;  /* 0x0000004803487220 */ /* 0x040fe40000410000 */
[----:B------:R1:W1:Y:S01]  /*140d0*/  MUFU.EX2 R179, R2 ;  /* 0x0000000200b37308 */ /* 0x0002620000000800 */
[C---:B----4-:R-:W-:Y:S03]  /*140e0*/  HMMA.16816.F32.BF16 R68, R148.reuse, R108, R68 ;  /* 0x0000006c9444723c */ /* 0x050fe60000041844 */
[C---:B------:R-:W-:Y:S02]  /*140f0*/  FMUL.FTZ R73, R3.reuse, R73 ;  /* 0x0000004903497220 */ /* 0x040fe40000410000 */
[C---:B------:R-:W-:Y:S02]  /*14100*/  FMUL.FTZ R74, R0.reuse, R74 ;  /* 0x0000004a004a7220 */ /* 0x040fe40000410000 */
[C---:B------:R-:W-:Y:S02]  /*14110*/  FMUL.FTZ R75, R0.reuse, R75 ;  /* 0x0000004b004b7220 */ /* 0x040fe40000410000 */
[C---:B------:R-:W-:Y:S03]  /*14120*/  FMUL.FTZ R76, R3.reuse, R76 ;  /* 0x0000004c034c7220 */ /* 0x040fe60000410000 */
[C---:B------:R-:W-:Y:S02]  /*14130*/  FMUL.FTZ R77, R3.reuse, R77 ;  /* 0x0000004d034d7220 */ /* 0x040fe40000410000 */
[C---:B------:R-:W-:Y:S01]  /*14140*/  HMMA.16816.F32.BF16 R72, R148.reuse, R110, R72 ;  /* 0x0000006e9448723c */ /* 0x040fe20000041848 */
[----:B------:R-:W-:Y:S02]  /*14150*/  LDSM.16.MT88.4 R108, [R189+0x800] ;  /* 0x00080000bd6c783b */ /* 0x000fe40000004200 */
[C---:B------:R-:W-:Y:S02]  /*14160*/  FMUL.FTZ R78, R0.reuse, R78 ;  /* 0x0000004e004e7220 */ /* 0x040fe40000410000 */
[C---:B------:R-:W-:Y:S02]  /*14170*/  FMUL.FTZ R79, R0.reuse, R79 ;  /* 0x0000004f004f7220 */ /* 0x040fe40000410000 */
[C---:B------:R-:W-:Y:S02]  /*14180*/  FMUL.FTZ R80, R3.reuse, R80 ;  /* 0x0000005003507220 */ /* 0x040fe40000410000 */
[C---:B------:R-:W-:Y:S03]  /*14190*/  FMUL.FTZ R81, R3.reuse, R81 ;  /* 0x0000005103517220 */ /* 0x040fe60000410000 */
[C---:B--2---:R-:W-:Y:S03]  /*141a0*/  HMMA.16816.F32.BF16 R76, R148.reuse, R100, R76 ;  /* 0x00000064944c723c */ /* 0x044fe6000004184c */
[C---:B------:R-:W-:Y:S02]  /*141b0*/  FMUL.FTZ R82, R0.reuse, R82 ;  /* 0x0000005200527220 */ /* 0x040fe40000410000 */
[----:B------:R-:W-:Y:S02]  /*141c0*/  FMUL.FTZ R83, R0, R83 ;  /* 0x0000005300537220 */ /* 0x000fe40000410000 */
[--C-:B-1----:R-:W-:Y:S02]  /*141d0*/  FFMA.FTZ R2, R170, c[0x0][0x2d0], -R153.reuse ;  /* 0x0000b400aa027a23 */ /* 0x102fe40000010899 */
[C---:B------:R-:W-:Y:S02]  /*141e0*/  FMUL.FTZ R84, R3.reuse, R84 ;  /* 0x0000005403547220 */ /* 0x040fe40000410000 */
[----:B------:R1:W-:Y:S01]  /*141f0*/  MUFU.EX2 R178, R2 ;  /* 0x0000000200b27308 */ /* 0x0003e20000000800 */
[C---:B------:R-:W-:Y:S01]  /*14200*/  HMMA.16816.F32.BF16 R80, R148.reuse, R102, R80 ;  /* 0x000000669450723c */ /* 0x040fe20000041850 */
[----:B------:R-:W2:Y:S02]  /*14210*/  LDSM.16.MT88.4 R100, [R191+0x4000] ;  /* 0x00400000bf64783b */ /* 0x000ea40000004200 */
[C---:B------:R-:W-:Y:S02]  /*14220*/  FMUL.FTZ R85, R3.reuse, R85 ;  /* 0x0000005503557220 */ /* 0x040fe40000410000 */
[C---:B------:R-:W-:Y:S02]  /*14230*/  FMUL.FTZ R86, R0.reuse, R86 ;  /* 0x0000005600567220 */ /* 0x040fe40000410000 */
[C---:B------:R-:W-:Y:S02]  /*14240*/  FMUL.FTZ R87, R0.reuse, R87 ;  /* 0x0000005700577220 */ /* 0x040fe40000410000 */
[C---:B------:R-:W-:Y:S03]  /*14250*/  FMUL.FTZ R88, R3.reuse, R88 ;  /* 0x0000005803587220 */ /* 0x040fe60000410000 */
[C---:B------:R-:W-:Y:S02]  /*14260*/  FMUL.FTZ R89, R3.reuse, R89 ;  /* 0x0000005903597220 */ /* 0x040fe40000410000 */
[C---:B-----5:R-:W-:Y:S03]  /*14270*/  HMMA.16816.F32.BF16 R84, R148.reuse, R104, R84 ;  /* 0x000000689454723c */ /* 0x060fe60000041854 */
[C---:B------:R-:W-:Y:S02]  /*14280*/  FMUL.FTZ R90, R0.reuse, R90 ;  /* 0x0000005a005a7220 */ /* 0x040fe40000410000 */
[----:B------:R-:W-:Y:S02]  /*14290*/  FMUL.FTZ R91, R0, R91 ;  /* 0x0000005b005b7220 */ /* 0x000fe40000410000 */
[C---:B------:R-:W-:Y:S02]  /*142a0*/  FMUL.FTZ R92, R3.reuse, R92 ;  /* 0x0000005c035c7220 */ /* 0x040fe40000410000 */
[--C-:B-1----:R-:W-:Y:S03]  /*142b0*/  FFMA.FTZ R2, R172, c[0x0][0x2d0], -R153.reuse ;  /* 0x0000b400ac027a23 */ /* 0x102fe60000010899 */
[C---:B------:R-:W-:Y:S01]  /*142c0*/  HMMA.16816.F32.BF16 R88, R148.reuse, R106, R88 ;  /* 0x0000006a9458723c */ /* 0x040fe20000041858 */
[----:B------:R-:W1:Y:S01]  /*142d0*/  LDSM.16.MT88.4 R104, [R188+0x800] ;  /* 0x00080000bc68783b */ /* 0x000e620000004200 */
[----:B------:R4:W5:Y:S01]  /*142e0*/  MUFU.EX2 R177, R2 ;  /* 0x0000000200b17308 */ /* 0x0009620000000800 */
[C---:B------:R-:W-:Y:S02]  /*142f0*/  FMUL.FTZ R93, R3.reuse, R93 ;  /* 0x0000005d035d7220 */ /* 0x040fe40000410000 */
[C---:B------:R-:W-:Y:S02]  /*14300*/  FMUL.FTZ R94, R0.reuse, R94 ;  /* 0x0000005e005e7220 */ /* 0x040fe40000410000 */
[C---:B------:R-:W-:Y:S02]  /*14310*/  FMUL.FTZ R95, R0.reuse, R95 ;  /* 0x0000005f005f7220 */ /* 0x040fe40000410000 */
[C---:B------:R-:W-:Y:S03]  /*14320*/  FMUL.FTZ R96, R3.reuse, R96 ;  /* 0x0000006003607220 */ /* 0x040fe60000410000 */
[----:B------:R-:W-:Y:S02]  /*14330*/  FMUL.FTZ R97, R3, R97 ;  /* 0x0000006103617220 */ /* 0x000fe40000410000 */
[C---:B------:R-:W-:Y:S01]  /*14340*/  FMUL.FTZ R98, R0.reuse, R98 ;  /* 0x0000006200627220 */ /* 0x040fe20000410000 */
[C---:B--2---:R-:W-:Y:S03]  /*14350*/  HMMA.16816.F32.BF16 R92, R148.reuse, R100, R92 ;  /* 0x00000064945c723c */ /* 0x044fe6000004185c */
[C---:B------:R-:W-:Y:S02]  /*14360*/  FMUL.FTZ R99, R0.reuse, R99 ;  /* 0x0000006300637220 */ /* 0x040fe40000410000 */
[----:B------:R-:W-:Y:S02]  /*14370*/  FFMA.FTZ R0, R0, R234, R218 ;  /* 0x000000ea00007223 */ /* 0x000fe400000100da */
[----:B---3--:R-:W-:Y:S02]  /*14380*/  F2FP.BF16.PACK_AB R100, R183, R185 ;  /* 0x000000b9b764723e */ /* 0x008fe400000010ff */
[----:B------:R-:W-:Y:S01]  /*14390*/  F2FP.BF16.PACK_AB R101, R179, R180 ;  /* 0x000000b4b365723e */ /* 0x000fe200000010ff */
[----:B------:R-:W-:Y:S03]  /*143a0*/  HMMA.16816.F32.BF16 R96, R148, R102, R96 ;  /* 0x000000669460723c */ /* 0x000fe60000041860 */
[----:B----4-:R-:W-:Y:S02]  /*143b0*/  FFMA.FTZ R2, R154, c[0x0][0x2d0], -R152 ;  /* 0x0000b4009a027a23 */ /* 0x010fe40000010898 */
[----:B------:R-:W-:Y:S02]  /*143c0*/  FADD.FTZ R0, R220, R0 ;  /* 0x00000000dc007221 */ /* 0x000fe40000010000 */
[----:B------:R-:W-:Y:S01]  /*143d0*/  F2FP.BF16.PACK_AB R102, R181, R182 ;  /* 0x000000b6b566723e */ /* 0x000fe200000010ff */
[----:B------:R2:W-:Y:S01]  /*143e0*/  MUFU.EX2 R174, R2 ;  /* 0x0000000200ae7308 */ /* 0x0005e20000000800 */
[----:B-----5:R-:W-:Y:S03]  /*143f0*/  F2FP.BF16.PACK_AB R103, R177, R178 ;  /* 0x000000b2b167723e */ /* 0x020fe600000010ff */
[----:B------:R-:W-:Y:S04]  /*14400*/  FADD.FTZ R0, R219, R0 ;  /* 0x00000000db007221 */ /* 0x000fe80000010000 */
[C---:B-1----:R-:W-:Y:S05]  /*14410*/  HMMA.16816.F32.BF16 R4, R100.reuse, R104, R4 ;  /* 0x000000686404723c */ /* 0x042fea0000041804 */
[----:B------:R-:W-:Y:S03]  /*14420*/  FADD.FTZ R0, R217, R0 ;  /* 0x00000000d9007221 */ /* 0x000fe60000010000 */
[C---:B------:R-:W-:Y:S01]  /*14430*/  HMMA.16816.F32.BF16 R8, R100.reuse, R106, R8 ;  /* 0x0000006a6408723c */ /* 0x040fe20000041808 */
[----:B------:R-:W1:Y:S03]  /*14440*/  LDSM.16.MT88.4 R104, [R191+0x2800] ;  /* 0x00280000bf68783b */ /* 0x000e660000004200 */
[----:B------:R-:W-:Y:S04]  /*14450*/  FADD.FTZ R0, R180, R0 ;  /* 0x00000000b4007221 */ /* 0x000fe80000010000 */
[C---:B------:R-:W-:Y:S04]  /*14460*/  HMMA.16816.F32.BF16 R12, R100.reuse, R108, R12 ;  /* 0x0000006c640c723c */ /* 0x040fe8000004180c */
[----:B--2---:R-:W-:Y:S02]  /*14470*/  FFMA.FTZ R2, R155, c[0x0][0x2d0], -R152 ;  /* 0x0000b4009b027a23 */ /* 0x004fe40000010898 */
[----:B------:R-:W-:Y:S02]  /*14480*/  FADD.FTZ R0, R179, R0 ;  /* 0x00000000b3007221 */ /* 0x000fe40000010000 */
[C---:B------:R-:W-:Y:S01]  /*14490*/  HMMA.16816.F32.BF16 R16, R100.reuse, R110, R16 ;  /* 0x0000006e6410723c */ /* 0x040fe20000041810 */
[----:B------:R2:W-:Y:S01]  /*144a0*/  MUFU.EX2 R173, R2 ;  /* 0x0000000200ad7308 */ /* 0x0005e20000000800 */
[----:B------:R-:W3:Y:S02]  /*144b0*/  LDSM.16.MT88.4 R108, [R188+0x4800] ;  /* 0x00480000bc6c783b */ /* 0x000ee40000004200 */
[----:B------:R-:W-:Y:S04]  /*144c0*/  FADD.FTZ R0, R178, R0 ;  /* 0x00000000b2007221 */ /* 0x000fe80000010000 */
[C---:B------:R-:W-:Y:S04]  /*144d0*/  HMMA.16816.F32.BF16 R20, R100.reuse, R112, R20 ;  /* 0x000000706414723c */ /* 0x040fe80000041814 */
[----:B------:R-:W-:Y:S04]  /*144e0*/  FADD.FTZ R0, R177, R0 ;  /* 0x00000000b1007221 */ /* 0x000fe80000010000 */
[C---:B------:R-:W-:Y:S01]  /*144f0*/  HMMA.16816.F32.BF16 R24, R100.reuse, R114, R24 ;  /* 0x000000726418723c */ /* 0x040fe20000041818 */
[----:B------:R-:W4:Y:S07]  /*14500*/  LDSM.16.MT88.4 R112, [R189+0x4800] ;  /* 0x00480000bd70783b */ /* 0x000f2e0000004200 */
[C---:B------:R-:W-:Y:S04]  /*14510*/  HMMA.16816.F32.BF16 R28, R100.reuse, R116, R28 ;  /* 0x00000074641c723c */ /* 0x040fe8000004181c */
[--C-:B--2---:R-:W-:Y:S04]  /*14520*/  FFMA.FTZ R2, R156, c[0x0][0x2d0], -R152.reuse ;  /* 0x0000b4009c027a23 */ /* 0x104fe80000010898 */
[C---:B------:R-:W-:Y:S01]  /*14530*/  HMMA.16816.F32.BF16 R32, R100.reuse, R118, R32 ;  /* 0x000000766420723c */ /* 0x040fe20000041820 */
[----:B------:R2:W-:Y:S01]  /*14540*/  MUFU.EX2 R172, R2 ;  /* 0x0000000200ac7308 */ /* 0x0005e20000000800 */
[----:B------:R-:W5:Y:S06]  /*14550*/  LDSM.16.MT88.4 R116, [R192+0x4800] ;  /* 0x00480000c074783b */ /* 0x000f6c0000004200 */
[C---:B------:R-:W-:Y:S07]  /*14560*/  HMMA.16816.F32.BF16 R36, R100.reuse, R120, R36 ;  /* 0x000000786424723c */ /* 0x040fee0000041824 */
[--C-:B------:R-:W-:Y:S01]  /*14570*/  FFMA.FTZ R120, R157, c[0x0][0x2d0], -R153.reuse ;  /* 0x0000b4009d787a23 */ /* 0x100fe20000010899 */
[C---:B------:R-:W-:Y:S03]  /*14580*/  HMMA.16816.F32.BF16 R40, R100.reuse, R122, R40 ;  /* 0x0000007a6428723c */ /* 0x040fe60000041828 */
[----:B------:R1:W1:Y:S05]  /*14590*/  MUFU.EX2 R170, R120 ;  /* 0x0000007800aa7308 */ /* 0x00026a0000000800 */
[C---:B------:R-:W-:Y:S04]  /*145a0*/  HMMA.16816.F32.BF16 R44, R100.reuse, R132, R44 ;  /* 0x00000084642c723c */ /* 0x040fe8000004182c */
[----:B--2---:R-:W-:Y:S04]  /*145b0*/  FFMA.FTZ R2, R159, c[0x0][0x2d0], -R152 ;  /* 0x0000b4009f027a23 */ /* 0x004fe80000010898 */
[C---:B------:R-:W-:Y:S01]  /*145c0*/  HMMA.16816.F32.BF16 R48, R100.reuse, R134, R48 ;  /* 0x000000866430723c */ /* 0x040fe20000041830 */
[----:B------:R2:W-:Y:S01]  /*145d0*/  MUFU.EX2 R171, R2 ;  /* 0x0000000200ab7308 */ /* 0x0005e20000000800 */
[----:B------:R-:W-:Y:S06]  /*145e0*/  LDSM.16.MT88.4 R132, [R188+0x3000] ;  /* 0x00300000bc84783b */ /* 0x000fec0000004200 */
[C---:B------:R-:W-:Y:S02]  /*145f0*/  HMMA.16816.F32.BF16 R52, R100.reuse, R136, R52 ;  /* 0x000000886434723c */ /* 0x040fe40000041834 */
[----:B-1----:R-:W-:Y:S02]  /*14600*/  LDSM.16.MT88.4 R120, [R192+0x1000] ;  /* 0x00100000c078783b */ /* 0x002fe40000004200 */
[----:B------:R-:W-:Y:S04]  /*14610*/  FADD.FTZ R0, R170, R0 ;  /* 0x00000000aa007221 */ /* 0x000fe80000010000 */
[C---:B------:R-:W-:Y:S02]  /*14620*/  HMMA.16816.F32.BF16 R56, R100.reuse, R138, R56 ;  /* 0x0000008a6438723c */ /* 0x040fe40000041838 */
[----:B------:R-:W-:Y:S06]  /*14630*/  LDSM.16.MT88.4 R136, [R189+0x3000] ;  /* 0x00300000bd88783b */ /* 0x000fec0000004200 */
[C---:B------:R-:W-:Y:S04]  /*14640*/  HMMA.16816.F32.BF16 R60, R100.reuse, R104, R60 ;  /* 0x00000068643c723c */ /* 0x040fe8000004183c */
[--C-:B--2---:R-:W-:Y:S02]  /*14650*/  FFMA.FTZ R2, R158, c[0x0][0x2d0], -R153.reuse ;  /* 0x0000b4009e027a23 */ /* 0x104fe40000010899 */
[----:B------:R-:W-:Y:S02]  /*14660*/  LDSM.16.MT88.4 R156, [R189+0x3800] ;  /* 0x00380000bd9c783b */ /* 0x000fe40000004200 */
[C---:B------:R-:W-:Y:S01]  /*14670*/  HMMA.16816.F32.BF16 R64, R100.reuse, R106, R64 ;  /* 0x0000006a6440723c */ /* 0x040fe20000041840 */
[----:B------:R1:W2:Y:S05]  /*14680*/  MUFU.EX2 R169, R2 ;  /* 0x0000000200a97308 */ /* 0x0002aa0000000800 */
[----:B------:R-:W5:Y:S02]  /*14690*/  LDSM.16.MT88.4 R104, [R191+0x4800] ;  /* 0x00480000bf68783b */ /* 0x000f640000004200 */
[C---:B---3--:R-:W-:Y:S08]  /*146a0*/  HMMA.16816.F32.BF16 R68, R100.reuse, R108, R68 ;  /* 0x0000006c6444723c */ /* 0x048ff00000041844 */
[C---:B------:R-:W-:Y:S01]  /*146b0*/  HMMA.16816.F32.BF16 R72, R100.reuse, R110, R72 ;  /* 0x0000006e6448723c */ /* 0x040fe20000041848 */
[----:B------:R-:W3:Y:S07]  /*146c0*/  LDSM.16.MT88.4 R108, [R188+0x1000] ;  /* 0x00100000bc6c783b */ /* 0x000eee0000004200 */
[C---:B----4-:R-:W-:Y:S04]  /*146d0*/  HMMA.16816.F32.BF16 R76, R100.reuse, R112, R76 ;  /* 0x00000070644c723c */ /* 0x050fe8000004184c */
[--C-:B-1----:R-:W-:Y:S02]  /*146e0*/  FFMA.FTZ R2, R175, c[0x0][0x2d0], -R153.reuse ;  /* 0x0000b400af027a23 */ /* 0x102fe40000010899 */
[----:B--2---:R-:W-:Y:S02]  /*146f0*/  FADD.FTZ R0, R169, R0 ;  /* 0x00000000a9007221 */ /* 0x004fe40000010000 */
[C---:B------:R-:W-:Y:S01]  /*14700*/  HMMA.16816.F32.BF16 R80, R100.reuse, R114, R80 ;  /* 0x000000726450723c */ /* 0x040fe20000041850 */
[----:B------:R1:W2:Y:S01]  /*14710*/  MUFU.EX2 R168, R2 ;  /* 0x0000000200a87308 */ /* 0x0002a20000000800 */
[----:B------:R-:W4:Y:S06]  /*14720*/  LDSM.16.MT88.4 R112, [R189+0x1000] ;  /* 0x00100000bd70783b */ /* 0x000f2c0000004200 */
[C---:B-----5:R-:W-:Y:S08]  /*14730*/  HMMA.16816.F32.BF16 R84, R100.reuse, R116, R84 ;  /* 0x000000746454723c */ /* 0x060ff00000041854 */
[C---:B------:R-:W-:Y:S01]  /*14740*/  HMMA.16816.F32.BF16 R88, R100.reuse, R118, R88 ;  /* 0x000000766458723c */ /* 0x040fe20000041858 */
[----:B------:R-:W5:Y:S07]  /*14750*/  LDSM.16.MT88.4 R116, [R191+0x1000] ;  /* 0x00100000bf74783b */ /* 0x000f6e0000004200 */
[C---:B------:R-:W-:Y:S04]  /*14760*/  HMMA.16816.F32.BF16 R92, R100.reuse, R104, R92 ;  /* 0x00000068645c723c */ /* 0x040fe8000004185c */
[--C-:B-1----:R-:W-:Y:S02]  /*14770*/  FFMA.FTZ R2, R176, c[0x0][0x2d0], -R153.reuse ;  /* 0x0000b400b0027a23 */ /* 0x102fe40000010899 */
[----:B--2---:R-:W-:Y:S02]  /*14780*/  FADD.FTZ R0, R168, R0 ;  /* 0x00000000a8007221 */ /* 0x004fe40000010000 */
[----:B------:R-:W-:Y:S01]  /*14790*/  HMMA.16816.F32.BF16 R96, R100, R106, R96 ;  /* 0x0000006a6460723c */ /* 0x000fe20000041860 */
[----:B------:R-:W1:Y:S01]  /*147a0*/  MUFU.EX2 R167, R2 ;  /* 0x0000000200a77308 */ /* 0x000e620000000800 */
[----:B------:R-:W2:Y:S05]  /*147b0*/  LDSM.16.MT88.4 R104, [R192+0x3000] ;  /* 0x00300000c068783b */ /* 0x000eaa0000004200 */
[----:B------:R-:W-:Y:S02]  /*147c0*/  F2FP.BF16.PACK_AB R100, R173, R174 ;  /* 0x000000aead64723e */ /* 0x000fe400000010ff */
[----:B------:R-:W-:Y:S03]  /*147d0*/  F2FP.BF16.PACK_AB R102, R171, R172 ;  /* 0x000000acab66723e */ /* 0x000fe600000010ff */
[----:B------:R-:W-:Y:S02]  /*147e0*/  F2FP.BF16.PACK_AB R101, R169, R170 ;  /* 0x000000aaa965723e */ /* 0x000fe400000010ff */
[C---:B-1----:R-:W-:Y:S01]  /*147f0*/  F2FP.BF16.PACK_AB R103, R167.reuse, R168 ;  /* 0x000000a8a767723e */ /* 0x042fe200000010ff */
[----:B------:R-:W-:Y:S02]  /*14800*/  FFMA.FTZ R2, R186, c[0x0][0x2d0], -R152 ;  /* 0x0000b400ba027a23 */ /* 0x000fe40000010898 */
[----:B------:R-:W-:Y:S02]  /*14810*/  FADD.FTZ R0, R167, R0 ;  /* 0x00000000a7007221 */ /* 0x000fe40000010000 */
[----:B------:R1:W-:Y:S02]  /*14820*/  MUFU.EX2 R166, R2 ;  /* 0x0000000200a67308 */ /* 0x0003e40000000800 */
[C---:B---3--:R-:W-:Y:S08]  /*14830*/  HMMA.16816.F32.BF16 R4, R100.reuse, R108, R4 ;  /* 0x0000006c6404723c */ /* 0x048ff00000041804 */
[C---:B------:R-:W-:Y:S01]  /*14840*/  HMMA.16816.F32.BF16 R8, R100.reuse, R110, R8 ;  /* 0x0000006e6408723c */ /* 0x040fe20000041808 */
[----:B------:R-:W3:Y:S07]  /*14850*/  LDSM.16.MT88.4 R108, [R191+0x3000] ;  /* 0x00300000bf6c783b */ /* 0x000eee0000004200 */
[C---:B----4-:R-:W-:Y:S04]  /*14860*/  HMMA.16816.F32.BF16 R12, R100.reuse, R112, R12 ;  /* 0x00000070640c723c */ /* 0x050fe8000004180c */
[--C-:B-1----:R-:W-:Y:S04]  /*14870*/  FFMA.FTZ R2, R187, c[0x0][0x2d0], -R152.reuse ;  /* 0x0000b400bb027a23 */ /* 0x102fe80000010898 */
[C---:B------:R-:W-:Y:S01]  /*14880*/  HMMA.16816.F32.BF16 R16, R100.reuse, R114, R16 ;  /* 0x000000726410723c */ /* 0x040fe20000041810 */
[----:B------:R-:W1:Y:S01]  /*14890*/  LDSM.16.MT88.4 R112, [R188+0x5000] ;  /* 0x00500000bc70783b */ /* 0x000e620000004200 */
[----:B------:R4:W2:Y:S06]  /*148a0*/  MUFU.EX2 R165, R2 ;  /* 0x0000000200a57308 */ /* 0x0008ac0000000800 */
[C---:B------:R-:W-:Y:S08]  /*148b0*/  HMMA.16816.F32.BF16 R20, R100.reuse, R120, R20 ;  /* 0x000000786414723c */ /* 0x040ff00000041814 */
[C---:B------:R-:W-:Y:S01]  /*148c0*/  HMMA.16816.F32.BF16 R24, R100.reuse, R122, R24 ;  /* 0x0000007a6418723c */ /* 0x040fe20000041818 */
[----:B------:R-:W-:Y:S07]  /*148d0*/  LDSM.16.MT88.4 R120, [R191+0x1800] ;  /* 0x00180000bf78783b */ /* 0x000fee0000004200 */
[C---:B-----5:R-:W-:Y:S04]  /*148e0*/  HMMA.16816.F32.BF16 R28, R100.reuse, R116, R28 ;  /* 0x00000074641c723c */ /* 0x060fe8000004181c */
[--C-:B----4-:R-:W-:Y:S01]  /*148f0*/  FFMA.FTZ R2, R213, c[0x0][0x2d0], -R152.reuse ;  /* 0x0000b400d5027a23 */ /* 0x110fe20000010898 */
[----:B--2---:R-:W-:Y:S01]  /*14900*/  F2FP.BF16.PACK_AB R148, R165, R166 ;  /* 0x000000a6a594723e */ /* 0x004fe200000010ff */
[----:B------:R-:W-:Y:S02]  /*14910*/  FFMA.FTZ R152, R214, c[0x0][0x2d0], -R152 ;  /* 0x0000b400d6987a23 */ /* 0x000fe40000010898 */
[C---:B------:R-:W-:Y:S01]  /*14920*/  HMMA.16816.F32.BF16 R32, R100.reuse, R118, R32 ;  /* 0x000000766420723c */ /* 0x040fe20000041820 */
[----:B------:R-:W2:Y:S01]  /*14930*/  LDSM.16.MT88.4 R116, [R189+0x5000] ;  /* 0x00500000bd74783b */ /* 0x000ea20000004200 */
[----:B------:R-:W-:Y:S06]  /*14940*/  MUFU.EX2 R163, R152 ;  /* 0x0000009800a37308 */ /* 0x000fec0000000800 */
[C---:B------:R-:W-:Y:S04]  /*14950*/  HMMA.16816.F32.BF16 R36, R100.reuse, R132, R36 ;  /* 0x000000846424723c */ /* 0x040fe80000041824 */
[----:B------:R4:W5:Y:S04]  /*14960*/  MUFU.EX2 R164, R2 ;  /* 0x0000000200a47308 */ /* 0x0009680000000800 */
[C---:B------:R-:W-:Y:S08]  /*14970*/  HMMA.16816.F32.BF16 R40, R100.reuse, R134, R40 ;  /* 0x000000866428723c */ /* 0x040ff00000041828 */
[C---:B------:R-:W-:Y:S08]  /*14980*/  HMMA.16816.F32.BF16 R44, R100.reuse, R136, R44 ;  /* 0x00000088642c723c */ /* 0x040ff0000004182c */
[C---:B------:R-:W-:Y:S01]  /*14990*/  HMMA.16816.F32.BF16 R48, R100.reuse, R138, R48 ;  /* 0x0000008a6430723c */ /* 0x040fe20000041830 */
[----:B------:R-:W-:Y:S03]  /*149a0*/  LDSM.16.MT88.4 R136, [R188+0x1800] ;  /* 0x00180000bc88783b */ /* 0x000fe60000004200 */
[--C-:B----4-:R-:W-:Y:S01]  /*149b0*/  FFMA.FTZ R2, R212, c[0x0][0x2d0], -R153.reuse ;  /* 0x0000b400d4027a23 */ /* 0x110fe20000010899 */
[----:B-----5:R-:W-:Y:S03]  /*149c0*/  F2FP.BF16.PACK_AB R150, R163, R164 ;  /* 0x000000a4a396723e */ /* 0x020fe600000010ff */
[C---:B------:R-:W-:Y:S01]  /*149d0*/  HMMA.16816.F32.BF16 R52, R100.reuse, R104, R52 ;  /* 0x000000686434723c */ /* 0x040fe20000041834 */
[----:B------:R4:W-:Y:S07]  /*149e0*/  MUFU.EX2 R162, R2 ;  /* 0x0000000200a27308 */ /* 0x0009ee0000000800 */
[C---:B------:R-:W-:Y:S01]  /*149f0*/  HMMA.16816.F32.BF16 R56, R100.reuse, R106, R56 ;  /* 0x0000006a6438723c */ /* 0x040fe20000041838 */
[----:B------:R-:W5:Y:S07]  /*14a00*/  LDSM.16.MT88.4 R104, [R192+0x5000] ;  /* 0x00500000c068783b */ /* 0x000f6e0000004200 */
[C---:B---3--:R-:W-:Y:S08]  /*14a10*/  HMMA.16816.F32.BF16 R60, R100.reuse, R108, R60 ;  /* 0x0000006c643c723c */ /* 0x048ff0000004183c */
[C---:B------:R-:W-:Y:S01]  /*14a20*/  HMMA.16816.F32.BF16 R64, R100.reuse, R110, R64 ;  /* 0x0000006e6440723c */ /* 0x040fe20000041840 */
[----:B------:R-:W3:Y:S03]  /*14a30*/  LDSM.16.MT88.4 R108, [R191+0x5000] ;  /* 0x00500000bf6c783b */ /* 0x000ee60000004200 */
[--C-:B----4-:R-:W-:Y:S04]  /*14a40*/  FFMA.FTZ R2, R215, c[0x0][0x2d0], -R153.reuse ;  /* 0x0000b400d7027a23 */ /* 0x110fe80000010899 */
[C---:B-1----:R-:W-:Y:S01]  /*14a50*/  HMMA.16816.F32.BF16 R68, R100.reuse, R112, R68 ;  /* 0x000000706444723c */ /* 0x042fe20000041844 */
[----:B------:R1:W4:Y:S07]  /*14a60*/  MUFU.EX2 R161, R2 ;  /* 0x0000000200a17308 */ /* 0x00032e0000000800 */
[C---:B------:R-:W-:Y:S01]  /*14a70*/  HMMA.16816.F32.BF16 R72, R100.reuse, R114, R72 ;  /* 0x000000726448723c */ /* 0x040fe20000041848 */
[----:B------:R-:W3:Y:S07]  /*14a80*/  LDSM.16.MT88.4 R112, [R189+0x1800] ;  /* 0x00180000bd70783b */ /* 0x000eee0000004200 */
[C---:B--2---:R-:W-:Y:S08]  /*14a90*/  HMMA.16816.F32.BF16 R76, R100.reuse, R116, R76 ;  /* 0x00000074644c723c */ /* 0x044ff0000004184c */
[C---:B------:R-:W-:Y:S01]  /*14aa0*/  HMMA.16816.F32.BF16 R80, R100.reuse, R118, R80 ;  /* 0x000000766450723c */ /* 0x040fe20000041850 */
[----:B------:R-:W2:Y:S03]  /*14ab0*/  LDSM.16.MT88.4 R116, [R192+0x1800] ;  /* 0x00180000c074783b */ /* 0x000ea60000004200 */
[--C-:B-1----:R-:W-:Y:S01]  /*14ac0*/  FFMA.FTZ R2, R216, c[0x0][0x2d0], -R153.reuse ;  /* 0x0000b400d8027a23 */ /* 0x102fe20000010899 */
[----:B----4-:R-:W-:Y:S01]  /*14ad0*/  F2FP.BF16.PACK_AB R149, R161, R162 ;  /* 0x000000a2a195723e */ /* 0x010fe200000010ff */
[----:B------:R-:W-:Y:S02]  /*14ae0*/  FFMA.FTZ R153, R129, c[0x0][0x2d0], -R153 ;  /* 0x0000b40081997a23 */ /* 0x000fe40000010899 */
[C---:B-----5:R-:W-:Y:S01]  /*14af0*/  HMMA.16816.F32.BF16 R84, R100.reuse, R104, R84 ;  /* 0x000000686454723c */ /* 0x060fe20000041854 */
[----:B------:R1:W-:Y:S07]  /*14b00*/  MUFU.EX2 R160, R2 ;  /* 0x0000000200a07308 */ /* 0x0003ee0000000800 */
[C---:B------:R-:W-:Y:S03]  /*14b10*/  HMMA.16816.F32.BF16 R88, R100.reuse, R106, R88 ;  /* 0x0000006a6458723c */ /* 0x040fe60000041858 */
[----:B------:R4:W5:Y:S05]  /*14b20*/  MUFU.EX2 R128, R153 ;  /* 0x0000009900807308 */ /* 0x00096a0000000800 */
[C---:B---3--:R-:W-:Y:S08]  /*14b30*/  HMMA.16816.F32.BF16 R92, R100.reuse, R108, R92 ;  /* 0x0000006c645c723c */ /* 0x048ff0000004185c */
[----:B------:R-:W-:Y:S04]  /*14b40*/  HMMA.16816.F32.BF16 R96, R100, R110, R96 ;  /* 0x0000006e6460723c */ /* 0x000fe80000041860 */
[----:B-1----:R-:W-:Y:S02]  /*14b50*/  FFMA.FTZ R2, R3, R233, R223 ;  /* 0x000000e903027223 */ /* 0x002fe400000100df */
[----:B------:R-:W-:Y:S02]  /*14b60*/  FADD.FTZ R3, R162, R0 ;  /* 0x00000000a2037221 */ /* 0x000fe40000010000 */
[----:B------:R-:W-:Y:S01]  /*14b70*/  FADD.FTZ R2, R224, R2 ;  /* 0x00000002e0027221 */ /* 0x000fe20000010000 */
[----:B----4-:R-:W1:Y:S03]  /*14b80*/  LDSM.16.MT88.4 R152, [R188+0x3800] ;  /* 0x00380000bc98783b */ /* 0x010e660000004200 */
[----:B-----5:R-:W-:Y:S01]  /*14b90*/  F2FP.BF16.PACK_AB R151, R128, R160 ;  /* 0x000000a08097723e */ /* 0x020fe200000010ff */
[----:B------:R-:W-:Y:S02]  /*14ba0*/  FADD.FTZ R2, R222, R2 ;  /* 0x00000002de027221 */ /* 0x000fe40000010000 */
[----:B------:R-:W-:Y:S02]  /*14bb0*/  FADD.FTZ R3, R161, R3 ;  /* 0x00000003a1037221 */ /* 0x000fe40000010000 */
[----:B------:R-:W-:Y:S02]  /*14bc0*/  FADD.FTZ R2, R221, R2 ;  /* 0x00000002dd027221 */ /* 0x000fe40000010000 */
[C---:B------:R-:W-:Y:S01]  /*14bd0*/  HMMA.16816.F32.BF16 R132, R148.reuse, R136, R4 ;  /* 0x000000889484723c */ /* 0x040fe20000041804 */
[----:B------:R-:W3:Y:S04]  /*14be0*/  LDSM.16.MT88.4 R4, [R192+0x3800] ;  /* 0x00380000c004783b */ /* 0x000ee80000004200 */
[----:B------:R-:W-:Y:S03]  /*14bf0*/  FADD.FTZ R2, R185, R2 ;  /* 0x00000002b9027221 */ /* 0x000fe60000010000 */
[C---:B------:R-:W-:Y:S01]  /*14c00*/  HMMA.16816.F32.BF16 R136, R148.reuse, R138, R8 ;  /* 0x0000008a9488723c */ /* 0x040fe20000041808 */
[----:B------:R-:W4:Y:S03]  /*14c10*/  LDSM.16.MT88.4 R8, [R191+0x3800] ;  /* 0x00380000bf08783b */ /* 0x000f260000004200 */
[----:B------:R-:W-:Y:S04]  /*14c20*/  FADD.FTZ R2, R183, R2 ;  /* 0x00000002b7027221 */ /* 0x000fe80000010000 */
[C---:B------:R-:W-:Y:S01]  /*14c30*/  HMMA.16816.F32.BF16 R100, R148.reuse, R112, R12 ;  /* 0x000000709464723c */ /* 0x040fe2000004180c */
[----:B------:R-:W5:Y:S03]  /*14c40*/  LDSM.16.MT88.4 R12, [R188+0x5800] ;  /* 0x00580000bc0c783b */ /* 0x000f660000004200 */
[----:B------:R-:W-:Y:S04]  /*14c50*/  FADD.FTZ R2, R182, R2 ;  /* 0x00000002b6027221 */ /* 0x000fe80000010000 */
[C---:B------:R-:W-:Y:S01]  /*14c60*/  HMMA.16816.F32.BF16 R104, R148.reuse, R114, R16 ;  /* 0x000000729468723c */ /* 0x040fe20000041810 */
[----:B------:R-:W3:Y:S03]  /*14c70*/  LDSM.16.MT88.4 R16, [R189+0x5800] ;  /* 0x00580000bd10783b */ /* 0x000ee60000004200 */
[----:B------:R-:W-:Y:S04]  /*14c80*/  FADD.FTZ R2, R181, R2 ;  /* 0x00000002b5027221 */ /* 0x000fe80000010000 */
[C---:B--2---:R-:W-:Y:S01]  /*14c90*/  HMMA.16816.F32.BF16 R108, R148.reuse, R116, R20 ;  /* 0x00000074946c723c */ /* 0x044fe20000041814 */
[----:B------:R-:W2:Y:S03]  /*14ca0*/  LDSM.16.MT88.4 R20, [R192+0x5800] ;  /* 0x00580000c014783b */ /* 0x000ea60000004200 */
[----:B------:R-:W-:Y:S04]  /*14cb0*/  FADD.FTZ R2, R174, R2 ;  /* 0x00000002ae027221 */ /* 0x000fe80000010000 */
[C---:B------:R-:W-:Y:S04]  /*14cc0*/  HMMA.16816.F32.BF16 R112, R148.reuse, R118, R24 ;  /* 0x000000769470723c */ /* 0x040fe80000041818 */
[----:B------:R-:W-:Y:S04]  /*14cd0*/  FADD.FTZ R2, R173, R2 ;  /* 0x00000002ad027221 */ /* 0x000fe80000010000 */
[C---:B------:R-:W-:Y:S04]  /*14ce0*/  HMMA.16816.F32.BF16 R116, R148.reuse, R120, R28 ;  /* 0x000000789474723c */ /* 0x040fe8000004181c */
[----:B------:R-:W-:Y:S04]  /*14cf0*/  FADD.FTZ R2, R172, R2 ;  /* 0x00000002ac027221 */ /* 0x000fe80000010000 */
[C---:B------:R-:W-:Y:S04]  /*14d00*/  HMMA.16816.F32.BF16 R120, R148.reuse, R122, R32 ;  /* 0x0000007a9478723c */ /* 0x040fe80000041820 */
[----:B------:R-:W-:Y:S04]  /*14d10*/  FADD.FTZ R2, R171, R2 ;  /* 0x00000002ab027221 */ /* 0x000fe80000010000 */
[C---:B-1----:R-:W-:Y:S04]  /*14d20*/  HMMA.16816.F32.BF16 R36, R148.reuse, R152, R36 ;  /* 0x000000989424723c */ /* 0x042fe80000041824 */
[----:B------:R-:W-:Y:S04]  /*14d30*/  FADD.FTZ R2, R166, R2 ;  /* 0x00000002a6027221 */ /* 0x000fe80000010000 */
[C---:B------:R-:W-:Y:S04]  /*14d40*/  HMMA.16816.F32.BF16 R40, R148.reuse, R154, R40 ;  /* 0x0000009a9428723c */ /* 0x040fe80000041828 */
[----:B------:R-:W-:Y:S04]  /*14d50*/  FADD.FTZ R0, R165, R2 ;  /* 0x00000002a5007221 */ /* 0x000fe80000010000 */
[C---:B------:R-:W-:Y:S04]  /*14d60*/  HMMA.16816.F32.BF16 R44, R148.reuse, R156, R44 ;  /* 0x0000009c942c723c */ /* 0x040fe8000004182c */
[----:B------:R-:W-:Y:S02]  /*14d70*/  FADD.FTZ R2, R164, R0 ;  /* 0x00000000a4027221 */ /* 0x000fe40000010000 */
[----:B------:R-:W-:Y:S01]  /*14d80*/  FADD.FTZ R0, R160, R3 ;  /* 0x00000003a0007221 */ /* 0x000fe20000010000 */
[----:B------:R-:W-:Y:S01]  /*14d90*/  MOV R3, R125 ;  /* 0x0000007d00037202 */ /* 0x000fe20000000f00 */
[C---:B------:R-:W-:Y:S04]  /*14da0*/  HMMA.16816.F32.BF16 R48, R148.reuse, R158, R48 ;  /* 0x0000009e9430723c */ /* 0x040fe80000041830 */
[----:B------:R-:W-:Y:S02]  /*14db0*/  FADD.FTZ R233, R163, R2 ;  /* 0x00000002a3e97221 */ /* 0x000fe40000010000 */
[----:B------:R-:W-:Y:S02]  /*14dc0*/  FADD.FTZ R234, R128, R0 ;  /* 0x0000000080ea7221 */ /* 0x000fe40000010000 */
[C---:B---3--:R-:W-:Y:S04]  /*14dd0*/  HMMA.16816.F32.BF16 R52, R148.reuse, R4, R52 ;  /* 0x000000049434723c */ /* 0x048fe80000041834 */
[----:B------:R-:W-:Y:S04]  /*14de0*/  IMAD.MOV.U32 R128, RZ, RZ, R124 ;  /* 0x000000ffff807224 */ /* 0x000fe800078e007c */
[C---:B------:R-:W-:Y:S01]  /*14df0*/  HMMA.16816.F32.BF16 R56, R148.reuse, R6, R56 ;  /* 0x000000069438723c */ /* 0x040fe20000041838 */
[----:B------:R-:W1:Y:S07]  /*14e00*/  LDSM.16.MT88.4 R4, [R191+0x5800] ;  /* 0x00580000bf04783b */ /* 0x000e6e0000004200 */
[C---:B----4-:R-:W-:Y:S08]  /*14e10*/  HMMA.16816.F32.BF16 R60, R148.reuse, R8, R60 ;  /* 0x00000008943c723c */ /* 0x050ff0000004183c */
[C---:B------:R-:W-:Y:S08]  /*14e20*/  HMMA.16816.F32.BF16 R64, R148.reuse, R10, R64 ;  /* 0x0000000a9440723c */ /* 0x040ff00000041840 */
[C---:B-----5:R-:W-:Y:S08]  /*14e30*/  HMMA.16816.F32.BF16 R68, R148.reuse, R12, R68 ;  /* 0x0000000c9444723c */ /* 0x060ff00000041844 */
[C---:B------:R-:W-:Y:S08]  /*14e40*/  HMMA.16816.F32.BF16 R72, R148.reuse, R14, R72 ;  /* 0x0000000e9448723c */ /* 0x040ff00000041848 */
[C---:B------:R-:W-:Y:S08]  /*14e50*/  HMMA.16816.F32.BF16 R76, R148.reuse, R16, R76 ;  /* 0x00000010944c723c */ /* 0x040ff0000004184c */
[C---:B------:R-:W-:Y:S08]  /*14e60*/  HMMA.16816.F32.BF16 R80, R148.reuse, R18, R80 ;  /* 0x000000129450723c */ /* 0x040ff00000041850 */
[C---:B--2---:R-:W-:Y:S08]  /*14e70*/  HMMA.16816.F32.BF16 R84, R148.reuse, R20, R84 ;  /* 0x000000149454723c */ /* 0x044ff00000041854 */
[C---:B------:R-:W-:Y:S08]  /*14e80*/  HMMA.16816.F32.BF16 R88, R148.reuse, R22, R88 ;  /* 0x000000169458723c */ /* 0x040ff00000041858 */
[C---:B-1----:R-:W-:Y:S08]  /*14e90*/  HMMA.16816.F32.BF16 R92, R148.reuse, R4, R92 ;  /* 0x00000004945c723c */ /* 0x042ff0000004185c */
[----:B------:R-:W-:Y:S01]  /*14ea0*/  HMMA.16816.F32.BF16 R96, R148, R6, R96 ;  /* 0x000000069460723c */ /* 0x000fe20000041860 */
[----:B------:R-:W-:-:S07]  /*14eb0*/  @P0 BRA `(.L_x_1107) ;  /* 0xffffd10000000947 */ /* 0x000fce000383ffff */
.L_x_1106:
[----:B------:R-:W-:-:S13]  /*14ec0*/  ISETP.GE.AND P0, PT, R211, R235, PT ;  /* 0x000000ebd300720c */ /* 0x000fda0003f06270 */
[----:B------:R-:W-:Y:S05]  /*14ed0*/  @!P0 BRA `(.L_x_1108) ;  /* 0x0000299000008947 */ /* 0x000fea0003800000 */
[----:B------:R-:W-:Y:S02]  /*14ee0*/  MOV R129, R124 ;  /* 0x0000007c00817202 */ /* 0x000fe40000000f00 */
[----:B------:R-:W-:Y:S02]  /*14ef0*/  MOV R128, R125 ;  /* 0x0000007d00807202 */ /* 0x000fe40000000f00 */
.L_x_1109:
        /* <DEDUP_REMOVED lines=15> */
[C---:B------:R-:W-:Y:S02]  /*14ff0*/  LEA R2, P1, R3.reuse, R28, 0x5 ;  /* 0x0000001c03027211 */ /* 0x040fe400078228ff */
[----:B------:R-:W-:Y:S01]  /*15000*/  IADD3.X R161, R0, R125, RZ, P0, !PT ;  /* 0x0000007d00a17210 */ /* 0x000fe200007fe4ff */
[----:B------:R-:W-:Y:S01]  /*15010*/  LDSM.16.M88.4 R32, [R194] ;  /* 0x00000000c220783b */ /* 0x000fe20000000200 */
[----:B------:R-:W-:Y:S02]  /*15020*/  LEA.HI.X R3, R3, R0, R20, 0x5, P1 ;  /* 0x0000000003037211 */ /* 0x000fe400008f2c14 */
[----:B------:R-:W-:Y:S02]  /*15030*/  IADD3 R31, P1, R28, R228, RZ ;  /* 0x000000e41c1f7210 */ /* 0x000fe40007f3e0ff */
[----:B------:R-:W-:Y:S02]  /*15040*/  LEA R174, P2, R124, c[0x0][0x1f8], 0x1 ;  /* 0x00007e007cae7a11 */ /* 0x000fe400078408ff */
[----:B------:R-:W-:Y:S01]  /*15050*/  IADD3.X R160, R0, R230, RZ, P1, !PT ;  /* 0x000000e600a07210 */ /* 0x000fe20000ffe4ff */
[----:B------:R-:W1:Y:S01]  /*15060*/  LDSM.16.M88.4 R8, [R147] ;  /* 0x000000009308783b */ /* 0x000e620000000200 */
[C---:B------:R-:W-:Y:S02]  /*15070*/  LEA R176, P3, R31.reuse, c[0x0][0x1f8], 0x1 ;  /* 0x00007e001fb07a11 */ /* 0x040fe400078608ff */
[----:B------:R-:W-:Y:S02]  /*15080*/  IADD3 R173, P1, R2, R30, RZ ;  /* 0x0000001e02ad7210 */ /* 0x000fe40007f3e0ff */
[----:B------:R-:W-:Y:S02]  /*15090*/  LEA.HI.X R177, R31, c[0x0][0x1fc], R160, 0x1, P3 ;  /* 0x00007f001fb17a11 */ /* 0x000fe400018f0ca0 */
[----:B------:R-:W-:Y:S01]  /*150a0*/  LEA.HI.X R175, R124, c[0x0][0x1fc], R161, 0x1, P2 ;  /* 0x00007f007caf7a11 */ /* 0x000fe200010f0ca1 */
[----:B------:R-:W2:Y:S01]  /*150b0*/  LDSM.16.M88.4 R16, [R147+0x800] ;  /* 0x000800009310783b */ /* 0x000ea20000000200 */
[----:B------:R-:W-:Y:S02]  /*150c0*/  IADD3 R29, P0, R228, 0x80, RZ ;  /* 0x00000080e41d7810 */ /* 0x000fe40007f1e0ff */
[C---:B------:R-:W-:Y:S02]  /*150d0*/  IADD3 R169, P3, R2.reuse, R228, RZ ;  /* 0x000000e402a97210 */ /* 0x040fe40007f7e0ff */
[-C--:B------:R-:W-:Y:S02]  /*150e0*/  IADD3.X R31, RZ, R230.reuse, RZ, P0, !PT ;  /* 0x000000e6ff1f7210 */ /* 0x080fe400007fe4ff */
[-C--:B------:R-:W-:Y:S01]  /*150f0*/  IADD3 R172, P0, R2, R29.reuse, RZ ;  /* 0x0000001d02ac7210 */ /* 0x080fe20007f1e0ff */
[----:B------:R-:W3:Y:S01]  /*15100*/  LDSM.16.M88.4 R24, [R147+0x1000] ;  /* 0x001000009318783b */ /* 0x000ee20000000200 */
[----:B------:R-:W-:Y:S02]  /*15110*/  IADD3 R171, P2, R28, R29, RZ ;  /* 0x0000001d1cab7210 */ /* 0x000fe40007f5e0ff */
[----:B------:R-:W-:Y:S02]  /*15120*/  IADD3.X R125, R3, R125, RZ, P1, !PT ;  /* 0x0000007d037d7210 */ /* 0x000fe40000ffe4ff */
[-C--:B------:R-:W-:Y:S02]  /*15130*/  IADD3.X R178, R0, R31.reuse, RZ, P2, !PT ;  /* 0x0000001f00b27210 */ /* 0x080fe400017fe4ff */
[----:B------:R-:W-:Y:S01]  /*15140*/  LEA R170, P4, R171, c[0x0][0x1f8], 0x1 ;  /* 0x00007e00abaa7a11 */ /* 0x000fe200078808ff */
[----:B------:R-:W4:Y:S01]  /*15150*/  LDSM.16.M88.4 R148, [R147+0x1800] ;  /* 0x001800009394783b */ /* 0x000f220000000200 */
[----:B------:R-:W-:Y:S02]  /*15160*/  LEA R168, P2, R169, c[0x0][0x1f8], 0x1 ;  /* 0x00007e00a9a87a11 */ /* 0x000fe400078408ff */
[----:B------:R-:W-:Y:S02]  /*15170*/  LEA.HI.X R171, R171, c[0x0][0x1fc], R178, 0x1, P4 ;  /* 0x00007f00abab7a11 */ /* 0x000fe400020f0cb2 */
[----:B------:R-:W-:Y:S02]  /*15180*/  LEA R124, P1, R173, c[0x0][0x1f8], 0x1 ;  /* 0x00007e00ad7c7a11 */ /* 0x000fe400078208ff */
[----:B------:R-:W-:Y:S01]  /*15190*/  IADD3.X R0, R3, R31, RZ, P0, !PT ;  /* 0x0000001f03007210 */ /* 0x000fe200007fe4ff */
[----:B------:R-:W-:Y:S01]  /*151a0*/  LDSM.16.M88.4 R152, [R195] ;  /* 0x00000000c398783b */ /* 0x000fe20000000200 */
[----:B------:R-:W-:Y:S02]  /*151b0*/  LEA.HI.X R125, R173, c[0x0][0x1fc], R125, 0x1, P1 ;  /* 0x00007f00ad7d7a11 */ /* 0x000fe400008f0c7d */
[----:B------:R-:W-:Y:S02]  /*151c0*/  LEA R2, P0, R172, c[0x0][0x1f8], 0x1 ;  /* 0x00007e00ac027a11 */ /* 0x000fe400078008ff */
[----:B------:R-:W-:Y:S02]  /*151d0*/  IADD3.X R3, R3, R230, RZ, P3, !PT ;  /* 0x000000e603037210 */ /* 0x000fe40001ffe4ff */
[----:B------:R-:W-:Y:S01]  /*151e0*/  LOP3.LUT P3, RZ, R238, 0x1, RZ, 0xc0, !PT ;  /* 0x00000001eeff7812 */ /* 0x000fe2000786c0ff */
[C---:B-1----:R-:W-:Y:S01]  /*151f0*/  HMMA.16816.F32.BF16 R4, R32.reuse, R8, RZ ;  /* 0x000000082004723c */ /* 0x042fe200000418ff */
[----:B------:R-:W1:Y:S02]  /*15200*/  LDSM.16.M88.4 R156, [R198] ;  /* 0x00000000c69c783b */ /* 0x000e640000000200 */
[----:B------:R-:W-:Y:S02]  /*15210*/  LEA.HI.X R169, R169, c[0x0][0x1fc], R3, 0x1, P2 ;  /* 0x00007f00a9a97a11 */ /* 0x000fe400010f0c03 */
[----:B------:R-:W-:Y:S02]  /*15220*/  LEA.HI.X R3, R172, c[0x0][0x1fc], R0, 0x1, P0 ;  /* 0x00007f00ac037a11 */ /* 0x000fe400000f0c00 */
[C---:B------:R-:W-:Y:S01]  /*15230*/  ISETP.GT.AND P0, PT, R211.reuse, R235, PT ;  /* 0x000000ebd300720c */ /* 0x040fe20003f04270 */
[C---:B------:R-:W-:Y:S01]  /*15240*/  HMMA.16816.F32.BF16 R8, R32.reuse, R10, RZ ;  /* 0x0000000a2008723c */ /* 0x040fe200000418ff */
[----:B------:R-:W5:Y:S03]  /*15250*/  LDSM.16.M88.4 R160, [R209] ;  /* 0x00000000d1a0783b */ /* 0x000f660000000200 */
[----:B------:R-:W-:Y:S04]  /*15260*/  IADD3 R211, R211, -0x1, RZ ;  /* 0xffffffffd3d37810 */ /* 0x000fe80007ffe0ff */
        /* <DEDUP_REMOVED lines=26> */
[----:B-----5:R-:W3:Y:S08]  /*15410*/  LDSM.16.M88.4 R168, [R197] ;  /* 0x00000000c5a8783b */ /* 0x020ef00000000200 */
[----:B------:R-:W4:Y:S08]  /*15420*/  LDSM.16.M88.4 R156, [R193+0x800] ;  /* 0x00080000c19c783b */ /* 0x000f300000000200 */
[----:B-1----:R-:W1:Y:S08]  /*15430*/  LDSM.16.M88.4 R176, [R193+0x1000] ;  /* 0x00100000c1b0783b */ /* 0x002e700000000200 */
[----:B------:R-:W0:Y:S08]  /*15440*/  LDGDEPBAR ;  /* 0x00000000000079af */ /* 0x000e300000000000 */
[----:B------:R-:W5:Y:S01]  /*15450*/  LDSM.16.M88.4 R160, [R193+0x1800] ;  /* 0x00180000c1a0783b */ /* 0x000f620000000200 */
[C---:B---3--:R-:W-:Y:S07]  /*15460*/  HMMA.16816.F32.BF16 R4, R168.reuse, R172, R4 ;  /* 0x000000aca804723c */ /* 0x048fee0000041804 */
[----:B------:R-:W-:Y:S01]  /*15470*/  LDSM.16.M88.4 R164, [R196] ;  /* 0x00000000c4a4783b */ /* 0x000fe20000000200 */
[C---:B------:R-:W-:Y:S07]  /*15480*/  HMMA.16816.F32.BF16 R8, R168.reuse, R174, R8 ;  /* 0x000000aea808723c */ /* 0x040fee0000041808 */
[----:B------:R-:W3:Y:S01]  /*15490*/  LDSM.16.M88.4 R180, [R190] ;  /* 0x00000000beb4783b */ /* 0x000ee20000000200 */
[C---:B----4-:R-:W-:Y:S07]  /*154a0*/  HMMA.16816.F32.BF16 R12, R168.reuse, R156, R12 ;  /* 0x0000009ca80c723c */ /* 0x050fee000004180c */
[----:B------:R-:W4:Y:S01]  /*154b0*/  LDSM.16.M88.4 R148, [R190+0x800] ;  /* 0x00080000be94783b */ /* 0x000f220000000200 */
[C---:B------:R-:W-:Y:S07]  /*154c0*/  HMMA.16816.F32.BF16 R16, R168.reuse, R158, R16 ;  /* 0x0000009ea810723c */ /* 0x040fee0000041810 */
[----:B------:R-:W2:Y:S01]  /*154d0*/  LDSM.16.M88.4 R152, [R190+0x1000] ;  /* 0x00100000be98783b */ /* 0x000ea20000000200 */
[C---:B-1----:R-:W-:Y:S07]  /*154e0*/  HMMA.16816.F32.BF16 R20, R168.reuse, R176, R20 ;  /* 0x000000b0a814723c */ /* 0x042fee0000041814 */
[----:B------:R-:W1:Y:S01]  /*154f0*/  LDSM.16.M88.4 R156, [R190+0x1800] ;  /* 0x00180000be9c783b */ /* 0x000e620000000200 */
[C---:B------:R-:W-:Y:S07]  /*15500*/  HMMA.16816.F32.BF16 R24, R168.reuse, R178, R24 ;  /* 0x000000b2a818723c */ /* 0x040fee0000041818 */
[----:B------:R-:W-:Y:S01]  /*15510*/  LDSM.16.M88.4 R172, [R147+0x2800] ;  /* 0x0028000093ac783b */ /* 0x000fe20000000200 */
[C---:B-----5:R-:W-:Y:S07]  /*15520*/  HMMA.16816.F32.BF16 R28, R168.reuse, R160, R28 ;  /* 0x000000a0a81c723c */ /* 0x060fee000004181c */
[----:B------:R-:W-:Y:S01]  /*15530*/  LDSM.16.M88.4 R176, [R195+0x4000] ;  /* 0x00400000c3b0783b */ /* 0x000fe20000000200 */
[----:B------:R-:W-:Y:S07]  /*15540*/  HMMA.16816.F32.BF16 R32, R168, R162, R32 ;  /* 0x000000a2a820723c */ /* 0x000fee0000041820 */
[----:B------:R-:W-:Y:S01]  /*15550*/  LDSM.16.M88.4 R160, [R194+0x4000] ;  /* 0x00400000c2a0783b */ /* 0x000fe20000000200 */
[C---:B---3--:R-:W-:Y:S07]  /*15560*/  HMMA.16816.F32.BF16 R4, R164.reuse, R180, R4 ;  /* 0x000000b4a404723c */ /* 0x048fee0000041804 */
[----:B------:R-:W3:Y:S01]  /*15570*/  LDSM.16.M88.4 R168, [R147+0x2000] ;  /* 0x0020000093a8783b */ /* 0x000ee20000000200 */
[C---:B------:R-:W-:Y:S07]  /*15580*/  HMMA.16816.F32.BF16 R8, R164.reuse, R182, R8 ;  /* 0x000000b6a408723c */ /* 0x040fee0000041808 */
[----:B------:R-:W-:Y:S01]  /*15590*/  LDSM.16.M88.4 R180, [R206] ;  /* 0x00000000ceb4783b */ /* 0x000fe20000000200 */
[C---:B----4-:R-:W-:Y:S07]  /*155a0*/  HMMA.16816.F32.BF16 R12, R164.reuse, R148, R12 ;  /* 0x00000094a40c723c */ /* 0x050fee000004180c */
[----:B------:R-:W-:Y:S01]  /*155b0*/  LDSM.16.M88.4 R184, [R190+0x4000] ;  /* 0x00400000beb8783b */ /* 0x000fe20000000200 */
[C---:B------:R-:W-:Y:S07]  /*155c0*/  HMMA.16816.F32.BF16 R16, R164.reuse, R150, R16 ;  /* 0x00000096a410723c */ /* 0x040fee0000041810 */
[----:B------:R-:W4:Y:S01]  /*155d0*/  LDSM.16.M88.4 R148, [R147+0x3000] ;  /* 0x003000009394783b */ /* 0x000f220000000200 */
[C---:B--2---:R-:W-:Y:S08]  /*155e0*/  HMMA.16816.F32.BF16 R20, R164.reuse, R152, R20 ;  /* 0x00000098a414723c */ /* 0x044ff00000041814 */
[C---:B------:R-:W-:Y:S01]  /*155f0*/  HMMA.16816.F32.BF16 R24, R164.reuse, R154, R24 ;  /* 0x0000009aa418723c */ /* 0x040fe20000041818 */
[----:B------:R-:W2:Y:S07]  /*15600*/  LDSM.16.M88.4 R152, [R147+0x3800] ;  /* 0x003800009398783b */ /* 0x000eae0000000200 */
[C---:B-1----:R-:W-:Y:S08]  /*15610*/  HMMA.16816.F32.BF16 R28, R164.reuse, R156, R28 ;  /* 0x0000009ca41c723c */ /* 0x042ff0000004181c */
[----:B------:R-:W-:Y:S01]  /*15620*/  HMMA.16816.F32.BF16 R32, R164, R158, R32 ;  /* 0x0000009ea420723c */ /* 0x000fe20000041820 */
[----:B------:R-:W1:Y:S07]  /*15630*/  LDSM.16.M88.4 R156, [R205] ;  /* 0x00000000cd9c783b */ /* 0x000e6e0000000200 */
[C---:B---3--:R-:W-:Y:S01]  /*15640*/  HMMA.16816.F32.BF16 R4, R160.reuse, R168, R4 ;  /* 0x000000a8a004723c */ /* 0x048fe20000041804 */
[----:B------:R-:W3:Y:S07]  /*15650*/  LDSM.16.M88.4 R164, [R204] ;  /* 0x00000000cca4783b */ /* 0x000eee0000000200 */
[C---:B------:R-:W-:Y:S01]  /*15660*/  HMMA.16816.F32.BF16 R8, R160.reuse, R170, R8 ;  /* 0x000000aaa008723c */ /* 0x040fe20000041808 */
[----:B------:R-:W5:Y:S07]  /*15670*/  LDSM.16.M88.4 R168, [R203] ;  /* 0x00000000cba8783b */ /* 0x000f6e0000000200 */
[C---:B------:R-:W-:Y:S08]  /*15680*/  HMMA.16816.F32.BF16 R12, R160.reuse, R172, R12 ;  /* 0x000000aca00c723c */ /* 0x040ff0000004180c */
[C---:B------:R-:W-:Y:S01]  /*15690*/  HMMA.16816.F32.BF16 R16, R160.reuse, R174, R16 ;  /* 0x000000aea010723c */ /* 0x040fe20000041810 */
[----:B------:R-:W-:Y:S07]  /*156a0*/  LDSM.16.M88.4 R172, [R193+0x2000] ;  /* 0x00200000c1ac783b */ /* 0x000fee0000000200 */
[C---:B----4-:R-:W-:Y:S08]  /*156b0*/  HMMA.16816.F32.BF16 R20, R160.reuse, R148, R20 ;  /* 0x00000094a014723c */ /* 0x050ff00000041814 */
[C---:B------:R-:W-:Y:S01]  /*156c0*/  HMMA.16816.F32.BF16 R24, R160.reuse, R150, R24 ;  /* 0x00000096a018723c */ /* 0x040fe20000041818 */
[----:B------:R-:W4:Y:S07]  /*156d0*/  LDSM.16.M88.4 R148, [R197+0x4000] ;  /* 0x00400000c594783b */ /* 0x000f2e0000000200 */
[C---:B--2---:R-:W-:Y:S08]  /*156e0*/  HMMA.16816.F32.BF16 R28, R160.reuse, R152, R28 ;  /* 0x00000098a01c723c */ /* 0x044ff0000004181c */
[----:B------:R-:W-:Y:S01]  /*156f0*/  HMMA.16816.F32.BF16 R32, R160, R154, R32 ;  /* 0x0000009aa020723c */ /* 0x000fe20000041820 */
[----:B------:R-:W2:Y:S07]  /*15700*/  LDSM.16.M88.4 R152, [R193+0x2800] ;  /* 0x00280000c198783b */ /* 0x000eae0000000200 */
[C---:B------:R-:W-:Y:S01]  /*15710*/  HMMA.16816.F32.BF16 R4, R176.reuse, R180, R4 ;  /* 0x000000b4b004723c */ /* 0x040fe20000041804 */
        /* <DEDUP_REMOVED lines=8> */
[----:B------:R-:W3:Y:S07]  /*157a0*/  LDSM.16.M88.4 R164, [R196+0x4000] ;  /* 0x00400000c4a4783b */ /* 0x000eee0000000200 */
[C---:B-----5:R-:W-:Y:S08]  /*157b0*/  HMMA.16816.F32.BF16 R28, R176.reuse, R168, R28 ;  /* 0x000000a8b01c723c */ /* 0x060ff0000004181c */
[----:B------:R-:W-:Y:S01]  /*157c0*/  HMMA.16816.F32.BF16 R32, R176, R170, R32 ;  /* 0x000000aab020723c */ /* 0x000fe20000041820 */
[----:B------:R-:W5:Y:S07]  /*157d0*/  LDSM.16.M88.4 R168, [R190+0x2800] ;  /* 0x00280000bea8783b */ /* 0x000f6e0000000200 */
[C---:B----4-:R-:W-:Y:S01]  /*157e0*/  HMMA.16816.F32.BF16 R4, R148.reuse, R172, R4 ;  /* 0x000000ac9404723c */ /* 0x050fe20000041804 */
[----:B------:R-:W-:Y:S07]  /*157f0*/  LDSM.16.M88.4 R176, [R147+0x5000] ;  /* 0x0050000093b0783b */ /* 0x000fee0000000200 */
[C---:B------:R-:W-:Y:S01]  /*15800*/  HMMA.16816.F32.BF16 R8, R148.reuse, R174, R8 ;  /* 0x000000ae9408723c */ /* 0x040fe20000041808 */
[----:B------:R-:W-:Y:S07]  /*15810*/  LDSM.16.M88.4 R172, [R147+0x4800] ;  /* 0x0048000093ac783b */ /* 0x000fee0000000200 */
[C---:B--2---:R-:W-:Y:S08]  /*15820*/  HMMA.16816.F32.BF16 R12, R148.reuse, R152, R12 ;  /* 0x00000098940c723c */ /* 0x044ff0000004180c */
[C---:B------:R-:W-:Y:S01]  /*15830*/  HMMA.16816.F32.BF16 R16, R148.reuse, R154, R16 ;  /* 0x0000009a9410723c */ /* 0x040fe20000041810 */
[----:B------:R-:W2:Y:S07]  /*15840*/  LDSM.16.M88.4 R152, [R190+0x3000] ;  /* 0x00300000be98783b */ /* 0x000eae0000000200 */
[C---:B-1----:R-:W-:Y:S08]  /*15850*/  HMMA.16816.F32.BF16 R20, R148.reuse, R156, R20 ;  /* 0x0000009c9414723c */ /* 0x042ff00000041814 */
[C---:B------:R-:W-:Y:S01]  /*15860*/  HMMA.16816.F32.BF16 R24, R148.reuse, R158, R24 ;  /* 0x0000009e9418723c */ /* 0x040fe20000041818 */
[----:B------:R-:W1:Y:S07]  /*15870*/  LDSM.16.M88.4 R156, [R190+0x3800] ;  /* 0x00380000be9c783b */ /* 0x000e6e0000000200 */
[C---:B------:R-:W-:Y:S08]  /*15880*/  HMMA.16816.F32.BF16 R28, R148.reuse, R160, R28 ;  /* 0x000000a0941c723c */ /* 0x040ff0000004181c */
[----:B------:R-:W-:Y:S01]  /*15890*/  HMMA.16816.F32.BF16 R32, R148, R162, R32 ;  /* 0x000000a29420723c */ /* 0x000fe20000041820 */
[----:B------:R-:W-:Y:S07]  /*158a0*/  LDSM.16.M88.4 R148, [R194+0x8000] ;  /* 0x00800000c294783b */ /* 0x000fee0000000200 */
[C---:B---3--:R-:W-:Y:S01]  /*158b0*/  HMMA.16816.F32.BF16 R4, R164.reuse, R180, R4 ;  /* 0x000000b4a404723c */ /* 0x048fe20000041804 */
[----:B------:R-:W3:Y:S07]  /*158c0*/  LDSM.16.M88.4 R160, [R147+0x4000] ;  /* 0x0040000093a0783b */ /* 0x000eee0000000200 */
        /* <DEDUP_REMOVED lines=8> */
[C---:B-1----:R-:W-:Y:S08]  /*15950*/  HMMA.16816.F32.BF16 R28, R164.reuse, R156, R28 ;  /* 0x0000009ca41c723c */ /* 0x042ff0000004181c */
[----:B------:R-:W-:Y:S01]  /*15960*/  HMMA.16816.F32.BF16 R32, R164, R158, R32 ;  /* 0x0000009ea420723c */ /* 0x000fe20000041820 */
[----:B------:R-:W1:Y:S07]  /*15970*/  LDSM.16.M88.4 R156, [R201] ;  /* 0x00000000c99c783b */ /* 0x000e6e0000000200 */
[C---:B---3--:R-:W-:Y:S01]  /*15980*/  HMMA.16816.F32.BF16 R4, R148.reuse, R160, R4 ;  /* 0x000000a09404723c */ /* 0x048fe20000041804 */
[----:B------:R-:W-:Y:S07]  /*15990*/  LDSM.16.M88.4 R164, [R199] ;  /* 0x00000000c7a4783b */ /* 0x000fee0000000200 */
[C---:B------:R-:W-:Y:S01]  /*159a0*/  HMMA.16816.F32.BF16 R8, R148.reuse, R162, R8 ;  /* 0x000000a29408723c */ /* 0x040fe20000041808 */
[----:B------:R-:W3:Y:S07]  /*159b0*/  LDSM.16.M88.4 R160, [R200] ;  /* 0x00000000c8a0783b */ /* 0x000eee0000000200 */
        /* <DEDUP_REMOVED lines=13> */
[C---:B-1----:R-:W-:Y:S08]  /*15a90*/  HMMA.16816.F32.BF16 R12, R152.reuse, R156, R12 ;  /* 0x0000009c980c723c */ /* 0x042ff0000004180c */
[C---:B------:R-:W-:Y:S01]  /*15aa0*/  HMMA.16816.F32.BF16 R16, R152.reuse, R158, R16 ;  /* 0x0000009e9810723c */ /* 0x040fe20000041810 */
[----:B------:R-:W1:Y:S07]  /*15ab0*/  LDSM.16.M88.4 R156, [R193+0x5800] ;  /* 0x00580000c19c783b */ /* 0x000e6e0000000200 */
[C---:B---3--:R-:W-:Y:S08]  /*15ac0*/  HMMA.16816.F32.BF16 R20, R152.reuse, R160, R20 ;  /* 0x000000a09814723c */ /* 0x048ff00000041814 */
[C---:B------:R-:W-:Y:S08]  /*15ad0*/  HMMA.16816.F32.BF16 R24, R152.reuse, R162, R24 ;  /* 0x000000a29818723c */ /* 0x040ff00000041818 */
[C---:B------:R-:W-:Y:S08]  /*15ae0*/  HMMA.16816.F32.BF16 R28, R152.reuse, R164, R28 ;  /* 0x000000a4981c723c */ /* 0x040ff0000004181c */
[----:B------:R-:W-:Y:S01]  /*15af0*/  HMMA.16816.F32.BF16 R32, R152, R166, R32 ;  /* 0x000000a69820723c */ /* 0x000fe20000041820 */
[----:B------:R-:W3:Y:S07]  /*15b00*/  LDSM.16.M88.4 R152, [R190+0x4800] ;  /* 0x00480000be98783b */ /* 0x000eee0000000200 */
[C---:B-----5:R-:W-:Y:S08]  /*15b10*/  HMMA.16816.F32.BF16 R4, R172.reuse, R176, R4 ;  /* 0x000000b0ac04723c */ /* 0x060ff00000041804 */
[C---:B------:R-:W-:Y:S08]  /*15b20*/  HMMA.16816.F32.BF16 R8, R172.reuse, R178, R8 ;  /* 0x000000b2ac08723c */ /* 0x040ff00000041808 */
[C---:B----4-:R-:W-:Y:S08]  /*15b30*/  HMMA.16816.F32.BF16 R12, R172.reuse, R148, R12 ;  /* 0x00000094ac0c723c */ /* 0x050ff0000004180c */
[C---:B------:R-:W-:Y:S01]  /*15b40*/  HMMA.16816.F32.BF16 R16, R172.reuse, R150, R16 ;  /* 0x00000096ac10723c */ /* 0x040fe20000041810 */
[----:B------:R-:W4:Y:S07]  /*15b50*/  LDSM.16.M88.4 R148, [R190+0x5000] ;  /* 0x00500000be94783b */ /* 0x000f2e0000000200 */
[C---:B--2---:R-:W-:Y:S08]  /*15b60*/  HMMA.16816.F32.BF16 R20, R172.reuse, R168, R20 ;  /* 0x000000a8ac14723c */ /* 0x044ff00000041814 */
        /* <DEDUP_REMOVED lines=8> */
[C---:B---3--:R-:W-:Y:S08]  /*15bf0*/  HMMA.16816.F32.BF16 R12, R180.reuse, R152, R12 ;  /* 0x00000098b40c723c */ /* 0x048ff0000004180c */
        /* <DEDUP_REMOVED lines=80> */
[----:B---3--:R-:W-:Y:S01]  /*16100*/  @P0 IADD3.X R150, R3, R225, RZ, P2, !PT ;  /* 0x000000e103960210 */ /* 0x008fe200017fe4ff */
[----:B------:R-:W-:Y:S01]  /*16110*/  FMUL.FTZ R104, R2, R104 ;  /* 0x0000006802687220 */ /* 0x000fe20000410000 */
[----:B------:R-:W-:Y:S01]  /*16120*/  @P0 IADD3 R153, P2, R226, 0x80, RZ ;  /* 0x00000080e2990810 */ /* 0x000fe20007f5e0ff */
[C---:B------:R-:W-:Y:S01]  /*16130*/  FMUL.FTZ R105, R2.reuse, R105 ;  /* 0x0000006902697220 */ /* 0x040fe20000410000 */
[----:B------:R-:W-:Y:S01]  /*16140*/  @P0 LEA.HI.X R159, R149, c[0x0][0x1cc], R150, 0x1, P3 ;  /* 0x00007300959f0a11 */ /* 0x000fe200018f0c96 */
[----:B------:R-:W-:Y:S01]  /*16150*/  FMUL.FTZ R108, R2, R108 ;  /* 0x0000006c026c7220 */ /* 0x000fe20000410000 */
[----:B------:R-:W-:Y:S01]  /*16160*/  @P0 IADD3 R149, P4, R128, R154, RZ ;  /* 0x0000009a80950210 */ /* 0x000fe20007f9e0ff */
[----:B------:R-:W1:Y:S01]  /*16170*/  MUFU.EX2 R0, R0 ;  /* 0x0000000000007308 */ /* 0x000e620000000800 */
[----:B------:R-:W-:Y:S01]  /*16180*/  @P0 IADD3.X R152, RZ, R225, RZ, P1, !PT ;  /* 0x000000e1ff980210 */ /* 0x000fe20000ffe4ff */
[C---:B------:R-:W-:Y:S01]  /*16190*/  FMUL.FTZ R109, R2.reuse, R109 ;  /* 0x0000006d026d7220 */ /* 0x040fe20000410000 */
[----:B------:R-:W-:Y:S01]  /*161a0*/  @P0 IADD3.X R156, RZ, R225, RZ, P2, !PT ;  /* 0x000000e1ff9c0210 */ /* 0x000fe200017fe4ff */
[C---:B------:R-:W-:Y:S01]  /*161b0*/  FMUL.FTZ R112, R2.reuse, R112 ;  /* 0x0000007002707220 */ /* 0x040fe20000410000 */
        /* <DEDUP_REMOVED lines=8> */
[----:B------:R-:W-:Y:S01]  /*16240*/  @P0 LEA R148, P1, R5, c[0x0][0x1c8], 0x1 ;  /* 0x0000720005940a11 */ /* 0x000fe200078208ff */
[C---:B------:R-:W-:Y:S01]  /*16250*/  FMUL.FTZ R121, R2.reuse, R121 ;  /* 0x0000007902797220 */ /* 0x040fe20000410000 */
[----:B------:R-:W-:Y:S01]  /*16260*/  @P0 IADD3 R155, P2, R129, R154, RZ ;  /* 0x0000009a819b0210 */ /* 0x000fe20007f5e0ff */
[C---:B------:R-:W-:Y:S01]  /*16270*/  FMUL.FTZ R36, R2.reuse, R36 ;  /* 0x0000002402247220 */ /* 0x040fe20000410000 */
[----:B------:R-:W-:Y:S01]  /*16280*/  @P0 LEA.HI.X R151, R149, c[0x0][0x1cc], R128, 0x1, P3 ;  /* 0x0000730095970a11 */ /* 0x000fe200018f0c80 */
[C---:B------:R-:W-:Y:S01]  /*16290*/  FMUL.FTZ R37, R2.reuse, R37 ;  /* 0x0000002502257220 */ /* 0x040fe20000410000 */
[----:B------:R-:W-:Y:S01]  /*162a0*/  @P0 IADD3 R154, P3, R129, R226, RZ ;  /* 0x000000e2819a0210 */ /* 0x000fe20007f7e0ff */
[----:B------:R-:W-:Y:S01]  /*162b0*/  FMUL.FTZ R40, R2, R40 ;  /* 0x0000002802287220 */ /* 0x000fe20000410000 */
[----:B------:R-:W-:Y:S01]  /*162c0*/  @P0 LEA.HI.X R149, R5, c[0x0][0x1cc], R3, 0x1, P1 ;  /* 0x0000730005950a11 */ /* 0x000fe200008f0c03 */
[----:B------:R-:W-:Y:S01]  /*162d0*/  FFMA.FTZ R3, R9, c[0x0][0x2d0], -R168 ;  /* 0x0000b40009037a23 */ /* 0x000fe200000108a8 */
[----:B------:R-:W-:Y:S01]  /*162e0*/  @P0 IADD3.X R9, R4, R225, RZ, P3, !PT ;  /* 0x000000e104090210 */ /* 0x000fe20001ffe4ff */
[----:B-1----:R-:W-:Y:S01]  /*162f0*/  FMUL.FTZ R102, R0, R102 ;  /* 0x0000006600667220 */ /* 0x002fe20000410000 */
[----:B------:R-:W-:Y:S01]  /*16300*/  LOP3.LUT P3, RZ, R238, 0x1, RZ, 0xc0, !PT ;  /* 0x00000001eeff7812 */ /* 0x000fe2000786c0ff */
[----:B------:R1:W-:Y:S01]  /*16310*/  MUFU.EX2 R183, R3 ;  /* 0x0000000300b77308 */ /* 0x0003e20000000800 */
[----:B------:R-:W-:Y:S01]  /*16320*/  @P0 LEA R128, P4, R154, c[0x0][0x1c8], 0x1 ;  /* 0x000072009a800a11 */ /* 0x000fe200078808ff */
[C---:B------:R-:W-:Y:S01]  /*16330*/  FMUL.FTZ R103, R0.reuse, R103 ;  /* 0x0000006700677220 */ /* 0x040fe20000410000 */
[----:B------:R-:W-:Y:S01]  /*16340*/  @P0 IADD3 R5, P1, R129, R153, RZ ;  /* 0x0000009981050210 */ /* 0x000fe20007f3e0ff */
[----:B------:R-:W-:Y:S01]  /*16350*/  FMUL.FTZ R106, R0, R106 ;  /* 0x0000006a006a7220 */ /* 0x000fe20000410000 */
[----:B------:R-:W-:Y:S01]  /*16360*/  @P0 LEA.HI.X R129, R154, c[0x0][0x1cc], R9, 0x1, P4 ;  /* 0x000073009a810a11 */ /* 0x000fe200020f0c09 */
[----:B------:R-:W-:Y:S01]  /*16370*/  FMUL.FTZ R107, R0, R107 ;  /* 0x0000006b006b7220 */ /* 0x000fe20000410000 */
[----:B------:R-:W-:Y:S01]  /*16380*/  @P0 IADD3.X R153, R4, R152, RZ, P2, !PT ;  /* 0x0000009804990210 */ /* 0x000fe200017fe4ff */
[C---:B------:R-:W-:Y:S01]  /*16390*/  FMUL.FTZ R110, R0.reuse, R110 ;  /* 0x0000006e006e7220 */ /* 0x040fe20000410000 */
[C---:B------:R-:W-:Y:S01]  /*163a0*/  @P0 LEA R8, P2, R155.reuse, c[0x0][0x1c8], 0x1 ;  /* 0x000072009b080a11 */ /* 0x040fe200078408ff */
[----:B------:R-:W-:Y:S01]  /*163b0*/  FMUL.FTZ R111, R0, R111 ;  /* 0x0000006f006f7220 */ /* 0x000fe20000410000 */
[----:B------:R-:W-:Y:S01]  /*163c0*/  @P0 IADD3.X R152, R4, R156, RZ, P1, !PT ;  /* 0x0000009c04980210 */ /* 0x000fe20000ffe4ff */
[----:B------:R2:W-:Y:S01]  /*163d0*/  @P0 LDGSTS.E.BYPASS.LTC128B.128 [R210+0x6100], [R158.64], !P3 ;  /* 0x061000009ed20fae */ /* 0x0005e2000d901d46 */
[----:B------:R-:W-:Y:S01]  /*163e0*/  @P0 LEA.HI.X R9, R155, c[0x0][0x1cc], R153, 0x1, P2 ;  /* 0x000073009b090a11 */ /* 0x000fe200010f0c99 */
[C---:B------:R-:W-:Y:S01]  /*163f0*/  FMUL.FTZ R114, R0.reuse, R114 ;  /* 0x0000007200727220 */ /* 0x040fe20000410000 */
[C---:B------:R-:W-:Y:S01]  /*16400*/  @P0 LEA R4, P1, R5.reuse, c[0x0][0x1c8], 0x1 ;  /* 0x0000720005040a11 */ /* 0x040fe200078208ff */
[C---:B------:R-:W-:Y:S01]  /*16410*/  FMUL.FTZ R115, R0.reuse, R115 ;  /* 0x0000007300737220 */ /* 0x040fe20000410000 */
[----:B------:R-:W-:Y:S01]  /*16420*/  MUFU.EX2 R182, R12 ;  /* 0x0000000c00b67308 */ /* 0x000fe20000000800 */
[C---:B------:R-:W-:Y:S01]  /*16430*/  FMUL.FTZ R118, R0.reuse, R118 ;  /* 0x0000007600767220 */ /* 0x040fe20000410000 */
[----:B------:R-:W-:Y:S01]  /*16440*/  @P0 LEA.HI.X R5, R5, c[0x0][0x1cc], R152, 0x1, P1 ;  /* 0x0000730005050a11 */ /* 0x000fe200008f0c98 */
[----:B------:R3:W-:Y:S01]  /*16450*/  @P0 LDGSTS.E.BYPASS.LTC128B.128 [R210+0x8100], [R150.64], !P6 ;  /* 0x0810000096d20fae */ /* 0x0007e2000f101d46 */
[C---:B------:R-:W-:Y:S02]  /*16460*/  FMUL.FTZ R119, R0.reuse, R119 ;  /* 0x0000007700777220 */ /* 0x040fe40000410000 */
[----:B------:R-:W-:Y:S02]  /*16470*/  FMUL.FTZ R122, R0, R122 ;  /* 0x0000007a007a7220 */ /* 0x000fe40000410000 */
[----:B-1----:R-:W-:Y:S02]  /*16480*/  FMUL.FTZ R3, R124, c[0x0][0x2d0] ;  /* 0x0000b4007c037a20 */ /* 0x002fe40000410000 */
[----:B------:R-:W-:Y:S01]  /*16490*/  FMUL.FTZ R123, R0, R123 ;  /* 0x0000007b007b7220 */ /* 0x000fe20000410000 */
[----:B------:R3:W-:Y:S01]  /*164a0*/  @P0 LDGSTS.E.BYPASS.LTC128B.128 [R210+0xa100], [R148.64], !P5 ;  /* 0x0a10000094d20fae */ /* 0x0007e2000e901d46 */
[--C-:B------:R-:W-:Y:S01]  /*164b0*/  FFMA.FTZ R6, R6, c[0x0][0x2d0], -R3.reuse ;  /* 0x0000b40006067a23 */ /* 0x100fe20000010803 */
[----:B------:R-:W-:Y:S01]  /*164c0*/  MUFU.EX2 R181, R13 ;  /* 0x0000000d00b57308 */ /* 0x000fe20000000800 */
[--C-:B------:R-:W-:Y:S02]  /*164d0*/  FFMA.FTZ R7, R7, c[0x0][0x2d0], -R3.reuse ;  /* 0x0000b40007077a23 */ /* 0x100fe40000010803 */
[C---:B------:R-:W-:Y:S02]  /*164e0*/  FMUL.FTZ R38, R0.reuse, R38 ;  /* 0x0000002600267220 */ /* 0x040fe40000410000 */
[----:B------:R-:W-:Y:S01]  /*164f0*/  FMUL.FTZ R39, R0, R39 ;  /* 0x0000002700277220 */ /* 0x000fe20000410000 */
[----:B------:R1:W-:Y:S01]  /*16500*/  @P0 LDGSTS.E.BYPASS.LTC128B.128 [R210+0x7100], [R128.64], !P3 ;  /* 0x0710000080d20fae */ /* 0x0003e2000d901d46 */
[----:B------:R-:W-:Y:S02]  /*16510*/  FMUL.FTZ R41, R2, R41 ;  /* 0x0000002902297220 */ /* 0x000fe40000410000 */
[C---:B------:R-:W-:Y:S01]  /*16520*/  FMUL.FTZ R42, R0.reuse, R42 ;  /* 0x0000002a002a7220 */ /* 0x040fe20000410000 */
[----:B------:R4:W-:Y:S01]  /*16530*/  MUFU.EX2 R174, R6 ;  /* 0x0000000600ae7308 */ /* 0x0009e20000000800 */
[----:B------:R-:W-:Y:S02]  /*16540*/  FMUL.FTZ R43, R0, R43 ;  /* 0x0000002b002b7220 */ /* 0x000fe40000410000 */
[C---:B------:R-:W-:Y:S01]  /*16550*/  FMUL.FTZ R44, R2.reuse, R44 ;  /* 0x0000002c022c7220 */ /* 0x040fe20000410000 */
[----:B------:R5:W-:Y:S01]  /*16560*/  @P0 LDGSTS.E.BYPASS.LTC128B.128 [R210+0x9100], [R8.64], !P6 ;  /* 0x0910000008d20fae */ /* 0x000be2000f101d46 */
[----:B------:R-:W-:Y:S02]  /*16570*/  FMUL.FTZ R45, R2, R45 ;  /* 0x0000002d022d7220 */ /* 0x000fe40000410000 */
[C---:B------:R-:W-:Y:S02]  /*16580*/  FMUL.FTZ R46, R0.reuse, R46 ;  /* 0x0000002e002e7220 */ /* 0x040fe40000410000 */
[----:B------:R-:W-:Y:S01]  /*16590*/  FMUL.FTZ R47, R0, R47 ;  /* 0x0000002f002f7220 */ /* 0x000fe20000410000 */
[----:B------:R1:W1:Y:S01]  /*165a0*/  MUFU.EX2 R173, R7 ;  /* 0x0000000700ad7308 */ /* 0x0002620000000800 */
[C---:B------:R-:W-:Y:S01]  /*165b0*/  FMUL.FTZ R48, R2.reuse, R48 ;  /* 0x0000003002307220 */ /* 0x040fe20000410000 */
[----:B------:R2:W-:Y:S01]  /*165c0*/  @P0 LDGSTS.E.BYPASS.LTC128B.128 [R210+0xb100], [R4.64], !P5 ;  /* 0x0b10000004d20fae */ /* 0x0005e2000e901d46 */
[----:B------:R-:W-:Y:S02]  /*165d0*/  FMUL.FTZ R49, R2, R49 ;  /* 0x0000003102317220 */ /* 0x000fe40000410000 */
[C---:B------:R-:W-:Y:S02]  /*165e0*/  FMUL.FTZ R50, R0.reuse, R50 ;  /* 0x0000003200327220 */ /* 0x040fe40000410000 */
[----:B------:R-:W-:Y:S02]  /*165f0*/  FMUL.FTZ R51, R0, R51 ;  /* 0x0000003300337220 */ /* 0x000fe40000410000 */
[C---:B------:R-:W-:Y:S01]  /*16600*/  FMUL.FTZ R52, R2.reuse, R52 ;  /* 0x0000003402347220 */ /* 0x040fe20000410000 */
[----:B---3--:R-:W3:Y:S01]  /*16610*/  LDSM.16.MT88.4 R148, [R188] ;  /* 0x00000000bc94783b */ /* 0x008ee20000004200 */
[----:B------:R-:W-:Y:S01]  /*16620*/  FMUL.FTZ R53, R2, R53 ;  /* 0x0000003502357220 */ /* 0x000fe20000410000 */
[----:B------:R-:W-:Y:S01]  /*16630*/  MUFU.EX2 R179, R17 ;  /* 0x0000001100b37308 */ /* 0x000fe20000000800 */
[----:B------:R-:W-:Y:S02]  /*16640*/  FMUL.FTZ R54, R0, R54 ;  /* 0x0000003600367220 */ /* 0x000fe40000410000 */
[--C-:B----4-:R-:W-:Y:S02]  /*16650*/  FFMA.FTZ R6, R10, c[0x0][0x2d0], -R3.reuse ;  /* 0x0000b4000a067a23 */ /* 0x110fe40000010803 */
[C---:B------:R-:W-:Y:S01]  /*16660*/  FMUL.FTZ R10, R0.reuse, R138 ;  /* 0x0000008a000a7220 */ /* 0x040fe20000410000 */
[----:B------:R-:W4:Y:S01]  /*16670*/  LDSM.16.MT88.4 R152, [R189] ;  /* 0x00000000bd98783b */ /* 0x000f220000004200 */
[----:B------:R-:W-:Y:S02]  /*16680*/  FMUL.FTZ R55, R0, R55 ;  /* 0x0000003700377220 */ /* 0x000fe40000410000 */
[C---:B-----5:R-:W-:Y:S01]  /*16690*/  FMUL.FTZ R8, R2.reuse, R136 ;  /* 0x0000008802087220 */ /* 0x060fe20000410000 */
[----:B------:R5:W-:Y:S01]  /*166a0*/  MUFU.EX2 R172, R6 ;  /* 0x0000000600ac7308 */ /* 0x000be20000000800 */
[----:B------:R-:W-:Y:S02]  /*166b0*/  FMUL.FTZ R9, R2, R137 ;  /* 0x0000008902097220 */ /* 0x000fe40000410000 */
[----:B-1----:R-:W-:Y:S01]  /*166c0*/  FMUL.FTZ R7, R0, R135 ;  /* 0x0000008700077220 */ /* 0x002fe20000410000 */
[----:B--2---:R-:W1:Y:S01]  /*166d0*/  LDSM.16.MT88.4 R156, [R192] ;  /* 0x00000000c09c783b */ /* 0x004e620000004200 */
[C---:B------:R-:W-:Y:S02]  /*166e0*/  FMUL.FTZ R56, R2.reuse, R56 ;  /* 0x0000003802387220 */ /* 0x040fe40000410000 */
[--C-:B------:R-:W-:Y:S02]  /*166f0*/  FFMA.FTZ R4, R11, c[0x0][0x2d0], -R3.reuse ;  /* 0x0000b4000b047a23 */ /* 0x100fe40000010803 */
[----:B------:R-:W-:Y:S01]  /*16700*/  FMUL.FTZ R5, R2, R133 ;  /* 0x0000008502057220 */ /* 0x000fe20000410000 */
[----:B------:R-:W-:Y:S01]  /*16710*/  F2FP.BF16.PACK_AB R133, R173, R174 ;  /* 0x000000aead85723e */ /* 0x000fe200000010ff */
[----:B------:R-:W2:Y:S01]  /*16720*/  MUFU.EX2 R171, R4 ;  /* 0x0000000400ab7308 */ /* 0x000ea20000000800 */
[----:B------:R-:W-:Y:S01]  /*16730*/  FMUL.FTZ R11, R0, R139 ;  /* 0x0000008b000b7220 */ /* 0x000fe20000410000 */
[----:B------:R-:W0:Y:S01]  /*16740*/  LDGDEPBAR ;  /* 0x00000000000079af */ /* 0x000e220000000000 */
[----:B------:R-:W-:Y:S02]  /*16750*/  FMUL.FTZ R57, R2, R57 ;  /* 0x0000003902397220 */ /* 0x000fe40000410000 */
[C---:B------:R-:W-:Y:S02]  /*16760*/  FMUL.FTZ R58, R0.reuse, R58 ;  /* 0x0000003a003a7220 */ /* 0x040fe40000410000 */
[----:B------:R-:W-:Y:S02]  /*16770*/  FMUL.FTZ R59, R0, R59 ;  /* 0x0000003b003b7220 */ /* 0x000fe40000410000 */
[C---:B------:R-:W-:Y:S01]  /*16780*/  FMUL.FTZ R60, R2.reuse, R60 ;  /* 0x0000003c023c7220 */ /* 0x040fe20000410000 */
[----:B------:R-:W1:Y:S01]  /*16790*/  LDSM.16.MT88.4 R136, [R191] ;  /* 0x00000000bf88783b */ /* 0x000e620000004200 */
[----:B------:R-:W-:Y:S01]  /*167a0*/  FMUL.FTZ R61, R2, R61 ;  /* 0x0000003d023d7220 */ /* 0x000fe20000410000 */
[----:B------:R-:W-:Y:S01]  /*167b0*/  MUFU.EX2 R177, R21 ;  /* 0x0000001500b17308 */ /* 0x000fe20000000800 */
[C---:B-----5:R-:W-:Y:S01]  /*167c0*/  FMUL.FTZ R6, R0.reuse, R134 ;  /* 0x0000008600067220 */ /* 0x060fe20000410000 */
[----:B------:R-:W-:Y:S01]  /*167d0*/  F2FP.BF16.PACK_AB R134, R183, R184 ;  /* 0x000000b8b786723e */ /* 0x000fe200000010ff */
[C---:B------:R-:W-:Y:S02]  /*167e0*/  FMUL.FTZ R62, R0.reuse, R62 ;  /* 0x0000003e003e7220 */ /* 0x040fe40000410000 */
[----:B------:R-:W-:Y:S02]  /*167f0*/  FMUL.FTZ R63, R0, R63 ;  /* 0x0000003f003f7220 */ /* 0x000fe40000410000 */
[--C-:B------:R-:W-:Y:S02]  /*16800*/  FFMA.FTZ R14, R14, c[0x0][0x2d0], -R3.reuse ;  /* 0x0000b4000e0e7a23 */ /* 0x100fe40000010803 */
[--C-:B------:R-:W-:Y:S01]  /*16810*/  FFMA.FTZ R15, R15, c[0x0][0x2d0], -R3.reuse ;  /* 0x0000b4000f0f7a23 */ /* 0x100fe20000010803 */
[----:B------:R-:W-:Y:S01]  /*16820*/  MUFU.EX2 R175, R25 ;  /* 0x0000001900af7308 */ /* 0x000fe20000000800 */
[--C-:B------:R-:W-:Y:S01]  /*16830*/  FFMA.FTZ R12, R16, c[0x0][0x2d0], -R168.reuse ;  /* 0x0000b400100c7a23 */ /* 0x100fe200000108a8 */
[----:B--2---:R-:W-:Y:S01]  /*16840*/  F2FP.BF16.PACK_AB R135, R171, R172 ;  /* 0x000000acab87723e */ /* 0x004fe200000010ff */
[----:B------:R-:W-:Y:S01]  /*16850*/  FMUL.FTZ R4, R2, R132 ;  /* 0x0000008402047220 */ /* 0x000fe20000410000 */
[----:B------:R-:W-:Y:S01]  /*16860*/  F2FP.BF16.PACK_AB R132, R185, R186 ;  /* 0x000000bab984723e */ /* 0x000fe200000010ff */
[--C-:B------:R-:W-:Y:S02]  /*16870*/  FFMA.FTZ R18, R18, c[0x0][0x2d0], -R3.reuse ;  /* 0x0000b40012127a23 */ /* 0x100fe40000010803 */
[--C-:B------:R-:W-:Y:S02]  /*16880*/  FFMA.FTZ R128, R19, c[0x0][0x2d0], -R3.reuse ;  /* 0x0000b40013807a23 */ /* 0x100fe40000010803 */
[--C-:B------:R-:W-:Y:S01]  /*16890*/  FFMA.FTZ R26, R26, c[0x0][0x2d0], -R3.reuse ;  /* 0x0000b4001a1a7a23 */ /* 0x100fe20000010803 */
[----:B------:R-:W2:Y:S01]  /*168a0*/  MUFU.EX2 R167, R14 ;  /* 0x0000000e00a77308 */ /* 0x000ea20000000800 */
[C---:B---3--:R-:W-:Y:S05]  /*168b0*/  HMMA.16816.F32.BF16 R4, R132.reuse, R148, R4 ;  /* 0x000000948404723c */ /* 0x048fea0000041804 */
[--C-:B------:R-:W-:Y:S02]  /*168c0*/  FFMA.FTZ R27, R27, c[0x0][0x2d0], -R3.reuse ;  /* 0x0000b4001b1b7a23 */ /* 0x100fe40000010803 */
[C---:B------:R-:W-:Y:S01]  /*168d0*/  FMUL.FTZ R64, R2.reuse, R64 ;  /* 0x0000004002407220 */ /* 0x040fe20000410000 */
[C---:B------:R-:W-:Y:S01]  /*168e0*/  HMMA.16816.F32.BF16 R8, R132.reuse, R150, R8 ;  /* 0x000000968408723c */ /* 0x040fe20000041808 */
[----:B------:R-:W3:Y:S01]  /*168f0*/  LDSM.16.MT88.4 R148, [R188+0x2000] ;  /* 0x00200000bc94783b */ /* 0x000ee20000004200 */
[----:B------:R-:W5:Y:S02]  /*16900*/  MUFU.EX2 R166, R15 ;  /* 0x0000000f00a67308 */ /* 0x000f640000000800 */
[----:B------:R-:W-:Y:S02]  /*16910*/  FMUL.FTZ R65, R2, R65 ;  /* 0x0000004102417220 */ /* 0x000fe40000410000 */
[C---:B------:R-:W-:Y:S02]  /*16920*/  FMUL.FTZ R66, R0.reuse, R66 ;  /* 0x0000004200427220 */ /* 0x040fe40000410000 */
[C---:B----4-:R-:W-:Y:S04]  /*16930*/  HMMA.16816.F32.BF16 R100, R132.reuse, R152, R100 ;  /* 0x000000988464723c */ /* 0x050fe80000041864 */
[----:B------:R4:W2:Y:S01]  /*16940*/  MUFU.EX2 R180, R12 ;  /* 0x0000000c00b47308 */ /* 0x0008a20000000800 */
[----:B------:R-:W-:Y:S02]  /*16950*/  FMUL.FTZ R67, R0, R67 ;  /* 0x0000004300437220 */ /* 0x000fe40000410000 */
[C---:B------:R-:W-:Y:S01]  /*16960*/  FMUL.FTZ R68, R2.reuse, R68 ;  /* 0x0000004402447220 */ /* 0x040fe20000410000 */
[C---:B------:R-:W-:Y:S01]  /*16970*/  HMMA.16816.F32.BF16 R104, R132.reuse, R154, R104 ;  /* 0x0000009a8468723c */ /* 0x040fe20000041868 */
[----:B------:R-:W2:Y:S03]  /*16980*/  LDSM.16.MT88.4 R152, [R189+0x2000] ;  /* 0x00200000bd98783b */ /* 0x000ea60000004200 */
[----:B------:R-:W-:Y:S02]  /*16990*/  FMUL.FTZ R69, R2, R69 ;  /* 0x0000004502457220 */ /* 0x000fe40000410000 */
[----:B------:R2:W-:Y:S01]  /*169a0*/  MUFU.EX2 R165, R18 ;  /* 0x0000001200a57308 */ /* 0x0005e20000000800 */
[C---:B------:R-:W-:Y:S01]  /*169b0*/  FMUL.FTZ R70, R0.reuse, R70 ;  /* 0x0000004600467220 */ /* 0x040fe20000410000 */
[C---:B-1----:R-:W-:Y:S04]  /*169c0*/  HMMA.16816.F32.BF16 R108, R132.reuse, R156, R108 ;  /* 0x0000009c846c723c */ /* 0x042fe8000004186c */
[----:B------:R-:W-:Y:S02]  /*169d0*/  FMUL.FTZ R71, R0, R71 ;  /* 0x0000004700477220 */ /* 0x000fe40000410000 */
[C---:B------:R-:W-:Y:S02]  /*169e0*/  FMUL.FTZ R72, R2.reuse, R72 ;  /* 0x0000004802487220 */ /* 0x040fe40000410000 */
[C---:B------:R-:W-:Y:S01]  /*169f0*/  HMMA.16816.F32.BF16 R112, R132.reuse, R158, R112 ;  /* 0x0000009e8470723c */ /* 0x040fe20000041870 */
[----:B------:R-:W-:Y:S01]  /*16a00*/  LDSM.16.MT88.4 R156, [R188+0x2800] ;  /* 0x00280000bc9c783b */ /* 0x000fe20000004200 */
[----:B------:R-:W-:Y:S02]  /*16a10*/  MUFU.EX2 R161, R26 ;  /* 0x0000001a00a17308 */ /* 0x000fe40000000800 */
[----:B------:R-:W-:Y:S02]  /*16a20*/  FMUL.FTZ R73, R2, R73 ;  /* 0x0000004902497220 */ /* 0x000fe40000410000 */
[C---:B------:R-:W-:Y:S02]  /*16a30*/  FMUL.FTZ R74, R0.reuse, R74 ;  /* 0x0000004a004a7220 */ /* 0x040fe40000410000 */
[C---:B------:R-:W-:Y:S01]  /*16a40*/  HMMA.16816.F32.BF16 R116, R132.reuse, R136, R116 ;  /* 0x000000888474723c */ /* 0x040fe20000041874 */
[----:B----4-:R-:W-:Y:S03]  /*16a50*/  LDSM.16.MT88.4 R12, [R191+0x4000] ;  /* 0x00400000bf0c783b */ /* 0x010fe60000004200 */
[----:B------:R-:W-:Y:S01]  /*16a60*/  MUFU.EX2 R160, R27 ;  /* 0x0000001b00a07308 */ /* 0x000fe20000000800 */
[----:B------:R-:W-:Y:S02]  /*16a70*/  FMUL.FTZ R75, R0, R75 ;  /* 0x0000004b004b7220 */ /* 0x000fe40000410000 */
[C---:B------:R-:W-:Y:S01]  /*16a80*/  FMUL.FTZ R76, R2.reuse, R76 ;  /* 0x0000004c024c7220 */ /* 0x040fe20000410000 */
[C---:B------:R-:W-:Y:S01]  /*16a90*/  HMMA.16816.F32.BF16 R120, R132.reuse, R138, R120 ;  /* 0x0000008a8478723c */ /* 0x040fe20000041878 */
[----:B------:R-:W1:Y:S03]  /*16aa0*/  LDSM.16.MT88.4 R136, [R192+0x2000] ;  /* 0x00200000c088783b */ /* 0x000e660000004200 */
[----:B------:R-:W-:Y:S02]  /*16ab0*/  FMUL.FTZ R77, R2, R77 ;  /* 0x0000004d024d7220 */ /* 0x000fe40000410000 */
[C---:B------:R-:W-:Y:S01]  /*16ac0*/  FMUL.FTZ R78, R0.reuse, R78 ;  /* 0x0000004e004e7220 */ /* 0x040fe20000410000 */
[----:B------:R4:W-:Y:S01]  /*16ad0*/  MUFU.EX2 R178, R20 ;  /* 0x0000001400b27308 */ /* 0x0009e20000000800 */
[C---:B---3--:R-:W-:Y:S01]  /*16ae0*/  HMMA.16816.F32.BF16 R36, R132.reuse, R148, R36 ;  /* 0x000000948424723c */ /* 0x048fe20000041824 */
[----:B--2---:R-:W-:Y:S03]  /*16af0*/  LDSM.16.MT88.4 R16, [R189+0x800] ;  /* 0x00080000bd10783b */ /* 0x004fe60000004200 */
[----:B------:R-:W-:Y:S02]  /*16b00*/  FMUL.FTZ R79, R0, R79 ;  /* 0x0000004f004f7220 */ /* 0x000fe40000410000 */
[C---:B------:R-:W-:Y:S02]  /*16b10*/  FMUL.FTZ R80, R2.reuse, R80 ;  /* 0x0000005002507220 */ /* 0x040fe40000410000 */
[C---:B------:R-:W-:Y:S01]  /*16b20*/  HMMA.16816.F32.BF16 R40, R132.reuse, R150, R40 ;  /* 0x000000968428723c */ /* 0x040fe20000041828 */
[----:B------:R-:W2:Y:S01]  /*16b30*/  LDSM.16.MT88.4 R148, [R191+0x2000] ;  /* 0x00200000bf94783b */ /* 0x000ea20000004200 */
[----:B------:R3:W-:Y:S02]  /*16b40*/  MUFU.EX2 R170, R28 ;  /* 0x0000001c00aa7308 */ /* 0x0007e40000000800 */
[----:B------:R-:W-:Y:S02]  /*16b50*/  FMUL.FTZ R81, R2, R81 ;  /* 0x0000005102517220 */ /* 0x000fe40000410000 */
[C---:B------:R-:W-:Y:S02]  /*16b60*/  FMUL.FTZ R82, R0.reuse, R82 ;  /* 0x0000005200527220 */ /* 0x040fe40000410000 */
[C---:B------:R-:W-:Y:S04]  /*16b70*/  HMMA.16816.F32.BF16 R44, R132.reuse, R152, R44 ;  /* 0x00000098842c723c */ /* 0x040fe8000004182c */
[----:B------:R-:W-:Y:S01]  /*16b80*/  FMUL.FTZ R83, R0, R83 ;  /* 0x0000005300537220 */ /* 0x000fe20000410000 */
[----:B------:R-:W2:Y:S01]  /*16b90*/  MUFU.EX2 R164, R128 ;  /* 0x0000008000a47308 */ /* 0x000ea20000000800 */
[----:B------:R-:W-:Y:S02]  /*16ba0*/  FMUL.FTZ R84, R2, R84 ;  /* 0x0000005402547220 */ /* 0x000fe40000410000 */
[C---:B------:R-:W-:Y:S01]  /*16bb0*/  HMMA.16816.F32.BF16 R48, R132.reuse, R154, R48 ;  /* 0x0000009a8430723c */ /* 0x040fe20000041830 */
[----:B------:R-:W5:Y:S03]  /*16bc0*/  LDSM.16.MT88.4 R152, [R188+0x4000] ;  /* 0x00400000bc98783b */ /* 0x000f660000004200 */
[--C-:B----4-:R-:W-:Y:S02]  /*16bd0*/  FFMA.FTZ R20, R24, c[0x0][0x2d0], -R168.reuse ;  /* 0x0000b40018147a23 */ /* 0x110fe400000108a8 */
[----:B------:R-:W-:Y:S02]  /*16be0*/  FMUL.FTZ R85, R2, R85 ;  /* 0x0000005502557220 */ /* 0x000fe40000410000 */
[----:B------:R-:W4:Y:S01]  /*16bf0*/  MUFU.EX2 R176, R20 ;  /* 0x0000001400b07308 */ /* 0x000f220000000800 */
[C---:B-1----:R-:W-:Y:S01]  /*16c00*/  HMMA.16816.F32.BF16 R52, R132.reuse, R136, R52 ;  /* 0x000000888434723c */ /* 0x042fe20000041834 */
[----:B------:R-:W-:Y:S02]  /*16c10*/  LDSM.16.MT88.4 R24, [R192+0x1000] ;  /* 0x00100000c018783b */ /* 0x000fe40000004200 */
[----:B---3--:R-:W-:Y:S02]  /*16c20*/  FFMA.FTZ R28, R32, c[0x0][0x2d0], -R168 ;  /* 0x0000b400201c7a23 */ /* 0x008fe400000108a8 */
        /* <DEDUP_REMOVED lines=13> */
[C---:B-----5:R-:W-:Y:S04]  /*16d00*/  HMMA.16816.F32.BF16 R68, R132.reuse, R152, R68 ;  /* 0x000000988444723c */ /* 0x060fe80000041844 */
[C---:B------:R-:W-:Y:S02]  /*16d10*/  FMUL.FTZ R94, R0.reuse, R94 ;  /* 0x0000005e005e7220 */ /* 0x040fe40000410000 */
[----:B------:R-:W-:Y:S02]  /*16d20*/  FMUL.FTZ R95, R0, R95 ;  /* 0x0000005f005f7220 */ /* 0x000fe40000410000 */
[C---:B------:R-:W-:Y:S01]  /*16d30*/  HMMA.16816.F32.BF16 R72, R132.reuse, R154, R72 ;  /* 0x0000009a8448723c */ /* 0x040fe20000041848 */
[----:B------:R-:W-:Y:S03]  /*16d40*/  LDSM.16.MT88.4 R152, [R192+0x800] ;  /* 0x00080000c098783b */ /* 0x000fe60000004200 */
[C---:B------:R-:W-:Y:S02]  /*16d50*/  FMUL.FTZ R96, R2.reuse, R96 ;  /* 0x0000006002607220 */ /* 0x040fe40000410000 */
[----:B------:R-:W-:Y:S02]  /*16d60*/  FMUL.FTZ R97, R2, R97 ;  /* 0x0000006102617220 */ /* 0x000fe40000410000 */
[C---:B------:R-:W-:Y:S01]  /*16d70*/  FMUL.FTZ R98, R0.reuse, R98 ;  /* 0x0000006200627220 */ /* 0x040fe20000410000 */
[C---:B-1----:R-:W-:Y:S03]  /*16d80*/  HMMA.16816.F32.BF16 R76, R132.reuse, R136, R76 ;  /* 0x00000088844c723c */ /* 0x042fe6000004184c */
[----:B------:R-:W-:Y:S02]  /*16d90*/  FMUL.FTZ R99, R0, R99 ;  /* 0x0000006300637220 */ /* 0x000fe40000410000 */
[----:B------:R-:W-:Y:S02]  /*16da0*/  FFMA.FTZ R2, R2, R233, R186 ;  /* 0x000000e902027223 */ /* 0x000fe400000100ba */
[----:B------:R-:W-:Y:S01]  /*16db0*/  FFMA.FTZ R0, R0, R234, R174 ;  /* 0x000000ea00007223 */ /* 0x000fe200000100ae */
        /* <DEDUP_REMOVED lines=11> */
[C---:B------:R-:W-:Y:S04]  /*16e70*/  HMMA.16816.F32.BF16 R92, R132.reuse, R12, R92 ;  /* 0x0000000c845c723c */ /* 0x040fe8000004185c */
[----:B------:R-:W-:Y:S02]  /*16e80*/  FADD.FTZ R2, R182, R2 ;  /* 0x00000002b6027221 */ /* 0x000fe40000010000 */
[----:B------:R-:W-:Y:S01]  /*16e90*/  FADD.FTZ R0, R167, R0 ;  /* 0x00000000a7007221 */ /* 0x000fe20000010000 */
[C---:B------:R-:W-:Y:S01]  /*16ea0*/  F2FP.BF16.PACK_AB R12, R181.reuse, R182 ;  /* 0x000000b6b50c723e */ /* 0x040fe200000010ff */
[----:B------:R-:W-:Y:S01]  /*16eb0*/  HMMA.16816.F32.BF16 R96, R132, R14, R96 ;  /* 0x0000000e8460723c */ /* 0x000fe20000041860 */
[----:B------:R-:W3:Y:S03]  /*16ec0*/  LDSM.16.MT88.4 R132, [R189+0x2800] ;  /* 0x00280000bd84783b */ /* 0x000ee60000004200 */
[C---:B------:R-:W-:Y:S01]  /*16ed0*/  F2FP.BF16.PACK_AB R13, R166.reuse, R167 ;  /* 0x000000a7a60d723e */ /* 0x040fe200000010ff */
[----:B------:R-:W-:Y:S02]  /*16ee0*/  FADD.FTZ R2, R181, R2 ;  /* 0x00000002b5027221 */ /* 0x000fe40000010000 */
[----:B------:R-:W-:Y:S01]  /*16ef0*/  F2FP.BF16.PACK_AB R14, R179, R180 ;  /* 0x000000b4b30e723e */ /* 0x000fe200000010ff */
[----:B------:R-:W-:Y:S01]  /*16f00*/  FADD.FTZ R0, R166, R0 ;  /* 0x00000000a6007221 */ /* 0x000fe20000010000 */
[----:B------:R-:W-:Y:S03]  /*16f10*/  F2FP.BF16.PACK_AB R15, R164, R165 ;  /* 0x000000a5a40f723e */ /* 0x000fe600000010ff */
[----:B------:R-:W-:Y:S02]  /*16f20*/  FADD.FTZ R2, R180, R2 ;  /* 0x00000002b4027221 */ /* 0x000fe40000010000 */
[----:B------:R-:W-:Y:S02]  /*16f30*/  FADD.FTZ R0, R165, R0 ;  /* 0x00000000a5007221 */ /* 0x000fe40000010000 */
[C---:B-1----:R-:W-:Y:S05]  /*16f40*/  HMMA.16816.F32.BF16 R4, R12.reuse, R136, R4 ;  /* 0x000000880c04723c */ /* 0x042fea0000041804 */
[----:B------:R-:W-:Y:S02]  /*16f50*/  FADD.FTZ R2, R179, R2 ;  /* 0x00000002b3027221 */ /* 0x000fe40000010000 */
[----:B------:R-:W-:Y:S01]  /*16f60*/  FADD.FTZ R0, R164, R0 ;  /* 0x00000000a4007221 */ /* 0x000fe20000010000 */
[C---:B------:R-:W-:Y:S01]  /*16f70*/  HMMA.16816.F32.BF16 R8, R12.reuse, R138, R8 ;  /* 0x0000008a0c08723c */ /* 0x040fe20000041808 */
[----:B------:R-:W-:Y:S03]  /*16f80*/  LDSM.16.MT88.4 R136, [R191+0x2800] ;  /* 0x00280000bf88783b */ /* 0x000fe60000004200 */
[----:B------:R-:W-:Y:S04]  /*16f90*/  FADD.FTZ R2, R178, R2 ;  /* 0x00000002b2027221 */ /* 0x000fe80000010000 */
[C---:B------:R-:W-:Y:S04]  /*16fa0*/  HMMA.16816.F32.BF16 R100, R12.reuse, R16, R100 ;  /* 0x000000100c64723c */ /* 0x040fe80000041864 */
[----:B------:R-:W-:Y:S04]  /*16fb0*/  FADD.FTZ R2, R177, R2 ;  /* 0x00000002b1027221 */ /* 0x000fe80000010000 */
[C---:B------:R-:W-:Y:S01]  /*16fc0*/  HMMA.16816.F32.BF16 R104, R12.reuse, R18, R104 ;  /* 0x000000120c68723c */ /* 0x040fe20000041868 */
[----:B------:R-:W1:Y:S03]  /*16fd0*/  LDSM.16.MT88.4 R16, [R192+0x2800] ;  /* 0x00280000c010783b */ /* 0x000e660000004200 */
[----:B----4-:R-:W-:Y:S04]  /*16fe0*/  FADD.FTZ R2, R176, R2 ;  /* 0x00000002b0027221 */ /* 0x010fe80000010000 */
[C---:B------:R-:W-:Y:S04]  /*16ff0*/  HMMA.16816.F32.BF16 R108, R12.reuse, R152, R108 ;  /* 0x000000980c6c723c */ /* 0x040fe8000004186c */
[----:B------:R-:W-:Y:S04]  /*17000*/  FADD.FTZ R2, R175, R2 ;  /* 0x00000002af027221 */ /* 0x000fe80000010000 */
[C---:B------:R-:W-:Y:S01]  /*17010*/  HMMA.16816.F32.BF16 R112, R12.reuse, R154, R112 ;  /* 0x0000009a0c70723c */ /* 0x040fe20000041870 */
[----:B------:R-:W-:Y:S07]  /*17020*/  LDSM.16.MT88.4 R152, [R188+0x3000] ;  /* 0x00300000bc98783b */ /* 0x000fee0000004200 */
[C---:B--2---:R-:W-:Y:S08]  /*17030*/  HMMA.16816.F32.BF16 R116, R12.reuse, R148, R116 ;  /* 0x000000940c74723c */ /* 0x044ff00000041874 */
[C---:B------:R-:W-:Y:S01]  /*17040*/  HMMA.16816.F32.BF16 R120, R12.reuse, R150, R120 ;  /* 0x000000960c78723c */ /* 0x040fe20000041878 */
[----:B------:R-:W2:Y:S07]  /*17050*/  LDSM.16.MT88.4 R148, [R188+0x4800] ;  /* 0x00480000bc94783b */ /* 0x000eae0000004200 */
[C---:B------:R-:W-:Y:S08]  /*17060*/  HMMA.16816.F32.BF16 R36, R12.reuse, R156, R36 ;  /* 0x0000009c0c24723c */ /* 0x040ff00000041824 */
[C---:B------:R-:W-:Y:S01]  /*17070*/  HMMA.16816.F32.BF16 R40, R12.reuse, R158, R40 ;  /* 0x0000009e0c28723c */ /* 0x040fe20000041828 */
[----:B------:R-:W-:Y:S07]  /*17080*/  LDSM.16.MT88.4 R156, [R189+0x3000] ;  /* 0x00300000bd9c783b */ /* 0x000fee0000004200 */
[C---:B---3--:R-:W-:Y:S08]  /*17090*/  HMMA.16816.F32.BF16 R44, R12.reuse, R132, R44 ;  /* 0x000000840c2c723c */ /* 0x048ff0000004182c */
[C---:B------:R-:W-:Y:S01]  /*170a0*/  HMMA.16816.F32.BF16 R48, R12.reuse, R134, R48 ;  /* 0x000000860c30723c */ /* 0x040fe20000041830 */
[----:B------:R-:W3:Y:S07]  /*170b0*/  LDSM.16.MT88.4 R132, [R189+0x4800] ;  /* 0x00480000bd84783b */ /* 0x000eee0000004200 */
[C---:B-1----:R-:W-:Y:S07]  /*170c0*/  HMMA.16816.F32.BF16 R52, R12.reuse, R16, R52 ;  /* 0x000000100c34723c */ /* 0x042fee0000041834 */
[--C-:B------:R-:W-:Y:S01]  /*170d0*/  FFMA.FTZ R16, R22, c[0x0][0x2d0], -R3.reuse ;  /* 0x0000b40016107a23 */ /* 0x100fe20000010803 */
[C---:B------:R-:W-:Y:S03]  /*170e0*/  HMMA.16816.F32.BF16 R56, R12.reuse, R18, R56 ;  /* 0x000000120c38723c */ /* 0x040fe60000041838 */
[----:B------:R1:W4:Y:S05]  /*170f0*/  MUFU.EX2 R163, R16 ;  /* 0x0000001000a37308 */ /* 0x00032a0000000800 */
[C---:B------:R-:W-:Y:S08]  /*17100*/  HMMA.16816.F32.BF16 R60, R12.reuse, R136, R60 ;  /* 0x000000880c3c723c */ /* 0x040ff0000004183c */
[C---:B------:R-:W-:Y:S01]  /*17110*/  HMMA.16816.F32.BF16 R64, R12.reuse, R138, R64 ;  /* 0x0000008a0c40723c */ /* 0x040fe20000041840 */
[----:B------:R-:W-:Y:S07]  /*17120*/  LDSM.16.MT88.4 R136, [R188+0x1000] ;  /* 0x00100000bc88783b */ /* 0x000fee0000004200 */
[C---:B--2---:R-:W-:Y:S04]  /*17130*/  HMMA.16816.F32.BF16 R68, R12.reuse, R148, R68 ;  /* 0x000000940c44723c */ /* 0x044fe80000041844 */
[--C-:B-1----:R-:W-:Y:S02]  /*17140*/  FFMA.FTZ R16, R23, c[0x0][0x2d0], -R3.reuse ;  /* 0x0000b40017107a23 */ /* 0x102fe40000010803 */
[----:B------:R-:W-:Y:S01]  /*17150*/  LDSM.16.MT88.4 R20, [R191+0x4800] ;  /* 0x00480000bf14783b */ /* 0x000fe20000004200 */
[----:B----4-:R-:W-:Y:S01]  /*17160*/  FADD.FTZ R0, R163, R0 ;  /* 0x00000000a3007221 */ /* 0x010fe20000010000 */
[C---:B------:R-:W-:Y:S01]  /*17170*/  HMMA.16816.F32.BF16 R72, R12.reuse, R150, R72 ;  /* 0x000000960c48723c */ /* 0x040fe20000041848 */
[----:B------:R1:W2:Y:S05]  /*17180*/  MUFU.EX2 R162, R16 ;  /* 0x0000001000a27308 */ /* 0x0002aa0000000800 */
[----:B------:R-:W-:Y:S02]  /*17190*/  LDSM.16.MT88.4 R148, [R189+0x1000] ;  /* 0x00100000bd94783b */ /* 0x000fe40000004200 */
[C---:B---3--:R-:W-:Y:S08]  /*171a0*/  HMMA.16816.F32.BF16 R76, R12.reuse, R132, R76 ;  /* 0x000000840c4c723c */ /* 0x048ff0000004184c */
[C---:B------:R-:W-:Y:S01]  /*171b0*/  HMMA.16816.F32.BF16 R80, R12.reuse, R134, R80 ;  /* 0x000000860c50723c */ /* 0x040fe20000041850 */
[----:B------:R-:W-:Y:S08]  /*171c0*/  LDSM.16.MT88.4 R132, [R191+0x1000] ;  /* 0x00100000bf84783b */ /* 0x000ff00000004200 */
[----:B-1----:R-:W1:Y:S03]  /*171d0*/  LDSM.16.MT88.4 R16, [R192+0x4800] ;  /* 0x00480000c010783b */ /* 0x002e660000004200 */
[C---:B--2---:R-:W-:Y:S04]  /*171e0*/  FADD.FTZ R0, R162.reuse, R0 ;  /* 0x00000000a2007221 */ /* 0x044fe80000010000 */
[----:B------:R-:W-:Y:S01]  /*171f0*/  FADD.FTZ R0, R161, R0 ;  /* 0x00000000a1007221 */ /* 0x000fe20000010000 */
[C---:B-1----:R-:W-:Y:S08]  /*17200*/  HMMA.16816.F32.BF16 R84, R12.reuse, R16, R84 ;  /* 0x000000100c54723c */ /* 0x042ff00000041854 */
[C---:B------:R-:W-:Y:S01]  /*17210*/  HMMA.16816.F32.BF16 R88, R12.reuse, R18, R88 ;  /* 0x000000120c58723c */ /* 0x040fe20000041858 */
[----:B------:R-:W1:Y:S07]  /*17220*/  LDSM.16.MT88.4 R16, [R192+0x3000] ;  /* 0x00300000c010783b */ /* 0x000e6e0000004200 */
[C---:B------:R-:W-:Y:S08]  /*17230*/  HMMA.16816.F32.BF16 R92, R12.reuse, R20, R92 ;  /* 0x000000140c5c723c */ /* 0x040ff0000004185c */
[----:B------:R-:W-:Y:S01]  /*17240*/  HMMA.16816.F32.BF16 R96, R12, R22, R96 ;  /* 0x000000160c60723c */ /* 0x000fe20000041860 */
[----:B------:R-:W2:Y:S06]  /*17250*/  LDSM.16.MT88.4 R20, [R191+0x3000] ;  /* 0x00300000bf14783b */ /* 0x000eac0000004200 */
[----:B------:R-:W-:Y:S02]  /*17260*/  F2FP.BF16.PACK_AB R12, R177, R178 ;  /* 0x000000b2b10c723e */ /* 0x000fe400000010ff */
[----:B------:R-:W-:Y:S03]  /*17270*/  F2FP.BF16.PACK_AB R13, R162, R163 ;  /* 0x000000a3a20d723e */ /* 0x000fe600000010ff */
[----:B------:R-:W-:Y:S02]  /*17280*/  F2FP.BF16.PACK_AB R14, R175, R176 ;  /* 0x000000b0af0e723e */ /* 0x000fe400000010ff */
[----:B------:R-:W-:Y:S07]  /*17290*/  F2FP.BF16.PACK_AB R15, R160, R161 ;  /* 0x000000a1a00f723e */ /* 0x000fee00000010ff */
        /* <DEDUP_REMOVED lines=8> */
[----:B------:R-:W3:Y:S07]  /*17320*/  LDSM.16.MT88.4 R24, [R188+0x5000] ;  /* 0x00500000bc18783b */ /* 0x000eee0000004200 */
        /* <DEDUP_REMOVED lines=8> */
[----:B------:R-:W-:Y:S07]  /*173b0*/  MUFU.EX2 R159, R28 ;  /* 0x0000001c009f7308 */ /* 0x000fee0000000800 */
[C---:B-1----:R-:W-:Y:S07]  /*173c0*/  HMMA.16816.F32.BF16 R52, R12.reuse, R16, R52 ;  /* 0x000000100c34723c */ /* 0x042fee0000041834 */
[--C-:B------:R-:W-:Y:S01]  /*173d0*/  FFMA.FTZ R16, R29, c[0x0][0x2d0], -R168.reuse ;  /* 0x0000b4001d107a23 */ /* 0x100fe200000108a8 */
[C---:B------:R-:W-:Y:S03]  /*173e0*/  HMMA.16816.F32.BF16 R56, R12.reuse, R18, R56 ;  /* 0x000000120c38723c */ /* 0x040fe60000041838 */
[----:B------:R1:W-:Y:S05]  /*173f0*/  MUFU.EX2 R169, R16 ;  /* 0x0000001000a97308 */ /* 0x0003ea0000000800 */
[C---:B--2---:R-:W-:Y:S08]  /*17400*/  HMMA.16816.F32.BF16 R60, R12.reuse, R20, R60 ;  /* 0x000000140c3c723c */ /* 0x044ff0000004183c */
[C---:B------:R-:W-:Y:S01]  /*17410*/  HMMA.16816.F32.BF16 R64, R12.reuse, R22, R64 ;  /* 0x000000160c40723c */ /* 0x040fe20000041840 */
[----:B------:R-:W-:Y:S07]  /*17420*/  LDSM.16.MT88.4 R20, [R191+0x5000] ;  /* 0x00500000bf14783b */ /* 0x000fee0000004200 */
[C---:B---3--:R-:W-:Y:S04]  /*17430*/  HMMA.16816.F32.BF16 R68, R12.reuse, R24, R68 ;  /* 0x000000180c44723c */ /* 0x048fe80000041844 */
[--C-:B-1----:R-:W-:Y:S03]  /*17440*/  FFMA.FTZ R16, R30, c[0x0][0x2d0], -R3.reuse ;  /* 0x0000b4001e107a23 */ /* 0x102fe60000010803 */
[----:B------:R-:W-:Y:S01]  /*17450*/  FFMA.FTZ R24, R33, c[0x0][0x2d0], -R168 ;  /* 0x0000b40021187a23 */ /* 0x000fe200000108a8 */
[C---:B------:R-:W-:Y:S01]  /*17460*/  HMMA.16816.F32.BF16 R72, R12.reuse, R26, R72 ;  /* 0x0000001a0c48723c */ /* 0x040fe20000041848 */
[----:B------:R1:W2:Y:S07]  /*17470*/  MUFU.EX2 R157, R16 ;  /* 0x00000010009d7308 */ /* 0x0002ae0000000800 */
[C---:B----4-:R-:W-:Y:S03]  /*17480*/  HMMA.16816.F32.BF16 R76, R12.reuse, R132, R76 ;  /* 0x000000840c4c723c */ /* 0x050fe6000004184c */
[----:B------:R3:W-:Y:S05]  /*17490*/  MUFU.EX2 R158, R24 ;  /* 0x00000018009e7308 */ /* 0x0007ea0000000800 */
[C---:B------:R-:W-:Y:S04]  /*174a0*/  HMMA.16816.F32.BF16 R80, R12.reuse, R134, R80 ;  /* 0x000000860c50723c */ /* 0x040fe80000041850 */
[--C-:B-1----:R-:W-:Y:S02]  /*174b0*/  FFMA.FTZ R16, R31, c[0x0][0x2d0], -R3.reuse ;  /* 0x0000b4001f107a23 */ /* 0x102fe40000010803 */
[----:B------:R-:W-:Y:S02]  /*174c0*/  LDSM.16.MT88.4 R28, [R191+0x1800] ;  /* 0x00180000bf1c783b */ /* 0x000fe40000004200 */
[----:B------:R1:W4:Y:S01]  /*174d0*/  MUFU.EX2 R156, R16 ;  /* 0x00000010009c7308 */ /* 0x0003220000000800 */
[--C-:B---3--:R-:W-:Y:S03]  /*174e0*/  FFMA.FTZ R24, R34, c[0x0][0x2d0], -R3.reuse ;  /* 0x0000b40022187a23 */ /* 0x108fe60000010803 */
[----:B------:R-:W-:Y:S06]  /*174f0*/  FFMA.FTZ R3, R35, c[0x0][0x2d0], -R3 ;  /* 0x0000b40023037a23 */ /* 0x000fec0000010803 */
[----:B------:R3:W5:Y:S01]  /*17500*/  MUFU.EX2 R129, R24 ;  /* 0x0000001800817308 */ /* 0x0007620000000800 */
[----:B------:R-:W-:Y:S09]  /*17510*/  LDSM.16.MT88.4 R32, [R188+0x3800] ;  /* 0x00380000bc20783b */ /* 0x000ff20000004200 */
[----:B------:R2:W2:Y:S01]  /*17520*/  MUFU.EX2 R128, R3 ;  /* 0x0000000300807308 */ /* 0x0004a20000000800 */
[----:B-1----:R-:W1:Y:S08]  /*17530*/  LDSM.16.MT88.4 R16, [R192+0x5000] ;  /* 0x00500000c010783b */ /* 0x002e700000004200 */
[----:B---3--:R-:W3:Y:S01]  /*17540*/  LDSM.16.MT88.4 R24, [R189+0x1800] ;  /* 0x00180000bd18783b */ /* 0x008ee20000004200 */
[----:B--2---:R-:W-:Y:S02]  /*17550*/  FADD.FTZ R3, R160, R0 ;  /* 0x00000000a0037221 */ /* 0x004fe40000010000 */
[----:B------:R-:W-:Y:S02]  /*17560*/  FADD.FTZ R0, R170, R2 ;  /* 0x00000002aa007221 */ /* 0x000fe40000010000 */
[----:B------:R-:W-:Y:S02]  /*17570*/  FADD.FTZ R3, R157, R3 ;  /* 0x000000039d037221 */ /* 0x000fe40000010000 */
[----:B------:R-:W-:Y:S02]  /*17580*/  FADD.FTZ R0, R169, R0 ;  /* 0x00000000a9007221 */ /* 0x000fe40000010000 */
[----:B----4-:R-:W-:Y:S02]  /*17590*/  FADD.FTZ R3, R156, R3 ;  /* 0x000000039c037221 */ /* 0x010fe40000010000 */
[----:B------:R-:W-:Y:S02]  /*175a0*/  FADD.FTZ R2, R159, R0 ;  /* 0x000000009f027221 */ /* 0x000fe40000010000 */
[----:B-----5:R-:W-:Y:S02]  /*175b0*/  FADD.FTZ R0, R129, R3 ;  /* 0x0000000381007221 */ /* 0x020fe40000010000 */
[----:B------:R-:W-:Y:S02]  /*175c0*/  FADD.FTZ R233, R158, R2 ;  /* 0x000000029ee97221 */ /* 0x000fe40000010000 */
        /* <DEDUP_REMOVED lines=10> */
[----:B------:R-:W-:Y:S02]  /*17670*/  F2FP.BF16.PACK_AB R15, R128, R129 ;  /* 0x00000081800f723e */ /* 0x000fe400000010ff */
[----:B------:R-:W-:Y:S02]  /*17680*/  MOV R129, R124 ;  /* 0x0000007c00817202 */ /* 0x000fe40000000f00 */
[----:B------:R-:W-:Y:S03]  /*17690*/  MOV R128, R125 ;  /* 0x0000007d00807202 */ /* 0x000fe60000000f00 */
[C---:B------:R-:W-:Y:S01]  /*176a0*/  HMMA.16816.F32.BF16 R132, R12.reuse, R136, R4 ;  /* 0x000000880c84723c */ /* 0x040fe20000041804 */
[----:B------:R-:W4:Y:S07]  /*176b0*/  LDSM.16.MT88.4 R4, [R188+0x5800] ;  /* 0x00580000bc04783b */ /* 0x000f2e0000004200 */
[C---:B------:R-:W-:Y:S01]  /*176c0*/  HMMA.16816.F32.BF16 R136, R12.reuse, R138, R8 ;  /* 0x0000008a0c88723c */ /* 0x040fe20000041808 */
[----:B------:R-:W5:Y:S07]  /*176d0*/  LDSM.16.MT88.4 R8, [R189+0x5800] ;  /* 0x00580000bd08783b */ /* 0x000f6e0000004200 */
[C---:B---3--:R-:W-:Y:S08]  /*176e0*/  HMMA.16816.F32.BF16 R100, R12.reuse, R24, R100 ;  /* 0x000000180c64723c */ /* 0x048ff00000041864 */
        /* <DEDUP_REMOVED lines=14> */
[C---:B----4-:R-:W-:Y:S08]  /*177d0*/  HMMA.16816.F32.BF16 R68, R12.reuse, R4, R68 ;  /* 0x000000040c44723c */ /* 0x050ff00000041844 */
[C---:B------:R-:W-:Y:S01]  /*177e0*/  HMMA.16816.F32.BF16 R72, R12.reuse, R6, R72 ;  /* 0x000000060c48723c */ /* 0x040fe20000041848 */
[----:B------:R-:W2:Y:S07]  /*177f0*/  LDSM.16.MT88.4 R4, [R191+0x5800] ;  /* 0x00580000bf04783b */ /* 0x000eae0000004200 */
[C---:B-----5:R-:W-:Y:S08]  /*17800*/  HMMA.16816.F32.BF16 R76, R12.reuse, R8, R76 ;  /* 0x000000080c4c723c */ /* 0x060ff0000004184c */
[C---:B------:R-:W-:Y:S08]  /*17810*/  HMMA.16816.F32.BF16 R80, R12.reuse, R10, R80 ;  /* 0x0000000a0c50723c */ /* 0x040ff00000041850 */
[C---:B-1----:R-:W-:Y:S08]  /*17820*/  HMMA.16816.F32.BF16 R84, R12.reuse, R16, R84 ;  /* 0x000000100c54723c */ /* 0x042ff00000041854 */
[C---:B------:R-:W-:Y:S08]  /*17830*/  HMMA.16816.F32.BF16 R88, R12.reuse, R18, R88 ;  /* 0x000000120c58723c */ /* 0x040ff00000041858 */
[C---:B--2---:R-:W-:Y:S08]  /*17840*/  HMMA.16816.F32.BF16 R92, R12.reuse, R4, R92 ;  /* 0x000000040c5c723c */ /* 0x044ff0000004185c */
[----:B------:R-:W-:Y:S01]  /*17850*/  HMMA.16816.F32.BF16 R96, R12, R6, R96 ;  /* 0x000000060c60723c */ /* 0x000fe20000041860 */
[----:B------:R-:W-:-:S07]  /*17860*/  @P0 BRA `(.L_x_1109) ;  /* 0xffffd69000000947 */ /* 0x000fce000383ffff */
.L_x_1108:
[----:B------:R-:W-:Y:S07]  /*17870*/  @!UPT UIADD3 URZ, URZ, URZ, URZ ;  /* 0x0000003f3f3ff290 */ /* 0x000fee000fffe03f */
[----:B------:R-:W-:Y:S02]  /*17880*/  MOV R7, 0x1f ;  /* 0x0000001f00077802 */ /* 0x000fe40000000f00 */
[----:B------:R-:W-:Y:S01]  /*17890*/  MOV R6, 0xffffffff ;  /* 0xffffffff00067802 */ /* 0x000fe20000000f00 */
[----:B------:R-:W-:Y:S06]  /*178a0*/  BRA.DIV ~URZ, `(.L_x_1110) ;  /* 0x000054c27f007947 */ /* 0x000fec000b800000 */
[----:B------:R1:W2:Y:S02]  /*178b0*/  SHFL.BFLY PT, R0, R233, 0x2, 0x1f ;  /* 0x0c401f00e9007f89 */ /* 0x0002a400000e0000 */
.L_x_1183:
[----:B--2---:R-:W-:Y:S01]  /*178c0*/  FADD.FTZ R0, R0, R233 ;  /* 0x000000e900007221 */ /* 0x004fe20000010000 */
[----:B------:R-:W-:Y:S05]  /*178d0*/  BRA.DIV ~URZ, `(.L_x_1111) ;  /* 0x000054f27f007947 */ /* 0x000fea000b800000 */
[----:B------:R-:W2:Y:S04]  /*178e0*/  SHFL.BFLY PT, R2, R234, 0x2, 0x1f ;  /* 0x0c401f00ea027f89 */ /* 0x000ea800000e0000 */
[----:B------:R-:W3:Y:S01]  /*178f0*/  SHFL.BFLY PT, R5, R0, 0x1, 0x1f ;  /* 0x0c201f0000057f89 */ /* 0x000ee200000e0000 */
[----:B--2---:R-:W-:-:S02]  /*17900*/  FADD.FTZ R4, R2, R234 ;  /* 0x000000ea02047221 */ /* 0x004fc40000010000 */
[----:B---3--:R-:W-:-:S03]  /*17910*/  FADD.FTZ R0, R0, R5 ;  /* 0x0000000500007221 */ /* 0x008fc60000010000 */
[----:B------:R2:W3:Y:S04]  /*17920*/  SHFL.BFLY PT, R3, R4, 0x1, 0x1f ;  /* 0x0c201f0004037f89 */ /* 0x0004e800000e0000 */
.L_x_1184:
        /* <DEDUP_REMOVED lines=62> */
[----:B--2---:R-:W-:Y:S02]  /*17d10*/  FMUL.FTZ R166, R0, R138 ;  /* 0x0000008a00a67220 */ /* 0x004fe40000410000 */
[----:B------:R-:W-:Y:S01]  /*17d20*/  @P1 FFMA.FTZ R23, R4, R125, R5 ;  /* 0x0000007d04171223 */ /* 0x000fe20000010005 */
[----:B------:R-:W-:Y:S01]  /*17d30*/  MOV R4, 0x1 ;  /* 0x0000000100047802 */ /* 0x000fe20000000f00 */
[C---:B------:R-:W-:Y:S02]  /*17d40*/  FMUL.FTZ R167, R0.reuse, R139 ;  /* 0x0000008b00a77220 */ /* 0x040fe40000410000 */
[----:B------:R-:W-:-:S02]  /*17d50*/  FMUL.FTZ R138, R0, R102 ;  /* 0x00000066008a7220 */ /* 0x000fc40000410000 */
[C---:B------:R-:W-:Y:S02]  /*17d60*/  FMUL.FTZ R139, R0.reuse, R103 ;  /* 0x00000067008b7220 */ /* 0x040fe40000410000 */
[C---:B------:R-:W-:Y:S02]  /*17d70*/  FMUL.FTZ R176, R0.reuse, R114 ;  /* 0x0000007200b07220 */ /* 0x040fe40000410000 */
[----:B------:R-:W-:Y:S01]  /*17d80*/  FMUL.FTZ R177, R0, R115 ;  /* 0x0000007300b17220 */ /* 0x000fe20000410000 */
[----:B---3--:R-:W-:Y:S01]  /*17d90*/  @P0 MOV R3, 0x3f317218 ;  /* 0x3f31721800030802 */ /* 0x008fe20000000f00 */
[----:B-----5:R-:W-:Y:S02]  /*17da0*/  @P0 FMUL.FTZ R2, R2, 0.69314718246459960938 ;  /* 0x3f31721802020820 */ /* 0x020fe40000410000 */
        /* <DEDUP_REMOVED lines=45> */
.L_x_1047:
        /* <DEDUP_REMOVED lines=17> */
.L_x_1113:
[----:B------:R-:W-:Y:S05]  /*18190*/  BSYNC B0 ;  /* 0x0000000000007941 */ /* 0x000fea0003800000 */
.L_x_1112:
        /* <DEDUP_REMOVED lines=8> */
[----:B------:R-:W3:Y:S04]  /*18220*/  LDL R15, [R1+0x24] ;  /* 0x00002400010f7983 */ /* 0x000ee80000100800 */
[----:B------:R-:W4:Y:S01]  /*18230*/  LDL R14, [R1+0x2c] ;  /* 0x00002c00010e7983 */ /* 0x000f220000100800 */
[----:B------:R-:W-:-:S03]  /*18240*/  SHF.R.S32.HI R2, RZ, 0x1f, R7 ;  /* 0x0000001fff027819 */ /* 0x000fc60000011407 */
[----:B------:R-:W3:Y:S04]  /*18250*/  LDL R12, [R1+0x28] ;  /* 0x00002800010c7983 */ /* 0x000ee80000100800 */
[----:B------:R-:W3:Y:S01]  /*18260*/  LDL R10, [R1+0x3c] ;  /* 0x00003c00010a7983 */ /* 0x000ee20000100800 */
[----:B------:R-:W-:Y:S02]  /*18270*/  SHF.R.S32.HI R5, RZ, 0x1f, R7 ;  /* 0x0000001fff057819 */ /* 0x000fe40000011407 */
[-C--:B------:R-:W-:Y:S01]  /*18280*/  LEA.HI R2, R2, R7.reuse, RZ, 0x5 ;  /* 0x0000000702027211 */ /* 0x080fe200078f28ff */
[----:B------:R-:W3:Y:S04]  /*18290*/  LDL R9, [R1+0x34] ;  /* 0x0000340001097983 */ /* 0x000ee80000100800 */
[----:B------:R-:W3:Y:S04]  /*182a0*/  LDL R8, [R1+0x38] ;  /* 0x0000380001087983 */ /* 0x000ee80000100800 */
[----:B------:R-:W4:Y:S04]  /*182b0*/  LDL R13, [R1+0x30] ;  /* 0x00003000010d7983 */ /* 0x000f280000100800 */
[----:B------:R-:W4:Y:S01]  /*182c0*/  LDL R11, [R1] ;  /* 0x00000000010b7983 */ /* 0x000f220000100800 */
[----:B------:R-:W-:Y:S01]  /*182d0*/  LEA.HI R5, R5, R7, RZ, 0x2 ;  /* 0x0000000705057211 */ /* 0x000fe200078f10ff */
[----:B------:R-:W-:Y:S01]  /*182e0*/  WARPSYNC 0xffffffff ;  /* 0xffffffff00007948 */ /* 0x000fe20003800000 */
[----:B------:R-:W-:-:S02]  /*182f0*/  SHF.R.S32.HI R2, RZ, 0x5, R2 ;  /* 0x00000005ff027819 */ /* 0x000fc40000011402 */
[----:B------:R-:W-:-:S03]  /*18300*/  LOP3.LUT R5, R5, 0xfffffffc, RZ, 0xc0, !PT ;  /* 0xfffffffc05057812 */ /* 0x000fc600078ec0ff */
[----:B------:R-:W-:Y:S02]  /*18310*/  IMAD.SHL.U32 R2, R2, 0x400, RZ ;  /* 0x0000040002027824 */ /* 0x000fe400078e00ff */
[----:B------:R-:W-:-:S04]  /*18320*/  IMAD.IADD R5, R7, 0x1, -R5 ;  /* 0x0000000107057824 */ /* 0x000fc800078e0a05 */
[----:B------:R-:W-:Y:S01]  /*18330*/  IMAD R2, R5, 0x2, R2 ;  /* 0x0000000205027824 */ /* 0x000fe200078e0202 */
[----:B------:R-:W-:Y:S02]  /*18340*/  F2FP.BF16.PACK_AB R5, R169, R168 ;  /* 0x000000a8a905723e */ /* 0x000fe400000010ff */
[----:B------:R-:W-:Y:S01]  /*18350*/  F2FP.BF16.PACK_AB R7, R111, R110 ;  /* 0x0000006e6f07723e */ /* 0x000fe200000010ff */
[----:B------:R-:W-:Y:S01]  /*18360*/  BAR.SYNC.DEFER_BLOCKING 0x1, 0x100 ;  /* 0x0044000000007b1d */ /* 0x000fe20000010000 */
[----:B------:R-:W-:-:S04]  /*18370*/  ISETP.NE.U32.AND P0, PT, RZ, c[0x0][0x508], PT ;  /* 0x00014200ff007a0c */ /* 0x000fc80003f05070 */
[----:B------:R-:W-:Y:S02]  /*18380*/  ISETP.NE.AND.EX P1, PT, RZ, c[0x0][0x50c], PT, P0 ;  /* 0x00014300ff007a0c */ /* 0x000fe40003f25300 */
[----:B------:R-:W-:-:S04]  /*18390*/  ISETP.NE.U32.AND P2, PT, RZ, c[0x0][0x500], PT ;  /* 0x00014000ff007a0c */ /* 0x000fc80003f45070 */
[----:B------:R-:W-:Y:S02]  /*183a0*/  ISETP.NE.AND.EX P2, PT, RZ, c[0x0][0x504], PT, P2 ;  /* 0x00014100ff007a0c */ /* 0x000fe40003f45320 */
[----:B--2---:R-:W-:-:S04]  /*183b0*/  SHF.R.U32.HI R3, RZ, 0x3, R6 ;  /* 0x00000003ff037819 */ /* 0x004fc80000011606 */
[----:B------:R-:W-:-:S05]  /*183c0*/  LOP3.LUT R3, R3, R6, RZ, 0xfc, !PT ;  /* 0x0000000603037212 */ /* 0x000fca00078efcff */
[----:B------:R-:W-:Y:S01]  /*183d0*/  IMAD.IADD R2, R2, 0x1, R3 ;  /* 0x0000000102027824 */ /* 0x000fe200078e0203 */
[----:B------:R-:W-:-:S04]  /*183e0*/  F2FP.BF16.PACK_AB R3, R159, R158 ;  /* 0x0000009e9f03723e */ /* 0x000fc800000010ff */
[----:B------:R-:W-:Y:S02]  /*183f0*/  LEA R2, R2, 0x80, 0x1 ;  /* 0x0000008002027811 */ /* 0x000fe400078e08ff */
[----:B------:R-:W-:-:S03]  /*18400*/  F2FP.BF16.PACK_AB R6, R33, R32 ;  /* 0x000000202106723e */ /* 0x000fc600000010ff */
[----:B------:R2:W-:Y:S04]  /*18410*/  STS [R2], R3 ;  /* 0x0000000302007388 */ /* 0x0005e80000000800 */
[----:B------:R1:W-:Y:S04]  /*18420*/  STS [R2+0x400], R5 ;  /* 0x0004000502007388 */ /* 0x0003e80000000800 */
[----:B---3--:R3:W-:Y:S01]  /*18430*/  STS [R15], R6 ;  /* 0x000000060f007388 */ /* 0x0087e20000000800 */
[----:B--2---:R-:W-:Y:S02]  /*18440*/  F2FP.BF16.PACK_AB R3, R167, R166 ;  /* 0x000000a6a703723e */ /* 0x004fe400000010ff */
[----:B-1----:R-:W-:-:S03]  /*18450*/  F2FP.BF16.PACK_AB R5, R35, R34 ;  /* 0x000000222305723e */ /* 0x002fc600000010ff */
        /* <DEDUP_REMOVED lines=62> */
[----:B------:R1:W-:Y:S01]  /*18840*/  STS [R15+0x8000], R3 ;  /* 0x008000030f007388 */ /* 0x0003e20000000800 */
[----:B----4-:R-:W-:-:S03]  /*18850*/  F2FP.BF16.PACK_AB R2, R123, R122 ;  /* 0x0000007a7b02723e */ /* 0x010fc600000010ff */
[----:B------:R-:W-:Y:S01]  /*18860*/  STS [R15+0x8400], R7 ;  /* 0x008400070f007388 */ /* 0x000fe20000000800 */
[----:B------:R-:W-:-:S03]  /*18870*/  F2FP.BF16.PACK_AB R5, R77, R76 ;  /* 0x0000004c4d05723e */ /* 0x000fc600000010ff */
[----:B------:R-:W-:Y:S04]  /*18880*/  STS [R14+0x8000], R6 ;  /* 0x008000060e007388 */ /* 0x000fe80000000800 */
[----:B------:R2:W-:Y:S04]  /*18890*/  STS [R14+0x8400], R2 ;  /* 0x008400020e007388 */ /* 0x0005e80000000800 */
[----:B------:R3:W-:Y:S01]  /*188a0*/  STS [R12+0x8000], R5 ;  /* 0x008000050c007388 */ /* 0x0007e20000000800 */
[----:B-1----:R-:W-:-:S05]  /*188b0*/  F2FP.BF16.PACK_AB R3, R83, R82 ;  /* 0x000000525303723e */ /* 0x002fca00000010ff */
[----:B------:R1:W-:Y:S01]  /*188c0*/  STS [R12+0x8400], R3 ;  /* 0x008400030c007388 */ /* 0x0003e20000000800 */
[----:B--2---:R-:W-:Y:S02]  /*188d0*/  F2FP.BF16.PACK_AB R2, R165, R164 ;  /* 0x000000a4a502723e */ /* 0x004fe400000010ff */
[----:B------:R-:W-:-:S03]  /*188e0*/  F2FP.BF16.PACK_AB R6, R79, R78 ;  /* 0x0000004e4f06723e */ /* 0x000fc600000010ff */
[----:B------:R2:W-:Y:S01]  /*188f0*/  STS [R10+0x8000], R2 ;  /* 0x008000020a007388 */ /* 0x0005e20000000800 */
[----:B---3--:R-:W-:-:S03]  /*18900*/  F2FP.BF16.PACK_AB R5, R75, R74 ;  /* 0x0000004a4b05723e */ /* 0x008fc600000010ff */
[----:B------:R-:W-:Y:S01]  /*18910*/  STS [R10+0x8400], R6 ;  /* 0x008400060a007388 */ /* 0x000fe20000000800 */
[----:B-1----:R-:W-:-:S03]  /*18920*/  F2FP.BF16.PACK_AB R3, R81, R80 ;  /* 0x000000505103723e */ /* 0x002fc600000010ff */
[----:B------:R-:W3:Y:S01]  /*18930*/  LDL.LU R12, [R1+0x1c] ;  /* 0x00001c00010c7983 */ /* 0x000ee20000300800 */
[----:B--2---:R-:W-:-:S05]  /*18940*/  F2FP.BF16.PACK_AB R2, R163, R162 ;  /* 0x000000a2a302723e */ /* 0x004fca00000010ff */
[----:B------:R1:W-:Y:S04]  /*18950*/  STS [R9+0x8000], R2 ;  /* 0x0080000209007388 */ /* 0x0003e80000000800 */
[----:B------:R-:W-:Y:S04]  /*18960*/  STS [R9+0x8400], R5 ;  /* 0x0084000509007388 */ /* 0x000fe80000000800 */
[----:B------:R2:W-:Y:S01]  /*18970*/  STS [R8+0x8000], R3 ;  /* 0x0080000308007388 */ /* 0x0005e20000000800 */
[----:B-1----:R-:W-:-:S05]  /*18980*/  F2FP.BF16.PACK_AB R2, R71, R70 ;  /* 0x000000464702723e */ /* 0x002fca00000010ff */
[----:B------:R1:W-:Y:S01]  /*18990*/  STS [R8+0x8400], R2 ;  /* 0x0084000208007388 */ /* 0x0003e20000000800 */
[----:B--2---:R-:W-:-:S05]  /*189a0*/  F2FP.BF16.PACK_AB R3, R65, R64 ;  /* 0x000000404103723e */ /* 0x004fca00000010ff */
[----:B------:R2:W-:Y:S01]  /*189b0*/  STS [R13+0x8000], R3 ;  /* 0x008000030d007388 */ /* 0x0005e20000000800 */
[----:B-1----:R-:W-:-:S05]  /*189c0*/  F2FP.BF16.PACK_AB R2, R63, R62 ;  /* 0x0000003e3f02723e */ /* 0x002fca00000010ff */
[----:B------:R1:W-:Y:S01]  /*189d0*/  STS [R13+0x8400], R2 ;  /* 0x008400020d007388 */ /* 0x0003e20000000800 */
[----:B------:R-:W-:Y:S01]  /*189e0*/  SHF.R.S32.HI R10, RZ, 0x1f, R11 ;  /* 0x0000001fff0a7819 */ /* 0x000fe2000001140b */
[----:B------:R-:W-:Y:S02]  /*189f0*/  IMAD.MOV.U32 R8, RZ, RZ, 0x4 ;  /* 0x00000004ff087424 */ /* 0x000fe400078e00ff */
[----:B------:R-:W-:Y:S01]  /*18a00*/  BAR.SYNC.DEFER_BLOCKING 0x1, 0x100 ;  /* 0x0044000000007b1d */ /* 0x000fe20000010000 */
[C---:B------:R-:W-:Y:S01]  /*18a10*/  @P1 LEA R6, P0, R11.reuse, c[0x0][0x508], 0x2 ;  /* 0x000142000b061a11 */ /* 0x040fe200078010ff */
[----:B------:R-:W-:Y:S02]  /*18a20*/  IMAD.MOV.U32 R14, RZ, RZ, c[0x0][0x388] ;  /* 0x0000e200ff0e7624 */ /* 0x000fe400078e00ff */
[----:B--2---:R-:W-:Y:S01]  /*18a30*/  IMAD.MOV.U32 R3, RZ, RZ, RZ ;  /* 0x000000ffff037224 */ /* 0x004fe200078e00ff */
[C---:B------:R-:W-:Y:S01]  /*18a40*/  @P1 LEA.HI.X R7, R11.reuse, c[0x0][0x50c], R10, 0x2, P0 ;  /* 0x000143000b071a11 */ /* 0x040fe200000f140a */
[----:B------:R-:W-:-:S04]  /*18a50*/  IMAD.WIDE R8, R11, R8, c[0x0][0x500] ;  /* 0x000140000b087625 */ /* 0x000fc800078e0208 */
[----:B------:R2:W5:Y:S04]  /*18a60*/  @P1 LDG.E R14, [R6.64] ;  /* 0x00000006060e1981 */ /* 0x000568000c1e1900 */
[----:B------:R2:W5:Y:S01]  /*18a70*/  @P2 LDG.E R3, [R8.64] ;  /* 0x0000000608032981 */ /* 0x000562000c1e1900 */
[----:B---3--:R-:W-:-:S04]  /*18a80*/  ISETP.NE.AND P0, PT, R12, RZ, PT ;  /* 0x000000ff0c00720c */ /* 0x008fc80003f05270 */
[----:B-1----:R-:W-:Y:S01]  /*18a90*/  SEL R2, R12, c[0x0][0x3d4], P0 ;  /* 0x0000f5000c027a07 */ /* 0x002fe20000000000 */
[----:B------:R-:W-:Y:S05]  /*18aa0*/  @P1 BRA `(.L_x_1116) ;  /* 0x0000004000001947 */ /* 0x000fea0003800000 */
[----:B--2---:R-:W-:Y:S05]  /*18ab0*/  @!P2 BRA `(.L_x_1116) ;  /* 0x000000300000a947 */ /* 0x004fea0003800000 */
[----:B-----5:R1:W2:Y:S04]  /*18ac0*/  LDG.E R14, [R8.64] ;  /* 0x00000006080e7981 */ /* 0x0202a8000c1e1900 */
[----:B-1----:R-:W2:Y:S02]  /*18ad0*/  LDG.E R8, [R8.64+0x4] ;  /* 0x0000040608087981 */ /* 0x002ea4000c1e1900 */
[----:B--2---:R-:W-:Y:S02]  /*18ae0*/  IADD3 R14, -R14, R8, RZ ;  /* 0x000000080e0e7210 */ /* 0x004fe40007ffe1ff */
.L_x_1116:
[----:B--2---:R-:W2:Y:S04]  /*18af0*/  LDL R5, [R1+0x10] ;  /* 0x0000100001057983 */ /* 0x004ea80000100800 */
        /* <DEDUP_REMOVED lines=10> */
[----:B------:R-:W-:Y:S01]  /*18ba0*/  IMAD.MOV.U32 R2, RZ, RZ, c[0x0][0x4e8] ;  /* 0x00013a00ff027624 */ /* 0x000fe200078e00ff */
[----:B------:R-:W-:-:S04]  /*18bb0*/  ISETP.NE.U32.AND P0, PT, RZ, c[0x0][0x500], PT ;  /* 0x00014000ff007a0c */ /* 0x000fc80003f05070 */
[----:B------:R-:W-:Y:S02]  /*18bc0*/  ISETP.NE.AND P3, PT, R2, 0x1, PT ;  /* 0x000000010200780c */ /* 0x000fe40003f65270 */
[----:B------:R-:W-:-:S04]  /*18bd0*/  ISETP.NE.AND.EX P0, PT, RZ, c[0x0][0x504], PT, P0 ;  /* 0x00014100ff007a0c */ /* 0x000fc80003f05300 */
        /* <DEDUP_REMOVED lines=106> */
.L_x_1185:
[----:B------:R-:W-:Y:S05]  /*19280*/  BRA.DIV ~URZ, `(.L_x_1119) ;  /* 0x00003cb27f007947 */ /* 0x000fea000b800000 */
[----:B------:R3:W4:Y:S02]  /*19290*/  SHFL.IDX PT, R2, R14, RZ, 0x181f ;  /* 0x00181fff0e027589 */ /* 0x00072400000e0000 */
.L_x_1186:
        /* <DEDUP_REMOVED lines=18> */
.L_x_1121:
[----:B------:R-:W-:Y:S05]  /*193c0*/  BSYNC B0 ;  /* 0x0000000000007941 */ /* 0x000fea0003800000 */
.L_x_1120:
[----:B------:R-:W-:Y:S05]  /*193d0*/  BRA.DIV ~URZ, `(.L_x_1122) ;  /* 0x00003bd27f007947 */ /* 0x000fea000b800000 */
[----:B--2---:R2:W1:Y:S04]  /*193e0*/  SHFL.IDX PT, R7, R13, 0x1, 0x181f ;  /* 0x00381f000d077f89 */ /* 0x00446800000e0000 */
[----:B----4-:R2:W4:Y:S02]  /*193f0*/  SHFL.IDX PT, R2, R14, 0x1, 0x181f ;  /* 0x00381f000e027f89 */ /* 0x01052400000e0000 */
.L_x_1187:
        /* <DEDUP_REMOVED lines=16> */
.L_x_1124:
[----:B------:R-:W-:Y:S05]  /*19500*/  BSYNC B0 ;  /* 0x0000000000007941 */ /* 0x000fea0003800000 */
.L_x_1123:
[----:B------:R-:W-:Y:S05]  /*19510*/  BRA.DIV ~URZ, `(.L_x_1125) ;  /* 0x00003b627f007947 */ /* 0x000fea000b800000 */
[----:B-1----:R1:W2:Y:S02]  /*19520*/  SHFL.IDX PT, R7, R13, 0x2, 0x181f ;  /* 0x00581f000d077f89 */ /* 0x0022a400000e0000 */
.L_x_1188:
[----:B------:R-:W-:Y:S05]  /*19530*/  BRA.DIV ~URZ, `(.L_x_1126) ;  /* 0x00003bb27f007947 */ /* 0x000fea000b800000 */
[----:B----4-:R4:W1:Y:S02]  /*19540*/  SHFL.IDX PT, R2, R14, 0x2, 0x181f ;  /* 0x00581f000e027f89 */ /* 0x01086400000e0000 */
.L_x_1189:
        /* <DEDUP_REMOVED lines=16> */
.L_x_1128:
[----:B------:R-:W-:Y:S05]  /*19650*/  BSYNC B0 ;  /* 0x0000000000007941 */ /* 0x000fea0003800000 */
.L_x_1127:
[----:B------:R-:W-:Y:S05]  /*19660*/  BRA.DIV ~URZ, `(.L_x_1129) ;  /* 0x00003af27f007947 */ /* 0x000fea000b800000 */
[----:B-1----:R1:W3:Y:S04]  /*19670*/  SHFL.IDX PT, R10, R13, 0x3, 0x181f ;  /* 0x00781f000d0a7f89 */ /* 0x0022e800000e0000 */
[----:B------:R1:W4:Y:S02]  /*19680*/  SHFL.IDX PT, R2, R14, 0x3, 0x181f ;  /* 0x00781f000e027f89 */ /* 0x00032400000e0000 */
.L_x_1190:
        /* <DEDUP_REMOVED lines=17> */
.L_x_1117:
        /* <DEDUP_REMOVED lines=34> */
.L_x_1191:
[----:B------:R-:W-:Y:S05]  /*199c0*/  BRA.DIV ~URZ, `(.L_x_1132) ;  /* 0x000038d27f007947 */ /* 0x000fea000b800000 */
[----:B------:R4:W1:Y:S02]  /*199d0*/  SHFL.IDX PT, R0, R37, RZ, 0x1c1f ;  /* 0x001c1fff25007589 */ /* 0x00086400000e0000 */
.L_x_1192:
        /* <DEDUP_REMOVED lines=53> */
[----:B------:R-:W-:Y:S02]  /*19d30*/  @!P1 IMAD.MOV.U32 R30, RZ, RZ, R0 ;  /* 0x000000ffff1e9224 */ /* 0x000fe400078e0000 */
[----:B---3--:R-:W-:Y:S01]  /*19d40*/  @!P1 IMAD.MOV.U32 R31, RZ, RZ, R4 ;  /* 0x000000ffff1f9224 */ /* 0x008fe200078e0004 */
[----:B------:R-:W-:-:S03]  /*19d50*/  @!P0 LEA R2, P2, R22, R0, 0x2 ;  /* 0x0000000016028211 */ /* 0x000fc600078410ff */
[----:B------:R-:W-:Y:S01]  /*19d60*/  @!P1 IMAD.WIDE R30, R239, 0x4, R30 ;  /* 0x00000004ef1e9825 */ /* 0x000fe200078e021e */
[----:B------:R-:W-:Y:S02]  /*19d70*/  @!P0 LEA.HI.X R3, R22, R4, R39, 0x2, P2 ;  /* 0x0000000416038211 */ /* 0x000fe400010f1427 */
[----:B------:R-:W-:Y:S02]  /*19d80*/  ISETP.GE.AND P2, PT, R19, c[0x0][0x3c8], PT ;  /* 0x0000f20013007a0c */ /* 0x000fe40003f46270 */
        /* <DEDUP_REMOVED lines=54> */
[----:B------:R-:W-:Y:S02]  /*1a0f0*/  @!P4 LEA.HI.X R3, R17, R4, R52, 0x2, P0 ;  /* 0x000000041103c211 */ /* 0x000fe400000f1434 */
[----:B------:R-:W-:Y:S01]  /*1a100*/  @!P2 LEA R32, P0, R16, R0, 0x2 ;  /* 0x000000001020a211 */ /* 0x000fe200078010ff */
[----:B------:R1:W-:Y:S01]  /*1a110*/  @!P3 ST.E.64 [R30.64], R154 ;  /* 0x0000009a1e00b985 */ /* 0x0003e2000c101b06 */
[----:B------:R-:W-:-:S02]  /*1a120*/  ISETP.GE.AND P5, PT, R27, c[0x0][0x3c8], PT ;  /* 0x0000f2001b007a0c */ /* 0x000fc40003fa6270 */
[----:B------:R-:W-:Y:S01]  /*1a130*/  @!P2 LEA.HI.X R33, R16, R4, R53, 0x2, P0 ;  /* 0x000000041021a211 */ /* 0x000fe200000f1435 */
[----:B------:R3:W-:Y:S01]  /*1a140*/  @!P4 ST.E.64 [R2.64], R156 ;  /* 0x0000009c0200c985 */ /* 0x0007e2000c101b06 */
[----:B------:R-:W-:-:S03]  /*1a150*/  ISETP.GE.AND P4, PT, R26, c[0x0][0x3c8], PT ;  /* 0x0000f2001a007a0c */ /* 0x000fc60003f86270 */
[----:B------:R-:W-:Y:S01]  /*1a160*/  @!P2 ST.E.64 [R32.64], R160 ;  /* 0x000000a02000a985 */ /* 0x000fe2000c101b06 */
[----:B------:R-:W-:Y:S02]  /*1a170*/  ISETP.GE.AND P2, PT, R25, c[0x0][0x3c8], PT ;  /* 0x0000f20019007a0c */ /* 0x000fe40003f46270 */
[CC--:B-1----:R-:W-:Y:S02]  /*1a180*/  @!P6 LEA R30, P0, R28.reuse, R0.reuse, 0x2 ;  /* 0x000000001c1ee211 */ /* 0x0c2fe400078010ff */
[C---:B---3--:R-:W-:Y:S02]  /*1a190*/  @!P1 LEA R2, P3, R29.reuse, R0, 0x2 ;  /* 0x000000001d029211 */ /* 0x048fe400078610ff */
[-C--:B------:R-:W-:Y:S02]  /*1a1a0*/  @!P6 LEA.HI.X R31, R28, R4.reuse, R56, 0x2, P0 ;  /* 0x000000041c1fe211 */ /* 0x080fe400000f1438 */
[----:B------:R-:W-:Y:S02]  /*1a1b0*/  @!P1 LEA.HI.X R3, R29, R4, R54, 0x2, P3 ;  /* 0x000000041d039211 */ /* 0x000fe400018f1436 */
[----:B------:R-:W-:-:S03]  /*1a1c0*/  ISETP.GE.AND P0, PT, R23, c[0x0][0x3c8], PT ;  /* 0x0000f20017007a0c */ /* 0x000fc60003f06270 */
        /* <DEDUP_REMOVED lines=18> */
.L_x_1134:
[----:B------:R-:W-:Y:S05]  /*1a2f0*/  BSYNC B0 ;  /* 0x0000000000007941 */ /* 0x000fea0003800000 */
.L_x_1133:
[----:B------:R-:W-:Y:S05]  /*1a300*/  BRA.DIV ~URZ, `(.L_x_1135) ;  /* 0x000030027f007947 */ /* 0x000fea000b800000 */
[----:B---3--:R1:W3:Y:S04]  /*1a310*/  SHFL.IDX PT, R4, R36, 0x1, 0x1c1f ;  /* 0x003c1f0024047f89 */ /* 0x0082e800000e0000 */
[----:B------:R1:W2:Y:S02]  /*1a320*/  SHFL.IDX PT, R0, R37, 0x1, 0x1c1f ;  /* 0x003c1f0025007f89 */ /* 0x0002a400000e0000 */
.L_x_1193:
[----:B------:R-:W-:-:S13]  /*1a330*/  ISETP.NE.AND P0, PT, R61, RZ, PT ;  /* 0x000000ff3d00720c */ /* 0x000fda0003f05270 */
[----:B------:R-:W-:Y:S05]  /*1a340*/  @P0 BRA `(.L_x_1130) ;  /* 0x000012d000000947 */ /* 0x000fea0003800000 */
[----:B------:R-:W-:Y:S02]  /*1a350*/  ISETP.GE.AND P3, PT, R22, c[0x0][0x3c8], PT ;  /* 0x0000f20016007a0c */ /* 0x000fe40003f66270 */
[----:B------:R-:W-:Y:S02]  /*1a360*/  ISETP.GE.AND P2, PT, R21, c[0x0][0x3c8], PT ;  /* 0x0000f20015007a0c */ /* 0x000fe40003f46270 */
[----:B------:R-:W-:Y:S02]  /*1a370*/  ISETP.GE.AND P1, PT, R20, c[0x0][0x3c8], PT ;  /* 0x0000f20014007a0c */ /* 0x000fe40003f26270 */
[----:B------:R-:W-:Y:S02]  /*1a380*/  ISETP.GE.AND P4, PT, R239, c[0x0][0x3c8], PT ;  /* 0x0000f200ef007a0c */ /* 0x000fe40003f86270 */
[----:B------:R-:W-:-:S05]  /*1a390*/  ISETP.GE.AND P0, PT, R19, c[0x0][0x3c8], PT ;  /* 0x0000f20013007a0c */ /* 0x000fca0003f06270 */
[CC--:B--2---:R-:W-:Y:S02]  /*1a3a0*/  @!P3 LEA R34, P6, R22.reuse, R0.reuse, 0x2 ;  /* 0x000000001622b211 */ /* 0x0c4fe400078c10ff */
[C---:B------:R-:W-:Y:S02]  /*1a3b0*/  @!P2 LEA R32, P5, R21.reuse, R0, 0x2 ;  /* 0x000000001520a211 */ /* 0x040fe400078a10ff */
[----:B---3--:R-:W-:Y:S02]  /*1a3c0*/  @!P3 LEA.HI.X R35, R22, R4, R39, 0x2, P6 ;  /* 0x000000041623b211 */ /* 0x008fe400030f1427 */
[----:B------:R-:W-:Y:S01]  /*1a3d0*/  @!P1 LEA R30, P6, R20, R0, 0x2 ;  /* 0x00000000141e9211 */ /* 0x000fe200078c10ff */
[----:B-1----:R-:W-:Y:S01]  /*1a3e0*/  @!P4 IMAD.MOV.U32 R36, RZ, RZ, R0 ;  /* 0x000000ffff24c224 */ /* 0x002fe200078e0000 */
[----:B------:R-:W-:Y:S01]  /*1a3f0*/  @!P2 LEA.HI.X R33, R21, R4, R38, 0x2, P5 ;  /* 0x000000041521a211 */ /* 0x000fe200028f1426 */
[----:B----4-:R-:W-:Y:S01]  /*1a400*/  @!P4 IMAD.MOV.U32 R37, RZ, RZ, R4 ;  /* 0x000000ffff25c224 */ /* 0x010fe200078e0004 */
        /* <DEDUP_REMOVED lines=8> */
[----:B------:R-:W-:Y:S01]  /*1a490*/  @!P3 ST.E.64 [R34.64], R166 ;  /* 0x000000a62200b985 */ /* 0x000fe2000c101b06 */
[----:B------:R-:W-:-:S03]  /*1a4a0*/  ISETP.GE.AND P3, PT, R12, c[0x0][0x3c8], PT ;  /* 0x0000f2000c007a0c */ /* 0x000fc60003f66270 */
[----:B------:R1:W-:Y:S01]  /*1a4b0*/  @!P2 ST.E.64 [R32.64], R138 ;  /* 0x0000008a2000a985 */ /* 0x0003e2000c101b06 */
[----:B------:R-:W-:-:S03]  /*1a4c0*/  ISETP.GE.AND P2, PT, R10, c[0x0][0x3c8], PT ;  /* 0x0000f2000a007a0c */ /* 0x000fc60003f46270 */
[----:B------:R2:W-:Y:S04]  /*1a4d0*/  @!P1 ST.E.64 [R30.64], R92 ;  /* 0x0000005c1e009985 */ /* 0x0005e8000c101b06 */
[----:B------:R3:W-:Y:S01]  /*1a4e0*/  @!P0 ST.E.64 [R2.64], R84 ;  /* 0x0000005402008985 */ /* 0x0007e2000c101b06 */
[CC--:B-1----:R-:W-:Y:S02]  /*1a4f0*/  @!P6 LEA R32, P0, R18.reuse, R0.reuse, 0x2 ;  /* 0x000000001220e211 */ /* 0x0c2fe400078010ff */
[----:B--2---:R-:W-:Y:S02]  /*1a500*/  @!P5 LEA R30, P1, R15, R0, 0x2 ;  /* 0x000000000f1ed211 */ /* 0x004fe400078210ff */
[----:B------:R-:W-:Y:S02]  /*1a510*/  @!P6 LEA.HI.X R33, R18, R4, R42, 0x2, P0 ;  /* 0x000000041221e211 */ /* 0x000fe400000f142a */
[----:B------:R-:W-:-:S02]  /*1a520*/  @!P4 LEA R20, P0, R14, R0, 0x2 ;  /* 0x000000000e14c211 */ /* 0x000fc400078010ff */
        /* <DEDUP_REMOVED lines=9> */
[----:B------:R-:W-:Y:S02]  /*1a5c0*/  @!P2 LEA R14, P0, R10, R0, 0x2 ;  /* 0x000000000a0ea211 */ /* 0x000fe400078010ff */
[----:B------:R-:W-:Y:S01]  /*1a5d0*/  ISETP.GE.AND P5, PT, R6, c[0x0][0x3c8], PT ;  /* 0x0000f20006007a0c */ /* 0x000fe20003fa6270 */
[----:B------:R1:W-:Y:S01]  /*1a5e0*/  @!P3 ST.E.64 [R18.64], R106 ;  /* 0x0000006a1200b985 */ /* 0x0003e2000c101b06 */
[----:B------:R-:W-:Y:S02]  /*1a5f0*/  @!P2 LEA.HI.X R15, R10, R4, R46, 0x2, P0 ;  /* 0x000000040a0fa211 */ /* 0x000fe400000f142e */
[C---:B---3--:R-:W-:Y:S02]  /*1a600*/  @!P1 LEA R2, P0, R8.reuse, R0, 0x2 ;  /* 0x0000000008029211 */ /* 0x048fe400078010ff */
[----:B------:R-:W-:Y:S01]  /*1a610*/  ISETP.GE.AND P4, PT, R13, c[0x0][0x3c8], PT ;  /* 0x0000f2000d007a0c */ /* 0x000fe20003f86270 */
[----:B------:R2:W-:Y:S01]  /*1a620*/  @!P2 ST.E.64 [R14.64], R96 ;  /* 0x000000600e00a985 */ /* 0x0005e2000c101b06 */
[----:B------:R-:W-:-:S02]  /*1a630*/  @!P1 LEA.HI.X R3, R8, R4, R47, 0x2, P0 ;  /* 0x0000000408039211 */ /* 0x000fc400000f142f */
[----:B------:R-:W-:Y:S02]  /*1a640*/  ISETP.GE.AND P3, PT, R11, c[0x0][0x3c8], PT ;  /* 0x0000f2000b007a0c */ /* 0x000fe40003f66270 */
[----:B------:R-:W-:Y:S01]  /*1a650*/  ISETP.GE.AND P2, PT, R17, c[0x0][0x3c8], PT ;  /* 0x0000f20011007a0c */ /* 0x000fe20003f46270 */
[----:B------:R3:W-:Y:S01]  /*1a660*/  @!P1 ST.E.64 [R2.64], R88 ;  /* 0x0000005802009985 */ /* 0x0007e2000c101b06 */
[----:B-1----:R-:W-:-:S04]  /*1a670*/  @!P6 LEA R18, P0, R7, R0, 0x2 ;  /* 0x000000000712e211 */ /* 0x002fc800078010ff */
[----:B------:R-:W-:Y:S02]  /*1a680*/  @!P6 LEA.HI.X R19, R7, R4, R48, 0x2, P0 ;  /* 0x000000040713e211 */ /* 0x000fe400000f1430 */
[CC--:B--2---:R-:W-:Y:S02]  /*1a690*/  @!P5 LEA R14, P1, R6.reuse, R0.reuse, 0x2 ;  /* 0x00000000060ed211 */ /* 0x0c4fe400078210ff */
[C---:B------:R-:W-:Y:S01]  /*1a6a0*/  @!P4 LEA R12, P0, R13.reuse, R0, 0x2 ;  /* 0x000000000d0cc211 */ /* 0x040fe200078010ff */
[----:B------:R-:W-:Y:S01]  /*1a6b0*/  @!P6 ST.E.64 [R18.64], R178 ;  /* 0x000000b21200e985 */ /* 0x000fe2000c101b06 */
[-C--:B------:R-:W-:Y:S02]  /*1a6c0*/  @!P5 LEA.HI.X R15, R6, R4.reuse, R49, 0x2, P1 ;  /* 0x00000004060fd211 */ /* 0x080fe400008f1431 */
[----:B------:R-:W-:Y:S02]  /*1a6d0*/  ISETP.GE.AND P1, PT, R16, c[0x0][0x3c8], PT ;  /* 0x0000f20010007a0c */ /* 0x000fe40003f26270 */
[----:B------:R-:W-:Y:S01]  /*1a6e0*/  @!P4 LEA.HI.X R13, R13, R4, R50, 0x2, P0 ;  /* 0x000000040d0dc211 */ /* 0x000fe200000f1432 */
[----:B------:R1:W-:Y:S01]  /*1a6f0*/  @!P5 ST.E.64 [R14.64], R172 ;  /* 0x000000ac0e00d985 */ /* 0x0003e2000c101b06 */
        /* <DEDUP_REMOVED lines=15> */
[-C--:B-1----:R-:W-:Y:S02]  /*1a7f0*/  @!P6 LEA R14, P0, R29, R0.reuse, 0x2 ;  /* 0x000000001d0ee211 */ /* 0x082fe400078010ff */
[----:B--2---:R-:W-:-:S02]  /*1a800*/  @!P5 LEA R12, P1, R28, R0, 0x2 ;  /* 0x000000001c0cd211 */ /* 0x004fc400078210ff */
[----:B------:R-:W-:Y:S02]  /*1a810*/  @!P6 LEA.HI.X R15, R29, R4, R54, 0x2, P0 ;  /* 0x000000041d0fe211 */ /* 0x000fe400000f1436 */
[C---:B------:R-:W-:Y:S02]  /*1a820*/  @!P4 LEA R10, P0, R27.reuse, R0, 0x2 ;  /* 0x000000001b0ac211 */ /* 0x040fe400078010ff */
[-C--:B------:R-:W-:Y:S01]  /*1a830*/  @!P5 LEA.HI.X R13, R28, R4.reuse, R56, 0x2, P1 ;  /* 0x000000041c0dd211 */ /* 0x080fe200008f1438 */
[----:B------:R1:W-:Y:S01]  /*1a840*/  @!P6 ST.E.64 [R14.64], R174 ;  /* 0x000000ae0e00e985 */ /* 0x0003e2000c101b06 */
[----:B------:R-:W-:Y:S02]  /*1a850*/  ISETP.GE.AND P1, PT, R24, c[0x0][0x3c8], PT ;  /* 0x0000f20018007a0c */ /* 0x000fe40003f26270 */
[----:B------:R-:W-:Y:S01]  /*1a860*/  @!P4 LEA.HI.X R11, R27, R4, R55, 0x2, P0 ;  /* 0x000000041b0bc211 */ /* 0x000fe200000f1437 */
[----:B------:R1:W-:Y:S01]  /*1a870*/  @!P5 ST.E.64 [R12.64], R122 ;  /* 0x0000007a0c00d985 */ /* 0x0003e2000c101b06 */
[----:B----4-:R-:W-:-:S03]  /*1a880*/  @!P3 LEA R8, P0, R26, R0, 0x2 ;  /* 0x000000001a08b211 */ /* 0x010fc600078010ff */
[----:B------:R1:W-:Y:S01]  /*1a890*/  @!P4 ST.E.64 [R10.64], R82 ;  /* 0x000000520a00c985 */ /* 0x0003e2000c101b06 */
[----:B------:R-:W-:Y:S02]  /*1a8a0*/  @!P3 LEA.HI.X R9, R26, R4, R57, 0x2, P0 ;  /* 0x000000041a09b211 */ /* 0x000fe400000f1439 */
[----:B---3--:R-:W-:-:S03]  /*1a8b0*/  @!P2 LEA R6, P0, R25, R0, 0x2 ;  /* 0x000000001906a211 */ /* 0x008fc600078010ff */
        /* <DEDUP_REMOVED lines=12> */
.L_x_1115:
[----:B------:R-:W2:Y:S04]  /*1a980*/  LDL.LU R10, [R1+0x1c] ;  /* 0x00001c00010a7983 */ /* 0x000ea80000300800 */
[----:B------:R-:W3:Y:S01]  /*1a990*/  LDL R5, [R1] ;  /* 0x0000000001057983 */ /* 0x000ee20000100800 */
[----:B------:R-:W-:Y:S01]  /*1a9a0*/  ISETP.NE.U32.AND P0, PT, RZ, c[0x0][0x508], PT ;  /* 0x00014200ff007a0c */ /* 0x000fe20003f05070 */
[----:B------:R-:W-:Y:S01]  /*1a9b0*/  IMAD.MOV.U32 R8, RZ, RZ, 0x4 ;  /* 0x00000004ff087424 */ /* 0x000fe200078e00ff */
[----:B------:R-:W-:Y:S01]  /*1a9c0*/  ISETP.NE.U32.AND P2, PT, RZ, c[0x0][0x500], PT ;  /* 0x00014000ff007a0c */ /* 0x000fe20003f45070 */
[----:B------:R-:W-:Y:S01]  /*1a9d0*/  IMAD.MOV.U32 R2, RZ, RZ, RZ ;  /* 0x000000ffff027224 */ /* 0x000fe200078e00ff */
[----:B------:R-:W-:Y:S01]  /*1a9e0*/  ISETP.NE.AND.EX P1, PT, RZ, c[0x0][0x50c], PT, P0 ;  /* 0x00014300ff007a0c */ /* 0x000fe20003f25300 */
[----:B------:R-:W-:Y:S01]  /*1a9f0*/  IMAD.MOV.U32 R15, RZ, RZ, c[0x0][0x388] ;  /* 0x0000e200ff0f7624 */ /* 0x000fe200078e00ff */
[----:B------:R-:W-:-:S02]  /*1aa00*/  ISETP.NE.AND.EX P2, PT, RZ, c[0x0][0x504], PT, P2 ;  /* 0x00014100ff007a0c */ /* 0x000fc40003f45320 */
[----:B---3--:R-:W-:Y:S01]  /*1aa10*/  SHF.R.S32.HI R3, RZ, 0x1f, R5 ;  /* 0x0000001fff037819 */ /* 0x008fe20000011405 */
[----:B------:R-:W-:-:S08]  /*1aa20*/  IMAD.WIDE R8, R5, R8, c[0x0][0x500] ;  /* 0x0001400005087625 */ /* 0x000fd000078e0208 */
[----:B------:R-:W-:-:S04]  /*1aa30*/  @P1 LEA R6, P0, R5, c[0x0][0x508], 0x2 ;  /* 0x0001420005061a11 */ /* 0x000fc800078010ff */
[----:B------:R-:W-:Y:S01]  /*1aa40*/  @P1 LEA.HI.X R7, R5, c[0x0][0x50c], R3, 0x2, P0 ;  /* 0x0001430005071a11 */ /* 0x000fe200000f1403 */
[----:B------:R3:W5:Y:S04]  /*1aa50*/  @P2 LDG.E R2, [R8.64] ;  /* 0x0000000608022981 */ /* 0x000768000c1e1900 */
[----:B------:R3:W5:Y:S01]  /*1aa60*/  @P1 LDG.E R15, [R6.64] ;  /* 0x00000006060f1981 */ /* 0x000762000c1e1900 */
[----:B--2---:R-:W-:-:S04]  /*1aa70*/  ISETP.NE.AND P0, PT, R10, RZ, PT ;  /* 0x000000ff0a00720c */ /* 0x004fc80003f05270 */
[----:B------:R-:W-:Y:S01]  /*1aa80*/  SEL R19, R10, c[0x0][0x3d4], P0 ;  /* 0x0000f5000a137a07 */ /* 0x000fe20000000000 */
[----:B------:R-:W-:Y:S05]  /*1aa90*/  @P1 BRA `(.L_x_1136) ;  /* 0x0000004000001947 */ /* 0x000fea0003800000 */
[----:B------:R-:W-:Y:S05]  /*1aaa0*/  @!P2 BRA `(.L_x_1136) ;  /* 0x000000300000a947 */ /* 0x000fea0003800000 */
[----:B-----5:R2:W4:Y:S04]  /*1aab0*/  LDG.E R15, [R8.64] ;  /* 0x00000006080f7981 */ /* 0x020528000c1e1900 */
[----:B--23--:R-:W4:Y:S02]  /*1aac0*/  LDG.E R8, [R8.64+0x4] ;  /* 0x0000040608087981 */ /* 0x00cf24000c1e1900 */
[----:B----4-:R-:W-:Y:S02]  /*1aad0*/  IADD3 R15, -R15, R8, RZ ;  /* 0x000000080f0f7210 */ /* 0x010fe40007ffe1ff */
.L_x_1136:
[----:B---3--:R-:W2:Y:S01]  /*1aae0*/  S2R R6, SR_TID.X ;  /* 0x0000000000067919 */ /* 0x008ea20000002100 */
[----:B------:R-:W-:Y:S01]  /*1aaf0*/  BSSY B0, `(.L_x_1137) ;  /* 0x0000037000007945 */ /* 0x000fe20003800000 */
[----:B------:R-:W-:Y:S02]  /*1ab00*/  SEL R5, R5, RZ, !P2 ;  /* 0x000000ff05057207 */ /* 0x000fe40005000000 */
[----:B------:R-:W-:-:S02]  /*1ab10*/  SEL R22, R3, RZ, !P2 ;  /* 0x000000ff03167207 */ /* 0x000fc40005000000 */
[----:B-1---5:R-:W-:Y:S02]  /*1ab20*/  SHF.R.S32.HI R18, RZ, 0x1f, R2 ;  /* 0x0000001fff127819 */ /* 0x022fe40000011402 */
        /* <DEDUP_REMOVED lines=51> */
.L_x_1138:
[----:B------:R-:W-:Y:S05]  /*1ae60*/  BSYNC B0 ;  /* 0x0000000000007941 */ /* 0x000fea0003800000 */
.L_x_1137:
        /* <DEDUP_REMOVED lines=42> */
.L_x_1194:
[----:B------:R-:W-:Y:S05]  /*1b110*/  BRA.DIV ~URZ, `(.L_x_1140) ;  /* 0x000023327f007947 */ /* 0x000fea000b800000 */
[----:B------:R3:W4:Y:S02]  /*1b120*/  SHFL.IDX PT, R2, R14, RZ, 0x181f ;  /* 0x00181fff0e027589 */ /* 0x00072400000e0000 */
.L_x_1195:
        /* <DEDUP_REMOVED lines=19> */
.L_x_1142:
[----:B------:R-:W-:Y:S05]  /*1b260*/  BSYNC B0 ;  /* 0x0000000000007941 */ /* 0x000fea0003800000 */
.L_x_1141:
[----:B------:R-:W-:Y:S05]  /*1b270*/  BRA.DIV ~URZ, `(.L_x_1143) ;  /* 0x000022427f007947 */ /* 0x000fea000b800000 */
[----:B--2---:R2:W1:Y:S04]  /*1b280*/  SHFL.IDX PT, R10, R11, 0x1, 0x181f ;  /* 0x00381f000b0a7f89 */ /* 0x00446800000e0000 */
[----:B----4-:R2:W4:Y:S02]  /*1b290*/  SHFL.IDX PT, R2, R14, 0x1, 0x181f ;  /* 0x00381f000e027f89 */ /* 0x01052400000e0000 */
.L_x_1196:
        /* <DEDUP_REMOVED lines=16> */
.L_x_1145:
[----:B------:R-:W-:Y:S05]  /*1b3a0*/  BSYNC B0 ;  /* 0x0000000000007941 */ /* 0x000fea0003800000 */
.L_x_1144:
[----:B------:R-:W-:Y:S05]  /*1b3b0*/  BRA.DIV ~URZ, `(.L_x_1146) ;  /* 0x000021d27f007947 */ /* 0x000fea000b800000 */
[----:B-1----:R1:W2:Y:S02]  /*1b3c0*/  SHFL.IDX PT, R10, R11, 0x2, 0x181f ;  /* 0x00581f000b0a7f89 */ /* 0x0022a400000e0000 */
.L_x_1197:
[----:B------:R-:W-:Y:S05]  /*1b3d0*/  BRA.DIV ~URZ, `(.L_x_1147) ;  /* 0x000022227f007947 */ /* 0x000fea000b800000 */
[----:B----4-:R4:W1:Y:S02]  /*1b3e0*/  SHFL.IDX PT, R2, R14, 0x2, 0x181f ;  /* 0x00581f000e027f89 */ /* 0x01086400000e0000 */
.L_x_1198:
        /* <DEDUP_REMOVED lines=16> */
.L_x_1149:
[----:B------:R-:W-:Y:S05]  /*1b4f0*/  BSYNC B0 ;  /* 0x0000000000007941 */ /* 0x000fea0003800000 */
.L_x_1148:
[----:B------:R-:W-:Y:S05]  /*1b500*/  BRA.DIV ~URZ, `(.L_x_1150) ;  /* 0x000021627f007947 */ /* 0x000fea000b800000 */
[----:B--2---:R2:W3:Y:S04]  /*1b510*/  SHFL.IDX PT, R10, R11, 0x3, 0x181f ;  /* 0x00781f000b0a7f89 */ /* 0x0044e800000e0000 */
[----:B-1----:R2:W1:Y:S02]  /*1b520*/  SHFL.IDX PT, R2, R14, 0x3, 0x181f ;  /* 0x00781f000e027f89 */ /* 0x00246400000e0000 */
.L_x_1199:
        /* <DEDUP_REMOVED lines=15> */
.L_x_1130:
[----:B------:R-:W-:Y:S05]  /*1b620*/  BSYNC B1 ;  /* 0x0000000000017941 */ /* 0x000fea0003800000 */
.L_x_1114:
        /* <DEDUP_REMOVED lines=13> */
.L_x_1200:
[----:B------:R-:W-:Y:S05]  /*1b700*/  BRA.DIV ~URZ, `(.L_x_1153) ;  /* 0x000020a27f007947 */ /* 0x000fea000b800000 */
[----:B------:R1:W4:Y:S02]  /*1b710*/  SHFL.IDX PT, R8, R86, 0x1, 0x1f ;  /* 0x00201f0056087f89 */ /* 0x00032400000e0000 */
.L_x_1201:
        /* <DEDUP_REMOVED lines=18> */
.L_x_1202:
        /* <DEDUP_REMOVED lines=16> */
.L_x_1203:
[----:B----4-:R-:W-:Y:S01]  /*1b940*/  IMAD R0, R0, c[0x0][0x538], RZ ;  /* 0x00014e0000007a24 */ /* 0x010fe200078e02ff */
[----:B------:R-:W-:Y:S04]  /*1b950*/  BSSY B1, `(.L_x_1156) ;  /* 0x00000c4000017945 */ /* 0x000fe80003800000 */
[----:B------:R-:W-:-:S04]  /*1b960*/  IADD3 R8, R0, R8, RZ ;  /* 0x0000000800087210 */ /* 0x000fc80007ffe0ff */
[----:B---3--:R-:W-:-:S13]  /*1b970*/  ISETP.GT.AND P0, PT, R8, R10, PT ;  /* 0x0000000a0800720c */ /* 0x008fda0003f04270 */
[----:B------:R-:W-:Y:S05]  /*1b980*/  @P0 BRA `(.L_x_1157) ;  /* 0x0000024000000947 */ /* 0x000fea0003800000 */
.L_x_1161:
        /* <DEDUP_REMOVED lines=16> */
.L_x_1204:
        /* <DEDUP_REMOVED lines=16> */
.L_x_1205:
[----:B---3--:R-:W-:-:S05]  /*1bb90*/  IMAD R0, R0, c[0x0][0x538], RZ ;  /* 0x00014e0000007a24 */ /* 0x008fca00078e02ff */
[----:B------:R-:W-:-:S04]  /*1bba0*/  IADD3 R8, R0, R8, RZ ;  /* 0x0000000800087210 */ /* 0x000fc80007ffe0ff */
[----:B------:R-:W-:-:S13]  /*1bbb0*/  ISETP.GT.AND P0, PT, R8, R10, PT ;  /* 0x0000000a0800720c */ /* 0x000fda0003f04270 */
[----:B-12---:R-:W-:Y:S05]  /*1bbc0*/  @!P0 BRA `(.L_x_1161) ;  /* 0xfffffdc000008947 */ /* 0x006fea000383ffff */
.L_x_1157:
[----:B------:R-:W-:-:S05]  /*1bbd0*/  IADD3 R8, -R0, R8, RZ ;  /* 0x0000000800087210 */ /* 0x000fca0007ffe1ff */
[----:B------:R-:W-:-:S05]  /*1bbe0*/  IMAD R0, R4, c[0x0][0x538], R8 ;  /* 0x00014e0004007a24 */ /* 0x000fca00078e0208 */
[----:B------:R-:W-:Y:S01]  /*1bbf0*/  ISETP.GT.AND P0, PT, R0, R10, PT ;  /* 0x0000000a0000720c */ /* 0x000fe20003f04270 */
[----:B------:R-:W-:-:S12]  /*1bc00*/  BRA.DIV ~URZ, `(.L_x_1162) ;  /* 0x000020727f007947 */ /* 0x000fd8000b800000 */
[----:B------:R-:W-:-:S04]  /*1bc10*/  VOTE.ANY R11, PT, !P0 ;  /* 0x00000000000b7806 */ /* 0x000fc800040e0100 */
.L_x_1206:
[----:B------:R-:W3:Y:S02]  /*1bc20*/  POPC R0, R11 ;  /* 0x0000000b00007309 */ /* 0x000ee40000000000 */
[----:B---3--:R-:W-:Y:S01]  /*1bc30*/  IADD3 R251, R0, R251, RZ ;  /* 0x000000fb00fb7210 */ /* 0x008fe20007ffe0ff */
[----:B------:R-:W-:Y:S05]  /*1bc40*/  BRA.DIV ~URZ, `(.L_x_1163) ;  /* 0x000020827f007947 */ /* 0x000fea000b800000 */
[----:B------:R3:W4:Y:S04]  /*1bc50*/  SHFL.IDX PT, R6, R6, R0, 0x1f ;  /* 0x00001f0006067589 */ /* 0x00072800000e0000 */
[----:B------:R3:W1:Y:S02]  /*1bc60*/  SHFL.IDX PT, R7, R7, R0, 0x1f ;  /* 0x00001f0007077589 */ /* 0x00066400000e0000 */
.L_x_1207:
[----:B------:R-:W-:Y:S01]  /*1bc70*/  ISETP.NE.AND P0, PT, R11, RZ, PT ;  /* 0x000000ff0b00720c */ /* 0x000fe20003f05270 */
[----:B------:R-:W-:-:S12]  /*1bc80*/  BSSY B0, `(.L_x_1164) ;  /* 0x0000005000007945 */ /* 0x000fd80003800000 */
[----:B------:R-:W-:Y:S05]  /*1bc90*/  @!P0 BRA `(.L_x_1165) ;  /* 0x0000003000008947 */ /* 0x000fea0003800000 */
[----:B---3--:R-:W-:Y:S01]  /*1bca0*/  IADD3 R0, R0, -0x1, RZ ;  /* 0xffffffff00007810 */ /* 0x008fe20007ffe0ff */
[----:B------:R-:W-:Y:S05]  /*1bcb0*/  BRA.DIV ~URZ, `(.L_x_1166) ;  /* 0x000020e27f007947 */ /* 0x000fea000b800000 */
[----:B------:R3:W2:Y:S02]  /*1bcc0*/  SHFL.IDX PT, R12, R4, R0, 0x1f ;  /* 0x00001f00040c7589 */ /* 0x0006a400000e0000 */
.L_x_1165:
[----:B------:R-:W-:Y:S05]  /*1bcd0*/  BSYNC B0 ;  /* 0x0000000000007941 */ /* 0x000fea0003800000 */
.L_x_1164:
        /* <DEDUP_REMOVED lines=67> */
.L_x_1168:
        /* <DEDUP_REMOVED lines=64> */
.L_x_1169:
[----:B------:R-:W-:Y:S05]  /*1c510*/  BSYNC B0 ;  /* 0x0000000000007941 */ /* 0x000fea0003800000 */
.L_x_1167:
[----:B------:R-:W-:-:S04]  /*1c520*/  LOP3.LUT R2, RZ, R2, RZ, 0x33, !PT ;  /* 0x00000002ff027212 */ /* 0x000fc800078e33ff */
[----:B------:R-:W-:Y:S01]  /*1c530*/  IADD3 R249, R2, R6, RZ ;  /* 0x0000000602f97210 */ /* 0x000fe20007ffe0ff */
[----:B------:R-:W-:Y:S05]  /*1c540*/  BRA `(.L_x_1170) ;  /* 0x0000004000007947 */ /* 0x000fea0003800000 */
.L_x_1158:
[----:B------:R-:W-:Y:S01]  /*1c550*/  IMAD.MOV.U32 R248, RZ, RZ, R10 ;  /* 0x000000fffff87224 */ /* 0x000fe200078e000a */
[----:B------:R-:W-:Y:S01]  /*1c560*/  MOV R250, RZ ;  /* 0x000000ff00fa7202 */ /* 0x000fe20000000f00 */
[----:B------:R-:W-:Y:S01]  /*1c570*/  IMAD.MOV.U32 R249, RZ, RZ, RZ ;  /* 0x000000fffff97224 */ /* 0x000fe200078e00ff */
[----:B------:R-:W-:Y:S02]  /*1c580*/  MOV R251, c[0x0][0x53c] ;  /* 0x00014f0000fb7a02 */ /* 0x000fe40000000f00 */
.L_x_1170:
[----:B------:R-:W-:Y:S05]  /*1c590*/  BSYNC B1 ;  /* 0x0000000000017941 */ /* 0x000fea0003800000 */
.L_x_1156:
[----:B------:R-:W-:Y:S01]  /*1c5a0*/  WARPSYNC 0xffffffff ;  /* 0xffffffff00007948 */ /* 0x000fe20003800000 */
[----:B------:R-:W-:Y:S01]  /*1c5b0*/  BAR.SYNC.DEFER_BLOCKING 0x4, 0x100 ;  /* 0x0104000000007b1d */ /* 0x000fe20000010000 */
[----:B------:R-:W-:-:S13]  /*1c5c0*/  ISETP.NE.AND P0, PT, R13, RZ, PT ;  /* 0x000000ff0d00720c */ /* 0x000fda0003f05270 */
[----:B------:R3:W-:Y:S04]  /*1c5d0*/  @!P0 STS.128 [0x18100], R248 ;  /* 0x018100f8ff008388 */ /* 0x0007e80000000c00 */
[----:B------:R-:W-:Y:S06]  /*1c5e0*/  BAR.ARV 0x5, 0x100 ;  /* 0x0144000000007b1d */ /* 0x000fec0000002000 */
.L_x_1151:
[----:B--2---:R-:W-:-:S13]  /*1c5f0*/  ISETP.GE.AND P0, PT, R251, c[0x0][0x53c], PT ;  /* 0x00014f00fb007a0c */ /* 0x004fda0003f06270 */
[----:B-1-34-:R-:W-:Y:S01]  /*1c600*/  @P0 CALL.REL.NOINC `(.L_x_1171) ;  /* 0x0000001000000944 */ /* 0x01afe20003c00000 */
[----:B------:R-:W-:Y:S05]  /*1c610*/  BRA `(.L_x_1172) ;  /* 0xfffe53e000007947 */ /* 0x000fea000383ffff */
.L_x_1171:
[----:B------:R-:W-:Y:S05]  /*1c620*/  EXIT ;  /* 0x000000000000794d */ /* 0x000fea0003800000 */
.L_x_1002:
[----:B------:R-:W-:Y:S01]  /*1c630*/  IMAD.MOV.U32 R0, RZ, RZ, R4 ;  /* 0x000000ffff007224 */ /* 0x000fe200078e0004 */
[----:B------:R-:W-:Y:S02]  /*1c640*/  MOV R2, 0x1 ;  /* 0x0000000100027802 */ /* 0x000fe40000000f00 */
[----:B------:R-:W-:Y:S02]  /*1c650*/  MOV R3, 0x1c670 ;  /* 0x0001c67000037802 */ /* 0x000fe40000000f00 */
[----:B--2---:R-:W-:Y:S05]  /*1c660*/  CALL.REL.NOINC `($__internal_24_$__cuda_sm70_shflsync_up_p) ;  /* 0x0000184000007944 */ /* 0x004fea0003c00000 */
[----:B------:R-:W-:Y:S01]  /*1c670*/  MOV R0, R5 ;  /* 0x0000000500007202 */ /* 0x000fe20000000f00 */
[----:B------:R-:W-:Y:S05]  /*1c680*/  BRA `(.L_x_1173) ;  /* 0xfffe3dd000007947 */ /* 0x000fea000383ffff */
.L_x_1003:
[----:B------:R-:W-:Y:S01]  /*1c690*/  IMAD.MOV.U32 R0, RZ, RZ, R4 ;  /* 0x000000ffff007224 */ /* 0x000fe200078e0004 */
[----:B------:R-:W-:Y:S02]  /*1c6a0*/  MOV R2, 0x2 ;  /* 0x0000000200027802 */ /* 0x000fe40000000f00 */
[----:B------:R-:W-:Y:S02]  /*1c6b0*/  MOV R3, 0x1c6d0 ;  /* 0x0001c6d000037802 */ /* 0x000fe40000000f00 */
[----:B--2---:R-:W-:Y:S05]  /*1c6c0*/  CALL.REL.NOINC `($__internal_24_$__cuda_sm70_shflsync_up_p) ;  /* 0x000017e000007944 */ /* 0x004fea0003c00000 */
[----:B------:R-:W-:Y:S02]  /*1c6d0*/  SEL R5, R5, RZ, P4 ;  /* 0x000000ff05057207 */ /* 0x000fe40002000000 */
[----:B------:R-:W-:Y:S02]  /*1c6e0*/  MOV R2, 0x4 ;  /* 0x0000000400027802 */ /* 0x000fe40000000f00 */
[----:B------:R-:W-:Y:S01]  /*1c6f0*/  MOV R3, 0x1c730 ;  /* 0x0001c73000037802 */ /* 0x000fe20000000f00 */
[----:B------:R-:W-:-:S04]  /*1c700*/  IMAD.IADD R4, R4, 0x1, R5 ;  /* 0x0000000104047824 */ /* 0x000fc800078e0205 */
[----:B------:R-:W-:Y:S02]  /*1c710*/  IMAD.MOV.U32 R0, RZ, RZ, R4 ;  /* 0x000000ffff007224 */ /* 0x000fe400078e0004 */
[----:B------:R-:W-:Y:S05]  /*1c720*/  CALL.REL.NOINC `($__internal_24_$__cuda_sm70_shflsync_up_p) ;  /* 0x0000178000007944 */ /* 0x000fea0003c00000 */
        /* <DEDUP_REMOVED lines=15> */
[----:B------:R-:W-:Y:S02]  /*1c820*/  IMAD.IADD R4, R4, 0x1, R5 ;  /* 0x0000000104047824 */ /* 0x000fe400078e0205 */
[----:B------:R-:W-:Y:S02]  /*1c830*/  IMAD.MOV.U32 R5, RZ, RZ, 0x1f ;  /* 0x0000001fff057424 */ /* 0x000fe400078e00ff */
[----:B------:R-:W-:Y:S02]  /*1c840*/  IMAD.MOV.U32 R9, RZ, RZ, R4 ;  /* 0x000000ffff097224 */ /* 0x000fe400078e0004 */
[----:B------:R-:W-:Y:S05]  /*1c850*/  CALL.REL.NOINC `($__internal_23_$__cuda_sm70_shflsync_idx_p) ;  /* 0x0000160000007944 */ /* 0x000fea0003c00000 */
[----:B------:R-:W-:Y:S01]  /*1c860*/  MOV R0, R5 ;  /* 0x0000000500007202 */ /* 0x000fe20000000f00 */
[----:B------:R-:W-:Y:S05]  /*1c870*/  BRA `(.L_x_1174) ;  /* 0xfffe3ce000007947 */ /* 0x000fea000383ffff */
.L_x_1005:
[----:B------:R-:W-:Y:S02]  /*1c880*/  SEL R0, RZ, 0x1, P0 ;  /* 0x00000001ff007807 */ /* 0x000fe40000000000 */
[----:B------:R-:W-:-:S02]  /*1c890*/  MOV R2, 0x1c8b0 ;  /* 0x0001c8b000027802 */ /* 0x000fc40000000f00 */
[----:B--2---:R-:W-:Y:S05]  /*1c8a0*/  CALL.REL.NOINC `($__internal_25_$__cuda_sm70_votesync_ballot) ;  /* 0x0000167000007944 */ /* 0x004fea0003c00000 */
[----:B------:R-:W-:Y:S01]  /*1c8b0*/  MOV R7, R0 ;  /* 0x0000000000077202 */ /* 0x000fe20000000f00 */
[----:B------:R-:W-:Y:S05]  /*1c8c0*/  BRA `(.L_x_1175) ;  /* 0xfffe3d2000007947 */ /* 0x000fea000383ffff */
.L_x_1006:
[----:B------:R-:W-:Y:S01]  /*1c8d0*/  IMAD.MOV.U32 R9, RZ, RZ, R10 ;  /* 0x000000ffff097224 */ /* 0x000fe200078e000a */
[----:B------:R-:W-:Y:S01]  /*1c8e0*/  MOV R5, R0 ;  /* 0x0000000000057202 */ /* 0x000fe20000000f00 */
[----:B------:R-:W-:Y:S01]  /*1c8f0*/  IMAD.MOV.U32 R3, RZ, RZ, 0x1f ;  /* 0x0000001fff037424 */ /* 0x000fe200078e00ff */
[----:B------:R-:W-:-:S02]  /*1c900*/  MOV R2, 0x1c920 ;  /* 0x0001c92000027802 */ /* 0x000fc40000000f00 */
[----:B------:R-:W-:Y:S05]  /*1c910*/  CALL.REL.NOINC `($__internal_23_$__cuda_sm70_shflsync_idx_p) ;  /* 0x0000154000007944 */ /* 0x000fea0003c00000 */
[----:B------:R-:W-:Y:S01]  /*1c920*/  IMAD.MOV.U32 R249, RZ, RZ, R5 ;  /* 0x000000fffff97224 */ /* 0x000fe200078e0005 */
[----:B------:R-:W-:Y:S01]  /*1c930*/  MOV R9, R8 ;  /* 0x0000000800097202 */ /* 0x000fe20000000f00 */
[----:B------:R-:W-:Y:S01]  /*1c940*/  IMAD.MOV.U32 R6, RZ, RZ, RZ ;  /* 0x000000ffff067224 */ /* 0x000fe200078e00ff */
[----:B------:R-:W-:Y:S01]  /*1c950*/  MOV R5, R0 ;  /* 0x0000000000057202 */ /* 0x000fe20000000f00 */
[----:B------:R-:W-:Y:S01]  /*1c960*/  IMAD.MOV.U32 R3, RZ, RZ, 0x1f ;  /* 0x0000001fff037424 */ /* 0x000fe200078e00ff */
[----:B------:R-:W-:-:S02]  /*1c970*/  MOV R2, 0x1c990 ;  /* 0x0001c99000027802 */ /* 0x000fc40000000f00 */
[----:B------:R-:W-:Y:S05]  /*1c980*/  CALL.REL.NOINC `($__internal_23_$__cuda_sm70_shflsync_idx_p) ;  /* 0x000014d000007944 */ /* 0x000fea0003c00000 */
[----:B------:R-:W-:Y:S01]  /*1c990*/  MOV R10, R5 ;  /* 0x00000005000a7202 */ /* 0x000fe20000000f00 */
[----:B------:R-:W-:Y:S05]  /*1c9a0*/  BRA `(.L_x_1176) ;  /* 0xfffe3ca000007947 */ /* 0x000fea000383ffff */
.L_x_1009:
[----:B------:R-:W-:Y:S01]  /*1c9b0*/  IMAD.MOV.U32 R9, RZ, RZ, R4 ;  /* 0x000000ffff097224 */ /* 0x000fe200078e0004 */
[----:B------:R-:W-:-:S02]  /*1c9c0*/  MOV R3, 0x1f ;  /* 0x0000001f00037802 */ /* 0x000fc40000000f00 */
[----:B------:R-:W-:Y:S02]  /*1c9d0*/  MOV R2, 0x1c9f0 ;  /* 0x0001c9f000027802 */ /* 0x000fe40000000f00 */
[----:B-123--:R-:W-:Y:S05]  /*1c9e0*/  CALL.REL.NOINC `($__internal_23_$__cuda_sm70_shflsync_idx_p) ;  /* 0x0000147000007944 */ /* 0x00efea0003c00000 */
[----:B------:R-:W-:Y:S01]  /*1c9f0*/  MOV R6, R5 ;  /* 0x0000000500067202 */ /* 0x000fe20000000f00 */
[----:B------:R-:W-:Y:S05]  /*1ca00*/  BRA `(.L_x_1008) ;  /* 0xfffe3ca000007947 */ /* 0x000fea000383ffff */
.L_x_1048:
[----:B------:R-:W-:Y:S01]  /*1ca10*/  IMAD.MOV.U32 R9, RZ, RZ, R13 ;  /* 0x000000ffff097224 */ /* 0x000fe200078e000d */
[----:B------:R-:W-:Y:S01]  /*1ca20*/  MOV R5, RZ ;  /* 0x000000ff00057202 */ /* 0x000fe20000000f00 */
[----:B------:R-:W-:Y:S01]  /*1ca30*/  IMAD.MOV.U32 R3, RZ, RZ, 0x181f ;  /* 0x0000181fff037424 */ /* 0x000fe200078e00ff */
[----:B------:R-:W-:Y:S02]  /*1ca40*/  MOV R2, 0x1ca60 ;  /* 0x0001ca6000027802 */ /* 0x000fe40000000f00 */
[----:B-----5:R-:W-:Y:S05]  /*1ca50*/  CALL.REL.NOINC `($__internal_23_$__cuda_sm70_shflsync_idx_p) ;  /* 0x0000140000007944 */ /* 0x020fea0003c00000 */
[----:B------:R-:W-:Y:S01]  /*1ca60*/  MOV R10, R5 ;  /* 0x00000005000a7202 */ /* 0x000fe20000000f00 */
[----:B------:R-:W-:Y:S05]  /*1ca70*/  BRA `(.L_x_1177) ;  /* 0xfffeb45000007947 */ /* 0x000fea000383ffff */
.L_x_1049:
[----:B------:R-:W-:Y:S01]  /*1ca80*/  IMAD.MOV.U32 R9, RZ, RZ, R15 ;  /* 0x000000ffff097224 */ /* 0x000fe200078e000f */
[----:B------:R-:W-:Y:S01]  /*1ca90*/  MOV R5, RZ ;  /* 0x000000ff00057202 */ /* 0x000fe20000000f00 */
[----:B------:R-:W-:Y:S01]  /*1caa0*/  IMAD.MOV.U32 R3, RZ, RZ, 0x181f ;  /* 0x0000181fff037424 */ /* 0x000fe200078e00ff */
[----:B------:R-:W-:Y:S02]  /*1cab0*/  MOV R2, 0x1cad0 ;  /* 0x0001cad000027802 */ /* 0x000fe40000000f00 */
[----:B-12--5:R-:W-:Y:S05]  /*1cac0*/  CALL.REL.NOINC `($__internal_23_$__cuda_sm70_shflsync_idx_p) ;  /* 0x0000139000007944 */ /* 0x026fea0003c00000 */
[----:B------:R-:W-:Y:S01]  /*1cad0*/  MOV R0, R5 ;  /* 0x0000000500007202 */ /* 0x000fe20000000f00 */
[----:B------:R-:W-:Y:S05]  /*1cae0*/  BRA `(.L_x_1178) ;  /* 0xfffeb40000007947 */ /* 0x000fea000383ffff */
.L_x_1052:
[----:B--2---:R-:W-:Y:S01]  /*1caf0*/  IMAD.MOV.U32 R9, RZ, RZ, R13 ;  /* 0x000000ffff097224 */ /* 0x004fe200078e000d */
[----:B------:R-:W-:Y:S01]  /*1cb00*/  MOV R5, 0x1 ;  /* 0x0000000100057802 */ /* 0x000fe20000000f00 */
[----:B------:R-:W-:Y:S01]  /*1cb10*/  IMAD.MOV.U32 R3, RZ, RZ, 0x181f ;  /* 0x0000181fff037424 */ /* 0x000fe200078e00ff */
[----:B------:R-:W-:-:S02]  /*1cb20*/  MOV R2, 0x1cb40 ;  /* 0x0001cb4000027802 */ /* 0x000fc40000000f00 */
[----:B-1--45:R-:W-:Y:S05]  /*1cb30*/  CALL.REL.NOINC `($__internal_23_$__cuda_sm70_shflsync_idx_p) ;  /* 0x0000132000007944 */ /* 0x032fea0003c00000 */
[----:B------:R-:W-:Y:S01]  /*1cb40*/  IMAD.MOV.U32 R10, RZ, RZ, R5 ;  /* 0x000000ffff0a7224 */ /* 0x000fe200078e0005 */
[----:B------:R-:W-:Y:S01]  /*1cb50*/  MOV R5, 0x1 ;  /* 0x0000000100057802 */ /* 0x000fe20000000f00 */
[----:B------:R-:W-:Y:S01]  /*1cb60*/  IMAD.MOV.U32 R9, RZ, RZ, R15 ;  /* 0x000000ffff097224 */ /* 0x000fe200078e000f */
[----:B------:R-:W-:-:S02]  /*1cb70*/  MOV R3, 0x181f ;  /* 0x0000181f00037802 */ /* 0x000fc40000000f00 */
[----:B------:R-:W-:Y:S02]  /*1cb80*/  MOV R2, 0x1cba0 ;  /* 0x0001cba000027802 */ /* 0x000fe40000000f00 */
[----:B------:R-:W-:Y:S05]  /*1cb90*/  CALL.REL.NOINC `($__internal_23_$__cuda_sm70_shflsync_idx_p) ;  /* 0x000012c000007944 */ /* 0x000fea0003c00000 */
[----:B------:R-:W-:Y:S01]  /*1cba0*/  MOV R0, R5 ;  /* 0x0000000500007202 */ /* 0x000fe20000000f00 */
[----:B------:R-:W-:Y:S05]  /*1cbb0*/  BRA `(.L_x_1179) ;  /* 0xfffeb4a000007947 */ /* 0x000fea000383ffff */
.L_x_1055:
[----:B---3--:R-:W-:Y:S01]  /*1cbc0*/  IMAD.MOV.U32 R9, RZ, RZ, R13 ;  /* 0x000000ffff097224 */ /* 0x008fe200078e000d */
[----:B------:R-:W-:Y:S01]  /*1cbd0*/  MOV R5, 0x2 ;  /* 0x0000000200057802 */ /* 0x000fe20000000f00 */
[----:B------:R-:W-:Y:S01]  /*1cbe0*/  IMAD.MOV.U32 R3, RZ, RZ, 0x181f ;  /* 0x0000181fff037424 */ /* 0x000fe200078e00ff */
[----:B------:R-:W-:Y:S02]  /*1cbf0*/  MOV R2, 0x1cc10 ;  /* 0x0001cc1000027802 */ /* 0x000fe40000000f00 */
[----:B-12-45:R-:W-:Y:S05]  /*1cc00*/  CALL.REL.NOINC `($__internal_23_$__cuda_sm70_shflsync_idx_p) ;  /* 0x0000125000007944 */ /* 0x036fea0003c00000 */
[----:B------:R-:W-:Y:S01]  /*1cc10*/  MOV R10, R5 ;  /* 0x00000005000a7202 */ /* 0x000fe20000000f00 */
[----:B------:R-:W-:Y:S05]  /*1cc20*/  BRA `(.L_x_1180) ;  /* 0xfffeb56000007947 */ /* 0x000fea000383ffff */
.L_x_1056:
[----:B------:R-:W-:Y:S01]  /*1cc30*/  IMAD.MOV.U32 R9, RZ, RZ, R15 ;  /* 0x000000ffff097224 */ /* 0x000fe200078e000f */
[----:B------:R-:W-:Y:S01]  /*1cc40*/  MOV R5, 0x2 ;  /* 0x0000000200057802 */ /* 0x000fe20000000f00 */
[----:B------:R-:W-:Y:S01]  /*1cc50*/  IMAD.MOV.U32 R3, RZ, RZ, 0x181f ;  /* 0x0000181fff037424 */ /* 0x000fe200078e00ff */
[----:B------:R-:W-:Y:S02]  /*1cc60*/  MOV R2, 0x1cc80 ;  /* 0x0001cc8000027802 */ /* 0x000fe40000000f00 */
[----:B-12345:R-:W-:Y:S05]  /*1cc70*/  CALL.REL.NOINC `($__internal_23_$__cuda_sm70_shflsync_idx_p) ;  /* 0x000011e000007944 */ /* 0x03efea0003c00000 */
[----:B------:R-:W-:Y:S01]  /*1cc80*/  MOV R0, R5 ;  /* 0x0000000500007202 */ /* 0x000fe20000000f00 */
[----:B------:R-:W-:Y:S05]  /*1cc90*/  BRA `(.L_x_1181) ;  /* 0xfffeb51000007947 */ /* 0x000fea000383ffff */
.L_x_1059:
[----:B-1----:R-:W-:Y:S01]  /*1cca0*/  IMAD.MOV.U32 R9, RZ, RZ, R13 ;  /* 0x000000ffff097224 */ /* 0x002fe200078e000d */
[----:B------:R-:W-:Y:S01]  /*1ccb0*/  MOV R5, 0x3 ;  /* 0x0000000300057802 */ /* 0x000fe20000000f00 */
[----:B------:R-:W-:Y:S01]  /*1ccc0*/  IMAD.MOV.U32 R3, RZ, RZ, 0x181f ;  /* 0x0000181fff037424 */ /* 0x000fe200078e00ff */
[----:B------:R-:W-:-:S02]  /*1ccd0*/  MOV R2, 0x1ccf0 ;  /* 0x0001ccf000027802 */ /* 0x000fc40000000f00 */
[----:B--2345:R-:W-:Y:S05]  /*1cce0*/  CALL.REL.NOINC `($__internal_23_$__cuda_sm70_shflsync_idx_p) ;  /* 0x0000117000007944 */ /* 0x03cfea0003c00000 */
        /* <DEDUP_REMOVED lines=8> */
.L_x_1110:
[----:B------:R-:W-:Y:S01]  /*1cd70*/  IMAD.MOV.U32 R2, RZ, RZ, R233 ;  /* 0x000000ffff027224 */ /* 0x000fe200078e00e9 */
[----:B------:R-:W-:Y:S02]  /*1cd80*/  MOV R5, 0x2 ;  /* 0x0000000200057802 */ /* 0x000fe40000000f00 */
[----:B------:R-:W-:Y:S02]  /*1cd90*/  MOV R3, 0x1cdb0 ;  /* 0x0001cdb000037802 */ /* 0x000fe40000000f00 */
[----:B------:R-:W-:Y:S05]  /*1cda0*/  CALL.REL.NOINC `($__internal_22_$__cuda_sm70_shflsync_bfly_p) ;  /* 0x0000106000007944 */ /* 0x000fea0003c00000 */
[----:B------:R-:W-:Y:S01]  /*1cdb0*/  MOV R0, R5 ;  /* 0x0000000500007202 */ /* 0x000fe20000000f00 */
[----:B------:R-:W-:Y:S05]  /*1cdc0*/  BRA `(.L_x_1183) ;  /* 0xffffaaf000007947 */ /* 0x000fea000383ffff */
.L_x_1111:
[----:B------:R-:W-:Y:S01]  /*1cdd0*/  IMAD.MOV.U32 R2, RZ, RZ, R0 ;  /* 0x000000ffff027224 */ /* 0x000fe200078e0000 */
[----:B------:R-:W-:Y:S02]  /*1cde0*/  MOV R5, 0x1 ;  /* 0x0000000100057802 */ /* 0x000fe40000000f00 */
[----:B------:R-:W-:Y:S02]  /*1cdf0*/  MOV R3, 0x1ce10 ;  /* 0x0001ce1000037802 */ /* 0x000fe40000000f00 */
[----:B-1----:R-:W-:Y:S05]  /*1ce00*/  CALL.REL.NOINC `($__internal_22_$__cuda_sm70_shflsync_bfly_p) ;  /* 0x0000100000007944 */ /* 0x002fea0003c00000 */
[----:B------:R-:W-:Y:S01]  /*1ce10*/  FADD.FTZ R0, R0, R5 ;  /* 0x0000000500007221 */ /* 0x000fe20000010000 */
[----:B------:R-:W-:Y:S02]  /*1ce20*/  MOV R2, R234 ;  /* 0x000000ea00027202 */ /* 0x000fe40000000f00 */
[----:B------:R-:W-:-:S02]  /*1ce30*/  MOV R5, 0x2 ;  /* 0x0000000200057802 */ /* 0x000fc40000000f00 */
[----:B------:R-:W-:Y:S02]  /*1ce40*/  MOV R3, 0x1ce60 ;  /* 0x0001ce6000037802 */ /* 0x000fe40000000f00 */
[----:B------:R-:W-:Y:S05]  /*1ce50*/  CALL.REL.NOINC `($__internal_22_$__cuda_sm70_shflsync_bfly_p) ;  /* 0x00000fb000007944 */ /* 0x000fea0003c00000 */
[----:B------:R-:W-:Y:S01]  /*1ce60*/  FADD.FTZ R4, R234, R5 ;  /* 0x00000005ea047221 */ /* 0x000fe20000010000 */
[----:B------:R-:W-:Y:S02]  /*1ce70*/  MOV R5, 0x1 ;  /* 0x0000000100057802 */ /* 0x000fe40000000f00 */
[----:B------:R-:W-:Y:S02]  /*1ce80*/  MOV R3, 0x1ceb0 ;  /* 0x0001ceb000037802 */ /* 0x000fe40000000f00 */
[----:B------:R-:W-:Y:S02]  /*1ce90*/  MOV R2, R4 ;  /* 0x0000000400027202 */ /* 0x000fe40000000f00 */
[----:B------:R-:W-:Y:S05]  /*1cea0*/  CALL.REL.NOINC `($__internal_22_$__cuda_sm70_shflsync_bfly_p) ;  /* 0x00000f6000007944 */ /* 0x000fea0003c00000 */
[----:B------:R-:W-:Y:S01]  /*1ceb0*/  MOV R3, R5 ;  /* 0x0000000500037202 */ /* 0x000fe20000000f00 */
[----:B------:R-:W-:Y:S05]  /*1cec0*/  BRA `(.L_x_1184) ;  /* 0xffffaa6000007947 */ /* 0x000fea000383ffff */
.L_x_1118:
[----:B-1-34-:R-:W-:Y:S01]  /*1ced0*/  IMAD.MOV.U32 R9, RZ, RZ, R13 ;  /* 0x000000ffff097224 */ /* 0x01afe200078e000d */
[----:B------:R-:W-:Y:S01]  /*1cee0*/  MOV R5, RZ ;  /* 0x000000ff00057202 */ /* 0x000fe20000000f00 */
[----:B------:R-:W-:Y:S01]  /*1cef0*/  IMAD.MOV.U32 R3, RZ, RZ, 0x181f ;  /* 0x0000181fff037424 */ /* 0x000fe200078e00ff */
[----:B------:R-:W-:Y:S02]  /*1cf00*/  MOV R2, 0x1cf20 ;  /* 0x0001cf2000027802 */ /* 0x000fe40000000f00 */
[----:B------:R-:W-:Y:S05]  /*1cf10*/  CALL.REL.NOINC `($__internal_23_$__cuda_sm70_shflsync_idx_p) ;  /* 0x00000f4000007944 */ /* 0x000fea0003c00000 */
[----:B------:R-:W-:Y:S01]  /*1cf20*/  MOV R7, R5 ;  /* 0x0000000500077202 */ /* 0x000fe20000000f00 */
[----:B------:R-:W-:Y:S05]  /*1cf30*/  BRA `(.L_x_1185) ;  /* 0xffffc34000007947 */ /* 0x000fea000383ffff */
.L_x_1119:
[----:B------:R-:W-:Y:S01]  /*1cf40*/  IMAD.MOV.U32 R9, RZ, RZ, R14 ;  /* 0x000000ffff097224 */ /* 0x000fe200078e000e */
[----:B------:R-:W-:Y:S01]  /*1cf50*/  MOV R5, RZ ;  /* 0x000000ff00057202 */ /* 0x000fe20000000f00 */
[----:B------:R-:W-:Y:S01]  /*1cf60*/  IMAD.MOV.U32 R3, RZ, RZ, 0x181f ;  /* 0x0000181fff037424 */ /* 0x000fe200078e00ff */
[----:B------:R-:W-:-:S02]  /*1cf70*/  MOV R2, 0x1cf90 ;  /* 0x0001cf9000027802 */ /* 0x000fc40000000f00 */
[----:B-12---:R-:W-:Y:S05]  /*1cf80*/  CALL.REL.NOINC `($__internal_23_$__cuda_sm70_shflsync_idx_p) ;  /* 0x00000ed000007944 */ /* 0x006fea0003c00000 */
[----:B------:R-:W-:Y:S01]  /*1cf90*/  MOV R2, R5 ;  /* 0x0000000500027202 */ /* 0x000fe20000000f00 */
[----:B------:R-:W-:Y:S05]  /*1cfa0*/  BRA `(.L_x_1186) ;  /* 0xffffc2f000007947 */ /* 0x000fea000383ffff */
.L_x_1122:
[----:B--2---:R-:W-:Y:S01]  /*1cfb0*/  IMAD.MOV.U32 R9, RZ, RZ, R13 ;  /* 0x000000ffff097224 */ /* 0x004fe200078e000d */
[----:B------:R-:W-:Y:S01]  /*1cfc0*/  MOV R5, 0x1 ;  /* 0x0000000100057802 */ /* 0x000fe20000000f00 */
[----:B------:R-:W-:Y:S01]  /*1cfd0*/  IMAD.MOV.U32 R3, RZ, RZ, 0x181f ;  /* 0x0000181fff037424 */ /* 0x000fe200078e00ff */
[----:B----4-:R-:W-:-:S02]  /*1cfe0*/  MOV R2, 0x1d000 ;  /* 0x0001d00000027802 */ /* 0x010fc40000000f00 */
[----:B-1-3--:R-:W-:Y:S05]  /*1cff0*/  CALL.REL.NOINC `($__internal_23_$__cuda_sm70_shflsync_idx_p) ;  /* 0x00000e6000007944 */ /* 0x00afea0003c00000 */
        /* <DEDUP_REMOVED lines=8> */
.L_x_1125:
[----:B-1----:R-:W-:Y:S01]  /*1d080*/  IMAD.MOV.U32 R9, RZ, RZ, R13 ;  /* 0x000000ffff097224 */ /* 0x002fe200078e000d */
[----:B------:R-:W-:Y:S01]  /*1d090*/  MOV R5, 0x2 ;  /* 0x0000000200057802 */ /* 0x000fe20000000f00 */
[----:B------:R-:W-:Y:S01]  /*1d0a0*/  IMAD.MOV.U32 R3, RZ, RZ, 0x181f ;  /* 0x0000181fff037424 */ /* 0x000fe200078e00ff */
[----:B----4-:R-:W-:Y:S02]  /*1d0b0*/  MOV R2, 0x1d0d0 ;  /* 0x0001d0d000027802 */ /* 0x010fe40000000f00 */
[----:B--23--:R-:W-:Y:S05]  /*1d0c0*/  CALL.REL.NOINC `($__internal_23_$__cuda_sm70_shflsync_idx_p) ;  /* 0x00000d9000007944 */ /* 0x00cfea0003c00000 */
[----:B------:R-:W-:Y:S01]  /*1d0d0*/  MOV R7, R5 ;  /* 0x0000000500077202 */ /* 0x000fe20000000f00 */
[----:B------:R-:W-:Y:S05]  /*1d0e0*/  BRA `(.L_x_1188) ;  /* 0xffffc44000007947 */ /* 0x000fea000383ffff */
.L_x_1126:
[----:B------:R-:W-:Y:S01]  /*1d0f0*/  IMAD.MOV.U32 R9, RZ, RZ, R14 ;  /* 0x000000ffff097224 */ /* 0x000fe200078e000e */
[----:B------:R-:W-:Y:S01]  /*1d100*/  MOV R5, 0x2 ;  /* 0x0000000200057802 */ /* 0x000fe20000000f00 */
[----:B------:R-:W-:Y:S01]  /*1d110*/  IMAD.MOV.U32 R3, RZ, RZ, 0x181f ;  /* 0x0000181fff037424 */ /* 0x000fe200078e00ff */
[----:B----4-:R-:W-:Y:S02]  /*1d120*/  MOV R2, 0x1d140 ;  /* 0x0001d14000027802 */ /* 0x010fe40000000f00 */
[----:B-123--:R-:W-:Y:S05]  /*1d130*/  CALL.REL.NOINC `($__internal_23_$__cuda_sm70_shflsync_idx_p) ;  /* 0x00000d2000007944 */ /* 0x00efea0003c00000 */
[----:B------:R-:W-:Y:S01]  /*1d140*/  MOV R2, R5 ;  /* 0x0000000500027202 */ /* 0x000fe20000000f00 */
[----:B------:R-:W-:Y:S05]  /*1d150*/  BRA `(.L_x_1189) ;  /* 0xffffc3f000007947 */ /* 0x000fea000383ffff */
.L_x_1129:
[----:B-1----:R-:W-:Y:S01]  /*1d160*/  IMAD.MOV.U32 R9, RZ, RZ, R13 ;  /* 0x000000ffff097224 */ /* 0x002fe200078e000d */
[----:B------:R-:W-:Y:S01]  /*1d170*/  MOV R5, 0x3 ;  /* 0x0000000300057802 */ /* 0x000fe20000000f00 */
[----:B------:R-:W-:Y:S01]  /*1d180*/  IMAD.MOV.U32 R3, RZ, RZ, 0x181f ;  /* 0x0000181fff037424 */ /* 0x000fe200078e00ff */
[----:B------:R-:W-:-:S02]  /*1d190*/  MOV R2, 0x1d1b0 ;  /* 0x0001d1b000027802 */ /* 0x000fc40000000f00 */
[----:B--234-:R-:W-:Y:S05]  /*1d1a0*/  CALL.REL.NOINC `($__internal_23_$__cuda_sm70_shflsync_idx_p) ;  /* 0x00000cb000007944 */ /* 0x01cfea0003c00000 */
        /* <DEDUP_REMOVED lines=8> */
.L_x_1131:
[----:B------:R-:W-:Y:S01]  /*1d230*/  IMAD.MOV.U32 R9, RZ, RZ, R36 ;  /* 0x000000ffff097224 */ /* 0x000fe200078e0024 */
[----:B------:R-:W-:Y:S01]  /*1d240*/  MOV R5, RZ ;  /* 0x000000ff00057202 */ /* 0x000fe20000000f00 */
[----:B------:R-:W-:Y:S01]  /*1d250*/  IMAD.MOV.U32 R3, RZ, RZ, 0x1c1f ;  /* 0x00001c1fff037424 */ /* 0x000fe200078e00ff */
[----:B------:R-:W-:Y:S02]  /*1d260*/  MOV R2, 0x1d280 ;  /* 0x0001d28000027802 */ /* 0x000fe40000000f00 */
[----:B-1----:R-:W-:Y:S05]  /*1d270*/  CALL.REL.NOINC `($__internal_23_$__cuda_sm70_shflsync_idx_p) ;  /* 0x00000be000007944 */ /* 0x002fea0003c00000 */
[----:B------:R-:W-:Y:S01]  /*1d280*/  MOV R4, R5 ;  /* 0x0000000500047202 */ /* 0x000fe20000000f00 */
[----:B------:R-:W-:Y:S05]  /*1d290*/  BRA `(.L_x_1191) ;  /* 0xffffc72000007947 */ /* 0x000fea000383ffff */
.L_x_1132:
[----:B------:R-:W-:Y:S01]  /*1d2a0*/  IMAD.MOV.U32 R9, RZ, RZ, R37 ;  /* 0x000000ffff097224 */ /* 0x000fe200078e0025 */
[----:B------:R-:W-:Y:S01]  /*1d2b0*/  MOV R5, RZ ;  /* 0x000000ff00057202 */ /* 0x000fe20000000f00 */
[----:B------:R-:W-:Y:S01]  /*1d2c0*/  IMAD.MOV.U32 R3, RZ, RZ, 0x1c1f ;  /* 0x00001c1fff037424 */ /* 0x000fe200078e00ff */
[----:B------:R-:W-:Y:S02]  /*1d2d0*/  MOV R2, 0x1d2f0 ;  /* 0x0001d2f000027802 */ /* 0x000fe40000000f00 */
[----:B-123--:R-:W-:Y:S05]  /*1d2e0*/  CALL.REL.NOINC `($__internal_23_$__cuda_sm70_shflsync_idx_p) ;  /* 0x00000b7000007944 */ /* 0x00efea0003c00000 */
[----:B------:R-:W-:Y:S01]  /*1d2f0*/  MOV R0, R5 ;  /* 0x0000000500007202 */ /* 0x000fe20000000f00 */
[----:B------:R-:W-:Y:S05]  /*1d300*/  BRA `(.L_x_1192) ;  /* 0xffffc6d000007947 */ /* 0x000fea000383ffff */
.L_x_1135:
[----:B------:R-:W-:Y:S01]  /*1d310*/  IMAD.MOV.U32 R9, RZ, RZ, R36 ;  /* 0x000000ffff097224 */ /* 0x000fe200078e0024 */
[----:B------:R-:W-:Y:S01]  /*1d320*/  MOV R5, 0x1 ;  /* 0x0000000100057802 */ /* 0x000fe20000000f00 */
[----:B---3--:R-:W-:Y:S01]  /*1d330*/  IMAD.MOV.U32 R3, RZ, RZ, 0x1c1f ;  /* 0x00001c1fff037424 */ /* 0x008fe200078e00ff */
[----:B------:R-:W-:-:S02]  /*1d340*/  MOV R2, 0x1d360 ;  /* 0x0001d36000027802 */ /* 0x000fc40000000f00 */
[----:B--2-4-:R-:W-:Y:S05]  /*1d350*/  CALL.REL.NOINC `($__internal_23_$__cuda_sm70_shflsync_idx_p) ;  /* 0x00000b0000007944 */ /* 0x014fea0003c00000 */
        /* <DEDUP_REMOVED lines=8> */
.L_x_1139:
[----:B------:R-:W-:Y:S01]  /*1d3e0*/  IMAD.MOV.U32 R9, RZ, RZ, R11 ;  /* 0x000000ffff097224 */ /* 0x000fe200078e000b */
[----:B------:R-:W-:Y:S01]  /*1d3f0*/  MOV R5, RZ ;  /* 0x000000ff00057202 */ /* 0x000fe20000000f00 */
[----:B------:R-:W-:Y:S01]  /*1d400*/  IMAD.MOV.U32 R3, RZ, RZ, 0x181f ;  /* 0x0000181fff037424 */ /* 0x000fe200078e00ff */
[----:B------:R-:W-:Y:S02]  /*1d410*/  MOV R2, 0x1d430 ;  /* 0x0001d43000027802 */ /* 0x000fe40000000f00 */
[----:B------:R-:W-:Y:S05]  /*1d420*/  CALL.REL.NOINC `($__internal_23_$__cuda_sm70_shflsync_idx_p) ;  /* 0x00000a3000007944 */ /* 0x000fea0003c00000 */
[----:B------:R-:W-:Y:S01]  /*1d430*/  MOV R10, R5 ;  /* 0x00000005000a7202 */ /* 0x000fe20000000f00 */
[----:B------:R-:W-:Y:S05]  /*1d440*/  BRA `(.L_x_1194) ;  /* 0xffffdcc000007947 */ /* 0x000fea000383ffff */
.L_x_1140:
[----:B------:R-:W-:Y:S01]  /*1d450*/  IMAD.MOV.U32 R9, RZ, RZ, R14 ;  /* 0x000000ffff097224 */ /* 0x000fe200078e000e */
[----:B------:R-:W-:Y:S01]  /*1d460*/  MOV R5, RZ ;  /* 0x000000ff00057202 */ /* 0x000fe20000000f00 */
[----:B------:R-:W-:Y:S01]  /*1d470*/  IMAD.MOV.U32 R3, RZ, RZ, 0x181f ;  /* 0x0000181fff037424 */ /* 0x000fe200078e00ff */
[----:B------:R-:W-:Y:S02]  /*1d480*/  MOV R2, 0x1d4a0 ;  /* 0x0001d4a000027802 */ /* 0x000fe40000000f00 */
[----:B-12---:R-:W-:Y:S05]  /*1d490*/  CALL.REL.NOINC `($__internal_23_$__cuda_sm70_shflsync_idx_p) ;  /* 0x000009c000007944 */ /* 0x006fea0003c00000 */
[----:B------:R-:W-:Y:S01]  /*1d4a0*/  MOV R2, R5 ;  /* 0x0000000500027202 */ /* 0x000fe20000000f00 */
[----:B------:R-:W-:Y:S05]  /*1d4b0*/  BRA `(.L_x_1195) ;  /* 0xffffdc7000007947 */ /* 0x000fea000383ffff */
.L_x_1143:
        /* <DEDUP_REMOVED lines=13> */
.L_x_1146:
[----:B-1----:R-:W-:Y:S01]  /*1d590*/  IMAD.MOV.U32 R9, RZ, RZ, R11 ;  /* 0x000000ffff097224 */ /* 0x002fe200078e000b */
[----:B------:R-:W-:Y:S01]  /*1d5a0*/  MOV R5, 0x2 ;  /* 0x0000000200057802 */ /* 0x000fe20000000f00 */
[----:B------:R-:W-:Y:S01]  /*1d5b0*/  IMAD.MOV.U32 R3, RZ, RZ, 0x181f ;  /* 0x0000181fff037424 */ /* 0x000fe200078e00ff */
[----:B----4-:R-:W-:Y:S02]  /*1d5c0*/  MOV R2, 0x1d5e0 ;  /* 0x0001d5e000027802 */ /* 0x010fe40000000f00 */
[----:B--23--:R-:W-:Y:S05]  /*1d5d0*/  CALL.REL.NOINC `($__internal_23_$__cuda_sm70_shflsync_idx_p) ;  /* 0x0000088000007944 */ /* 0x00cfea0003c00000 */
[----:B------:R-:W-:Y:S01]  /*1d5e0*/  MOV R10, R5 ;  /* 0x00000005000a7202 */ /* 0x000fe20000000f00 */
[----:B------:R-:W-:Y:S05]  /*1d5f0*/  BRA `(.L_x_1197) ;  /* 0xffffddd000007947 */ /* 0x000fea000383ffff */
.L_x_1147:
[----:B------:R-:W-:Y:S01]  /*1d600*/  IMAD.MOV.U32 R9, RZ, RZ, R14 ;  /* 0x000000ffff097224 */ /* 0x000fe200078e000e */
[----:B------:R-:W-:Y:S01]  /*1d610*/  MOV R5, 0x2 ;  /* 0x0000000200057802 */ /* 0x000fe20000000f00 */
[----:B------:R-:W-:Y:S01]  /*1d620*/  IMAD.MOV.U32 R3, RZ, RZ, 0x181f ;  /* 0x0000181fff037424 */ /* 0x000fe200078e00ff */
[----:B----4-:R-:W-:Y:S02]  /*1d630*/  MOV R2, 0x1d650 ;  /* 0x0001d65000027802 */ /* 0x010fe40000000f00 */
[----:B-123--:R-:W-:Y:S05]  /*1d640*/  CALL.REL.NOINC `($__internal_23_$__cuda_sm70_shflsync_idx_p) ;  /* 0x0000081000007944 */ /* 0x00efea0003c00000 */
[----:B------:R-:W-:Y:S01]  /*1d650*/  MOV R2, R5 ;  /* 0x0000000500027202 */ /* 0x000fe20000000f00 */
[----:B------:R-:W-:Y:S05]  /*1d660*/  BRA `(.L_x_1198) ;  /* 0xffffdd8000007947 */ /* 0x000fea000383ffff */
.L_x_1150:
        /* <DEDUP_REMOVED lines=13> */
.L_x_1152:
[----:B------:R-:W-:Y:S01]  /*1d740*/  IMAD.MOV.U32 R9, RZ, RZ, R86 ;  /* 0x000000ffff097224 */ /* 0x000fe200078e0056 */
[----:B------:R-:W-:Y:S01]  /*1d750*/  MOV R5, RZ ;  /* 0x000000ff00057202 */ /* 0x000fe20000000f00 */
[----:B---3--:R-:W-:Y:S01]  /*1d760*/  IMAD.MOV.U32 R3, RZ, RZ, 0x1f ;  /* 0x0000001fff037424 */ /* 0x008fe200078e00ff */
[----:B----4-:R-:W-:Y:S02]  /*1d770*/  MOV R2, 0x1d790 ;  /* 0x0001d79000027802 */ /* 0x010fe40000000f00 */
[----:B--2---:R-:W-:Y:S05]  /*1d780*/  CALL.REL.NOINC `($__internal_23_$__cuda_sm70_shflsync_idx_p) ;  /* 0x000006d000007944 */ /* 0x004fea0003c00000 */
[----:B------:R-:W-:Y:S01]  /*1d790*/  MOV R10, R5 ;  /* 0x00000005000a7202 */ /* 0x000fe20000000f00 */
[----:B------:R-:W-:Y:S05]  /*1d7a0*/  BRA `(.L_x_1200) ;  /* 0xffffdf5000007947 */ /* 0x000fea000383ffff */
.L_x_1153:
[----:B------:R-:W-:Y:S01]  /*1d7b0*/  IMAD.MOV.U32 R9, RZ, RZ, R86 ;  /* 0x000000ffff097224 */ /* 0x000fe200078e0056 */
[----:B------:R-:W-:Y:S01]  /*1d7c0*/  MOV R5, 0x1 ;  /* 0x0000000100057802 */ /* 0x000fe20000000f00 */
[----:B------:R-:W-:Y:S01]  /*1d7d0*/  IMAD.MOV.U32 R3, RZ, RZ, 0x1f ;  /* 0x0000001fff037424 */ /* 0x000fe200078e00ff */
[----:B----4-:R-:W-:Y:S02]  /*1d7e0*/  MOV R2, 0x1d800 ;  /* 0x0001d80000027802 */ /* 0x010fe40000000f00 */
[----:B-123--:R-:W-:Y:S05]  /*1d7f0*/  CALL.REL.NOINC `($__internal_23_$__cuda_sm70_shflsync_idx_p) ;  /* 0x0000066000007944 */ /* 0x00efea0003c00000 */
[----:B------:R-:W-:Y:S01]  /*1d800*/  MOV R8, R5 ;  /* 0x0000000500087202 */ /* 0x000fe20000000f00 */
[----:B------:R-:W-:Y:S05]  /*1d810*/  BRA `(.L_x_1201) ;  /* 0xffffdf0000007947 */ /* 0x000fea000383ffff */
.L_x_1154:
[----:B------:R-:W-:Y:S01]  /*1d820*/  IMAD.MOV.U32 R0, RZ, RZ, R4 ;  /* 0x000000ffff007224 */ /* 0x000fe200078e0004 */
[----:B------:R-:W-:-:S02]  /*1d830*/  MOV R2, 0x1 ;  /* 0x0000000100027802 */ /* 0x000fc40000000f00 */
[----:B------:R-:W-:Y:S02]  /*1d840*/  MOV R3, 0x1d860 ;  /* 0x0001d86000037802 */ /* 0x000fe40000000f00 */
[----:B-1-3--:R-:W-:Y:S05]  /*1d850*/  CALL.REL.NOINC `($__internal_24_$__cuda_sm70_shflsync_up_p) ;  /* 0x0000065000007944 */ /* 0x00afea0003c00000 */
[----:B------:R-:W-:Y:S05]  /*1d860*/  BRA `(.L_x_1202) ;  /* 0xffffdfd000007947 */ /* 0x000fea000383ffff */
.L_x_1155:
[----:B------:R-:W-:Y:S01]  /*1d870*/  IMAD.MOV.U32 R0, RZ, RZ, R4 ;  /* 0x000000ffff007224 */ /* 0x000fe200078e0004 */
[----:B------:R-:W-:Y:S02]  /*1d880*/  MOV R2, 0x2 ;  /* 0x0000000200027802 */ /* 0x000fe40000000f00 */
[----:B------:R-:W-:Y:S02]  /*1d890*/  MOV R3, 0x1d8b0 ;  /* 0x0001d8b000037802 */ /* 0x000fe40000000f00 */
[----:B-1-3--:R-:W-:Y:S05]  /*1d8a0*/  CALL.REL.NOINC `($__internal_24_$__cuda_sm70_shflsync_up_p) ;  /* 0x0000060000007944 */ /* 0x00afea0003c00000 */
        /* <DEDUP_REMOVED lines=27> */
.L_x_1159:
[----:B------:R-:W-:Y:S02]  /*1da60*/  MOV R2, 0x1 ;  /* 0x0000000100027802 */ /* 0x000fe40000000f00 */
[----:B------:R-:W-:-:S02]  /*1da70*/  MOV R3, 0x1da90 ;  /* 0x0001da9000037802 */ /* 0x000fc40000000f00 */
[----:B-1----:R-:W-:Y:S05]  /*1da80*/  CALL.REL.NOINC `($__internal_24_$__cuda_sm70_shflsync_up_p) ;  /* 0x0000042000007944 */ /* 0x002fea0003c00000 */
[----:B------:R-:W-:Y:S01]  /*1da90*/  MOV R2, R5 ;  /* 0x0000000500027202 */ /* 0x000fe20000000f00 */
[----:B------:R-:W-:Y:S05]  /*1daa0*/  BRA `(.L_x_1204) ;  /* 0xffffdfe000007947 */ /* 0x000fea000383ffff */
.L_x_1160:
[----:B------:R-:W-:Y:S02]  /*1dab0*/  MOV R2, 0x2 ;  /* 0x0000000200027802 */ /* 0x000fe40000000f00 */
[----:B------:R-:W-:-:S02]  /*1dac0*/  MOV R3, 0x1dae0 ;  /* 0x0001dae000037802 */ /* 0x000fc40000000f00 */
[----:B-1----:R-:W-:Y:S05]  /*1dad0*/  CALL.REL.NOINC `($__internal_24_$__cuda_sm70_shflsync_up_p) ;  /* 0x000003d000007944 */ /* 0x002fea0003c00000 */
[----:B------:R-:W-:Y:S01]  /*1dae0*/  SEL R5, R5, RZ, P1 ;  /* 0x000000ff05057207 */ /* 0x000fe20000800000 */
[----:B------:R-:W-:Y:S01]  /*1daf0*/  IMAD.MOV.U32 R2, RZ, RZ, 0x4 ;  /* 0x00000004ff027424 */ /* 0x000fe200078e00ff */
[----:B------:R-:W-:-:S03]  /*1db00*/  MOV R3, 0x1db30 ;  /* 0x0001db3000037802 */ /* 0x000fc60000000f00 */
[----:B------:R-:W-:Y:S02]  /*1db10*/  IMAD.IADD R0, R0, 0x1, R5 ;  /* 0x0000000100007824 */ /* 0x000fe400078e0205 */
        /* <DEDUP_REMOVED lines=22> */
.L_x_1162:
[----:B------:R-:W-:Y:S02]  /*1dc80*/  SEL R0, RZ, 0x1, P0 ;  /* 0x00000001ff007807 */ /* 0x000fe40000000000 */
[----:B------:R-:W-:-:S02]  /*1dc90*/  MOV R2, 0x1dcb0 ;  /* 0x0001dcb000027802 */ /* 0x000fc40000000f00 */
[----:B-12---:R-:W-:Y:S05]  /*1dca0*/  CALL.REL.NOINC `($__internal_25_$__cuda_sm70_votesync_ballot) ;  /* 0x0000027000007944 */ /* 0x006fea0003c00000 */
[----:B------:R-:W-:Y:S01]  /*1dcb0*/  MOV R11, R0 ;  /* 0x00000000000b7202 */ /* 0x000fe20000000f00 */
[----:B------:R-:W-:Y:S05]  /*1dcc0*/  BRA `(.L_x_1206) ;  /* 0xffffdf5000007947 */ /* 0x000fea000383ffff */
.L_x_1163:
[----:B------:R-:W-:Y:S01]  /*1dcd0*/  IMAD.MOV.U32 R9, RZ, RZ, R6 ;  /* 0x000000ffff097224 */ /* 0x000fe200078e0006 */
[----:B------:R-:W-:Y:S01]  /*1dce0*/  MOV R5, R0 ;  /* 0x0000000000057202 */ /* 0x000fe20000000f00 */
[----:B------:R-:W-:Y:S01]  /*1dcf0*/  IMAD.MOV.U32 R3, RZ, RZ, 0x1f ;  /* 0x0000001fff037424 */ /* 0x000fe200078e00ff */
[----:B------:R-:W-:-:S02]  /*1dd00*/  MOV R2, 0x1dd20 ;  /* 0x0001dd2000027802 */ /* 0x000fc40000000f00 */
[----:B-12---:R-:W-:Y:S05]  /*1dd10*/  CALL.REL.NOINC `($__internal_23_$__cuda_sm70_shflsync_idx_p) ;  /* 0x0000014000007944 */ /* 0x006fea0003c00000 */
[----:B------:R-:W-:Y:S01]  /*1dd20*/  IMAD.MOV.U32 R6, RZ, RZ, R5 ;  /* 0x000000ffff067224 */ /* 0x000fe200078e0005 */
[----:B------:R-:W-:Y:S01]  /*1dd30*/  MOV R5, R0 ;  /* 0x0000000000057202 */ /* 0x000fe20000000f00 */
[----:B------:R-:W-:Y:S01]  /*1dd40*/  IMAD.MOV.U32 R9, RZ, RZ, R7 ;  /* 0x000000ffff097224 */ /* 0x000fe200078e0007 */
[----:B------:R-:W-:-:S02]  /*1dd50*/  MOV R3, 0x1f ;  /* 0x0000001f00037802 */ /* 0x000fc40000000f00 */
[----:B------:R-:W-:Y:S02]  /*1dd60*/  MOV R2, 0x1dd80 ;  /* 0x0001dd8000027802 */ /* 0x000fe40000000f00 */
[----:B------:R-:W-:Y:S05]  /*1dd70*/  CALL.REL.NOINC `($__internal_23_$__cuda_sm70_shflsync_idx_p) ;  /* 0x000000e000007944 */ /* 0x000fea0003c00000 */
[----:B------:R-:W-:Y:S01]  /*1dd80*/  MOV R7, R5 ;  /* 0x0000000500077202 */ /* 0x000fe20000000f00 */
[----:B------:R-:W-:Y:S05]  /*1dd90*/  BRA `(.L_x_1207) ;  /* 0xffffded000007947 */ /* 0x000fea000383ffff */
.L_x_1166:
[----:B------:R-:W-:Y:S01]  /*1dda0*/  IMAD.MOV.U32 R9, RZ, RZ, R4 ;  /* 0x000000ffff097224 */ /* 0x000fe200078e0004 */
[----:B------:R-:W-:Y:S01]  /*1ddb0*/  MOV R5, R0 ;  /* 0x0000000000057202 */ /* 0x000fe20000000f00 */
[----:B------:R-:W-:Y:S01]  /*1ddc0*/  IMAD.MOV.U32 R3, RZ, RZ, 0x1f ;  /* 0x0000001fff037424 */ /* 0x000fe200078e00ff */
[----:B------:R-:W-:Y:S02]  /*1ddd0*/  MOV R2, 0x1ddf0 ;  /* 0x0001ddf000027802 */ /* 0x000fe40000000f00 */
[----:B-12-4-:R-:W-:Y:S05]  /*1dde0*/  CALL.REL.NOINC `($__internal_23_$__cuda_sm70_shflsync_idx_p) ;  /* 0x0000007000007944 */ /* 0x016fea0003c00000 */
[----:B------:R-:W-:Y:S01]  /*1ddf0*/  MOV R12, R5 ;  /* 0x00000005000c7202 */ /* 0x000fe20000000f00 */
[----:B------:R-:W-:Y:S05]  /*1de00*/  BRA `(.L_x_1165) ;  /* 0xffffdec000007947 */ /* 0x000fea000383ffff */
        .weak           $__internal_22_$__cuda_sm70_shflsync_bfly_p
        .type           $__internal_22_$__cuda_sm70_shflsync_bfly_p,@function
        .size           $__internal_22_$__cuda_sm70_shflsync_bfly_p,($__internal_23_$__cuda_sm70_shflsync_idx_p - $__internal_22_$__cuda_sm70_shflsync_bfly_p)
$__internal_22_$__cuda_sm70_shflsync_bfly_p:
[----:B------:R-:W-:Y:S04]  /*1de10*/  WARPSYNC R6 ;  /* 0x0000000600007348 */ /* 0x000fe80003800000 */
[----:B------:R1:W2:Y:S02]  /*1de20*/  SHFL.BFLY PT, R5, R2, R5, R7 ;  /* 0x0c00000502057389 */ /* 0x0002a400000e0007 */
[----:B-1----:R-:W-:-:S02]  /*1de30*/  MOV R2, R3 ;  /* 0x0000000300027202 */ /* 0x002fc40000000f00 */
[----:B------:R-:W-:-:S04]  /*1de40*/  MOV R3, 0x0 ;  /* 0x0000000000037802 */ /* 0x000fc80000000f00 */
[----:B--2---:R-:W-:Y:S05]  /*1de50*/  RET.REL.NODEC R2 `(_ZN7cutlass13device_kernelIN5flash19enable_sm80_to_sm89INS1_16FlashAttnFwdSm80INS1_25CollectiveMainloopFwdSm80ILi8ELi1ELb0EN4cute5tupleIJNS5_1CILi128EEENS7_ILi64EEENS7_ILi192EEEEEELi192ENS_10bfloat16_tEfNS_4arch4Sm80ELb1ELb0ELb0ELb1ELb0ELb1ELb1ELb1EEENS1_21CollectiveEpilogueFwdINS6_IJS8_SA_S9_EEENS6_IJNS7_ILi1EEESI_SI_EEESC_SE_Li256ELb1ELb1ELb1ELb0EEENS1_36VarlenDynamicPersistentTileSchedulerILi128ELi64ELi256ELi256ELb1ELb1ELb0ELb1ELb1ELb1EEEEEEEEEvNT_6ParamsE) ;  /* 0xfffe21a002007950 */ /* 0x004fea0003c3ffff */
        .weak           $__internal_23_$__cuda_sm70_shflsync_idx_p
        .type           $__internal_23_$__cuda_sm70_shflsync_idx_p,@function
        .size           $__internal_23_$__cuda_sm70_shflsync_idx_p,($__internal_24_$__cuda_sm70_shflsync_up_p - $__internal_23_$__cuda_sm70_shflsync_idx_p)
$__internal_23_$__cuda_sm70_shflsync_idx_p:
[----:B------:R-:W-:-:S04]  /*1de60*/  MOV R87, 0xffffffff ;  /* 0xffffffff00577802 */ /* 0x000fc80000000f00 */
[----:B------:R-:W-:Y:S04]  /*1de70*/  WARPSYNC R87 ;  /* 0x0000005700007348 */ /* 0x000fe80003800000 */
[----:B------:R1:W2:Y:S02]  /*1de80*/  SHFL.IDX PT, R5, R9, R5, R3 ;  /* 0x0000000509057389 */ /* 0x0002a400000e0003 */
[----:B-1----:R-:W-:-:S04]  /*1de90*/  MOV R3, 0x0 ;  /* 0x0000000000037802 */ /* 0x002fc80000000f00 */
[----:B--2---:R-:W-:Y:S05]  /*1dea0*/  RET.REL.NODEC R2 `(_ZN7cutlass13device_kernelIN5flash19enable_sm80_to_sm89INS1_16FlashAttnFwdSm80INS1_25CollectiveMainloopFwdSm80ILi8ELi1ELb0EN4cute5tupleIJNS5_1CILi128EEENS7_ILi64EEENS7_ILi192EEEEEELi192ENS_10bfloat16_tEfNS_4arch4Sm80ELb1ELb0ELb0ELb1ELb0ELb1ELb1ELb1EEENS1_21CollectiveEpilogueFwdINS6_IJS8_SA_S9_EEENS6_IJNS7_ILi1EEESI_SI_EEESC_SE_Li256ELb1ELb1ELb1ELb0EEENS1_36VarlenDynamicPersistentTileSchedulerILi128ELi64ELi256ELi256ELb1ELb1ELb0ELb1ELb1ELb1EEEEEEEEEvNT_6ParamsE) ;  /* 0xfffe215002007950 */ /* 0x004fea0003c3ffff */
        .weak           $__internal_24_$__cuda_sm70_shflsync_up_p
        .type           $__internal_24_$__cuda_sm70_shflsync_up_p,@function
        .size           $__internal_24_$__cuda_sm70_shflsync_up_p,($__internal_25_$__cuda_sm70_votesync_ballot - $__internal_24_$__cuda_sm70_shflsync_up_p)
$__internal_24_$__cuda_sm70_shflsync_up_p:
[----:B------:R-:W-:Y:S02]  /*1deb0*/  IMAD.MOV.U32 R5, RZ, RZ, RZ ;  /* 0x000000ffff057224 */ /* 0x000fe400078e00ff */
[----:B------:R-:W-:-:S04]  /*1dec0*/  IMAD.MOV.U32 R9, RZ, RZ, -0x1 ;  /* 0xffffffffff097424 */ /* 0x000fc800078e00ff */
[----:B------:R-:W-:Y:S04]  /*1ded0*/  WARPSYNC R9 ;  /* 0x0000000900007348 */ /* 0x000fe80003800000 */
[----:B------:R1:W2:Y:S02]  /*1dee0*/  SHFL.UP PT, R5, R0, R2, R5 ;  /* 0x0400000200057389 */ /* 0x0002a400000e0005 */
[----:B-1----:R-:W-:Y:S02]  /*1def0*/  MOV R2, R3 ;  /* 0x0000000300027202 */ /* 0x002fe40000000f00 */
[----:B------:R-:W-:-:S04]  /*1df00*/  MOV R3, 0x0 ;  /* 0x0000000000037802 */ /* 0x000fc80000000f00 */
[----:B--2---:R-:W-:Y:S05]  /*1df10*/  RET.REL.NODEC R2 `(_ZN7cutlass13device_kernelIN5flash19enable_sm80_to_sm89INS1_16FlashAttnFwdSm80INS1_25CollectiveMainloopFwdSm80ILi8ELi1ELb0EN4cute5tupleIJNS5_1CILi128EEENS7_ILi64EEENS7_ILi192EEEEEELi192ENS_10bfloat16_tEfNS_4arch4Sm80ELb1ELb0ELb0ELb1ELb0ELb1ELb1ELb1EEENS1_21CollectiveEpilogueFwdINS6_IJS8_SA_S9_EEENS6_IJNS7_ILi1EEESI_SI_EEESC_SE_Li256ELb1ELb1ELb1ELb0EEENS1_36VarlenDynamicPersistentTileSchedulerILi128ELi64ELi256ELi256ELb1ELb1ELb0ELb1ELb1ELb1EEEEEEEEEvNT_6ParamsE) ;  /* 0xfffe20e002007950 */ /* 0x004fea0003c3ffff */
        .weak           $__internal_25_$__cuda_sm70_votesync_ballot
        .type           $__internal_25_$__cuda_sm70_votesync_ballot,@function
        .size           $__internal_25_$__cuda_sm70_votesync_ballot,(.L_x_2482 - $__internal_25_$__cuda_sm70_votesync_ballot)
$__internal_25_$__cuda_sm70_votesync_ballot:
[----:B------:R-:W-:Y:S01]  /*1df20*/  ISETP.NE.U32.AND P0, PT, R0, 0x1, PT ;  /* 0x000000010000780c */ /* 0x000fe20003f05070 */
[----:B------:R-:W-:-:S04]  /*1df30*/  IMAD.MOV.U32 R3, RZ, RZ, -0x1 ;  /* 0xffffffffff037424 */ /* 0x000fc800078e00ff */
[----:B------:R-:W-:Y:S08]  /*1df40*/  WARPSYNC R3 ;  /* 0x0000000300007348 */ /* 0x000ff00003800000 */
[----:B------:R-:W-:-:S04]  /*1df50*/  VOTE.ANY R0, PT, !P0 ;  /* 0x0000000000007806 */ /* 0x000fc800040e0100 */
[----:B------:R-:W-:Y:S01]  /*1df60*/  LOP3.LUT R0, R0, R3, RZ, 0xc0, !PT ;  /* 0x0000000300007212 */ /* 0x000fe200078ec0ff */
[----:B------:R-:W-:-:S04]  /*1df70*/  IMAD.MOV.U32 R3, RZ, RZ, 0x0 ;  /* 0x00000000ff037424 */ /* 0x000fc800078e00ff */
[----:B------:R-:W-:Y:S05]  /*1df80*/  RET.REL.NODEC R2 `(_ZN7cutlass13device_kernelIN5flash19enable_sm80_to_sm89INS1_16FlashAttnFwdSm80INS1_25CollectiveMainloopFwdSm80ILi8ELi1ELb0EN4cute5tupleIJNS5_1CILi128EEENS7_ILi64EEENS7_ILi192EEEEEELi192ENS_10bfloat16_tEfNS_4arch4Sm80ELb1ELb0ELb0ELb1ELb0ELb1ELb1ELb1EEENS1_21CollectiveEpilogueFwdINS6_IJS8_SA_S9_EEENS6_IJNS7_ILi1EEESI_SI_EEESC_SE_Li256ELb1ELb1ELb1ELb0EEENS1_36VarlenDynamicPersistentTileSchedulerILi128ELi64ELi256ELi256ELb1ELb1ELb0ELb1ELb1ELb1EEEEEEEEEvNT_6ParamsE) ;  /* 0xfffe207002007950 */ /* 0x000fea0003c3ffff */
.L_x_1208:
        /* <DEDUP_REMOVED lines=15> */
.L_x_2482:


//--------------------- .text._ZN7cutlass13device_kernelIN5flash19enable_sm80_to_sm89INS1_16FlashAttnFwdSm80INS1_25CollectiveMainloopFwdSm80ILi8ELi2ELb1EN4cute5tupleIJNS5_1CILi128EEENS7_ILi96EEENS7_ILi192EEEEEELi192ENS_10bfloat16_tEfNS_4arch4Sm80ELb0ELb0ELb0ELb0ELb0ELb0ELb1ELb1EEENS1_21CollectiveEpilogueFwdINS6_IJS8_SA_S9_EEENS6_IJNS7_ILi1EEESI_SI_EEESC_SE_Li256ELb0ELb1ELb1ELb0EEENS1_19SingleTileSchedulerILb0ELb1ELb1ELi128EEEEEEEEEvNT_6ParamsE --------------------------
	.section	.text._ZN7cutlass13device_kernelIN5flash19enable_sm80_to_sm89INS1_16FlashAttnFwdSm80INS1_25CollectiveMainloopFwdSm80ILi8ELi2ELb1EN4cute5tupleIJNS5_1CILi128EEENS7_ILi96EEENS7_ILi192EEEEEELi192ENS_10bfloat16_tEfNS_4arch4Sm80ELb0ELb0ELb0ELb0ELb0ELb0ELb1ELb1EEENS1_21CollectiveEpilogueFwdINS6_IJS8_SA_S9_EEENS6_IJNS7_ILi1EEESI_SI_EEESC_SE_Li256ELb0ELb1ELb1ELb0EEENS1_19SingleTileSchedulerILb0ELb1ELb1ELi128EEEEEEEEEvNT_6ParamsE,"ax",@progbits
	.sectioninfo	@"SHI_REGISTERS=255"
	.align	128
.text._ZN7cutlass13device_kernelIN5flash19enable_sm80_to_sm89INS1_16FlashAttnFwdSm80INS1_25CollectiveMainloopFwdSm80ILi8ELi2ELb1EN4cute5tupleIJNS5_1CILi128EEENS7_ILi96EEENS7_ILi192EEEEEELi192ENS_10bfloat16_tEfNS_4arch4Sm80ELb0ELb0ELb0ELb0ELb0ELb0ELb1ELb1EEENS1_21CollectiveEpilogueFwdINS6_IJS8_SA_S9_EEENS6_IJNS7_ILi1EEESI_SI_EEESC_SE_Li256ELb0ELb1ELb1ELb0EEENS1_19SingleTileSchedulerILb0ELb1ELb1ELi128EEEEEEEEEvNT_6ParamsE:
        .type           _ZN7cutlass13device_kernelIN5flash19enable_sm80_to_sm89INS1_16FlashAttnFwdSm80INS1_25CollectiveMainloopFwdSm80ILi8ELi2ELb1EN4cute5tupleIJNS5_1CILi128EEENS7_ILi96EEENS7_ILi192EEEEEELi192ENS_10bfloat16_tEfNS_4arch4Sm80ELb0ELb0ELb0ELb0ELb0ELb0ELb1ELb1EEENS1_21CollectiveEpilogueFwdINS6_IJS8_SA_S9_EEENS6_IJNS7_ILi1EEESI_SI_EEESC_SE_Li256ELb0ELb1ELb1ELb0EEENS1_19SingleTileSchedulerILb0ELb1ELb1ELi128EEEEEEEEEvNT_6ParamsE,@function
        .size           _ZN7cutlass13device_kernelIN5flash19enable_sm80_to_sm89INS1_16FlashAttnFwdSm80INS1_25CollectiveMainloopFwdSm80ILi8ELi2ELb1EN4cute5tupleIJNS5_1CILi128EEENS7_ILi96EEENS7_ILi192EEEEEELi192ENS_10bfloat16_tEfNS_4arch4Sm80ELb0ELb0ELb0ELb0ELb0ELb0ELb1ELb1EEENS1_21CollectiveEpilogueFwdINS6_IJS8_SA_S9_EEENS6_IJNS7_ILi1EEESI_SI_EEESC_SE_Li256ELb0ELb1ELb1ELb0EEENS1_19SingleTileSchedulerILb0ELb1ELb1ELi128EEEEEEEEEvNT_6ParamsE,(.L_x_2487 - _ZN7cutlass13device_kernelIN5flash19enable_sm80_to_sm89INS1_16FlashAttnFwdSm80INS1_25CollectiveMainloopFwdSm80ILi8ELi2ELb1EN4cute5tupleIJNS5_1CILi128EEENS7_ILi96EEENS7_ILi192EEEEEELi192ENS_10bfloat16_tEfNS_4arch4Sm80ELb0ELb0ELb0ELb0ELb0ELb0ELb1ELb1EEENS1_21CollectiveEpilogueFwdINS6_IJS8_SA_S9_EEENS6_IJNS7_ILi1EEESI_SI_EEESC_SE_Li256ELb0ELb1ELb1ELb0EEENS1_19SingleTileSchedulerILb0ELb1ELb1ELi128EEEEEEEEEvNT_6ParamsE)
        .other          _ZN7cutlass13device_kernelIN5flash19enable_sm80_to_sm89INS1_16FlashAttnFwdSm80INS1_25CollectiveMainloopFwdSm80ILi8ELi2ELb1EN4cute5tupleIJNS5_1CILi128EEENS7_ILi96EEENS7_ILi192EEEEEELi192ENS_10bfloat16_tEfNS_4arch4Sm80ELb0ELb0ELb0ELb0ELb0ELb0ELb1ELb1EEENS1_21CollectiveEpilogueFwdINS6_IJS8_SA_S9_EEENS6_IJNS7_ILi1EEESI_SI_EEESC_SE_Li256ELb0ELb1ELb1ELb0EEENS1_19SingleTileSchedulerILb0ELb1ELb1ELi128EEEEEEEEEvNT_6ParamsE,@"STO_CUDA_ENTRY STV_DEFAULT"
_ZN7cutlass13device_kernelIN5flash19enable_sm80_to_sm89INS1_16FlashAttnFwdSm80INS1_25CollectiveMainloopFwdSm80ILi8ELi2ELb1EN4cute5tupleIJNS5_1CILi128EEENS7_ILi96EEENS7_ILi192EEEEEELi192ENS_10bfloat16_tEfNS_4arch4Sm80ELb0ELb0ELb0ELb0ELb0ELb0ELb1ELb1EEENS1_21CollectiveEpilogueFwdINS6_IJS8_SA_S9_EEENS6_IJNS7_ILi1EEESI_SI_EEESC_SE_Li256ELb0ELb1ELb1ELb0EEENS1_19SingleTileSchedulerILb0ELb1ELb1ELi128EEEEEEEEEvNT_6ParamsE:
        /* <DEDUP_REMOVED lines=18> */
.L_x_1209:
[----:B---3--:R-:W-:Y:S02]  /*0120*/  ULDC.64 UR4, c[0x0][0x550] ;  /* 0x0001540000047ab9 */ /* 0x008fe40000000a00 */
[----:B------:R-:W-:Y:S02]  /*0130*/  UISETP.NE.AND UP0, UPT, UR4, 0x1, UPT ;  /* 0x000000010400788c */ /* 0x000fe4000bf05270 */
[----:B------:R-:W-:-:S02]  /*0140*/  UIMAD.WIDE.U32 UR8, UR6, UR5, URZ ;  /* 0x00000005060872a5 */ /* 0x000fc4000f8e003f */
[----:B------:R-:W-:Y:S02]  /*0150*/  ULDC UR4, c[0x0][0x558] ;  /* 0x0001560000047ab9 */ /* 0x000fe40000000800 */
[----:B------:R-:W-:-:S05]  /*0160*/  UMOV UR11, UR6 ;  /* 0x00000006000b7c82 */ /* 0x000fca0008000000 */
[----:B------:R-:W-:-:S03]  /*0170*/  @UP0 USHF.R.U32.HI UR11, URZ, UR4, UR9 ;  /* 0x000000043f0b0299 */ /* 0x000fc60008011609 */
.L_x_1210:
        /* <DEDUP_REMOVED lines=21> */
[-C--:B------:R-:W-:Y:S02]  /*02d0*/  IABS R0, R2.reuse ;  /* 0x0000000200007213 */ /* 0x080fe40000000000 */
[----:B------:R-:W-:Y:S02]  /*02e0*/  IABS R2, R2 ;  /* 0x0000000200027213 */ /* 0x000fe40000000000 */
        /* <DEDUP_REMOVED lines=10> */
[----:B------:R-:W-:-:S04]  /*0390*/  UIMAD UR4, UR4, UR9, URZ ;  /* 0x00000009040472a4 */ /* 0x000fc8000f8e023f */
[----:B------:R-:W-:Y:S01]  /*03a0*/  IMAD.MOV.U32 R3, RZ, RZ, R0 ;  /* 0x000000ffff037224 */ /* 0x000fe200078e0000 */
[----:B------:R-:W-:Y:S01]  /*03b0*/  UIMAD.WIDE.U32 UR12, UR13, UR4, UR12 ;  /* 0x000000040d0c72a5 */ /* 0x000fe2000f8e000c */
[----:B------:R-:W-:Y:S02]  /*03c0*/  IMAD.MOV R0, RZ, RZ, -R2 ;  /* 0x000000ffff007224 */ /* 0x000fe400078e0a02 */
[----:B------:R-:W1:Y:S08]  /*03d0*/  R2UR UR8, R3 ;  /* 0x00000000030873c2 */ /* 0x000e7000000e0000 */
        /* <DEDUP_REMOVED lines=12> */
.L_x_1211:
[----:B------:R-:W-:Y:S01]  /*04a0*/  ULOP3.LUT UR10, UR6, 0xffff, URZ, 0xc0, !UPT ;  /* 0x0000ffff060a7892 */ /* 0x000fe2000f8ec03f */
[----:B------:R-:W-:Y:S01]  /*04b0*/  PLOP3.LUT P2, PT, PT, PT, PT, 0x80, 0x0 ;  /* 0x000000000000781c */ /* 0x000fe20003f4f070 */
[----:B------:R-:W-:Y:S01]  /*04c0*/  CS2R R16, SRZ ;  /* 0x0000000000107805 */ /* 0x000fe2000001ff00 */
        /* <DEDUP_REMOVED lines=16> */
[----:B------:R-:W-:Y:S01]  /*05d0*/  ULDC.64 UR12, c[0x0][0x118] ;  /* 0x00004600000c7ab9 */ /* 0x000fe20000000a00 */
        /* <DEDUP_REMOVED lines=41> */
[----:B------:R-:W-:-:S02]  /*0870*/  UMOV UR15, 0x60 ;  /* 0x00000060000f7882 */ /* 0x000fc40000000000 */
[----:B------:R-:W-:Y:S01]  /*0880*/  ISETP.NE.AND.EX P4, PT, RZ, c[0x0][0x344], PT, P4 ;  /* 0x0000d100ff007a0c */ /* 0x000fe20003f85340 */
[----:B------:R-:W-:Y:S02]  /*0890*/  ULDC.64 UR8, c[0x0][0x1e0] ;  /* 0x0000780000087ab9 */ /* 0x000fe40000000a00 */
[----:B------:R-:W-:Y:S02]  /*08a0*/  ULDC.64 UR6, c[0x0][0x1b8] ;  /* 0x00006e0000067ab9 */ /* 0x000fe40000000a00 */
[----:B------:R-:W-:-:S08]  /*08b0*/  ULDC.64 UR4, c[0x0][0x208] ;  /* 0x0000820000047ab9 */ /* 0x000fd00000000a00 */
[----:B------:R-:W-:-:S04]  /*08c0*/  @P4 IMAD.MOV.U32 R0, RZ, RZ, 0x4 ;  /* 0x00000004ff004424 */ /* 0x000fc800078e00ff */
[----:B------:R-:W-:-:S05]  /*08d0*/  @P4 IMAD.WIDE R2, R35, R0, c[0x0][0x340] ;  /* 0x0000d00023024625 */ /* 0x000fca00078e0200 */
[----:B------:R2:W3:Y:S01]  /*08e0*/  @P4 LDG.E R16, [R2.64] ;  /* 0x0000000c02104981 */ /* 0x0004e2000c1e1900 */
[----:B------:R-:W-:Y:S01]  /*08f0*/  SHF.R.S32.HI R34, RZ, 0x1f, R132 ;  /* 0x0000001fff227819 */ /* 0x000fe20000011484 */
[----:B------:R-:W-:Y:S01]  /*0900*/  IMAD.MOV.U32 R7, RZ, RZ, c[0x0][0x2c4] ;  /* 0x0000b100ff077624 */ /* 0x000fe200078e00ff */
[----:B------:R-:W-:Y:S01]  /*0910*/  UIMAD.WIDE.U32 UR20, UR15, UR8, URZ ;  /* 0x000000080f1472a5 */ /* 0x000fe2000f8e003f */
[----:B------:R-:W-:Y:S01]  /*0920*/  SHF.R.S32.HI R19, RZ, 0x1f, R35 ;  /* 0x0000001fff137819 */ /* 0x000fe20000011423 */
[----:B------:R-:W-:Y:S01]  /*0930*/  USHF.R.S32.HI UR8, URZ, 0x1f, UR11 ;  /* 0x0000001f3f087899 */ /* 0x000fe2000801140b */
[-C--:B------:R-:W-:Y:S01]  /*0940*/  LEA.HI R32, R34, R132.reuse, RZ, 0x3 ;  /* 0x0000008422207211 */ /* 0x080fe200078f18ff */
[----:B------:R-:W-:Y:S01]  /*0950*/  UIMAD.WIDE.U32 UR18, UR15, UR4, URZ ;  /* 0x000000040f1272a5 */ /* 0x000fe2000f8e003f */
[C---:B------:R-:W-:Y:S01]  /*0960*/  ISETP.NE.AND P0, PT, R7.reuse, 0x1, PT ;  /* 0x000000010700780c */ /* 0x040fe20003f05270 */
[----:B------:R-:W-:Y:S01]  /*0970*/  UIMAD UR16, UR8, UR6, URZ ;  /* 0x00000006081072a4 */ /* 0x000fe2000f8e023f */
[----:B------:R-:W-:Y:S01]  /*0980*/  LOP3.LUT R0, R32, 0xfffffff8, RZ, 0xc0, !PT ;  /* 0xfffffff820007812 */ /* 0x000fe200078ec0ff */
[----:B------:R-:W-:Y:S01]  /*0990*/  UIMAD.WIDE.U32 UR22, UR11, UR6, URZ ;  /* 0x000000060b1672a5 */ /* 0x000fe2000f8e003f */
[----:B------:R-:W-:Y:S01]  /*09a0*/  SHF.R.S32.HI R14, RZ, 0x3, R32 ;  /* 0x00000003ff0e7819 */ /* 0x000fe20000011420 */
[----:B------:R-:W-:Y:S01]  /*09b0*/  UIMAD UR6, UR11, UR7, UR16 ;  /* 0x000000070b0672a4 */ /* 0x000fe2000f8e0210 */
[----:B------:R-:W-:Y:S01]  /*09c0*/  IMAD R7, R7, c[0x0][0x168], RZ ;  /* 0x00005a0007077a24 */ /* 0x000fe200078e02ff */
[-C--:B------:R-:W-:Y:S01]  /*09d0*/  LEA.HI R10, R34, R132.reuse, RZ, 0x4 ;  /* 0x00000084220a7211 */ /* 0x080fe200078f20ff */
[----:B------:R-:W-:Y:S01]  /*09e0*/  IMAD.IADD R26, R132, 0x1, -R0 ;  /* 0x00000001841a7824 */ /* 0x000fe200078e0a00 */
[----:B------:R-:W-:Y:S01]  /*09f0*/  UIADD3 UR6, UR23, UR6, URZ ;  /* 0x0000000617067290 */ /* 0x000fe2000fffe03f */
[----:B-1----:R-:W-:Y:S01]  /*0a00*/  IMAD R6, R8, 0x80, R14 ;  /* 0x0000008008067824 */ /* 0x002fe200078e020e */
[----:B------:R-:W-:Y:S01]  /*0a10*/  SHF.R.S32.HI R9, RZ, 0x4, R10 ;  /* 0x00000004ff097819 */ /* 0x000fe2000001140a */
[--C-:B------:R-:W-:Y:S01]  /*0a20*/  IMAD R0, R26, 0x20, R14.reuse ;  /* 0x000000201a007824 */ /* 0x100fe200078e020e */
[----:B------:R-:W-:Y:S01]  /*0a30*/  SHF.R.S32.HI R13, RZ, 0x1f, R14 ;  /* 0x0000001fff0d7819 */ /* 0x000fe2000001140e */
[----:B------:R-:W-:Y:S01]  /*0a40*/  UIMAD UR16, UR14, -0x60, UR15 ;  /* 0xffffffa00e1078a4 */ /* 0x000fe2000f8e020f */
[----:B------:R-:W-:Y:S01]  /*0a50*/  IADD3 R5, R6, 0x20, RZ ;  /* 0x0000002006057810 */ /* 0x000fe20007ffe0ff */
[----:B------:R-:W-:Y:S01]  /*0a60*/  IMAD R8, R8, 0x80, R0 ;  /* 0x0000008008087824 */ /* 0x000fe200078e0200 */
[----:B------:R-:W-:Y:S01]  /*0a70*/  IADD3 R4, R6, 0x40, RZ ;  /* 0x0000004006047810 */ /* 0x000fe20007ffe0ff */
[----:B--2---:R-:W-:Y:S01]  /*0a80*/  IMAD.U32 R2, RZ, RZ, UR20 ;  /* 0x00000014ff027e24 */ /* 0x004fe2000f8e00ff */
[-C--:B------:R-:W-:Y:S01]  /*0a90*/  ISETP.GE.AND P5, PT, R5, R7.reuse, PT ;  /* 0x000000070500720c */ /* 0x080fe20003fa6270 */
[----:B------:R-:W-:Y:S01]  /*0aa0*/  @P0 IMAD.HI.U32 R5, R8, c[0x0][0x2c8], RZ ;  /* 0x0000b20008050a27 */ /* 0x000fe200078e00ff */
[----:B------:R-:W-:Y:S01]  /*0ab0*/  ISETP.GE.AND P1, PT, R4, R7, PT ;  /* 0x000000070400720c */ /* 0x000fe20003f26270 */
[----:B------:R-:W-:Y:S01]  /*0ac0*/  UIMAD UR9, UR15, UR9, URZ ;  /* 0x000000090f0972a4 */ /* 0x000fe2000f8e023f */
[----:B------:R-:W-:Y:S01]  /*0ad0*/  LEA.HI R108, R34, R132, RZ, 0x5 ;  /* 0x00000084226c7211 */ /* 0x000fe200078f28ff */
[----:B------:R-:W-:-:S02]  /*0ae0*/  IMAD.MOV.U32 R31, RZ, RZ, R2 ;  /* 0x000000ffff1f7224 */ /* 0x000fc400078e0002 */
[----:B------:R-:W-:Y:S01]  /*0af0*/  IMAD.U32 R2, RZ, RZ, UR18 ;  /* 0x00000012ff027e24 */ /* 0x000fe2000f8e00ff */
[----:B------:R-:W-:Y:S01]  /*0b00*/  UIADD3 UR9, UR21, UR9, URZ ;  /* 0x0000000915097290 */ /* 0x000fe2000fffe03f */
[----:B------:R-:W-:Y:S02]  /*0b10*/  IMAD.U32 R3, RZ, RZ, UR21 ;  /* 0x00000015ff037e24 */ /* 0x000fe4000f8e00ff */
[----:B------:R-:W-:Y:S02]  /*0b20*/  IMAD.U32 R3, RZ, RZ, UR19 ;  /* 0x00000013ff037e24 */ /* 0x000fe4000f8e00ff */
[----:B------:R-:W-:Y:S02]  /*0b30*/  IMAD.MOV.U32 R33, RZ, RZ, R2 ;  /* 0x000000ffff217224 */ /* 0x000fe400078e0002 */
[----:B------:R-:W-:Y:S02]  /*0b40*/  IMAD.U32 R3, RZ, RZ, UR23 ;  /* 0x00000017ff037e24 */ /* 0x000fe4000f8e00ff */
[----:B------:R-:W-:-:S02]  /*0b50*/  IMAD.U32 R2, RZ, RZ, UR22 ;  /* 0x00000016ff027e24 */ /* 0x000fc4000f8e00ff */
[----:B------:R-:W-:Y:S01]  /*0b60*/  IMAD.U32 R3, RZ, RZ, UR6 ;  /* 0x00000006ff037e24 */ /* 0x000fe2000f8e00ff */
[----:B------:R-:W-:Y:S01]  /*0b70*/  ULDC.64 UR6, c[0x0][0x1e8] ;  /* 0x00007a0000067ab9 */ /* 0x000fe20000000a00 */
[----:B------:R-:W-:Y:S01]  /*0b80*/  IMAD R4, R19, c[0x0][0x1c0], RZ ;  /* 0x0000700013047a24 */ /* 0x000fe200078e02ff */
[----:B------:R-:W-:Y:S01]  /*0b90*/  UIMAD UR6, UR8, UR6, URZ ;  /* 0x00000006080672a4 */ /* 0x000fe2000f8e023f */
[----:B------:R-:W-:Y:S01]  /*0ba0*/  IMAD.MOV.U32 R0, RZ, RZ, R8 ;  /* 0x000000ffff007224 */ /* 0x000fe200078e0008 */
[----:B------:R-:W-:Y:S01]  /*0bb0*/  @P0 SHF.R.U32.HI R0, RZ, c[0x0][0x2cc], R5 ;  /* 0x0000b300ff000a19 */ /* 0x000fe20000011605 */
[C---:B------:R-:W-:Y:S01]  /*0bc0*/  IMAD R4, R35.reuse, c[0x0][0x1c4], R4 ;  /* 0x0000710023047a24 */ /* 0x040fe200078e0204 */
[----:B------:R-:W-:Y:S01]  /*0bd0*/  BAR.SYNC.DEFER_BLOCKING 0x0 ;  /* 0x0000000000007b1d */ /* 0x000fe20000010000 */
[CC--:B------:R-:W-:Y:S01]  /*0be0*/  ISETP.GE.AND P0, PT, R6.reuse, R7.reuse, PT ;  /* 0x000000070600720c */ /* 0x0c0fe20003f06270 */
[----:B------:R-:W-:Y:S01]  /*0bf0*/  IMAD.WIDE.U32 R2, R35, c[0x0][0x1c0], R2 ;  /* 0x0000700023027a25 */ /* 0x000fe200078e0002 */
[----:B------:R-:W-:Y:S01]  /*0c00*/  IADD3 R6, R6, 0x60, RZ ;  /* 0x0000006006067810 */ /* 0x000fe20007ffe0ff */
[----:B------:R-:W-:Y:S01]  /*0c10*/  UIMAD UR6, UR11, UR7, UR6 ;  /* 0x000000070b0672a4 */ /* 0x000fe2000f8e0206 */
[----:B------:R-:W-:Y:S01]  /*0c20*/  SHF.R.S32.HI R5, RZ, 0x1f, R0 ;  /* 0x0000001fff057819 */ /* 0x000fe20000011400 */
[----:B------:R-:W-:Y:S01]  /*0c30*/  IMAD.IADD R3, R3, 0x1, R4 ;  /* 0x0000000103037824 */ /* 0x000fe200078e0204 */
[----:B------:R-:W-:Y:S01]  /*0c40*/  ISETP.GE.AND P2, PT, R6, R7, PT ;  /* 0x000000070600720c */ /* 0x000fe20003f46270 */
[----:B------:R-:W-:Y:S01]  /*0c50*/  IMAD.SHL.U32 R4, R14, 0x40, RZ ;  /* 0x000000400e047824 */ /* 0x000fe200078e00ff */
[C---:B------:R-:W-:Y:S01]  /*0c60*/  LEA.HI R7, R10.reuse, R9, RZ, 0x1 ;  /* 0x000000090a077211 */ /* 0x040fe200078f08ff */
[----:B------:R-:W-:Y:S01]  /*0c70*/  IMAD R5, R5, c[0x0][0x1b0], RZ ;  /* 0x00006c0005057a24 */ /* 0x000fe200078e02ff */
[----:B------:R-:W-:Y:S01]  /*0c80*/  LOP3.LUT R10, R10, 0xfffffff0, RZ, 0xc0, !PT ;  /* 0xfffffff00a0a7812 */ /* 0x000fe200078ec0ff */
[----:B------:R-:W-:Y:S01]  /*0c90*/  IMAD.SHL.U32 R6, R26, 0x8, RZ ;  /* 0x000000081a067824 */ /* 0x000fe200078e00ff */
[----:B------:R-:W-:Y:S01]  /*0ca0*/  LOP3.LUT R7, R7, 0xfffffffe, RZ, 0xc0, !PT ;  /* 0xfffffffe07077812 */ /* 0x000fe200078ec0ff */
[----:B------:R-:W-:Y:S01]  /*0cb0*/  IMAD.WIDE.U32 R2, R0, c[0x0][0x1b0], R2 ;  /* 0x00006c0000027a25 */ /* 0x000fe200078e0002 */
[----:B------:R-:W-:-:S02]  /*0cc0*/  LOP3.LUT R4, R4, 0x1c0, RZ, 0xc0, !PT ;  /* 0x000001c004047812 */ /* 0x000fc400078ec0ff */
[----:B------:R-:W-:Y:S01]  /*0cd0*/  IADD3 R28, R6, 0x40, RZ ;  /* 0x00000040061c7810 */ /* 0x000fe20007ffe0ff */
[----:B------:R-:W-:Y:S01]  /*0ce0*/  IMAD R5, R0, c[0x0][0x1b4], R5 ;  /* 0x00006d0000057a24 */ /* 0x000fe200078e0205 */
[C---:B------:R-:W-:Y:S01]  /*0cf0*/  IADD3 R29, R6.reuse, 0x80, RZ ;  /* 0x00000080061d7810 */ /* 0x040fe20007ffe0ff */
[----:B------:R-:W-:Y:S01]  /*0d00*/  IMAD.MOV R0, RZ, RZ, -R0 ;  /* 0x000000ffff007224 */ /* 0x000fe200078e0a00 */
[----:B------:R-:W-:Y:S01]  /*0d10*/  ISETP.GE.AND P6, PT, R6, c[0x0][0x198], PT ;  /* 0x0000660006007a0c */ /* 0x000fe20003fc6270 */
[----:B------:R-:W-:Y:S01]  /*0d20*/  IMAD.IADD R30, R9, 0x1, -R7 ;  /* 0x00000001091e7824 */ /* 0x000fe200078e0a07 */
[----:B------:R-:W-:Y:S01]  /*0d30*/  SHF.R.U32.HI R7, RZ, 0x3, R4 ;  /* 0x00000003ff077819 */ /* 0x000fe20000011604 */
[----:B------:R-:W-:Y:S01]  /*0d40*/  IMAD R0, R0, c[0x0][0x2c4], R8 ;  /* 0x0000b10000007a24 */ /* 0x000fe200078e0208 */
[----:B------:R-:W-:Y:S01]  /*0d50*/  LOP3.LUT R4, R4, 0x38, R6, 0xf8, !PT ;  /* 0x0000003804047812 */ /* 0x000fe200078ef806 */
[----:B------:R-:W-:Y:S02]  /*0d60*/  IMAD.IADD R3, R3, 0x1, R5 ;  /* 0x0000000103037824 */ /* 0x000fe400078e0205 */
[----:B------:R-:W-:Y:S01]  /*0d70*/  IMAD R11, R13, c[0x0][0x1e0], RZ ;  /* 0x000078000d0b7a24 */ /* 0x000fe200078e02ff */
[----:B------:R-:W-:Y:S01]  /*0d80*/  LOP3.LUT R15, R4, R7, RZ, 0x3c, !PT ;  /* 0x00000007040f7212 */ /* 0x000fe200078e3cff */
[----:B------:R-:W-:Y:S01]  /*0d90*/  IMAD.WIDE.U32 R2, R0, c[0x0][0x1a8], R2 ;  /* 0x00006a0000027a25 */ /* 0x000fe200078e0002 */
[----:B------:R-:W-:-:S02]  /*0da0*/  SHF.R.S32.HI R4, RZ, 0x1f, R0 ;  /* 0x0000001fff047819 */ /* 0x000fc40000011400 */
[----:B------:R-:W-:Y:S01]  /*0db0*/  SHF.R.S32.HI R7, RZ, 0x1f, R6 ;  /* 0x0000001fff077819 */ /* 0x000fe20000011406 */
[----:B------:R-:W-:Y:S01]  /*0dc0*/  IMAD.U32 R9, RZ, RZ, UR16 ;  /* 0x00000010ff097e24 */ /* 0x000fe2000f8e00ff */
[----:B------:R-:W-:Y:S01]  /*0dd0*/  LEA R18, P3, R2, c[0x0][0x160], 0x1 ;  /* 0x0000580002127a11 */ /* 0x000fe200078608ff */
[----:B------:R-:W-:Y:S02]  /*0de0*/  IMAD R8, R4, c[0x0][0x1a8], RZ ;  /* 0x00006a0004087a24 */ /* 0x000fe400078e02ff */
[----:B------:R-:W-:Y:S01]  /*0df0*/  IMAD R11, R14, c[0x0][0x1e4], R11 ;  /* 0x000079000e0b7a24 */ /* 0x000fe200078e020b */
[----:B------:R-:W-:Y:S01]  /*0e00*/  IADD3 R22, R9, c[0x0][0x1d0], -R14 ;  /* 0x0000740009167a10 */ /* 0x000fe20007ffe80e */
[----:B------:R-:W-:Y:S02]  /*0e10*/  IMAD R12, R0, c[0x0][0x1ac], R8 ;  /* 0x00006b00000c7a24 */ /* 0x000fe400078e0208 */
[----:B------:R-:W-:Y:S02]  /*0e20*/  IMAD.IADD R0, R132, 0x1, -R10 ;  /* 0x0000000184007824 */ /* 0x000fe400078e0a0a */
[----:B------:R-:W-:Y:S01]  /*0e30*/  IMAD.IADD R3, R3, 0x1, R12 ;  /* 0x0000000103037824 */ /* 0x000fe200078e020c */
[----:B------:R-:W-:Y:S01]  /*0e40*/  LEA.HI R12, R34, R132, RZ, 0x6 ;  /* 0x00000084220c7211 */ /* 0x000fe200078f30ff */
[----:B------:R-:W-:-:S02]  /*0e50*/  IMAD R8, R13, c[0x0][0x208], RZ ;  /* 0x000082000d087a24 */ /* 0x000fc400078e02ff */
[----:B------:R-:W-:Y:S01]  /*0e60*/  IMAD.WIDE.U32 R4, R14, c[0x0][0x1e0], R6 ;  /* 0x000078000e047a25 */ /* 0x000fe200078e0006 */
[----:B------:R-:W-:Y:S02]  /*0e70*/  LEA.HI.X R17, R2, c[0x0][0x164], R3, 0x1, P3 ;  /* 0x0000590002117a11 */ /* 0x000fe400018f0c03 */
[----:B------:R-:W-:Y:S01]  /*0e80*/  SHF.R.S32.HI R2, RZ, 0x1f, R0 ;  /* 0x0000001fff027819 */ /* 0x000fe20000011400 */
[----:B------:R-:W-:Y:S01]  /*0e90*/  IMAD R13, R14, c[0x0][0x20c], R8 ;  /* 0x000083000e0d7a24 */ /* 0x000fe200078e0208 */
[----:B------:R-:W-:Y:S01]  /*0ea0*/  ISETP.GE.AND P3, PT, R28, c[0x0][0x198], PT ;  /* 0x000066001c007a0c */ /* 0x000fe20003f66270 */
[----:B------:R-:W-:Y:S01]  /*0eb0*/  SHFL.IDX PT, R3, R17, RZ, 0x181f ;  /* 0x00181fff11037589 */ /* 0x000fe200000e0000 */
[----:B------:R-:W-:Y:S01]  /*0ec0*/  LEA.HI R27, R2, R0, RZ, 0x3 ;  /* 0x00000000021b7211 */ /* 0x000fe200078f18ff */
[----:B------:R-:W-:Y:S02]  /*0ed0*/  IMAD.IADD R5, R5, 0x1, R11 ;  /* 0x0000000105057824 */ /* 0x000fe400078e020b */
[----:B------:R-:W1:Y:S01]  /*0ee0*/  SHFL.IDX PT, R2, R18, RZ, 0x181f ;  /* 0x00181fff12027589 */ /* 0x000e6200000e0000 */
[----:B------:R-:W-:Y:S01]  /*0ef0*/  LOP3.LUT R9, R27, 0xfffffff8, RZ, 0xc0, !PT ;  /* 0xfffffff81b097812 */ /* 0x000fe200078ec0ff */
[----:B------:R-:W-:-:S02]  /*0f00*/  IMAD.U32 R8, RZ, RZ, UR11 ;  /* 0x0000000bff087e24 */ /* 0x000fc4000f8e00ff */
[----:B------:R-:W-:-:S04]  /*0f10*/  IMAD.WIDE.U32 R10, R14, c[0x0][0x208], R6 ;  /* 0x000082000e0a7a25 */ /* 0x000fc800078e0006 */
[----:B------:R-:W-:-:S04]  /*0f20*/  IMAD.WIDE.U32 R4, R8, c[0x0][0x1e8], R4 ;  /* 0x00007a0008047a25 */ /* 0x000fc800078e0004 */
[----:B------:R-:W-:Y:S01]  /*0f30*/  IMAD.IADD R23, R0, 0x1, -R9 ;  /* 0x0000000100177824 */ /* 0x000fe200078e0a09 */
[----:B------:R-:W-:Y:S01]  /*0f40*/  IADD3 R21, R5, UR6, RZ ;  /* 0x0000000605157c10 */ /* 0x000fe2000fffe0ff */
[----:B------:R-:W-:Y:S01]  /*0f50*/  IMAD.IADD R11, R11, 0x1, R13 ;  /* 0x000000010b0b7824 */ /* 0x000fe200078e020d */
[----:B------:R-:W-:Y:S01]  /*0f60*/  SHFL.IDX PT, R5, R17, 0x1, 0x181f ;  /* 0x00381f0011057f89 */ /* 0x000fe200000e0000 */
[----:B------:R-:W-:Y:S01]  /*0f70*/  IMAD.U32 R0, RZ, RZ, UR11 ;  /* 0x0000000bff007e24 */ /* 0x000fe2000f8e00ff */
[----:B------:R-:W-:Y:S01]  /*0f80*/  ULDC.64 UR6, c[0x0][0x210] ;  /* 0x0000840000067ab9 */ /* 0x000fe20000000a00 */
[----:B------:R-:W-:Y:S01]  /*0f90*/  IMAD.MOV.U32 R20, RZ, RZ, R4 ;  /* 0x000000ffff147224 */ /* 0x000fe200078e0004 */
[----:B------:R-:W-:Y:S01]  /*0fa0*/  @!P0 SHF.R.S32.HI R4, RZ, 0x1f, R28 ;  /* 0x0000001fff048819 */ /* 0x000fe2000001141c */
[----:B------:R-:W-:Y:S01]  /*0fb0*/  IMAD.SHL.U32 R12, R12, 0x8, RZ ;  /* 0x000000080c0c7824 */ /* 0x000fe200078e00ff */
[----:B------:R-:W-:Y:S01]  /*0fc0*/  UIMAD UR8, UR8, UR6, URZ ;  /* 0x00000006080872a4 */ /* 0x000fe2000f8e023f */
[----:B------:R-:W-:Y:S01]  /*0fd0*/  IMAD.WIDE.U32 R24, R0, c[0x0][0x210], R10 ;  /* 0x0000840000187a25 */ /* 0x000fe200078e000a */
[----:B------:R-:W-:Y:S01]  /*0fe0*/  @!P0 SHF.R.S32.HI R0, RZ, 0x1f, R29 ;  /* 0x0000001fff008819 */ /* 0x000fe2000001141d */
[----:B------:R-:W-:Y:S01]  /*0ff0*/  UIADD3 UR6, UR14, -0x1, URZ ;  /* 0xffffffff0e067890 */ /* 0x000fe2000fffe03f */
[----:B------:R-:W-:Y:S01]  /*1000*/  @!P0 LEA.HI R4, R4, R28, RZ, 0x3 ;  /* 0x0000001c04048211 */ /* 0x000fe200078f18ff */
[----:B------:R-:W-:Y:S01]  /*1010*/  UIMAD UR8, UR11, UR7, UR8 ;  /* 0x000000070b0872a4 */ /* 0x000fe2000f8e0208 */
[----:B------:R-:W-:Y:S01]  /*1020*/  LOP3.LUT R251, R15, 0xfffffe00, R12, 0xf8, !PT ;  /* 0xfffffe000ffb7812 */ /* 0x000fe200078ef80c */
[----:B------:R-:W-:Y:S01]  /*1030*/  USHF.R.S32.HI UR7, URZ, 0x1f, UR6 ;  /* 0x0000001f3f077899 */ /* 0x000fe20008011406 */
[----:B------:R-:W-:Y:S01]  /*1040*/  @!P0 LEA.HI R0, R0, R29, RZ, 0x3 ;  /* 0x0000001d00008211 */ /* 0x000fe200078f18ff */
[----:B------:R-:W-:Y:S01]  /*1050*/  UIMAD UR17, UR9, UR6, URZ ;  /* 0x00000006091172a4 */ /* 0x000fe2000f8e023f */
[----:B------:R-:W-:Y:S01]  /*1060*/  @!P0 LOP3.LUT R14, R4, 0xfffffff8, RZ, 0xc0, !PT ;  /* 0xfffffff8040e8812 */ /* 0x000fe200078ec0ff */
[----:B------:R-:W-:Y:S01]  /*1070*/  IMAD.SHL.U32 R241, R251, 0x2, RZ ;  /* 0x00000002fbf17824 */ /* 0x000fe200078e00ff */
[----:B------:R-:W-:Y:S01]  /*1080*/  @!P0 LOP3.LUT R0, R0, 0xfffffff8, RZ, 0xc0, !PT ;  /* 0xfffffff800008812 */ /* 0x000fe200078ec0ff */
[----:B------:R-:W2:Y:S01]  /*1090*/  SHFL.IDX PT, R4, R18, 0x1, 0x181f ;  /* 0x00381f0012047f89 */ /* 0x000ea200000e0000 */
[----:B------:R-:W-:Y:S01]  /*10a0*/  UIMAD UR17, UR7, UR20, UR17 ;  /* 0x00000014071172a4 */ /* 0x000fe2000f8e0211 */
[----:B-1----:R-:W-:Y:S01]  /*10b0*/  @!P0 IMAD.WIDE R14, R14, 0x2, R2 ;  /* 0x000000020e0e8825 */ /* 0x002fe200078e0202 */
[----:B------:R-:W-:-:S03]  /*10c0*/  UISETP.GT.AND UP0, UPT, UR6, UR10, UPT ;  /* 0x0000000a0600728c */ /* 0x000fc6000bf04270 */
[----:B------:R-:W-:Y:S01]  /*10d0*/  @!P0 IMAD.WIDE R12, R0, 0x2, R2 ;  /* 0x00000002000c8825 */ /* 0x000fe200078e0202 */
[----:B------:R-:W-:-:S03]  /*10e0*/  @!P5 SHF.R.S32.HI R0, RZ, 0x1f, R29 ;  /* 0x0000001fff00d819 */ /* 0x000fc6000001141d */
[----:B------:R-:W-:Y:S02]  /*10f0*/  IMAD.MOV.U32 R36, RZ, RZ, c[0x0][0x1e0] ;  /* 0x00007800ff247624 */ /* 0x000fe400078e00ff */
[----:B------:R-:W-:Y:S01]  /*1100*/  IMAD.MOV.U32 R37, RZ, RZ, c[0x0][0x1e4] ;  /* 0x00007900ff257624 */ /* 0x000fe200078e00ff */
[--C-:B---3--:R-:W-:Y:S01]  /*1110*/  @P4 SHF.R.S32.HI R9, RZ, 0x1f, R16.reuse ;  /* 0x0000001fff094819 */ /* 0x108fe20000011410 */
[----:B------:R-:W-:Y:S02]  /*1120*/  @P4 IMAD.MOV.U32 R8, RZ, RZ, R16 ;  /* 0x000000ffff084224 */ /* 0x000fe400078e0010 */
[----:B------:R-:W-:Y:S02]  /*1130*/  @!P4 IMAD.MOV.U32 R8, RZ, RZ, R35 ;  /* 0x000000ffff08c224 */ /* 0x000fe400078e0023 */
[----:B------:R-:W-:Y:S01]  /*1140*/  @!P4 IMAD.MOV.U32 R9, RZ, RZ, R19 ;  /* 0x000000ffff09c224 */ /* 0x000fe200078e0013 */
[----:B------:R-:W-:Y:S01]  /*1150*/  @!P0 LEA R10, P4, R6, R2, 0x1 ;  /* 0x00000002060a8211 */ /* 0x000fe200078808ff */
[----:B------:R-:W-:Y:S01]  /*1160*/  IMAD.WIDE.U32 R40, R8, c[0x0][0x1f0], R20 ;  /* 0x00007c0008287a25 */ /* 0x000fe200078e0014 */
[----:B------:R-:W-:Y:S02]  /*1170*/  SHFL.IDX PT, R2, R18, 0x2, 0x181f ;  /* 0x00581f0012027f89 */ /* 0x000fe400000e0000 */
[----:B------:R-:W-:Y:S01]  /*1180*/  @!P0 LEA.HI.X R11, R6, R3, R7, 0x1, P4 ;  /* 0x00000003060b8211 */ /* 0x000fe200020f0c07 */
[----:B------:R-:W-:Y:S01]  /*1190*/  IMAD.MOV.U32 R38, RZ, RZ, R40 ;  /* 0x000000ffff267224 */ /* 0x000fe200078e0028 */
[----:B------:R-:W-:Y:S01]  /*11a0*/  ISETP.GE.AND P4, PT, R29, c[0x0][0x198], PT ;  /* 0x000066001d007a0c */ /* 0x000fe20003f86270 */
[----:B------:R-:W1:Y:S04]  /*11b0*/  SHFL.IDX PT, R3, R17, 0x2, 0x181f ;  /* 0x00581f0011037f89 */ /* 0x000e6800000e0000 */
[----:B------:R3:W-:Y:S04]  /*11c0*/  @!P0 LDGSTS.E.BYPASS.LTC128B.128 [R241+0x100], [R10.64], !P6 ;  /* 0x001000000af18fae */ /* 0x0007e8000f101d4c */
[----:B------:R4:W-:Y:S04]  /*11d0*/  @!P0 LDGSTS.E.BYPASS.LTC128B.128 [R241+0x4100], [R14.64], !P3 ;  /* 0x041000000ef18fae */ /* 0x0009e8000d901d4c */
[----:B------:R5:W-:Y:S04]  /*11e0*/  @!P0 LDGSTS.E.BYPASS.LTC128B.128 [R241+0x8100], [R12.64], !P4 ;  /* 0x081000000cf18fae */ /* 0x000be8000e101d4c */
[----:B------:R-:W-:Y:S01]  /*11f0*/  STL.64 [R1+0x18], R40 ;  /* 0x0000182801007387 */ /* 0x000fe20000100a00 */
[----:B---3--:R-:W-:-:S02]  /*1200*/  @!P5 SHF.R.S32.HI R10, RZ, 0x1f, R28 ;  /* 0x0000001fff0ad819 */ /* 0x008fc4000001141c */
[----:B------:R-:W-:Y:S02]  /*1210*/  @!P1 SHF.R.S32.HI R11, RZ, 0x1f, R28 ;  /* 0x0000001fff0b9819 */ /* 0x000fe4000001141c */
[-C--:B-----5:R-:W-:Y:S02]  /*1220*/  @!P5 LEA.HI R12, R10, R28.reuse, RZ, 0x3 ;  /* 0x0000001c0a0cd211 */ /* 0x0a0fe400078f18ff */
[----:B------:R-:W-:Y:S02]  /*1230*/  @!P1 SHF.R.S32.HI R13, RZ, 0x1f, R29 ;  /* 0x0000001fff0d9819 */ /* 0x000fe4000001141d */
[-C--:B------:R-:W-:Y:S02]  /*1240*/  @!P5 LEA.HI R10, R0, R29.reuse, RZ, 0x3 ;  /* 0x0000001d000ad211 */ /* 0x080fe400078f18ff */
[----:B------:R-:W-:Y:S02]  /*1250*/  @!P1 LEA.HI R0, R11, R28, RZ, 0x3 ;  /* 0x0000001c0b009211 */ /* 0x000fe400078f18ff */
[----:B------:R-:W-:-:S02]  /*1260*/  @!P1 LEA.HI R11, R13, R29, RZ, 0x3 ;  /* 0x0000001d0d0b9211 */ /* 0x000fc400078f18ff */
[----:B----4-:R-:W-:Y:S02]  /*1270*/  @!P5 LOP3.LUT R14, R10, 0xfffffff8, RZ, 0xc0, !PT ;  /* 0xfffffff80a0ed812 */ /* 0x010fe400078ec0ff */
[----:B------:R3:W4:Y:S01]  /*1280*/  SHFL.IDX PT, R10, R18, 0x3, 0x181f ;  /* 0x00781f00120a7f89 */ /* 0x00072200000e0000 */
[----:B------:R-:W-:Y:S02]  /*1290*/  @!P5 LOP3.LUT R16, R12, 0xfffffff8, RZ, 0xc0, !PT ;  /* 0xfffffff80c10d812 */ /* 0x000fe400078ec0ff */
[----:B------:R-:W-:Y:S01]  /*12a0*/  @!P1 LOP3.LUT R0, R0, 0xfffffff8, RZ, 0xc0, !PT ;  /* 0xfffffff800009812 */ /* 0x000fe200078ec0ff */
[----:B--2---:R-:W-:Y:S01]  /*12b0*/  @!P5 IMAD.WIDE R14, R14, 0x2, R4 ;  /* 0x000000020e0ed825 */ /* 0x004fe200078e0204 */
[----:B------:R-:W-:-:S04]  /*12c0*/  @!P5 LEA R12, P0, R6, R4, 0x1 ;  /* 0x00000004060cd211 */ /* 0x000fc800078008ff */
[----:B------:R-:W-:-:S05]  /*12d0*/  @!P5 LEA.HI.X R13, R6, R5, R7, 0x1, P0 ;  /* 0x00000005060dd211 */ /* 0x000fca00000f0c07 */
[----:B------:R2:W-:Y:S01]  /*12e0*/  @!P5 LDGSTS.E.BYPASS.LTC128B.128 [R241+0x1100], [R12.64], !P6 ;  /* 0x011000000cf1dfae */ /* 0x0005e2000f101d4c */
[----:B---3--:R-:W-:-:S03]  /*12f0*/  @!P1 LOP3.LUT R18, R11, 0xfffffff8, RZ, 0xc0, !PT ;  /* 0xfffffff80b129812 */ /* 0x008fc600078ec0ff */
[----:B------:R3:W5:Y:S02]  /*1300*/  SHFL.IDX PT, R11, R17, 0x3, 0x181f ;  /* 0x00781f00110b7f89 */ /* 0x00076400000e0000 */
[----:B-1----:R-:W-:-:S04]  /*1310*/  @!P1 IMAD.WIDE R18, R18, 0x2, R2 ;  /* 0x0000000212129825 */ /* 0x002fc800078e0202 */
[----:B---3--:R-:W-:-:S04]  /*1320*/  @!P5 IMAD.WIDE R16, R16, 0x2, R4 ;  /* 0x000000021010d825 */ /* 0x008fc800078e0204 */
[----:B------:R-:W-:Y:S01]  /*1330*/  @!P1 IMAD.WIDE R4, R0, 0x2, R2 ;  /* 0x0000000200049825 */ /* 0x000fe200078e0202 */
[C---:B------:R-:W-:Y:S01]  /*1340*/  @!P1 LEA R2, P0, R6.reuse, R2, 0x1 ;  /* 0x0000000206029211 */ /* 0x040fe200078008ff */
[----:B------:R1:W-:Y:S02]  /*1350*/  @!P5 LDGSTS.E.BYPASS.LTC128B.128 [R241+0x5100], [R16.64], !P3 ;  /* 0x0510000010f1dfae */ /* 0x0003e4000d901d4c */
[C---:B------:R-:W-:Y:S01]  /*1360*/  IMAD R0, R9.reuse, c[0x0][0x1f0], RZ ;  /* 0x00007c0009007a24 */ /* 0x040fe200078e02ff */
[----:B------:R-:W-:Y:S01]  /*1370*/  @!P1 LEA.HI.X R3, R6, R3, R7, 0x1, P0 ;  /* 0x0000000306039211 */ /* 0x000fe200000f0c07 */
[----:B------:R3:W-:Y:S01]  /*1380*/  @!P5 LDGSTS.E.BYPASS.LTC128B.128 [R241+0x9100], [R14.64], !P4 ;  /* 0x091000000ef1dfae */ /* 0x0007e2000e101d4c */
[----:B------:R-:W-:Y:S01]  /*1390*/  ISETP.GE.AND P5, PT, R22, 0x21, PT ;  /* 0x000000211600780c */ /* 0x000fe20003fa6270 */
[----:B------:R-:W-:Y:S02]  /*13a0*/  IMAD R0, R8, c[0x0][0x1f4], R0 ;  /* 0x00007d0008007a24 */ /* 0x000fe400078e0200 */
[----:B------:R4:W-:Y:S01]  /*13b0*/  @!P1 LDGSTS.E.BYPASS.LTC128B.128 [R241+0x2100], [R2.64], !P6 ;  /* 0x0210000002f19fae */ /* 0x0009e2000f101d4c */
[----:B------:R-:W-:-:S02]  /*13c0*/  IMAD R9, R9, c[0x0][0x218], RZ ;  /* 0x0000860009097a24 */ /* 0x000fc400078e02ff */
[----:B------:R-:W-:Y:S01]  /*13d0*/  IMAD.IADD R39, R41, 0x1, R0 ;  /* 0x0000000129277824 */ /* 0x000fe200078e0200 */
[----:B------:R2:W-:Y:S01]  /*13e0*/  @!P1 LDGSTS.E.BYPASS.LTC128B.128 [R241+0x6100], [R4.64], !P3 ;  /* 0x0610000004f19fae */ /* 0x0005e2000d901d4c */
[----:B------:R-:W-:-:S03]  /*13f0*/  IMAD R9, R8, c[0x0][0x21c], R9 ;  /* 0x0000870008097a24 */ /* 0x000fc600078e0209 */
[----:B------:R2:W-:Y:S01]  /*1400*/  @!P1 LDGSTS.E.BYPASS.LTC128B.128 [R241+0xa100], [R18.64], !P4 ;  /* 0x0a10000012f19fae */ /* 0x0005e2000e101d4c */
[----:B------:R-:W-:-:S03]  /*1410*/  ISETP.GE.AND P1, PT, R22, 0x41, PT ;  /* 0x000000411600780c */ /* 0x000fc60003f26270 */
[----:B------:R3:W-:Y:S01]  /*1420*/  STL.64 [R1], R38 ;  /* 0x0000002601007387 */ /* 0x0007e20000100a00 */
[----:B-1----:R-:W-:Y:S01]  /*1430*/  IMAD.WIDE.U32 R16, R36, 0x40, RZ ;  /* 0x0000004024107825 */ /* 0x002fe200078e00ff */
[----:B----4-:R-:W-:-:S04]  /*1440*/  @!P2 LEA R2, P0, R6, R10, 0x1 ;  /* 0x0000000a0602a211 */ /* 0x010fc800078008ff */
[----:B-----5:R-:W-:Y:S02]  /*1450*/  @!P2 LEA.HI.X R3, R6, R11, R7, 0x1, P0 ;  /* 0x0000000b0603a211 */ /* 0x020fe400000f0c07 */
[----:B------:R-:W-:Y:S02]  /*1460*/  @!P2 SHF.R.S32.HI R7, RZ, 0x1f, R28 ;  /* 0x0000001fff07a819 */ /* 0x000fe4000001141c */
[----:B--2---:R-:W-:Y:S01]  /*1470*/  @!P2 SHF.R.S32.HI R4, RZ, 0x1f, R29 ;  /* 0x0000001fff04a819 */ /* 0x004fe2000001141d */
[----:B------:R1:W-:Y:S01]  /*1480*/  @!P2 LDGSTS.E.BYPASS.LTC128B.128 [R241+0x3100], [R2.64], !P6 ;  /* 0x0310000002f1afae */ /* 0x0003e2000f101d4c */
[----:B------:R-:W-:Y:S01]  /*1490*/  ISETP.GE.AND P6, PT, R22, 0x1, PT ;  /* 0x000000011600780c */ /* 0x000fe20003fc6270 */
[----:B------:R-:W-:Y:S01]  /*14a0*/  IMAD.SHL.U32 R19, R37, 0x40, RZ ;  /* 0x0000004025137824 */ /* 0x000fe200078e00ff */
[----:B---3--:R-:W-:Y:S02]  /*14b0*/  @!P2 LEA.HI R14, R7, R28, RZ, 0x3 ;  /* 0x0000001c070ea211 */ /* 0x008fe400078f18ff */
[----:B------:R-:W-:Y:S01]  /*14c0*/  IADD3 R5, R25, UR8, RZ ;  /* 0x0000000819057c10 */ /* 0x000fe2000fffe0ff */
[----:B------:R-:W-:Y:S01]  /*14d0*/  UIMAD UR8, UR15, UR5, URZ ;  /* 0x000000050f0872a4 */ /* 0x000fe2000f8e023f */
[----:B------:R-:W-:-:S03]  /*14e0*/  @!P2 LOP3.LUT R14, R14, 0xfffffff8, RZ, 0xc0, !PT ;  /* 0xfffffff80e0ea812 */ /* 0x000fc600078ec0ff */
[----:B------:R-:W-:Y:S02]  /*14f0*/  UIADD3 UR8, UR19, UR8, URZ ;  /* 0x0000000813087290 */ /* 0x000fe4000fffe03f */
[----:B------:R-:W-:Y:S02]  /*1500*/  @!P2 IMAD.WIDE R14, R14, 0x2, R10 ;  /* 0x000000020e0ea825 */ /* 0x000fe400078e020a */
[----:B------:R-:W-:-:S03]  /*1510*/  UIMAD UR15, UR8, UR6, URZ ;  /* 0x00000006080f72a4 */ /* 0x000fc6000f8e023f */
[----:B------:R2:W-:Y:S01]  /*1520*/  @!P2 LDGSTS.E.BYPASS.LTC128B.128 [R241+0x7100], [R14.64], !P3 ;  /* 0x071000000ef1afae */ /* 0x0005e2000d901d4c */
[----:B------:R-:W-:Y:S01]  /*1530*/  ISETP.GE.AND P3, PT, R28, c[0x0][0x1d4], PT ;  /* 0x000075001c007a0c */ /* 0x000fe20003f66270 */
[----:B------:R-:W-:Y:S01]  /*1540*/  UIMAD UR15, UR7, UR18, UR15 ;  /* 0x00000012070f72a4 */ /* 0x000fe2000f8e020f */
[----:B-1----:R-:W-:-:S05]  /*1550*/  IMAD.WIDE.U32 R2, R31, UR6, R38 ;  /* 0x000000061f027c25 */ /* 0x002fca000f8e0026 */
[----:B------:R-:W-:Y:S01]  /*1560*/  IADD3 R0, R3, UR17, RZ ;  /* 0x0000001103007c10 */ /* 0x000fe2000fffe0ff */
[----:B------:R-:W-:Y:S01]  /*1570*/  UMOV UR17, 0x6 ;  /* 0x0000000600117882 */ /* 0x000fe20000000000 */
[----:B------:R-:W-:Y:S01]  /*1580*/  @P6 LEA R12, P0, R2, c[0x0][0x1c8], 0x1 ;  /* 0x00007200020c6a11 */ /* 0x000fe200078008ff */
[----:B------:R-:W-:Y:S01]  /*1590*/  USHF.L.U64.HI UR17, UR4, UR17, UR5 ;  /* 0x0000001104117299 */ /* 0x000fe20008010205 */
[----:B------:R-:W-:Y:S01]  /*15a0*/  @!P2 LEA.HI R3, R4, R29, RZ, 0x3 ;  /* 0x0000001d0403a211 */ /* 0x000fe200078f18ff */
[----:B------:R-:W-:Y:S01]  /*15b0*/  IMAD.MOV.U32 R4, RZ, RZ, R24 ;  /* 0x000000ffff047224 */ /* 0x000fe200078e0018 */
[----:B------:R-:W-:Y:S02]  /*15c0*/  @P6 LEA.HI.X R13, R2, c[0x0][0x1cc], R0, 0x1, P0 ;  /* 0x00007300020d6a11 */ /* 0x000fe400000f0c00 */
[----:B------:R-:W-:Y:S01]  /*15d0*/  @P5 LEA R7, P0, R36, R2, 0x5 ;  /* 0x0000000224075211 */ /* 0x000fe200078028ff */
[----:B------:R-:W-:Y:S01]  /*15e0*/  IMAD.WIDE.U32 R20, R8, c[0x0][0x218], R4 ;  /* 0x0000860008147a25 */ /* 0x000fe200078e0004 */
[----:B------:R-:W-:-:S02]  /*15f0*/  @!P2 LOP3.LUT R3, R3, 0xfffffff8, RZ, 0xc0, !PT ;  /* 0xfffffff80303a812 */ /* 0x000fc400078ec0ff */
[----:B------:R-:W-:Y:S01]  /*1600*/  @P5 LEA.HI.X R18, R36, R0, R37, 0x5, P0 ;  /* 0x0000000024125211 */ /* 0x000fe200000f2c25 */
[----:B------:R-:W-:Y:S01]  /*1610*/  IMAD.IADD R69, R21, 0x1, R9 ;  /* 0x0000000115457824 */ /* 0x000fe200078e0209 */
[----:B------:R-:W-:Y:S01]  /*1620*/  @P1 IADD3 R16, P0, R2, R16, RZ ;  /* 0x0000001002101210 */ /* 0x000fe20007f1e0ff */
[----:B------:R-:W-:Y:S01]  /*1630*/  @!P2 IMAD.WIDE R2, R3, 0x2, R10 ;  /* 0x000000020302a825 */ /* 0x000fe200078e020a */
[----:B------:R1:W-:Y:S02]  /*1640*/  STL.64 [R1+0x10], R20 ;  /* 0x0000101401007387 */ /* 0x0003e40000100a00 */
[----:B------:R-:W-:Y:S01]  /*1650*/  @P1 IADD3.X R17, R0, R17, R19, P0, !PT ;  /* 0x0000001100111210 */ /* 0x000fe200007fe413 */
[----:B------:R-:W-:Y:S01]  /*1660*/  IMAD.SHL.U32 R0, R23, 0x40, RZ ;  /* 0x0000004017007824 */ /* 0x000fe200078e00ff */
[----:B------:R3:W-:Y:S01]  /*1670*/  @!P2 LDGSTS.E.BYPASS.LTC128B.128 [R241+0xb100], [R2.64], !P4 ;  /* 0x0b10000002f1afae */ /* 0x0007e2000e101d4c */
[----:B------:R-:W-:Y:S01]  /*1680*/  ISETP.GE.AND P4, PT, R6, c[0x0][0x1d4], PT ;  /* 0x0000750006007a0c */ /* 0x000fe20003f86270 */
[----:B------:R-:W-:Y:S01]  /*1690*/  IMAD.MOV.U32 R68, RZ, RZ, R20 ;  /* 0x000000ffff447224 */ /* 0x000fe200078e0014 */
[----:B------:R-:W-:Y:S01]  /*16a0*/  ISETP.GE.AND P2, PT, R29, c[0x0][0x1d4], PT ;  /* 0x000075001d007a0c */ /* 0x000fe20003f46270 */
[----:B------:R-:W0:Y:S01]  /*16b0*/  LDGDEPBAR ;  /* 0x00000000000079af */ /* 0x000e220000000000 */
[----:B------:R-:W-:Y:S01]  /*16c0*/  @P5 LEA R10, P0, R7, c[0x0][0x1c8], 0x1 ;  /* 0x00007200070a5a11 */ /* 0x000fe200078008ff */
[----:B------:R-:W-:Y:S01]  /*16d0*/  IMAD.WIDE.U32 R4, R33, UR6, R68 ;  /* 0x0000000621047c25 */ /* 0x000fe2000f8e0044 */
[----:B------:R-:W-:Y:S01]  /*16e0*/  LOP3.LUT R0, R0, 0x1c0, RZ, 0xc0, !PT ;  /* 0x000001c000007812 */ /* 0x000fe200078ec0ff */
[----:B------:R1:W-:Y:S01]  /*16f0*/  STL.64 [R1+0x8], R68 ;  /* 0x0000084401007387 */ /* 0x0003e20000100a00 */
[----:B------:R-:W-:Y:S01]  /*1700*/  @P5 LEA.HI.X R11, R7, c[0x0][0x1cc], R18, 0x1, P0 ;  /* 0x00007300070b5a11 */ /* 0x000fe200000f0c12 */
[----:B------:R-:W-:-:S02]  /*1710*/  IMAD.SHL.U32 R7, R30, 0x8, RZ ;  /* 0x000000081e077824 */ /* 0x000fc400078e00ff */
[----:B--2---:R-:W-:Y:S02]  /*1720*/  IMAD.MOV.U32 R14, RZ, RZ, 0x20 ;  /* 0x00000020ff0e7424 */ /* 0x004fe400078e00ff */
[----:B------:R2:W-:Y:S01]  /*1730*/  @P6 LDGSTS.E.BYPASS.LTC128B.128 [R241+0x12100], [R12.64], !P4 ;  /* 0x121000000cf16fae */ /* 0x0005e2000e101d4c */
[----:B------:R-:W-:Y:S02]  /*1740*/  LOP3.LUT R9, R0, 0x8, R7, 0xf8, !PT ;  /* 0x0000000800097812 */ /* 0x000fe400078ef807 */
[----:B------:R-:W-:Y:S01]  /*1750*/  SHF.R.U32.HI R7, RZ, 0x3, R0 ;  /* 0x00000003ff077819 */ /* 0x000fe20000011600 */
[----:B------:R2:W-:Y:S01]  /*1760*/  @P6 LDGSTS.E.BYPASS.LTC128B.128 [R241+0x15100], [R12.64+0x80], !P3 ;  /* 0x151000800cf16fae */ /* 0x0005e2000d901d4c */
[----:B------:R-:W-:Y:S01]  /*1770*/  IADD3 R0, R5, UR15, RZ ;  /* 0x0000000f05007c10 */ /* 0x000fe2000fffe0ff */
[----:B------:R-:W-:Y:S01]  /*1780*/  USHF.L.U32 UR15, UR4, 0x6, URZ ;  /* 0x00000006040f7899 */ /* 0x000fe2000800063f */
[----:B------:R-:W-:Y:S01]  /*1790*/  LOP3.LUT R7, R9, R7, RZ, 0x3c, !PT ;  /* 0x0000000709077212 */ /* 0x000fe200078e3cff */
[----:B------:R2:W-:Y:S01]  /*17a0*/  @P6 LDGSTS.E.BYPASS.LTC128B.128 [R241+0x18100], [R12.64+0x100], !P2 ;  /* 0x181001000cf16fae */ /* 0x0005e2000d101d4c */
[----:B------:R-:W-:-:S03]  /*17b0*/  ISETP.GE.AND P6, PT, R6, c[0x0][0x1d4], PT ;  /* 0x0000750006007a0c */ /* 0x000fc60003fc6270 */
[----:B------:R4:W-:Y:S01]  /*17c0*/  @P5 LDGSTS.E.BYPASS.LTC128B.128 [R241+0x13100], [R10.64], !P4 ;  /* 0x131000000af15fae */ /* 0x0009e2000e101d4c */
[----:B---3--:R-:W-:-:S03]  /*17d0*/  @P1 LEA R2, P0, R16, c[0x0][0x1c8], 0x1 ;  /* 0x0000720010021a11 */ /* 0x008fc600078008ff */
[----:B------:R4:W-:Y:S01]  /*17e0*/  @P5 LDGSTS.E.BYPASS.LTC128B.128 [R241+0x16100], [R10.64+0x80], !P3 ;  /* 0x161000800af15fae */ /* 0x0009e2000d901d4c */
[----:B------:R-:W-:Y:S02]  /*17f0*/  @P1 LEA.HI.X R3, R16, c[0x0][0x1cc], R17, 0x1, P0 ;  /* 0x0000730010031a11 */ /* 0x000fe400000f0c11 */
[----:B------:R-:W-:Y:S01]  /*1800*/  LEA R8, P0, R4, c[0x0][0x1f8], 0x1 ;  /* 0x00007e0004087a11 */ /* 0x000fe200078008ff */
[----:B------:R4:W-:Y:S01]  /*1810*/  @P5 LDGSTS.E.BYPASS.LTC128B.128 [R241+0x19100], [R10.64+0x100], !P2 ;  /* 0x191001000af15fae */ /* 0x0009e2000d101d4c */
[----:B------:R-:W-:Y:S02]  /*1820*/  ISETP.GE.AND P5, PT, R28, c[0x0][0x1d4], PT ;  /* 0x000075001c007a0c */ /* 0x000fe40003fa6270 */
[----:B------:R-:W-:Y:S01]  /*1830*/  LEA.HI.X R9, R4, c[0x0][0x1fc], R0, 0x1, P0 ;  /* 0x00007f0004097a11 */ /* 0x000fe200000f0c00 */
[----:B------:R3:W-:Y:S01]  /*1840*/  @P1 LDGSTS.E.BYPASS.LTC128B.128 [R241+0x14100], [R2.64], !P4 ;  /* 0x1410000002f11fae */ /* 0x0007e2000e101d4c */
[----:B------:R-:W-:Y:S02]  /*1850*/  IMAD.U32 R0, RZ, RZ, UR15 ;  /* 0x0000000fff007e24 */ /* 0x000fe4000f8e00ff */
[----:B------:R-:W-:Y:S01]  /*1860*/  IMAD.MOV.U32 R4, RZ, RZ, 0x10 ;  /* 0x00000010ff047424 */ /* 0x000fe200078e00ff */
[----:B------:R3:W-:Y:S04]  /*1870*/  @P1 LDGSTS.E.BYPASS.LTC128B.128 [R241+0x17100], [R2.64+0x80], !P3 ;  /* 0x1710008002f11fae */ /* 0x0007e8000d901d4c */
[----:B------:R3:W-:Y:S01]  /*1880*/  @P1 LDGSTS.E.BYPASS.LTC128B.128 [R241+0x1a100], [R2.64+0x100], !P2 ;  /* 0x1a10010002f11fae */ /* 0x0007e2000d101d4c */
[----:B--2---:R-:W-:-:S03]  /*1890*/  IADD3 R12, P1, P0, R0, 0x80, R8 ;  /* 0x00000080000c7810 */ /* 0x004fc6000783e008 */
[----:B------:R-:W0:Y:S01]  /*18a0*/  LDGDEPBAR ;  /* 0x00000000000079af */ /* 0x000e220000000000 */
[----:B------:R-:W-:Y:S02]  /*18b0*/  IADD3.X R13, RZ, UR17, R9, P1, P0 ;  /* 0x00000011ff0d7c10 */ /* 0x000fe40008fe0409 */
[----:B----4-:R-:W-:Y:S01]  /*18c0*/  IADD3 R10, P1, P0, R0, 0x100, R8 ;  /* 0x00000100000a7810 */ /* 0x010fe2000783e008 */
[----:B------:R-:W-:-:S03]  /*18d0*/  IMAD.SHL.U32 R0, R108, 0x20, RZ ;  /* 0x000000206c007824 */ /* 0x000fc600078e00ff */
[----:B------:R-:W-:Y:S02]  /*18e0*/  IADD3.X R11, RZ, UR17, R9, P1, P0 ;  /* 0x00000011ff0b7c10 */ /* 0x000fe40008fe0409 */
[----:B------:R-:W-:Y:S02]  /*18f0*/  LOP3.LUT P0, RZ, R23, 0x2, RZ, 0xc0, !PT ;  /* 0x0000000217ff7812 */ /* 0x000fe4000780c0ff */
[----:B------:R-:W-:Y:S01]  /*1900*/  IADD3 R6, P1, R8, UR15, RZ ;  /* 0x0000000f08067c10 */ /* 0x000fe2000ff3e0ff */
[----:B---3--:R-:W-:Y:S01]  /*1910*/  IMAD.SHL.U32 R2, R27, 0x40, RZ ;  /* 0x000000401b027824 */ /* 0x008fe200078e00ff */
[----:B------:R-:W-:-:S04]  /*1920*/  DEPBAR.LE SB0, 0x1 ;  /* 0x000080400000791a */ /* 0x000fc80000000000 */
[----:B------:R-:W-:Y:S02]  /*1930*/  LOP3.LUT R2, R7, 0xfffffe00, R2, 0xf8, !PT ;  /* 0xfffffe0007027812 */ /* 0x000fe400078ef802 */
[----:B------:R-:W-:Y:S02]  /*1940*/  LOP3.LUT R3, R0, 0x7ffffc00, RZ, 0xc0, !PT ;  /* 0x7ffffc0000037812 */ /* 0x000fe400078ec0ff */
[----:B------:R-:W-:Y:S02]  /*1950*/  SEL R0, R4, 0xfffffff0, !P0 ;  /* 0xfffffff004007807 */ /* 0x000fe40004000000 */
[----:B------:R-:W-:Y:S01]  /*1960*/  IADD3.X R7, R9, UR17, RZ, P1, !PT ;  /* 0x0000001109077c10 */ /* 0x000fe20008ffe4ff */
[----:B------:R-:W-:Y:S01]  /*1970*/  IMAD.IADD R3, R2, 0x1, R3 ;  /* 0x0000000102037824 */ /* 0x000fe200078e0203 */
[----:B------:R-:W-:Y:S01]  /*1980*/  BAR.SYNC.DEFER_BLOCKING 0x0 ;  /* 0x0000000000007b1d */ /* 0x000fe20000010000 */
[----:B------:R-:W-:Y:S01]  /*1990*/  LOP3.LUT P1, RZ, R23, 0x4, RZ, 0xc0, !PT ;  /* 0x0000000417ff7812 */ /* 0x000fe2000782c0ff */
[----:B------:R-:W-:Y:S01]  /*19a0*/  IMAD.SHL.U32 R239, R0, 0x2, RZ ;  /* 0x0000000200ef7824 */ /* 0x000fe200078e00ff */
[----:B------:R-:W-:Y:S01]  /*19b0*/  IADD3 R4, P0, R6, UR15, RZ ;  /* 0x0000000f06047c10 */ /* 0x000fe2000ff1e0ff */
[C---:B------:R-:W-:Y:S01]  /*19c0*/  IMAD.SHL.U32 R216, R3.reuse, 0x2, RZ ;  /* 0x0000000203d87824 */ /* 0x040fe200078e00ff */
[----:B------:R-:W-:Y:S01]  /*19d0*/  LEA R224, R3, 0x100, 0x1 ;  /* 0x0000010003e07811 */ /* 0x000fe200078e08ff */
[----:B------:R-:W-:Y:S01]  /*19e0*/  IMAD.SHL.U32 R3, R26, 0x40, RZ ;  /* 0x000000401a037824 */ /* 0x000fe200078e00ff */
[----:B------:R-:W-:-:S02]  /*19f0*/  SEL R0, R14, 0xffffffe0, !P1 ;  /* 0xffffffe00e007807 */ /* 0x000fc40004800000 */
[----:B------:R-:W-:Y:S01]  /*1a00*/  IADD3.X R5, R7, UR17, RZ, P0, !PT ;  /* 0x0000001107057c10 */ /* 0x000fe200087fe4ff */
[----:B------:R-:W-:Y:S01]  /*1a10*/  IMAD.IADD R220, R224, 0x1, R239 ;  /* 0x00000001e0dc7824 */ /* 0x000fe200078e02ef */
[----:B------:R-:W-:Y:S01]  /*1a20*/  ISETP.LT.OR P0, PT, R22, 0x1, P6 ;  /* 0x000000011600780c */ /* 0x000fe20003701670 */
[----:B------:R-:W-:Y:S01]  /*1a30*/  IMAD R224, R0, 0x2, R224 ;  /* 0x0000000200e07824 */ /* 0x000fe200078e02e0 */
[----:B------:R-:W-:Y:S01]  /*1a40*/  ISETP.LT.OR P1, PT, R22, 0x1, P5 ;  /* 0x000000011600780c */ /* 0x000fe20002f21670 */
[----:B------:R-:W-:Y:S01]  /*1a50*/  IMAD R228, R0, 0x2, R220 ;  /* 0x0000000200e47824 */ /* 0x000fe200078e02dc */
[----:B------:R-:W-:-:S04]  /*1a60*/  LOP3.LUT R3, R3, 0x1c0, RZ, 0xc0, !PT ;  /* 0x000001c003037812 */ /* 0x000fc800078ec0ff */
[----:B------:R-:W-:Y:S01]  /*1a70*/  SHF.R.U32.HI R236, RZ, 0x3, R3 ;  /* 0x00000003ffec7819 */ /* 0x000fe20000011603 */
[----:B------:R1:W2:Y:S04]  /*1a80*/  LDSM.16.M88.4 R152, [R216+0x100] ;  /* 0x00010000d898783b */ /* 0x0002a80000000200 */
[----:B------:R1:W3:Y:S04]  /*1a90*/  LDSM.16.M88.4 R196, [R216+0x4100] ;  /* 0x00410000d8c4783b */ /* 0x0002e80000000200 */
[----:B------:R1:W4:Y:S04]  /*1aa0*/  LDSM.16.M88.4 R156, [R220] ;  /* 0x00000000dc9c783b */ /* 0x0003280000000200 */
[----:B------:R1:W1:Y:S04]  /*1ab0*/  LDSM.16.M88.4 R204, [R220+0x4000] ;  /* 0x00400000dccc783b */ /* 0x0002680000000200 */
[----:B------:R1:W1:Y:S04]  /*1ac0*/  LDSM.16.M88.4 R184, [R224] ;  /* 0x00000000e0b8783b */ /* 0x0002680000000200 */
[----:B------:R1:W1:Y:S04]  /*1ad0*/  LDSM.16.M88.4 R208, [R224+0x4000] ;  /* 0x00400000e0d0783b */ /* 0x0002680000000200 */
[----:B------:R1:W1:Y:S04]  /*1ae0*/  LDSM.16.M88.4 R188, [R228] ;  /* 0x00000000e4bc783b */ /* 0x0002680000000200 */
[----:B------:R1:W1:Y:S04]  /*1af0*/  LDSM.16.M88.4 R212, [R228+0x4000] ;  /* 0x00400000e4d4783b */ /* 0x0002680000000200 */
[----:B------:R-:W1:Y:S04]  /*1b00*/  LDSM.16.M88.4 R216, [R216+0x8100] ;  /* 0x00810000d8d8783b */ /* 0x000e680000000200 */
[----:B------:R-:W1:Y:S04]  /*1b10*/  LDSM.16.M88.4 R220, [R220+0x8000] ;  /* 0x00800000dcdc783b */ /* 0x000e680000000200 */
[----:B------:R-:W1:Y:S04]  /*1b20*/  LDSM.16.M88.4 R224, [R224+0x8000] ;  /* 0x00800000e0e0783b */ /* 0x000e680000000200 */
[----:B------:R-:W1:Y:S04]  /*1b30*/  LDSM.16.M88.4 R228, [R228+0x8000] ;  /* 0x00800000e4e4783b */ /* 0x000e680000000200 */
[----:B------:R-:W-:Y:S06]  /*1b40*/  BAR.SYNC.DEFER_BLOCKING 0x0 ;  /* 0x0000000000007b1d */ /* 0x000fec0000010000 */
[----:B------:R-:W-:Y:S01]  /*1b50*/  @!PT LDS RZ, [RZ] ;  /* 0x00000000fffff984 */ /* 0x000fe20000000800 */
[----:B------:R-:W-:Y:S01]  /*1b60*/  @!PT LDS RZ, [RZ] ;  /* 0x00000000fffff984 */ /* 0x000fe20000000800 */
[----:B------:R-:W-:Y:S01]  /*1b70*/  @!PT LDS RZ, [RZ] ;  /* 0x00000000fffff984 */ /* 0x000fe20000000800 */
[----:B------:R1:W-:Y:S01]  /*1b80*/  LDGSTS.E.BYPASS.LTC128B.128 [R241+0x100], [R8.64], !P0 ;  /* 0x0010000008f17fae */ /* 0x0003e2000c101d4c */
[----:B------:R-:W-:-:S03]  /*1b90*/  ISETP.GE.AND P0, PT, R29, c[0x0][0x1d4], PT ;  /* 0x000075001d007a0c */ /* 0x000fc60003f06270 */
[----:B------:R1:W-:Y:S01]  /*1ba0*/  LDGSTS.E.BYPASS.LTC128B.128 [R241+0x3100], [R8.64+0x80], !P1 ;  /* 0x0310008008f17fae */ /* 0x0003e2000c901d4c */
[----:B------:R-:W-:-:S13]  /*1bb0*/  ISETP.LT.OR P1, PT, R22, 0x1, P0 ;  /* 0x000000011600780c */ /* 0x000fda0000721670 */
[----:B------:R1:W-:Y:S01]  /*1bc0*/  LDGSTS.E.BYPASS.LTC128B.128 [R241+0x6100], [R8.64+0x100], !P1 ;  /* 0x0610010008f17fae */ /* 0x0003e2000c901d4c */
[C---:B------:R-:W-:Y:S02]  /*1bd0*/  ISETP.LT.OR P1, PT, R22.reuse, 0x21, P6 ;  /* 0x000000211600780c */ /* 0x040fe40003721670 */
[----:B------:R-:W-:-:S11]  /*1be0*/  ISETP.LT.OR P6, PT, R22, 0x41, P6 ;  /* 0x000000411600780c */ /* 0x000fd600037c1670 */
[----:B------:R1:W-:Y:S01]  /*1bf0*/  LDGSTS.E.BYPASS.LTC128B.128 [R241+0x1100], [R6.64], !P1 ;  /* 0x0110000006f17fae */ /* 0x0003e2000c901d4c */
[C---:B------:R-:W-:Y:S02]  /*1c00*/  ISETP.LT.OR P1, PT, R22.reuse, 0x21, P5 ;  /* 0x000000211600780c */ /* 0x040fe40002f21670 */
[----:B------:R-:W-:-:S11]  /*1c10*/  ISETP.LT.OR P5, PT, R22, 0x41, P5 ;  /* 0x000000411600780c */ /* 0x000fd60002fa1670 */
[----:B------:R1:W-:Y:S01]  /*1c20*/  LDGSTS.E.BYPASS.LTC128B.128 [R241+0x4100], [R12.64], !P1 ;  /* 0x041000000cf17fae */ /* 0x0003e2000c901d4c */
[C---:B------:R-:W-:Y:S02]  /*1c30*/  ISETP.LT.OR P1, PT, R22.reuse, 0x21, P0 ;  /* 0x000000211600780c */ /* 0x040fe40000721670 */
[----:B------:R-:W-:-:S11]  /*1c40*/  ISETP.LT.OR P0, PT, R22, 0x41, P0 ;  /* 0x000000411600780c */ /* 0x000fd60000701670 */
[----:B------:R1:W-:Y:S01]  /*1c50*/  LDGSTS.E.BYPASS.LTC128B.128 [R241+0x7100], [R10.64], !P1 ;  /* 0x071000000af17fae */ /* 0x0003e2000c901d4c */
[----:B------:R-:W-:-:S03]  /*1c60*/  LOP3.LUT P1, RZ, R26, 0x4, RZ, 0xc0, !PT ;  /* 0x000000041aff7812 */ /* 0x000fc6000782c0ff */
[----:B------:R5:W-:Y:S04]  /*1c70*/  LDGSTS.E.BYPASS.LTC128B.128 [R241+0x2100], [R4.64], !P6 ;  /* 0x0210000004f17fae */ /* 0x000be8000f101d4c */
[----:B------:R5:W-:Y:S01]  /*1c80*/  LDGSTS.E.BYPASS.LTC128B.128 [R241+0x5100], [R4.64+0x80], !P5 ;  /* 0x0510008004f17fae */ /* 0x000be2000e901d4c */
[----:B------:R-:W-:-:S03]  /*1c90*/  PLOP3.LUT P5, PT, PT, PT, UP0, 0x40, 0x0 ;  /* 0x000000000000781c */ /* 0x000fc60003fae808 */
[----:B------:R5:W-:Y:S01]  /*1ca0*/  LDGSTS.E.BYPASS.LTC128B.128 [R241+0x8100], [R4.64+0x100], !P0 ;  /* 0x0810010004f17fae */ /* 0x000be2000c101d4c */
[----:B------:R-:W-:-:S03]  /*1cb0*/  LOP3.LUT P0, RZ, R26, 0x2, RZ, 0xc0, !PT ;  /* 0x000000021aff7812 */ /* 0x000fc6000780c0ff */
[----:B------:R-:W0:Y:S01]  /*1cc0*/  LDGDEPBAR ;  /* 0x00000000000079af */ /* 0x000e220000000000 */
[----:B-----5:R-:W-:-:S04]  /*1cd0*/  LOP3.LUT R4, R3, 0x8, R32, 0xf8, !PT ;  /* 0x0000000803047812 */ /* 0x020fc800078ef820 */
[----:B------:R-:W-:-:S05]  /*1ce0*/  LOP3.LUT R236, R4, R236, RZ, 0x3c, !PT ;  /* 0x000000ec04ec7212 */ /* 0x000fca00078e3cff */
[----:B------:R-:W-:Y:S01]  /*1cf0*/  IMAD R236, R30, 0x200, R236 ;  /* 0x000002001eec7824 */ /* 0x000fe200078e02ec */
[----:B------:R-:W-:Y:S05]  /*1d00*/  @P5 BRA `(.L_x_1213) ;  /* 0x000001b000005947 */ /* 0x000fea0003800000 */
[----:B-1234-:R-:W-:Y:S01]  /*1d10*/  UIADD3 UR5, UR14, -0x2, URZ ;  /* 0xfffffffe0e057890 */ /* 0x01efe2000fffe03f */
[C---:B------:R-:W-:Y:S01]  /*1d20*/  IMAD.SHL.U32 R8, R36.reuse, 0x40, RZ ;  /* 0x0000004024087824 */ /* 0x040fe200078e00ff */
[----:B------:R-:W-:Y:S02]  /*1d30*/  SHF.L.U64.HI R9, R36, 0x6, R37 ;  /* 0x0000000624097819 */ /* 0x000fe40000010225 */
[----:B------:R-:W-:Y:S02]  /*1d40*/  USHF.R.S32.HI UR4, URZ, 0x1f, UR5 ;  /* 0x0000001f3f047899 */ /* 0x000fe40008011405 */
[----:B------:R-:W-:Y:S01]  /*1d50*/  UIMAD UR9, UR9, UR5, URZ ;  /* 0x00000005090972a4 */ /* 0x000fe2000f8e023f */
[----:B------:R-:W-:-:S03]  /*1d60*/  IMAD.WIDE.U32 R6, R31, UR5, R38 ;  /* 0x000000051f067c25 */ /* 0x000fc6000f8e0026 */
[----:B------:R-:W-:Y:S02]  /*1d70*/  UIMAD UR4, UR4, UR20, UR9 ;  /* 0x00000014040472a4 */ /* 0x000fe4000f8e0209 */
[----:B------:R-:W-:-:S04]  /*1d80*/  LEA R4, P5, R6, c[0x0][0x1c8], 0x1 ;  /* 0x0000720006047a11 */ /* 0x000fc800078a08ff */
[----:B------:R-:W-:-:S04]  /*1d90*/  IADD3 R3, R7, UR4, RZ ;  /* 0x0000000407037c10 */ /* 0x000fc8000fffe0ff */
[----:B------:R-:W-:Y:S02]  /*1da0*/  LEA.HI.X R5, R6, c[0x0][0x1cc], R3, 0x1, P5 ;  /* 0x0000730006057a11 */ /* 0x000fe400028f0c03 */
[----:B------:R-:W-:-:S03]  /*1db0*/  IADD3 R12, P6, P5, R8, 0x80, R4 ;  /* 0x00000080080c7810 */ /* 0x000fc60007dde004 */
[----:B------:R1:W-:Y:S01]  /*1dc0*/  LDGSTS.E.BYPASS.LTC128B.128 [R241+0x1b100], [R4.64], !P4 ;  /* 0x1b10000004f17fae */ /* 0x0003e2000e101d4c */
[C-C-:B------:R-:W-:Y:S02]  /*1dd0*/  IADD3.X R13, R9.reuse, RZ, R5.reuse, P6, P5 ;  /* 0x000000ff090d7210 */ /* 0x140fe400037ea405 */
[C---:B------:R-:W-:Y:S01]  /*1de0*/  IADD3 R10, P6, P5, R8.reuse, 0x100, R4 ;  /* 0x00000100080a7810 */ /* 0x040fe20007dde004 */
[----:B------:R1:W-:Y:S03]  /*1df0*/  LDGSTS.E.BYPASS.LTC128B.128 [R241+0x1e100], [R4.64+0x80], !P3 ;  /* 0x1e10008004f17fae */ /* 0x0003e6000d901d4c */
[----:B------:R-:W-:Y:S01]  /*1e00*/  IADD3.X R11, R9, RZ, R5, P6, P5 ;  /* 0x000000ff090b7210 */ /* 0x000fe200037ea405 */
[----:B------:R1:W-:Y:S01]  /*1e10*/  LDGSTS.E.BYPASS.LTC128B.128 [R241+0x21100], [R4.64+0x100], !P2 ;  /* 0x2110010004f17fae */ /* 0x0003e2000d101d4c */
[----:B------:R-:W-:-:S04]  /*1e20*/  IADD3 R6, P6, R8, R4, RZ ;  /* 0x0000000408067210 */ /* 0x000fc80007fde0ff */
[----:B------:R-:W-:Y:S01]  /*1e30*/  IADD3 R8, P5, R6, R8, RZ ;  /* 0x0000000806087210 */ /* 0x000fe20007fbe0ff */
[----:B------:R-:W-:-:S04]  /*1e40*/  IMAD.X R7, R9, 0x1, R5, P6 ;  /* 0x0000000109077824 */ /* 0x000fc800030e0605 */
[----:B------:R-:W-:Y:S01]  /*1e50*/  IMAD.X R9, R7, 0x1, R9, P5 ;  /* 0x0000000107097824 */ /* 0x000fe200028e0609 */
[----:B------:R1:W-:Y:S04]  /*1e60*/  LDGSTS.E.BYPASS.LTC128B.128 [R241+0x1c100], [R6.64], !P4 ;  /* 0x1c10000006f17fae */ /* 0x0003e8000e101d4c */
[----:B------:R1:W-:Y:S04]  /*1e70*/  LDGSTS.E.BYPASS.LTC128B.128 [R241+0x1f100], [R12.64], !P3 ;  /* 0x1f1000000cf17fae */ /* 0x0003e8000d901d4c */
[----:B------:R1:W-:Y:S04]  /*1e80*/  LDGSTS.E.BYPASS.LTC128B.128 [R241+0x22100], [R10.64], !P2 ;  /* 0x221000000af17fae */ /* 0x0003e8000d101d4c */
[----:B------:R1:W-:Y:S04]  /*1e90*/  LDGSTS.E.BYPASS.LTC128B.128 [R241+0x1d100], [R8.64], !P4 ;  /* 0x1d10000008f17fae */ /* 0x0003e8000e101d4c */
[----:B------:R1:W-:Y:S04]  /*1ea0*/  LDGSTS.E.BYPASS.LTC128B.128 [R241+0x20100], [R8.64+0x80], !P3 ;  /* 0x2010008008f17fae */ /* 0x0003e8000d901d4c */
[----:B------:R1:W-:Y:S02]  /*1eb0*/  LDGSTS.E.BYPASS.LTC128B.128 [R241+0x23100], [R8.64+0x100], !P2 ;  /* 0x2310010008f17fae */ /* 0x0003e4000d101d4c */
.L_x_1213:
[----:B-1234-:R-:W0:Y:S01]  /*1ec0*/  LDGDEPBAR ;  /* 0x00000000000079af */ /* 0x01ee220000000000 */
[----:B------:R-:W-:Y:S01]  /*1ed0*/  PLOP3.LUT P5, PT, PT, PT, UP0, 0x40, 0x0 ;  /* 0x000000000000781c */ /* 0x000fe20003fae808 */
[----:B------:R-:W-:Y:S01]  /*1ee0*/  IMAD.SHL.U32 R236, R236, 0x2, RZ ;  /* 0x00000002ecec7824 */ /* 0x000fe200078e00ff */
[----:B------:R-:W-:-:S05]  /*1ef0*/  SEL R4, R14, 0xffffffe0, !P0 ;  /* 0xffffffe00e047807 */ /* 0x000fca0004000000 */
[----:B------:R-:W-:Y:S01]  /*1f00*/  IMAD.IADD R4, R236, 0x1, R4 ;  /* 0x00000001ec047824 */ /* 0x000fe200078e0204 */
[----:B------:R-:W-:-:S04]  /*1f10*/  DEPBAR.LE SB0, 0x2 ;  /* 0x000080800000791a */ /* 0x000fc80000000000 */
[----:B------:R-:W-:Y:S06]  /*1f20*/  BAR.SYNC.DEFER_BLOCKING 0x0 ;  /* 0x0000000000007b1d */ /* 0x000fec0000010000 */
[----:B------:R1:W2:Y:S04]  /*1f30*/  LDSM.16.M88.4 R16, [R236+0x12100] ;  /* 0x01210000ec10783b */ /* 0x0002a80000000200 */
[----:B------:R1:W3:Y:S04]  /*1f40*/  LDSM.16.M88.4 R20, [R236+0x12900] ;  /* 0x01290000ec14783b */ /* 0x0002e80000000200 */
[----:B------:R1:W4:Y:S04]  /*1f50*/  LDSM.16.M88.4 R36, [R236+0x13100] ;  /* 0x01310000ec24783b */ /* 0x0003280000000200 */
[----:B------:R1:W1:Y:S04]  /*1f60*/  LDSM.16.M88.4 R40, [R236+0x13900] ;  /* 0x01390000ec28783b */ /* 0x0002680000000200 */
[----:B------:R1:W1:Y:S04]  /*1f70*/  LDSM.16.M88.4 R56, [R236+0x14100] ;  /* 0x01410000ec38783b */ /* 0x0002680000000200 */
[----:B------:R1:W1:Y:S04]  /*1f80*/  LDSM.16.M88.4 R64, [R236+0x14900] ;  /* 0x01490000ec40783b */ /* 0x0002680000000200 */
[----:B------:R1:W1:Y:S04]  /*1f90*/  LDSM.16.M88.4 R52, [R4+0x12100] ;  /* 0x012100000434783b */ /* 0x0002680000000200 */
[----:B------:R1:W1:Y:S04]  /*1fa0*/  LDSM.16.M88.4 R48, [R4+0x12900] ;  /* 0x012900000430783b */ /* 0x0002680000000200 */
[----:B------:R1:W1:Y:S04]  /*1fb0*/  LDSM.16.M88.4 R44, [R4+0x13100] ;  /* 0x01310000042c783b */ /* 0x0002680000000200 */
[----:B------:R1:W1:Y:S04]  /*1fc0*/  LDSM.16.M88.4 R60, [R4+0x13900] ;  /* 0x01390000043c783b */ /* 0x0002680000000200 */
[----:B------:R1:W1:Y:S04]  /*1fd0*/  LDSM.16.M88.4 R92, [R4+0x14100] ;  /* 0x01410000045c783b */ /* 0x0002680000000200 */
[----:B------:R1:W1:Y:S01]  /*1fe0*/  LDSM.16.M88.4 R96, [R4+0x14900] ;  /* 0x014900000460783b */ /* 0x0002620000000200 */
[----:B------:R-:W-:Y:S05]  /*1ff0*/  @P5 BRA `(.L_x_1214) ;  /* 0x000001e000005947 */ /* 0x000fea0003800000 */
[----:B--23--:R-:W-:Y:S01]  /*2000*/  UIADD3 UR5, UR14, -0x2, URZ ;  /* 0xfffffffe0e057890 */ /* 0x00cfe2000fffe03f */
[----:B------:R-:W-:-:S03]  /*2010*/  IMAD.U32 R5, RZ, RZ, UR15 ;  /* 0x0000000fff057e24 */ /* 0x000fc6000f8e00ff */
[----:B------:R-:W-:Y:S02]  /*2020*/  USHF.R.S32.HI UR4, URZ, 0x1f, UR5 ;  /* 0x0000001f3f047899 */ /* 0x000fe40008011405 */
[----:B------:R-:W-:Y:S01]  /*2030*/  UIMAD UR8, UR8, UR5, URZ ;  /* 0x00000005080872a4 */ /* 0x000fe2000f8e023f */
[----:B------:R-:W-:-:S03]  /*2040*/  IMAD.WIDE.U32 R8, R33, UR5, R68 ;  /* 0x0000000521087c25 */ /* 0x000fc6000f8e0044 */
[----:B------:R-:W-:Y:S02]  /*2050*/  UIMAD UR4, UR4, UR18, UR8 ;  /* 0x00000012040472a4 */ /* 0x000fe4000f8e0208 */
[----:B------:R-:W-:-:S04]  /*2060*/  LEA R6, P5, R8, c[0x0][0x1f8], 0x1 ;  /* 0x00007e0008067a11 */ /* 0x000fc800078a08ff */
[----:B------:R-:W-:-:S04]  /*2070*/  IADD3 R3, R9, UR4, RZ ;  /* 0x0000000409037c10 */ /* 0x000fc8000fffe0ff */
[----:B------:R-:W-:Y:S01]  /*2080*/  LEA.HI.X R7, R8, c[0x0][0x1fc], R3, 0x1, P5 ;  /* 0x00007f0008077a11 */ /* 0x000fe200028f0c03 */
[----:B------:R-:W-:Y:S01]  /*2090*/  IMAD.U32 R3, RZ, RZ, UR15 ;  /* 0x0000000fff037e24 */ /* 0x000fe2000f8e00ff */
[----:B------:R-:W-:-:S03]  /*20a0*/  IADD3 R14, P6, P5, R5, 0x80, R6 ;  /* 0x00000080050e7810 */ /* 0x000fc60007dde006 */
[----:B------:R-:W-:Y:S01]  /*20b0*/  @!PT LDS RZ, [RZ] ;  /* 0x00000000fffff984 */ /* 0x000fe20000000800 */
[----:B------:R-:W-:Y:S01]  /*20c0*/  @!PT LDS RZ, [RZ] ;  /* 0x00000000fffff984 */ /* 0x000fe20000000800 */
[----:B------:R-:W-:Y:S01]  /*20d0*/  @!PT LDS RZ, [RZ] ;  /* 0x00000000fffff984 */ /* 0x000fe20000000800 */
[----:B------:R2:W-:Y:S01]  /*20e0*/  LDGSTS.E.BYPASS.LTC128B.128 [R241+0x9100], [R6.64], !P4 ;  /* 0x0910000006f17fae */ /* 0x0005e2000e101d4c */
[--C-:B------:R-:W-:Y:S02]  /*20f0*/  IADD3.X R15, RZ, UR17, R7.reuse, P6, P5 ;  /* 0x00000011ff0f7c10 */ /* 0x100fe4000b7ea407 */
[----:B------:R-:W-:Y:S01]  /*2100*/  IADD3 R12, P6, P5, R3, 0x100, R6 ;  /* 0x00000100030c7810 */ /* 0x000fe20007dde006 */
[----:B------:R2:W-:Y:S03]  /*2110*/  LDGSTS.E.BYPASS.LTC128B.128 [R241+0xc100], [R6.64+0x80], !P3 ;  /* 0x0c10008006f17fae */ /* 0x0005e6000d901d4c */
[----:B------:R-:W-:Y:S01]  /*2120*/  IADD3.X R13, RZ, UR17, R7, P6, P5 ;  /* 0x00000011ff0d7c10 */ /* 0x000fe2000b7ea407 */
[----:B------:R2:W-:Y:S01]  /*2130*/  LDGSTS.E.BYPASS.LTC128B.128 [R241+0xf100], [R6.64+0x100], !P2 ;  /* 0x0f10010006f17fae */ /* 0x0005e2000d101d4c */
[----:B------:R-:W-:-:S04]  /*2140*/  IADD3 R8, P6, R6, UR15, RZ ;  /* 0x0000000f06087c10 */ /* 0x000fc8000ffde0ff */
[----:B------:R-:W-:Y:S02]  /*2150*/  IADD3 R10, P5, R8, UR15, RZ ;  /* 0x0000000f080a7c10 */ /* 0x000fe4000ffbe0ff */
[----:B------:R-:W-:-:S04]  /*2160*/  IADD3.X R9, R7, UR17, RZ, P6, !PT ;  /* 0x0000001107097c10 */ /* 0x000fc8000b7fe4ff */
[----:B------:R-:W-:Y:S01]  /*2170*/  IADD3.X R11, R9, UR17, RZ, P5, !PT ;  /* 0x00000011090b7c10 */ /* 0x000fe2000affe4ff */
[----:B------:R2:W-:Y:S04]  /*2180*/  LDGSTS.E.BYPASS.LTC128B.128 [R241+0xa100], [R8.64], !P4 ;  /* 0x0a10000008f17fae */ /* 0x0005e8000e101d4c */
[----:B------:R2:W-:Y:S04]  /*2190*/  LDGSTS.E.BYPASS.LTC128B.128 [R241+0xd100], [R14.64], !P3 ;  /* 0x0d1000000ef17fae */ /* 0x0005e8000d901d4c */
[----:B------:R2:W-:Y:S04]  /*21a0*/  LDGSTS.E.BYPASS.LTC128B.128 [R241+0x10100], [R12.64], !P2 ;  /* 0x101000000cf17fae */ /* 0x0005e8000d101d4c */
[----:B------:R2:W-:Y:S04]  /*21b0*/  LDGSTS.E.BYPASS.LTC128B.128 [R241+0xb100], [R10.64], !P4 ;  /* 0x0b1000000af17fae */ /* 0x0005e8000e101d4c */
[----:B------:R2:W-:Y:S04]  /*21c0*/  LDGSTS.E.BYPASS.LTC128B.128 [R241+0xe100], [R10.64+0x80], !P3 ;  /* 0x0e1000800af17fae */ /* 0x0005e8000d901d4c */
[----:B------:R2:W-:Y:S02]  /*21d0*/  LDGSTS.E.BYPASS.LTC128B.128 [R241+0x11100], [R10.64+0x100], !P2 ;  /* 0x111001000af17fae */ /* 0x0005e4000d101d4c */
.L_x_1214:
[----:B--23--:R-:W-:Y:S01]  /*21e0*/  HMMA.16816.F32.BF16 R32, R152, R16, RZ ;  /* 0x000000109820723c */ /* 0x00cfe200000418ff */
[----:B------:R-:W-:Y:S01]  /*21f0*/  IMAD.MOV.U32 R3, RZ, RZ, 0x40 ;  /* 0x00000040ff037424 */ /* 0x000fe200078e00ff */
[----:B------:R-:W-:Y:S01]  /*2200*/  ULDC UR4, c[0x0][0x1d0] ;  /* 0x0000740000047ab9 */ /* 0x000fe20000000800 */
[----:B------:R-:W0:Y:S01]  /*2210*/  LDGDEPBAR ;  /* 0x00000000000079af */ /* 0x000e220000000000 */
[----:B------:R-:W-:Y:S01]  /*2220*/  UIADD3 UR4, UR16, UR4, URZ ;  /* 0x0000000410047290 */ /* 0x000fe2000fffe03f */
[----:B------:R-:W-:Y:S01]  /*2230*/  IMAD.SHL.U32 R135, R2, 0x2, RZ ;  /* 0x0000000202877824 */ /* 0x000fe200078e00ff */
[----:B------:R-:W-:-:S02]  /*2240*/  SEL R238, R3, 0xffffffc0, !P1 ;  /* 0xffffffc003ee7807 */ /* 0x000fc40004800000 */
[----:B------:R-:W-:Y:S01]  /*2250*/  HMMA.16816.F32.BF16 R28, R152, R18, RZ ;  /* 0x00000012981c723c */ /* 0x000fe200000418ff */
[----:B------:R-:W-:Y:S01]  /*2260*/  IMAD.IADD R2, R239, 0x1, R135 ;  /* 0x00000001ef027824 */ /* 0x000fe200078e0287 */
[----:B------:R-:W-:Y:S01]  /*2270*/  IADD3 R3, R238, R4, RZ ;  /* 0x00000004ee037210 */ /* 0x000fe20007ffe0ff */
[----:B------:R-:W-:Y:S01]  /*2280*/  IMAD.IADD R5, R236, 0x1, R238 ;  /* 0x00000001ec057824 */ /* 0x000fe200078e02ee */
[----:B------:R-:W-:-:S04]  /*2290*/  LEA R237, R0, R135, 0x1 ;  /* 0x0000008700ed7211 */ /* 0x000fc800078e08ff */
[----:B-1----:R-:W-:Y:S01]  /*22a0*/  HMMA.16816.F32.BF16 R8, R152, R40, RZ ;  /* 0x000000289808723c */ /* 0x002fe200000418ff */
[----:B------:R-:W-:-:S07]  /*22b0*/  IMAD.IADD R0, R239, 0x1, R237 ;  /* 0x00000001ef007824 */ /* 0x000fce00078e02ed */
[C---:B------:R-:W-:Y:S08]  /*22c0*/  HMMA.16816.F32.BF16 R24, R152.reuse, R20, RZ ;  /* 0x000000149818723c */ /* 0x040ff000000418ff */
[C---:B------:R-:W-:Y:S08]  /*22d0*/  HMMA.16816.F32.BF16 R20, R152.reuse, R22, RZ ;  /* 0x000000169814723c */ /* 0x040ff000000418ff */
[C---:B----4-:R-:W-:Y:S08]  /*22e0*/  HMMA.16816.F32.BF16 R16, R152.reuse, R36, RZ ;  /* 0x000000249810723c */ /* 0x050ff000000418ff */
[----:B------:R-:W-:Y:S01]  /*22f0*/  HMMA.16816.F32.BF16 R12, R152, R38, RZ ;  /* 0x00000026980c723c */ /* 0x000fe200000418ff */
[----:B------:R-:W1:Y:S07]  /*2300*/  LDSM.16.M88.4 R36, [R5+0x12100] ;  /* 0x012100000524783b */ /* 0x000e6e0000000200 */
[C---:B------:R-:W-:Y:S01]  /*2310*/  HMMA.16816.F32.BF16 R68, R156.reuse, R52, R32 ;  /* 0x000000349c44723c */ /* 0x040fe20000041820 */
[----:B------:R-:W2:Y:S07]  /*2320*/  LDSM.16.M88.4 R32, [R5+0x12900] ;  /* 0x012900000520783b */ /* 0x000eae0000000200 */
[C---:B------:R-:W-:Y:S08]  /*2330*/  HMMA.16816.F32.BF16 R84, R156.reuse, R54, R28 ;  /* 0x000000369c54723c */ /* 0x040ff0000004181c */
[----:B------:R-:W-:Y:S08]  /*2340*/  HMMA.16816.F32.BF16 R52, R156, R60, R8 ;  /* 0x0000003c9c34723c */ /* 0x000ff00000041808 */
[----:B------:R-:W-:Y:S01]  /*2350*/  HMMA.16816.F32.BF16 R8, R152, R42, RZ ;  /* 0x0000002a9808723c */ /* 0x000fe200000418ff */
[----:B------:R-:W3:Y:S07]  /*2360*/  LDSM.16.M88.4 R40, [R5+0x13100] ;  /* 0x013100000528783b */ /* 0x000eee0000000200 */
[C---:B------:R-:W-:Y:S08]  /*2370*/  HMMA.16816.F32.BF16 R76, R156.reuse, R50, R20 ;  /* 0x000000329c4c723c */ /* 0x040ff00000041814 */
[C---:B------:R-:W-:Y:S08]  /*2380*/  HMMA.16816.F32.BF16 R80, R156.reuse, R44, R16 ;  /* 0x0000002c9c50723c */ /* 0x040ff00000041810 */
[----:B------:R-:W-:Y:S08]  /*2390*/  HMMA.16816.F32.BF16 R88, R156, R46, R12 ;  /* 0x0000002e9c58723c */ /* 0x000ff0000004180c */
[C---:B------:R-:W-:Y:S08]  /*23a0*/  HMMA.16816.F32.BF16 R20, R152.reuse, R56, RZ ;  /* 0x000000389814723c */ /* 0x040ff000000418ff */
[C---:B------:R-:W-:Y:S08]  /*23b0*/  HMMA.16816.F32.BF16 R16, R152.reuse, R58, RZ ;  /* 0x0000003a9810723c */ /* 0x040ff000000418ff */
[----:B------:R-:W-:Y:S08]  /*23c0*/  HMMA.16816.F32.BF16 R12, R152, R64, RZ ;  /* 0x00000040980c723c */ /* 0x000ff000000418ff */
[C---:B------:R-:W-:Y:S01]  /*23d0*/  HMMA.16816.F32.BF16 R72, R156.reuse, R48, R24 ;  /* 0x000000309c48723c */ /* 0x040fe20000041818 */
[----:B------:R-:W4:Y:S07]  /*23e0*/  LDSM.16.M88.4 R24, [R5+0x13900] ;  /* 0x013900000518783b */ /* 0x000f2e0000000200 */
[----:B------:R-:W-:Y:S01]  /*23f0*/  HMMA.16816.F32.BF16 R48, R156, R62, R8 ;  /* 0x0000003e9c30723c */ /* 0x000fe20000041808 */
[----:B------:R-:W-:Y:S07]  /*2400*/  LDSM.16.M88.4 R60, [R3+0x12900] ;  /* 0x01290000033c783b */ /* 0x000fee0000000200 */
[----:B------:R-:W-:Y:S08]  /*2410*/  HMMA.16816.F32.BF16 R8, R152, R66, RZ ;  /* 0x000000429808723c */ /* 0x000ff000000418ff */
[C---:B------:R-:W-:Y:S08]  /*2420*/  HMMA.16816.F32.BF16 R44, R156.reuse, R92, R20 ;  /* 0x0000005c9c2c723c */ /* 0x040ff00000041814 */
[C---:B------:R-:W-:Y:S01]  /*2430*/  HMMA.16816.F32.BF16 R28, R156.reuse, R94, R16 ;  /* 0x0000005e9c1c723c */ /* 0x040fe20000041810 */
[----:B------:R-:W5:Y:S07]  /*2440*/  LDSM.16.M88.4 R16, [R5+0x14100] ;  /* 0x014100000510783b */ /* 0x000f6e0000000200 */
[----:B------:R-:W-:Y:S01]  /*2450*/  HMMA.16816.F32.BF16 R20, R156, R96, R12 ;  /* 0x000000609c14723c */ /* 0x000fe2000004180c */
[----:B------:R-:W3:Y:S07]  /*2460*/  LDSM.16.M88.4 R12, [R5+0x14900] ;  /* 0x01490000050c783b */ /* 0x000eee0000000200 */
[C---:B-1----:R-:W-:Y:S08]  /*2470*/  HMMA.16816.F32.BF16 R64, R184.reuse, R36, R68 ;  /* 0x00000024b840723c */ /* 0x042ff00000041844 */
[----:B------:R-:W-:Y:S01]  /*2480*/  HMMA.16816.F32.BF16 R68, R184, R38, R84 ;  /* 0x00000026b844723c */ /* 0x000fe20000041854 */
[----:B------:R-:W1:Y:S07]  /*2490*/  LDSM.16.M88.4 R36, [R3+0x12100] ;  /* 0x012100000324783b */ /* 0x000e6e0000000200 */
[----:B------:R-:W-:Y:S08]  /*24a0*/  HMMA.16816.F32.BF16 R8, R156, R98, R8 ;  /* 0x000000629c08723c */ /* 0x000ff00000041808 */
[C---:B--2---:R-:W-:Y:S08]  /*24b0*/  HMMA.16816.F32.BF16 R72, R184.reuse, R32, R72 ;  /* 0x00000020b848723c */ /* 0x044ff00000041848 */
[C---:B------:R-:W-:Y:S01]  /*24c0*/  HMMA.16816.F32.BF16 R76, R184.reuse, R34, R76 ;  /* 0x00000022b84c723c */ /* 0x040fe2000004184c */
[----:B------:R-:W-:Y:S07]  /*24d0*/  LDSM.16.M88.4 R32, [R3+0x14100] ;  /* 0x014100000320783b */ /* 0x000fee0000000200 */
[C---:B---3--:R-:W-:Y:S08]  /*24e0*/  HMMA.16816.F32.BF16 R84, R184.reuse, R40, R80 ;  /* 0x00000028b854723c */ /* 0x048ff00000041850 */
[C---:B----4-:R-:W-:Y:S01]  /*24f0*/  HMMA.16816.F32.BF16 R96, R184.reuse, R24, R52 ;  /* 0x00000018b860723c */ /* 0x050fe20000041834 */
[----:B------:R-:W2:Y:S07]  /*2500*/  LDSM.16.M88.4 R52, [R3+0x13100] ;  /* 0x013100000334783b */ /* 0x000eae0000000200 */
[C---:B------:R-:W-:Y:S08]  /*2510*/  HMMA.16816.F32.BF16 R88, R184.reuse, R42, R88 ;  /* 0x0000002ab858723c */ /* 0x040ff00000041858 */
[C---:B------:R-:W-:Y:S08]  /*2520*/  HMMA.16816.F32.BF16 R80, R184.reuse, R26, R48 ;  /* 0x0000001ab850723c */ /* 0x040ff00000041830 */
[C---:B-----5:R-:W-:Y:S01]  /*2530*/  HMMA.16816.F32.BF16 R56, R184.reuse, R16, R44 ;  /* 0x00000010b838723c */ /* 0x060fe2000004182c */
[----:B------:R-:W3:Y:S07]  /*2540*/  LDSM.16.M88.4 R44, [R3+0x13900] ;  /* 0x01390000032c783b */ /* 0x000eee0000000200 */
[C---:B------:R-:W-:Y:S01]  /*2550*/  HMMA.16816.F32.BF16 R48, R184.reuse, R18, R28 ;  /* 0x00000012b830723c */ /* 0x040fe2000004181c */
[----:B------:R-:W4:Y:S07]  /*2560*/  LDSM.16.M88.4 R28, [R3+0x14900] ;  /* 0x01490000031c783b */ /* 0x000f2e0000000200 */
[C---:B------:R-:W-:Y:S01]  /*2570*/  HMMA.16816.F32.BF16 R40, R184.reuse, R12, R20 ;  /* 0x0000000cb828723c */ /* 0x040fe20000041814 */
[----:B------:R-:W5:Y:S07]  /*2580*/  LDSM.16.M88.4 R20, [R236+0x15100] ;  /* 0x01510000ec14783b */ /* 0x000f6e0000000200 */
[----:B------:R-:W-:Y:S08]  /*2590*/  HMMA.16816.F32.BF16 R24, R184, R14, R8 ;  /* 0x0000000eb818723c */ /* 0x000ff00000041808 */
[C---:B-1----:R-:W-:Y:S08]  /*25a0*/  HMMA.16816.F32.BF16 R16, R188.reuse, R36, R64 ;  /* 0x00000024bc10723c */ /* 0x042ff00000041840 */
[C---:B------:R-:W-:Y:S01]  /*25b0*/  HMMA.16816.F32.BF16 R12, R188.reuse, R38, R68 ;  /* 0x00000026bc0c723c */ /* 0x040fe20000041844 */
[----:B------:R-:W1:Y:S07]  /*25c0*/  LDSM.16.M88.4 R36, [R236+0x15900] ;  /* 0x01590000ec24783b */ /* 0x000e6e0000000200 */
[C---:B------:R-:W-:Y:S08]  /*25d0*/  HMMA.16816.F32.BF16 R8, R188.reuse, R60, R72 ;  /* 0x0000003cbc08723c */ /* 0x040ff00000041848 */
[C---:B------:R-:W-:Y:S01]  /*25e0*/  HMMA.16816.F32.BF16 R64, R188.reuse, R62, R76 ;  /* 0x0000003ebc40723c */ /* 0x040fe2000004184c */
[----:B------:R-:W1:Y:S07]  /*25f0*/  LDSM.16.M88.4 R60, [R236+0x16100] ;  /* 0x01610000ec3c783b */ /* 0x000e6e0000000200 */
[C---:B--2---:R-:W-:Y:S08]  /*2600*/  HMMA.16816.F32.BF16 R68, R188.reuse, R52, R84 ;  /* 0x00000034bc44723c */ /* 0x044ff00000041854 */
[C---:B------:R-:W-:Y:S08]  /*2610*/  HMMA.16816.F32.BF16 R76, R188.reuse, R54, R88 ;  /* 0x00000036bc4c723c */ /* 0x040ff00000041858 */
[C---:B------:R-:W-:Y:S01]  /*2620*/  HMMA.16816.F32.BF16 R92, R188.reuse, R32, R56 ;  /* 0x00000020bc5c723c */ /* 0x040fe20000041838 */
[----:B------:R-:W2:Y:S07]  /*2630*/  LDSM.16.M88.4 R56, [R236+0x16900] ;  /* 0x01690000ec38783b */ /* 0x000eae0000000200 */
[C---:B---3--:R-:W-:Y:S08]  /*2640*/  HMMA.16816.F32.BF16 R96, R188.reuse, R44, R96 ;  /* 0x0000002cbc60723c */ /* 0x048ff00000041860 */
[C---:B------:R-:W-:Y:S08]  /*2650*/  HMMA.16816.F32.BF16 R88, R188.reuse, R46, R80 ;  /* 0x0000002ebc58723c */ /* 0x040ff00000041850 */
[C---:B------:R-:W-:Y:S01]  /*2660*/  HMMA.16816.F32.BF16 R84, R188.reuse, R34, R48 ;  /* 0x00000022bc54723c */ /* 0x040fe20000041830 */
[----:B------:R-:W3:Y:S04]  /*2670*/  LDSM.16.M88.4 R48, [R236+0x17100] ;  /* 0x01710000ec30783b */ /* 0x000ee80000000200 */
[----:B------:R-:W-:Y:S03]  /*2680*/  LDSM.16.M88.4 R32, [R4+0x15900] ;  /* 0x015900000420783b */ /* 0x000fe60000000200 */
[----:B----4-:R-:W-:Y:S08]  /*2690*/  HMMA.16816.F32.BF16 R72, R188, R30, R24 ;  /* 0x0000001ebc48723c */ /* 0x010ff00000041818 */
[C---:B-----5:R-:W-:Y:S08]  /*26a0*/  HMMA.16816.F32.BF16 R52, R196.reuse, R20, R16 ;  /* 0x00000014c434723c */ /* 0x060ff00000041810 */
[C---:B------:R-:W-:Y:S08]  /*26b0*/  HMMA.16816.F32.BF16 R44, R196.reuse, R22, R12 ;  /* 0x00000016c42c723c */ /* 0x040ff0000004180c */
[C---:B-1----:R-:W-:Y:S08]  /*26c0*/  HMMA.16816.F32.BF16 R24, R196.reuse, R36, R8 ;  /* 0x00000024c418723c */ /* 0x042ff00000041808 */
[----:B------:R-:W-:Y:S01]  /*26d0*/  HMMA.16816.F32.BF16 R20, R196, R38, R64 ;  /* 0x00000026c414723c */ /* 0x000fe20000041840 */
[----:B------:R-:W1:Y:S04]  /*26e0*/  LDSM.16.M88.4 R36, [R4+0x15100] ;  /* 0x015100000424783b */ /* 0x000e680000000200 */
[----:B------:R-:W-:Y:S03]  /*26f0*/  LDSM.16.M88.4 R64, [R4+0x17100] ;  /* 0x017100000440783b */ /* 0x000fe60000000200 */
[----:B------:R-:W-:Y:S01]  /*2700*/  HMMA.16816.F32.BF16 R80, R188, R28, R40 ;  /* 0x0000001cbc50723c */ /* 0x000fe20000041828 */
[----:B------:R-:W4:Y:S04]  /*2710*/  LDSM.16.M88.4 R40, [R236+0x17900] ;  /* 0x01790000ec28783b */ /* 0x000f280000000200 */
[----:B------:R-:W5:Y:S03]  /*2720*/  LDSM.16.M88.4 R28, [R4+0x16100] ;  /* 0x01610000041c783b */ /* 0x000f660000000200 */
[C---:B------:R-:W-:Y:S08]  /*2730*/  HMMA.16816.F32.BF16 R16, R196.reuse, R60, R68 ;  /* 0x0000003cc410723c */ /* 0x040ff00000041844 */
[C---:B------:R-:W-:Y:S01]  /*2740*/  HMMA.16816.F32.BF16 R12, R196.reuse, R62, R76 ;  /* 0x0000003ec40c723c */ /* 0x040fe2000004184c */
[----:B------:R-:W-:Y:S07]  /*2750*/  LDSM.16.M88.4 R60, [R4+0x17900] ;  /* 0x01790000043c783b */ /* 0x000fee0000000200 */
[C---:B--2---:R-:W-:Y:S08]  /*2760*/  HMMA.16816.F32.BF16 R68, R196.reuse, R58, R88 ;  /* 0x0000003ac444723c */ /* 0x044ff00000041858 */
[C---:B---3--:R-:W-:Y:S08]  /*2770*/  HMMA.16816.F32.BF16 R100, R196.reuse, R48, R92 ;  /* 0x00000030c464723c */ /* 0x048ff0000004185c */
[----:B------:R-:W-:Y:S01]  /*2780*/  HMMA.16816.F32.BF16 R88, R196, R50, R84 ;  /* 0x00000032c458723c */ /* 0x000fe20000041854 */
[----:B------:R-:W2:Y:S07]  /*2790*/  LDSM.16.M88.4 R48, [R4+0x16900] ;  /* 0x016900000430783b */ /* 0x000eae0000000200 */
[----:B-1----:R-:W-:Y:S01]  /*27a0*/  HMMA.16816.F32.BF16 R92, R204, R36, R52 ;  /* 0x00000024cc5c723c */ /* 0x002fe20000041834 */
[----:B------:R-:W1:Y:S07]  /*27b0*/  LDSM.16.M88.4 R52, [R5+0x15100] ;  /* 0x015100000534783b */ /* 0x000e6e0000000200 */
[C---:B------:R-:W-:Y:S08]  /*27c0*/  HMMA.16816.F32.BF16 R8, R196.reuse, R56, R96 ;  /* 0x00000038c408723c */ /* 0x040ff00000041860 */
[----:B----4-:R-:W-:Y:S08]  /*27d0*/  HMMA.16816.F32.BF16 R96, R196, R40, R80 ;  /* 0x00000028c460723c */ /* 0x010ff00000041850 */
[----:B------:R-:W-:Y:S01]  /*27e0*/  HMMA.16816.F32.BF16 R80, R204, R38, R44 ;  /* 0x00000026cc50723c */ /* 0x000fe2000004182c */
[----:B------:R-:W3:Y:S07]  /*27f0*/  LDSM.16.M88.4 R36, [R5+0x16100] ;  /* 0x016100000524783b */ /* 0x000eee0000000200 */
[----:B------:R-:W-:Y:S01]  /*2800*/  HMMA.16816.F32.BF16 R84, R196, R42, R72 ;  /* 0x0000002ac454723c */ /* 0x000fe20000041848 */
[----:B------:R-:W4:Y:S07]  /*2810*/  LDSM.16.M88.4 R40, [R5+0x15900] ;  /* 0x015900000528783b */ /* 0x000f2e0000000200 */
[C---:B-----5:R-:W-:Y:S08]  /*2820*/  HMMA.16816.F32.BF16 R44, R204.reuse, R30, R12 ;  /* 0x0000001ecc2c723c */ /* 0x060ff0000004180c */
[C---:B------:R-:W-:Y:S08]  /*2830*/  HMMA.16816.F32.BF16 R76, R204.reuse, R32, R24 ;  /* 0x00000020cc4c723c */ /* 0x040ff00000041818 */
[C---:B------:R-:W-:Y:S01]  /*2840*/  HMMA.16816.F32.BF16 R72, R204.reuse, R34, R20 ;  /* 0x00000022cc48723c */ /* 0x040fe20000041814 */
[----:B------:R-:W5:Y:S07]  /*2850*/  LDSM.16.M88.4 R32, [R5+0x16900] ;  /* 0x016900000520783b */ /* 0x000f6e0000000200 */
[C---:B------:R-:W-:Y:S01]  /*2860*/  HMMA.16816.F32.BF16 R56, R204.reuse, R28, R16 ;  /* 0x0000001ccc38723c */ /* 0x040fe20000041810 */
[----:B------:R-:W3:Y:S07]  /*2870*/  LDSM.16.M88.4 R28, [R5+0x17100] ;  /* 0x01710000051c783b */ /* 0x000eee0000000200 */
[C---:B--2---:R-:W-:Y:S08]  /*2880*/  HMMA.16816.F32.BF16 R24, R204.reuse, R48, R8 ;  /* 0x00000030cc18723c */ /* 0x044ff00000041808 */
[C---:B------:R-:W-:Y:S08]  /*2890*/  HMMA.16816.F32.BF16 R20, R204.reuse, R50, R68 ;  /* 0x00000032cc14723c */ /* 0x040ff00000041844 */
[C---:B------:R-:W-:Y:S08]  /*28a0*/  HMMA.16816.F32.BF16 R16, R204.reuse, R64, R100 ;  /* 0x00000040cc10723c */ /* 0x040ff00000041864 */
[----:B------:R-:W-:Y:S01]  /*28b0*/  HMMA.16816.F32.BF16 R12, R204, R66, R88 ;  /* 0x00000042cc0c723c */ /* 0x000fe20000041858 */
[----:B------:R-:W2:Y:S07]  /*28c0*/  LDSM.16.M88.4 R64, [R3+0x15100] ;  /* 0x015100000340783b */ /* 0x000eae0000000200 */
[C---:B-1----:R-:W-:Y:S08]  /*28d0*/  HMMA.16816.F32.BF16 R100, R208.reuse, R52, R92 ;  /* 0x00000034d064723c */ /* 0x042ff0000004185c */
[----:B------:R-:W-:Y:S01]  /*28e0*/  HMMA.16816.F32.BF16 R88, R208, R54, R80 ;  /* 0x00000036d058723c */ /* 0x000fe20000041850 */
[----:B------:R-:W1:Y:S07]  /*28f0*/  LDSM.16.M88.4 R52, [R5+0x17900] ;  /* 0x017900000534783b */ /* 0x000e6e0000000200 */
[C---:B------:R-:W-:Y:S08]  /*2900*/  HMMA.16816.F32.BF16 R8, R204.reuse, R60, R96 ;  /* 0x0000003ccc08723c */ /* 0x040ff00000041860 */
[----:B------:R-:W-:Y:S01]  /*2910*/  HMMA.16816.F32.BF16 R68, R204, R62, R84 ;  /* 0x0000003ecc44723c */ /* 0x000fe20000041854 */
[----:B------:R-:W1:Y:S07]  /*2920*/  LDSM.16.M88.4 R60, [R3+0x15900] ;  /* 0x01590000033c783b */ /* 0x000e6e0000000200 */
[C---:B---3--:R-:W-:Y:S01]  /*2930*/  HMMA.16816.F32.BF16 R80, R208.reuse, R38, R44 ;  /* 0x00000026d050723c */ /* 0x048fe2000004182c */
[----:B------:R-:W3:Y:S07]  /*2940*/  LDSM.16.M88.4 R44, [R3+0x16100] ;  /* 0x01610000032c783b */ /* 0x000eee0000000200 */
[C---:B----4-:R-:W-:Y:S08]  /*2950*/  HMMA.16816.F32.BF16 R96, R208.reuse, R40, R76 ;  /* 0x00000028d060723c */ /* 0x050ff0000004184c */
[C---:B------:R-:W-:Y:S01]  /*2960*/  HMMA.16816.F32.BF16 R84, R208.reuse, R42, R72 ;  /* 0x0000002ad054723c */ /* 0x040fe20000041848 */
[----:B------:R-:W4:Y:S07]  /*2970*/  LDSM.16.M88.4 R40, [R3+0x16900] ;  /* 0x016900000328783b */ /* 0x000f2e0000000200 */
[C---:B------:R-:W-:Y:S01]  /*2980*/  HMMA.16816.F32.BF16 R92, R208.reuse, R36, R56 ;  /* 0x00000024d05c723c */ /* 0x040fe20000041838 */
[----:B------:R-:W1:Y:S07]  /*2990*/  LDSM.16.M88.4 R36, [R3+0x17100] ;  /* 0x017100000324783b */ /* 0x000e6e0000000200 */
[C---:B-----5:R-:W-:Y:S08]  /*29a0*/  HMMA.16816.F32.BF16 R76, R208.reuse, R32, R24 ;  /* 0x00000020d04c723c */ /* 0x060ff00000041818 */
[C---:B------:R-:W-:Y:S01]  /*29b0*/  HMMA.16816.F32.BF16 R72, R208.reuse, R34, R20 ;  /* 0x00000022d048723c */ /* 0x040fe20000041814 */
[----:B------:R-:W5:Y:S04]  /*29c0*/  LDSM.16.M88.4 R20, [R236+0x18100] ;  /* 0x01810000ec14783b */ /* 0x000f680000000200 */
[----:B------:R-:W3:Y:S03]  /*29d0*/  LDSM.16.M88.4 R32, [R3+0x17900] ;  /* 0x017900000320783b */ /* 0x000ee60000000200 */
[C---:B------:R-:W-:Y:S08]  /*29e0*/  HMMA.16816.F32.BF16 R56, R208.reuse, R28, R16 ;  /* 0x0000001cd038723c */ /* 0x040ff00000041810 */
[----:B------:R-:W-:Y:S08]  /*29f0*/  HMMA.16816.F32.BF16 R48, R208, R30, R12 ;  /* 0x0000001ed030723c */ /* 0x000ff0000004180c */
[----:B--2---:R-:W-:Y:S08]  /*2a00*/  HMMA.16816.F32.BF16 R16, R212, R64, R100 ;  /* 0x00000040d410723c */ /* 0x004ff00000041864 */
[C---:B-1----:R-:W-:Y:S08]  /*2a10*/  HMMA.16816.F32.BF16 R28, R208.reuse, R52, R8 ;  /* 0x00000034d01c723c */ /* 0x042ff00000041808 */
[----:B------:R-:W-:Y:S01]  /*2a20*/  HMMA.16816.F32.BF16 R24, R208, R54, R68 ;  /* 0x00000036d018723c */ /* 0x000fe20000041844 */
[----:B------:R-:W-:Y:S07]  /*2a30*/  LDSM.16.M88.4 R52, [R236+0x19900] ;  /* 0x01990000ec34783b */ /* 0x000fee0000000200 */
[C---:B------:R-:W-:Y:S08]  /*2a40*/  HMMA.16816.F32.BF16 R12, R212.reuse, R66, R88 ;  /* 0x00000042d40c723c */ /* 0x040ff00000041858 */
[C---:B------:R-:W-:Y:S08]  /*2a50*/  HMMA.16816.F32.BF16 R64, R212.reuse, R62, R84 ;  /* 0x0000003ed440723c */ /* 0x040ff00000041854 */
[C---:B---3--:R-:W-:Y:S08]  /*2a60*/  HMMA.16816.F32.BF16 R92, R212.reuse, R44, R92 ;  /* 0x0000002cd45c723c */ /* 0x048ff0000004185c */
[C---:B------:R-:W-:Y:S01]  /*2a70*/  HMMA.16816.F32.BF16 R84, R212.reuse, R46, R80 ;  /* 0x0000002ed454723c */ /* 0x040fe20000041850 */
[----:B------:R-:W1:Y:S07]  /*2a80*/  LDSM.16.M88.4 R44, [R236+0x18900] ;  /* 0x01890000ec2c783b */ /* 0x000e6e0000000200 */
[C---:B------:R-:W-:Y:S01]  /*2a90*/  HMMA.16816.F32.BF16 R8, R212.reuse, R60, R96 ;  /* 0x0000003cd408723c */ /* 0x040fe20000041860 */
[----:B------:R-:W-:Y:S07]  /*2aa0*/  LDSM.16.M88.4 R60, [R236+0x1a100] ;  /* 0x01a10000ec3c783b */ /* 0x000fee0000000200 */
[C---:B----4-:R-:W-:Y:S08]  /*2ab0*/  HMMA.16816.F32.BF16 R88, R212.reuse, R40, R76 ;  /* 0x00000028d458723c */ /* 0x050ff0000004184c */
[C---:B------:R-:W-:Y:S08]  /*2ac0*/  HMMA.16816.F32.BF16 R76, R212.reuse, R36, R56 ;  /* 0x00000024d44c723c */ /* 0x040ff00000041838 */
[C---:B------:R-:W-:Y:S01]  /*2ad0*/  HMMA.16816.F32.BF16 R96, R212.reuse, R38, R48 ;  /* 0x00000026d460723c */ /* 0x040fe20000041830 */
[----:B------:R-:W2:Y:S04]  /*2ae0*/  LDSM.16.M88.4 R36, [R4+0x18100] ;  /* 0x018100000424783b */ /* 0x000ea80000000200 */
[----:B------:R-:W3:Y:S03]  /*2af0*/  LDSM.16.M88.4 R48, [R236+0x19100] ;  /* 0x01910000ec30783b */ /* 0x000ee60000000200 */
[----:B------:R-:W-:Y:S01]  /*2b00*/  HMMA.16816.F32.BF16 R100, R212, R42, R72 ;  /* 0x0000002ad464723c */ /* 0x000fe20000041848 */
[----:B------:R-:W4:Y:S07]  /*2b10*/  LDSM.16.M88.4 R40, [R236+0x1a900] ;  /* 0x01a90000ec28783b */ /* 0x000f2e0000000200 */
[----:B-----5:R-:W-:Y:S08]  /*2b20*/  HMMA.16816.F32.BF16 R68, R216, R20, R16 ;  /* 0x00000014d844723c */ /* 0x020ff00000041810 */
[C---:B------:R-:W-:Y:S01]  /*2b30*/  HMMA.16816.F32.BF16 R80, R212.reuse, R32, R28 ;  /* 0x00000020d450723c */ /* 0x040fe2000004181c */
[----:B------:R-:W-:Y:S07]  /*2b40*/  LDSM.16.M88.4 R28, [R4+0x19100] ;  /* 0x01910000041c783b */ /* 0x000fee0000000200 */
[----:B------:R-:W-:Y:S01]  /*2b50*/  HMMA.16816.F32.BF16 R72, R212, R34, R24 ;  /* 0x00000022d448723c */ /* 0x000fe20000041818 */
[----:B------:R-:W5:Y:S07]  /*2b60*/  LDSM.16.M88.4 R32, [R4+0x18900] ;  /* 0x018900000420783b */ /* 0x000f6e0000000200 */
[C---:B------:R-:W-:Y:S08]  /*2b70*/  HMMA.16816.F32.BF16 R56, R216.reuse, R22, R12 ;  /* 0x00000016d838723c */ /* 0x040ff0000004180c */
[C---:B-1----:R-:W-:Y:S08]  /*2b80*/  HMMA.16816.F32.BF16 R24, R216.reuse, R44, R8 ;  /* 0x0000002cd818723c */ /* 0x042ff00000041808 */
[C---:B------:R-:W-:Y:S08]  /*2b90*/  HMMA.16816.F32.BF16 R8, R216.reuse, R52, R88 ;  /* 0x00000034d808723c */ /* 0x040ff00000041858 */
[----:B------:R-:W-:Y:S01]  /*2ba0*/  HMMA.16816.F32.BF16 R20, R216, R46, R64 ;  /* 0x0000002ed814723c */ /* 0x000fe20000041840 */
[----:B------:R-:W1:Y:S04]  /*2bb0*/  LDSM.16.M88.4 R44, [R4+0x19900] ;  /* 0x01990000042c783b */ /* 0x000e680000000200 */
[----:B------:R-:W-:Y:S03]  /*2bc0*/  LDSM.16.M88.4 R64, [R4+0x1a900] ;  /* 0x01a900000440783b */ /* 0x000fe60000000200 */
[----:B--2---:R-:W-:Y:S08]  /*2bd0*/  HMMA.16816.F32.BF16 R88, R220, R36, R68 ;  /* 0x00000024dc58723c */ /* 0x004ff00000041844 */
[C---:B---3--:R-:W-:Y:S08]  /*2be0*/  HMMA.16816.F32.BF16 R16, R216.reuse, R48, R92 ;  /* 0x00000030d810723c */ /* 0x048ff0000004185c */
[C---:B------:R-:W-:Y:S08]  /*2bf0*/  HMMA.16816.F32.BF16 R12, R216.reuse, R50, R84 ;  /* 0x00000032d80c723c */ /* 0x040ff00000041854 */
[C---:B----4-:R-:W-:Y:S08]  /*2c00*/  HMMA.16816.F32.BF16 R80, R216.reuse, R40, R80 ;  /* 0x00000028d850723c */ /* 0x050ff00000041850 */
[----:B------:R-:W-:Y:S01]  /*2c10*/  HMMA.16816.F32.BF16 R72, R216, R42, R72 ;  /* 0x0000002ad848723c */ /* 0x000fe20000041848 */
[----:B------:R-:W2:Y:S07]  /*2c20*/  LDSM.16.M88.4 R40, [R4+0x1a100] ;  /* 0x01a100000428783b */ /* 0x000eae0000000200 */
[----:B------:R-:W-:Y:S01]  /*2c30*/  HMMA.16816.F32.BF16 R68, R220, R38, R56 ;  /* 0x00000026dc44723c */ /* 0x000fe20000041838 */
[----:B------:R-:W3:Y:S04]  /*2c40*/  LDSM.16.M88.4 R56, [R5+0x18100] ;  /* 0x018100000538783b */ /* 0x000ee80000000200 */
[----:B------:R-:W-:Y:S03]  /*2c50*/  LDSM.16.M88.4 R36, [R5+0x19100] ;  /* 0x019100000524783b */ /* 0x000fe60000000200 */
[C---:B------:R-:W-:Y:S01]  /*2c60*/  HMMA.16816.F32.BF16 R52, R216.reuse, R54, R100 ;  /* 0x00000036d834723c */ /* 0x040fe20000041864 */
[----:B------:R-:W-:Y:S07]  /*2c70*/  LDSM.16.M88.4 R100, [R3+0x19100] ;  /* 0x019100000364783b */ /* 0x000fee0000000200 */
[C---:B------:R-:W-:Y:S08]  /*2c80*/  HMMA.16816.F32.BF16 R76, R216.reuse, R60, R76 ;  /* 0x0000003cd84c723c */ /* 0x040ff0000004184c */
[----:B------:R-:W-:Y:S01]  /*2c90*/  HMMA.16816.F32.BF16 R84, R216, R62, R96 ;  /* 0x0000003ed854723c */ /* 0x000fe20000041860 */
[----:B------:R-:W4:Y:S07]  /*2ca0*/  LDSM.16.M88.4 R60, [R5+0x18900] ;  /* 0x01890000053c783b */ /* 0x000f2e0000000200 */
[C---:B-----5:R-:W-:Y:S08]  /*2cb0*/  HMMA.16816.F32.BF16 R104, R220.reuse, R32, R24 ;  /* 0x00000020dc68723c */ /* 0x060ff00000041818 */
[C---:B------:R-:W-:Y:S01]  /*2cc0*/  HMMA.16816.F32.BF16 R96, R220.reuse, R34, R20 ;  /* 0x00000022dc60723c */ /* 0x040fe20000041814 */
[----:B------:R-:W-:Y:S07]  /*2cd0*/  LDSM.16.M88.4 R32, [R5+0x19900] ;  /* 0x019900000520783b */ /* 0x000fee0000000200 */
[C---:B------:R-:W-:Y:S08]  /*2ce0*/  HMMA.16816.F32.BF16 R92, R220.reuse, R28, R16 ;  /* 0x0000001cdc5c723c */ /* 0x040ff00000041810 */
[C---:B------:R-:W-:Y:S01]  /*2cf0*/  HMMA.16816.F32.BF16 R48, R220.reuse, R30, R12 ;  /* 0x0000001edc30723c */ /* 0x040fe2000004180c */
[----:B------:R-:W5:Y:S04]  /*2d00*/  LDSM.16.M88.4 R28, [R5+0x1a100] ;  /* 0x01a10000051c783b */ /* 0x000f680000000200 */
[----:B------:R-:W4:Y:S03]  /*2d10*/  LDSM.16.M88.4 R4, [R5+0x1a900] ;  /* 0x01a900000504783b */ /* 0x000f260000000200 */
[C---:B-1----:R-:W-:Y:S08]  /*2d20*/  HMMA.16816.F32.BF16 R20, R220.reuse, R46, R52 ;  /* 0x0000002edc14723c */ /* 0x042ff00000041834 */
[C---:B------:R-:W-:Y:S08]  /*2d30*/  HMMA.16816.F32.BF16 R24, R220.reuse, R44, R8 ;  /* 0x0000002cdc18723c */ /* 0x040ff00000041808 */
[----:B--2---:R-:W-:Y:S08]  /*2d40*/  HMMA.16816.F32.BF16 R16, R220, R40, R76 ;  /* 0x00000028dc10723c */ /* 0x004ff0000004184c */
[C---:B---3--:R-:W-:Y:S01]  /*2d50*/  HMMA.16816.F32.BF16 R52, R224.reuse, R56, R88 ;  /* 0x00000038e034723c */ /* 0x048fe20000041858 */
[----:B------:R-:W-:Y:S07]  /*2d60*/  LDSM.16.M88.4 R88, [R3+0x18900] ;  /* 0x018900000358783b */ /* 0x000fee0000000200 */
[----:B------:R-:W-:Y:S01]  /*2d70*/  HMMA.16816.F32.BF16 R68, R224, R58, R68 ;  /* 0x0000003ae044723c */ /* 0x000fe20000041844 */
[----:B------:R-:W1:Y:S07]  /*2d80*/  LDSM.16.M88.4 R56, [R3+0x18100] ;  /* 0x018100000338783b */ /* 0x000e6e0000000200 */
[C---:B------:R-:W-:Y:S08]  /*2d90*/  HMMA.16816.F32.BF16 R8, R220.reuse, R64, R80 ;  /* 0x00000040dc08723c */ /* 0x040ff00000041850 */
[C---:B------:R-:W-:Y:S08]  /*2da0*/  HMMA.16816.F32.BF16 R12, R220.reuse, R42, R84 ;  /* 0x0000002adc0c723c */ /* 0x040ff00000041854 */
[----:B------:R-:W-:Y:S08]  /*2db0*/  HMMA.16816.F32.BF16 R40, R220, R66, R72 ;  /* 0x00000042dc28723c */ /* 0x000ff00000041848 */
[C---:B----4-:R-:W-:Y:S01]  /*2dc0*/  HMMA.16816.F32.BF16 R72, R224.reuse, R60, R104 ;  /* 0x0000003ce048723c */ /* 0x050fe20000041868 */
[----:B------:R-:W-:Y:S07]  /*2dd0*/  LDSM.16.M88.4 R104, [R3+0x19900] ;  /* 0x019900000368783b */ /* 0x000fee0000000200 */
[C---:B------:R-:W-:Y:S08]  /*2de0*/  HMMA.16816.F32.BF16 R80, R224.reuse, R62, R96 ;  /* 0x0000003ee050723c */ /* 0x040ff00000041860 */
[C---:B-----5:R-:W-:Y:S08]  /*2df0*/  HMMA.16816.F32.BF16 R60, R224.reuse, R28, R16 ;  /* 0x0000001ce03c723c */ /* 0x060ff00000041810 */
[C---:B------:R-:W-:Y:S01]  /*2e00*/  HMMA.16816.F32.BF16 R84, R224.reuse, R36, R92 ;  /* 0x00000024e054723c */ /* 0x040fe2000004185c */
[----:B------:R-:W-:Y:S07]  /*2e10*/  LDSM.16.M88.4 R92, [R3+0x1a100] ;  /* 0x01a10000035c783b */ /* 0x000fee0000000200 */
[----:B------:R-:W-:Y:S01]  /*2e20*/  HMMA.16816.F32.BF16 R16, R224, R4, R8 ;  /* 0x00000004e010723c */ /* 0x000fe20000041808 */
[----:B------:R2:W3:Y:S01]  /*2e30*/  LDSM.16.M88.4 R8, [R3+0x1a900] ;  /* 0x01a900000308783b */ /* 0x0004e20000000200 */
[----:B------:R-:W-:-:S06]  /*2e40*/  DEPBAR.LE SB0, 0x2 ;  /* 0x000080800000791a */ /* 0x000fcc0000000000 */
[----:B------:R-:W-:Y:S08]  /*2e50*/  HMMA.16816.F32.BF16 R44, R224, R30, R12 ;  /* 0x0000001ee02c723c */ /* 0x000ff0000004180c */
[----:B-1----:R-:W-:Y:S01]  /*2e60*/  HMMA.16816.F32.BF16 R12, R228, R56, R52 ;  /* 0x00000038e40c723c */ /* 0x002fe20000041834 */
[----:B--2---:R-:W-:-:S07]  /*2e70*/  LOP3.LUT R3, R108, 0xffffffe0, RZ, 0xc0, !PT ;  /* 0xffffffe06c037812 */ /* 0x004fce00078ec0ff */
[----:B------:R-:W-:Y:S01]  /*2e80*/  HMMA.16816.F32.BF16 R76, R224, R38, R48 ;  /* 0x00000026e04c723c */ /* 0x000fe20000041830 */
[----:B------:R-:W-:-:S07]  /*2e90*/  IMAD.IADD R3, R132, 0x1, -R3 ;  /* 0x0000000184037824 */ /* 0x000fce00078e0a03 */
[----:B------:R-:W-:Y:S01]  /*2ea0*/  HMMA.16816.F32.BF16 R48, R224, R32, R24 ;  /* 0x00000020e030723c */ /* 0x000fe20000041818 */
[----:B------:R-:W-:-:S04]  /*2eb0*/  SHF.R.S32.HI R4, RZ, 0x1f, R3 ;  /* 0x0000001fff047819 */ /* 0x000fc80000011403 */
[----:B------:R-:W-:-:S03]  /*2ec0*/  LEA.HI R4, R4, R3, RZ, 0x2 ;  /* 0x0000000304047211 */ /* 0x000fc600078f10ff */
[----:B------:R-:W-:Y:S01]  /*2ed0*/  HMMA.16816.F32.BF16 R24, R228, R58, R68 ;  /* 0x0000003ae418723c */ /* 0x000fe20000041844 */
[----:B------:R-:W-:-:S05]  /*2ee0*/  LOP3.LUT R4, R4, 0x7ffffffc, RZ, 0xc0, !PT ;  /* 0x7ffffffc04047812 */ /* 0x000fca00078ec0ff */
[----:B------:R-:W-:Y:S01]  /*2ef0*/  IMAD.IADD R3, R3, 0x1, -R4 ;  /* 0x0000000103037824 */ /* 0x000fe200078e0a04 */
[----:B------:R-:W-:Y:S01]  /*2f00*/  MOV R4, UR4 ;  /* 0x0000000400047c02 */ /* 0x000fe20008000f00 */
[----:B------:R-:W-:Y:S01]  /*2f10*/  HMMA.16816.F32.BF16 R64, R224, R34, R20 ;  /* 0x00000022e040723c */ /* 0x000fe20000041814 */
[----:B------:R-:W-:-:S03]  /*2f20*/  UIADD3 UR4, UR14, -0x3, URZ ;  /* 0xfffffffd0e047890 */ /* 0x000fc6000fffe03f */
[----:B------:R-:W-:Y:S01]  /*2f30*/  IMAD R3, R3, -0x2, R4 ;  /* 0xfffffffe03037824 */ /* 0x000fe200078e0204 */
[----:B------:R-:W-:-:S03]  /*2f40*/  UISETP.GE.AND UP0, UPT, UR4, UR10, UPT ;  /* 0x0000000a0400728c */ /* 0x000fc6000bf06270 */
[----:B------:R-:W-:Y:S01]  /*2f50*/  HMMA.16816.F32.BF16 R20, R224, R6, R40 ;  /* 0x00000006e014723c */ /* 0x000fe20000041828 */
[C---:B------:R-:W-:Y:S02]  /*2f60*/  ISETP.GT.AND P5, PT, R3.reuse, RZ, PT ;  /* 0x000000ff0300720c */ /* 0x040fe40003fa4270 */
[C---:B------:R-:W-:Y:S02]  /*2f70*/  ISETP.GT.AND P1, PT, R3.reuse, 0x1, PT ;  /* 0x000000010300780c */ /* 0x040fe40003f24270 */
[----:B------:R-:W-:Y:S02]  /*2f80*/  ISETP.GT.AND P6, PT, R3, 0x8, PT ;  /* 0x000000080300780c */ /* 0x000fe40003fc4270 */
[----:B------:R-:W-:Y:S01]  /*2f90*/  FSEL R7, R12, -INF , P5 ;  /* 0xff8000000c077808 */ /* 0x000fe20002800000 */
[----:B------:R-:W-:Y:S01]  /*2fa0*/  HMMA.16816.F32.BF16 R28, R228, R88, R72 ;  /* 0x00000058e41c723c */ /* 0x000fe20000041848 */
[----:B------:R-:W-:Y:S02]  /*2fb0*/  FSEL R6, R13, -INF , P1 ;  /* 0xff8000000d067808 */ /* 0x000fe40000800000 */
[----:B------:R-:W-:-:S02]  /*2fc0*/  FSEL R15, R15, -INF , P1 ;  /* 0xff8000000f0f7808 */ /* 0x000fc40000800000 */
[----:B------:R-:W-:Y:S02]  /*2fd0*/  ISETP.GT.AND P1, PT, R3, 0x9, PT ;  /* 0x000000090300780c */ /* 0x000fe40003f24270 */
[----:B------:R-:W-:Y:S01]  /*2fe0*/  FMNMX.FTZ R4, R7, R6, !PT ;  /* 0x0000000607047209 */ /* 0x000fe20007810000 */
[----:B------:R-:W-:Y:S01]  /*2ff0*/  HMMA.16816.F32.BF16 R32, R228, R90, R80 ;  /* 0x0000005ae420723c */ /* 0x000fe20000041850 */
[----:B------:R-:W-:Y:S02]  /*3000*/  FSEL R13, R27, -INF , P1 ;  /* 0xff8000001b0d7808 */ /* 0x000fe40000800000 */
[----:B------:R-:W-:-:S05]  /*3010*/  FSEL R12, R26, -INF , P6 ;  /* 0xff8000001a0c7808 */ /* 0x000fca0003000000 */
[C---:B---3--:R-:W-:Y:S07]  /*3020*/  HMMA.16816.F32.BF16 R16, R228.reuse, R8, R16 ;  /* 0x00000008e410723c */ /* 0x048fee0000041810 */
[----:B------:R-:W-:Y:S01]  /*3030*/  FSEL R8, R24, -INF , P6 ;  /* 0xff80000018087808 */ /* 0x000fe20003000000 */
[----:B------:R-:W-:Y:S01]  /*3040*/  HMMA.16816.F32.BF16 R36, R228, R100, R84 ;  /* 0x00000064e424723c */ /* 0x000fe20000041854 */
[----:B------:R-:W-:Y:S02]  /*3050*/  ISETP.GT.AND P6, PT, R3, 0x18, PT ;  /* 0x000000180300780c */ /* 0x000fe40003fc4270 */
[----:B------:R-:W-:-:S05]  /*3060*/  FMNMX.FTZ R4, R8, R4, !PT ;  /* 0x0000000408047209 */ /* 0x000fca0007810000 */
[----:B------:R-:W-:Y:S01]  /*3070*/  HMMA.16816.F32.BF16 R20, R228, R10, R20 ;  /* 0x0000000ae414723c */ /* 0x000fe20000041814 */
[----:B------:R-:W-:-:S06]  /*3080*/  FSEL R81, R34, -INF , P6 ;  /* 0xff80000022517808 */ /* 0x000fcc0003000000 */
[----:B------:R-:W-:Y:S01]  /*3090*/  FSEL R11, R14, -INF , P5 ;  /* 0xff8000000e0b7808 */ /* 0x000fe20002800000 */
[C---:B------:R-:W-:Y:S01]  /*30a0*/  HMMA.16816.F32.BF16 R52, R228.reuse, R106, R64 ;  /* 0x0000006ae434723c */ /* 0x040fe20000041840 */
[----:B------:R-:W-:Y:S02]  /*30b0*/  ISETP.GT.AND P5, PT, R3, 0x10, PT ;  /* 0x000000100300780c */ /* 0x000fe40003fa4270 */
[----:B------:R-:W-:Y:S01]  /*30c0*/  FSEL R10, R25, -INF , P1 ;  /* 0xff800000190a7808 */ /* 0x000fe20000800000 */
[----:B------:R-:W-:Y:S01]  /*30d0*/  BAR.SYNC.DEFER_BLOCKING 0x0 ;  /* 0x0000000000007b1d */ /* 0x000fe20000010000 */
[----:B------:R-:W-:Y:S02]  /*30e0*/  ISETP.GT.AND P1, PT, R3, 0x11, PT ;  /* 0x000000110300780c */ /* 0x000fe40003f24270 */
[----:B------:R-:W-:Y:S01]  /*30f0*/  FSEL R64, R28, -INF , P5 ;  /* 0xff8000001c407808 */ /* 0x000fe20002800000 */
[----:B------:R-:W-:Y:S01]  /*3100*/  HMMA.16816.F32.BF16 R40, R228, R102, R76 ;  /* 0x00000066e428723c */ /* 0x000fe2000004184c */
[----:B------:R-:W-:-:S02]  /*3110*/  FMNMX.FTZ R4, R10, R4, !PT ;  /* 0x000000040a047209 */ /* 0x000fc40007810000 */
[----:B------:R-:W-:Y:S02]  /*3120*/  FSEL R65, R29, -INF , P1 ;  /* 0xff8000001d417808 */ /* 0x000fe40000800000 */
[----:B------:R-:W-:Y:S02]  /*3130*/  FMNMX.FTZ R4, R64, R4, !PT ;  /* 0x0000000440047209 */ /* 0x000fe40007810000 */
[----:B------:R-:W-:Y:S01]  /*3140*/  FSEL R80, R30, -INF , P5 ;  /* 0xff8000001e507808 */ /* 0x000fe20002800000 */
[----:B------:R-:W-:Y:S01]  /*3150*/  HMMA.16816.F32.BF16 R48, R228, R104, R48 ;  /* 0x00000068e430723c */ /* 0x000fe20000041830 */
[----:B------:R-:W-:Y:S02]  /*3160*/  ISETP.GT.AND P5, PT, R3, 0x19, PT ;  /* 0x000000190300780c */ /* 0x000fe40003fa4270 */
[----:B------:R-:W-:Y:S02]  /*3170*/  FSEL R67, R32, -INF , P6 ;  /* 0xff80000020437808 */ /* 0x000fe40003000000 */
[----:B------:R-:W-:-:S02]  /*3180*/  FMNMX.FTZ R4, R65, R4, !PT ;  /* 0x0000000441047209 */ /* 0x000fc40007810000 */
[----:B------:R-:W-:Y:S01]  /*3190*/  FSEL R82, R31, -INF , P1 ;  /* 0xff8000001f527808 */ /* 0x000fe20000800000 */
[C---:B------:R-:W-:Y:S01]  /*31a0*/  HMMA.16816.F32.BF16 R60, R228.reuse, R92, R60 ;  /* 0x0000005ce43c723c */ /* 0x040fe2000004183c */
[----:B------:R-:W-:Y:S02]  /*31b0*/  ISETP.GT.AND P1, PT, R3, 0x20, PT ;  /* 0x000000200300780c */ /* 0x000fe40003f24270 */
[----:B------:R-:W-:Y:S01]  /*31c0*/  FSEL R66, R33, -INF , P5 ;  /* 0xff80000021427808 */ /* 0x000fe20002800000 */
[----:B------:R-:W-:Y:S01]  /*31d0*/  LDSM.16.MT88.4 R28, [R2+0x3100] ;  /* 0x00310000021c783b */ /* 0x000fe20000004200 */
[----:B------:R-:W-:Y:S02]  /*31e0*/  FMNMX.FTZ R4, R67, R4, !PT ;  /* 0x0000000443047209 */ /* 0x000fe40007810000 */
[----:B------:R-:W-:Y:S01]  /*31f0*/  FSEL R83, R35, -INF , P5 ;  /* 0xff80000023537808 */ /* 0x000fe20002800000 */
[----:B------:R-:W-:Y:S01]  /*3200*/  HMMA.16816.F32.BF16 R44, R228, R94, R44 ;  /* 0x0000005ee42c723c */ /* 0x000fe2000004182c */
[----:B------:R-:W-:Y:S01]  /*3210*/  ISETP.GT.AND P5, PT, R3, 0x21, PT ;  /* 0x000000210300780c */ /* 0x000fe20003fa4270 */
[----:B------:R-:W-:Y:S01]  /*3220*/  LDSM.16.MT88.4 R32, [R2+0x100] ;  /* 0x000100000220783b */ /* 0x000fe20000004200 */
[----:B------:R-:W-:-:S02]  /*3230*/  FSEL R116, R36, -INF , P1 ;  /* 0xff80000024747808 */ /* 0x000fc40000800000 */
[----:B------:R-:W-:Y:S01]  /*3240*/  FMNMX.FTZ R4, R66, R4, !PT ;  /* 0x0000000442047209 */ /* 0x000fe20007810000 */
[----:B------:R-:W-:Y:S01]  /*3250*/  LDSM.16.MT88.4 R24, [R135+0x100] ;  /* 0x000100008718783b */ /* 0x000fe20000004200 */
[----:B------:R-:W-:Y:S02]  /*3260*/  FMNMX.FTZ R5, R11, R15, !PT ;  /* 0x0000000f0b057209 */ /* 0x000fe40007810000 */
[----:B------:R-:W-:Y:S02]  /*3270*/  FSEL R117, R37, -INF , P5 ;  /* 0xff80000025757808 */ /* 0x000fe40002800000 */
[----:B------:R-:W-:Y:S02]  /*3280*/  ISETP.GT.AND P6, PT, R3, 0x28, PT ;  /* 0x000000280300780c */ /* 0x000fe40003fc4270 */
[----:B------:R-:W-:Y:S02]  /*3290*/  FMNMX.FTZ R4, R116, R4, !PT ;  /* 0x0000000474047209 */ /* 0x000fe40007810000 */
[----:B------:R-:W-:-:S02]  /*32a0*/  FMNMX.FTZ R5, R12, R5, !PT ;  /* 0x000000050c057209 */ /* 0x000fc40007810000 */
[----:B------:R-:W-:Y:S02]  /*32b0*/  FSEL R130, R39, -INF , P5 ;  /* 0xff80000027827808 */ /* 0x000fe40002800000 */
[----:B------:R-:W-:Y:S02]  /*32c0*/  ISETP.GT.AND P5, PT, R3, 0x29, PT ;  /* 0x000000290300780c */ /* 0x000fe40003fa4270 */
[----:B------:R-:W-:Y:S02]  /*32d0*/  FSEL R118, R40, -INF , P6 ;  /* 0xff80000028767808 */ /* 0x000fe40003000000 */
[----:B------:R-:W-:Y:S02]  /*32e0*/  FMNMX.FTZ R4, R117, R4, !PT ;  /* 0x0000000475047209 */ /* 0x000fe40007810000 */
[----:B------:R-:W-:Y:S02]  /*32f0*/  FMNMX.FTZ R5, R13, R5, !PT ;  /* 0x000000050d057209 */ /* 0x000fe40007810000 */
[----:B------:R-:W-:-:S02]  /*3300*/  FSEL R128, R38, -INF , P1 ;  /* 0xff80000026807808 */ /* 0x000fc40000800000 */
[----:B------:R-:W-:Y:S01]  /*3310*/  ISETP.GT.AND P1, PT, R3, 0x30, PT ;  /* 0x000000300300780c */ /* 0x000fe20003f24270 */
[----:B------:R-:W-:Y:S01]  /*3320*/  LDSM.16.MT88.4 R36, [R135+0x3100] ;  /* 0x003100008724783b */ /* 0x000fe20000004200 */
[----:B------:R-:W-:Y:S02]  /*3330*/  FSEL R119, R41, -INF , P5 ;  /* 0xff80000029777808 */ /* 0x000fe40002800000 */
[----:B------:R-:W-:Y:S02]  /*3340*/  FMNMX.FTZ R4, R118, R4, !PT ;  /* 0x0000000476047209 */ /* 0x000fe40007810000 */
[----:B------:R-:W-:Y:S02]  /*3350*/  FMNMX.FTZ R5, R80, R5, !PT ;  /* 0x0000000550057209 */ /* 0x000fe40007810000 */
[----:B------:R-:W-:Y:S02]  /*3360*/  FSEL R131, R43, -INF , P5 ;  /* 0xff8000002b837808 */ /* 0x000fe40002800000 */
[----:B------:R-:W-:-:S02]  /*3370*/  ISETP.GT.AND P5, PT, R3, 0x31, PT ;  /* 0x000000310300780c */ /* 0x000fc40003fa4270 */
[----:B------:R-:W-:Y:S02]  /*3380*/  FSEL R133, R48, -INF , P1 ;  /* 0xff80000030857808 */ /* 0x000fe40000800000 */
[----:B------:R-:W-:Y:S02]  /*3390*/  FMNMX.FTZ R4, R119, R4, !PT ;  /* 0x0000000477047209 */ /* 0x000fe40007810000 */
[----:B------:R-:W-:Y:S02]  /*33a0*/  FMNMX.FTZ R5, R82, R5, !PT ;  /* 0x0000000552057209 */ /* 0x000fe40007810000 */
[----:B------:R-:W-:Y:S02]  /*33b0*/  FSEL R233, R51, -INF , P5 ;  /* 0xff80000033e97808 */ /* 0x000fe40002800000 */
[----:B------:R-:W-:Y:S02]  /*33c0*/  FSEL R200, R49, -INF , P5 ;  /* 0xff80000031c87808 */ /* 0x000fe40002800000 */
        /* <DEDUP_REMOVED lines=17> */
[----:B------:R-:W-:Y:S02]  /*34e0*/  FSEL R129, R42, -INF , P6 ;  /* 0xff8000002a817808 */ /* 0x000fe40003000000 */
        /* <DEDUP_REMOVED lines=12> */
[----:B------:R-:W-:-:S02]  /*35b0*/  FSEL R242, R45, -INF , P1 ;  /* 0xff8000002df27808 */ /* 0x000fc40000800000 */
[----:B------:R-:W-:Y:S02]  /*35c0*/  ISETP.GT.AND P1, PT, R3, 0x50, PT ;  /* 0x000000500300780c */ /* 0x000fe40003f24270 */
[----:B------:R-:W-:Y:S02]  /*35d0*/  FMNMX.FTZ R4, R235, R4, !PT ;  /* 0x00000004eb047209 */ /* 0x000fe40007810000 */
[----:B------:R-:W-:Y:S02]  /*35e0*/  FMNMX.FTZ R5, R202, R5, !PT ;  /* 0x00000005ca057209 */ /* 0x000fe40007810000 */
[----:B------:R-:W-:Y:S02]  /*35f0*/  ISETP.GT.AND P6, PT, R3, 0x51, PT ;  /* 0x000000510300780c */ /* 0x000fe40003fc4270 */
[----:B------:R-:W-:Y:S02]  /*3600*/  FSEL R250, R16, -INF , P1 ;  /* 0xff80000010fa7808 */ /* 0x000fe40000800000 */
[----:B------:R-:W-:-:S02]  /*3610*/  FMNMX.FTZ R4, R242, R4, !PT ;  /* 0x00000004f2047209 */ /* 0x000fc40007810000 */
[----:B------:R-:W-:Y:S02]  /*3620*/  FMNMX.FTZ R5, R233, R5, !PT ;  /* 0x00000005e9057209 */ /* 0x000fe40007810000 */
[----:B------:R-:W-:Y:S02]  /*3630*/  FSEL R244, R46, -INF , P5 ;  /* 0xff8000002ef47808 */ /* 0x000fe40002800000 */
[----:B------:R-:W-:Y:S02]  /*3640*/  ISETP.GT.AND P5, PT, R3, 0x58, PT ;  /* 0x000000580300780c */ /* 0x000fe40003fa4270 */
[----:B------:R-:W-:Y:S02]  /*3650*/  FSEL R252, R17, -INF , P6 ;  /* 0xff80000011fc7808 */ /* 0x000fe40003000000 */
        /* <DEDUP_REMOVED lines=8> */
[----:B------:R-:W-:Y:S02]  /*36e0*/  FMNMX.FTZ R132, R143, R132, !PT ;  /* 0x000000848f847209 */ /* 0x000fe40007810000 */
[----:B------:R-:W-:Y:S02]  /*36f0*/  FMNMX.FTZ R3, R243, R3, !PT ;  /* 0x00000003f3037209 */ /* 0x000fe40007810000 */
[----:B------:R-:W-:Y:S02]  /*3700*/  FMNMX.FTZ R132, R160, R132, !PT ;  /* 0x00000084a0847209 */ /* 0x000fe40007810000 */
[----:B------:R-:W-:Y:S02]  /*3710*/  FMNMX.FTZ R3, R245, R3, !PT ;  /* 0x00000003f5037209 */ /* 0x000fe40007810000 */
[----:B------:R-:W-:Y:S01]  /*3720*/  FSEL R161, R19, -INF , P6 ;  /* 0xff80000013a17808 */ /* 0x000fe20003000000 */
[----:B------:R-:W1:Y:S01]  /*3730*/  SHFL.BFLY PT, R4, R132, 0x2, 0x1f ;  /* 0x0c401f0084047f89 */ /* 0x000e6200000e0000 */
[----:B------:R-:W-:-:S02]  /*3740*/  FMNMX.FTZ R3, R244, R3, !PT ;  /* 0x00000003f4037209 */ /* 0x000fc40007810000 */
[----:B------:R-:W-:Y:S01]  /*3750*/  FSEL R150, R22, -INF , P5 ;  /* 0xff80000016967808 */ /* 0x000fe20002800000 */
[----:B------:R-:W-:Y:S01]  /*3760*/  LDSM.16.MT88.4 R16, [R237+0x100] ;  /* 0x00010000ed10783b */ /* 0x000fe20000004200 */
[----:B------:R-:W-:Y:S02]  /*3770*/  FMNMX.FTZ R3, R246, R3, !PT ;  /* 0x00000003f6037209 */ /* 0x000fe40007810000 */
[----:B------:R-:W-:Y:S02]  /*3780*/  FSEL R148, R23, -INF , P1 ;  /* 0xff80000017947808 */ /* 0x000fe40000800000 */
[----:B------:R-:W-:Y:S01]  /*3790*/  FMNMX.FTZ R3, R151, R3, !PT ;  /* 0x0000000397037209 */ /* 0x000fe20007810000 */
[----:B------:R-:W-:Y:S03]  /*37a0*/  LDSM.16.MT88.4 R20, [R2+0x6100] ;  /* 0x006100000214783b */ /* 0x000fe60000004200 */
[----:B------:R-:W-:-:S04]  /*37b0*/  FMNMX.FTZ R3, R161, R3, !PT ;  /* 0x00000003a1037209 */ /* 0x000fc80007810000 */
[----:B------:R-:W-:-:S04]  /*37c0*/  FMNMX.FTZ R3, R150, R3, !PT ;  /* 0x0000000396037209 */ /* 0x000fc80007810000 */
[----:B------:R-:W-:Y:S02]  /*37d0*/  FMNMX.FTZ R3, R148, R3, !PT ;  /* 0x0000000394037209 */ /* 0x000fe40007810000 */
        /* <DEDUP_REMOVED lines=11> */
[----:B-1----:R-:W-:-:S04]  /*3890*/  FMNMX.FTZ R3, R3, R5, !PT ;  /* 0x0000000503037209 */ /* 0x002fc80007810000 */
[----:B------:R-:W-:Y:S01]  /*38a0*/  FSETP.NEU.FTZ.AND P1, PT, R3, -INF , PT ;  /* 0xff8000000300780b */ /* 0x000fe20003f3d000 */
[----:B--2---:R-:W-:-:S04]  /*38b0*/  FFMA.FTZ R4, R6, c[0x0][0x2d0], -R9 ;  /* 0x0000b40006047a23 */ /* 0x004fc80000010809 */
[----:B------:R1:W-:Y:S02]  /*38c0*/  MUFU.EX2 R146, R4 ;  /* 0x0000000400927308 */ /* 0x0003e40000000800 */
[----:B-1----:R-:W-:Y:S02]  /*38d0*/  FFMA.FTZ R4, R8, c[0x0][0x2d0], -R9 ;  /* 0x0000b40008047a23 */ /* 0x002fe40000010809 */
[----:B------:R-:W-:-:S04]  /*38e0*/  FMUL.FTZ R8, R3, c[0x0][0x2d0] ;  /* 0x0000b40003087a20 */ /* 0x000fc80000410000 */
[----:B------:R1:W-:Y:S01]  /*38f0*/  MUFU.EX2 R164, R4 ;  /* 0x0000000400a47308 */ /* 0x0003e20000000800 */
[----:B------:R-:W-:Y:S02]  /*3900*/  FSEL R8, R8, RZ, P1 ;  /* 0x000000ff08087208 */ /* 0x000fe40000800000 */
[----:B------:R-:W-:Y:S01]  /*3910*/  PLOP3.LUT P1, PT, PT, PT, UP0, 0x80, 0x0 ;  /* 0x000000000000781c */ /* 0x000fe20003f2f008 */
[--C-:B-1----:R-:W-:Y:S02]  /*3920*/  FFMA.FTZ R4, R10, c[0x0][0x2d0], -R9.reuse ;  /* 0x0000b4000a047a23 */ /* 0x102fe40000010809 */
[----:B------:R-:W-:Y:S02]  /*3930*/  FFMA.FTZ R10, R64, c[0x0][0x2d0], -R9 ;  /* 0x0000b400400a7a23 */ /* 0x000fe40000010809 */
[----:B------:R1:W2:Y:S08]  /*3940*/  MUFU.EX2 R145, R4 ;  /* 0x0000000400917308 */ /* 0x0002b00000000800 */
[----:B------:R3:W-:Y:S01]  /*3950*/  MUFU.EX2 R142, R10 ;  /* 0x0000000a008e7308 */ /* 0x0007e20000000800 */
[----:B-1----:R-:W-:Y:S01]  /*3960*/  FFMA.FTZ R4, R11, c[0x0][0x2d0], -R8 ;  /* 0x0000b4000b047a23 */ /* 0x002fe20000010808 */
[----:B--2---:R-:W-:-:S06]  /*3970*/  F2FP.BF16.PACK_AB R6, R145, R164 ;  /* 0x000000a49106723e */ /* 0x004fcc00000010ff */
[----:B------:R1:W-:Y:S01]  /*3980*/  MUFU.EX2 R248, R4 ;  /* 0x0000000400f87308 */ /* 0x0003e20000000800 */
[----:B---3--:R-:W-:-:S07]  /*3990*/  FFMA.FTZ R10, R65, c[0x0][0x2d0], -R9 ;  /* 0x0000b400410a7a23 */ /* 0x008fce0000010809 */
[----:B------:R2:W-:Y:S01]  /*39a0*/  MUFU.EX2 R140, R10 ;  /* 0x0000000a008c7308 */ /* 0x0005e20000000800 */
[----:B-1----:R-:W-:-:S07]  /*39b0*/  FFMA.FTZ R4, R15, c[0x0][0x2d0], -R8 ;  /* 0x0000b4000f047a23 */ /* 0x002fce0000010808 */
[----:B------:R1:W3:Y:S01]  /*39c0*/  MUFU.EX2 R149, R4 ;  /* 0x0000000400957308 */ /* 0x0002e20000000800 */
[----:B--2---:R-:W-:-:S07]  /*39d0*/  FFMA.FTZ R10, R67, c[0x0][0x2d0], -R9 ;  /* 0x0000b400430a7a23 */ /* 0x004fce0000010809 */
[----:B------:R2:W-:Y:S01]  /*39e0*/  MUFU.EX2 R165, R10 ;  /* 0x0000000a00a57308 */ /* 0x0005e20000000800 */
[----:B-1----:R-:W-:Y:S01]  /*39f0*/  FFMA.FTZ R4, R12, c[0x0][0x2d0], -R8 ;  /* 0x0000b4000c047a23 */ /* 0x002fe20000010808 */
[----:B---3--:R-:W-:-:S06]  /*3a00*/  F2FP.BF16.PACK_AB R5, R149, R248 ;  /* 0x000000f89505723e */ /* 0x008fcc00000010ff */
[----:B------:R1:W-:Y:S01]  /*3a10*/  MUFU.EX2 R247, R4 ;  /* 0x0000000400f77308 */ /* 0x0003e20000000800 */
[----:B--2---:R-:W-:-:S07]  /*3a20*/  FFMA.FTZ R10, R66, c[0x0][0x2d0], -R9 ;  /* 0x0000b400420a7a23 */ /* 0x004fce0000010809 */
[----:B------:R2:W-:Y:S01]  /*3a30*/  MUFU.EX2 R162, R10 ;  /* 0x0000000a00a27308 */ /* 0x0005e20000000800 */
[--C-:B-1----:R-:W-:Y:S02]  /*3a40*/  FFMA.FTZ R4, R13, c[0x0][0x2d0], -R8.reuse ;  /* 0x0000b4000d047a23 */ /* 0x102fe40000010808 */
[----:B------:R-:W1:Y:S05]  /*3a50*/  LDSM.16.MT88.4 R12, [R0+0x100] ;  /* 0x00010000000c783b */ /* 0x000e6a0000004200 */
[----:B------:R3:W4:Y:S01]  /*3a60*/  MUFU.EX2 R147, R4 ;  /* 0x0000000400937308 */ /* 0x0007220000000800 */
[----:B--2---:R-:W-:-:S07]  /*3a70*/  FFMA.FTZ R10, R80, c[0x0][0x2d0], -R8 ;  /* 0x0000b400500a7a23 */ /* 0x004fce0000010808 */
[----:B------:R2:W-:Y:S01]  /*3a80*/  MUFU.EX2 R249, R10 ;  /* 0x0000000a00f97308 */ /* 0x0005e20000000800 */
[----:B---3--:R-:W-:Y:S02]  /*3a90*/  F2FP.BF16.PACK_AB R4, R146, R144 ;  /* 0x000000909204723e */ /* 0x008fe400000010ff */
[----:B----4-:R-:W-:Y:S01]  /*3aa0*/  F2FP.BF16.PACK_AB R7, R147, R247 ;  /* 0x000000f79307723e */ /* 0x010fe200000010ff */
[----:B--2---:R-:W-:-:S06]  /*3ab0*/  FFMA.FTZ R10, R82, c[0x0][0x2d0], -R8 ;  /* 0x0000b400520a7a23 */ /* 0x004fcc0000010808 */
[C---:B------:R-:W-:Y:S01]  /*3ac0*/  HMMA.16816.F32.BF16 R76, R4.reuse, R28, RZ ;  /* 0x0000001c044c723c */ /* 0x040fe200000418ff */
[----:B------:R2:W3:Y:S07]  /*3ad0*/  MUFU.EX2 R163, R10 ;  /* 0x0000000a00a37308 */ /* 0x0004ee0000000800 */
[C---:B------:R-:W-:Y:S01]  /*3ae0*/  HMMA.16816.F32.BF16 R48, R4.reuse, R30, RZ ;  /* 0x0000001e0430723c */ /* 0x040fe200000418ff */
[----:B------:R-:W4:Y:S07]  /*3af0*/  LDSM.16.MT88.4 R28, [R0+0x3100] ;  /* 0x00310000001c783b */ /* 0x000f2e0000004200 */
[----:B-1----:R-:W-:Y:S01]  /*3b00*/  HMMA.16816.F32.BF16 R84, R4, R12, RZ ;  /* 0x0000000c0454723c */ /* 0x002fe200000418ff */
[----:B--2---:R-:W-:-:S04]  /*3b10*/  FFMA.FTZ R10, R81, c[0x0][0x2d0], -R8 ;  /* 0x0000b400510a7a23 */ /* 0x004fc80000010808 */
[----:B------:R1:W-:Y:S03]  /*3b20*/  MUFU.EX2 R11, R10 ;  /* 0x0000000a000b7308 */ /* 0x0003e60000000800 */
[C---:B------:R-:W-:Y:S01]  /*3b30*/  HMMA.16816.F32.BF16 R52, R4.reuse, R14, RZ ;  /* 0x0000000e0434723c */ /* 0x040fe200000418ff */
[----:B------:R-:W2:Y:S07]  /*3b40*/  LDSM.16.MT88.4 R12, [R135+0x6100] ;  /* 0x00610000870c783b */ /* 0x000eae0000004200 */
[----:B------:R-:W-:Y:S01]  /*3b50*/  HMMA.16816.F32.BF16 R88, R4, R16, RZ ;  /* 0x000000100458723c */ /* 0x000fe200000418ff */
[----:B-1----:R-:W-:-:S07]  /*3b60*/  FFMA.FTZ R10, R83, c[0x0][0x2d0], -R8 ;  /* 0x0000b400530a7a23 */ /* 0x002fce0000010808 */
[C---:B------:R-:W-:Y:S01]  /*3b70*/  HMMA.16816.F32.BF16 R56, R4.reuse, R18, RZ ;  /* 0x000000120438723c */ /* 0x040fe200000418ff */
[----:B------:R-:W1:Y:S01]  /*3b80*/  LDSM.16.MT88.4 R16, [R237+0x6100] ;  /* 0x00610000ed10783b */ /* 0x000e620000004200 */
[----:B------:R5:W1:Y:S06]  /*3b90*/  MUFU.EX2 R141, R10 ;  /* 0x0000000a008d7308 */ /* 0x000a6c0000000800 */
[C---:B------:R-:W-:Y:S08]  /*3ba0*/  HMMA.16816.F32.BF16 R92, R4.reuse, R32, RZ ;  /* 0x00000020045c723c */ /* 0x040ff000000418ff */
[----:B------:R-:W-:Y:S01]  /*3bb0*/  HMMA.16816.F32.BF16 R60, R4, R34, RZ ;  /* 0x00000022043c723c */ /* 0x000fe200000418ff */
[----:B------:R-:W1:Y:S01]  /*3bc0*/  LDSM.16.MT88.4 R32, [R237+0x3100] ;  /* 0x00310000ed20783b */ /* 0x000e620000004200 */
[----:B-----5:R-:W-:-:S06]  /*3bd0*/  IMAD.MOV.U32 R10, RZ, RZ, R143 ;  /* 0x000000ffff0a7224 */ /* 0x020fcc00078e008f */
[C---:B------:R-:W-:Y:S08]  /*3be0*/  HMMA.16816.F32.BF16 R72, R4.reuse, R20, RZ ;  /* 0x000000140448723c */ /* 0x040ff000000418ff */
[C---:B------:R-:W-:Y:S01]  /*3bf0*/  HMMA.16816.F32.BF16 R44, R4.reuse, R22, RZ ;  /* 0x00000016042c723c */ /* 0x040fe200000418ff */
[----:B------:R-:W5:Y:S07]  /*3c00*/  LDSM.16.MT88.4 R20, [R0+0x6100] ;  /* 0x006100000014783b */ /* 0x000f6e0000004200 */
[C---:B------:R-:W-:Y:S08]  /*3c10*/  HMMA.16816.F32.BF16 R40, R4.reuse, R24, RZ ;  /* 0x000000180428723c */ /* 0x040ff000000418ff */
[C---:B------:R-:W-:Y:S01]  /*3c20*/  HMMA.16816.F32.BF16 R68, R4.reuse, R26, RZ ;  /* 0x0000001a0444723c */ /* 0x040fe200000418ff */
[----:B------:R-:W3:Y:S07]  /*3c30*/  LDSM.16.MT88.4 R24, [R2+0x900] ;  /* 0x000900000218783b */ /* 0x000eee0000004200 */
[C---:B----4-:R-:W-:Y:S08]  /*3c40*/  HMMA.16816.F32.BF16 R64, R4.reuse, R28, RZ ;  /* 0x0000001c0440723c */ /* 0x050ff000000418ff */
[C---:B------:R-:W-:Y:S01]  /*3c50*/  HMMA.16816.F32.BF16 R104, R4.reuse, R30, RZ ;  /* 0x0000001e0468723c */ /* 0x040fe200000418ff */
[----:B------:R-:W4:Y:S07]  /*3c60*/  LDSM.16.MT88.4 R28, [R2+0x3900] ;  /* 0x00390000021c783b */ /* 0x000f2e0000004200 */
[C---:B--2---:R-:W-:Y:S08]  /*3c70*/  HMMA.16816.F32.BF16 R108, R4.reuse, R12, RZ ;  /* 0x0000000c046c723c */ /* 0x044ff000000418ff */
[C---:B------:R-:W-:Y:S01]  /*3c80*/  HMMA.16816.F32.BF16 R112, R4.reuse, R14, RZ ;  /* 0x0000000e0470723c */ /* 0x040fe200000418ff */
[----:B------:R-:W2:Y:S07]  /*3c90*/  LDSM.16.MT88.4 R12, [R2+0x6900] ;  /* 0x00690000020c783b */ /* 0x000eae0000004200 */
[C---:B-1----:R-:W-:Y:S08]  /*3ca0*/  HMMA.16816.F32.BF16 R80, R4.reuse, R16, RZ ;  /* 0x000000100450723c */ /* 0x042ff000000418ff */
[C---:B------:R-:W-:Y:S01]  /*3cb0*/  HMMA.16816.F32.BF16 R120, R4.reuse, R18, RZ ;  /* 0x000000120478723c */ /* 0x040fe200000418ff */
[----:B------:R-:W1:Y:S07]  /*3cc0*/  LDSM.16.MT88.4 R16, [R135+0x900] ;  /* 0x000900008710783b */ /* 0x000e6e0000004200 */
[C---:B------:R-:W-:Y:S08]  /*3cd0*/  HMMA.16816.F32.BF16 R96, R4.reuse, R36, RZ ;  /* 0x000000240460723c */ /* 0x040ff000000418ff */
[C---:B------:R-:W-:Y:S08]  /*3ce0*/  HMMA.16816.F32.BF16 R100, R4.reuse, R38, RZ ;  /* 0x000000260464723c */ /* 0x040ff000000418ff */
[C---:B------:R-:W-:Y:S08]  /*3cf0*/  HMMA.16816.F32.BF16 R36, R4.reuse, R32, RZ ;  /* 0x000000200424723c */ /* 0x040ff000000418ff */
[C---:B------:R-:W-:Y:S08]  /*3d00*/  HMMA.16816.F32.BF16 R32, R4.reuse, R34, RZ ;  /* 0x000000220420723c */ /* 0x040ff000000418ff */
[C---:B-----5:R-:W-:Y:S08]  /*3d10*/  HMMA.16816.F32.BF16 R124, R4.reuse, R20, RZ ;  /* 0x00000014047c723c */ /* 0x060ff000000418ff */
[----:B------:R-:W-:Y:S01]  /*3d20*/  HMMA.16816.F32.BF16 R136, R4, R22, RZ ;  /* 0x000000160488723c */ /* 0x000fe200000418ff */
[----:B------:R-:W-:Y:S06]  /*3d30*/  LDSM.16.MT88.4 R20, [R0+0x900] ;  /* 0x000900000014783b */ /* 0x000fec0000004200 */
[----:B------:R-:W-:-:S02]  /*3d40*/  F2FP.BF16.PACK_AB R4, R140, R142 ;  /* 0x0000008e8c04723e */ /* 0x000fc400000010ff */
[----:B---3--:R-:W-:Y:S02]  /*3d50*/  F2FP.BF16.PACK_AB R5, R163, R249 ;  /* 0x000000f9a305723e */ /* 0x008fe400000010ff */
[----:B------:R-:W-:Y:S02]  /*3d60*/  F2FP.BF16.PACK_AB R6, R162, R165 ;  /* 0x000000a5a206723e */ /* 0x000fe400000010ff */
[----:B------:R-:W-:-:S07]  /*3d70*/  F2FP.BF16.PACK_AB R7, R141, R11 ;  /* 0x0000000b8d07723e */ /* 0x000fce00000010ff */
[C---:B------:R-:W-:Y:S08]  /*3d80*/  HMMA.16816.F32.BF16 R192, R4.reuse, R24, R92 ;  /* 0x0000001804c0723c */ /* 0x040ff0000004185c */
[C---:B------:R-:W-:Y:S01]  /*3d90*/  HMMA.16816.F32.BF16 R92, R4.reuse, R26, R60 ;  /* 0x0000001a045c723c */ /* 0x040fe2000004183c */
[----:B------:R-:W3:Y:S06]  /*3da0*/  LDSM.16.MT88.4 R24, [R237+0x900] ;  /* 0x00090000ed18783b */ /* 0x000eec0000004200 */
[----:B------:R-:W-:Y:S01]  /*3db0*/  IMAD.MOV.U32 R63, RZ, RZ, R165 ;  /* 0x000000ffff3f7224 */ /* 0x000fe200078e00a5 */
[----:B----4-:R-:W-:Y:S01]  /*3dc0*/  HMMA.16816.F32.BF16 R172, R4, R28, R76 ;  /* 0x0000001c04ac723c */ /* 0x010fe2000004184c */
[----:B------:R-:W-:Y:S01]  /*3dd0*/  MOV R60, R164 ;  /* 0x000000a4003c7202 */ /* 0x000fe20000000f00 */
[----:B------:R-:W-:-:S02]  /*3de0*/  IMAD.MOV.U32 R61, RZ, RZ, R163 ;  /* 0x000000ffff3d7224 */ /* 0x000fc400078e00a3 */
[----:B------:R-:W-:-:S03]  /*3df0*/  IMAD.MOV.U32 R62, RZ, RZ, R162 ;  /* 0x000000ffff3e7224 */ /* 0x000fc600078e00a2 */
[----:B------:R-:W-:Y:S01]  /*3e00*/  MOV R76, R151 ;  /* 0x00000097004c7202 */ /* 0x000fe20000000f00 */
[----:B--2---:R-:W-:Y:S01]  /*3e10*/  HMMA.16816.F32.BF16 R168, R4, R12, R72 ;  /* 0x0000000c04a8723c */ /* 0x004fe20000041848 */
[----:B------:R-:W-:Y:S01]  /*3e20*/  IMAD.MOV.U32 R79, RZ, RZ, R150 ;  /* 0x000000ffff4f7224 */ /* 0x000fe200078e0096 */
[----:B------:R-:W-:Y:S01]  /*3e30*/  MOV R77, R148 ;  /* 0x00000094004d7202 */ /* 0x000fe20000000f00 */
[----:B------:R-:W-:-:S04]  /*3e40*/  IMAD.MOV.U32 R78, RZ, RZ, R149 ;  /* 0x000000ffff4e7224 */ /* 0x000fc800078e0095 */
[----:B------:R-:W-:Y:S01]  /*3e50*/  MOV R73, R142 ;  /* 0x0000008e00497202 */ /* 0x000fe20000000f00 */
[----:B------:R-:W-:Y:S01]  /*3e60*/  IMAD.MOV.U32 R74, RZ, RZ, R141 ;  /* 0x000000ffff4a7224 */ /* 0x000fe200078e008d */
[C---:B------:R-:W-:Y:S01]  /*3e70*/  HMMA.16816.F32.BF16 R148, R4.reuse, R30, R48 ;  /* 0x0000001e0494723c */ /* 0x040fe20000041830 */
[----:B------:R-:W-:Y:S01]  /*3e80*/  IMAD.MOV.U32 R75, RZ, RZ, R140 ;  /* 0x000000ffff4b7224 */ /* 0x000fe200078e008c */
[----:B------:R-:W-:Y:S05]  /*3e90*/  LDSM.16.MT88.4 R28, [R0+0x3900] ;  /* 0x00390000001c783b */ /* 0x000fea0000004200 */
[----:B------:R-:W-:Y:S01]  /*3ea0*/  IMAD.MOV.U32 R48, RZ, RZ, R147 ;  /* 0x000000ffff307224 */ /* 0x000fe200078e0093 */
[----:B-1----:R-:W-:Y:S01]  /*3eb0*/  HMMA.16816.F32.BF16 R140, R4, R16, R40 ;  /* 0x00000010048c723c */ /* 0x002fe20000041828 */
[----:B------:R-:W-:Y:S01]  /*3ec0*/  IMAD.MOV.U32 R49, RZ, RZ, R146 ;  /* 0x000000ffff317224 */ /* 0x000fe200078e0092 */
[----:B------:R-:W-:Y:S01]  /*3ed0*/  MOV R51, R145 ;  /* 0x0000009100337202 */ /* 0x000fe20000000f00 */
[----:B------:R-:W-:-:S05]  /*3ee0*/  IMAD.MOV.U32 R50, RZ, RZ, R144 ;  /* 0x000000ffff327224 */ /* 0x000fca00078e0090 */
[C---:B------:R-:W-:Y:S01]  /*3ef0*/  HMMA.16816.F32.BF16 R164, R4.reuse, R18, R68 ;  /* 0x0000001204a4723c */ /* 0x040fe20000041844 */
[----:B------:R-:W1:Y:S07]  /*3f00*/  LDSM.16.MT88.4 R16, [R237+0x3900] ;  /* 0x00390000ed10783b */ /* 0x000e6e0000004200 */
[C---:B------:R-:W-:Y:S01]  /*3f10*/  HMMA.16816.F32.BF16 R144, R4.reuse, R14, R44 ;  /* 0x0000000e0490723c */ /* 0x040fe2000004182c */
[----:B------:R-:W2:Y:S07]  /*3f20*/  LDSM.16.MT88.4 R12, [R135+0x3900] ;  /* 0x00390000870c783b */ /* 0x000eae0000004200 */
[C---:B---3--:R-:W-:Y:S07]  /*3f30*/  HMMA.16816.F32.BF16 R180, R4.reuse, R24, R88 ;  /* 0x0000001804b4723c */ /* 0x048fee0000041858 */
[----:B------:R-:W-:Y:S01]  /*3f40*/  MOV R89, R161 ;  /* 0x000000a100597202 */ /* 0x000fe20000000f00 */
[----:B------:R-:W-:Y:S01]  /*3f50*/  IMAD.MOV.U32 R88, RZ, RZ, R160 ;  /* 0x000000ffff587224 */ /* 0x000fe200078e00a0 */
[----:B------:R-:W-:Y:S01]  /*3f60*/  HMMA.16816.F32.BF16 R176, R4, R20, R84 ;  /* 0x0000001404b0723c */ /* 0x000fe20000041854 */
[----:B------:R-:W-:Y:S01]  /*3f70*/  IMAD.MOV.U32 R90, RZ, RZ, R248 ;  /* 0x000000ffff5a7224 */ /* 0x000fe200078e00f8 */
[----:B------:R-:W-:-:S05]  /*3f80*/  MOV R91, R78 ;  /* 0x0000004e005b7202 */ /* 0x000fca0000000f00 */
[----:B------:R-:W-:Y:S01]  /*3f90*/  IMAD.MOV.U32 R87, RZ, RZ, R60 ;  /* 0x000000ffff577224 */ /* 0x000fe200078e003c */
[----:B------:R-:W-:Y:S01]  /*3fa0*/  HMMA.16816.F32.BF16 R160, R4, R26, R56 ;  /* 0x0000001a04a0723c */ /* 0x000fe20000041838 */
[----:B------:R-:W-:Y:S01]  /*3fb0*/  MOV R86, R61 ;  /* 0x0000003d00567202 */ /* 0x000fe20000000f00 */
[----:B------:R-:W-:Y:S01]  /*3fc0*/  IMAD.MOV.U32 R85, RZ, RZ, R62 ;  /* 0x000000ffff557224 */ /* 0x000fe200078e003e */
[----:B------:R-:W3:Y:S01]  /*3fd0*/  LDSM.16.MT88.4 R24, [R135+0x6900] ;  /* 0x006900008718783b */ /* 0x000ee20000004200 */
[----:B------:R-:W-:-:S04]  /*3fe0*/  IMAD.MOV.U32 R84, RZ, RZ, R63 ;  /* 0x000000ffff547224 */ /* 0x000fc800078e003f */
[C---:B-1----:R-:W-:Y:S07]  /*3ff0*/  HMMA.16816.F32.BF16 R40, R4.reuse, R16, R36 ;  /* 0x000000100428723c */ /* 0x042fee0000041824 */
[----:B------:R-:W-:Y:S01]  /*4000*/  MOV R16, R10 ;  /* 0x0000000a00107202 */ /* 0x000fe20000000f00 */
[----:B------:R-:W-:Y:S01]  /*4010*/  HMMA.16816.F32.BF16 R56, R4, R22, R52 ;  /* 0x000000160438723c */ /* 0x000fe20000041834 */
[----:B------:R-:W-:Y:S01]  /*4020*/  FFMA.FTZ R10, R116, c[0x0][0x2d0], -R9 ;  /* 0x0000b400740a7a23 */ /* 0x000fe20000010809 */
[----:B------:R-:W1:Y:S01]  /*4030*/  LDSM.16.MT88.4 R20, [R237+0x6900] ;  /* 0x00690000ed14783b */ /* 0x000e620000004200 */
[----:B------:R-:W-:-:S02]  /*4040*/  IMAD.MOV.U32 R17, RZ, RZ, R50 ;  /* 0x000000ffff117224 */ /* 0x000fc400078e0032 */
[----:B------:R4:W5:Y:S01]  /*4050*/  MUFU.EX2 R68, R10 ;  /* 0x0000000a00447308 */ /* 0x0009620000000800 */
[----:B------:R-:W-:Y:S02]  /*4060*/  IMAD.MOV.U32 R116, RZ, RZ, R51 ;  /* 0x000000ffff747224 */ /* 0x000fe400078e0033 */
[C---:B--2---:R-:W-:Y:S07]  /*4070*/  HMMA.16816.F32.BF16 R60, R4.reuse, R12, R96 ;  /* 0x0000000c043c723c */ /* 0x044fee0000041860 */
[----:B------:R-:W-:Y:S01]  /*4080*/  MOV R98, R73 ;  /* 0x0000004900627202 */ /* 0x000fe20000000f00 */
[----:B------:R-:W-:Y:S01]  /*4090*/  HMMA.16816.F32.BF16 R52, R4, R14, R100 ;  /* 0x0000000e0434723c */ /* 0x000fe20000041864 */
[----:B------:R-:W2:Y:S01]  /*40a0*/  LDSM.16.MT88.4 R12, [R0+0x6900] ;  /* 0x00690000000c783b */ /* 0x000ea20000004200 */
[----:B------:R-:W-:-:S02]  /*40b0*/  IMAD.MOV.U32 R97, RZ, RZ, R74 ;  /* 0x000000ffff617224 */ /* 0x000fc400078e004a */
[----:B------:R-:W-:Y:S02]  /*40c0*/  IMAD.MOV.U32 R96, RZ, RZ, R75 ;  /* 0x000000ffff607224 */ /* 0x000fe400078e004b */
[----:B----4-:R-:W-:Y:S01]  /*40d0*/  FFMA.FTZ R10, R117, c[0x0][0x2d0], -R9 ;  /* 0x0000b400750a7a23 */ /* 0x010fe20000010809 */
[----:B------:R-:W-:Y:S01]  /*40e0*/  MOV R103, R48 ;  /* 0x0000003000677202 */ /* 0x000fe20000000f00 */
[----:B------:R-:W-:Y:S01]  /*40f0*/  IMAD.MOV.U32 R100, RZ, RZ, R49 ;  /* 0x000000ffff647224 */ /* 0x000fe200078e0031 */
[C---:B------:R-:W-:Y:S01]  /*4100*/  HMMA.16816.F32.BF16 R36, R4.reuse, R28, R64 ;  /* 0x0000001c0424723c */ /* 0x040fe20000041840 */
[----:B------:R4:W1:Y:S07]  /*4110*/  MUFU.EX2 R101, R10 ;  /* 0x0000000a00657308 */ /* 0x00086e0000000800 */
[C---:B------:R-:W-:Y:S07]  /*4120*/  HMMA.16816.F32.BF16 R48, R4.reuse, R18, R32 ;  /* 0x000000120430723c */ /* 0x040fee0000041820 */
[----:B------:R-:W-:Y:S01]  /*4130*/  MOV R18, R252 ;  /* 0x000000fc00127202 */ /* 0x000fe20000000f00 */
[----:B------:R-:W-:Y:S01]  /*4140*/  IMAD.MOV.U32 R19, RZ, RZ, R76 ;  /* 0x000000ffff137224 */ /* 0x000fe200078e004c */
[----:B---3--:R-:W-:Y:S01]  /*4150*/  HMMA.16816.F32.BF16 R32, R4, R24, R108 ;  /* 0x000000180420723c */ /* 0x008fe2000004186c */
[----:B----4-:R-:W-:-:S04]  /*4160*/  FFMA.FTZ R10, R118, c[0x0][0x2d0], -R9 ;  /* 0x0000b400760a7a23 */ /* 0x010fc80000010809 */
[----:B------:R3:W-:Y:S02]  /*4170*/  MUFU.EX2 R102, R10 ;  /* 0x0000000a00667308 */ /* 0x0007e40000000800 */
[----:B------:R-:W-:Y:S01]  /*4180*/  IMAD.MOV.U32 R108, RZ, RZ, R17 ;  /* 0x000000ffff6c7224 */ /* 0x000fe200078e0011 */
[C---:B------:R-:W-:Y:S01]  /*4190*/  HMMA.16816.F32.BF16 R64, R4.reuse, R26, R112 ;  /* 0x0000001a0440723c */ /* 0x040fe20000041870 */
[----:B------:R-:W-:Y:S01]  /*41a0*/  MOV R109, R100 ;  /* 0x00000064006d7202 */ /* 0x000fe20000000f00 */
[----:B------:R-:W-:Y:S01]  /*41b0*/  IMAD.MOV.U32 R110, RZ, RZ, R103 ;  /* 0x000000ffff6e7224 */ /* 0x000fe200078e0067 */
[----:B------:R-:W-:Y:S01]  /*41c0*/  LDSM.16.MT88.4 R24, [R2+0x4100] ;  /* 0x004100000218783b */ /* 0x000fe20000004200 */
[----:B------:R-:W-:Y:S02]  /*41d0*/  IMAD.MOV.U32 R111, RZ, RZ, R96 ;  /* 0x000000ffff6f7224 */ /* 0x000fe400078e0060 */
[----:B------:R-:W-:Y:S01]  /*41e0*/  IMAD.MOV.U32 R100, RZ, RZ, R86 ;  /* 0x000000ffff647224 */ /* 0x000fe200078e0056 */
[----:B------:R-:W-:Y:S01]  /*41f0*/  MOV R114, R116 ;  /* 0x0000007400727202 */ /* 0x000fe20000000f00 */
[----:B------:R-:W-:Y:S01]  /*4200*/  HMMA.16816.F32.BF16 R44, R4, R30, R104 ;  /* 0x0000001e042c723c */ /* 0x000fe20000041868 */
[----:B------:R-:W-:Y:S01]  /*4210*/  IMAD.MOV.U32 R115, RZ, RZ, R16 ;  /* 0x000000ffff737224 */ /* 0x000fe200078e0010 */
[----:B------:R-:W4:Y:S01]  /*4220*/  LDSM.16.MT88.4 R28, [R2+0x1100] ;  /* 0x00110000021c783b */ /* 0x000f220000004200 */
[----:B------:R-:W-:-:S02]  /*4230*/  IMAD.MOV.U32 R103, RZ, RZ, R89 ;  /* 0x000000ffff677224 */ /* 0x000fc400078e0059 */
[----:B---3--:R-:W-:Y:S02]  /*4240*/  FFMA.FTZ R10, R119, c[0x0][0x2d0], -R9 ;  /* 0x0000b400770a7a23 */ /* 0x008fe40000010809 */
[----:B------:R-:W-:Y:S01]  /*4250*/  MOV R104, R97 ;  /* 0x0000006100687202 */ /* 0x000fe20000000f00 */
[----:B-1----:R-:W-:Y:S01]  /*4260*/  HMMA.16816.F32.BF16 R72, R4, R22, R120 ;  /* 0x000000160448723c */ /* 0x002fe20000041878 */
[----:B------:R1:W-:Y:S01]  /*4270*/  MUFU.EX2 R99, R10 ;  /* 0x0000000a00637308 */ /* 0x0003e20000000800 */
[----:B------:R-:W-:Y:S01]  /*4280*/  IMAD.MOV.U32 R106, RZ, RZ, R84 ;  /* 0x000000ffff6a7224 */ /* 0x000fe200078e0054 */
[----:B------:R-:W-:Y:S01]  /*4290*/  MOV R105, R85 ;  /* 0x0000005500697202 */ /* 0x000fe20000000f00 */
[----:B------:R-:W-:Y:S02]  /*42a0*/  IMAD.MOV.U32 R107, RZ, RZ, R98 ;  /* 0x000000ffff6b7224 */ /* 0x000fe400078e0062 */
[----:B-1----:R-:W-:-:S04]  /*42b0*/  FFMA.FTZ R10, R128, c[0x0][0x2d0], -R8 ;  /* 0x0000b400800a7a23 */ /* 0x002fc80000010808 */
[----:B------:R1:W-:Y:S02]  /*42c0*/  MUFU.EX2 R128, R10 ;  /* 0x0000000a00807308 */ /* 0x0003e40000000800 */
[----:B-1----:R-:W-:Y:S02]  /*42d0*/  FFMA.FTZ R10, R130, c[0x0][0x2d0], -R8 ;  /* 0x0000b400820a7a23 */ /* 0x002fe40000010808 */
[----:B-----5:R-:W-:-:S04]  /*42e0*/  IMAD.MOV.U32 R130, RZ, RZ, R68 ;  /* 0x000000ffff827224 */ /* 0x020fc800078e0044 */
[----:B------:R1:W3:Y:S01]  /*42f0*/  MUFU.EX2 R252, R10 ;  /* 0x0000000a00fc7308 */ /* 0x0002e20000000800 */
[C---:B------:R-:W-:Y:S01]  /*4300*/  HMMA.16816.F32.BF16 R68, R4.reuse, R20, R80 ;  /* 0x000000140444723c */ /* 0x040fe20000041850 */
[----:B------:R-:W-:Y:S07]  /*4310*/  LDSM.16.MT88.4 R20, [R0+0x1100] ;  /* 0x001100000014783b */ /* 0x000fee0000004200 */
[----:B--2---:R-:W-:Y:S01]  /*4320*/  HMMA.16816.F32.BF16 R80, R4, R14, R136 ;  /* 0x0000000e0450723c */ /* 0x004fe20000041888 */
[----:B-1----:R-:W-:-:S02]  /*4330*/  FFMA.FTZ R10, R129, c[0x0][0x2d0], -R8 ;  /* 0x0000b400810a7a23 */ /* 0x002fc40000010808 */
[----:B------:R-:W-:Y:S02]  /*4340*/  IMAD.MOV.U32 R129, RZ, RZ, R77 ;  /* 0x000000ffff817224 */ /* 0x000fe400078e004d */
[----:B------:R1:W-:Y:S02]  /*4350*/  MUFU.EX2 R248, R10 ;  /* 0x0000000a00f87308 */ /* 0x0003e40000000800 */
[----:B-1----:R-:W-:Y:S02]  /*4360*/  FFMA.FTZ R10, R131, c[0x0][0x2d0], -R8 ;  /* 0x0000b400830a7a23 */ /* 0x002fe40000010808 */
[----:B------:R-:W-:-:S04]  /*4370*/  IMAD.MOV.U32 R131, RZ, RZ, R247 ;  /* 0x000000ffff837224 */ /* 0x000fc800078e00f7 */
[----:B------:R1:W2:Y:S02]  /*4380*/  MUFU.EX2 R247, R10 ;  /* 0x0000000a00f77308 */ /* 0x0002a40000000800 */
[----:B-1----:R-:W-:Y:S02]  /*4390*/  MOV R10, R79 ;  /* 0x0000004f000a7202 */ /* 0x002fe40000000f00 */
[----:B------:R-:W-:Y:S01]  /*43a0*/  HMMA.16816.F32.BF16 R76, R4, R12, R124 ;  /* 0x0000000c044c723c */ /* 0x000fe2000004187c */
[----:B------:R-:W1:Y:S06]  /*43b0*/  LDSM.16.MT88.4 R12, [R135+0x1100] ;  /* 0x00110000870c783b */ /* 0x000e6c0000004200 */
[----:B------:R-:W-:Y:S01]  /*43c0*/  IMAD.MOV.U32 R127, RZ, RZ, R18 ;  /* 0x000000ffff7f7224 */ /* 0x000fe200078e0012 */
[----:B------:R-:W-:Y:S01]  /*43d0*/  F2FP.BF16.PACK_AB R4, R101, R130 ;  /* 0x000000826504723e */ /* 0x000fe200000010ff */
[----:B------:R-:W-:Y:S01]  /*43e0*/  IMAD.MOV.U32 R126, RZ, RZ, R19 ;  /* 0x000000ffff7e7224 */ /* 0x000fe200078e0013 */
[----:B---3--:R-:W-:Y:S01]  /*43f0*/  F2FP.BF16.PACK_AB R5, R252, R128 ;  /* 0x00000080fc05723e */ /* 0x008fe200000010ff */
[----:B------:R-:W3:Y:S01]  /*4400*/  LDSM.16.MT88.4 R16, [R2+0x7100] ;  /* 0x007100000210783b */ /* 0x000ee20000004200 */
[----:B------:R-:W-:Y:S01]  /*4410*/  F2FP.BF16.PACK_AB R6, R99, R102 ;  /* 0x000000666306723e */ /* 0x000fe200000010ff */
[----:B------:R-:W-:Y:S01]  /*4420*/  IMAD.MOV.U32 R125, RZ, RZ, R87 ;  /* 0x000000ffff7d7224 */ /* 0x000fe200078e0057 */
[----:B--2---:R-:W-:-:S02]  /*4430*/  F2FP.BF16.PACK_AB R7, R247, R248 ;  /* 0x000000f8f707723e */ /* 0x004fc400000010ff */
[----:B------:R-:W-:-:S05]  /*4440*/  MOV R124, R88 ;  /* 0x00000058007c7202 */ /* 0x000fca0000000f00 */
[C---:B----4-:R-:W-:Y:S07]  /*4450*/  HMMA.16816.F32.BF16 R84, R4.reuse, R28, R192 ;  /* 0x0000001c0454723c */ /* 0x050fee00000418c0 */
[----:B------:R-:W-:Y:S01]  /*4460*/  IMAD.MOV.U32 R194, RZ, RZ, R90 ;  /* 0x000000ffffc27224 */ /* 0x000fe200078e005a */
[----:B------:R-:W-:Y:S01]  /*4470*/  MOV R195, R91 ;  /* 0x0000005b00c37202 */ /* 0x000fe20000000f00 */
[----:B------:R-:W-:Y:S01]  /*4480*/  IMAD.MOV.U32 R193, RZ, RZ, R101 ;  /* 0x000000ffffc17224 */ /* 0x000fe200078e0065 */
[----:B------:R-:W-:Y:S01]  /*4490*/  HMMA.16816.F32.BF16 R88, R4, R30, R92 ;  /* 0x0000001e0458723c */ /* 0x000fe2000004185c */
[----:B------:R-:W2:Y:S01]  /*44a0*/  LDSM.16.MT88.4 R28, [R237+0x1100] ;  /* 0x00110000ed1c783b */ /* 0x000ea20000004200 */
[----:B------:R-:W-:-:S06]  /*44b0*/  IMAD.MOV.U32 R192, RZ, RZ, R102 ;  /* 0x000000ffffc07224 */ /* 0x000fcc00078e0066 */
[C---:B------:R-:W-:Y:S07]  /*44c0*/  HMMA.16816.F32.BF16 R92, R4.reuse, R24, R172 ;  /* 0x00000018045c723c */ /* 0x040fee00000418ac */
[----:B------:R-:W-:Y:S01]  /*44d0*/  IMAD.MOV.U32 R175, RZ, RZ, R99 ;  /* 0x000000ffffaf7224 */ /* 0x000fe200078e0063 */
[----:B-1----:R-:W-:Y:S01]  /*44e0*/  HMMA.16816.F32.BF16 R136, R4, R12, R140 ;  /* 0x0000000c0488723c */ /* 0x002fe2000004188c */
[----:B------:R-:W-:Y:S01]  /*44f0*/  IMAD.MOV.U32 R173, RZ, RZ, R125 ;  /* 0x000000ffffad7224 */ /* 0x000fe200078e007d */
[----:B------:R-:W-:Y:S01]  /*4500*/  MOV R172, R131 ;  /* 0x0000008300ac7202 */ /* 0x000fe20000000f00 */
[----:B------:R-:W-:-:S05]  /*4510*/  IMAD.MOV.U32 R174, RZ, RZ, R194 ;  /* 0x000000ffffae7224 */ /* 0x000fca00078e00c2 */
[C---:B---3--:R-:W-:Y:S07]  /*4520*/  HMMA.16816.F32.BF16 R116, R4.reuse, R16, R168 ;  /* 0x000000100474723c */ /* 0x048fee00000418a8 */
[----:B------:R-:W-:Y:S01]  /*4530*/  IMAD.MOV.U32 R169, RZ, RZ, R108 ;  /* 0x000000ffffa97224 */ /* 0x000fe200078e006c */
        /* <DEDUP_REMOVED lines=8> */
[C---:B------:R-:W-:Y:S01]  /*45c0*/  HMMA.16816.F32.BF16 R100, R4.reuse, R18, R144 ;  /* 0x000000120464723c */ /* 0x040fe20000041890 */
[----:B------:R-:W1:Y:S07]  /*45d0*/  LDSM.16.MT88.4 R16, [R135+0x4100] ;  /* 0x004100008710783b */ /* 0x000e6e0000004200 */
[C---:B------:R-:W-:Y:S01]  /*45e0*/  HMMA.16816.F32.BF16 R112, R4.reuse, R14, R164 ;  /* 0x0000000e0470723c */ /* 0x040fe200000418a4 */
[----:B------:R-:W3:Y:S07]  /*45f0*/  LDSM.16.MT88.4 R12, [R237+0x4100] ;  /* 0x00410000ed0c783b */ /* 0x000eee0000004200 */
[C---:B------:R-:W-:Y:S01]  /*4600*/  HMMA.16816.F32.BF16 R96, R4.reuse, R26, R148 ;  /* 0x0000001a0460723c */ /* 0x040fe20000041894 */
[----:B------:R-:W-:Y:S07]  /*4610*/  LDSM.16.MT88.4 R24, [R0+0x4100] ;  /* 0x004100000018783b */ /* 0x000fee0000004200 */
[C---:B--2---:R-:W-:Y:S07]  /*4620*/  HMMA.16816.F32.BF16 R120, R4.reuse, R28, R180 ;  /* 0x0000001c0478723c */ /* 0x044fee00000418b4 */
[----:B------:R-:W-:Y:S01]  /*4630*/  IMAD.MOV.U32 R28, RZ, RZ, R124 ;  /* 0x000000ffff1c7224 */ /* 0x000fe200078e007c */
[----:B------:R-:W-:Y:S01]  /*4640*/  HMMA.16816.F32.BF16 R164, R4, R20, R176 ;  /* 0x0000001404a4723c */ /* 0x000fe200000418b0 */
[----:B------:R-:W-:Y:S01]  /*4650*/  MOV R29, R126 ;  /* 0x0000007e001d7202 */ /* 0x000fe20000000f00 */
[----:B------:R-:W-:-:S02]  /*4660*/  IMAD.MOV.U32 R180, RZ, RZ, R127 ;  /* 0x000000ffffb47224 */ /* 0x000fc400078e007f */
[----:B------:R-:W-:Y:S02]  /*4670*/  IMAD.MOV.U32 R181, RZ, RZ, R10 ;  /* 0x000000ffffb57224 */ /* 0x000fe400078e000a */
[----:B------:R-:W-:Y:S01]  /*4680*/  FFMA.FTZ R10, R133, c[0x0][0x2d0], -R9 ;  /* 0x0000b400850a7a23 */ /* 0x000fe20000010809 */
[----:B------:R-:W-:Y:S01]  /*4690*/  MOV R179, R110 ;  /* 0x0000006e00b37202 */ /* 0x000fe20000000f00 */
[C---:B------:R-:W-:Y:S01]  /*46a0*/  HMMA.16816.F32.BF16 R148, R4.reuse, R22, R56 ;  /* 0x000000160494723c */ /* 0x040fe20000041838 */
[----:B------:R-:W2:Y:S01]  /*46b0*/  LDSM.16.MT88.4 R20, [R135+0x7100] ;  /* 0x007100008714783b */ /* 0x000ea20000004200 */
[----:B------:R-:W-:Y:S01]  /*46c0*/  IMAD.MOV.U32 R183, RZ, RZ, R175 ;  /* 0x000000ffffb77224 */ /* 0x000fe200078e00af */
[----:B------:R-:W-:Y:S01]  /*46d0*/  MOV R175, R195 ;  /* 0x000000c300af7202 */ /* 0x000fe20000000f00 */
[----:B------:R-:W-:Y:S01]  /*46e0*/  IMAD.MOV.U32 R182, RZ, RZ, R129 ;  /* 0x000000ffffb67224 */ /* 0x000fe200078e0081 */
[----:B------:R4:W-:Y:S01]  /*46f0*/  MUFU.EX2 R195, R10 ;  /* 0x0000000a00c37308 */ /* 0x0009e20000000800 */
[----:B------:R-:W-:Y:S01]  /*4700*/  IMAD.MOV.U32 R177, RZ, RZ, R108 ;  /* 0x000000ffffb17224 */ /* 0x000fe200078e006c */
[----:B------:R-:W-:Y:S01]  /*4710*/  MOV R176, R104 ;  /* 0x0000006800b07202 */ /* 0x000fe20000000f00 */
[----:B------:R-:W-:Y:S01]  /*4720*/  HMMA.16816.F32.BF16 R124, R4, R30, R160 ;  /* 0x0000001e047c723c */ /* 0x000fe200000418a0 */
[----:B------:R-:W-:-:S02]  /*4730*/  IMAD.MOV.U32 R58, RZ, RZ, R181 ;  /* 0x000000ffff3a7224 */ /* 0x000fc400078e00b5 */
[----:B------:R-:W-:Y:S02]  /*4740*/  IMAD.MOV.U32 R181, RZ, RZ, R193 ;  /* 0x000000ffffb57224 */ /* 0x000fe400078e00c1 */
[----:B------:R-:W-:Y:S02]  /*4750*/  IMAD.MOV.U32 R178, RZ, RZ, R109 ;  /* 0x000000ffffb27224 */ /* 0x000fe400078e006d */
[----:B------:R-:W-:Y:S01]  /*4760*/  IMAD.MOV.U32 R30, RZ, RZ, R130 ;  /* 0x000000ffff1e7224 */ /* 0x000fe200078e0082 */
[----:B-1----:R-:W-:Y:S01]  /*4770*/  HMMA.16816.F32.BF16 R160, R4, R16, R60 ;  /* 0x0000001004a0723c */ /* 0x002fe2000004183c */
[----:B------:R-:W-:Y:S01]  /*4780*/  MOV R31, R128 ;  /* 0x00000080001f7202 */ /* 0x000fe20000000f00 */
[----:B------:R-:W-:Y:S02]  /*4790*/  IMAD.MOV.U32 R57, RZ, RZ, R28 ;  /* 0x000000ffff397224 */ /* 0x000fe400078e001c */
[----:B------:R-:W-:Y:S01]  /*47a0*/  IMAD.MOV.U32 R133, RZ, RZ, R111 ;  /* 0x000000ffff857224 */ /* 0x000fe200078e006f */
[----:B------:R-:W-:Y:S01]  /*47b0*/  MOV R56, R31 ;  /* 0x0000001f00387202 */ /* 0x000fe20000000f00 */
[----:B----4-:R-:W-:-:S02]  /*47c0*/  FFMA.FTZ R10, R200, c[0x0][0x2d0], -R9 ;  /* 0x0000b400c80a7a23 */ /* 0x010fc40000010809 */
[C---:B------:R-:W-:Y:S01]  /*47d0*/  HMMA.16816.F32.BF16 R140, R4.reuse, R18, R52 ;  /* 0x00000012048c723c */ /* 0x040fe20000041834 */
[----:B------:R-:W1:Y:S01]  /*47e0*/  LDSM.16.MT88.4 R16, [R237+0x7100] ;  /* 0x00710000ed10783b */ /* 0x000e620000004200 */
[----:B------:R4:W5:Y:S01]  /*47f0*/  MUFU.EX2 R194, R10 ;  /* 0x0000000a00c27308 */ /* 0x0009620000000800 */
[----:B------:R-:W-:Y:S02]  /*4800*/  IMAD.MOV.U32 R31, RZ, RZ, R192 ;  /* 0x000000ffff1f7224 */ /* 0x000fe400078e00c0 */
[----:B------:R-:W-:Y:S01]  /*4810*/  IMAD.MOV.U32 R62, RZ, RZ, R179 ;  /* 0x000000ffff3e7224 */ /* 0x000fe200078e00b3 */
[----:B------:R-:W-:Y:S01]  /*4820*/  MOV R179, R180 ;  /* 0x000000b400b37202 */ /* 0x000fe20000000f00 */
[----:B------:R-:W-:Y:S01]  /*4830*/  IMAD.MOV.U32 R28, RZ, RZ, R106 ;  /* 0x000000ffff1c7224 */ /* 0x000fe200078e006a */
[----:B---3--:R-:W-:Y:S01]  /*4840*/  HMMA.16816.F32.BF16 R128, R4, R12, R40 ;  /* 0x0000000c0480723c */ /* 0x008fe20000041828 */
[----:B------:R-:W-:Y:S01]  /*4850*/  MOV R180, R107 ;  /* 0x0000006b00b47202 */ /* 0x000fe20000000f00 */
[----:B------:R-:W-:Y:S01]  /*4860*/  IMAD.MOV.U32 R63, RZ, RZ, R30 ;  /* 0x000000ffff3f7224 */ /* 0x000fe200078e001e */
[----:B------:R-:W-:Y:S01]  /*4870*/  MOV R30, R183 ;  /* 0x000000b7001e7202 */ /* 0x000fe20000000f00 */
[----:B------:R-:W-:-:S04]  /*4880*/  IMAD.MOV.U32 R59, RZ, RZ, R182 ;  /* 0x000000ffff3b7224 */ /* 0x000fc800078e00b6 */
[C---:B------:R-:W-:Y:S01]  /*4890*/  HMMA.16816.F32.BF16 R144, R4.reuse, R14, R48 ;  /* 0x0000000e0490723c */ /* 0x040fe20000041830 */
[----:B------:R-:W3:Y:S01]  /*48a0*/  LDSM.16.MT88.4 R12, [R0+0x7100] ;  /* 0x00710000000c783b */ /* 0x000ee20000004200 */
[----:B----4-:R-:W-:Y:S02]  /*48b0*/  FFMA.FTZ R10, R134, c[0x0][0x2d0], -R9 ;  /* 0x0000b400860a7a23 */ /* 0x010fe40000010809 */
[----:B------:R-:W-:Y:S01]  /*48c0*/  IMAD.MOV.U32 R134, RZ, RZ, R177 ;  /* 0x000000ffff867224 */ /* 0x000fe200078e00b1 */
[----:B------:R-:W-:Y:S01]  /*48d0*/  MOV R177, R178 ;  /* 0x000000b200b17202 */ /* 0x000fe20000000f00 */
[----:B------:R4:W-:Y:S01]  /*48e0*/  MUFU.EX2 R193, R10 ;  /* 0x0000000a00c17308 */ /* 0x0009e20000000800 */
[----:B------:R-:W-:Y:S01]  /*48f0*/  IMAD.MOV.U32 R178, RZ, RZ, R29 ;  /* 0x000000ffffb27224 */ /* 0x000fe200078e001d */
[----:B--2---:R-:W-:Y:S01]  /*4900*/  HMMA.16816.F32.BF16 R40, R4, R20, R32 ;  /* 0x000000140428723c */ /* 0x004fe20000041820 */
[----:B------:R-:W-:Y:S02]  /*4910*/  IMAD.MOV.U32 R29, RZ, RZ, R105 ;  /* 0x000000ffff1d7224 */ /* 0x000fe400078e0069 */
[----:B------:R-:W-:-:S05]  /*4920*/  IMAD.MOV.U32 R200, RZ, RZ, R30 ;  /* 0x000000ffffc87224 */ /* 0x000fca00078e001e */
[----:B------:R-:W-:Y:S01]  /*4930*/  HMMA.16816.F32.BF16 R48, R4, R22, R64 ;  /* 0x000000160430723c */ /* 0x000fe20000041840 */
[----:B------:R-:W2:Y:S01]  /*4940*/  LDSM.16.MT88.4 R20, [R2+0x4900] ;  /* 0x004900000214783b */ /* 0x000ea20000004200 */
[----:B----4-:R-:W-:-:S06]  /*4950*/  FFMA.FTZ R10, R201, c[0x0][0x2d0], -R9 ;  /* 0x0000b400c90a7a23 */ /* 0x010fcc0000010809 */
[C---:B------:R-:W-:Y:S01]  /*4960*/  HMMA.16816.F32.BF16 R108, R4.reuse, R24, R36 ;  /* 0x00000018046c723c */ /* 0x040fe20000041824 */
[----:B------:R-:W-:Y:S01]  /*4970*/  IMAD.MOV.U32 R201, RZ, RZ, R31 ;  /* 0x000000ffffc97224 */ /* 0x000fe200078e001f */
[----:B------:R4:W2:Y:S06]  /*4980*/  MUFU.EX2 R192, R10 ;  /* 0x0000000a00c07308 */ /* 0x0008ac0000000800 */
[C---:B------:R-:W-:Y:S01]  /*4990*/  HMMA.16816.F32.BF16 R104, R4.reuse, R26, R44 ;  /* 0x0000001a0468723c */ /* 0x040fe2000004182c */
[----:B------:R-:W2:Y:S07]  /*49a0*/  LDSM.16.MT88.4 R24, [R2+0x1900] ;  /* 0x001900000218783b */ /* 0x000eae0000004200 */
[----:B-1----:R-:W-:Y:S01]  /*49b0*/  HMMA.16816.F32.BF16 R44, R4, R16, R68 ;  /* 0x00000010042c723c */ /* 0x002fe20000041844 */
[----:B----4-:R-:W-:Y:S01]  /*49c0*/  FFMA.FTZ R10, R202, c[0x0][0x2d0], -R8 ;  /* 0x0000b400ca0a7a23 */ /* 0x010fe20000010808 */
[----:B------:R-:W-:-:S03]  /*49d0*/  MOV R202, R181 ;  /* 0x000000b500ca7202 */ /* 0x000fc60000000f00 */
[----:B------:R1:W-:Y:S02]  /*49e0*/  MUFU.EX2 R183, R10 ;  /* 0x0000000a00b77308 */ /* 0x0003e40000000800 */
[----:B------:R-:W-:Y:S01]  /*49f0*/  IMAD.MOV.U32 R69, RZ, RZ, R58 ;  /* 0x000000ffff457224 */ /* 0x000fe200078e003a */
[----:B------:R-:W-:Y:S01]  /*4a00*/  HMMA.16816.F32.BF16 R52, R4, R18, R72 ;  /* 0x000000120434723c */ /* 0x000fe20000041848 */
[----:B------:R-:W4:Y:S01]  /*4a10*/  LDSM.16.MT88.4 R16, [R2+0x7900] ;  /* 0x007900000210783b */ /* 0x000f220000004200 */
[----:B------:R-:W-:Y:S01]  /*4a20*/  MOV R70, R59 ;  /* 0x0000003b00467202 */ /* 0x000fe20000000f00 */
[----:B------:R-:W-:Y:S02]  /*4a30*/  IMAD.MOV.U32 R71, RZ, RZ, R62 ;  /* 0x000000ffff477224 */ /* 0x000fe400078e003e */
[----:B------:R-:W-:-:S03]  /*4a40*/  IMAD.MOV.U32 R68, RZ, RZ, R57 ;  /* 0x000000ffff447224 */ /* 0x000fc600078e0039 */
[----:B---3--:R-:W-:Y:S01]  /*4a50*/  HMMA.16816.F32.BF16 R36, R4, R12, R76 ;  /* 0x0000000c0424723c */ /* 0x008fe2000004184c */
[----:B-1----:R-:W-:Y:S01]  /*4a60*/  FFMA.FTZ R10, R233, c[0x0][0x2d0], -R8 ;  /* 0x0000b400e90a7a23 */ /* 0x002fe20000010808 */
[----:B------:R-:W-:-:S06]  /*4a70*/  MOV R233, R56 ;  /* 0x0000003800e97202 */ /* 0x000fcc0000000f00 */
[----:B------:R-:W-:Y:S01]  /*4a80*/  HMMA.16816.F32.BF16 R32, R4, R14, R80 ;  /* 0x0000000e0420723c */ /* 0x000fe20000041850 */
[----:B------:R-:W1:Y:S01]  /*4a90*/  LDSM.16.MT88.4 R12, [R135+0x1900] ;  /* 0x00190000870c783b */ /* 0x000e620000004200 */
[----:B------:R3:W3:Y:S05]  /*4aa0*/  MUFU.EX2 R182, R10 ;  /* 0x0000000a00b67308 */ /* 0x0006ea0000000800 */
[----:B-----5:R-:W-:Y:S02]  /*4ab0*/  F2FP.BF16.PACK_AB R4, R194, R195 ;  /* 0x000000c3c204723e */ /* 0x020fe400000010ff */
[----:B--2---:R-:W-:Y:S02]  /*4ac0*/  F2FP.BF16.PACK_AB R6, R192, R193 ;  /* 0x000000c1c006723e */ /* 0x004fe400000010ff */
[----:B------:R-:W-:Y:S01]  /*4ad0*/  MOV R83, R29 ;  /* 0x0000001d00537202 */ /* 0x000fe20000000f00 */
[----:B---3--:R-:W-:Y:S01]  /*4ae0*/  FFMA.FTZ R10, R203, c[0x0][0x2d0], -R8 ;  /* 0x0000b400cb0a7a23 */ /* 0x008fe20000010808 */
[----:B------:R-:W-:Y:S01]  /*4af0*/  F2FP.BF16.PACK_AB R5, R182, R183 ;  /* 0x000000b7b605723e */ /* 0x000fe200000010ff */
[----:B------:R-:W-:-:S02]  /*4b00*/  IMAD.MOV.U32 R203, RZ, RZ, R63 ;  /* 0x000000ffffcb7224 */ /* 0x000fc400078e003f */
[----:B------:R2:W-:Y:S02]  /*4b10*/  MUFU.EX2 R181, R10 ;  /* 0x0000000a00b57308 */ /* 0x0005e40000000800 */
[----:B--2---:R-:W-:Y:S02]  /*4b20*/  FFMA.FTZ R10, R232, c[0x0][0x2d0], -R8 ;  /* 0x0000b400e80a7a23 */ /* 0x004fe40000010808 */
[----:B------:R-:W-:-:S04]  /*4b30*/  IMAD.MOV.U32 R232, RZ, RZ, R180 ;  /* 0x000000ffffe87224 */ /* 0x000fc800078e00b4 */
[----:B------:R-:W2:Y:S02]  /*4b40*/  MUFU.EX2 R180, R10 ;  /* 0x0000000a00b47308 */ /* 0x000ea40000000800 */
[----:B--2---:R-:W-:Y:S01]  /*4b50*/  F2FP.BF16.PACK_AB R7, R180, R181 ;  /* 0x000000b5b407723e */ /* 0x004fe200000010ff */
[----:B------:R-:W-:Y:S02]  /*4b60*/  IMAD.MOV.U32 R10, RZ, RZ, R28 ;  /* 0x000000ffff0a7224 */ /* 0x000fe400078e001c */
[----:B------:R-:W-:Y:S04]  /*4b70*/  LDSM.16.MT88.4 R28, [R237+0x1900] ;  /* 0x00190000ed1c783b */ /* 0x000fe80000004200 */
[C---:B------:R-:W-:Y:S07]  /*4b80*/  HMMA.16816.F32.BF16 R64, R4.reuse, R22, R96 ;  /* 0x000000160440723c */ /* 0x040fee0000041860 */
[----:B------:R-:W-:Y:S01]  /*4b90*/  IMAD.MOV.U32 R99, RZ, RZ, R232 ;  /* 0x000000ffff637224 */ /* 0x000fe200078e00e8 */
[----:B------:R-:W-:Y:S01]  /*4ba0*/  HMMA.16816.F32.BF16 R56, R4, R24, R84 ;  /* 0x000000180438723c */ /* 0x000fe20000041854 */
[----:B------:R-:W-:Y:S01]  /*4bb0*/  IMAD.MOV.U32 R98, RZ, RZ, R68 ;  /* 0x000000ffff627224 */ /* 0x000fe200078e0044 */
[----:B------:R-:W-:Y:S01]  /*4bc0*/  MOV R97, R69 ;  /* 0x0000004500617202 */ /* 0x000fe20000000f00 */
[----:B------:R-:W-:-:S02]  /*4bd0*/  IMAD.MOV.U32 R96, RZ, RZ, R70 ;  /* 0x000000ffff607224 */ /* 0x000fc400078e0046 */
[----:B------:R-:W-:-:S03]  /*4be0*/  IMAD.MOV.U32 R232, RZ, RZ, R71 ;  /* 0x000000ffffe87224 */ /* 0x000fc600078e0047 */
[C---:B------:R-:W-:Y:S01]  /*4bf0*/  HMMA.16816.F32.BF16 R60, R4.reuse, R26, R88 ;  /* 0x0000001a043c723c */ /* 0x040fe20000041858 */
[----:B------:R-:W2:Y:S07]  /*4c00*/  LDSM.16.MT88.4 R24, [R0+0x1900] ;  /* 0x001900000018783b */ /* 0x000eae0000004200 */
[C---:B----4-:R-:W-:Y:S08]  /*4c10*/  HMMA.16816.F32.BF16 R116, R4.reuse, R16, R116 ;  /* 0x000000100474723c */ /* 0x050ff00000041874 */
[C---:B------:R-:W-:Y:S01]  /*4c20*/  HMMA.16816.F32.BF16 R68, R4.reuse, R18, R100 ;  /* 0x000000120444723c */ /* 0x040fe20000041864 */
[----:B------:R-:W3:Y:S07]  /*4c30*/  LDSM.16.MT88.4 R16, [R135+0x4900] ;  /* 0x004900008710783b */ /* 0x000eee0000004200 */
[C---:B-1----:R-:W-:Y:S08]  /*4c40*/  HMMA.16816.F32.BF16 R136, R4.reuse, R12, R136 ;  /* 0x0000000c0488723c */ /* 0x042ff00000041888 */
[C---:B------:R-:W-:Y:S01]  /*4c50*/  HMMA.16816.F32.BF16 R72, R4.reuse, R14, R112 ;  /* 0x0000000e0448723c */ /* 0x040fe20000041870 */
[----:B------:R-:W1:Y:S07]  /*4c60*/  LDSM.16.MT88.4 R12, [R237+0x4900] ;  /* 0x00490000ed0c783b */ /* 0x000e6e0000004200 */
[C---:B------:R-:W-:Y:S01]  /*4c70*/  HMMA.16816.F32.BF16 R84, R4.reuse, R20, R92 ;  /* 0x000000140454723c */ /* 0x040fe2000004185c */
[----:B------:R-:W4:Y:S07]  /*4c80*/  LDSM.16.MT88.4 R20, [R0+0x4900] ;  /* 0x004900000014783b */ /* 0x000f2e0000004200 */
[C---:B--2---:R-:W-:Y:S08]  /*4c90*/  HMMA.16816.F32.BF16 R88, R4.reuse, R24, R164 ;  /* 0x000000180458723c */ /* 0x044ff000000418a4 */
[C---:B------:R-:W-:Y:S01]  /*4ca0*/  HMMA.16816.F32.BF16 R92, R4.reuse, R26, R148 ;  /* 0x0000001a045c723c */ /* 0x040fe20000041894 */
[----:B------:R-:W2:Y:S07]  /*4cb0*/  LDSM.16.MT88.4 R24, [R135+0x7900] ;  /* 0x007900008718783b */ /* 0x000eae0000004200 */
[C---:B---3--:R-:W-:Y:S07]  /*4cc0*/  HMMA.16816.F32.BF16 R100, R4.reuse, R16, R160 ;  /* 0x000000100464723c */ /* 0x048fee00000418a0 */
[----:B------:R-:W-:Y:S01]  /*4cd0*/  IMAD.MOV.U32 R162, RZ, RZ, R179 ;  /* 0x000000ffffa27224 */ /* 0x000fe200078e00b3 */
[----:B------:R-:W-:Y:S01]  /*4ce0*/  HMMA.16816.F32.BF16 R112, R4, R18, R140 ;  /* 0x000000120470723c */ /* 0x000fe2000004188c */
[----:B------:R-:W3:Y:S01]  /*4cf0*/  LDSM.16.MT88.4 R16, [R237+0x7900] ;  /* 0x00790000ed10783b */ /* 0x000ee20000004200 */
[----:B------:R-:W-:Y:S01]  /*4d00*/  IMAD.MOV.U32 R161, RZ, RZ, R178 ;  /* 0x000000ffffa17224 */ /* 0x000fe200078e00b2 */
[----:B------:R-:W-:-:S04]  /*4d10*/  MOV R163, R249 ;  /* 0x000000f900a37202 */ /* 0x000fc80000000f00 */
[----:B------:R-:W-:Y:S01]  /*4d20*/  MOV R160, R163 ;  /* 0x000000a300a07202 */ /* 0x000fe20000000f00 */
[----:B------:R-:W-:Y:S01]  /*4d30*/  HMMA.16816.F32.BF16 R76, R4, R28, R120 ;  /* 0x0000001c044c723c */ /* 0x000fe20000041878 */
[----:B------:R-:W-:Y:S01]  /*4d40*/  IMAD.MOV.U32 R142, RZ, RZ, R168 ;  /* 0x000000ffff8e7224 */ /* 0x000fe200078e00a8 */
[----:B------:R-:W-:Y:S01]  /*4d50*/  MOV R143, R169 ;  /* 0x000000a9008f7202 */ /* 0x000fe20000000f00 */
[----:B------:R-:W-:-:S04]  /*4d60*/  IMAD.MOV.U32 R163, RZ, RZ, R171 ;  /* 0x000000ffffa37224 */ /* 0x000fc800078e00ab */
[----:B------:R-:W-:Y:S01]  /*4d70*/  IMAD.MOV.U32 R28, RZ, RZ, R10 ;  /* 0x000000ffff1c7224 */ /* 0x000fe200078e000a */
[----:B------:R-:W-:Y:S01]  /*4d80*/  MOV R29, R83 ;  /* 0x00000053001d7202 */ /* 0x000fe20000000f00 */
[----:B------:R-:W-:Y:S01]  /*4d90*/  FFMA.FTZ R10, R234, c[0x0][0x2d0], -R9 ;  /* 0x0000b400ea0a7a23 */ /* 0x000fe20000010809 */
[----:B------:R-:W-:Y:S03]  /*4da0*/  HMMA.16816.F32.BF16 R80, R4, R30, R124 ;  /* 0x0000001e0450723c */ /* 0x000fe6000004187c */
[----:B------:R5:W-:Y:S01]  /*4db0*/  MUFU.EX2 R179, R10 ;  /* 0x0000000a00b37308 */ /* 0x000be20000000800 */
[----:B------:R-:W-:-:S03]  /*4dc0*/  IMAD.MOV.U32 R234, RZ, RZ, R29 ;  /* 0x000000ffffea7224 */ /* 0x000fc600078e001d */
[----:B------:R-:W-:Y:S01]  /*4dd0*/  MOV R30, R177 ;  /* 0x000000b1001e7202 */ /* 0x000fe20000000f00 */
[----:B-1----:R-:W-:Y:S01]  /*4de0*/  HMMA.16816.F32.BF16 R124, R4, R12, R128 ;  /* 0x0000000c047c723c */ /* 0x002fe20000041880 */
[----:B------:R-:W-:-:S03]  /*4df0*/  IMAD.MOV.U32 R31, RZ, RZ, R176 ;  /* 0x000000ffff1f7224 */ /* 0x000fc600078e00b0 */
[----:B------:R-:W-:Y:S02]  /*4e00*/  IMAD.MOV.U32 R141, RZ, RZ, R30 ;  /* 0x000000ffff8d7224 */ /* 0x000fe400078e001e */
[----:B------:R-:W-:Y:S02]  /*4e10*/  IMAD.MOV.U32 R140, RZ, RZ, R31 ;  /* 0x000000ffff8c7224 */ /* 0x000fe400078e001f */
[C---:B------:R-:W-:Y:S01]  /*4e20*/  HMMA.16816.F32.BF16 R144, R4.reuse, R14, R144 ;  /* 0x0000000e0490723c */ /* 0x040fe20000041890 */
[----:B------:R-:W1:Y:S01]  /*4e30*/  LDSM.16.MT88.4 R12, [R0+0x7900] ;  /* 0x00790000000c783b */ /* 0x000e620000004200 */
[--C-:B-----5:R-:W-:Y:S01]  /*4e40*/  FFMA.FTZ R10, R240, c[0x0][0x2d0], -R9.reuse ;  /* 0x0000b400f00a7a23 */ /* 0x120fe20000010809 */
[----:B------:R-:W-:Y:S02]  /*4e50*/  MOV R240, R28 ;  /* 0x0000001c00f07202 */ /* 0x000fe40000000f00 */
[----:B------:R-:W-:Y:S01]  /*4e60*/  LDSM.16.MT88.4 R28, [R2+0x8100] ;  /* 0x00810000021c783b */ /* 0x000fe20000004200 */
[----:B------:R5:W1:Y:S02]  /*4e70*/  MUFU.EX2 R178, R10 ;  /* 0x0000000a00b27308 */ /* 0x000a640000000800 */
[C---:B----4-:R-:W-:Y:S08]  /*4e80*/  HMMA.16816.F32.BF16 R148, R4.reuse, R20, R108 ;  /* 0x000000140494723c */ /* 0x050ff0000004186c */
[----:B------:R-:W-:Y:S01]  /*4e90*/  HMMA.16816.F32.BF16 R104, R4, R22, R104 ;  /* 0x000000160468723c */ /* 0x000fe20000041868 */
[----:B------:R-:W4:Y:S01]  /*4ea0*/  LDSM.16.MT88.4 R20, [R2+0x2100] ;  /* 0x002100000214783b */ /* 0x000f220000004200 */
[----:B-----5:R-:W-:-:S06]  /*4eb0*/  FFMA.FTZ R10, R235, c[0x0][0x2d0], -R9 ;  /* 0x0000b400eb0a7a23 */ /* 0x020fcc0000010809 */
[C---:B--2---:R-:W-:Y:S01]  /*4ec0*/  HMMA.16816.F32.BF16 R120, R4.reuse, R26, R48 ;  /* 0x0000001a0478723c */ /* 0x044fe20000041830 */
[----:B------:R-:W-:Y:S01]  /*4ed0*/  IMAD.MOV.U32 R235, RZ, RZ, R96 ;  /* 0x000000ffffeb7224 */ /* 0x000fe200078e0060 */
[----:B------:R2:W-:Y:S05]  /*4ee0*/  MUFU.EX2 R177, R10 ;  /* 0x0000000a00b17308 */ /* 0x0005ea0000000800 */
[----:B------:R-:W-:Y:S01]  /*4ef0*/  IMAD.MOV.U32 R49, RZ, RZ, R170 ;  /* 0x000000ffff317224 */ /* 0x000fe200078e00aa */
[----:B---3--:R-:W-:Y:S01]  /*4f00*/  HMMA.16816.F32.BF16 R128, R4, R18, R52 ;  /* 0x000000120480723c */ /* 0x008fe20000041834 */
[----:B------:R-:W-:Y:S01]  /*4f10*/  IMAD.MOV.U32 R51, RZ, RZ, R133 ;  /* 0x000000ffff337224 */ /* 0x000fe200078e0085 */
[----:B------:R-:W-:Y:S01]  /*4f20*/  MOV R48, R250 ;  /* 0x000000fa00307202 */ /* 0x000fe20000000f00 */
[----:B------:R-:W-:-:S02]  /*4f30*/  IMAD.MOV.U32 R50, RZ, RZ, R161 ;  /* 0x000000ffff327224 */ /* 0x000fc400078e00a1 */
[----:B------:R-:W-:-:S03]  /*4f40*/  IMAD.MOV.U32 R161, RZ, RZ, R99 ;  /* 0x000000ffffa17224 */ /* 0x000fc600078e0063 */
[----:B------:R-:W-:Y:S01]  /*4f50*/  HMMA.16816.F32.BF16 R168, R4, R16, R44 ;  /* 0x0000001004a8723c */ /* 0x000fe2000004182c */
[----:B------:R-:W3:Y:S01]  /*4f60*/  LDSM.16.MT88.4 R16, [R135+0x2100] ;  /* 0x002100008710783b */ /* 0x000ee20000004200 */
[----:B--2---:R-:W-:Y:S01]  /*4f70*/  FFMA.FTZ R10, R242, c[0x0][0x2d0], -R9 ;  /* 0x0000b400f20a7a23 */ /* 0x004fe20000010809 */
[----:B------:R-:W-:-:S03]  /*4f80*/  MOV R242, R97 ;  /* 0x0000006100f27202 */ /* 0x000fc60000000f00 */
[----:B------:R2:W5:Y:S02]  /*4f90*/  MUFU.EX2 R249, R10 ;  /* 0x0000000a00f97308 */ /* 0x0005640000000800 */
[C---:B------:R-:W-:Y:S01]  /*4fa0*/  HMMA.16816.F32.BF16 R164, R4.reuse, R24, R40 ;  /* 0x0000001804a4723c */ /* 0x040fe20000041828 */
[----:B------:R-:W3:Y:S07]  /*4fb0*/  LDSM.16.MT88.4 R24, [R2+0x5100] ;  /* 0x005100000218783b */ /* 0x000eee0000004200 */
[----:B-1----:R-:W-:Y:S01]  /*4fc0*/  HMMA.16816.F32.BF16 R32, R4, R14, R32 ;  /* 0x0000000e0420723c */ /* 0x002fe20000041820 */
[----:B--2---:R-:W-:-:S02]  /*4fd0*/  FFMA.FTZ R10, R243, c[0x0][0x2d0], -R8 ;  /* 0x0000b400f30a7a23 */ /* 0x004fc40000010808 */
[----:B------:R-:W-:Y:S02]  /*4fe0*/  IMAD.MOV.U32 R243, RZ, RZ, R98 ;  /* 0x000000fffff37224 */ /* 0x000fe400078e0062 */
[----:B------:R1:W-:Y:S03]  /*4ff0*/  MUFU.EX2 R176, R10 ;  /* 0x0000000a00b07308 */ /* 0x0003e60000000800 */
[----:B------:R-:W-:Y:S01]  /*5000*/  HMMA.16816.F32.BF16 R96, R4, R12, R36 ;  /* 0x0000000c0460723c */ /* 0x000fe20000041824 */
[----:B------:R-:W2:Y:S06]  /*5010*/  LDSM.16.MT88.4 R12, [R237+0x2100] ;  /* 0x00210000ed0c783b */ /* 0x000eac0000004200 */
[----:B------:R-:W-:-:S02]  /*5020*/  F2FP.BF16.PACK_AB R4, R178, R179 ;  /* 0x000000b3b204723e */ /* 0x000fc400000010ff */
[----:B-----5:R-:W-:Y:S01]  /*5030*/  F2FP.BF16.PACK_AB R6, R249, R177 ;  /* 0x000000b1f906723e */ /* 0x020fe200000010ff */
[----:B-1----:R-:W-:Y:S02]  /*5040*/  FFMA.FTZ R10, R245, c[0x0][0x2d0], -R8 ;  /* 0x0000b400f50a7a23 */ /* 0x002fe40000010808 */
[----:B------:R-:W-:Y:S01]  /*5050*/  IMAD.MOV.U32 R245, RZ, RZ, R162 ;  /* 0x000000fffff57224 */ /* 0x000fe200078e00a2 */
[----:B------:R-:W-:Y:S02]  /*5060*/  MOV R162, R134 ;  /* 0x0000008600a27202 */ /* 0x000fe40000000f00 */
[----:B------:R1:W5:Y:S02]  /*5070*/  MUFU.EX2 R134, R10 ;  /* 0x0000000a00867308 */ /* 0x0003640000000800 */
[----:B-1----:R-:W-:Y:S01]  /*5080*/  FFMA.FTZ R10, R244, c[0x0][0x2d0], -R8 ;  /* 0x0000b400f40a7a23 */ /* 0x002fe20000010808 */
[----:B-----5:R-:W-:Y:S02]  /*5090*/  F2FP.BF16.PACK_AB R5, R134, R176 ;  /* 0x000000b08605723e */ /* 0x020fe400000010ff */
[----:B------:R-:W-:-:S03]  /*50a0*/  MOV R244, R235 ;  /* 0x000000eb00f47202 */ /* 0x000fc60000000f00 */
[----:B------:R1:W-:Y:S01]  /*50b0*/  MUFU.EX2 R133, R10 ;  /* 0x0000000a00857308 */ /* 0x0003e20000000800 */
[----:B------:R-:W-:Y:S02]  /*50c0*/  IMAD.MOV.U32 R235, RZ, RZ, R140 ;  /* 0x000000ffffeb7224 */ /* 0x000fe400078e008c */
[----:B------:R-:W-:Y:S02]  /*50d0*/  IMAD.MOV.U32 R140, RZ, RZ, R162 ;  /* 0x000000ffff8c7224 */ /* 0x000fe400078e00a2 */
[----:B-1----:R-:W-:Y:S02]  /*50e0*/  FFMA.FTZ R10, R246, c[0x0][0x2d0], -R8 ;  /* 0x0000b400f60a7a23 */ /* 0x002fe40000010808 */
[----:B------:R-:W-:Y:S02]  /*50f0*/  IMAD.MOV.U32 R246, RZ, RZ, R242 ;  /* 0x000000fffff67224 */ /* 0x000fe400078e00f2 */
[----:B------:R-:W1:Y:S01]  /*5100*/  MUFU.EX2 R250, R10 ;  /* 0x0000000a00fa7308 */ /* 0x000e620000000800 */
[----:B------:R-:W-:Y:S01]  /*5110*/  IMAD.MOV.U32 R242, RZ, RZ, R141 ;  /* 0x000000fffff27224 */ /* 0x000fe200078e008d */
[----:B------:R-:W-:-:S02]  /*5120*/  MOV R141, R163 ;  /* 0x000000a3008d7202 */ /* 0x000fc40000000f00 */
[----:B-1----:R-:W-:Y:S01]  /*5130*/  F2FP.BF16.PACK_AB R7, R250, R133 ;  /* 0x00000085fa07723e */ /* 0x002fe200000010ff */
[----:B------:R-:W-:Y:S02]  /*5140*/  FFMA.FTZ R10, R48, c[0x0][0x2d0], -R9 ;  /* 0x0000b400300a7a23 */ /* 0x000fe40000010809 */
[----:B------:R-:W-:Y:S02]  /*5150*/  IMAD.MOV.U32 R48, RZ, RZ, R49 ;  /* 0x000000ffff307224 */ /* 0x000fe400078e0031 */
[----:B------:R-:W-:Y:S02]  /*5160*/  IMAD.MOV.U32 R49, RZ, RZ, R51 ;  /* 0x000000ffff317224 */ /* 0x000fe400078e0033 */
[C---:B----4-:R-:W-:Y:S01]  /*5170*/  HMMA.16816.F32.BF16 R52, R4.reuse, R20, R56 ;  /* 0x000000140434723c */ /* 0x050fe20000041838 */
[----:B------:R1:W-:Y:S06]  /*5180*/  MUFU.EX2 R51, R10 ;  /* 0x0000000a00337308 */ /* 0x0003ec0000000800 */
[----:B------:R-:W-:Y:S01]  /*5190*/  MOV R59, R50 ;  /* 0x00000032003b7202 */ /* 0x000fe20000000f00 */
[C---:B------:R-:W-:Y:S01]  /*51a0*/  HMMA.16816.F32.BF16 R36, R4.reuse, R22, R60 ;  /* 0x000000160424723c */ /* 0x040fe2000004183c */
[----:B------:R-:W4:Y:S07]  /*51b0*/  LDSM.16.MT88.4 R20, [R0+0x2100] ;  /* 0x002100000014783b */ /* 0x000f2e0000004200 */
[----:B---3--:R-:W-:Y:S01]  /*51c0*/  HMMA.16816.F32.BF16 R136, R4, R16, R136 ;  /* 0x000000100488723c */ /* 0x008fe20000041888 */
[----:B-1----:R-:W-:-:S02]  /*51d0*/  FFMA.FTZ R10, R245, c[0x0][0x2d0], -R9 ;  /* 0x0000b400f50a7a23 */ /* 0x002fc40000010809 */
[----:B------:R-:W-:Y:S02]  /*51e0*/  IMAD.MOV.U32 R245, RZ, RZ, R161 ;  /* 0x000000fffff57224 */ /* 0x000fe400078e00a1 */
[----:B------:R1:W3:Y:S03]  /*51f0*/  MUFU.EX2 R50, R10 ;  /* 0x0000000a00327308 */ /* 0x0002e60000000800 */
[C---:B------:R-:W-:Y:S01]  /*5200*/  HMMA.16816.F32.BF16 R44, R4.reuse, R18, R72 ;  /* 0x00000012042c723c */ /* 0x040fe20000041848 */
[----:B------:R-:W5:Y:S04]  /*5210*/  LDSM.16.MT88.4 R16, [R237+0x5100] ;  /* 0x00510000ed10783b */ /* 0x000f680000004200 */
[----:B------:R-:W-:Y:S03]  /*5220*/  LDSM.16.MT88.4 R72, [R0+0x2900] ;  /* 0x002900000048783b */ /* 0x000fe60000004200 */
[----:B------:R-:W-:Y:S01]  /*5230*/  HMMA.16816.F32.BF16 R84, R4, R24, R84 ;  /* 0x000000180454723c */ /* 0x000fe20000041854 */
[----:B-1----:R-:W-:-:S02]  /*5240*/  FFMA.FTZ R10, R48, c[0x0][0x2d0], -R9 ;  /* 0x0000b400300a7a23 */ /* 0x002fc40000010809 */
[----:B------:R-:W-:-:S05]  /*5250*/  FFMA.FTZ R9, R243, c[0x0][0x2d0], -R9 ;  /* 0x0000b400f3097a23 */ /* 0x000fca0000010809 */
[C---:B------:R-:W-:Y:S01]  /*5260*/  HMMA.16816.F32.BF16 R40, R4.reuse, R26, R64 ;  /* 0x0000001a0428723c */ /* 0x040fe20000041840 */
[----:B------:R-:W1:Y:S01]  /*5270*/  LDSM.16.MT88.4 R24, [R135+0x5100] ;  /* 0x005100008718783b */ /* 0x000e620000004200 */
[----:B------:R-:W-:Y:S01]  /*5280*/  MOV R243, R160 ;  /* 0x000000a000f37202 */ /* 0x000fe20000000f00 */
[----:B------:R2:W-:Y:S04]  /*5290*/  MUFU.EX2 R48, R9 ;  /* 0x0000000900307308 */ /* 0x0005e80000000800 */
[----:B------:R-:W-:Y:S01]  /*52a0*/  IMAD.MOV.U32 R67, RZ, RZ, R49 ;  /* 0x000000ffff437224 */ /* 0x000fe200078e0031 */
[C---:B------:R-:W-:Y:S03]  /*52b0*/  HMMA.16816.F32.BF16 R116, R4.reuse, R28, R116 ;  /* 0x0000001c0474723c */ /* 0x040fe60000041874 */
[----:B------:R3:W-:Y:S05]  /*52c0*/  MUFU.EX2 R49, R10 ;  /* 0x0000000a00317308 */ /* 0x0007ea0000000800 */
[----:B------:R-:W-:Y:S01]  /*52d0*/  HMMA.16816.F32.BF16 R28, R4, R30, R68 ;  /* 0x0000001e041c723c */ /* 0x000fe20000041844 */
[----:B--2---:R-:W-:-:S02]  /*52e0*/  FFMA.FTZ R9, R59, c[0x0][0x2d0], -R8 ;  /* 0x0000b4003b097a23 */ /* 0x004fc40000010808 */
[----:B------:R-:W-:Y:S05]  /*52f0*/  LDSM.16.MT88.4 R56, [R2+0x2900] ;  /* 0x002900000238783b */ /* 0x000fea0000004200 */
[----:B------:R-:W-:Y:S01]  /*5300*/  HMMA.16816.F32.BF16 R60, R4, R12, R76 ;  /* 0x0000000c043c723c */ /* 0x000fe2000004184c */
[----:B---3--:R-:W-:-:S07]  /*5310*/  MOV R10, R172 ;  /* 0x000000ac000a7202 */ /* 0x008fce0000000f00 */
[C---:B------:R-:W-:Y:S01]  /*5320*/  HMMA.16816.F32.BF16 R68, R4.reuse, R14, R80 ;  /* 0x0000000e0444723c */ /* 0x040fe20000041850 */
[----:B------:R-:W2:Y:S04]  /*5330*/  LDSM.16.MT88.4 R12, [R0+0x5100] ;  /* 0x00510000000c783b */ /* 0x000ea80000004200 */
[----:B------:R-:W-:Y:S03]  /*5340*/  LDSM.16.MT88.4 R80, [R135+0x5900] ;  /* 0x005900008750783b */ /* 0x000fe60000004200 */
[C---:B----4-:R-:W-:Y:S01]  /*5350*/  HMMA.16816.F32.BF16 R76, R4.reuse, R20, R88 ;  /* 0x00000014044c723c */ /* 0x050fe20000041858 */
[----:B------:R-:W-:Y:S07]  /*5360*/  LDSM.16.MT88.4 R88, [R2+0x5900] ;  /* 0x005900000258783b */ /* 0x000fee0000004200 */
[C---:B------:R-:W-:Y:S01]  /*5370*/  HMMA.16816.F32.BF16 R92, R4.reuse, R22, R92 ;  /* 0x00000016045c723c */ /* 0x040fe2000004185c */
[----:B------:R-:W3:Y:S07]  /*5380*/  LDSM.16.MT88.4 R20, [R135+0x8100] ;  /* 0x008100008714783b */ /* 0x000eee0000004200 */
[C---:B-----5:R-:W-:Y:S08]  /*5390*/  HMMA.16816.F32.BF16 R124, R4.reuse, R16, R124 ;  /* 0x00000010047c723c */ /* 0x060ff0000004187c */
[C---:B------:R-:W-:Y:S01]  /*53a0*/  HMMA.16816.F32.BF16 R144, R4.reuse, R18, R144 ;  /* 0x000000120490723c */ /* 0x040fe20000041890 */
[----:B------:R-:W4:Y:S07]  /*53b0*/  LDSM.16.MT88.4 R16, [R0+0x8100] ;  /* 0x008100000010783b */ /* 0x000f2e0000004200 */
[C---:B-1----:R-:W-:Y:S08]  /*53c0*/  HMMA.16816.F32.BF16 R100, R4.reuse, R24, R100 ;  /* 0x000000180464723c */ /* 0x042ff00000041864 */
[C---:B------:R-:W-:Y:S01]  /*53d0*/  HMMA.16816.F32.BF16 R108, R4.reuse, R26, R112 ;  /* 0x0000001a046c723c */ /* 0x040fe20000041870 */
[----:B------:R-:W1:Y:S04]  /*53e0*/  LDSM.16.MT88.4 R24, [R237+0x8100] ;  /* 0x00810000ed18783b */ /* 0x000e680000004200 */
[----:B------:R-:W-:Y:S03]  /*53f0*/  LDSM.16.MT88.4 R112, [R135+0x8900] ;  /* 0x008900008770783b */ /* 0x000fe60000004200 */
[C---:B--2---:R-:W-:Y:S01]  /*5400*/  HMMA.16816.F32.BF16 R160, R4.reuse, R14, R104 ;  /* 0x0000000e04a0723c */ /* 0x044fe20000041868 */
[----:B------:R2:W-:Y:S01]  /*5410*/  MUFU.EX2 R15, R9 ;  /* 0x00000009000f7308 */ /* 0x0005e20000000800 */
[----:B------:R-:W-:Y:S06]  /*5420*/  LDSM.16.MT88.4 R104, [R0+0x5900] ;  /* 0x005900000068783b */ /* 0x000fec0000004200 */
[C---:B---3--:R-:W-:Y:S08]  /*5430*/  HMMA.16816.F32.BF16 R164, R4.reuse, R20, R164 ;  /* 0x0000001404a4723c */ /* 0x048ff000000418a4 */
[----:B------:R-:W-:Y:S01]  /*5440*/  HMMA.16816.F32.BF16 R148, R4, R12, R148 ;  /* 0x0000000c0494723c */ /* 0x000fe20000041894 */
[----:B--2---:R-:W-:-:S02]  /*5450*/  FFMA.FTZ R9, R67, c[0x0][0x2d0], -R8 ;  /* 0x0000b40043097a23 */ /* 0x004fc40000010808 */
[----:B------:R-:W2:Y:S02]  /*5460*/  LDSM.16.MT88.4 R64, [R237+0x2900] ;  /* 0x00290000ed40783b */ /* 0x000ea40000004200 */
[----:B------:R3:W5:Y:S03]  /*5470*/  MUFU.EX2 R14, R9 ;  /* 0x00000009000e7308 */ /* 0x0007660000000800 */
[C---:B------:R-:W-:Y:S01]  /*5480*/  HMMA.16816.F32.BF16 R20, R4.reuse, R22, R120 ;  /* 0x000000160414723c */ /* 0x040fe20000041878 */
[----:B------:R5:W-:Y:S07]  /*5490*/  LDSM.16.MT88.4 R120, [R2+0x8900] ;  /* 0x008900000278783b */ /* 0x000bee0000004200 */
[----:B----4-:R-:W-:Y:S01]  /*54a0*/  HMMA.16816.F32.BF16 R32, R4, R18, R32 ;  /* 0x000000120420723c */ /* 0x010fe20000041820 */
[----:B---3--:R-:W-:-:S02]  /*54b0*/  FFMA.FTZ R9, R246, c[0x0][0x2d0], -R8 ;  /* 0x0000b400f6097a23 */ /* 0x008fc40000010808 */
[----:B------:R-:W-:-:S05]  /*54c0*/  FFMA.FTZ R8, R244, c[0x0][0x2d0], -R8 ;  /* 0x0000b400f4087a23 */ /* 0x000fca0000010808 */
[----:B-1----:R-:W-:Y:S01]  /*54d0*/  HMMA.16816.F32.BF16 R168, R4, R24, R168 ;  /* 0x0000001804a8723c */ /* 0x002fe200000418a8 */
[----:B------:R1:W-:Y:S01]  /*54e0*/  MUFU.EX2 R13, R9 ;  /* 0x00000009000d7308 */ /* 0x0003e20000000800 */
[----:B------:R-:W-:Y:S02]  /*54f0*/  IMAD.MOV.U32 R246, RZ, RZ, R141 ;  /* 0x000000fffff67224 */ /* 0x000fe400078e008d */
[----:B------:R-:W-:Y:S02]  /*5500*/  IMAD.MOV.U32 R244, RZ, RZ, R140 ;  /* 0x000000fffff47224 */ /* 0x000fe400078e008c */
[----:B-----5:R-:W-:-:S03]  /*5510*/  IMAD.MOV.U32 R2, RZ, RZ, R174 ;  /* 0x000000ffff027224 */ /* 0x020fc600078e00ae */
[----:B------:R3:W4:Y:S01]  /*5520*/  MUFU.EX2 R12, R8 ;  /* 0x00000008000c7308 */ /* 0x0007220000000800 */
[----:B------:R-:W-:Y:S01]  /*5530*/  HMMA.16816.F32.BF16 R24, R4, R26, R128 ;  /* 0x0000001a0418723c */ /* 0x000fe20000041880 */
[----:B-1----:R-:W-:-:S06]  /*5540*/  IMAD.MOV.U32 R9, RZ, RZ, R173 ;  /* 0x000000ffff097224 */ /* 0x002fcc00078e00ad */
[----:B------:R-:W-:Y:S02]  /*5550*/  F2FP.BF16.PACK_AB R128, R50, R51 ;  /* 0x000000333280723e */ /* 0x000fe400000010ff */
[----:B------:R-:W-:Y:S02]  /*5560*/  F2FP.BF16.PACK_AB R129, R14, R15 ;  /* 0x0000000f0e81723e */ /* 0x000fe400000010ff */
[----:B------:R-:W-:Y:S02]  /*5570*/  F2FP.BF16.PACK_AB R130, R48, R49 ;  /* 0x000000313082723e */ /* 0x000fe400000010ff */
[----:B---3--:R-:W-:Y:S02]  /*5580*/  MOV R8, R175 ;  /* 0x000000af00087202 */ /* 0x008fe40000000f00 */
[----:B------:R-:W-:Y:S01]  /*5590*/  HMMA.16816.F32.BF16 R172, R4, R16, R96 ;  /* 0x0000001004ac723c */ /* 0x000fe20000041860 */
[----:B------:R-:W1:Y:S01]  /*55a0*/  LDSM.16.MT88.4 R96, [R237+0x5900] ;  /* 0x00590000ed60783b */ /* 0x000e620000004200 */
[----:B----4-:R-:W-:Y:S01]  /*55b0*/  F2FP.BF16.PACK_AB R131, R12, R13 ;  /* 0x0000000d0c83723e */ /* 0x010fe200000010ff */
[----:B------:R-:W-:-:S04]  /*55c0*/  FADD.FTZ R2, R2, R8 ;  /* 0x0000000802027221 */ /* 0x000fc80000010000 */
[----:B------:R-:W-:Y:S01]  /*55d0*/  MOV R17, R143 ;  /* 0x0000008f00117202 */ /* 0x000fe20000000f00 */
[----:B------:R-:W-:Y:S01]  /*55e0*/  IMAD.MOV.U32 R16, RZ, RZ, R142 ;  /* 0x000000ffff107224 */ /* 0x000fe200078e008e */
[C---:B--2---:R-:W-:Y:S01]  /*55f0*/  HMMA.16816.F32.BF16 R60, R128.reuse, R64, R60 ;  /* 0x00000040803c723c */ /* 0x044fe2000004183c */
        /* <DEDUP_REMOVED lines=10> */
[----:B------:R-:W-:Y:S03]  /*56a0*/  HMMA.16816.F32.BF16 R68, R128, R72, R76 ;  /* 0x000000488044723c */ /* 0x000fe6000004184c */
[----:B------:R-:W-:-:S04]  /*56b0*/  FADD.FTZ R4, R242, R4 ;  /* 0x00000004f2047221 */ /* 0x000fc80000010000 */
[----:B------:R-:W-:Y:S01]  /*56c0*/  FADD.FTZ R5, R240, R4 ;  /* 0x00000004f0057221 */ /* 0x000fe20000010000 */
[----:B------:R-:W-:Y:S01]  /*56d0*/  HMMA.16816.F32.BF16 R72, R128, R74, R92 ;  /* 0x0000004a8048723c */ /* 0x000fe2000004185c */
[----:B------:R-:W-:Y:S02]  /*56e0*/  FADD.FTZ R4, R11, R2 ;  /* 0x000000020b047221 */ /* 0x000fe40000010000 */
[----:B------:R3:W-:Y:S01]  /*56f0*/  LDSM.16.MT88.4 R8, [R0+0x8900] ;  /* 0x008900000008783b */ /* 0x0007e20000004200 */
[----:B------:R-:W-:-:S04]  /*5700*/  FADD.FTZ R2, R234, R5 ;  /* 0x00000005ea027221 */ /* 0x000fc80000010000 */
[----:B------:R-:W-:Y:S01]  /*5710*/  FADD.FTZ R2, R203, R2 ;  /* 0x00000002cb027221 */ /* 0x000fe20000010000 */
[----:B-1----:R-:W-:Y:S03]  /*5720*/  HMMA.16816.F32.BF16 R92, R128, R96, R124 ;  /* 0x00000060805c723c */ /* 0x002fe6000004187c */
[----:B------:R-:W-:-:S04]  /*5730*/  FADD.FTZ R2, R202, R2 ;  /* 0x00000002ca027221 */ /* 0x000fc80000010000 */
[----:B------:R-:W-:Y:S01]  /*5740*/  FADD.FTZ R2, R201, R2 ;  /* 0x00000002c9027221 */ /* 0x000fe20000010000 */
[----:B------:R-:W-:Y:S01]  /*5750*/  HMMA.16816.F32.BF16 R96, R128, R98, R144 ;  /* 0x000000628060723c */ /* 0x000fe20000041890 */
[----:B------:R-:W1:Y:S02]  /*5760*/  LDSM.16.MT88.4 R144, [R237+0x8900] ;  /* 0x00890000ed90783b */ /* 0x000e640000004200 */
[----:B------:R-:W-:-:S04]  /*5770*/  FADD.FTZ R2, R200, R2 ;  /* 0x00000002c8027221 */ /* 0x000fc80000010000 */
[----:B------:R-:W-:Y:S01]  /*5780*/  FADD.FTZ R2, R195, R2 ;  /* 0x00000002c3027221 */ /* 0x000fe20000010000 */
[C---:B------:R-:W-:Y:S01]  /*5790*/  HMMA.16816.F32.BF16 R76, R128.reuse, R80, R100 ;  /* 0x00000050804c723c */ /* 0x040fe20000041864 */
[----:B---3--:R-:W-:Y:S02]  /*57a0*/  FADD.FTZ R0, R232, R4 ;  /* 0x00000004e8007221 */ /* 0x008fe40000010000 */
        /* <DEDUP_REMOVED lines=23> */
[----:B--2---:R-:W-:Y:S01]  /*5920*/  HMMA.16816.F32.BF16 R136, R128, R140, R136 ;  /* 0x0000008c8088723c */ /* 0x004fe20000041888 */
[----:B------:R-:W-:Y:S02]  /*5930*/  FADD.FTZ R0, R134, R0 ;  /* 0x0000000086007221 */ /* 0x000fe40000010000 */
[----:B------:R-:W-:Y:S02]  /*5940*/  FADD.FTZ R249, R48, R249 ;  /* 0x000000f930f97221 */ /* 0x000fe40000010000 */
[----:B------:R-:W-:-:S03]  /*5950*/  FADD.FTZ R0, R133, R0 ;  /* 0x0000000085007221 */ /* 0x000fc60000010000 */
[----:B------:R-:W-:Y:S01]  /*5960*/  HMMA.16816.F32.BF16 R100, R128, R104, R148 ;  /* 0x000000688064723c */ /* 0x000fe20000041894 */
[----:B------:R-:W-:-:S04]  /*5970*/  FADD.FTZ R250, R250, R0 ;  /* 0x00000000fafa7221 */ /* 0x000fc80000010000 */
[----:B------:R-:W-:-:S03]  /*5980*/  FADD.FTZ R250, R15, R250 ;  /* 0x000000fa0ffa7221 */ /* 0x000fc60000010000 */
[----:B------:R-:W-:Y:S01]  /*5990*/  HMMA.16816.F32.BF16 R108, R128, R112, R164 ;  /* 0x00000070806c723c */ /* 0x000fe200000418a4 */
[----:B------:R-:W-:-:S04]  /*59a0*/  FADD.FTZ R250, R14, R250 ;  /* 0x000000fa0efa7221 */ /* 0x000fc80000010000 */
[----:B------:R-:W-:-:S03]  /*59b0*/  FADD.FTZ R250, R13, R250 ;  /* 0x000000fa0dfa7221 */ /* 0x000fc60000010000 */
[----:B-1----:R-:W-:Y:S01]  /*59c0*/  HMMA.16816.F32.BF16 R124, R128, R144, R168 ;  /* 0x00000090807c723c */ /* 0x002fe200000418a8 */
[----:B------:R-:W-:-:S07]  /*59d0*/  FADD.FTZ R250, R12, R250 ;  /* 0x000000fa0cfa7221 */ /* 0x000fce0000010000 */
        /* <DEDUP_REMOVED lines=10> */
[----:B------:R-:W2:Y:S01]  /*5a80*/  LDL.64 R202, [R1] ;  /* 0x0000000001ca7983 */ /* 0x000ea20000100a00 */
[----:B------:R-:W-:Y:S01]  /*5a90*/  IMAD.MOV.U32 R201, RZ, RZ, c[0x0][0x1e4] ;  /* 0x00007900ffc97624 */ /* 0x000fe200078e00ff */
[----:B------:R-:W-:Y:S01]  /*5aa0*/  USHF.R.S32.HI UR5, URZ, 0x1f, UR4 ;  /* 0x0000001f3f057899 */ /* 0x000fe20008011404 */
[----:B------:R-:W-:-:S02]  /*5ab0*/  IMAD.MOV.U32 R200, RZ, RZ, c[0x0][0x1e0] ;  /* 0x00007800ffc87624 */ /* 0x000fc400078e00ff */
[----:B------:R-:W-:Y:S02]  /*5ac0*/  IMAD R0, R201, 0x60, RZ ;  /* 0x00000060c9007824 */ /* 0x000fe400078e02ff */
[C---:B------:R-:W-:Y:S01]  /*5ad0*/  IMAD.WIDE.U32 R4, R200.reuse, 0x60, RZ ;  /* 0x00000060c8047825 */ /* 0x040fe200078e00ff */
[----:B------:R-:W-:-:S03]  /*5ae0*/  SHF.L.U64.HI R2, R200, 0x6, R201 ;  /* 0x00000006c8027819 */ /* 0x000fc600000102c9 */
[----:B------:R-:W-:Y:S01]  /*5af0*/  IMAD.SHL.U32 R8, R200, 0x40, RZ ;  /* 0x00000040c8087824 */ /* 0x000fe200078e00ff */
[----:B------:R-:W-:-:S05]  /*5b00*/  IADD3 R0, R5, R0, RZ ;  /* 0x0000000005007210 */ /* 0x000fca0007ffe0ff */
[----:B------:R-:W-:-:S04]  /*5b10*/  IMAD R0, R0, UR4, RZ ;  /* 0x0000000400007c24 */ /* 0x000fc8000f8e02ff */
[C---:B------:R-:W-:Y:S02]  /*5b20*/  IMAD R0, R4.reuse, UR5, R0 ;  /* 0x0000000504007c24 */ /* 0x040fe4000f8e0200 */
[----:B--2---:R-:W-:-:S05]  /*5b30*/  IMAD.WIDE.U32 R6, R4, UR4, R202 ;  /* 0x0000000404067c25 */ /* 0x004fca000f8e00ca */
[----:B------:R-:W-:Y:S02]  /*5b40*/  LEA R4, P1, R6, c[0x0][0x1c8], 0x1 ;  /* 0x0000720006047a11 */ /* 0x000fe400078208ff */
[----:B------:R-:W-:Y:S02]  /*5b50*/  IADD3 R0, R7, R0, RZ ;  /* 0x0000000007007210 */ /* 0x000fe40007ffe0ff */
[----:B------:R-:W-:Y:S02]  /*5b60*/  IADD3 R12, P6, P5, R8, 0x80, R4 ;  /* 0x00000080080c7810 */ /* 0x000fe40007dde004 */
[----:B------:R-:W-:Y:S02]  /*5b70*/  LEA.HI.X R5, R6, c[0x0][0x1cc], R0, 0x1, P1 ;  /* 0x0000730006057a11 */ /* 0x000fe400008f0c00 */
[-C--:B------:R-:W-:Y:S02]  /*5b80*/  IADD3 R6, P1, R4, R8.reuse, RZ ;  /* 0x0000000804067210 */ /* 0x080fe40007f3e0ff */
[--C-:B------:R-:W-:Y:S01]  /*5b90*/  IADD3.X R13, R2, RZ, R5.reuse, P6, P5 ;  /* 0x000000ff020d7210 */ /* 0x100fe200037ea405 */
[----:B------:R-:W-:Y:S01]  /*5ba0*/  @!PT LDS RZ, [RZ] ;  /* 0x00000000fffff984 */ /* 0x000fe20000000800 */
[----:B------:R-:W-:Y:S01]  /*5bb0*/  @!PT LDS RZ, [RZ] ;  /* 0x00000000fffff984 */ /* 0x000fe20000000800 */
[----:B------:R-:W-:Y:S01]  /*5bc0*/  @!PT LDS RZ, [RZ] ;  /* 0x00000000fffff984 */ /* 0x000fe20000000800 */
[----:B------:R1:W-:Y:S01]  /*5bd0*/  LDGSTS.E.BYPASS.LTC128B.128 [R241+0x12100], [R4.64], !P4 ;  /* 0x1210000004f17fae */ /* 0x0003e2000e101d4c */
[----:B------:R-:W-:Y:S01]  /*5be0*/  IADD3 R10, P6, P5, R8, 0x100, R4 ;  /* 0x00000100080a7810 */ /* 0x000fe20007dde004 */
[----:B------:R-:W-:Y:S01]  /*5bf0*/  IMAD.X R7, R5, 0x1, R2, P1 ;  /* 0x0000000105077824 */ /* 0x000fe200008e0602 */
[----:B------:R-:W-:Y:S01]  /*5c00*/  IADD3 R8, P1, R6, R8, RZ ;  /* 0x0000000806087210 */ /* 0x000fe20007f3e0ff */
[----:B------:R1:W-:Y:S01]  /*5c10*/  LDGSTS.E.BYPASS.LTC128B.128 [R241+0x15100], [R4.64+0x80], !P3 ;  /* 0x1510008004f17fae */ /* 0x0003e2000d901d4c */
[----:B------:R-:W-:-:S02]  /*5c20*/  IADD3.X R11, R2, RZ, R5, P6, P5 ;  /* 0x000000ff020b7210 */ /* 0x000fc400037ea405 */
[----:B------:R-:W-:Y:S01]  /*5c30*/  IADD3.X R9, R7, R2, RZ, P1, !PT ;  /* 0x0000000207097210 */ /* 0x000fe20000ffe4ff */
[----:B------:R1:W-:Y:S04]  /*5c40*/  LDGSTS.E.BYPASS.LTC128B.128 [R241+0x18100], [R4.64+0x100], !P2 ;  /* 0x1810010004f17fae */ /* 0x0003e8000d101d4c */
[----:B------:R1:W-:Y:S04]  /*5c50*/  LDGSTS.E.BYPASS.LTC128B.128 [R241+0x13100], [R6.64], !P4 ;  /* 0x1310000006f17fae */ /* 0x0003e8000e101d4c */
[----:B------:R1:W-:Y:S04]  /*5c60*/  LDGSTS.E.BYPASS.LTC128B.128 [R241+0x16100], [R12.64], !P3 ;  /* 0x161000000cf17fae */ /* 0x0003e8000d901d4c */
[----:B------:R1:W-:Y:S04]  /*5c70*/  LDGSTS.E.BYPASS.LTC128B.128 [R241+0x19100], [R10.64], !P2 ;  /* 0x191000000af17fae */ /* 0x0003e8000d101d4c */
[----:B------:R1:W-:Y:S04]  /*5c80*/  LDGSTS.E.BYPASS.LTC128B.128 [R241+0x14100], [R8.64], !P4 ;  /* 0x1410000008f17fae */ /* 0x0003e8000e101d4c */
[----:B------:R1:W-:Y:S04]  /*5c90*/  LDGSTS.E.BYPASS.LTC128B.128 [R241+0x17100], [R8.64+0x80], !P3 ;  /* 0x1710008008f17fae */ /* 0x0003e8000d901d4c */
[----:B------:R1:W-:Y:S02]  /*5ca0*/  LDGSTS.E.BYPASS.LTC128B.128 [R241+0x1a100], [R8.64+0x100], !P2 ;  /* 0x1a10010008f17fae */ /* 0x0003e4000d101d4c */
.L_x_1215:
[----:B------:R-:W-:Y:S01]  /*5cb0*/  UIADD3 UR20, UR14, -0x2, URZ ;  /* 0xfffffffe0e147890 */ /* 0x000fe2000fffe03f */
[----:B------:R-:W0:Y:S03]  /*5cc0*/  LDGDEPBAR ;  /* 0x00000000000079af */ /* 0x000e260000000000 */
[----:B------:R-:W-:-:S06]  /*5cd0*/  UISETP.GE.AND UP0, UPT, UR20, UR10, UPT ;  /* 0x0000000a1400728c */ /* 0x000fcc000bf06270 */
[----:B------:R-:W-:-:S13]  /*5ce0*/  PLOP3.LUT P1, PT, PT, PT, UP0, 0x80, 0x0 ;  /* 0x000000000000781c */ /* 0x000fda0003f2f008 */
[----:B------:R-:W-:Y:S05]  /*5cf0*/  @!P1 BRA `(.L_x_1216) ;  /* 0x0000377000009947 */ /* 0x000fea0003800000 */
[----:B------:R-:W-:Y:S01]  /*5d00*/  IMAD.MOV.U32 R240, RZ, RZ, 0x20 ;  /* 0x00000020fff07424 */ /* 0x000fe200078e00ff */
[----:B------:R-:W-:Y:S01]  /*5d10*/  MOV R133, R3 ;  /* 0x0000000300857202 */ /* 0x000fe20000000f00 */
[----:B------:R-:W-:Y:S01]  /*5d20*/  IMAD.MOV.U32 R0, RZ, RZ, R132 ;  /* 0x000000ffff007224 */ /* 0x000fe200078e0084 */
[----:B------:R-:W-:Y:S02]  /*5d30*/  UMOV UR19, URZ ;  /* 0x0000003f00137c82 */ /* 0x000fe40008000000 */
[----:B------:R-:W-:Y:S01]  /*5d40*/  SEL R240, R240, 0xffffffe0, !P0 ;  /* 0xffffffe0f0f07807 */ /* 0x000fe20004000000 */
[----:B------:R-:W-:Y:S02]  /*5d50*/  UMOV UR5, 0x1 ;  /* 0x0000000100057882 */ /* 0x000fe40000000000 */
[----:B------:R-:W-:Y:S02]  /*5d60*/  ULDC.64 UR8, c[0x0][0x208] ;  /* 0x0000820000087ab9 */ /* 0x000fe40000000a00 */
[----:B------:R-:W-:-:S02]  /*5d70*/  ULDC.64 UR6, c[0x0][0x1e0] ;  /* 0x0000780000067ab9 */ /* 0x000fc40000000a00 */
.L_x_1217:
[----:B------:R-:W2:Y:S01]  /*5d80*/  LDL.64 R170, [R1+0x8] ;  /* 0x0000080001aa7983 */ /* 0x000ea20000100a00 */
[----:B------:R-:W-:Y:S04]  /*5d90*/  DEPBAR.LE SB0, 0x2 ;  /* 0x000080800000791a */ /* 0x000fe80000000000 */
[----:B------:R-:W-:Y:S01]  /*5da0*/  UIMAD UR4, UR5, 0x9000, URZ ;  /* 0x00009000050478a4 */ /* 0x000fe2000f8e023f */
[----:B------:R-:W2:Y:S01]  /*5db0*/  LDL.64 R168, [R1+0x10] ;  /* 0x0000100001a87983 */ /* 0x000ea20000100a00 */
[----:B------:R-:W-:Y:S01]  /*5dc0*/  UISETP.GE.AND UP0, UPT, UR10, UR20, UPT ;  /* 0x000000140a00728c */ /* 0x000fe2000bf06270 */
[----:B------:R-:W-:Y:S01]  /*5dd0*/  MOV R134, UR19 ;  /* 0x0000001300867c02 */ /* 0x000fe20008000f00 */
[----:B------:R-:W-:Y:S02]  /*5de0*/  UIADD3 UR18, UR20, -0x1, URZ ;  /* 0xffffffff14127890 */ /* 0x000fe4000fffe03f */
[----:B------:R-:W-:Y:S01]  /*5df0*/  IADD3 R132, R236, UR4, RZ ;  /* 0x00000004ec847c10 */ /* 0x000fe2000fffe0ff */
[----:B------:R-:W-:Y:S01]  /*5e00*/  BAR.SYNC.DEFER_BLOCKING 0x0 ;  /* 0x0000000000007b1d */ /* 0x000fe20000010000 */
[----:B------:R-:W-:Y:S01]  /*5e10*/  PLOP3.LUT P0, PT, PT, PT, UP0, 0x80, 0x0 ;  /* 0x000000000000781c */ /* 0x000fe20003f0f008 */
[----:B------:R-:W-:Y:S01]  /*5e20*/  UISETP.GE.AND UP1, UPT, UR19, 0x1, UPT ;  /* 0x000000011300788c */ /* 0x000fe2000bf26270 */
[----:B------:R-:W-:Y:S03]  /*5e30*/  IADD3 R2, R240, R132, RZ ;  /* 0x00000084f0027210 */ /* 0x000fe60007ffe0ff */
[----:B------:R-:W-:Y:S01]  /*5e40*/  @!UP0 USHF.R.S32.HI UR14, URZ, 0x1f, UR18 ;  /* 0x0000001f3f0e8899 */ /* 0x000fe20008011412 */
[----:B------:R-:W-:Y:S01]  /*5e50*/  IADD3 R232, R238, R2, RZ ;  /* 0x00000002eee87210 */ /* 0x000fe20007ffe0ff */
[----:B------:R-:W-:Y:S02]  /*5e60*/  @!UP0 UIMAD.WIDE.U32 UR22, UR18, UR8, URZ ;  /* 0x00000008121682a5 */ /* 0x000fe4000f8e003f */
[----:B------:R-:W-:Y:S04]  /*5e70*/  @!UP0 UIMAD UR14, UR14, UR8, URZ ;  /* 0x000000080e0e82a4 */ /* 0x000fe8000f8e023f */
[----:B------:R-:W-:Y:S01]  /*5e80*/  @!UP0 UIMAD UR14, UR18, UR9, UR14 ;  /* 0x00000009120e82a4 */ /* 0x000fe2000f8e020e */
[----:B------:R-:W-:Y:S01]  /*5e90*/  MOV R3, UR22 ;  /* 0x0000001600037c02 */ /* 0x000fe20008000f00 */
[----:B------:R-:W-:Y:S02]  /*5ea0*/  @!P0 IMAD R134, R134, 0x9000, R241 ;  /* 0x0000900086868824 */ /* 0x000fe400078e02f1 */
[----:B------:R-:W-:Y:S04]  /*5eb0*/  @!UP0 UIADD3 UR14, UR23, UR14, URZ ;  /* 0x0000000e170e8290 */ /* 0x000fe8000fffe03f */
[----:B------:R-:W-:Y:S01]  /*5ec0*/  @!UP0 UIMAD UR14, UR14, 0x60, URZ ;  /* 0x000000600e0e88a4 */ /* 0x000fe2000f8e023f */
[----:B-1----:R-:W1:Y:S08]  /*5ed0*/  LDSM.16.M88.4 R8, [R236+UR4+0x12100] ;  /* 0x01210004ec08783b */ /* 0x002e700008000200 */
[----:B------:R-:W3:Y:S08]  /*5ee0*/  LDSM.16.M88.4 R16, [R236+UR4+0x12900] ;  /* 0x01290004ec10783b */ /* 0x000ef00008000200 */
[----:B------:R-:W4:Y:S08]  /*5ef0*/  LDSM.16.M88.4 R24, [R236+UR4+0x13100] ;  /* 0x01310004ec18783b */ /* 0x000f300008000200 */
[----:B------:R-:W5:Y:S08]  /*5f00*/  LDSM.16.M88.4 R32, [R236+UR4+0x13900] ;  /* 0x01390004ec20783b */ /* 0x000f700008000200 */
[----:B------:R-:W4:Y:S01]  /*5f10*/  LDSM.16.M88.4 R40, [R236+UR4+0x14100] ;  /* 0x01410004ec28783b */ /* 0x000f220008000200 */
[C---:B-1----:R-:W-:Y:S07]  /*5f20*/  HMMA.16816.F32.BF16 R4, R152.reuse, R8, RZ ;  /* 0x000000089804723c */ /* 0x042fee00000418ff */
[----:B------:R-:W1:Y:S01]  /*5f30*/  LDSM.16.M88.4 R48, [R236+UR4+0x14900] ;  /* 0x01490004ec30783b */ /* 0x000e620008000200 */
[C---:B------:R-:W-:Y:S07]  /*5f40*/  HMMA.16816.F32.BF16 R8, R152.reuse, R10, RZ ;  /* 0x0000000a9808723c */ /* 0x040fee00000418ff */
[----:B------:R-:W1:Y:S01]  /*5f50*/  LDSM.16.M88.4 R160, [R2+0x12100] ;  /* 0x0121000002a0783b */ /* 0x000e620000000200 */
[C---:B---3--:R-:W-:Y:S07]  /*5f60*/  HMMA.16816.F32.BF16 R12, R152.reuse, R16, RZ ;  /* 0x00000010980c723c */ /* 0x048fee00000418ff */
[----:B------:R-:W3:Y:S01]  /*5f70*/  LDSM.16.M88.4 R164, [R2+0x12900] ;  /* 0x0129000002a4783b */ /* 0x000ee20000000200 */
[C---:B------:R-:W-:Y:S07]  /*5f80*/  HMMA.16816.F32.BF16 R16, R152.reuse, R18, RZ ;  /* 0x000000129810723c */ /* 0x040fee00000418ff */
[----:B------:R-:W-:Y:S01]  /*5f90*/  LDSM.16.M88.4 R172, [R2+0x13900] ;  /* 0x0139000002ac783b */ /* 0x000fe20000000200 */
[C---:B----4-:R-:W-:Y:S07]  /*5fa0*/  HMMA.16816.F32.BF16 R20, R152.reuse, R24, RZ ;  /* 0x000000189814723c */ /* 0x050fee00000418ff */
[----:B------:R-:W-:Y:S01]  /*5fb0*/  LDSM.16.M88.4 R176, [R2+0x14100] ;  /* 0x0141000002b0783b */ /* 0x000fe20000000200 */
[C---:B------:R-:W-:Y:S07]  /*5fc0*/  HMMA.16816.F32.BF16 R24, R152.reuse, R26, RZ ;  /* 0x0000001a9818723c */ /* 0x040fee00000418ff */
[----:B------:R-:W-:Y:S01]  /*5fd0*/  LDSM.16.M88.4 R180, [R2+0x14900] ;  /* 0x0149000002b4783b */ /* 0x000fe20000000200 */
[C---:B-----5:R-:W-:Y:S08]  /*5fe0*/  HMMA.16816.F32.BF16 R28, R152.reuse, R32, RZ ;  /* 0x00000020981c723c */ /* 0x060ff000000418ff */
[C---:B------:R-:W-:Y:S08]  /*5ff0*/  HMMA.16816.F32.BF16 R32, R152.reuse, R34, RZ ;  /* 0x000000229820723c */ /* 0x040ff000000418ff */
[C---:B------:R-:W-:Y:S08]  /*6000*/  HMMA.16816.F32.BF16 R36, R152.reuse, R40, RZ ;  /* 0x000000289824723c */ /* 0x040ff000000418ff */
[C---:B------:R-:W-:Y:S08]  /*6010*/  HMMA.16816.F32.BF16 R40, R152.reuse, R42, RZ ;  /* 0x0000002a9828723c */ /* 0x040ff000000418ff */
[C---:B-1----:R-:W-:Y:S08]  /*6020*/  HMMA.16816.F32.BF16 R44, R152.reuse, R48, RZ ;  /* 0x00000030982c723c */ /* 0x042ff000000418ff */
[----:B------:R-:W-:Y:S08]  /*6030*/  HMMA.16816.F32.BF16 R48, R152, R50, RZ ;  /* 0x000000329830723c */ /* 0x000ff000000418ff */
[C---:B------:R-:W-:Y:S08]  /*6040*/  HMMA.16816.F32.BF16 R4, R156.reuse, R160, R4 ;  /* 0x000000a09c04723c */ /* 0x040ff00000041804 */
[C---:B------:R-:W-:Y:S08]  /*6050*/  HMMA.16816.F32.BF16 R8, R156.reuse, R162, R8 ;  /* 0x000000a29c08723c */ /* 0x040ff00000041808 */
[C---:B---3--:R-:W-:Y:S08]  /*6060*/  HMMA.16816.F32.BF16 R12, R156.reuse, R164, R12 ;  /* 0x000000a49c0c723c */ /* 0x048ff0000004180c */
[C---:B------:R-:W-:Y:S04]  /*6070*/  HMMA.16816.F32.BF16 R16, R156.reuse, R166, R16 ;  /* 0x000000a69c10723c */ /* 0x040fe80000041810 */
[----:B--2---:R-:W-:Y:S05]  /*6080*/  @!P0 MOV R169, R171 ;  /* 0x000000ab00a98202 */ /* 0x004fea0000000f00 */
[----:B------:R-:W-:Y:S05]  /*6090*/  @!P0 IMAD.WIDE.U32 R168, R3, 0x60, R168 ;  /* 0x0000006003a88825 */ /* 0x000fea00078e00a8 */
[----:B------:R-:W-:Y:S01]  /*60a0*/  @!P0 IADD3 R192, R169, UR14, RZ ;  /* 0x0000000ea9c08c10 */ /* 0x000fe2000fffe0ff */
[----:B------:R-:W-:Y:S01]  /*60b0*/  UIADD3 UR14, UR20, -0x2, URZ ;  /* 0xfffffffe140e7890 */ /* 0x000fe2000fffe03f */
[C---:B------:R-:W-:Y:S02]  /*60c0*/  @!P0 SHF.L.U32 R3, R168.reuse, 0x1, RZ ;  /* 0x00000001a8038819 */ /* 0x040fe400000006ff */
[----:B------:R-:W-:Y:S01]  /*60d0*/  @!P0 SHF.L.U64.HI R192, R168, 0x1, R192 ;  /* 0x00000001a8c08819 */ /* 0x000fe200000102c0 */
[----:B------:R-:W-:Y:S01]  /*60e0*/  UISETP.GE.AND UP0, UPT, UR14, UR10, UPT ;  /* 0x0000000a0e00728c */ /* 0x000fe2000bf06270 */
[C---:B------:R-:W-:Y:S01]  /*60f0*/  @!P0 IADD3 R160, P6, R3.reuse, c[0x0][0x1f8], RZ ;  /* 0x00007e0003a08a10 */ /* 0x040fe20007fde0ff */
[----:B------:R-:W1:Y:S01]  /*6100*/  LDSM.16.M88.4 R168, [R2+0x13100] ;  /* 0x0131000002a8783b */ /* 0x000e620000000200 */
[C---:B------:R-:W-:Y:S02]  /*6110*/  @!P0 IADD3 R200, P5, R3.reuse, 0x80, RZ ;  /* 0x0000008003c88810 */ /* 0x040fe40007fbe0ff */
[----:B------:R-:W-:Y:S02]  /*6120*/  @!P0 IADD3.X R161, R192, c[0x0][0x1fc], RZ, P6, !PT ;  /* 0x00007f00c0a18a10 */ /* 0x000fe400037fe4ff */
[----:B------:R-:W-:Y:S02]  /*6130*/  @!P0 IADD3 R200, P1, R200, c[0x0][0x1f8], RZ ;  /* 0x00007e00c8c88a10 */ /* 0x000fe40007f3e0ff */
[----:B------:R-:W-:Y:S01]  /*6140*/  @!P0 IADD3 R3, P6, R3, 0x100, RZ ;  /* 0x0000010003038810 */ /* 0x000fe20007fde0ff */
[----:B------:R-:W-:Y:S01]  /*6150*/  @!PT LDS RZ, [RZ] ;  /* 0x00000000fffff984 */ /* 0x000fe20000000800 */
[----:B------:R-:W-:Y:S01]  /*6160*/  @!PT LDS RZ, [RZ] ;  /* 0x00000000fffff984 */ /* 0x000fe20000000800 */
[----:B------:R-:W-:Y:S01]  /*6170*/  @!PT LDS RZ, [RZ] ;  /* 0x00000000fffff984 */ /* 0x000fe20000000800 */
[----:B------:R2:W-:Y:S01]  /*6180*/  @!P0 LDGSTS.E.BYPASS.LTC128B.128 [R134+0x100], [R160.64], !P4 ;  /* 0x00100000a0868fae */ /* 0x0005e2000e101d4c */
[--C-:B------:R-:W-:Y:S01]  /*6190*/  @!P0 IADD3.X R201, RZ, c[0x0][0x1fc], R192.reuse, P1, P5 ;  /* 0x00007f00ffc98a10 */ /* 0x100fe20000fea4c0 */
[----:B------:R-:W-:Y:S01]  /*61a0*/  @UP0 UIMAD.WIDE.U32 UR22, UR14, UR6, URZ ;  /* 0x000000060e1602a5 */ /* 0x000fe2000f8e003f */
[----:B------:R-:W-:Y:S01]  /*61b0*/  @!P0 IADD3 R194, P5, R3, c[0x0][0x1f8], RZ ;  /* 0x00007e0003c28a10 */ /* 0x000fe20007fbe0ff */
[----:B------:R-:W-:Y:S01]  /*61c0*/  @UP0 USHF.R.S32.HI UR16, URZ, 0x1f, UR14 ;  /* 0x0000001f3f100899 */ /* 0x000fe2000801140e */
[-C--:B------:R-:W-:Y:S02]  /*61d0*/  IADD3 R3, R238, R132.reuse, RZ ;  /* 0x00000084ee037210 */ /* 0x080fe40007ffe0ff */
[----:B------:R-:W-:Y:S01]  /*61e0*/  @!P0 IADD3.X R195, RZ, c[0x0][0x1fc], R192, P5, P6 ;  /* 0x00007f00ffc38a10 */ /* 0x000fe20002fec4c0 */
[----:B------:R3:W-:Y:S01]  /*61f0*/  @!P0 LDGSTS.E.BYPASS.LTC128B.128 [R134+0x3100], [R200.64], !P3 ;  /* 0x03100000c8868fae */ /* 0x0007e2000d901d4c */
[----:B------:R-:W-:Y:S01]  /*6200*/  IADD3 R132, R240, R132, R238 ;  /* 0x00000084f0847210 */ /* 0x000fe20007ffe0ee */
[----:B------:R-:W-:Y:S04]  /*6210*/  @UP0 UIMAD UR16, UR16, UR6, URZ ;  /* 0x00000006101002a4 */ /* 0x000fe8000f8e023f */
[----:B------:R-:W-:Y:S02]  /*6220*/  @UP0 UIMAD UR16, UR14, UR7, UR16 ;  /* 0x000000070e1002a4 */ /* 0x000fe4000f8e0210 */
[----:B------:R4:W-:Y:S01]  /*6230*/  @!P0 LDGSTS.E.BYPASS.LTC128B.128 [R134+0x6100], [R194.64], !P2 ;  /* 0x06100000c2868fae */ /* 0x0009e2000d101d4c */
[----:B------:R-:W-:Y:S02]  /*6240*/  UIADD3 UR14, UR19, 0x1, URZ ;  /* 0x00000001130e7890 */ /* 0x000fe4000fffe03f */
[----:B------:R-:W-:Y:S02]  /*6250*/  @UP0 UIADD3 UR16, UR23, UR16, URZ ;  /* 0x0000001017100290 */ /* 0x000fe4000fffe03f */
[----:B------:R-:W-:Y:S02]  /*6260*/  USEL UR19, UR14, URZ, !UP1 ;  /* 0x0000003f0e137287 */ /* 0x000fe4000c800000 */
[----:B------:R-:W-:Y:S02]  /*6270*/  @UP0 USHF.L.U32 UR14, UR6, 0x6, URZ ;  /* 0x00000006060e0899 */ /* 0x000fe4000800063f */
[----:B------:R-:W-:Y:S01]  /*6280*/  @UP0 UIMAD UR16, UR16, 0x60, URZ ;  /* 0x00000060101008a4 */ /* 0x000fe2000f8e023f */
[----:B--2---:R-:W-:Y:S01]  /*6290*/  @!P0 IADD3 R160, P1, R160, UR15, RZ ;  /* 0x0000000fa0a08c10 */ /* 0x004fe2000ff3e0ff */
[----:B------:R-:W-:Y:S03]  /*62a0*/  UISETP.GE.AND UP1, UPT, UR5, 0x1, UPT ;  /* 0x000000010500788c */ /* 0x000fe6000bf26270 */
[----:B------:R-:W-:Y:S01]  /*62b0*/  @!P0 IADD3.X R161, R161, UR17, RZ, P1, !PT ;  /* 0x00000011a1a18c10 */ /* 0x000fe20008ffe4ff */
[C---:B-1----:R-:W-:Y:S03]  /*62c0*/  HMMA.16816.F32.BF16 R20, R156.reuse, R168, R20 ;  /* 0x000000a89c14723c */ /* 0x042fe60000041814 */
[----:B------:R-:W-:Y:S01]  /*62d0*/  @!P0 IADD3 R162, P1, R160, UR15, RZ ;  /* 0x0000000fa0a28c10 */ /* 0x000fe2000ff3e0ff */
[----:B------:R1:W-:Y:S03]  /*62e0*/  @!P0 LDGSTS.E.BYPASS.LTC128B.128 [R134+0x1100], [R160.64], !P4 ;  /* 0x01100000a0868fae */ /* 0x0003e6000e101d4c */
[----:B------:R-:W-:Y:S01]  /*62f0*/  @!P0 IADD3.X R163, R161, UR17, RZ, P1, !PT ;  /* 0x00000011a1a38c10 */ /* 0x000fe20008ffe4ff */
[C---:B------:R-:W-:Y:S04]  /*6300*/  HMMA.16816.F32.BF16 R24, R156.reuse, R170, R24 ;  /* 0x000000aa9c18723c */ /* 0x040fe80000041818 */
[----:B------:R1:W-:Y:S04]  /*6310*/  @!P0 LDGSTS.E.BYPASS.LTC128B.128 [R134+0x4100], [R160.64+0x80], !P3 ;  /* 0x04100080a0868fae */ /* 0x0003e8000d901d4c */
[C---:B------:R-:W-:Y:S04]  /*6320*/  HMMA.16816.F32.BF16 R28, R156.reuse, R172, R28 ;  /* 0x000000ac9c1c723c */ /* 0x040fe8000004181c */
[----:B------:R1:W-:Y:S04]  /*6330*/  @!P0 LDGSTS.E.BYPASS.LTC128B.128 [R134+0x7100], [R160.64+0x100], !P2 ;  /* 0x07100100a0868fae */ /* 0x0003e8000d101d4c */
[C---:B------:R-:W-:Y:S04]  /*6340*/  HMMA.16816.F32.BF16 R32, R156.reuse, R174, R32 ;  /* 0x000000ae9c20723c */ /* 0x040fe80000041820 */
[----:B------:R1:W-:Y:S04]  /*6350*/  @!P0 LDGSTS.E.BYPASS.LTC128B.128 [R134+0x2100], [R162.64], !P4 ;  /* 0x02100000a2868fae */ /* 0x0003e8000e101d4c */
[C---:B------:R-:W-:Y:S04]  /*6360*/  HMMA.16816.F32.BF16 R36, R156.reuse, R176, R36 ;  /* 0x000000b09c24723c */ /* 0x040fe80000041824 */
[----:B------:R1:W-:Y:S04]  /*6370*/  @!P0 LDGSTS.E.BYPASS.LTC128B.128 [R134+0x5100], [R162.64+0x80], !P3 ;  /* 0x05100080a2868fae */ /* 0x0003e8000d901d4c */
[C---:B------:R-:W-:Y:S04]  /*6380*/  HMMA.16816.F32.BF16 R40, R156.reuse, R178, R40 ;  /* 0x000000b29c28723c */ /* 0x040fe80000041828 */
[----:B------:R1:W-:Y:S01]  /*6390*/  @!P0 LDGSTS.E.BYPASS.LTC128B.128 [R134+0x8100], [R162.64+0x100], !P2 ;  /* 0x08100100a2868fae */ /* 0x0003e2000d101d4c */
[----:B------:R-:W-:Y:S03]  /*63a0*/  PLOP3.LUT P0, PT, PT, PT, UP0, 0x80, 0x0 ;  /* 0x000000000000781c */ /* 0x000fe60003f0f008 */
[C---:B------:R-:W-:Y:S04]  /*63b0*/  HMMA.16816.F32.BF16 R44, R156.reuse, R180, R44 ;  /* 0x000000b49c2c723c */ /* 0x040fe8000004182c */
[----:B------:R-:W-:Y:S04]  /*63c0*/  LDSM.16.M88.4 R164, [R3+0x12900] ;  /* 0x0129000003a4783b */ /* 0x000fe80000000200 */
[----:B------:R-:W-:Y:S04]  /*63d0*/  HMMA.16816.F32.BF16 R48, R156, R182, R48 ;  /* 0x000000b69c30723c */ /* 0x000fe80000041830 */
[----:B------:R-:W-:Y:S08]  /*63e0*/  LDSM.16.M88.4 R168, [R3+0x13100] ;  /* 0x0131000003a8783b */ /* 0x000ff00000000200 */
[----:B------:R-:W-:Y:S08]  /*63f0*/  LDSM.16.M88.4 R172, [R3+0x13900] ;  /* 0x0139000003ac783b */ /* 0x000ff00000000200 */
[----:B-1----:R-:W1:Y:S08]  /*6400*/  LDSM.16.M88.4 R160, [R3+0x12100] ;  /* 0x0121000003a0783b */ /* 0x002e700000000200 */
[----:B------:R-:W0:Y:S08]  /*6410*/  LDGDEPBAR ;  /* 0x00000000000079af */ /* 0x000e300000000000 */
[----:B------:R-:W2:Y:S08]  /*6420*/  LDSM.16.M88.4 R176, [R3+0x14100] ;  /* 0x0141000003b0783b */ /* 0x000eb00000000200 */
[----:B------:R-:W5:Y:S08]  /*6430*/  LDSM.16.M88.4 R180, [R3+0x14900] ;  /* 0x0149000003b4783b */ /* 0x000f700000000200 */
[----:B----4-:R-:W4:Y:S01]  /*6440*/  LDSM.16.M88.4 R192, [R232+0x12100] ;  /* 0x01210000e8c0783b */ /* 0x010f220000000200 */
[C---:B-1----:R-:W-:Y:S07]  /*6450*/  HMMA.16816.F32.BF16 R4, R184.reuse, R160, R4 ;  /* 0x000000a0b804723c */ /* 0x042fee0000041804 */
[----:B---3--:R-:W-:Y:S01]  /*6460*/  LDSM.16.M88.4 R200, [R236+UR4+0x17900] ;  /* 0x01790004ecc8783b */ /* 0x008fe20008000200 */
[C---:B------:R-:W-:Y:S07]  /*6470*/  HMMA.16816.F32.BF16 R8, R184.reuse, R162, R8 ;  /* 0x000000a2b808723c */ /* 0x040fee0000041808 */
[----:B------:R-:W1:Y:S01]  /*6480*/  LDSM.16.M88.4 R160, [R232+0x12900] ;  /* 0x01290000e8a0783b */ /* 0x000e620000000200 */
[C---:B------:R-:W-:Y:S08]  /*6490*/  HMMA.16816.F32.BF16 R12, R184.reuse, R164, R12 ;  /* 0x000000a4b80c723c */ /* 0x040ff0000004180c */
[C---:B------:R-:W-:Y:S01]  /*64a0*/  HMMA.16816.F32.BF16 R16, R184.reuse, R166, R16 ;  /* 0x000000a6b810723c */ /* 0x040fe20000041810 */
[----:B------:R-:W3:Y:S07]  /*64b0*/  LDSM.16.M88.4 R164, [R232+0x13100] ;  /* 0x01310000e8a4783b */ /* 0x000eee0000000200 */
[C---:B------:R-:W-:Y:S08]  /*64c0*/  HMMA.16816.F32.BF16 R20, R184.reuse, R168, R20 ;  /* 0x000000a8b814723c */ /* 0x040ff00000041814 */
        /* <DEDUP_REMOVED lines=8> */
[C---:B-----5:R-:W-:Y:S08]  /*6550*/  HMMA.16816.F32.BF16 R44, R184.reuse, R180, R44 ;  /* 0x000000b4b82c723c */ /* 0x060ff0000004182c */
[----:B------:R-:W-:Y:S01]  /*6560*/  HMMA.16816.F32.BF16 R48, R184, R182, R48 ;  /* 0x000000b6b830723c */ /* 0x000fe20000041830 */
[----:B------:R-:W5:Y:S07]  /*6570*/  LDSM.16.M88.4 R180, [R236+UR4+0x15100] ;  /* 0x01510004ecb4783b */ /* 0x000f6e0008000200 */
[C---:B----4-:R-:W-:Y:S08]  /*6580*/  HMMA.16816.F32.BF16 R4, R188.reuse, R192, R4 ;  /* 0x000000c0bc04723c */ /* 0x050ff00000041804 */
[C---:B------:R-:W-:Y:S01]  /*6590*/  HMMA.16816.F32.BF16 R8, R188.reuse, R194, R8 ;  /* 0x000000c2bc08723c */ /* 0x040fe20000041808 */
[----:B------:R-:W4:Y:S07]  /*65a0*/  LDSM.16.M88.4 R192, [R236+UR4+0x15900] ;  /* 0x01590004ecc0783b */ /* 0x000f2e0008000200 */
[C---:B-1----:R-:W-:Y:S08]  /*65b0*/  HMMA.16816.F32.BF16 R12, R188.reuse, R160, R12 ;  /* 0x000000a0bc0c723c */ /* 0x042ff0000004180c */
[C---:B------:R-:W-:Y:S01]  /*65c0*/  HMMA.16816.F32.BF16 R16, R188.reuse, R162, R16 ;  /* 0x000000a2bc10723c */ /* 0x040fe20000041810 */
[----:B------:R-:W1:Y:S07]  /*65d0*/  LDSM.16.M88.4 R160, [R236+UR4+0x16100] ;  /* 0x01610004eca0783b */ /* 0x000e6e0008000200 */
[C---:B---3--:R-:W-:Y:S08]  /*65e0*/  HMMA.16816.F32.BF16 R20, R188.reuse, R164, R20 ;  /* 0x000000a4bc14723c */ /* 0x048ff00000041814 */
[C---:B------:R-:W-:Y:S01]  /*65f0*/  HMMA.16816.F32.BF16 R24, R188.reuse, R166, R24 ;  /* 0x000000a6bc18723c */ /* 0x040fe20000041818 */
[----:B------:R-:W3:Y:S07]  /*6600*/  LDSM.16.M88.4 R164, [R236+UR4+0x16900] ;  /* 0x01690004eca4783b */ /* 0x000eee0008000200 */
[C---:B------:R-:W-:Y:S08]  /*6610*/  HMMA.16816.F32.BF16 R28, R188.reuse, R168, R28 ;  /* 0x000000a8bc1c723c */ /* 0x040ff0000004181c */
[C---:B------:R-:W-:Y:S01]  /*6620*/  HMMA.16816.F32.BF16 R32, R188.reuse, R170, R32 ;  /* 0x000000aabc20723c */ /* 0x040fe20000041820 */
[----:B------:R-:W1:Y:S07]  /*6630*/  LDSM.16.M88.4 R168, [R236+UR4+0x17100] ;  /* 0x01710004eca8783b */ /* 0x000e6e0008000200 */
[C---:B------:R-:W-:Y:S08]  /*6640*/  HMMA.16816.F32.BF16 R36, R188.reuse, R172, R36 ;  /* 0x000000acbc24723c */ /* 0x040ff00000041824 */
[C---:B------:R-:W-:Y:S01]  /*6650*/  HMMA.16816.F32.BF16 R40, R188.reuse, R174, R40 ;  /* 0x000000aebc28723c */ /* 0x040fe20000041828 */
[----:B------:R-:W-:Y:S07]  /*6660*/  LDSM.16.M88.4 R172, [R2+0x16900] ;  /* 0x0169000002ac783b */ /* 0x000fee0000000200 */
[C---:B--2---:R-:W-:Y:S08]  /*6670*/  HMMA.16816.F32.BF16 R44, R188.reuse, R176, R44 ;  /* 0x000000b0bc2c723c */ /* 0x044ff0000004182c */
[----:B------:R-:W-:Y:S01]  /*6680*/  HMMA.16816.F32.BF16 R48, R188, R178, R48 ;  /* 0x000000b2bc30723c */ /* 0x000fe20000041830 */
[----:B------:R-:W-:Y:S07]  /*6690*/  LDSM.16.M88.4 R176, [R2+0x17100] ;  /* 0x0171000002b0783b */ /* 0x000fee0000000200 */
[C---:B-----5:R-:W-:Y:S08]  /*66a0*/  HMMA.16816.F32.BF16 R4, R196.reuse, R180, R4 ;  /* 0x000000b4c404723c */ /* 0x060ff00000041804 */
[C---:B------:R-:W-:Y:S01]  /*66b0*/  HMMA.16816.F32.BF16 R8, R196.reuse, R182, R8 ;  /* 0x000000b6c408723c */ /* 0x040fe20000041808 */
[----:B------:R-:W-:Y:S07]  /*66c0*/  LDSM.16.M88.4 R180, [R2+0x17900] ;  /* 0x0179000002b4783b */ /* 0x000fee0000000200 */
[C---:B----4-:R-:W-:Y:S08]  /*66d0*/  HMMA.16816.F32.BF16 R12, R196.reuse, R192, R12 ;  /* 0x000000c0c40c723c */ /* 0x050ff0000004180c */
        /* <DEDUP_REMOVED lines=8> */
[C---:B------:R-:W-:Y:S08]  /*6760*/  HMMA.16816.F32.BF16 R36, R196.reuse, R168, R36 ;  /* 0x000000a8c424723c */ /* 0x040ff00000041824 */
[C---:B------:R-:W-:Y:S01]  /*6770*/  HMMA.16816.F32.BF16 R40, R196.reuse, R170, R40 ;  /* 0x000000aac428723c */ /* 0x040fe20000041828 */
[----:B------:R-:W3:Y:S07]  /*6780*/  LDSM.16.M88.4 R168, [R2+0x16100] ;  /* 0x0161000002a8783b */ /* 0x000eee0000000200 */
[C---:B------:R-:W-:Y:S08]  /*6790*/  HMMA.16816.F32.BF16 R44, R196.reuse, R200, R44 ;  /* 0x000000c8c42c723c */ /* 0x040ff0000004182c */
[----:B------:R-:W-:Y:S01]  /*67a0*/  HMMA.16816.F32.BF16 R48, R196, R202, R48 ;  /* 0x000000cac430723c */ /* 0x000fe20000041830 */
[----:B------:R-:W-:Y:S07]  /*67b0*/  LDSM.16.M88.4 R200, [R132+0x17900] ;  /* 0x0179000084c8783b */ /* 0x000fee0000000200 */
[C---:B-1----:R-:W-:Y:S08]  /*67c0*/  HMMA.16816.F32.BF16 R4, R204.reuse, R160, R4 ;  /* 0x000000a0cc04723c */ /* 0x042ff00000041804 */
        /* <DEDUP_REMOVED lines=8> */
[C---:B------:R-:W-:Y:S08]  /*6850*/  HMMA.16816.F32.BF16 R28, R204.reuse, R172, R28 ;  /* 0x000000accc1c723c */ /* 0x040ff0000004181c */
[C---:B------:R-:W-:Y:S01]  /*6860*/  HMMA.16816.F32.BF16 R32, R204.reuse, R174, R32 ;  /* 0x000000aecc20723c */ /* 0x040fe20000041820 */
[----:B------:R-:W4:Y:S07]  /*6870*/  LDSM.16.M88.4 R172, [R3+0x17100] ;  /* 0x0171000003ac783b */ /* 0x000f2e0000000200 */
[C---:B------:R-:W-:Y:S08]  /*6880*/  HMMA.16816.F32.BF16 R36, R204.reuse, R176, R36 ;  /* 0x000000b0cc24723c */ /* 0x040ff00000041824 */
[C---:B------:R-:W-:Y:S01]  /*6890*/  HMMA.16816.F32.BF16 R40, R204.reuse, R178, R40 ;  /* 0x000000b2cc28723c */ /* 0x040fe20000041828 */
[----:B------:R-:W5:Y:S07]  /*68a0*/  LDSM.16.M88.4 R176, [R3+0x17900] ;  /* 0x0179000003b0783b */ /* 0x000f6e0000000200 */
[C---:B------:R-:W-:Y:S08]  /*68b0*/  HMMA.16816.F32.BF16 R44, R204.reuse, R180, R44 ;  /* 0x000000b4cc2c723c */ /* 0x040ff0000004182c */
[----:B------:R-:W-:Y:S01]  /*68c0*/  HMMA.16816.F32.BF16 R48, R204, R182, R48 ;  /* 0x000000b6cc30723c */ /* 0x000fe20000041830 */
[----:B------:R-:W-:Y:S07]  /*68d0*/  LDSM.16.M88.4 R180, [R132+0x15900] ;  /* 0x0159000084b4783b */ /* 0x000fee0000000200 */
[C---:B------:R-:W-:Y:S08]  /*68e0*/  HMMA.16816.F32.BF16 R4, R208.reuse, R192, R4 ;  /* 0x000000c0d004723c */ /* 0x040ff00000041804 */
[C---:B------:R-:W-:Y:S01]  /*68f0*/  HMMA.16816.F32.BF16 R8, R208.reuse, R194, R8 ;  /* 0x000000c2d008723c */ /* 0x040fe20000041808 */
[----:B------:R-:W-:Y:S07]  /*6900*/  LDSM.16.M88.4 R192, [R132+0x17100] ;  /* 0x0171000084c0783b */ /* 0x000fee0000000200 */
[C---:B-1----:R-:W-:Y:S08]  /*6910*/  HMMA.16816.F32.BF16 R12, R208.reuse, R160, R12 ;  /* 0x000000a0d00c723c */ /* 0x042ff0000004180c */
[C---:B------:R-:W-:Y:S01]  /*6920*/  HMMA.16816.F32.BF16 R16, R208.reuse, R162, R16 ;  /* 0x000000a2d010723c */ /* 0x040fe20000041810 */
[----:B------:R-:W1:Y:S07]  /*6930*/  LDSM.16.M88.4 R160, [R232+0x15100] ;  /* 0x01510000e8a0783b */ /* 0x000e6e0000000200 */
[C---:B--2---:R-:W-:Y:S01]  /*6940*/  HMMA.16816.F32.BF16 R20, R208.reuse, R164, R20 ;  /* 0x000000a4d014723c */ /* 0x044fe20000041814 */
[----:B------:R-:W-:Y:S07]  /*6950*/  LDSM.16.M88.4 R232, [R232+0x18100] ;  /* 0x01810000e8e8783b */ /* 0x000fee0000000200 */
[C---:B------:R-:W-:Y:S01]  /*6960*/  HMMA.16816.F32.BF16 R24, R208.reuse, R166, R24 ;  /* 0x000000a6d018723c */ /* 0x040fe20000041818 */
[----:B------:R-:W2:Y:S07]  /*6970*/  LDSM.16.M88.4 R164, [R132+0x16100] ;  /* 0x0161000084a4783b */ /* 0x000eae0000000200 */
[C---:B---3--:R-:W-:Y:S08]  /*6980*/  HMMA.16816.F32.BF16 R28, R208.reuse, R168, R28 ;  /* 0x000000a8d01c723c */ /* 0x048ff0000004181c */
[C---:B------:R-:W-:Y:S01]  /*6990*/  HMMA.16816.F32.BF16 R32, R208.reuse, R170, R32 ;  /* 0x000000aad020723c */ /* 0x040fe20000041820 */
[----:B------:R-:W3:Y:S07]  /*69a0*/  LDSM.16.M88.4 R168, [R132+0x16900] ;  /* 0x0169000084a8783b */ /* 0x000eee0000000200 */
[C---:B----4-:R-:W-:Y:S08]  /*69b0*/  HMMA.16816.F32.BF16 R36, R208.reuse, R172, R36 ;  /* 0x000000acd024723c */ /* 0x050ff00000041824 */
[C---:B------:R-:W-:Y:S01]  /*69c0*/  HMMA.16816.F32.BF16 R40, R208.reuse, R174, R40 ;  /* 0x000000aed028723c */ /* 0x040fe20000041828 */
[----:B------:R-:W4:Y:S07]  /*69d0*/  LDSM.16.M88.4 R172, [R236+UR4+0x18100] ;  /* 0x01810004ecac783b */ /* 0x000f2e0008000200 */
[C---:B-----5:R-:W-:Y:S08]  /*69e0*/  HMMA.16816.F32.BF16 R44, R208.reuse, R176, R44 ;  /* 0x000000b0d02c723c */ /* 0x060ff0000004182c */
[----:B------:R-:W-:Y:S01]  /*69f0*/  HMMA.16816.F32.BF16 R48, R208, R178, R48 ;  /* 0x000000b2d030723c */ /* 0x000fe20000041830 */
[----:B------:R-:W-:Y:S07]  /*6a00*/  LDSM.16.M88.4 R176, [R236+UR4+0x19100] ;  /* 0x01910004ecb0783b */ /* 0x000fee0008000200 */
[C---:B-1----:R-:W-:Y:S08]  /*6a10*/  HMMA.16816.F32.BF16 R4, R212.reuse, R160, R4 ;  /* 0x000000a0d404723c */ /* 0x042ff00000041804 */
[C---:B------:R-:W-:Y:S01]  /*6a20*/  HMMA.16816.F32.BF16 R8, R212.reuse, R162, R8 ;  /* 0x000000a2d408723c */ /* 0x040fe20000041808 */
[----:B------:R-:W1:Y:S07]  /*6a30*/  LDSM.16.M88.4 R160, [R236+UR4+0x18900] ;  /* 0x01890004eca0783b */ /* 0x000e6e0008000200 */
[C---:B------:R-:W-:Y:S08]  /*6a40*/  HMMA.16816.F32.BF16 R12, R212.reuse, R180, R12 ;  /* 0x000000b4d40c723c */ /* 0x040ff0000004180c */
[C---:B------:R-:W-:Y:S01]  /*6a50*/  HMMA.16816.F32.BF16 R16, R212.reuse, R182, R16 ;  /* 0x000000b6d410723c */ /* 0x040fe20000041810 */
[----:B------:R-:W5:Y:S07]  /*6a60*/  LDSM.16.M88.4 R180, [R236+UR4+0x19900] ;  /* 0x01990004ecb4783b */ /* 0x000f6e0008000200 */
[C---:B--2---:R-:W-:Y:S08]  /*6a70*/  HMMA.16816.F32.BF16 R20, R212.reuse, R164, R20 ;  /* 0x000000a4d414723c */ /* 0x044ff00000041814 */
[C---:B------:R-:W-:Y:S01]  /*6a80*/  HMMA.16816.F32.BF16 R24, R212.reuse, R166, R24 ;  /* 0x000000a6d418723c */ /* 0x040fe20000041818 */
[----:B------:R-:W2:Y:S07]  /*6a90*/  LDSM.16.M88.4 R164, [R236+UR4+0x1a100] ;  /* 0x01a10004eca4783b */ /* 0x000eae0008000200 */
[C---:B---3--:R-:W-:Y:S08]  /*6aa0*/  HMMA.16816.F32.BF16 R28, R212.reuse, R168, R28 ;  /* 0x000000a8d41c723c */ /* 0x048ff0000004181c */
[C---:B------:R-:W-:Y:S01]  /*6ab0*/  HMMA.16816.F32.BF16 R32, R212.reuse, R170, R32 ;  /* 0x000000aad420723c */ /* 0x040fe20000041820 */
[----:B------:R-:W3:Y:S07]  /*6ac0*/  LDSM.16.M88.4 R168, [R236+UR4+0x1a900] ;  /* 0x01a90004eca8783b */ /* 0x000eee0008000200 */
[C---:B------:R-:W-:Y:S08]  /*6ad0*/  HMMA.16816.F32.BF16 R36, R212.reuse, R192, R36 ;  /* 0x000000c0d424723c */ /* 0x040ff00000041824 */
[C---:B------:R-:W-:Y:S01]  /*6ae0*/  HMMA.16816.F32.BF16 R40, R212.reuse, R194, R40 ;  /* 0x000000c2d428723c */ /* 0x040fe20000041828 */
[----:B------:R-:W2:Y:S07]  /*6af0*/  LDSM.16.M88.4 R192, [R2+0x18100] ;  /* 0x0181000002c0783b */ /* 0x000eae0000000200 */
[C---:B------:R-:W-:Y:S08]  /*6b00*/  HMMA.16816.F32.BF16 R44, R212.reuse, R200, R44 ;  /* 0x000000c8d42c723c */ /* 0x040ff0000004182c */
[----:B------:R-:W-:Y:S01]  /*6b10*/  HMMA.16816.F32.BF16 R48, R212, R202, R48 ;  /* 0x000000cad430723c */ /* 0x000fe20000041830 */
        /* <DEDUP_REMOVED lines=10> */
[C---:B-----5:R-:W-:Y:S08]  /*6bc0*/  HMMA.16816.F32.BF16 R28, R216.reuse, R180, R28 ;  /* 0x000000b4d81c723c */ /* 0x060ff0000004181c */
        /* <DEDUP_REMOVED lines=8> */
[C---:B------:R-:W-:Y:S08]  /*6c50*/  HMMA.16816.F32.BF16 R4, R220.reuse, R192, R4 ;  /* 0x000000c0dc04723c */ /* 0x040ff00000041804 */
        /* <DEDUP_REMOVED lines=11> */
[C---:B--2---:R-:W-:Y:S08]  /*6d10*/  HMMA.16816.F32.BF16 R36, R220.reuse, R164, R36 ;  /* 0x000000a4dc24723c */ /* 0x044ff00000041824 */
[C---:B------:R-:W-:Y:S01]  /*6d20*/  HMMA.16816.F32.BF16 R40, R220.reuse, R166, R40 ;  /* 0x000000a6dc28723c */ /* 0x040fe20000041828 */
[----:B------:R-:W2:Y:S07]  /*6d30*/  LDSM.16.M88.4 R164, [R132+0x18900] ;  /* 0x0189000084a4783b */ /* 0x000eae0000000200 */
[C---:B---3--:R-:W-:Y:S08]  /*6d40*/  HMMA.16816.F32.BF16 R44, R220.reuse, R168, R44 ;  /* 0x000000a8dc2c723c */ /* 0x048ff0000004182c */
[----:B------:R-:W-:Y:S01]  /*6d50*/  HMMA.16816.F32.BF16 R48, R220, R170, R48 ;  /* 0x000000aadc30723c */ /* 0x000fe20000041830 */
[----:B------:R-:W-:Y:S07]  /*6d60*/  LDSM.16.M88.4 R168, [R132+0x19900] ;  /* 0x0199000084a8783b */ /* 0x000fee0000000200 */
[C---:B------:R-:W-:Y:S08]  /*6d70*/  HMMA.16816.F32.BF16 R4, R224.reuse, R180, R4 ;  /* 0x000000b4e004723c */ /* 0x040ff00000041804 */
[C---:B------:R-:W-:Y:S08]  /*6d80*/  HMMA.16816.F32.BF16 R8, R224.reuse, R182, R8 ;  /* 0x000000b6e008723c */ /* 0x040ff00000041808 */
[C---:B----4-:R-:W-:Y:S08]  /*6d90*/  HMMA.16816.F32.BF16 R12, R224.reuse, R172, R12 ;  /* 0x000000ace00c723c */ /* 0x050ff0000004180c */
[C---:B------:R-:W-:Y:S08]  /*6da0*/  HMMA.16816.F32.BF16 R16, R224.reuse, R174, R16 ;  /* 0x000000aee010723c */ /* 0x040ff00000041810 */
[C---:B-1----:R-:W-:Y:S08]  /*6db0*/  HMMA.16816.F32.BF16 R20, R224.reuse, R160, R20 ;  /* 0x000000a0e014723c */ /* 0x042ff00000041814 */
[C---:B------:R-:W-:Y:S01]  /*6dc0*/  HMMA.16816.F32.BF16 R24, R224.reuse, R162, R24 ;  /* 0x000000a2e018723c */ /* 0x040fe20000041818 */
[----:B------:R-:W1:Y:S07]  /*6dd0*/  LDSM.16.M88.4 R160, [R132+0x19100] ;  /* 0x0191000084a0783b */ /* 0x000e6e0000000200 */
[C---:B------:R-:W-:Y:S08]  /*6de0*/  HMMA.16816.F32.BF16 R28, R224.reuse, R192, R28 ;  /* 0x000000c0e01c723c */ /* 0x040ff0000004181c */
[C---:B------:R-:W-:Y:S08]  /*6df0*/  HMMA.16816.F32.BF16 R32, R224.reuse, R194, R32 ;  /* 0x000000c2e020723c */ /* 0x040ff00000041820 */
[C---:B------:R-:W-:Y:S08]  /*6e00*/  HMMA.16816.F32.BF16 R36, R224.reuse, R200, R36 ;  /* 0x000000c8e024723c */ /* 0x040ff00000041824 */
[C---:B------:R-:W-:Y:S08]  /*6e10*/  HMMA.16816.F32.BF16 R40, R224.reuse, R202, R40 ;  /* 0x000000cae028723c */ /* 0x040ff00000041828 */
[C---:B-----5:R-:W-:Y:S08]  /*6e20*/  HMMA.16816.F32.BF16 R44, R224.reuse, R176, R44 ;  /* 0x000000b0e02c723c */ /* 0x060ff0000004182c */
[----:B------:R-:W-:Y:S08]  /*6e30*/  HMMA.16816.F32.BF16 R48, R224, R178, R48 ;  /* 0x000000b2e030723c */ /* 0x000ff00000041830 */
[C---:B------:R-:W-:Y:S08]  /*6e40*/  HMMA.16816.F32.BF16 R4, R228.reuse, R232, R4 ;  /* 0x000000e8e404723c */ /* 0x040ff00000041804 */
[C---:B------:R-:W-:Y:S08]  /*6e50*/  HMMA.16816.F32.BF16 R8, R228.reuse, R234, R8 ;  /* 0x000000eae408723c */ /* 0x040ff00000041808 */
[C---:B--2---:R-:W-:Y:S08]  /*6e60*/  HMMA.16816.F32.BF16 R12, R228.reuse, R164, R12 ;  /* 0x000000a4e40c723c */ /* 0x044ff0000004180c */
[C---:B------:R-:W-:Y:S01]  /*6e70*/  HMMA.16816.F32.BF16 R16, R228.reuse, R166, R16 ;  /* 0x000000a6e410723c */ /* 0x040fe20000041810 */
[----:B------:R-:W2:Y:S03]  /*6e80*/  LDSM.16.M88.4 R164, [R132+0x1a100] ;  /* 0x01a1000084a4783b */ /* 0x000ea60000000200 */
        /* <DEDUP_REMOVED lines=9> */
[C---:B------:R-:W-:Y:S01]  /*6f20*/  HMMA.16816.F32.BF16 R28, R228.reuse, R168, R28 ;  /* 0x000000a8e41c723c */ /* 0x040fe2000004181c */
[----:B------:R-:W-:Y:S04]  /*6f30*/  BAR.SYNC.DEFER_BLOCKING 0x0 ;  /* 0x0000000000007b1d */ /* 0x000fe80000010000 */
[----:B------:R-:W-:Y:S02]  /*6f40*/  FMNMX.FTZ R2, R9, R2, !PT ;  /* 0x0000000209027209 */ /* 0x000fe40007810000 */
[----:B------:R-:W-:Y:S01]  /*6f50*/  FMNMX.FTZ R3, R10, R3, !PT ;  /* 0x000000030a037209 */ /* 0x000fe20007810000 */
[C---:B------:R-:W-:Y:S04]  /*6f60*/  HMMA.16816.F32.BF16 R32, R228.reuse, R170, R32 ;  /* 0x000000aae420723c */ /* 0x040fe80000041820 */
[----:B------:R-:W-:Y:S02]  /*6f70*/  FMNMX.FTZ R2, R12, R2, !PT ;  /* 0x000000020c027209 */ /* 0x000fe40007810000 */
[----:B------:R-:W-:Y:S02]  /*6f80*/  FMNMX.FTZ R3, R11, R3, !PT ;  /* 0x000000030b037209 */ /* 0x000fe40007810000 */
[----:B------:R-:W-:Y:S01]  /*6f90*/  FMNMX.FTZ R2, R13, R2, !PT ;  /* 0x000000020d027209 */ /* 0x000fe20007810000 */
[C---:B--2---:R-:W-:Y:S03]  /*6fa0*/  HMMA.16816.F32.BF16 R36, R228.reuse, R164, R36 ;  /* 0x000000a4e424723c */ /* 0x044fe60000041824 */
[----:B------:R-:W-:Y:S02]  /*6fb0*/  FMNMX.FTZ R2, R16, R2, !PT ;  /* 0x0000000210027209 */ /* 0x000fe40007810000 */
[----:B------:R-:W-:Y:S02]  /*6fc0*/  FMNMX.FTZ R3, R14, R3, !PT ;  /* 0x000000030e037209 */ /* 0x000fe40007810000 */
[----:B------:R-:W-:Y:S01]  /*6fd0*/  FMNMX.FTZ R2, R17, R2, !PT ;  /* 0x0000000211027209 */ /* 0x000fe20007810000 */
[C---:B------:R-:W-:Y:S04]  /*6fe0*/  HMMA.16816.F32.BF16 R40, R228.reuse, R166, R40 ;  /* 0x000000a6e428723c */ /* 0x040fe80000041828 */
[----:B------:R-:W-:Y:S02]  /*6ff0*/  FMNMX.FTZ R3, R15, R3, !PT ;  /* 0x000000030f037209 */ /* 0x000fe40007810000 */
[----:B------:R-:W-:Y:S02]  /*7000*/  FMNMX.FTZ R2, R20, R2, !PT ;  /* 0x0000000214027209 */ /* 0x000fe40007810000 */
[C---:B-1----:R-:W-:Y:S04]  /*7010*/  HMMA.16816.F32.BF16 R44, R228.reuse, R160, R44 ;  /* 0x000000a0e42c723c */ /* 0x042fe8000004182c */
[----:B------:R-:W-:Y:S02]  /*7020*/  FMNMX.FTZ R3, R18, R3, !PT ;  /* 0x0000000312037209 */ /* 0x000fe40007810000 */
[----:B------:R-:W-:Y:S02]  /*7030*/  FMNMX.FTZ R2, R21, R2, !PT ;  /* 0x0000000215027209 */ /* 0x000fe40007810000 */
[----:B------:R-:W-:Y:S01]  /*7040*/  HMMA.16816.F32.BF16 R48, R228, R162, R48 ;  /* 0x000000a2e430723c */ /* 0x000fe20000041830 */
[----:B------:R-:W-:Y:S03]  /*7050*/  LDSM.16.MT88.4 R160, [R135+UR4+0x100] ;  /* 0x0001000487a0783b */ /* 0x000fe60008004200 */
        /* <DEDUP_REMOVED lines=38> */
[----:B------:R-:W-:Y:S03]  /*72c0*/  IADD3 R134, R135, UR4, RZ ;  /* 0x0000000487867c10 */ /* 0x000fe6000fffe0ff */
[C---:B------:R-:W-:Y:S01]  /*72d0*/  FADD.FTZ R0, -R132.reuse, R0 ;  /* 0x0000000084007221 */ /* 0x040fe20000010100 */
[----:B------:R-:W-:Y:S01]  /*72e0*/  IADD3 R134, R239, R134, RZ ;  /* 0x00000086ef867210 */ /* 0x000fe20007ffe0ff */
[----:B------:R-:W-:Y:S02]  /*72f0*/  FMUL.FTZ R176, R132, c[0x0][0x2d0] ;  /* 0x0000b40084b07a20 */ /* 0x000fe40000410000 */
[----:B------:R-:W-:Y:S01]  /*7300*/  FMUL.FTZ R0, R0, c[0x0][0x2d0] ;  /* 0x0000b40000007a20 */ /* 0x000fe20000410000 */
[----:B--2---:R-:W-:Y:S01]  /*7310*/  FMNMX.FTZ R3, R2, R3, !PT ;  /* 0x0000000302037209 */ /* 0x004fe20007810000 */
[--C-:B------:R-:W-:Y:S01]  /*7320*/  FFMA.FTZ R8, R8, c[0x0][0x2d0], -R176.reuse ;  /* 0x0000b40008087a23 */ /* 0x100fe200000108b0 */
[----:B------:R-:W1:Y:S01]  /*7330*/  LDSM.16.MT88.4 R164, [R134+0x100] ;  /* 0x0001000086a4783b */ /* 0x000e620000004200 */
[----:B------:R2:W3:Y:S01]  /*7340*/  MUFU.EX2 R2, R0 ;  /* 0x0000000000027308 */ /* 0x0004e20000000800 */
[--C-:B------:R-:W-:Y:S02]  /*7350*/  FFMA.FTZ R9, R9, c[0x0][0x2d0], -R176.reuse ;  /* 0x0000b40009097a23 */ /* 0x100fe400000108b0 */
[----:B------:R-:W-:Y:S02]  /*7360*/  FMUL.FTZ R177, R3, c[0x0][0x2d0] ;  /* 0x0000b40003b17a20 */ /* 0x000fe40000410000 */
[--C-:B------:R-:W-:Y:S02]  /*7370*/  FFMA.FTZ R4, R4, c[0x0][0x2d0], -R176.reuse ;  /* 0x0000b40004047a23 */ /* 0x100fe400000108b0 */
[--C-:B------:R-:W-:Y:S01]  /*7380*/  FFMA.FTZ R10, R10, c[0x0][0x2d0], -R177.reuse ;  /* 0x0000b4000a0a7a23 */ /* 0x100fe200000108b1 */
[----:B------:R-:W-:Y:S01]  /*7390*/  LDSM.16.MT88.4 R172, [R134+0x3900] ;  /* 0x0039000086ac783b */ /* 0x000fe20000004200 */
[--C-:B------:R-:W-:Y:S01]  /*73a0*/  FFMA.FTZ R11, R11, c[0x0][0x2d0], -R177.reuse ;  /* 0x0000b4000b0b7a23 */ /* 0x100fe200000108b1 */
[----:B------:R4:W-:Y:S01]  /*73b0*/  MUFU.EX2 R246, R8 ;  /* 0x0000000800f67308 */ /* 0x0009e20000000800 */
[--C-:B------:R-:W-:Y:S02]  /*73c0*/  FFMA.FTZ R5, R5, c[0x0][0x2d0], -R176.reuse ;  /* 0x0000b40005057a23 */ /* 0x100fe400000108b0 */
[--C-:B------:R-:W-:Y:S02]  /*73d0*/  FFMA.FTZ R6, R6, c[0x0][0x2d0], -R177.reuse ;  /* 0x0000b40006067a23 */ /* 0x100fe400000108b1 */
[--C-:B------:R-:W-:Y:S02]  /*73e0*/  FFMA.FTZ R7, R7, c[0x0][0x2d0], -R177.reuse ;  /* 0x0000b40007077a23 */ /* 0x100fe400000108b1 */
[--C-:B------:R-:W-:Y:S02]  /*73f0*/  FFMA.FTZ R168, R19, c[0x0][0x2d0], -R177.reuse ;  /* 0x0000b40013a87a23 */ /* 0x100fe400000108b1 */
[--C-:B------:R-:W-:Y:S01]  /*7400*/  FFMA.FTZ R24, R24, c[0x0][0x2d0], -R176.reuse ;  /* 0x0000b40018187a23 */ /* 0x100fe200000108b0 */
[----:B------:R5:W-:Y:S01]  /*7410*/  MUFU.EX2 R245, R9 ;  /* 0x0000000900f57308 */ /* 0x000be20000000800 */
[--C-:B------:R-:W-:Y:S02]  /*7420*/  FFMA.FTZ R25, R25, c[0x0][0x2d0], -R176.reuse ;  /* 0x0000b40019197a23 */ /* 0x100fe400000108b0 */
[----:B------:R-:W-:Y:S02]  /*7430*/  FFMA.FTZ R26, R26, c[0x0][0x2d0], -R177 ;  /* 0x0000b4001a1a7a23 */ /* 0x000fe400000108b1 */
[----:B--2---:R-:W-:Y:S01]  /*7440*/  FADD.FTZ R0, -R3, R133 ;  /* 0x0000008503007221 */ /* 0x004fe20000010100 */
[----:B------:R-:W-:Y:S01]  /*7450*/  IADD3 R133, R237, UR4, RZ ;  /* 0x00000004ed857c10 */ /* 0x000fe2000fffe0ff */
[----:B---3--:R-:W-:Y:S02]  /*7460*/  FMUL.FTZ R52, R2, R52 ;  /* 0x0000003402347220 */ /* 0x008fe40000410000 */
[----:B------:R-:W-:Y:S01]  /*7470*/  FMUL.FTZ R0, R0, c[0x0][0x2d0] ;  /* 0x0000b40000007a20 */ /* 0x000fe20000410000 */
[----:B------:R-:W-:Y:S01]  /*7480*/  MUFU.EX2 R235, R10 ;  /* 0x0000000a00eb7308 */ /* 0x000fe20000000800 */
[----:B------:R-:W-:Y:S01]  /*7490*/  IADD3 R133, R239, R133, RZ ;  /* 0x00000085ef857210 */ /* 0x000fe20007ffe0ff */
[C---:B------:R-:W-:Y:S02]  /*74a0*/  FMUL.FTZ R53, R2.reuse, R53 ;  /* 0x0000003502357220 */ /* 0x040fe40000410000 */
[C---:B----4-:R-:W-:Y:S02]  /*74b0*/  FMUL.FTZ R8, R2.reuse, R140 ;  /* 0x0000008c02087220 */ /* 0x050fe40000410000 */
[C---:B------:R-:W-:Y:S02]  /*74c0*/  FMUL.FTZ R56, R2.reuse, R56 ;  /* 0x0000003802387220 */ /* 0x040fe40000410000 */
[C---:B------:R-:W-:Y:S02]  /*74d0*/  FMUL.FTZ R57, R2.reuse, R57 ;  /* 0x0000003902397220 */ /* 0x040fe40000410000 */
[----:B------:R-:W2:Y:S01]  /*74e0*/  MUFU.EX2 R0, R0 ;  /* 0x0000000000007308 */ /* 0x000ea20000000800 */
[C---:B------:R-:W-:Y:S02]  /*74f0*/  FMUL.FTZ R60, R2.reuse, R60 ;  /* 0x0000003c023c7220 */ /* 0x040fe40000410000 */
[C---:B------:R-:W-:Y:S02]  /*7500*/  FMUL.FTZ R61, R2.reuse, R61 ;  /* 0x0000003d023d7220 */ /* 0x040fe40000410000 */
[C---:B-----5:R-:W-:Y:S02]  /*7510*/  FMUL.FTZ R9, R2.reuse, R141 ;  /* 0x0000008d02097220 */ /* 0x060fe40000410000 */
[C---:B------:R-:W-:Y:S02]  /*7520*/  FMUL.FTZ R64, R2.reuse, R64 ;  /* 0x0000004002407220 */ /* 0x040fe40000410000 */
[C---:B------:R-:W-:Y:S01]  /*7530*/  FMUL.FTZ R65, R2.reuse, R65 ;  /* 0x0000004102417220 */ /* 0x040fe20000410000 */
[----:B------:R3:W-:Y:S01]  /*7540*/  MUFU.EX2 R244, R11 ;  /* 0x0000000b00f47308 */ /* 0x0007e20000000800 */
[C---:B------:R-:W-:Y:S02]  /*7550*/  FMUL.FTZ R68, R2.reuse, R68 ;  /* 0x0000004402447220 */ /* 0x040fe40000410000 */
[C---:B------:R-:W-:Y:S02]  /*7560*/  FMUL.FTZ R69, R2.reuse, R69 ;  /* 0x0000004502457220 */ /* 0x040fe40000410000 */
[C---:B------:R-:W-:Y:S02]  /*7570*/  FMUL.FTZ R72, R2.reuse, R72 ;  /* 0x0000004802487220 */ /* 0x040fe40000410000 */
[C---:B------:R-:W-:Y:S02]  /*7580*/  FMUL.FTZ R73, R2.reuse, R73 ;  /* 0x0000004902497220 */ /* 0x040fe40000410000 */
[C---:B------:R-:W-:Y:S01]  /*7590*/  FMUL.FTZ R76, R2.reuse, R76 ;  /* 0x0000004c024c7220 */ /* 0x040fe20000410000 */
[----:B------:R4:W-:Y:S01]  /*75a0*/  MUFU.EX2 R247, R5 ;  /* 0x0000000500f77308 */ /* 0x0009e20000000800 */
[C---:B------:R-:W-:Y:S02]  /*75b0*/  FMUL.FTZ R77, R2.reuse, R77 ;  /* 0x0000004d024d7220 */ /* 0x040fe40000410000 */
[----:B------:R-:W-:Y:S02]  /*75c0*/  FMUL.FTZ R80, R2, R80 ;  /* 0x0000005002507220 */ /* 0x000fe40000410000 */
[C---:B--2---:R-:W-:Y:S02]  /*75d0*/  FMUL.FTZ R10, R0.reuse, R142 ;  /* 0x0000008e000a7220 */ /* 0x044fe40000410000 */
[C---:B------:R-:W-:Y:S02]  /*75e0*/  FMUL.FTZ R54, R0.reuse, R54 ;  /* 0x0000003600367220 */ /* 0x040fe40000410000 */
[C---:B------:R-:W-:Y:S01]  /*75f0*/  FMUL.FTZ R55, R0.reuse, R55 ;  /* 0x0000003700377220 */ /* 0x040fe20000410000 */
[----:B------:R2:W5:Y:S01]  /*7600*/  MUFU.EX2 R248, R4 ;  /* 0x0000000400f87308 */ /* 0x0005620000000800 */
[C---:B------:R-:W-:Y:S02]  /*7610*/  FMUL.FTZ R58, R0.reuse, R58 ;  /* 0x0000003a003a7220 */ /* 0x040fe40000410000 */
[C---:B------:R-:W-:Y:S02]  /*7620*/  FMUL.FTZ R59, R0.reuse, R59 ;  /* 0x0000003b003b7220 */ /* 0x040fe40000410000 */
[C---:B---3--:R-:W-:Y:S02]  /*7630*/  FMUL.FTZ R11, R0.reuse, R143 ;  /* 0x0000008f000b7220 */ /* 0x048fe40000410000 */
[----:B------:R-:W3:Y:S01]  /*7640*/  LDSM.16.MT88.4 R140, [R237+UR4+0x100] ;  /* 0x00010004ed8c783b */ /* 0x000ee20008004200 */
[C---:B------:R-:W-:Y:S02]  /*7650*/  FMUL.FTZ R62, R0.reuse, R62 ;  /* 0x0000003e003e7220 */ /* 0x040fe40000410000 */
[----:B------:R1:W-:Y:S01]  /*7660*/  MUFU.EX2 R243, R6 ;  /* 0x0000000600f37308 */ /* 0x0003e20000000800 */
[C---:B------:R-:W-:Y:S02]  /*7670*/  FMUL.FTZ R63, R0.reuse, R63 ;  /* 0x0000003f003f7220 */ /* 0x040fe40000410000 */
[----:B------:R-:W-:Y:S02]  /*7680*/  FMUL.FTZ R66, R0, R66 ;  /* 0x0000004200427220 */ /* 0x000fe40000410000 */
[----:B----4-:R-:W-:Y:S02]  /*7690*/  FMUL.FTZ R5, R2, R137 ;  /* 0x0000008902057220 */ /* 0x010fe40000410000 */
[C---:B------:R-:W-:Y:S02]  /*76a0*/  FMUL.FTZ R67, R0.reuse, R67 ;  /* 0x0000004300437220 */ /* 0x040fe40000410000 */
[C---:B------:R-:W-:Y:S01]  /*76b0*/  FMUL.FTZ R70, R0.reuse, R70 ;  /* 0x0000004600467220 */ /* 0x040fe20000410000 */
[----:B------:R-:W4:Y:S01]  /*76c0*/  MUFU.EX2 R242, R7 ;  /* 0x0000000700f27308 */ /* 0x000f220000000800 */
[C---:B------:R-:W-:Y:S02]  /*76d0*/  FMUL.FTZ R71, R0.reuse, R71 ;  /* 0x0000004700477220 */ /* 0x040fe40000410000 */
[----:B------:R-:W-:Y:S02]  /*76e0*/  FMUL.FTZ R74, R0, R74 ;  /* 0x0000004a004a7220 */ /* 0x000fe40000410000 */
[----:B--2---:R-:W-:Y:S01]  /*76f0*/  FMUL.FTZ R4, R2, R136 ;  /* 0x0000008802047220 */ /* 0x004fe20000410000 */
[----:B-----5:R-:W-:Y:S01]  /*7700*/  F2FP.BF16.PACK_AB R136, R247, R248 ;  /* 0x000000f8f788723e */ /* 0x020fe200000010ff */
[C---:B------:R-:W-:Y:S02]  /*7710*/  FMUL.FTZ R75, R0.reuse, R75 ;  /* 0x0000004b004b7220 */ /* 0x040fe40000410000 */
[C---:B------:R-:W-:Y:S01]  /*7720*/  FMUL.FTZ R78, R0.reuse, R78 ;  /* 0x0000004e004e7220 */ /* 0x040fe20000410000 */
[----:B------:R2:W-:Y:S01]  /*7730*/  MUFU.EX2 R200, R168 ;  /* 0x000000a800c87308 */ /* 0x0005e20000000800 */
[----:B------:R-:W-:Y:S02]  /*7740*/  FMUL.FTZ R79, R0, R79 ;  /* 0x0000004f004f7220 */ /* 0x000fe40000410000 */
[----:B------:R-:W-:Y:S02]  /*7750*/  FMUL.FTZ R81, R2, R81 ;  /* 0x0000005102517220 */ /* 0x000fe40000410000 */
[C---:B-1----:R-:W-:Y:S01]  /*7760*/  FMUL.FTZ R6, R0.reuse, R138 ;  /* 0x0000008a00067220 */ /* 0x042fe20000410000 */
[----:B------:R-:W-:Y:S01]  /*7770*/  F2FP.BF16.PACK_AB R138, R245, R246 ;  /* 0x000000f6f58a723e */ /* 0x000fe200000010ff */
[C---:B------:R-:W-:Y:S02]  /*7780*/  FMUL.FTZ R82, R0.reuse, R82 ;  /* 0x0000005200527220 */ /* 0x040fe40000410000 */
[----:B------:R-:W-:Y:S01]  /*7790*/  FMUL.FTZ R83, R0, R83 ;  /* 0x0000005300537220 */ /* 0x000fe20000410000 */
[----:B------:R-:W-:Y:S01]  /*77a0*/  MUFU.EX2 R192, R24 ;  /* 0x0000001800c07308 */ /* 0x000fe20000000800 */
[C---:B------:R-:W-:Y:S02]  /*77b0*/  FMUL.FTZ R84, R2.reuse, R84 ;  /* 0x0000005402547220 */ /* 0x040fe40000410000 */
[----:B------:R-:W-:Y:S01]  /*77c0*/  FMUL.FTZ R85, R2, R85 ;  /* 0x0000005502557220 */ /* 0x000fe20000410000 */
[----:B----4-:R-:W-:Y:S01]  /*77d0*/  F2FP.BF16.PACK_AB R137, R242, R243 ;  /* 0x000000f3f289723e */ /* 0x010fe200000010ff */
[----:B------:R-:W-:Y:S01]  /*77e0*/  FMUL.FTZ R7, R0, R139 ;  /* 0x0000008b00077220 */ /* 0x000fe20000410000 */
[----:B------:R-:W-:Y:S01]  /*77f0*/  F2FP.BF16.PACK_AB R139, R244, R235 ;  /* 0x000000ebf48b723e */ /* 0x000fe200000010ff */
[----:B------:R-:W-:Y:S02]  /*7800*/  FMUL.FTZ R19, R0, R151 ;  /* 0x0000009700137220 */ /* 0x000fe40000410000 */
[--C-:B------:R-:W-:Y:S01]  /*7810*/  FFMA.FTZ R27, R27, c[0x0][0x2d0], -R177.reuse ;  /* 0x0000b4001b1b7a23 */ /* 0x100fe200000108b1 */
[----:B------:R-:W-:Y:S01]  /*7820*/  MUFU.EX2 R183, R25 ;  /* 0x0000001900b77308 */ /* 0x000fe20000000800 */
[--C-:B------:R-:W-:Y:S02]  /*7830*/  FFMA.FTZ R28, R28, c[0x0][0x2d0], -R176.reuse ;  /* 0x0000b4001c1c7a23 */ /* 0x100fe400000108b0 */
[C---:B------:R-:W-:Y:S01]  /*7840*/  HMMA.16816.F32.BF16 R4, R136.reuse, R160, R4 ;  /* 0x000000a08804723c */ /* 0x040fe20000041804 */
[----:B--2---:R-:W-:Y:S04]  /*7850*/  LDSM.16.MT88.4 R168, [R135+UR4+0x3900] ;  /* 0x0039000487a8783b */ /* 0x004fe80008004200 */
[--C-:B------:R-:W-:Y:S02]  /*7860*/  FFMA.FTZ R29, R29, c[0x0][0x2d0], -R176.reuse ;  /* 0x0000b4001d1d7a23 */ /* 0x100fe400000108b0 */
[----:B------:R-:W-:Y:S01]  /*7870*/  MUFU.EX2 R179, R26 ;  /* 0x0000001a00b37308 */ /* 0x000fe20000000800 */
[C---:B------:R-:W-:Y:S01]  /*7880*/  HMMA.16816.F32.BF16 R8, R136.reuse, R162, R8 ;  /* 0x000000a28808723c */ /* 0x040fe20000041808 */
[----:B------:R-:W1:Y:S03]  /*7890*/  LDSM.16.MT88.4 R160, [R133+0x100] ;  /* 0x0001000085a0783b */ /* 0x000e660000004200 */
[--C-:B------:R-:W-:Y:S02]  /*78a0*/  FFMA.FTZ R30, R30, c[0x0][0x2d0], -R177.reuse ;  /* 0x0000b4001e1e7a23 */ /* 0x100fe400000108b1 */
[--C-:B------:R-:W-:Y:S02]  /*78b0*/  FFMA.FTZ R31, R31, c[0x0][0x2d0], -R177.reuse ;  /* 0x0000b4001f1f7a23 */ /* 0x100fe400000108b1 */
[C---:B------:R-:W-:Y:S01]  /*78c0*/  HMMA.16816.F32.BF16 R52, R136.reuse, R164, R52 ;  /* 0x000000a48834723c */ /* 0x040fe20000041834 */
[----:B------:R2:W-:Y:S03]  /*78d0*/  MUFU.EX2 R180, R27 ;  /* 0x0000001b00b47308 */ /* 0x0005e60000000800 */
[--C-:B------:R-:W-:Y:S02]  /*78e0*/  FFMA.FTZ R32, R32, c[0x0][0x2d0], -R176.reuse ;  /* 0x0000b40020207a23 */ /* 0x100fe400000108b0 */
[--C-:B------:R-:W-:Y:S02]  /*78f0*/  FFMA.FTZ R33, R33, c[0x0][0x2d0], -R176.reuse ;  /* 0x0000b40021217a23 */ /* 0x100fe400000108b0 */
[C---:B------:R-:W-:Y:S01]  /*7900*/  HMMA.16816.F32.BF16 R56, R136.reuse, R166, R56 ;  /* 0x000000a68838723c */ /* 0x040fe20000041838 */
[----:B------:R-:W4:Y:S02]  /*7910*/  LDSM.16.MT88.4 R164, [R135+UR4+0x3100] ;  /* 0x0031000487a4783b */ /* 0x000f240008004200 */
[----:B------:R-:W-:Y:S01]  /*7920*/  MUFU.EX2 R178, R29 ;  /* 0x0000001d00b27308 */ /* 0x000fe20000000800 */
[--C-:B------:R-:W-:Y:S02]  /*7930*/  FFMA.FTZ R34, R34, c[0x0][0x2d0], -R177.reuse ;  /* 0x0000b40022227a23 */ /* 0x100fe400000108b1 */
[--C-:B------:R-:W-:Y:S02]  /*7940*/  FFMA.FTZ R35, R35, c[0x0][0x2d0], -R177.reuse ;  /* 0x0000b40023237a23 */ /* 0x100fe400000108b1 */
[C---:B---3--:R-:W-:Y:S04]  /*7950*/  HMMA.16816.F32.BF16 R60, R136.reuse, R140, R60 ;  /* 0x0000008c883c723c */ /* 0x048fe8000004183c */
[--C-:B------:R-:W-:Y:S02]  /*7960*/  FFMA.FTZ R36, R36, c[0x0][0x2d0], -R176.reuse ;  /* 0x0000b40024247a23 */ /* 0x100fe400000108b0 */
[--C-:B------:R-:W-:Y:S02]  /*7970*/  FFMA.FTZ R37, R37, c[0x0][0x2d0], -R176.reuse ;  /* 0x0000b40025257a23 */ /* 0x100fe400000108b0 */
[C---:B------:R-:W-:Y:S01]  /*7980*/  HMMA.16816.F32.BF16 R64, R136.reuse, R142, R64 ;  /* 0x0000008e8840723c */ /* 0x040fe20000041840 */
[----:B------:R-:W3:Y:S03]  /*7990*/  LDSM.16.MT88.4 R140, [R134+0x3100] ;  /* 0x00310000868c783b */ /* 0x000ee60000004200 */
[--C-:B------:R-:W-:Y:S02]  /*79a0*/  FFMA.FTZ R38, R38, c[0x0][0x2d0], -R177.reuse ;  /* 0x0000b40026267a23 */ /* 0x100fe400000108b1 */
[--C-:B------:R-:W-:Y:S02]  /*79b0*/  FFMA.FTZ R39, R39, c[0x0][0x2d0], -R177.reuse ;  /* 0x0000b40027277a23 */ /* 0x100fe400000108b1 */
[--C-:B------:R-:W-:Y:S01]  /*79c0*/  FFMA.FTZ R40, R40, c[0x0][0x2d0], -R176.reuse ;  /* 0x0000b40028287a23 */ /* 0x100fe200000108b0 */
[C---:B-1----:R-:W-:Y:S01]  /*79d0*/  HMMA.16816.F32.BF16 R68, R136.reuse, R160, R68 ;  /* 0x000000a08844723c */ /* 0x042fe20000041844 */
[----:B--2---:R-:W-:Y:S02]  /*79e0*/  LDSM.16.MT88.4 R24, [R134+0x1100] ;  /* 0x001100008618783b */ /* 0x004fe40000004200 */
[--C-:B------:R-:W-:Y:S02]  /*79f0*/  FFMA.FTZ R41, R41, c[0x0][0x2d0], -R176.reuse ;  /* 0x0000b40029297a23 */ /* 0x100fe400000108b0 */
[--C-:B------:R-:W-:Y:S02]  /*7a00*/  FFMA.FTZ R42, R42, c[0x0][0x2d0], -R177.reuse ;  /* 0x0000b4002a2a7a23 */ /* 0x100fe400000108b1 */
[--C-:B------:R-:W-:Y:S01]  /*7a10*/  FFMA.FTZ R43, R43, c[0x0][0x2d0], -R177.reuse ;  /* 0x0000b4002b2b7a23 */ /* 0x100fe200000108b1 */
[C---:B------:R-:W-:Y:S01]  /*7a20*/  HMMA.16816.F32.BF16 R72, R136.reuse, R162, R72 ;  /* 0x000000a28848723c */ /* 0x040fe20000041848 */
[----:B------:R-:W1:Y:S03]  /*7a30*/  LDSM.16.MT88.4 R160, [R237+UR4+0x3100] ;  /* 0x00310004eda0783b */ /* 0x000e660008004200 */
[--C-:B------:R-:W-:Y:S02]  /*7a40*/  FFMA.FTZ R44, R44, c[0x0][0x2d0], -R176.reuse ;  /* 0x0000b4002c2c7a23 */ /* 0x100fe400000108b0 */
[--C-:B------:R-:W-:Y:S02]  /*7a50*/  FFMA.FTZ R45, R45, c[0x0][0x2d0], -R176.reuse ;  /* 0x0000b4002d2d7a23 */ /* 0x100fe400000108b0 */
[C---:B----4-:R-:W-:Y:S04]  /*7a60*/  HMMA.16816.F32.BF16 R76, R136.reuse, R164, R76 ;  /* 0x000000a4884c723c */ /* 0x050fe8000004184c */
[--C-:B------:R-:W-:Y:S02]  /*7a70*/  FFMA.FTZ R46, R46, c[0x0][0x2d0], -R177.reuse ;  /* 0x0000b4002e2e7a23 */ /* 0x100fe400000108b1 */
[--C-:B------:R-:W-:Y:S02]  /*7a80*/  FFMA.FTZ R47, R47, c[0x0][0x2d0], -R177.reuse ;  /* 0x0000b4002f2f7a23 */ /* 0x100fe400000108b1 */
[C---:B------:R-:W-:Y:S01]  /*7a90*/  HMMA.16816.F32.BF16 R80, R136.reuse, R166, R80 ;  /* 0x000000a68850723c */ /* 0x040fe20000041850 */
[----:B------:R-:W2:Y:S03]  /*7aa0*/  LDSM.16.MT88.4 R164, [R133+0x3100] ;  /* 0x0031000085a4783b */ /* 0x000ea60000004200 */
[C---:B------:R-:W-:Y:S02]  /*7ab0*/  FMUL.FTZ R86, R0.reuse, R86 ;  /* 0x0000005600567220 */ /* 0x040fe40000410000 */
[----:B------:R-:W-:Y:S02]  /*7ac0*/  FMUL.FTZ R87, R0, R87 ;  /* 0x0000005700577220 */ /* 0x000fe40000410000 */
[C---:B------:R-:W-:Y:S04]  /*7ad0*/  FMUL.FTZ R88, R2.reuse, R88 ;  /* 0x0000005802587220 */ /* 0x040fe80000410000 */
[----:B------:R-:W-:Y:S01]  /*7ae0*/  FMUL.FTZ R89, R2, R89 ;  /* 0x0000005902597220 */ /* 0x000fe20000410000 */
[C---:B---3--:R-:W-:Y:S03]  /*7af0*/  HMMA.16816.F32.BF16 R84, R136.reuse, R140, R84 ;  /* 0x0000008c8854723c */ /* 0x048fe60000041854 */
[C---:B------:R-:W-:Y:S02]  /*7b00*/  FMUL.FTZ R90, R0.reuse, R90 ;  /* 0x0000005a005a7220 */ /* 0x040fe40000410000 */
[----:B------:R-:W-:Y:S02]  /*7b10*/  FMUL.FTZ R91, R0, R91 ;  /* 0x0000005b005b7220 */ /* 0x000fe40000410000 */
[C---:B------:R-:W-:Y:S02]  /*7b20*/  FMUL.FTZ R92, R2.reuse, R92 ;  /* 0x0000005c025c7220 */ /* 0x040fe40000410000 */
[----:B------:R-:W-:Y:S03]  /*7b30*/  FMUL.FTZ R93, R2, R93 ;  /* 0x0000005d025d7220 */ /* 0x000fe60000410000 */
[C---:B------:R-:W-:Y:S01]  /*7b40*/  HMMA.16816.F32.BF16 R88, R136.reuse, R142, R88 ;  /* 0x0000008e8858723c */ /* 0x040fe20000041858 */
[----:B------:R-:W3:Y:S02]  /*7b50*/  LDSM.16.MT88.4 R140, [R135+UR4+0x6100] ;  /* 0x00610004878c783b */ /* 0x000ee40008004200 */
[C---:B------:R-:W-:Y:S02]  /*7b60*/  FMUL.FTZ R94, R0.reuse, R94 ;  /* 0x0000005e005e7220 */ /* 0x040fe40000410000 */
[----:B------:R-:W-:Y:S02]  /*7b70*/  FMUL.FTZ R95, R0, R95 ;  /* 0x0000005f005f7220 */ /* 0x000fe40000410000 */
[C---:B------:R-:W-:Y:S02]  /*7b80*/  FMUL.FTZ R96, R2.reuse, R96 ;  /* 0x0000006002607220 */ /* 0x040fe40000410000 */
[----:B------:R-:W-:Y:S03]  /*7b90*/  FMUL.FTZ R97, R2, R97 ;  /* 0x0000006102617220 */ /* 0x000fe60000410000 */
[C---:B-1----:R-:W-:Y:S03]  /*7ba0*/  HMMA.16816.F32.BF16 R92, R136.reuse, R160, R92 ;  /* 0x000000a0885c723c */ /* 0x042fe6000004185c */
[C---:B------:R-:W-:Y:S02]  /*7bb0*/  FMUL.FTZ R98, R0.reuse, R98 ;  /* 0x0000006200627220 */ /* 0x040fe40000410000 */
[----:B------:R-:W-:Y:S02]  /*7bc0*/  FMUL.FTZ R99, R0, R99 ;  /* 0x0000006300637220 */ /* 0x000fe40000410000 */
[C---:B------:R-:W-:Y:S02]  /*7bd0*/  FMUL.FTZ R100, R2.reuse, R100 ;  /* 0x0000006402647220 */ /* 0x040fe40000410000 */
[----:B------:R-:W-:Y:S03]  /*7be0*/  FMUL.FTZ R101, R2, R101 ;  /* 0x0000006502657220 */ /* 0x000fe60000410000 */
[C---:B------:R-:W-:Y:S01]  /*7bf0*/  HMMA.16816.F32.BF16 R96, R136.reuse, R162, R96 ;  /* 0x000000a28860723c */ /* 0x040fe20000041860 */
[----:B------:R-:W1:Y:S02]  /*7c00*/  LDSM.16.MT88.4 R160, [R134+0x6100] ;  /* 0x0061000086a0783b */ /* 0x000e640000004200 */
[C---:B------:R-:W-:Y:S02]  /*7c10*/  FMUL.FTZ R102, R0.reuse, R102 ;  /* 0x0000006600667220 */ /* 0x040fe40000410000 */
[----:B------:R-:W-:Y:S02]  /*7c20*/  FMUL.FTZ R103, R0, R103 ;  /* 0x0000006700677220 */ /* 0x000fe40000410000 */
[C---:B------:R-:W-:Y:S02]  /*7c30*/  FMUL.FTZ R104, R2.reuse, R104 ;  /* 0x0000006802687220 */ /* 0x040fe40000410000 */
[----:B------:R-:W-:Y:S03]  /*7c40*/  FMUL.FTZ R105, R2, R105 ;  /* 0x0000006902697220 */ /* 0x000fe60000410000 */
[C---:B--2---:R-:W-:Y:S03]  /*7c50*/  HMMA.16816.F32.BF16 R100, R136.reuse, R164, R100 ;  /* 0x000000a48864723c */ /* 0x044fe60000041864 */
[C---:B------:R-:W-:Y:S02]  /*7c60*/  FMUL.FTZ R106, R0.reuse, R106 ;  /* 0x0000006a006a7220 */ /* 0x040fe40000410000 */
[----:B------:R-:W-:Y:S02]  /*7c70*/  FMUL.FTZ R107, R0, R107 ;  /* 0x0000006b006b7220 */ /* 0x000fe40000410000 */
[C---:B------:R-:W-:Y:S02]  /*7c80*/  FMUL.FTZ R108, R2.reuse, R108 ;  /* 0x0000006c026c7220 */ /* 0x040fe40000410000 */
[----:B------:R-:W-:Y:S03]  /*7c90*/  FMUL.FTZ R109, R2, R109 ;  /* 0x0000006d026d7220 */ /* 0x000fe60000410000 */
[C---:B------:R-:W-:Y:S01]  /*7ca0*/  HMMA.16816.F32.BF16 R104, R136.reuse, R166, R104 ;  /* 0x000000a68868723c */ /* 0x040fe20000041868 */
[----:B------:R-:W2:Y:S02]  /*7cb0*/  LDSM.16.MT88.4 R164, [R237+UR4+0x6100] ;  /* 0x00610004eda4783b */ /* 0x000ea40008004200 */
[C---:B------:R-:W-:Y:S02]  /*7cc0*/  FMUL.FTZ R110, R0.reuse, R110 ;  /* 0x0000006e006e7220 */ /* 0x040fe40000410000 */
[----:B------:R-:W-:Y:S02]  /*7cd0*/  FMUL.FTZ R111, R0, R111 ;  /* 0x0000006f006f7220 */ /* 0x000fe40000410000 */
[--C-:B------:R-:W-:Y:S02]  /*7ce0*/  FFMA.FTZ R12, R12, c[0x0][0x2d0], -R176.reuse ;  /* 0x0000b4000c0c7a23 */ /* 0x100fe400000108b0 */
[--C-:B------:R-:W-:Y:S02]  /*7cf0*/  FFMA.FTZ R13, R13, c[0x0][0x2d0], -R176.reuse ;  /* 0x0000b4000d0d7a23 */ /* 0x100fe400000108b0 */
[----:B------:R4:W-:Y:S01]  /*7d00*/  MUFU.EX2 R234, R12 ;  /* 0x0000000c00ea7308 */ /* 0x0009e20000000800 */
[C---:B---3--:R-:W-:Y:S03]  /*7d10*/  HMMA.16816.F32.BF16 R108, R136.reuse, R140, R108 ;  /* 0x0000008c886c723c */ /* 0x048fe6000004186c */
[--C-:B------:R-:W-:Y:S02]  /*7d20*/  FFMA.FTZ R14, R14, c[0x0][0x2d0], -R177.reuse ;  /* 0x0000b4000e0e7a23 */ /* 0x100fe400000108b1 */
[--C-:B------:R-:W-:Y:S02]  /*7d30*/  FFMA.FTZ R15, R15, c[0x0][0x2d0], -R177.reuse ;  /* 0x0000b4000f0f7a23 */ /* 0x100fe400000108b1 */
[C---:B------:R-:W-:Y:S02]  /*7d40*/  FMUL.FTZ R112, R2.reuse, R112 ;  /* 0x0000007002707220 */ /* 0x040fe40000410000 */
[----:B------:R-:W-:Y:S01]  /*7d50*/  FMUL.FTZ R113, R2, R113 ;  /* 0x0000007102717220 */ /* 0x000fe20000410000 */
[----:B------:R3:W5:Y:S02]  /*7d60*/  MUFU.EX2 R233, R13 ;  /* 0x0000000d00e97308 */ /* 0x0007640000000800 */
[C---:B------:R-:W-:Y:S02]  /*7d70*/  FMUL.FTZ R114, R0.reuse, R114 ;  /* 0x0000007200727220 */ /* 0x040fe40000410000 */
[----:B------:R-:W-:Y:S02]  /*7d80*/  FMUL.FTZ R115, R0, R115 ;  /* 0x0000007300737220 */ /* 0x000fe40000410000 */
[C---:B------:R-:W-:Y:S02]  /*7d90*/  FMUL.FTZ R116, R2.reuse, R116 ;  /* 0x0000007402747220 */ /* 0x040fe40000410000 */
[----:B------:R-:W-:Y:S02]  /*7da0*/  FMUL.FTZ R117, R2, R117 ;  /* 0x0000007502757220 */ /* 0x000fe40000410000 */
[----:B------:R2:W-:Y:S01]  /*7db0*/  MUFU.EX2 R202, R14 ;  /* 0x0000000e00ca7308 */ /* 0x0005e20000000800 */
[C---:B------:R-:W-:Y:S01]  /*7dc0*/  HMMA.16816.F32.BF16 R112, R136.reuse, R142, R112 ;  /* 0x0000008e8870723c */ /* 0x040fe20000041870 */
[----:B------:R-:W5:Y:S02]  /*7dd0*/  LDSM.16.MT88.4 R140, [R133+0x6100] ;  /* 0x00610000858c783b */ /* 0x000f640000004200 */
[C---:B------:R-:W-:Y:S02]  /*7de0*/  FMUL.FTZ R118, R0.reuse, R118 ;  /* 0x0000007600767220 */ /* 0x040fe40000410000 */
[----:B------:R-:W-:Y:S02]  /*7df0*/  FMUL.FTZ R119, R0, R119 ;  /* 0x0000007700777220 */ /* 0x000fe40000410000 */
[--C-:B------:R-:W-:Y:S02]  /*7e00*/  FFMA.FTZ R16, R16, c[0x0][0x2d0], -R176.reuse ;  /* 0x0000b40010107a23 */ /* 0x100fe400000108b0 */
[----:B------:R2:W-:Y:S03]  /*7e10*/  MUFU.EX2 R201, R15 ;  /* 0x0000000f00c97308 */ /* 0x0005e60000000800 */
[C---:B-1----:R-:W-:Y:S03]  /*7e20*/  HMMA.16816.F32.BF16 R116, R136.reuse, R160, R116 ;  /* 0x000000a08874723c */ /* 0x042fe60000041874 */
[----:B------:R-:W-:Y:S02]  /*7e30*/  FFMA.FTZ R17, R17, c[0x0][0x2d0], -R176 ;  /* 0x0000b40011117a23 */ /* 0x000fe400000108b0 */
[----:B------:R-:W-:Y:S02]  /*7e40*/  FFMA.FTZ R18, R18, c[0x0][0x2d0], -R177 ;  /* 0x0000b40012127a23 */ /* 0x000fe400000108b1 */
[----:B------:R1:W-:Y:S01]  /*7e50*/  MUFU.EX2 R232, R16 ;  /* 0x0000001000e87308 */ /* 0x0003e20000000800 */
[C---:B------:R-:W-:Y:S04]  /*7e60*/  FMUL.FTZ R120, R2.reuse, R120 ;  /* 0x0000007802787220 */ /* 0x040fe80000410000 */
[----:B------:R-:W-:Y:S02]  /*7e70*/  FMUL.FTZ R121, R2, R121 ;  /* 0x0000007902797220 */ /* 0x000fe40000410000 */
[C---:B------:R-:W-:Y:S02]  /*7e80*/  FMUL.FTZ R122, R0.reuse, R122 ;  /* 0x0000007a007a7220 */ /* 0x040fe40000410000 */
[----:B------:R-:W-:Y:S01]  /*7e90*/  FMUL.FTZ R123, R0, R123 ;  /* 0x0000007b007b7220 */ /* 0x000fe20000410000 */
[----:B------:R5:W5:Y:S01]  /*7ea0*/  MUFU.EX2 R203, R17 ;  /* 0x0000001100cb7308 */ /* 0x000b620000000800 */
[C---:B----4-:R-:W-:Y:S02]  /*7eb0*/  FMUL.FTZ R12, R2.reuse, R144 ;  /* 0x00000090020c7220 */ /* 0x050fe40000410000 */
[----:B---3--:R-:W-:Y:S02]  /*7ec0*/  FMUL.FTZ R13, R2, R145 ;  /* 0x00000091020d7220 */ /* 0x008fe40000410000 */
[----:B--2---:R-:W-:Y:S01]  /*7ed0*/  FMUL.FTZ R14, R0, R146 ;  /* 0x00000092000e7220 */ /* 0x004fe20000410000 */
[C---:B------:R-:W-:Y:S01]  /*7ee0*/  HMMA.16816.F32.BF16 R120, R136.reuse, R162, R120 ;  /* 0x000000a28878723c */ /* 0x040fe20000041878 */
[----:B------:R-:W-:Y:S02]  /*7ef0*/  LDSM.16.MT88.4 R160, [R134+0x900] ;  /* 0x0009000086a0783b */ /* 0x000fe40000004200 */
[C---:B------:R-:W-:Y:S01]  /*7f00*/  FMUL.FTZ R124, R2.reuse, R124 ;  /* 0x0000007c027c7220 */ /* 0x040fe20000410000 */
[----:B------:R2:W3:Y:S01]  /*7f10*/  MUFU.EX2 R195, R18 ;  /* 0x0000001200c37308 */ /* 0x0004e20000000800 */
[----:B------:R-:W-:Y:S02]  /*7f20*/  FMUL.FTZ R125, R2, R125 ;  /* 0x0000007d027d7220 */ /* 0x000fe40000410000 */
[C---:B------:R-:W-:Y:S02]  /*7f30*/  FMUL.FTZ R126, R0.reuse, R126 ;  /* 0x0000007e007e7220 */ /* 0x040fe40000410000 */
[C---:B------:R-:W-:Y:S03]  /*7f40*/  FMUL.FTZ R127, R0.reuse, R127 ;  /* 0x0000007f007f7220 */ /* 0x040fe60000410000 */
[----:B------:R-:W-:Y:S02]  /*7f50*/  FMUL.FTZ R15, R0, R147 ;  /* 0x00000093000f7220 */ /* 0x000fe40000410000 */
[----:B------:R-:W4:Y:S01]  /*7f60*/  LDSM.16.MT88.4 R144, [R135+UR4+0x900] ;  /* 0x000900048790783b */ /* 0x000f220008004200 */
[C---:B-1----:R-:W-:Y:S01]  /*7f70*/  FMUL.FTZ R16, R2.reuse, R148 ;  /* 0x0000009402107220 */ /* 0x042fe20000410000 */
[C---:B------:R-:W-:Y:S03]  /*7f80*/  HMMA.16816.F32.BF16 R124, R136.reuse, R164, R124 ;  /* 0x000000a4887c723c */ /* 0x040fe6000004187c */
[C---:B-----5:R-:W-:Y:S02]  /*7f90*/  FMUL.FTZ R17, R2.reuse, R149 ;  /* 0x0000009502117220 */ /* 0x060fe40000410000 */
[C---:B------:R-:W-:Y:S02]  /*7fa0*/  FMUL.FTZ R128, R2.reuse, R128 ;  /* 0x0000008002807220 */ /* 0x040fe40000410000 */
[----:B------:R-:W-:Y:S01]  /*7fb0*/  FMUL.FTZ R129, R2, R129 ;  /* 0x0000008102817220 */ /* 0x000fe20000410000 */
[C---:B------:R-:W-:Y:S01]  /*7fc0*/  HMMA.16816.F32.BF16 R12, R136.reuse, R166, R12 ;  /* 0x000000a6880c723c */ /* 0x040fe2000004180c */
[----:B------:R-:W1:Y:S03]  /*7fd0*/  LDSM.16.MT88.4 R164, [R237+UR4+0x900] ;  /* 0x00090004eda4783b */ /* 0x000e660008004200 */
[C---:B--2---:R-:W-:Y:S02]  /*7fe0*/  FMUL.FTZ R18, R0.reuse, R150 ;  /* 0x0000009600127220 */ /* 0x044fe40000410000 */
[C---:B------:R-:W-:Y:S02]  /*7ff0*/  FMUL.FTZ R130, R0.reuse, R130 ;  /* 0x0000008200827220 */ /* 0x040fe40000410000 */
[----:B------:R-:W-:Y:S01]  /*8000*/  FMUL.FTZ R131, R0, R131 ;  /* 0x0000008300837220 */ /* 0x000fe20000410000 */
[----:B------:R-:W2:Y:S02]  /*8010*/  LDSM.16.MT88.4 R148, [R133+0x900] ;  /* 0x000900008594783b */ /* 0x000ea40000004200 */
[C---:B------:R-:W-:Y:S03]  /*8020*/  HMMA.16816.F32.BF16 R16, R136.reuse, R140, R16 ;  /* 0x0000008c8810723c */ /* 0x040fe60000041810 */
[----:B------:R-:W-:Y:S02]  /*8030*/  FFMA.FTZ R2, R2, R249, R248 ;  /* 0x000000f902027223 */ /* 0x000fe400000100f8 */
[----:B------:R-:W-:Y:S02]  /*8040*/  FFMA.FTZ R0, R0, R250, R243 ;  /* 0x000000fa00007223 */ /* 0x000fe400000100f3 */
[--C-:B------:R-:W-:Y:S01]  /*8050*/  FFMA.FTZ R20, R20, c[0x0][0x2d0], -R176.reuse ;  /* 0x0000b40014147a23 */ /* 0x100fe200000108b0 */
[----:B------:R-:W-:Y:S01]  /*8060*/  HMMA.16816.F32.BF16 R128, R136, R142, R128 ;  /* 0x0000008e8880723c */ /* 0x000fe20000041880 */
[----:B------:R-:W5:Y:S02]  /*8070*/  LDSM.16.MT88.4 R140, [R237+UR4+0x3900] ;  /* 0x00390004ed8c783b */ /* 0x000f640008004200 */
[----:B------:R-:W-:Y:S01]  /*8080*/  MUFU.EX2 R194, R20 ;  /* 0x0000001400c27308 */ /* 0x000fe20000000800 */
[--C-:B------:R-:W-:Y:S02]  /*8090*/  FFMA.FTZ R21, R21, c[0x0][0x2d0], -R176.reuse ;  /* 0x0000b40015157a23 */ /* 0x100fe400000108b0 */
[--C-:B------:R-:W-:Y:S01]  /*80a0*/  FFMA.FTZ R22, R22, c[0x0][0x2d0], -R177.reuse ;  /* 0x0000b40016167a23 */ /* 0x100fe200000108b1 */
[----:B------:R-:W-:Y:S01]  /*80b0*/  F2FP.BF16.PACK_AB R136, R233, R234 ;  /* 0x000000eae988723e */ /* 0x000fe200000010ff */
[--C-:B------:R-:W-:Y:S01]  /*80c0*/  FFMA.FTZ R23, R23, c[0x0][0x2d0], -R177.reuse ;  /* 0x0000b40017177a23 */ /* 0x100fe200000108b1 */
[----:B------:R-:W-:Y:S03]  /*80d0*/  F2FP.BF16.PACK_AB R138, R203, R232 ;  /* 0x000000e8cb8a723e */ /* 0x000fe600000010ff */
[----:B------:R-:W-:Y:S01]  /*80e0*/  F2FP.BF16.PACK_AB R137, R201, R202 ;  /* 0x000000cac989723e */ /* 0x000fe200000010ff */
[----:B------:R-:W1:Y:S01]  /*80f0*/  MUFU.EX2 R193, R21 ;  /* 0x0000001500c17308 */ /* 0x000e620000000800 */
[----:B---3--:R-:W-:Y:S01]  /*8100*/  F2FP.BF16.PACK_AB R139, R200, R195 ;  /* 0x000000c3c88b723e */ /* 0x008fe200000010ff */
[--C-:B------:R-:W-:Y:S02]  /*8110*/  FFMA.FTZ R48, R48, c[0x0][0x2d0], -R176.reuse ;  /* 0x0000b40030307a23 */ /* 0x100fe400000108b0 */
[----:B------:R-:W-:Y:S02]  /*8120*/  FFMA.FTZ R49, R49, c[0x0][0x2d0], -R176 ;  /* 0x0000b40031317a23 */ /* 0x000fe400000108b0 */
[--C-:B------:R-:W-:Y:S02]  /*8130*/  FFMA.FTZ R50, R50, c[0x0][0x2d0], -R177.reuse ;  /* 0x0000b40032327a23 */ /* 0x100fe400000108b1 */
[C---:B----4-:R-:W-:Y:S02]  /*8140*/  HMMA.16816.F32.BF16 R4, R136.reuse, R144, R4 ;  /* 0x000000908804723c */ /* 0x050fe40000041804 */
[----:B------:R3:W-:Y:S06]  /*8150*/  MUFU.EX2 R182, R22 ;  /* 0x0000001600b67308 */ /* 0x0007ec0000000800 */
[C---:B------:R-:W-:Y:S01]  /*8160*/  HMMA.16816.F32.BF16 R8, R136.reuse, R146, R8 ;  /* 0x000000928808723c */ /* 0x040fe20000041808 */
[----:B------:R-:W4:Y:S03]  /*8170*/  LDSM.16.MT88.4 R144, [R133+0x3900] ;  /* 0x003900008590783b */ /* 0x000f260000004200 */
[----:B------:R-:W2:Y:S04]  /*8180*/  MUFU.EX2 R181, R23 ;  /* 0x0000001700b57308 */ /* 0x000ea80000000800 */
[C---:B------:R-:W-:Y:S04]  /*8190*/  HMMA.16816.F32.BF16 R52, R136.reuse, R160, R52 ;  /* 0x000000a08834723c */ /* 0x040fe80000041834 */
[----:B-1----:R-:W-:Y:S02]  /*81a0*/  F2FP.BF16.PACK_AB R20, R193, R194 ;  /* 0x000000c2c114723e */ /* 0x002fe400000010ff */
[----:B------:R-:W-:Y:S02]  /*81b0*/  MUFU.EX2 R49, R49 ;  /* 0x0000003100317308 */ /* 0x000fe40000000800 */
[C---:B------:R-:W-:Y:S01]  /*81c0*/  HMMA.16816.F32.BF16 R56, R136.reuse, R162, R56 ;  /* 0x000000a28838723c */ /* 0x040fe20000041838 */
[----:B------:R-:W-:Y:S03]  /*81d0*/  LDSM.16.MT88.4 R160, [R134+0x6900] ;  /* 0x0069000086a0783b */ /* 0x000fe60000004200 */
[----:B---3--:R-:W-:Y:S04]  /*81e0*/  F2FP.BF16.PACK_AB R22, R183, R192 ;  /* 0x000000c0b716723e */ /* 0x008fe800000010ff */
[C---:B------:R-:W-:Y:S01]  /*81f0*/  HMMA.16816.F32.BF16 R60, R136.reuse, R164, R60 ;  /* 0x000000a4883c723c */ /* 0x040fe2000004183c */
[----:B------:R-:W-:Y:S03]  /*8200*/  MUFU.EX2 R50, R50 ;  /* 0x0000003200327308 */ /* 0x000fe60000000800 */
[----:B--2---:R-:W-:Y:S02]  /*8210*/  F2FP.BF16.PACK_AB R21, R181, R182 ;  /* 0x000000b6b515723e */ /* 0x004fe400000010ff */
[----:B------:R-:W-:Y:S02]  /*8220*/  F2FP.BF16.PACK_AB R23, R180, R179 ;  /* 0x000000b3b417723e */ /* 0x000fe400000010ff */
[C---:B------:R-:W-:Y:S01]  /*8230*/  HMMA.16816.F32.BF16 R64, R136.reuse, R166, R64 ;  /* 0x000000a68840723c */ /* 0x040fe20000041840 */
[----:B------:R-:W-:Y:S07]  /*8240*/  LDSM.16.MT88.4 R164, [R135+UR4+0x4100] ;  /* 0x0041000487a4783b */ /* 0x000fee0008004200 */
[C---:B------:R-:W-:Y:S08]  /*8250*/  HMMA.16816.F32.BF16 R68, R136.reuse, R148, R68 ;  /* 0x000000948844723c */ /* 0x040ff00000041844 */
[C---:B------:R-:W-:Y:S01]  /*8260*/  HMMA.16816.F32.BF16 R72, R136.reuse, R150, R72 ;  /* 0x000000968848723c */ /* 0x040fe20000041848 */
[----:B------:R-:W1:Y:S07]  /*8270*/  LDSM.16.MT88.4 R148, [R135+UR4+0x6900] ;  /* 0x006900048794783b */ /* 0x000e6e0008004200 */
[C---:B------:R-:W-:Y:S08]  /*8280*/  HMMA.16816.F32.BF16 R76, R136.reuse, R168, R76 ;  /* 0x000000a8884c723c */ /* 0x040ff0000004184c */
[C---:B------:R-:W-:Y:S01]  /*8290*/  HMMA.16816.F32.BF16 R80, R136.reuse, R170, R80 ;  /* 0x000000aa8850723c */ /* 0x040fe20000041850 */
[----:B------:R-:W-:Y:S07]  /*82a0*/  LDSM.16.MT88.4 R168, [R134+0x4100] ;  /* 0x0041000086a8783b */ /* 0x000fee0000004200 */
[C---:B------:R-:W-:Y:S01]  /*82b0*/  HMMA.16816.F32.BF16 R84, R136.reuse, R172, R84 ;  /* 0x000000ac8854723c */ /* 0x040fe20000041854 */
[----:B------:R-:W2:Y:S07]  /*82c0*/  MUFU.EX2 R173, R28 ;  /* 0x0000001c00ad7308 */ /* 0x000eae0000000800 */
[C---:B------:R-:W-:Y:S03]  /*82d0*/  HMMA.16816.F32.BF16 R88, R136.reuse, R174, R88 ;  /* 0x000000ae8858723c */ /* 0x040fe60000041858 */
[----:B------:R-:W-:Y:S05]  /*82e0*/  MUFU.EX2 R172, R30 ;  /* 0x0000001e00ac7308 */ /* 0x000fea0000000800 */
[C---:B-----5:R-:W-:Y:S05]  /*82f0*/  HMMA.16816.F32.BF16 R92, R136.reuse, R140, R92 ;  /* 0x0000008c885c723c */ /* 0x060fea000004185c */
[----:B------:R-:W-:Y:S03]  /*8300*/  MUFU.EX2 R175, R32 ;  /* 0x0000002000af7308 */ /* 0x000fe60000000800 */
[C---:B------:R-:W-:Y:S01]  /*8310*/  HMMA.16816.F32.BF16 R96, R136.reuse, R142, R96 ;  /* 0x0000008e8860723c */ /* 0x040fe20000041860 */
[----:B------:R-:W3:Y:S06]  /*8320*/  LDSM.16.MT88.4 R140, [R237+UR4+0x6900] ;  /* 0x00690004ed8c783b */ /* 0x000eec0008004200 */
[----:B------:R-:W5:Y:S01]  /*8330*/  MUFU.EX2 R174, R33 ;  /* 0x0000002100ae7308 */ /* 0x000f620000000800 */
[C---:B----4-:R-:W-:Y:S08]  /*8340*/  HMMA.16816.F32.BF16 R100, R136.reuse, R144, R100 ;  /* 0x000000908864723c */ /* 0x050ff00000041864 */
[C---:B------:R-:W-:Y:S01]  /*8350*/  HMMA.16816.F32.BF16 R104, R136.reuse, R146, R104 ;  /* 0x000000928868723c */ /* 0x040fe20000041868 */
[----:B------:R-:W4:Y:S07]  /*8360*/  LDSM.16.MT88.4 R144, [R133+0x6900] ;  /* 0x006900008590783b */ /* 0x000f2e0000004200 */
[C---:B-1----:R-:W-:Y:S08]  /*8370*/  HMMA.16816.F32.BF16 R108, R136.reuse, R148, R108 ;  /* 0x00000094886c723c */ /* 0x042ff0000004186c */
[C---:B------:R-:W-:Y:S01]  /*8380*/  HMMA.16816.F32.BF16 R112, R136.reuse, R150, R112 ;  /* 0x000000968870723c */ /* 0x040fe20000041870 */
[----:B------:R-:W1:Y:S07]  /*8390*/  LDSM.16.MT88.4 R148, [R135+UR4+0x1100] ;  /* 0x001100048794783b */ /* 0x000e6e0008004200 */
[C---:B------:R-:W-:Y:S08]  /*83a0*/  HMMA.16816.F32.BF16 R116, R136.reuse, R160, R116 ;  /* 0x000000a08874723c */ /* 0x040ff00000041874 */
[C---:B------:R-:W-:Y:S01]  /*83b0*/  HMMA.16816.F32.BF16 R120, R136.reuse, R162, R120 ;  /* 0x000000a28878723c */ /* 0x040fe20000041878 */
[----:B------:R-:W2:Y:S07]  /*83c0*/  LDSM.16.MT88.4 R160, [R237+UR4+0x1100] ;  /* 0x00110004eda0783b */ /* 0x000eae0008004200 */
[C---:B---3--:R-:W-:Y:S08]  /*83d0*/  HMMA.16816.F32.BF16 R124, R136.reuse, R140, R124 ;  /* 0x0000008c887c723c */ /* 0x048ff0000004187c */
[C---:B------:R-:W-:Y:S01]  /*83e0*/  HMMA.16816.F32.BF16 R12, R136.reuse, R142, R12 ;  /* 0x0000008e880c723c */ /* 0x040fe2000004180c */
[----:B------:R-:W3:Y:S07]  /*83f0*/  LDSM.16.MT88.4 R140, [R133+0x1100] ;  /* 0x00110000858c783b */ /* 0x000eee0000004200 */
[C---:B----4-:R-:W-:Y:S08]  /*8400*/  HMMA.16816.F32.BF16 R16, R136.reuse, R144, R16 ;  /* 0x000000908810723c */ /* 0x050ff00000041810 */
[----:B------:R-:W-:Y:S01]  /*8410*/  HMMA.16816.F32.BF16 R128, R136, R146, R128 ;  /* 0x000000928880723c */ /* 0x000fe20000041880 */
[----:B------:R-:W4:Y:S07]  /*8420*/  LDSM.16.MT88.4 R136, [R237+UR4+0x4100] ;  /* 0x00410004ed88783b */ /* 0x000f2e0008004200 */
[C---:B-1----:R-:W-:Y:S01]  /*8430*/  HMMA.16816.F32.BF16 R4, R20.reuse, R148, R4 ;  /* 0x000000941404723c */ /* 0x042fe20000041804 */
[----:B------:R-:W1:Y:S07]  /*8440*/  LDSM.16.MT88.4 R144, [R133+0x4100] ;  /* 0x004100008590783b */ /* 0x000e6e0000004200 */
[C---:B------:R-:W-:Y:S01]  /*8450*/  HMMA.16816.F32.BF16 R8, R20.reuse, R150, R8 ;  /* 0x000000961408723c */ /* 0x040fe20000041808 */
[----:B------:R-:W-:Y:S07]  /*8460*/  LDSM.16.MT88.4 R148, [R135+UR4+0x4900] ;  /* 0x004900048794783b */ /* 0x000fee0008004200 */
[C---:B------:R-:W-:Y:S08]  /*8470*/  HMMA.16816.F32.BF16 R52, R20.reuse, R24, R52 ;  /* 0x000000181434723c */ /* 0x040ff00000041834 */
[C---:B------:R-:W-:Y:S01]  /*8480*/  HMMA.16816.F32.BF16 R56, R20.reuse, R26, R56 ;  /* 0x0000001a1438723c */ /* 0x040fe20000041838 */
[----:B------:R-:W1:Y:S07]  /*8490*/  LDSM.16.MT88.4 R24, [R135+UR4+0x7100] ;  /* 0x007100048718783b */ /* 0x000e6e0008004200 */
[C---:B--2---:R-:W-:Y:S01]  /*84a0*/  HMMA.16816.F32.BF16 R60, R20.reuse, R160, R60 ;  /* 0x000000a0143c723c */ /* 0x044fe2000004183c */
[----:B------:R-:W-:Y:S07]  /*84b0*/  MUFU.EX2 R161, R47 ;  /* 0x0000002f00a17308 */ /* 0x000fee0000000800 */
[C---:B------:R-:W-:Y:S03]  /*84c0*/  HMMA.16816.F32.BF16 R64, R20.reuse, R162, R64 ;  /* 0x000000a21440723c */ /* 0x040fe60000041840 */
[----:B------:R-:W-:Y:S05]  /*84d0*/  MUFU.EX2 R163, R45 ;  /* 0x0000002d00a37308 */ /* 0x000fea0000000800 */
[C---:B---3--:R-:W-:Y:S05]  /*84e0*/  HMMA.16816.F32.BF16 R68, R20.reuse, R140, R68 ;  /* 0x0000008c1444723c */ /* 0x048fea0000041844 */
[----:B------:R-:W-:Y:S03]  /*84f0*/  MUFU.EX2 R162, R46 ;  /* 0x0000002e00a27308 */ /* 0x000fe60000000800 */
[C---:B------:R-:W-:Y:S01]  /*8500*/  HMMA.16816.F32.BF16 R72, R20.reuse, R142, R72 ;  /* 0x0000008e1448723c */ /* 0x040fe20000041848 */
[----:B------:R-:W2:Y:S06]  /*8510*/  LDSM.16.MT88.4 R140, [R134+0x7100] ;  /* 0x00710000868c783b */ /* 0x000eac0000004200 */
[----:B------:R3:W-:Y:S01]  /*8520*/  MUFU.EX2 R160, R48 ;  /* 0x0000003000a07308 */ /* 0x0007e20000000800 */
[C---:B------:R-:W-:Y:S08]  /*8530*/  HMMA.16816.F32.BF16 R76, R20.reuse, R164, R76 ;  /* 0x000000a4144c723c */ /* 0x040ff0000004184c */
[C---:B------:R-:W-:Y:S01]  /*8540*/  HMMA.16816.F32.BF16 R80, R20.reuse, R166, R80 ;  /* 0x000000a61450723c */ /* 0x040fe20000041850 */
[----:B------:R-:W-:Y:S07]  /*8550*/  MUFU.EX2 R167, R37 ;  /* 0x0000002500a77308 */ /* 0x000fee0000000800 */
[C---:B------:R-:W-:Y:S03]  /*8560*/  HMMA.16816.F32.BF16 R84, R20.reuse, R168, R84 ;  /* 0x000000a81454723c */ /* 0x040fe60000041854 */
[----:B------:R-:W-:Y:S01]  /*8570*/  MUFU.EX2 R169, R35 ;  /* 0x0000002300a97308 */ /* 0x000fe20000000800 */
[----:B---3--:R-:W-:Y:S04]  /*8580*/  FFMA.FTZ R48, R51, c[0x0][0x2d0], -R177 ;  /* 0x0000b40033307a23 */ /* 0x008fe800000108b1 */
[C---:B------:R-:W-:Y:S05]  /*8590*/  HMMA.16816.F32.BF16 R88, R20.reuse, R170, R88 ;  /* 0x000000aa1458723c */ /* 0x040fea0000041858 */
[----:B------:R3:W2:Y:S03]  /*85a0*/  MUFU.EX2 R171, R31 ;  /* 0x0000001f00ab7308 */ /* 0x0006a60000000800 */
[C---:B----4-:R-:W-:Y:S07]  /*85b0*/  HMMA.16816.F32.BF16 R92, R20.reuse, R136, R92 ;  /* 0x00000088145c723c */ /* 0x050fee000004185c */
[----:B------:R4:W2:Y:S01]  /*85c0*/  MUFU.EX2 R170, R34 ;  /* 0x0000002200aa7308 */ /* 0x0008a20000000800 */
[C---:B------:R-:W-:Y:S01]  /*85d0*/  HMMA.16816.F32.BF16 R96, R20.reuse, R138, R96 ;  /* 0x0000008a1460723c */ /* 0x040fe20000041860 */
[----:B------:R-:W5:Y:S07]  /*85e0*/  LDSM.16.MT88.4 R136, [R237+UR4+0x7100] ;  /* 0x00710004ed88783b */ /* 0x000f6e0008004200 */
[C---:B-1----:R-:W-:Y:S01]  /*85f0*/  HMMA.16816.F32.BF16 R100, R20.reuse, R144, R100 ;  /* 0x000000901464723c */ /* 0x042fe20000041864 */
[----:B------:R-:W1:Y:S01]  /*8600*/  MUFU.EX2 R168, R36 ;  /* 0x0000002400a87308 */ /* 0x000e620000000800 */
[----:B---3--:R-:W-:Y:S06]  /*8610*/  LDSM.16.MT88.4 R28, [R135+UR4+0x1900] ;  /* 0x00190004871c783b */ /* 0x008fec0008004200 */
[C---:B------:R-:W-:Y:S03]  /*8620*/  HMMA.16816.F32.BF16 R104, R20.reuse, R146, R104 ;  /* 0x000000921468723c */ /* 0x040fe60000041868 */
[----:B------:R-:W-:Y:S01]  /*8630*/  MUFU.EX2 R166, R41 ;  /* 0x0000002900a67308 */ /* 0x000fe20000000800 */
[----:B------:R-:W-:Y:S04]  /*8640*/  LDSM.16.MT88.4 R144, [R133+0x1900] ;  /* 0x001900008590783b */ /* 0x000fe80000004200 */
[C---:B------:R-:W-:Y:S04]  /*8650*/  HMMA.16816.F32.BF16 R108, R20.reuse, R24, R108 ;  /* 0x00000018146c723c */ /* 0x040fe8000004186c */
[----:B----4-:R-:W-:Y:S01]  /*8660*/  LDSM.16.MT88.4 R32, [R237+UR4+0x1900] ;  /* 0x00190004ed20783b */ /* 0x010fe20008004200 */
[----:B------:R-:W-:Y:S03]  /*8670*/  MUFU.EX2 R165, R43 ;  /* 0x0000002b00a57308 */ /* 0x000fe60000000800 */
[C---:B------:R-:W-:Y:S04]  /*8680*/  HMMA.16816.F32.BF16 R112, R20.reuse, R26, R112 ;  /* 0x0000001a1470723c */ /* 0x040fe80000041870 */
[----:B------:R-:W3:Y:S04]  /*8690*/  LDSM.16.MT88.4 R24, [R133+0x7100] ;  /* 0x007100008518783b */ /* 0x000ee80000004200 */
[C---:B--2---:R-:W-:Y:S01]  /*86a0*/  HMMA.16816.F32.BF16 R116, R20.reuse, R140, R116 ;  /* 0x0000008c1474723c */ /* 0x044fe20000041874 */
[----:B------:R2:W-:Y:S07]  /*86b0*/  MUFU.EX2 R164, R44 ;  /* 0x0000002c00a47308 */ /* 0x0005ee0000000800 */
[C---:B------:R-:W-:Y:S01]  /*86c0*/  HMMA.16816.F32.BF16 R120, R20.reuse, R142, R120 ;  /* 0x0000008e1478723c */ /* 0x040fe20000041878 */
[----:B------:R-:W4:Y:S02]  /*86d0*/  LDSM.16.MT88.4 R140, [R134+0x1900] ;  /* 0x00190000868c783b */ /* 0x000f240000004200 */
[----:B------:R-:W-:Y:S05]  /*86e0*/  MUFU.EX2 R48, R48 ;  /* 0x0000003000307308 */ /* 0x000fea0000000800 */
[C---:B-----5:R-:W-:Y:S08]  /*86f0*/  HMMA.16816.F32.BF16 R124, R20.reuse, R136, R124 ;  /* 0x00000088147c723c */ /* 0x060ff0000004187c */
[C---:B------:R-:W-:Y:S01]  /*8700*/  HMMA.16816.F32.BF16 R12, R20.reuse, R138, R12 ;  /* 0x0000008a140c723c */ /* 0x040fe2000004180c */
[----:B------:R-:W5:Y:S08]  /*8710*/  LDSM.16.MT88.4 R136, [R134+0x4900] ;  /* 0x004900008688783b */ /* 0x000f700000004200 */
[----:B--2---:R-:W-:Y:S01]  /*8720*/  LDSM.16.MT88.4 R44, [R134+0x5900] ;  /* 0x00590000862c783b */ /* 0x004fe20000004200 */
[C---:B---3--:R-:W-:Y:S08]  /*8730*/  HMMA.16816.F32.BF16 R16, R20.reuse, R24, R16 ;  /* 0x000000181410723c */ /* 0x048ff00000041810 */
[----:B------:R-:W-:Y:S01]  /*8740*/  HMMA.16816.F32.BF16 R128, R20, R26, R128 ;  /* 0x0000001a1480723c */ /* 0x000fe20000041880 */
[----:B------:R-:W2:Y:S06]  /*8750*/  LDSM.16.MT88.4 R24, [R237+UR4+0x4900] ;  /* 0x00490004ed18783b */ /* 0x000eac0008004200 */
[----:B------:R-:W-:Y:S02]  /*8760*/  F2FP.BF16.PACK_AB R20, R178, R173 ;  /* 0x000000adb214723e */ /* 0x000fe400000010ff */
[----:B------:R-:W-:Y:S03]  /*8770*/  F2FP.BF16.PACK_AB R22, R174, R175 ;  /* 0x000000afae16723e */ /* 0x000fe600000010ff */
[----:B------:R-:W-:Y:S02]  /*8780*/  F2FP.BF16.PACK_AB R21, R171, R172 ;  /* 0x000000acab15723e */ /* 0x000fe400000010ff */
[----:B------:R-:W-:Y:S07]  /*8790*/  F2FP.BF16.PACK_AB R23, R169, R170 ;  /* 0x000000aaa917723e */ /* 0x000fee00000010ff */
[C---:B------:R-:W-:Y:S08]  /*87a0*/  HMMA.16816.F32.BF16 R4, R20.reuse, R28, R4 ;  /* 0x0000001c1404723c */ /* 0x040ff00000041804 */
[C---:B------:R-:W-:Y:S01]  /*87b0*/  HMMA.16816.F32.BF16 R8, R20.reuse, R30, R8 ;  /* 0x0000001e1408723c */ /* 0x040fe20000041808 */
[----:B------:R-:W3:Y:S07]  /*87c0*/  LDSM.16.MT88.4 R28, [R133+0x4900] ;  /* 0x00490000851c783b */ /* 0x000eee0000004200 */
[C---:B----4-:R-:W-:Y:S08]  /*87d0*/  HMMA.16816.F32.BF16 R52, R20.reuse, R140, R52 ;  /* 0x0000008c1434723c */ /* 0x050ff00000041834 */
[C---:B------:R-:W-:Y:S01]  /*87e0*/  HMMA.16816.F32.BF16 R56, R20.reuse, R142, R56 ;  /* 0x0000008e1438723c */ /* 0x040fe20000041838 */
[----:B------:R-:W-:Y:S07]  /*87f0*/  LDSM.16.MT88.4 R140, [R134+0x5100] ;  /* 0x00510000868c783b */ /* 0x000fee0000004200 */
[C---:B------:R-:W-:Y:S08]  /*8800*/  HMMA.16816.F32.BF16 R60, R20.reuse, R32, R60 ;  /* 0x00000020143c723c */ /* 0x040ff0000004183c */
[C---:B------:R-:W-:Y:S01]  /*8810*/  HMMA.16816.F32.BF16 R64, R20.reuse, R34, R64 ;  /* 0x000000221440723c */ /* 0x040fe20000041840 */
[----:B------:R-:W2:Y:S07]  /*8820*/  LDSM.16.MT88.4 R32, [R135+UR4+0x7900] ;  /* 0x007900048720783b */ /* 0x000eae0008004200 */
[C---:B------:R-:W-:Y:S01]  /*8830*/  HMMA.16816.F32.BF16 R68, R20.reuse, R144, R68 ;  /* 0x000000901444723c */ /* 0x040fe20000041844 */
[----:B------:R-:W4:Y:S07]  /*8840*/  LDL.64 R144, [R1+0x18] ;  /* 0x0000180001907983 */ /* 0x000f2e0000100a00 */
[C---:B------:R-:W-:Y:S01]  /*8850*/  HMMA.16816.F32.BF16 R72, R20.reuse, R146, R72 ;  /* 0x000000921448723c */ /* 0x040fe20000041848 */
[----:B------:R-:W4:Y:S07]  /*8860*/  LDL.64 R146, [R1] ;  /* 0x0000000001927983 */ /* 0x000f2e0000100a00 */
[C---:B------:R-:W-:Y:S01]  /*8870*/  HMMA.16816.F32.BF16 R76, R20.reuse, R148, R76 ;  /* 0x00000094144c723c */ /* 0x040fe2000004184c */
[----:B------:R-:W-:Y:S07]  /*8880*/  MUFU.EX2 R149, R40 ;  /* 0x0000002800957308 */ /* 0x000fee0000000800 */
[C---:B------:R-:W-:Y:S03]  /*8890*/  HMMA.16816.F32.BF16 R80, R20.reuse, R150, R80 ;  /* 0x000000961450723c */ /* 0x040fe60000041850 */
[----:B------:R-:W-:Y:S05]  /*88a0*/  MUFU.EX2 R151, R38 ;  /* 0x0000002600977308 */ /* 0x000fea0000000800 */
[C---:B-----5:R-:W-:Y:S05]  /*88b0*/  HMMA.16816.F32.BF16 R84, R20.reuse, R136, R84 ;  /* 0x000000881454723c */ /* 0x060fea0000041854 */
[----:B------:R5:W1:Y:S03]  /*88c0*/  MUFU.EX2 R150, R39 ;  /* 0x0000002700967308 */ /* 0x000a660000000800 */
[C---:B------:R-:W-:Y:S01]  /*88d0*/  HMMA.16816.F32.BF16 R88, R20.reuse, R138, R88 ;  /* 0x0000008a1458723c */ /* 0x040fe20000041858 */
[----:B------:R-:W1:Y:S06]  /*88e0*/  LDSM.16.MT88.4 R136, [R134+0x7900] ;  /* 0x007900008688783b */ /* 0x000e6c0000004200 */
[----:B------:R1:W1:Y:S01]  /*88f0*/  MUFU.EX2 R148, R42 ;  /* 0x0000002a00947308 */ /* 0x0002620000000800 */
[C---:B--2---:R-:W-:Y:S08]  /*8900*/  HMMA.16816.F32.BF16 R92, R20.reuse, R24, R92 ;  /* 0x00000018145c723c */ /* 0x044ff0000004185c */
[C---:B------:R-:W-:Y:S01]  /*8910*/  HMMA.16816.F32.BF16 R96, R20.reuse, R26, R96 ;  /* 0x0000001a1460723c */ /* 0x040fe20000041860 */
[----:B------:R-:W2:Y:S07]  /*8920*/  LDSM.16.MT88.4 R24, [R237+UR4+0x7900] ;  /* 0x00790004ed18783b */ /* 0x000eae0008004200 */
[C---:B---3--:R-:W-:Y:S01]  /*8930*/  HMMA.16816.F32.BF16 R100, R20.reuse, R28, R100 ;  /* 0x0000001c1464723c */ /* 0x048fe20000041864 */
[----:B-----5:R-:W-:Y:S07]  /*8940*/  LDSM.16.MT88.4 R36, [R134+0x2100] ;  /* 0x002100008624783b */ /* 0x020fee0000004200 */
[C---:B------:R-:W-:Y:S01]  /*8950*/  HMMA.16816.F32.BF16 R104, R20.reuse, R30, R104 ;  /* 0x0000001e1468723c */ /* 0x040fe20000041868 */
[----:B------:R-:W3:Y:S07]  /*8960*/  LDSM.16.MT88.4 R28, [R133+0x7900] ;  /* 0x00790000851c783b */ /* 0x000eee0000004200 */
[C---:B------:R-:W-:Y:S01]  /*8970*/  HMMA.16816.F32.BF16 R108, R20.reuse, R32, R108 ;  /* 0x00000020146c723c */ /* 0x040fe2000004186c */
[----:B-1----:R-:W-:Y:S07]  /*8980*/  LDSM.16.MT88.4 R40, [R237+UR4+0x2100] ;  /* 0x00210004ed28783b */ /* 0x002fee0008004200 */
[C---:B------:R-:W-:Y:S01]  /*8990*/  HMMA.16816.F32.BF16 R112, R20.reuse, R34, R112 ;  /* 0x000000221470723c */ /* 0x040fe20000041870 */
[----:B------:R-:W1:Y:S07]  /*89a0*/  LDSM.16.MT88.4 R32, [R135+UR4+0x2100] ;  /* 0x002100048720783b */ /* 0x000e6e0008004200 */
[C---:B------:R-:W-:Y:S08]  /*89b0*/  HMMA.16816.F32.BF16 R116, R20.reuse, R136, R116 ;  /* 0x000000881474723c */ /* 0x040ff00000041874 */
[C---:B------:R-:W-:Y:S01]  /*89c0*/  HMMA.16816.F32.BF16 R120, R20.reuse, R138, R120 ;  /* 0x0000008a1478723c */ /* 0x040fe20000041878 */
[----:B------:R-:W5:Y:S07]  /*89d0*/  LDSM.16.MT88.4 R136, [R133+0x2100] ;  /* 0x002100008588783b */ /* 0x000f6e0000004200 */
[C---:B--2---:R-:W-:Y:S08]  /*89e0*/  HMMA.16816.F32.BF16 R124, R20.reuse, R24, R124 ;  /* 0x00000018147c723c */ /* 0x044ff0000004187c */
[C---:B------:R-:W-:Y:S01]  /*89f0*/  HMMA.16816.F32.BF16 R12, R20.reuse, R26, R12 ;  /* 0x0000001a140c723c */ /* 0x040fe2000004180c */
[----:B------:R-:W2:Y:S07]  /*8a00*/  LDSM.16.MT88.4 R24, [R135+UR4+0x5100] ;  /* 0x005100048718783b */ /* 0x000eae0008004200 */
[C---:B---3--:R-:W-:Y:S08]  /*8a10*/  HMMA.16816.F32.BF16 R16, R20.reuse, R28, R16 ;  /* 0x0000001c1410723c */ /* 0x048ff00000041810 */
[----:B------:R-:W-:Y:S01]  /*8a20*/  HMMA.16816.F32.BF16 R128, R20, R30, R128 ;  /* 0x0000001e1480723c */ /* 0x000fe20000041880 */
[----:B------:R-:W3:Y:S06]  /*8a30*/  LDSM.16.MT88.4 R28, [R237+UR4+0x5100] ;  /* 0x00510004ed1c783b */ /* 0x000eec0008004200 */
        /* <DEDUP_REMOVED lines=9> */
[----:B------:R-:W1:Y:S07]  /*8ad0*/  LDSM.16.MT88.4 R36, [R135+UR4+0x8100] ;  /* 0x008100048724783b */ /* 0x000e6e0008004200 */
[C---:B------:R-:W-:Y:S08]  /*8ae0*/  HMMA.16816.F32.BF16 R60, R20.reuse, R40, R60 ;  /* 0x00000028143c723c */ /* 0x040ff0000004183c */
[C---:B------:R-:W-:Y:S01]  /*8af0*/  HMMA.16816.F32.BF16 R64, R20.reuse, R42, R64 ;  /* 0x0000002a1440723c */ /* 0x040fe20000041840 */
[----:B------:R-:W-:Y:S07]  /*8b00*/  LDSM.16.MT88.4 R40, [R133+0x2900] ;  /* 0x002900008528783b */ /* 0x000fee0000004200 */
[C---:B-----5:R-:W-:Y:S08]  /*8b10*/  HMMA.16816.F32.BF16 R68, R20.reuse, R136, R68 ;  /* 0x000000881444723c */ /* 0x060ff00000041844 */
[C---:B------:R-:W-:Y:S08]  /*8b20*/  HMMA.16816.F32.BF16 R72, R20.reuse, R138, R72 ;  /* 0x0000008a1448723c */ /* 0x040ff00000041848 */
[C---:B--2---:R-:W-:Y:S08]  /*8b30*/  HMMA.16816.F32.BF16 R76, R20.reuse, R24, R76 ;  /* 0x00000018144c723c */ /* 0x044ff0000004184c */
[C---:B------:R-:W-:Y:S01]  /*8b40*/  HMMA.16816.F32.BF16 R80, R20.reuse, R26, R80 ;  /* 0x0000001a1450723c */ /* 0x040fe20000041850 */
[----:B------:R-:W2:Y:S07]  /*8b50*/  LDSM.16.MT88.4 R24, [R134+0x8100] ;  /* 0x008100008618783b */ /* 0x000eae0000004200 */
[C---:B------:R-:W-:Y:S08]  /*8b60*/  HMMA.16816.F32.BF16 R84, R20.reuse, R140, R84 ;  /* 0x0000008c1454723c */ /* 0x040ff00000041854 */
[C---:B------:R-:W-:Y:S01]  /*8b70*/  HMMA.16816.F32.BF16 R88, R20.reuse, R142, R88 ;  /* 0x0000008e1458723c */ /* 0x040fe20000041858 */
[----:B------:R-:W-:Y:S07]  /*8b80*/  LDSM.16.MT88.4 R140, [R135+UR4+0x2900] ;  /* 0x00290004878c783b */ /* 0x000fee0008004200 */
[C---:B---3--:R-:W-:Y:S08]  /*8b90*/  HMMA.16816.F32.BF16 R92, R20.reuse, R28, R92 ;  /* 0x0000001c145c723c */ /* 0x048ff0000004185c */
[C---:B------:R-:W-:Y:S01]  /*8ba0*/  HMMA.16816.F32.BF16 R96, R20.reuse, R30, R96 ;  /* 0x0000001e1460723c */ /* 0x040fe20000041860 */
[----:B------:R-:W3:Y:S07]  /*8bb0*/  LDSM.16.MT88.4 R28, [R237+UR4+0x8100] ;  /* 0x00810004ed1c783b */ /* 0x000eee0008004200 */
[C---:B-1----:R-:W-:Y:S08]  /*8bc0*/  HMMA.16816.F32.BF16 R100, R20.reuse, R32, R100 ;  /* 0x000000201464723c */ /* 0x042ff00000041864 */
[C---:B------:R-:W-:Y:S01]  /*8bd0*/  HMMA.16816.F32.BF16 R104, R20.reuse, R34, R104 ;  /* 0x000000221468723c */ /* 0x040fe20000041868 */
[----:B------:R-:W1:Y:S07]  /*8be0*/  LDSM.16.MT88.4 R32, [R133+0x8100] ;  /* 0x008100008520783b */ /* 0x000e6e0000004200 */
[C---:B------:R-:W-:Y:S08]  /*8bf0*/  HMMA.16816.F32.BF16 R108, R20.reuse, R36, R108 ;  /* 0x00000024146c723c */ /* 0x040ff0000004186c */
[C---:B------:R-:W-:Y:S01]  /*8c00*/  HMMA.16816.F32.BF16 R112, R20.reuse, R38, R112 ;  /* 0x000000261470723c */ /* 0x040fe20000041870 */
[----:B------:R-:W-:Y:S07]  /*8c10*/  LDSM.16.MT88.4 R36, [R237+UR4+0x2900] ;  /* 0x00290004ed24783b */ /* 0x000fee0008004200 */
[C---:B--2---:R-:W-:Y:S08]  /*8c20*/  HMMA.16816.F32.BF16 R116, R20.reuse, R24, R116 ;  /* 0x000000181474723c */ /* 0x044ff00000041874 */
[C---:B------:R-:W-:Y:S01]  /*8c30*/  HMMA.16816.F32.BF16 R120, R20.reuse, R26, R120 ;  /* 0x0000001a1478723c */ /* 0x040fe20000041878 */
[----:B------:R-:W2:Y:S07]  /*8c40*/  LDSM.16.MT88.4 R24, [R134+0x2900] ;  /* 0x002900008618783b */ /* 0x000eae0000004200 */
[C---:B---3--:R-:W-:Y:S08]  /*8c50*/  HMMA.16816.F32.BF16 R124, R20.reuse, R28, R124 ;  /* 0x0000001c147c723c */ /* 0x048ff0000004187c */
[C---:B------:R-:W-:Y:S01]  /*8c60*/  HMMA.16816.F32.BF16 R12, R20.reuse, R30, R12 ;  /* 0x0000001e140c723c */ /* 0x040fe2000004180c */
[----:B------:R-:W3:Y:S07]  /*8c70*/  LDSM.16.MT88.4 R28, [R135+UR4+0x5900] ;  /* 0x00590004871c783b */ /* 0x000eee0008004200 */
[C---:B-1----:R-:W-:Y:S08]  /*8c80*/  HMMA.16816.F32.BF16 R16, R20.reuse, R32, R16 ;  /* 0x000000201410723c */ /* 0x042ff00000041810 */
[----:B------:R-:W-:Y:S07]  /*8c90*/  HMMA.16816.F32.BF16 R128, R20, R34, R128 ;  /* 0x000000221480723c */ /* 0x000fee0000041880 */
[----:B------:R-:W-:Y:S02]  /*8ca0*/  F2FP.BF16.PACK_AB R20, R163, R164 ;  /* 0x000000a4a314723e */ /* 0x000fe400000010ff */
[----:B------:R-:W-:Y:S03]  /*8cb0*/  F2FP.BF16.PACK_AB R21, R161, R162 ;  /* 0x000000a2a115723e */ /* 0x000fe600000010ff */
[----:B------:R-:W-:Y:S02]  /*8cc0*/  F2FP.BF16.PACK_AB R22, R49, R160 ;  /* 0x000000a03116723e */ /* 0x000fe400000010ff */
[----:B------:R-:W-:Y:S07]  /*8cd0*/  F2FP.BF16.PACK_AB R23, R48, R50 ;  /* 0x000000323017723e */ /* 0x000fee00000010ff */
[C---:B------:R-:W-:Y:S01]  /*8ce0*/  HMMA.16816.F32.BF16 R136, R20.reuse, R140, R4 ;  /* 0x0000008c1488723c */ /* 0x040fe20000041804 */
[----:B------:R-:W1:Y:S07]  /*8cf0*/  LDSM.16.MT88.4 R4, [R237+UR4+0x5900] ;  /* 0x00590004ed04783b */ /* 0x000e6e0008004200 */
[C---:B------:R-:W-:Y:S01]  /*8d00*/  HMMA.16816.F32.BF16 R140, R20.reuse, R142, R8 ;  /* 0x0000008e148c723c */ /* 0x040fe20000041808 */
[----:B------:R-:W5:Y:S07]  /*8d10*/  LDSM.16.MT88.4 R8, [R133+0x5900] ;  /* 0x005900008508783b */ /* 0x000f6e0000004200 */
[C---:B--2---:R-:W-:Y:S07]  /*8d20*/  HMMA.16816.F32.BF16 R52, R20.reuse, R24, R52 ;  /* 0x000000181434723c */ /* 0x044fee0000041834 */
[----:B------:R-:W-:Y:S01]  /*8d30*/  FADD.FTZ R24, R247, R2 ;  /* 0x00000002f7187221 */ /* 0x000fe20000010000 */
[C---:B------:R-:W-:Y:S04]  /*8d40*/  HMMA.16816.F32.BF16 R56, R20.reuse, R26, R56 ;  /* 0x0000001a1438723c */ /* 0x040fe80000041838 */
[----:B------:R-:W-:Y:S02]  /*8d50*/  FADD.FTZ R2, R242, R0 ;  /* 0x00000000f2027221 */ /* 0x000fe40000010000 */
[----:B------:R-:W-:Y:S02]  /*8d60*/  FADD.FTZ R0, R246, R24 ;  /* 0x00000018f6007221 */ /* 0x000fe40000010000 */
[C---:B------:R-:W-:Y:S01]  /*8d70*/  HMMA.16816.F32.BF16 R60, R20.reuse, R36, R60 ;  /* 0x00000024143c723c */ /* 0x040fe2000004183c */
[----:B------:R-:W2:Y:S03]  /*8d80*/  LDSM.16.MT88.4 R24, [R135+UR4+0x8900] ;  /* 0x008900048718783b */ /* 0x000ea60008004200 */
        /* <DEDUP_REMOVED lines=11> */
[C---:B---3--:R-:W-:Y:S04]  /*8e40*/  HMMA.16816.F32.BF16 R76, R20.reuse, R28, R76 ;  /* 0x0000001c144c723c */ /* 0x048fe8000004184c */
[----:B------:R-:W-:Y:S02]  /*8e50*/  FADD.FTZ R2, R195, R2 ;  /* 0x00000002c3027221 */ /* 0x000fe40000010000 */
[----:B------:R-:W-:Y:S01]  /*8e60*/  FADD.FTZ R0, R203, R0 ;  /* 0x00000000cb007221 */ /* 0x000fe20000010000 */
[----:B----4-:R-:W-:Y:S01]  /*8e70*/  @P0 MOV R28, R144 ;  /* 0x00000090001c0202 */ /* 0x010fe20000000f00 */
[C---:B------:R-:W-:Y:S04]  /*8e80*/  HMMA.16816.F32.BF16 R80, R20.reuse, R30, R80 ;  /* 0x0000001e1450723c */ /* 0x040fe80000041850 */
[----:B------:R-:W-:Y:S02]  /*8e90*/  @P0 MOV R29, R147 ;  /* 0x00000093001d0202 */ /* 0x000fe40000000f00 */
[----:B------:R-:W-:Y:S01]  /*8ea0*/  LDSM.16.MT88.4 R144, [R237+UR4+0x8900] ;  /* 0x00890004ed90783b */ /* 0x000fe20008004200 */
[----:B------:R-:W-:Y:S01]  /*8eb0*/  FADD.FTZ R30, R200, R2 ;  /* 0x00000002c81e7221 */ /* 0x000fe20000010000 */
[C---:B------:R-:W-:Y:S04]  /*8ec0*/  HMMA.16816.F32.BF16 R84, R20.reuse, R44, R84 ;  /* 0x0000002c1454723c */ /* 0x040fe80000041854 */
[----:B------:R-:W-:Y:S02]  /*8ed0*/  FADD.FTZ R2, R194, R0 ;  /* 0x00000000c2027221 */ /* 0x000fe40000010000 */
[----:B------:R-:W-:Y:S02]  /*8ee0*/  FADD.FTZ R0, R182, R30 ;  /* 0x0000001eb6007221 */ /* 0x000fe40000010000 */
[C---:B------:R-:W-:Y:S04]  /*8ef0*/  HMMA.16816.F32.BF16 R88, R20.reuse, R46, R88 ;  /* 0x0000002e1458723c */ /* 0x040fe80000041858 */
[----:B------:R-:W-:Y:S04]  /*8f00*/  FADD.FTZ R2, R193, R2 ;  /* 0x00000002c1027221 */ /* 0x000fe80000010000 */
[C---:B-1----:R-:W-:Y:S07]  /*8f10*/  HMMA.16816.F32.BF16 R92, R20.reuse, R4, R92 ;  /* 0x00000004145c723c */ /* 0x042fee000004185c */
[----:B------:R-:W-:Y:S01]  /*8f20*/  MOV R4, UR22 ;  /* 0x0000001600047c02 */ /* 0x000fe20008000f00 */
[C---:B------:R-:W-:Y:S01]  /*8f30*/  HMMA.16816.F32.BF16 R96, R20.reuse, R6, R96 ;  /* 0x000000061460723c */ /* 0x040fe20000041860 */
[----:B------:R-:W-:Y:S03]  /*8f40*/  MOV R5, UR23 ;  /* 0x0000001700057c02 */ /* 0x000fe60008000f00 */
[----:B------:R-:W-:Y:S03]  /*8f50*/  @P0 IMAD.WIDE.U32 R28, R4, 0x60, R28 ;  /* 0x00000060041c0825 */ /* 0x000fe600078e001c */
[----:B------:R-:W1:Y:S01]  /*8f60*/  LDSM.16.MT88.4 R4, [R134+0x8900] ;  /* 0x008900008604783b */ /* 0x000e620000004200 */
[C---:B-----5:R-:W-:Y:S07]  /*8f70*/  HMMA.16816.F32.BF16 R100, R20.reuse, R8, R100 ;  /* 0x000000081464723c */ /* 0x060fee0000041864 */
[----:B------:R-:W-:Y:S01]  /*8f80*/  FADD.FTZ R8, R181, R0 ;  /* 0x00000000b5087221 */ /* 0x000fe20000010000 */
[C---:B------:R-:W-:Y:S04]  /*8f90*/  HMMA.16816.F32.BF16 R104, R20.reuse, R10, R104 ;  /* 0x0000000a1468723c */ /* 0x040fe80000041868 */
[----:B------:R-:W-:Y:S01]  /*8fa0*/  FADD.FTZ R0, R192, R2 ;  /* 0x00000002c0007221 */ /* 0x000fe20000010000 */
[----:B------:R-:W-:Y:S02]  /*8fb0*/  @P0 SHF.L.U32 R2, R28, 0x1, RZ ;  /* 0x000000011c020819 */ /* 0x000fe400000006ff */
[----:B------:R-:W-:Y:S01]  /*8fc0*/  FADD.FTZ R10, R179, R8 ;  /* 0x00000008b30a7221 */ /* 0x000fe20000010000 */
[C---:B--2---:R-:W-:Y:S04]  /*8fd0*/  HMMA.16816.F32.BF16 R108, R20.reuse, R24, R108 ;  /* 0x00000018146c723c */ /* 0x044fe8000004186c */
[----:B------:R-:W-:Y:S01]  /*8fe0*/  @P0 IADD3 R8, R29, UR16, RZ ;  /* 0x000000101d080c10 */ /* 0x000fe2000fffe0ff */
[----:B------:R-:W-:Y:S01]  /*8ff0*/  FADD.FTZ R9, R183, R0 ;  /* 0x00000000b7097221 */ /* 0x000fe20000010000 */
[----:B------:R-:W-:Y:S01]  /*9000*/  MOV R0, UR19 ;  /* 0x0000001300007c02 */ /* 0x000fe20008000f00 */
[----:B------:R-:W-:Y:S01]  /*9010*/  FADD.FTZ R29, R180, R10 ;  /* 0x0000000ab41d7221 */ /* 0x000fe20000010000 */
[C---:B------:R-:W-:Y:S01]  /*9020*/  HMMA.16816.F32.BF16 R112, R20.reuse, R26, R112 ;  /* 0x0000001a1470723c */ /* 0x040fe20000041870 */
[----:B------:R-:W-:Y:S02]  /*9030*/  @UP0 USHF.L.U64.HI UR16, UR6, 0x6, UR7 ;  /* 0x0000000606100899 */ /* 0x000fe40008010207 */
[----:B------:R-:W-:Y:S01]  /*9040*/  UISETP.GE.AND UP0, UPT, UR10, UR20, UPT ;  /* 0x000000140a00728c */ /* 0x000fe2000bf06270 */
[----:B------:R-:W-:Y:S01]  /*9050*/  @P0 SHF.L.U64.HI R28, R28, 0x1, R8 ;  /* 0x000000011c1c0819 */ /* 0x000fe20000010208 */
[----:B------:R-:W-:Y:S01]  /*9060*/  FADD.FTZ R30, R173, R9 ;  /* 0x00000009ad1e7221 */ /* 0x000fe20000010000 */
[----:B------:R-:W-:Y:S01]  /*9070*/  @P0 IADD3 R8, P5, R2, 0x80, RZ ;  /* 0x0000008002080810 */ /* 0x000fe20007fbe0ff */
[----:B------:R-:W-:Y:S01]  /*9080*/  @P0 IMAD R0, R0, 0x4800, R251 ;  /* 0x0000480000000824 */ /* 0x000fe200078e02fb */
[----:B------:R-:W-:Y:S01]  /*9090*/  @P0 IADD3 R24, P6, R2, c[0x0][0x1c8], RZ ;  /* 0x0000720002180a10 */ /* 0x000fe20007fde0ff */
[----:B------:R-:W-:Y:S01]  /*90a0*/  FADD.FTZ R30, R178, R30 ;  /* 0x0000001eb21e7221 */ /* 0x000fe20000010000 */
[----:B------:R-:W-:Y:S02]  /*90b0*/  UMOV UR20, UR18 ;  /* 0x0000001200147c82 */ /* 0x000fe40008000000 */
[----:B------:R-:W-:Y:S01]  /*90c0*/  @P0 IADD3 R26, P1, R8, c[0x0][0x1c8], RZ ;  /* 0x00007200081a0a10 */ /* 0x000fe20007f3e0ff */
[----:B------:R-:W-:Y:S01]  /*90d0*/  FADD.FTZ R29, R172, R29 ;  /* 0x0000001dac1d7221 */ /* 0x000fe20000010000 */
[----:B------:R2:W3:Y:S01]  /*90e0*/  LDSM.16.MT88.4 R8, [R133+0x8900] ;  /* 0x008900008508783b */ /* 0x0004e20000004200 */
[----:B------:R-:W-:Y:S01]  /*90f0*/  @P0 IADD3.X R25, R28, c[0x0][0x1cc], RZ, P6, !PT ;  /* 0x000073001c190a10 */ /* 0x000fe200037fe4ff */
[C---:B-1----:R-:W-:Y:S03]  /*9100*/  HMMA.16816.F32.BF16 R116, R20.reuse, R4, R116 ;  /* 0x000000041474723c */ /* 0x042fe60000041874 */
[----:B------:R-:W-:Y:S02]  /*9110*/  @P0 SHF.L.U32 R0, R0, 0x1, RZ ;  /* 0x0000000100000819 */ /* 0x000fe400000006ff */
[----:B------:R-:W-:Y:S02]  /*9120*/  @P0 IADD3.X R27, RZ, c[0x0][0x1cc], R28, P1, P5 ;  /* 0x00007300ff1b0a10 */ /* 0x000fe40000fea41c */
[----:B------:R-:W-:Y:S01]  /*9130*/  @P0 IADD3 R2, P5, R2, 0x100, RZ ;  /* 0x0000010002020810 */ /* 0x000fe20007fbe0ff */
[----:B------:R-:W-:Y:S01]  /*9140*/  @!PT LDS RZ, [RZ] ;  /* 0x00000000fffff984 */ /* 0x000fe20000000800 */
[----:B------:R-:W-:Y:S01]  /*9150*/  @!PT LDS RZ, [RZ] ;  /* 0x00000000fffff984 */ /* 0x000fe20000000800 */
[----:B------:R-:W-:Y:S01]  /*9160*/  @!PT LDS RZ, [RZ] ;  /* 0x00000000fffff984 */ /* 0x000fe20000000800 */
[----:B------:R1:W-:Y:S01]  /*9170*/  @P0 LDGSTS.E.BYPASS.LTC128B.128 [R0+0x12100], [R24.64], !P4 ;  /* 0x1210000018000fae */ /* 0x0003e2000e101d4c */
[C---:B------:R-:W-:Y:S03]  /*9180*/  HMMA.16816.F32.BF16 R120, R20.reuse, R6, R120 ;  /* 0x000000061478723c */ /* 0x040fe60000041878 */
[----:B------:R-:W-:Y:S02]  /*9190*/  FADD.FTZ R4, R175, R30 ;  /* 0x0000001eaf047221 */ /* 0x000fe40000010000 */
[----:B------:R-:W-:Y:S02]  /*91a0*/  FADD.FTZ R5, R171, R29 ;  /* 0x0000001dab057221 */ /* 0x000fe40000010000 */
[----:B------:R4:W-:Y:S01]  /*91b0*/  @P0 LDGSTS.E.BYPASS.LTC128B.128 [R0+0x15100], [R26.64], !P3 ;  /* 0x151000001a000fae */ /* 0x0009e2000d901d4c */
[----:B------:R-:W-:Y:S01]  /*91c0*/  @P0 IADD3 R6, P1, R2, c[0x0][0x1c8], RZ ;  /* 0x0000720002060a10 */ /* 0x000fe20007f3e0ff */
[----:B------:R-:W-:Y:S01]  /*91d0*/  FADD.FTZ R4, R174, R4 ;  /* 0x00000004ae047221 */ /* 0x000fe20000010000 */
[C---:B------:R-:W-:Y:S03]  /*91e0*/  HMMA.16816.F32.BF16 R124, R20.reuse, R144, R124 ;  /* 0x00000090147c723c */ /* 0x040fe6000004187c */
[----:B------:R-:W-:Y:S01]  /*91f0*/  @P0 IADD3.X R7, RZ, c[0x0][0x1cc], R28, P1, P5 ;  /* 0x00007300ff070a10 */ /* 0x000fe20000fea41c */
[----:B------:R-:W-:Y:S01]  /*9200*/  FADD.FTZ R5, R170, R5 ;  /* 0x00000005aa057221 */ /* 0x000fe20000010000 */
[----:B--2---:R-:W-:Y:S03]  /*9210*/  MOV R133, R3 ;  /* 0x0000000300857202 */ /* 0x004fe60000000f00 */
[----:B------:R2:W-:Y:S01]  /*9220*/  @P0 LDGSTS.E.BYPASS.LTC128B.128 [R0+0x18100], [R6.64], !P2 ;  /* 0x1810000006000fae */ /* 0x0005e2000d101d4c */
[----:B------:R-:W-:Y:S01]  /*9230*/  FADD.FTZ R2, R169, R5 ;  /* 0x00000005a9027221 */ /* 0x000fe20000010000 */
[C---:B------:R-:W-:Y:S03]  /*9240*/  HMMA.16816.F32.BF16 R144, R20.reuse, R146, R12 ;  /* 0x000000921490723c */ /* 0x040fe6000004180c */
[----:B------:R-:W-:Y:S01]  /*9250*/  FADD.FTZ R5, R168, R4 ;  /* 0x00000004a8057221 */ /* 0x000fe20000010000 */
[----:B------:R-:W-:Y:S01]  /*9260*/  @P0 IADD3 R4, P1, R24, UR14, RZ ;  /* 0x0000000e18040c10 */ /* 0x000fe2000ff3e0ff */
[----:B----4-:R-:W-:Y:S02]  /*9270*/  FADD.FTZ R26, R151, R2 ;  /* 0x00000002971a7221 */ /* 0x010fe40000010000 */
[----:B------:R-:W-:Y:S01]  /*9280*/  FADD.FTZ R2, R167, R5 ;  /* 0x00000005a7027221 */ /* 0x000fe20000010000 */
[----:B------:R-:W-:Y:S01]  /*9290*/  @P0 IADD3.X R5, R25, UR16, RZ, P1, !PT ;  /* 0x0000001019050c10 */ /* 0x000fe20008ffe4ff */
[----:B-1----:R-:W-:Y:S03]  /*92a0*/  FADD.FTZ R24, R150, R26 ;  /* 0x0000001a96187221 */ /* 0x002fe60000010000 */
[----:B------:R-:W-:Y:S01]  /*92b0*/  FADD.FTZ R2, R149, R2 ;  /* 0x0000000295027221 */ /* 0x000fe20000010000 */
[----:B------:R1:W-:Y:S03]  /*92c0*/  @P0 LDGSTS.E.BYPASS.LTC128B.128 [R0+0x13100], [R4.64], !P4 ;  /* 0x1310000004000fae */ /* 0x0003e6000e101d4c */
[----:B------:R-:W-:Y:S01]  /*92d0*/  FADD.FTZ R2, R166, R2 ;  /* 0x00000002a6027221 */ /* 0x000fe20000010000 */
[----:B--2---:R-:W-:Y:S01]  /*92e0*/  @P0 IADD3 R6, P1, R4, UR14, RZ ;  /* 0x0000000e04060c10 */ /* 0x004fe2000ff3e0ff */
[----:B------:R-:W-:Y:S02]  /*92f0*/  UIADD3 UR14, UR5, 0x1, URZ ;  /* 0x00000001050e7890 */ /* 0x000fe4000fffe03f */
[----:B------:R-:W-:Y:S01]  /*9300*/  FADD.FTZ R2, R164, R2 ;  /* 0x00000002a4027221 */ /* 0x000fe20000010000 */
[----:B------:R-:W-:Y:S01]  /*9310*/  @P0 IADD3.X R7, R5, UR16, RZ, P1, !PT ;  /* 0x0000001005070c10 */ /* 0x000fe20008ffe4ff */
[----:B------:R1:W-:Y:S01]  /*9320*/  @P0 LDGSTS.E.BYPASS.LTC128B.128 [R0+0x16100], [R4.64+0x80], !P3 ;  /* 0x1610008004000fae */ /* 0x0003e2000d901d4c */
[----:B------:R-:W-:Y:S01]  /*9330*/  USEL UR5, UR14, URZ, !UP1 ;  /* 0x0000003f0e057287 */ /* 0x000fe2000c800000 */
[----:B------:R-:W-:Y:S04]  /*9340*/  FADD.FTZ R2, R163, R2 ;  /* 0x00000002a3027221 */ /* 0x000fe80000010000 */
[----:B------:R-:W-:Y:S02]  /*9350*/  FADD.FTZ R2, R160, R2 ;  /* 0x00000002a0027221 */ /* 0x000fe40000010000 */
[----:B------:R1:W-:Y:S02]  /*9360*/  @P0 LDGSTS.E.BYPASS.LTC128B.128 [R0+0x19100], [R4.64+0x100], !P2 ;  /* 0x1910010004000fae */ /* 0x0003e4000d101d4c */
[----:B------:R-:W-:Y:S06]  /*9370*/  FADD.FTZ R249, R49, R2 ;  /* 0x0000000231f97221 */ /* 0x000fec0000010000 */
[----:B------:R2:W-:Y:S08]  /*9380*/  @P0 LDGSTS.E.BYPASS.LTC128B.128 [R0+0x14100], [R6.64], !P4 ;  /* 0x1410000006000fae */ /* 0x0005f0000e101d4c */
[----:B------:R2:W-:Y:S08]  /*9390*/  @P0 LDGSTS.E.BYPASS.LTC128B.128 [R0+0x17100], [R6.64+0x80], !P3 ;  /* 0x1710008006000fae */ /* 0x0005f0000d901d4c */
[----:B------:R2:W-:Y:S01]  /*93a0*/  @P0 LDGSTS.E.BYPASS.LTC128B.128 [R0+0x1a100], [R6.64+0x100], !P2 ;  /* 0x1a10010006000fae */ /* 0x0005e2000d101d4c */
[----:B------:R-:W-:Y:S01]  /*93b0*/  PLOP3.LUT P0, PT, PT, PT, UP0, 0x80, 0x0 ;  /* 0x000000000000781c */ /* 0x000fe20003f0f008 */
[----:B-1----:R-:W-:Y:S02]  /*93c0*/  FADD.FTZ R4, R148, R24 ;  /* 0x0000001894047221 */ /* 0x002fe40000010000 */
[C---:B---3--:R-:W-:Y:S04]  /*93d0*/  HMMA.16816.F32.BF16 R148, R20.reuse, R8, R16 ;  /* 0x000000081494723c */ /* 0x048fe80000041810 */
[----:B------:R-:W0:Y:S04]  /*93e0*/  LDGDEPBAR ;  /* 0x00000000000079af */ /* 0x000e280000000000 */
[----:B------:R-:W-:Y:S04]  /*93f0*/  HMMA.16816.F32.BF16 R128, R20, R10, R128 ;  /* 0x0000000a1480723c */ /* 0x000fe80000041880 */
[----:B--2---:R-:W-:Y:S04]  /*9400*/  FADD.FTZ R0, R165, R4 ;  /* 0x00000004a5007221 */ /* 0x004fe80000010000 */
[----:B------:R-:W-:Y:S04]  /*9410*/  FADD.FTZ R0, R162, R0 ;  /* 0x00000000a2007221 */ /* 0x000fe80000010000 */
[----:B------:R-:W-:Y:S04]  /*9420*/  FADD.FTZ R0, R161, R0 ;  /* 0x00000000a1007221 */ /* 0x000fe80000010000 */
[----:B------:R-:W-:Y:S04]  /*9430*/  FADD.FTZ R0, R50, R0 ;  /* 0x0000000032007221 */ /* 0x000fe80000010000 */
[----:B------:R-:W-:Y:S01]  /*9440*/  FADD.FTZ R250, R48, R0 ;  /* 0x0000000030fa7221 */ /* 0x000fe20000010000 */
[----:B------:R-:W-:Y:S01]  /*9450*/  MOV R0, R132 ;  /* 0x0000008400007202 */ /* 0x000fe20000000f00 */
[----:B------:R-:W-:-:S05]  /*9460*/  @!P0 BRA `(.L_x_1217) ;  /* 0xffffc91000008947 */ /* 0x000fca000383ffff */
.L_x_1216:
[----:B-1----:R-:W1:Y:S01]  /*9470*/  SHFL.BFLY PT, R6, R249, 0x2, 0x1f ;  /* 0x0c401f00f9067f89 */ /* 0x002e6200000e0000 */
[----:B------:R-:W-:-:S02]  /*9480*/  MOV R2, RZ ;  /* 0x000000ff00027202 */ /* 0x000fc40000000f00 */
[----:B------:R-:W-:Y:S01]  /*9490*/  MOV R16, 0xff800000 ;  /* 0xff80000000107802 */ /* 0x000fe20000000f00 */
[----:B------:R-:W2:Y:S01]  /*94a0*/  SHFL.BFLY PT, R7, R250, 0x2, 0x1f ;  /* 0x0c401f00fa077f89 */ /* 0x000ea200000e0000 */
[----:B------:R-:W-:Y:S02]  /*94b0*/  MOV R17, 0xff800000 ;  /* 0xff80000000117802 */ /* 0x000fe40000000f00 */
[----:B------:R-:W-:Y:S01]  /*94c0*/  PLOP3.LUT P2, PT, PT, PT, PT, 0x8, 0x0 ;  /* 0x000000000000781c */ /* 0x000fe20003f4e170 */
[----:B-1----:R-:W-:Y:S02]  /*94d0*/  FADD.FTZ R6, R6, R249 ;  /* 0x000000f906067221 */ /* 0x002fe40000010000 */
[----:B--2---:R-:W-:-:S03]  /*94e0*/  FADD.FTZ R7, R7, R250 ;  /* 0x000000fa07077221 */ /* 0x004fc60000010000 */
[----:B------:R-:W1:Y:S04]  /*94f0*/  SHFL.BFLY PT, R0, R6, 0x1, 0x1f ;  /* 0x0c201f0006007f89 */ /* 0x000e6800000e0000 */
        /* <DEDUP_REMOVED lines=114> */
.L_x_1212:
        /* <DEDUP_REMOVED lines=262> */
.L_x_1220:
[----:B------:R-:W-:Y:S05]  /*ac80*/  BSYNC B0 ;  /* 0x0000000000007941 */ /* 0x000fea0003800000 */
.L_x_1219:
        /* <DEDUP_REMOVED lines=146> */
.L_x_1218:
        /* <DEDUP_REMOVED lines=50> */
.L_x_1221:
        /* <DEDUP_REMOVED lines=11> */
.L_x_2487:


//--------------------- .text._ZN7cutlass13device_kernelIN5flash19enable_sm80_to_sm89INS1_16FlashAttnFwdSm80INS1_25CollectiveMainloopFwdSm80ILi8ELi2ELb0EN4cute5tupleIJNS5_1CILi128EEENS7_ILi64EEENS7_ILi192EEEEEELi192ENS_10bfloat16_tEfNS_4arch4Sm80ELb0ELb0ELb0ELb1ELb0ELb0ELb1ELb1EEENS1_21CollectiveEpilogueFwdINS6_IJS8_SA_S9_EEENS6_IJNS7_ILi1EEESI_SI_EEESC_SE_Li256ELb1ELb1ELb1ELb0EEENS1_36VarlenDynamicPersistentTileSchedulerILi128ELi64ELi256ELi256ELb1ELb1ELb0ELb0ELb1ELb1EEEEEEEEEvNT_6ParamsE --------------------------
	.section	.text._ZN7cutlass13device_kernelIN5flash19enable_sm80_to_sm89INS1_16FlashAttnFwdSm80INS1_25CollectiveMainloopFwdSm80ILi8ELi2ELb0EN4cute5tupleIJNS5_1CILi128EEENS7_ILi64EEENS7_ILi192EEEEEELi192ENS_10bfloat16_tEfNS_4arch4Sm80ELb0ELb0ELb0ELb1ELb0ELb0ELb1ELb1EEENS1_21CollectiveEpilogueFwdINS6_IJS8_SA_S9_EEENS6_IJNS7_ILi1EEESI_SI_EEESC_SE_Li256ELb1ELb1ELb1ELb0EEENS1_36VarlenDynamicPersistentTileSchedulerILi128ELi64ELi256ELi256ELb1ELb1ELb0ELb0ELb1ELb1EEEEEEEEEvNT_6ParamsE,"ax",@progbits
	.sectioninfo	@"SHI_REGISTERS=255"
	.align	128
.text._ZN7cutlass13device_kernelIN5flash19enable_sm80_to_sm89INS1_16FlashAttnFwdSm80INS1_25CollectiveMainloopFwdSm80ILi8ELi2ELb0EN4cute5tupleIJNS5_1CILi128EEENS7_ILi64EEENS7_ILi192EEEEEELi192ENS_10bfloat16_tEfNS_4arch4Sm80ELb0ELb0ELb0ELb1ELb0ELb0ELb1ELb1EEENS1_21CollectiveEpilogueFwdINS6_IJS8_SA_S9_EEENS6_IJNS7_ILi1EEESI_SI_EEESC_SE_Li256ELb1ELb1ELb1ELb0EEENS1_36VarlenDynamicPersistentTileSchedulerILi128ELi64ELi256ELi256ELb1ELb1ELb0ELb0ELb1ELb1EEEEEEEEEvNT_6ParamsE:
        .type           _ZN7cutlass13device_kernelIN5flash19enable_sm80_to_sm89INS1_16FlashAttnFwdSm80INS1_25CollectiveMainloopFwdSm80ILi8ELi2ELb0EN4cute5tupleIJNS5_1CILi128EEENS7_ILi64EEENS7_ILi192EEEEEELi192ENS_10bfloat16_tEfNS_4arch4Sm80ELb0ELb0ELb0ELb1ELb0ELb0ELb1ELb1EEENS1_21CollectiveEpilogueFwdINS6_IJS8_SA_S9_EEENS6_IJNS7_ILi1EEESI_SI_EEESC_SE_Li256ELb1ELb1ELb1ELb0EEENS1_36VarlenDynamicPersistentTileSchedulerILi128ELi64ELi256ELi256ELb1ELb1ELb0ELb0ELb1ELb1EEEEEEEEEvNT_6ParamsE,@function
        .size           _ZN7cutlass13device_kernelIN5flash19enable_sm80_to_sm89INS1_16FlashAttnFwdSm80INS1_25CollectiveMainloopFwdSm80ILi8ELi2ELb0EN4cute5tupleIJNS5_1CILi128EEENS7_ILi64EEENS7_ILi192EEEEEELi192ENS_10bfloat16_tEfNS_4arch4Sm80ELb0ELb0ELb0ELb1ELb0ELb0ELb1ELb1EEENS1_21CollectiveEpilogueFwdINS6_IJS8_SA_S9_EEENS6_IJNS7_ILi1EEESI_SI_EEESC_SE_Li256ELb1ELb1ELb1ELb0EEENS1_36VarlenDynamicPersistentTileSchedulerILi128ELi64ELi256ELi256ELb1ELb1ELb0ELb0ELb1ELb1EEEEEEEEEvNT_6ParamsE,(.L_x_2488 - _ZN7cutlass13device_kernelIN5flash19enable_sm80_to_sm89INS1_16FlashAttnFwdSm80INS1_25CollectiveMainloopFwdSm80ILi8ELi2ELb0EN4cute5tupleIJNS5_1CILi128EEENS7_ILi64EEENS7_ILi192EEEEEELi192ENS_10bfloat16_tEfNS_4arch4Sm80ELb0ELb0ELb0ELb1ELb0ELb0ELb1ELb1EEENS1_21CollectiveEpilogueFwdINS6_IJS8_SA_S9_EEENS6_IJNS7_ILi1EEESI_SI_EEESC_SE_Li256ELb1ELb1ELb1ELb0EEENS1_36VarlenDynamicPersistentTileSchedulerILi128ELi64ELi256ELi256ELb1ELb1ELb0ELb0ELb1ELb1EEEEEEEEEvNT_6ParamsE)
        .other          _ZN7cutlass13device_kernelIN5flash19enable_sm80_to_sm89INS1_16FlashAttnFwdSm80INS1_25CollectiveMainloopFwdSm80ILi8ELi2ELb0EN4cute5tupleIJNS5_1CILi128EEENS7_ILi64EEENS7_ILi192EEEEEELi192ENS_10bfloat16_tEfNS_4arch4Sm80ELb0ELb0ELb0ELb1ELb0ELb0ELb1ELb1EEENS1_21CollectiveEpilogueFwdINS6_IJS8_SA_S9_EEENS6_IJNS7_ILi1EEESI_SI_EEESC_SE_Li256ELb1ELb1ELb1ELb0EEENS1_36VarlenDynamicPersistentTileSchedulerILi128ELi64ELi256ELi256ELb1ELb1ELb0ELb0ELb1ELb1EEEEEEEEEvNT_6ParamsE,@"STO_CUDA_ENTRY STV_DEFAULT"
_ZN7cutlass13device_kernelIN5flash19enable_sm80_to_sm89INS1_16FlashAttnFwdSm80INS1_25CollectiveMainloopFwdSm80ILi8ELi2ELb0EN4cute5tupleIJNS5_1CILi128EEENS7_ILi64EEENS7_ILi192EEEEEELi192ENS_10bfloat16_tEfNS_4arch4Sm80ELb0ELb0ELb0ELb1ELb0ELb0ELb1ELb1EEENS1_21CollectiveEpilogueFwdINS6_IJS8_SA_S9_EEENS6_IJNS7_ILi1EEESI_SI_EEESC_SE_Li256ELb1ELb1ELb1ELb0EEENS1_36VarlenDynamicPersistentTileSchedulerILi128ELi64ELi256ELi256ELb1ELb1ELb0ELb0ELb1ELb1EEEEEEEEEvNT_6ParamsE:
        /* <DEDUP_REMOVED lines=15> */
[----:B------:R-:W-:Y:S01]  /*00f0*/  IMAD.MOV.U32 R12, RZ, RZ, RZ ;  /* 0x000000ffff0c7224 */ /* 0x000fe200078e00ff */
[----:B------:R-:W-:-:S02]  /*0100*/  CS2R R4, SRZ ;  /* 0x0000000000047805 */ /* 0x000fc4000001ff00 */
        /* <DEDUP_REMOVED lines=13> */
[----:B------:R-:W-:Y:S01]  /*01e0*/  ISETP.GE.U32.AND P1, PT, R3, 0x10, PT ;  /* 0x000000100300780c */ /* 0x000fe20003f26070 */
[----:B--2---:R-:W-:-:S05]  /*01f0*/  IMAD R0, R12, R5, RZ ;  /* 0x000000050c007224 */ /* 0x004fca00078e02ff */
        /* <DEDUP_REMOVED lines=15> */
[----:B------:R-:W2:Y:S02]  /*02f0*/  SHFL.IDX PT, R2, R15, 0x1f, 0x1f ;  /* 0x03e01f000f027f89 */ /* 0x000ea400000e0000 */
[----:B--2---:R-:W-:-:S04]  /*0300*/  IMAD R2, R2, c[0x0][0x538], RZ ;  /* 0x00014e0002027a24 */ /* 0x004fc800078e02ff */
[----:B------:R-:W-:Y:S01]  /*0310*/  IMAD.MOV.U32 R7, RZ, RZ, R2 ;  /* 0x000000ffff077224 */ /* 0x000fe200078e0002 */
[----:B---3--:R-:W-:-:S13]  /*0320*/  ISETP.GT.AND P0, PT, R2, UR4, PT ;  /* 0x0000000402007c0c */ /* 0x008fda000bf04270 */
[----:B------:R-:W-:Y:S05]  /*0330*/  @P0 BRA `(.L_x_1223) ;  /* 0x0000026000000947 */ /* 0x000fea0003800000 */
[----:B------:R-:W-:Y:S02]  /*0340*/  MOV R2, R7 ;  /* 0x0000000700027202 */ /* 0x000fe40000000f00 */
[----:B------:R-:W-:-:S04]  /*0350*/  MOV R4, RZ ;  /* 0x000000ff00047202 */ /* 0x000fc80000000f00 */
.L_x_1227:
        /* <DEDUP_REMOVED lines=16> */
.L_x_1320:
        /* <DEDUP_REMOVED lines=16> */
.L_x_1321:
[----:B---3--:R-:W-:-:S05]  /*0560*/  IMAD R7, R7, c[0x0][0x538], RZ ;  /* 0x00014e0007077a24 */ /* 0x008fca00078e02ff */
[----:B------:R-:W-:-:S04]  /*0570*/  IADD3 R2, R7, R2, RZ ;  /* 0x0000000207027210 */ /* 0x000fc80007ffe0ff */
[----:B------:R-:W-:-:S13]  /*0580*/  ISETP.GT.AND P0, PT, R2, UR4, PT ;  /* 0x0000000402007c0c */ /* 0x000fda000bf04270 */
[----:B-12---:R-:W-:Y:S05]  /*0590*/  @!P0 BRA `(.L_x_1227) ;  /* 0xfffffdc000008947 */ /* 0x006fea000383ffff */
.L_x_1223:
[----:B-1----:R-:W-:-:S05]  /*05a0*/  IADD3 R188, -R7, R2, RZ ;  /* 0x0000000207bc7210 */ /* 0x002fca0007ffe1ff */
[----:B------:R-:W-:-:S05]  /*05b0*/  IMAD R0, R15, c[0x0][0x538], R188 ;  /* 0x00014e000f007a24 */ /* 0x000fca00078e02bc */
[----:B------:R-:W-:Y:S01]  /*05c0*/  ISETP.GT.AND P0, PT, R0, UR4, PT ;  /* 0x0000000400007c0c */ /* 0x000fe2000bf04270 */
[----:B------:R-:W-:-:S12]  /*05d0*/  BRA.DIV ~URZ, `(.L_x_1228) ;  /* 0x0000b8227f007947 */ /* 0x000fd8000b800000 */
[----:B------:R-:W-:-:S04]  /*05e0*/  VOTE.ANY R13, PT, !P0 ;  /* 0x00000000000d7806 */ /* 0x000fc800040e0100 */
.L_x_1322:
[----:B------:R1:W2:Y:S01]  /*05f0*/  POPC R191, R13 ;  /* 0x0000000d00bf7309 */ /* 0x0002a20000000000 */
[----:B------:R-:W-:Y:S05]  /*0600*/  BRA.DIV ~URZ, `(.L_x_1229) ;  /* 0x0000b8327f007947 */ /* 0x000fea000b800000 */
[----:B--2---:R2:W3:Y:S01]  /*0610*/  SHFL.IDX PT, R12, R12, R191, 0x1f ;  /* 0x00001fbf0c0c7589 */ /* 0x0044e200000e0000 */
[----:B------:R-:W-:-:S03]  /*0620*/  MOV R17, RZ ;  /* 0x000000ff00117202 */ /* 0x000fc60000000f00 */
[----:B------:R2:W4:Y:S04]  /*0630*/  SHFL.IDX PT, R5, R5, R191, 0x1f ;  /* 0x00001fbf05057589 */ /* 0x00052800000e0000 */
.L_x_1323:
[----:B------:R-:W-:Y:S01]  /*0640*/  ISETP.NE.AND P0, PT, R13, RZ, PT ;  /* 0x000000ff0d00720c */ /* 0x000fe20003f05270 */
[----:B------:R-:W-:-:S12]  /*0650*/  BSSY B0, `(.L_x_1230) ;  /* 0x0000005000007945 */ /* 0x000fd80003800000 */
[----:B------:R-:W-:Y:S05]  /*0660*/  @!P0 BRA `(.L_x_1231) ;  /* 0x0000003000008947 */ /* 0x000fea0003800000 */
[----:B------:R-:W-:Y:S01]  /*0670*/  IADD3 R6, R191, -0x1, RZ ;  /* 0xffffffffbf067810 */ /* 0x000fe20007ffe0ff */
[----:B------:R-:W-:Y:S05]  /*0680*/  BRA.DIV ~URZ, `(.L_x_1232) ;  /* 0x0000b8927f007947 */ /* 0x000fea000b800000 */
[----:B------:R1:W2:Y:S02]  /*0690*/  SHFL.IDX PT, R17, R15, R6, 0x1f ;  /* 0x00001f060f117589 */ /* 0x0002a400000e0000 */
.L_x_1231:
[----:B------:R-:W-:Y:S05]  /*06a0*/  BSYNC B0 ;  /* 0x0000000000007941 */ /* 0x000fea0003800000 */
.L_x_1230:
[-C--:B---3--:R-:W-:Y:S01]  /*06b0*/  IABS R0, R12.reuse ;  /* 0x0000000c00007213 */ /* 0x088fe20000000000 */
[----:B--2---:R-:W-:Y:S01]  /*06c0*/  IMAD R188, R17, c[0x0][0x538], R188 ;  /* 0x00014e0011bc7a24 */ /* 0x004fe200078e02bc */
[----:B----4-:R-:W-:Y:S02]  /*06d0*/  IABS R9, R5 ;  /* 0x0000000500097213 */ /* 0x010fe40000000000 */
[----:B------:R-:W2:Y:S01]  /*06e0*/  I2F.RP R8, R0 ;  /* 0x0000000000087306 */ /* 0x000ea20000209400 */
[----:B------:R-:W-:Y:S02]  /*06f0*/  IABS R2, R12 ;  /* 0x0000000c00027213 */ /* 0x000fe40000000000 */
[----:B------:R-:W-:Y:S02]  /*0700*/  IADD3 R189, -R188, UR4, RZ ;  /* 0x00000004bcbd7c10 */ /* 0x000fe4000fffe1ff */
[----:B------:R-:W-:Y:S01]  /*0710*/  IADD3 R191, R191, R4, RZ ;  /* 0x00000004bfbf7210 */ /* 0x000fe20007ffe0ff */
[----:B------:R-:W-:-:S02]  /*0720*/  IMAD.MOV R2, RZ, RZ, -R2 ;  /* 0x000000ffff027224 */ /* 0x000fc400078e0a02 */
[----:B------:R-:W3:Y:S08]  /*0730*/  I2F.RP R10, R9 ;  /* 0x00000009000a7306 */ /* 0x000ef00000209400 */
[----:B-12---:R-:W1:Y:S08]  /*0740*/  MUFU.RCP R6, R8 ;  /* 0x0000000800067308 */ /* 0x006e700000001000 */
[----:B---3--:R-:W2:Y:S01]  /*0750*/  MUFU.RCP R10, R10 ;  /* 0x0000000a000a7308 */ /* 0x008ea20000001000 */
[----:B-1----:R-:W-:-:S02]  /*0760*/  IADD3 R6, R6, 0xffffffe, RZ ;  /* 0x0ffffffe06067810 */ /* 0x002fc40007ffe0ff */
[----:B------:R-:W-:-:S05]  /*0770*/  IABS R8, R189 ;  /* 0x000000bd00087213 */ /* 0x000fca0000000000 */
        /* <DEDUP_REMOVED lines=9> */
[----:B------:R-:W-:Y:S02]  /*0810*/  IMAD R7, R6, R2, R8 ;  /* 0x0000000206077224 */ /* 0x000fe400078e0208 */
[----:B---3--:R-:W-:-:S03]  /*0820*/  IMAD.MOV R2, RZ, RZ, -R15 ;  /* 0x000000ffff027224 */ /* 0x008fc600078e0a0f */
[----:B------:R-:W-:-:S13]  /*0830*/  ISETP.GT.U32.AND P1, PT, R0, R7, PT ;  /* 0x000000070000720c */ /* 0x000fda0003f24070 */
[----:B------:R-:W-:Y:S01]  /*0840*/  @!P1 IMAD.IADD R7, R7, 0x1, -R0 ;  /* 0x0000000107079824 */ /* 0x000fe200078e0a00 */
[----:B------:R-:W-:Y:S02]  /*0850*/  @!P1 IADD3 R6, R6, 0x1, RZ ;  /* 0x0000000106069810 */ /* 0x000fe40007ffe0ff */
[----:B------:R-:W-:Y:S02]  /*0860*/  ISETP.NE.AND P1, PT, R12, RZ, PT ;  /* 0x000000ff0c00720c */ /* 0x000fe40003f25270 */
[----:B------:R-:W-:Y:S01]  /*0870*/  ISETP.GE.U32.AND P2, PT, R7, R0, PT ;  /* 0x000000000700720c */ /* 0x000fe20003f46070 */
[----:B------:R-:W-:Y:S01]  /*0880*/  IMAD R7, R2, R9, RZ ;  /* 0x0000000902077224 */ /* 0x000fe200078e02ff */
[----:B------:R-:W-:-:S03]  /*0890*/  LOP3.LUT R0, R189, R12, RZ, 0x3c, !PT ;  /* 0x0000000cbd007212 */ /* 0x000fc600078e3cff */
[----:B------:R-:W-:Y:S01]  /*08a0*/  IMAD.HI.U32 R7, R15, R7, R14 ;  /* 0x000000070f077227 */ /* 0x000fe200078e000e */
        /* <DEDUP_REMOVED lines=26> */
.L_x_1224:
[----:B-1----:R-:W-:Y:S01]  /*0a50*/  IMAD.MOV.U32 R189, RZ, RZ, RZ ;  /* 0x000000ffffbd7224 */ /* 0x002fe200078e00ff */
[----:B------:R-:W-:Y:S01]  /*0a60*/  MOV R190, RZ ;  /* 0x000000ff00be7202 */ /* 0x000fe20000000f00 */
[----:B------:R-:W-:Y:S01]  /*0a70*/  IMAD.U32 R188, RZ, RZ, UR4 ;  /* 0x00000004ffbc7e24 */ /* 0x000fe2000f8e00ff */
[----:B------:R-:W-:Y:S02]  /*0a80*/  MOV R191, c[0x0][0x53c] ;  /* 0x00014f0000bf7a02 */ /* 0x000fe40000000f00 */
.L_x_1233:
[----:B------:R-:W-:Y:S01]  /*0a90*/  ISETP.NE.AND P0, PT, R3, RZ, PT ;  /* 0x000000ff0300720c */ /* 0x000fe20003f05270 */
[----:B------:R-:W-:-:S12]  /*0aa0*/  WARPSYNC 0xffffffff ;  /* 0xffffffff00007948 */ /* 0x000fd80003800000 */
[----:B------:R1:W-:Y:S04]  /*0ab0*/  @!P0 STS.128 [0x24100], R188 ;  /* 0x024100bcff008388 */ /* 0x0003e80000000c00 */
[----:B------:R-:W-:Y:S06]  /*0ac0*/  BAR.ARV 0x5, 0x100 ;  /* 0x0144000000007b1d */ /* 0x000fec0000002000 */
.L_x_1222:
[----:B-1----:R-:W-:-:S13]  /*0ad0*/  ISETP.GE.AND P0, PT, R191, c[0x0][0x53c], PT ;  /* 0x00014f00bf007a0c */ /* 0x002fda0003f06270 */
[----:B------:R-:W-:Y:S05]  /*0ae0*/  @P0 EXIT ;  /* 0x000000000000094d */ /* 0x000fea0003800000 */
[----:B------:R-:W-:-:S04]  /*0af0*/  SHF.R.S32.HI R7, RZ, 0x1f, R134 ;  /* 0x0000001fff077819 */ /* 0x000fc80000011486 */
[CC--:B------:R-:W-:Y:S02]  /*0b00*/  LEA.HI R9, R7.reuse, R134.reuse, RZ, 0x4 ;  /* 0x0000008607097211 */ /* 0x0c0fe400078f20ff */
[----:B------:R-:W-:Y:S02]  /*0b10*/  LEA.HI R11, R7, R134, RZ, 0x2 ;  /* 0x00000086070b7211 */ /* 0x000fe400078f10ff */
[----:B------:R-:W-:Y:S02]  /*0b20*/  SHF.R.S32.HI R3, RZ, 0x4, R9 ;  /* 0x00000004ff037819 */ /* 0x000fe40000011409 */
[--C-:B------:R-:W-:Y:S02]  /*0b30*/  SHF.R.S32.HI R2, RZ, 0x2, R11.reuse ;  /* 0x00000002ff027819 */ /* 0x100fe4000001140b */
[----:B------:R-:W-:Y:S02]  /*0b40*/  SHF.R.S32.HI R5, RZ, 0x1f, R11 ;  /* 0x0000001fff057819 */ /* 0x000fe4000001140b */
[----:B------:R-:W-:-:S02]  /*0b50*/  LEA.HI R4, R9, R3, RZ, 0x1 ;  /* 0x0000000309047211 */ /* 0x000fc400078f08ff */
[----:B------:R-:W-:Y:S02]  /*0b60*/  LEA.HI R5, R5, R2, RZ, 0x3 ;  /* 0x0000000205057211 */ /* 0x000fe400078f18ff */
[----:B------:R-:W-:Y:S02]  /*0b70*/  LOP3.LUT R4, R4, 0xfffffffe, RZ, 0xc0, !PT ;  /* 0xfffffffe04047812 */ /* 0x000fe400078ec0ff */
[-C--:B------:R-:W-:Y:S02]  /*0b80*/  LEA.HI R0, R7, R134.reuse, RZ, 0x3 ;  /* 0x0000008607007211 */ /* 0x080fe400078f18ff */
[----:B------:R-:W-:Y:S01]  /*0b90*/  LOP3.LUT R5, R5, 0xfffffff8, RZ, 0xc0, !PT ;  /* 0xfffffff805057812 */ /* 0x000fe200078ec0ff */
[----:B------:R-:W-:Y:S01]  /*0ba0*/  IMAD.IADD R4, R3, 0x1, -R4 ;  /* 0x0000000103047824 */ /* 0x000fe200078e0a04 */
[----:B------:R-:W-:Y:S02]  /*0bb0*/  SHF.R.S32.HI R195, RZ, 0x3, R0 ;  /* 0x00000003ffc37819 */ /* 0x000fe40000011400 */
[----:B------:R-:W-:Y:S01]  /*0bc0*/  LOP3.LUT R3, R0, 0xfffffff8, RZ, 0xc0, !PT ;  /* 0xfffffff800037812 */ /* 0x000fe200078ec0ff */
[----:B------:R-:W-:Y:S01]  /*0bd0*/  IMAD.IADD R5, R2, 0x1, -R5 ;  /* 0x0000000102057824 */ /* 0x000fe200078e0a05 */
[----:B------:R-:W-:Y:S01]  /*0be0*/  LOP3.LUT R9, R9, 0xfffffff0, RZ, 0xc0, !PT ;  /* 0xfffffff009097812 */ /* 0x000fe200078ec0ff */
[----:B------:R-:W-:Y:S01]  /*0bf0*/  IMAD.SHL.U32 R8, R195, 0x40, RZ ;  /* 0x00000040c3087824 */ /* 0x000fe200078e00ff */
[CC--:B------:R-:W-:Y:S01]  /*0c00*/  LEA.HI R2, R7.reuse, R134.reuse, RZ, 0x6 ;  /* 0x0000008607027211 */ /* 0x0c0fe200078f30ff */
[C---:B------:R-:W-:Y:S01]  /*0c10*/  IMAD.IADD R184, R134.reuse, 0x1, -R3 ;  /* 0x0000000186b87824 */ /* 0x040fe200078e0a03 */
[----:B------:R-:W-:Y:S01]  /*0c20*/  LEA.HI R7, R7, R134, RZ, 0x5 ;  /* 0x0000008607077211 */ /* 0x000fe200078f28ff */
[----:B------:R-:W-:Y:S01]  /*0c30*/  IMAD.IADD R6, R134, 0x1, -R9 ;  /* 0x0000000186067824 */ /* 0x000fe200078e0a09 */
[----:B------:R-:W-:Y:S01]  /*0c40*/  LOP3.LUT R3, R8, 0x1c0, RZ, 0xc0, !PT ;  /* 0x000001c008037812 */ /* 0x000fe200078ec0ff */
[----:B------:R-:W-:Y:S01]  /*0c50*/  IMAD.SHL.U32 R2, R2, 0x8, RZ ;  /* 0x0000000802027824 */ /* 0x000fe200078e00ff */
[----:B------:R-:W-:Y:S01]  /*0c60*/  LOP3.LUT R205, R7, 0xffffffe0, RZ, 0xc0, !PT ;  /* 0xffffffe007cd7812 */ /* 0x000fe200078ec0ff */
[----:B------:R-:W-:Y:S01]  /*0c70*/  IMAD.SHL.U32 R210, R184, 0x8, RZ ;  /* 0x00000008b8d27824 */ /* 0x000fe200078e00ff */
[----:B------:R-:W-:-:S02]  /*0c80*/  SHF.R.S32.HI R9, RZ, 0x1f, R6 ;  /* 0x0000001fff097819 */ /* 0x000fc40000011406 */
[----:B------:R-:W-:Y:S01]  /*0c90*/  LOP3.LUT R2, R2, 0x7ffffe00, RZ, 0xc0, !PT ;  /* 0x7ffffe0002027812 */ /* 0x000fe200078ec0ff */
[----:B------:R-:W-:Y:S01]  /*0ca0*/  IMAD.IADD R205, R134, 0x1, -R205 ;  /* 0x0000000186cd7824 */ /* 0x000fe200078e0acd */
[----:B------:R-:W-:Y:S02]  /*0cb0*/  SHF.R.U32.HI R203, RZ, 0x3, R3 ;  /* 0x00000003ffcb7819 */ /* 0x000fe40000011603 */
[----:B------:R-:W-:Y:S01]  /*0cc0*/  LOP3.LUT R8, R3, 0x38, R210, 0xf8, !PT ;  /* 0x0000003803087812 */ /* 0x000fe200078ef8d2 */
[----:B------:R-:W-:Y:S01]  /*0cd0*/  IMAD.SHL.U32 R3, R184, 0x40, RZ ;  /* 0x00000040b8037824 */ /* 0x000fe200078e00ff */
[----:B------:R-:W-:Y:S02]  /*0ce0*/  LEA.HI R9, R9, R6, RZ, 0x3 ;  /* 0x0000000609097211 */ /* 0x000fe400078f18ff */
[----:B------:R-:W-:Y:S02]  /*0cf0*/  LOP3.LUT R203, R2, R8, R203, 0xf6, !PT ;  /* 0x0000000802cb7212 */ /* 0x000fe400078ef6cb */
[----:B------:R-:W-:-:S02]  /*0d00*/  SHF.R.S32.HI R8, RZ, 0x5, R7 ;  /* 0x00000005ff087819 */ /* 0x000fc40000011407 */
[----:B------:R-:W-:Y:S01]  /*0d10*/  SHF.R.S32.HI R7, RZ, 0x1f, R7 ;  /* 0x0000001fff077819 */ /* 0x000fe20000011407 */
[----:B------:R-:W-:Y:S01]  /*0d20*/  IMAD.SHL.U32 R203, R203, 0x2, RZ ;  /* 0x00000002cbcb7824 */ /* 0x000fe200078e00ff */
[C---:B------:R-:W-:Y:S01]  /*0d30*/  LOP3.LUT R13, R9.reuse, 0xfffffff8, RZ, 0xc0, !PT ;  /* 0xfffffff8090d7812 */ /* 0x040fe200078ec0ff */
[----:B------:R-:W-:Y:S01]  /*0d40*/  IMAD.SHL.U32 R9, R9, 0x40, RZ ;  /* 0x0000004009097824 */ /* 0x000fe200078e00ff */
[----:B------:R-:W-:Y:S02]  /*0d50*/  LOP3.LUT R3, R3, 0x1c0, RZ, 0xc0, !PT ;  /* 0x000001c003037812 */ /* 0x000fe400078ec0ff */
[----:B------:R-:W-:Y:S01]  /*0d60*/  LEA.HI R7, R7, R8, RZ, 0x3 ;  /* 0x0000000807077211 */ /* 0x000fe200078f18ff */
[----:B------:R-:W-:Y:S01]  /*0d70*/  IMAD.IADD R6, R6, 0x1, -R13 ;  /* 0x0000000106067824 */ /* 0x000fe200078e0a0d */
[----:B------:R-:W-:Y:S02]  /*0d80*/  SHF.R.S32.HI R204, RZ, 0x1f, R205 ;  /* 0x0000001fffcc7819 */ /* 0x000fe400000114cd */
[----:B------:R-:W-:Y:S01]  /*0d90*/  LOP3.LUT R10, R5, 0x1, RZ, 0xc0, !PT ;  /* 0x00000001050a7812 */ /* 0x000fe200078ec0ff */
[----:B------:R-:W-:Y:S01]  /*0da0*/  IMAD.SHL.U32 R2, R6, 0x40, RZ ;  /* 0x0000004006027824 */ /* 0x000fe200078e00ff */
[----:B------:R-:W-:-:S02]  /*0db0*/  LOP3.LUT R0, R3, 0x8, R0, 0xf8, !PT ;  /* 0x0000000803007812 */ /* 0x000fc400078ef800 */
[----:B------:R-:W-:Y:S02]  /*0dc0*/  SHF.R.U32.HI R3, RZ, 0x3, R3 ;  /* 0x00000003ff037819 */ /* 0x000fe40000011603 */
[----:B------:R-:W-:Y:S02]  /*0dd0*/  LOP3.LUT R11, R11, 0xfffffffc, RZ, 0xc0, !PT ;  /* 0xfffffffc0b0b7812 */ /* 0x000fe400078ec0ff */
[----:B------:R-:W-:Y:S02]  /*0de0*/  LOP3.LUT R7, R7, 0xffffff8, RZ, 0xc0, !PT ;  /* 0x0ffffff807077812 */ /* 0x000fe400078ec0ff */
[----:B------:R-:W-:Y:S02]  /*0df0*/  LEA.HI R204, R204, R205, RZ, 0x2 ;  /* 0x000000cdcccc7211 */ /* 0x000fe400078f10ff */
[----:B------:R-:W-:Y:S01]  /*0e00*/  ISETP.NE.U32.AND P3, PT, R10, 0x1, PT ;  /* 0x000000010a00780c */ /* 0x000fe20003f65070 */
[C---:B------:R-:W-:Y:S01]  /*0e10*/  IMAD.SHL.U32 R10, R5.reuse, 0x40, RZ ;  /* 0x00000040050a7824 */ /* 0x040fe200078e00ff */
[----:B------:R-:W-:Y:S01]  /*0e20*/  LOP3.LUT R3, R0, R3, RZ, 0x3c, !PT ;  /* 0x0000000300037212 */ /* 0x000fe200078e3cff */
[----:B------:R-:W-:Y:S01]  /*0e30*/  IMAD.IADD R0, R134, 0x1, -R11 ;  /* 0x0000000186007824 */ /* 0x000fe200078e0a0b */
[----:B------:R-:W-:Y:S01]  /*0e40*/  SHF.R.S32.HI R208, RZ, 0x2, R204 ;  /* 0x00000002ffd07819 */ /* 0x000fe200000114cc */
[----:B------:R-:W-:Y:S01]  /*0e50*/  IMAD.IADD R7, R8, 0x1, -R7 ;  /* 0x0000000108077824 */ /* 0x000fe200078e0a07 */
[----:B------:R-:W-:Y:S01]  /*0e60*/  R2P PR, R5, 0x6 ;  /* 0x0000000605007804 */ /* 0x000fe20000000000 */
[----:B------:R-:W-:Y:S01]  /*0e70*/  IMAD.SHL.U32 R11, R4, 0x8, RZ ;  /* 0x00000008040b7824 */ /* 0x000fe200078e00ff */
[----:B------:R-:W-:Y:S01]  /*0e80*/  LOP3.LUT R10, R10, 0x1c0, RZ, 0xc0, !PT ;  /* 0x000001c00a0a7812 */ /* 0x000fe200078ec0ff */
[----:B------:R-:W-:Y:S01]  /*0e90*/  IMAD.SHL.U32 R5, R8, 0x400, RZ ;  /* 0x0000040008057824 */ /* 0x000fe200078e00ff */
[----:B------:R-:W-:Y:S01]  /*0ea0*/  LOP3.LUT R2, R2, 0x1c0, RZ, 0xc0, !PT ;  /* 0x000001c002027812 */ /* 0x000fe200078ec0ff */
[----:B------:R-:W-:Y:S01]  /*0eb0*/  IMAD R208, R7, 0x10, R208 ;  /* 0x0000001007d07824 */ /* 0x000fe200078e02d0 */
[C---:B------:R-:W-:Y:S01]  /*0ec0*/  LEA.HI R7, R0.reuse, R0, RZ, 0x1 ;  /* 0x0000000000077211 */ /* 0x040fe200078f08ff */
[----:B------:R-:W-:Y:S01]  /*0ed0*/  IMAD R221, R0, 0x2, R5 ;  /* 0x0000000200dd7824 */ /* 0x000fe200078e0205 */
[----:B------:R-:W-:Y:S01]  /*0ee0*/  LEA.HI R10, R10, R10, RZ, 0x1d ;  /* 0x0000000a0a0a7211 */ /* 0x000fe200078fe8ff */
[----:B------:R-:W-:Y:S01]  /*0ef0*/  IMAD R4, R4, 0x200, R3 ;  /* 0x0000020004047824 */ /* 0x000fe200078e0203 */
[----:B------:R-:W-:Y:S01]  /*0f00*/  LOP3.LUT R11, R2, 0x8, R11, 0xf8, !PT ;  /* 0x00000008020b7812 */ /* 0x000fe200078ef80b */
[----:B------:R-:W-:Y:S01]  /*0f10*/  IMAD.MOV.U32 R3, RZ, RZ, 0x20 ;  /* 0x00000020ff037424 */ /* 0x000fe200078e00ff */
[----:B------:R-:W-:Y:S01]  /*0f20*/  SHF.R.U32.HI R2, RZ, 0x3, R2 ;  /* 0x00000003ff027819 */ /* 0x000fe20000011602 */
[----:B------:R-:W-:Y:S01]  /*0f30*/  IMAD.IADD R221, R221, 0x1, R10 ;  /* 0x00000001dddd7824 */ /* 0x000fe200078e020a */
[----:B------:R-:W-:-:S02]  /*0f40*/  LOP3.LUT R7, R7, 0x1ffffffe, RZ, 0xc0, !PT ;  /* 0x1ffffffe07077812 */ /* 0x000fc400078ec0ff */
[----:B------:R-:W-:Y:S02]  /*0f50*/  LOP3.LUT R2, R11, R2, RZ, 0x3c, !PT ;  /* 0x000000020b027212 */ /* 0x000fe400078e3cff */
[----:B------:R-:W-:Y:S01]  /*0f60*/  LOP3.LUT R9, R9, 0xfffffe00, RZ, 0xc0, !PT ;  /* 0xfffffe0009097812 */ /* 0x000fe200078ec0ff */
[----:B------:R-:W-:Y:S01]  /*0f70*/  IMAD.IADD R7, R0, 0x1, -R7 ;  /* 0x0000000100077824 */ /* 0x000fe200078e0a07 */
[----:B------:R-:W-:Y:S02]  /*0f80*/  LOP3.LUT R204, R204, 0x7ffffffc, RZ, 0xc0, !PT ;  /* 0x7ffffffccccc7812 */ /* 0x000fe400078ec0ff */
[-C--:B------:R-:W-:Y:S01]  /*0f90*/  IADD3 R0, R2, R9.reuse, R5 ;  /* 0x0000000902007210 */ /* 0x080fe20007ffe005 */
[----:B------:R-:W-:Y:S01]  /*0fa0*/  IMAD.MOV.U32 R5, RZ, RZ, 0x40 ;  /* 0x00000040ff057424 */ /* 0x000fe200078e00ff */
[----:B------:R-:W-:Y:S01]  /*0fb0*/  LEA R221, R221, 0x80, 0x1 ;  /* 0x00000080dddd7811 */ /* 0x000fe200078e08ff */
[----:B------:R-:W-:Y:S01]  /*0fc0*/  IMAD.IADD R204, R205, 0x1, -R204 ;  /* 0x00000001cdcc7824 */ /* 0x000fe200078e0acc */
[----:B------:R-:W-:Y:S01]  /*0fd0*/  LOP3.LUT P0, RZ, R6, 0x2, RZ, 0xc0, !PT ;  /* 0x0000000206ff7812 */ /* 0x000fe2000780c0ff */
[----:B------:R-:W-:Y:S01]  /*0fe0*/  IMAD R206, R7, 0x8, R208 ;  /* 0x0000000807ce7824 */ /* 0x000fe200078e02d0 */
[----:B------:R-:W-:Y:S01]  /*0ff0*/  LOP3.LUT R2, R2, R9, RZ, 0xfc, !PT ;  /* 0x0000000902027212 */ /* 0x000fe200078efcff */
[----:B------:R-:W-:Y:S01]  /*1000*/  IMAD.SHL.U32 R204, R204, 0x2, RZ ;  /* 0x00000002cccc7824 */ /* 0x000fe200078e00ff */
[----:B------:R-:W-:-:S02]  /*1010*/  SEL R207, R3, 0xffffffe0, !P1 ;  /* 0xffffffe003cf7807 */ /* 0x000fc40004800000 */
[C---:B------:R-:W-:Y:S02]  /*1020*/  IADD3 R220, R221.reuse, -0x10, RZ ;  /* 0xfffffff0dddc7810 */ /* 0x040fe40007ffe0ff */
[----:B------:R-:W-:Y:S01]  /*1030*/  LOP3.LUT P4, RZ, R6, 0x4, RZ, 0xc0, !PT ;  /* 0x0000000406ff7812 */ /* 0x000fe2000788c0ff */
[----:B------:R-:W-:Y:S01]  /*1040*/  IMAD.IADD R219, R221, 0x1, R207 ;  /* 0x00000001dddb7824 */ /* 0x000fe200078e02cf */
[----:B------:R-:W-:Y:S02]  /*1050*/  SEL R183, R3, 0xffffffe0, !P0 ;  /* 0xffffffe003b77807 */ /* 0x000fe40004000000 */
[----:B------:R-:W-:Y:S02]  /*1060*/  @P3 IADD3 R220, R221, 0x10, RZ ;  /* 0x00000010dddc3810 */ /* 0x000fe40007ffe0ff */
[----:B------:R-:W-:Y:S02]  /*1070*/  LEA R178, R2, 0x100, 0x1 ;  /* 0x0000010002b27811 */ /* 0x000fe400078e08ff */
[----:B------:R-:W-:Y:S01]  /*1080*/  LEA R182, R0, 0x18100, 0x1 ;  /* 0x0001810000b67811 */ /* 0x000fe200078e08ff */
[----:B------:R-:W-:Y:S01]  /*1090*/  IMAD.IADD R207, R207, 0x1, R220 ;  /* 0x00000001cfcf7824 */ /* 0x000fe200078e02dc */
[----:B------:R-:W-:Y:S01]  /*10a0*/  SEL R222, R5, 0xffffffc0, !P2 ;  /* 0xffffffc005de7807 */ /* 0x000fe20005000000 */
[----:B------:R-:W-:Y:S01]  /*10b0*/  IMAD.IADD R224, R183, 0x1, R178 ;  /* 0x00000001b7e07824 */ /* 0x000fe200078e02b2 */
[----:B------:R-:W-:Y:S01]  /*10c0*/  SEL R3, R5, 0xffffffc0, !P4 ;  /* 0xffffffc005037807 */ /* 0x000fe20006000000 */
[----:B------:R-:W-:Y:S01]  /*10d0*/  IMAD.IADD R181, R182, 0x1, R183 ;  /* 0x00000001b6b57824 */ /* 0x000fe200078e02b7 */
[C---:B------:R-:W-:Y:S01]  /*10e0*/  IADD3 R199, R210.reuse, 0x40, RZ ;  /* 0x00000040d2c77810 */ /* 0x040fe20007ffe0ff */
[--C-:B------:R-:W-:Y:S01]  /*10f0*/  IMAD.IADD R218, R221, 0x1, R222.reuse ;  /* 0x00000001ddda7824 */ /* 0x100fe200078e02de */
        /* <DEDUP_REMOVED lines=8> */
[----:B------:R-:W-:Y:S01]  /*1180*/  SHF.R.S32.HI R211, RZ, 0x1f, R210 ;  /* 0x0000001fffd37819 */ /* 0x000fe200000114d2 */
[C---:B------:R-:W-:Y:S01]  /*1190*/  IMAD.IADD R177, R3.reuse, 0x1, R178 ;  /* 0x0000000103b17824 */ /* 0x040fe200078e02b2 */
[----:B------:R-:W-:Y:S01]  /*11a0*/  SHF.R.S32.HI R198, RZ, 0x1f, R199 ;  /* 0x0000001fffc67819 */ /* 0x000fe200000114c7 */
[----:B------:R-:W-:Y:S01]  /*11b0*/  IMAD.IADD R224, R3, 0x1, R224 ;  /* 0x0000000103e07824 */ /* 0x000fe200078e02e0 */
[----:B------:R-:W-:Y:S01]  /*11c0*/  SHF.R.S32.HI R197, RZ, 0x1f, R200 ;  /* 0x0000001fffc57819 */ /* 0x000fe200000114c8 */
[----:B------:R-:W-:Y:S01]  /*11d0*/  IMAD.IADD R179, R181, 0x1, R3 ;  /* 0x00000001b5b37824 */ /* 0x000fe200078e0203 */
[----:B------:R-:W-:-:S02]  /*11e0*/  IADD3 R202, R203, 0x100, RZ ;  /* 0x00000100cbca7810 */ /* 0x000fc40007ffe0ff */
[----:B------:R-:W-:Y:S02]  /*11f0*/  IADD3 R201, R203, 0xc100, RZ ;  /* 0x0000c100cbc97810 */ /* 0x000fe40007ffe0ff */
[----:B------:R-:W-:Y:S02]  /*1200*/  LEA R185, R4, 0xc100, 0x1 ;  /* 0x0000c10004b97811 */ /* 0x000fe400078e08ff */
[----:B------:R-:W-:Y:S02]  /*1210*/  SHF.R.S32.HI R213, RZ, 0x1f, R216 ;  /* 0x0000001fffd57819 */ /* 0x000fe400000114d8 */
[----:B------:R-:W-:Y:S02]  /*1220*/  SHF.R.S32.HI R212, RZ, 0x1f, R215 ;  /* 0x0000001fffd47819 */ /* 0x000fe400000114d7 */
[----:B------:R-:W-:Y:S02]  /*1230*/  SHF.R.S32.HI R209, RZ, 0x1f, R214 ;  /* 0x0000001fffd17819 */ /* 0x000fe400000114d6 */
.L_x_1319:
[----:B------:R-:W-:-:S04]  /*1240*/  IMAD.MOV.U32 R3, RZ, RZ, 0x4 ;  /* 0x00000004ff037424 */ /* 0x000fc800078e00ff */
[----:B------:R-:W-:-:S06]  /*1250*/  IMAD.WIDE R226, R191, R3, c[0x0][0x588] ;  /* 0x00016200bfe27625 */ /* 0x000fcc00078e0203 */
        /* <DEDUP_REMOVED lines=32> */
.L_x_1234:
[----:B------:R-:W-:-:S04]  /*1460*/  ISETP.NE.U32.AND P1, PT, RZ, c[0x0][0x368], PT ;  /* 0x0000da00ff007a0c */ /* 0x000fc80003f25070 */
[----:B------:R-:W-:-:S13]  /*1470*/  ISETP.NE.AND.EX P1, PT, RZ, c[0x0][0x36c], PT, P1 ;  /* 0x0000db00ff007a0c */ /* 0x000fda0003f25310 */
[----:B------:R-:W-:Y:S05]  /*1480*/  @!P1 BRA `(.L_x_1235) ;  /* 0x0000004000009947 */ /* 0x000fea0003800000 */
[----:B------:R-:W-:-:S04]  /*1490*/  LEA R80, P1, R226, c[0x0][0x368], 0x2 ;  /* 0x0000da00e2507a11 */ /* 0x000fc800078210ff */
[----:B------:R-:W-:-:S05]  /*14a0*/  LEA.HI.X R81, R226, c[0x0][0x36c], R225, 0x2, P1 ;  /* 0x0000db00e2517a11 */ /* 0x000fca00008f14e1 */
[----:B------:R2:W5:Y:S01]  /*14b0*/  LDG.E R80, [R80.64] ;  /* 0x0000000850507981 */ /* 0x000562000c1e1900 */
[----:B------:R-:W-:Y:S05]  /*14c0*/  BRA `(.L_x_1236) ;  /* 0x0000005000007947 */ /* 0x000fea0003800000 */
.L_x_1235:
[----:B------:R-:W-:Y:S01]  /*14d0*/  MOV R80, c[0x0][0x1d0] ;  /* 0x0000740000507a02 */ /* 0x000fe20000000f00 */
[----:B------:R-:W-:Y:S05]  /*14e0*/  @!P0 BRA `(.L_x_1236) ;  /* 0x0000003000008947 */ /* 0x000fea0003800000 */
[----:B------:R-:W2:Y:S04]  /*14f0*/  LDG.E R0, [R4.64] ;  /* 0x0000000804007981 */ /* 0x000ea8000c1e1900 */
[----:B------:R-:W2:Y:S02]  /*1500*/  LDG.E R9, [R4.64+0x4] ;  /* 0x0000040804097981 */ /* 0x000ea4000c1e1900 */
[----:B--2---:R-:W-:-:S05]  /*1510*/  IADD3 R80, -R0, R9, RZ ;  /* 0x0000000900507210 */ /* 0x004fca0007ffe1ff */
.L_x_1236:
[--C-:B-----5:R-:W-:Y:S01]  /*1520*/  IMAD.IADD R80, R80, 0x1, -R7.reuse ;  /* 0x0000000150507824 */ /* 0x120fe200078e0a07 */
[C---:B------:R-:W-:Y:S01]  /*1530*/  LOP3.LUT R9, R190.reuse, 0xff000000, RZ, 0xc0, !PT ;  /* 0xff000000be097812 */ /* 0x040fe200078ec0ff */
[----:B------:R-:W-:Y:S01]  /*1540*/  BSSY B0, `(.L_x_1237) ;  /* 0x0000029000007945 */ /* 0x000fe20003800000 */
[----:B------:R-:W-:Y:S01]  /*1550*/  LOP3.LUT R230, R190, 0xff0000, RZ, 0xc0, !PT ;  /* 0x00ff0000bee67812 */ /* 0x000fe200078ec0ff */
[----:B------:R-:W-:Y:S01]  /*1560*/  IMAD.IADD R8, R8, 0x1, R7 ;  /* 0x0000000108087824 */ /* 0x000fe200078e0207 */
[C---:B------:R-:W-:Y:S01]  /*1570*/  ISETP.GE.AND P1, PT, R80.reuse, 0x1, PT ;  /* 0x000000015000780c */ /* 0x040fe20003f26270 */
[----:B------:R-:W-:Y:S01]  /*1580*/  IMAD.MOV.U32 R7, RZ, RZ, RZ ;  /* 0x000000ffff077224 */ /* 0x000fe200078e00ff */
[----:B------:R-:W-:-:S02]  /*1590*/  IADD3 R2, R80, 0x3f, RZ ;  /* 0x0000003f50027810 */ /* 0x000fc40007ffe0ff */
[----:B------:R-:W-:Y:S02]  /*15a0*/  SHF.R.U32.HI R9, RZ, 0x8, R9 ;  /* 0x00000008ff097819 */ /* 0x000fe40000011609 */
[----:B-1----:R-:W-:Y:S02]  /*15b0*/  SHF.R.S32.HI R5, RZ, 0x1f, R2 ;  /* 0x0000001fff057819 */ /* 0x002fe40000011402 */
[----:B------:R-:W-:Y:S02]  /*15c0*/  LEA.HI R230, R230, R9, RZ, 0x10 ;  /* 0x00000009e6e67211 */ /* 0x000fe400078f80ff */
[----:B------:R-:W-:Y:S02]  /*15d0*/  LEA.HI R2, R5, R2, RZ, 0x6 ;  /* 0x0000000205027211 */ /* 0x000fe400078f30ff */
[----:B------:R-:W-:Y:S02]  /*15e0*/  LOP3.LUT R231, R230, 0xff, RZ, 0xc0, !PT ;  /* 0x000000ffe6e77812 */ /* 0x000fe400078ec0ff */
[----:B------:R-:W-:-:S02]  /*15f0*/  SHF.R.U32.HI R230, RZ, 0x10, R230 ;  /* 0x00000010ffe67819 */ /* 0x000fc400000116e6 */
[----:B------:R-:W-:Y:S01]  /*1600*/  SHF.R.S32.HI R2, RZ, 0x6, R2 ;  /* 0x00000006ff027819 */ /* 0x000fe20000011402 */
[----:B------:R-:W-:Y:S05]  /*1610*/  @!P1 BRA `(.L_x_1238) ;  /* 0x000001b000009947 */ /* 0x000fea0003800000 */
[----:B------:R-:W-:-:S04]  /*1620*/  ISETP.NE.AND P1, PT, R230, RZ, PT ;  /* 0x000000ffe600720c */ /* 0x000fc80003f25270 */
[----:B------:R-:W-:-:S04]  /*1630*/  SEL R5, R230, c[0x0][0x338], P1 ;  /* 0x0000ce00e6057a07 */ /* 0x000fc80000800000 */
[-C--:B------:R-:W-:Y:S02]  /*1640*/  IABS R9, R5.reuse ;  /* 0x0000000500097213 */ /* 0x080fe40000000000 */
[----:B------:R-:W-:Y:S02]  /*1650*/  IADD3 R10, R2, -0x1, R5 ;  /* 0xffffffff020a7810 */ /* 0x000fe40007ffe005 */
[----:B------:R-:W1:Y:S01]  /*1660*/  I2F.RP R11, R9 ;  /* 0x00000009000b7306 */ /* 0x000e620000209400 */
[----:B------:R-:W-:-:S05]  /*1670*/  IABS R0, R5 ;  /* 0x0000000500007213 */ /* 0x000fca0000000000 */
[----:B------:R-:W-:Y:S02]  /*1680*/  IMAD.MOV R0, RZ, RZ, -R0 ;  /* 0x000000ffff007224 */ /* 0x000fe400078e0a00 */
[----:B-1----:R-:W1:Y:S02]  /*1690*/  MUFU.RCP R14, R11 ;  /* 0x0000000b000e7308 */ /* 0x002e640000001000 */
[----:B-1----:R-:W-:-:S06]  /*16a0*/  IADD3 R14, R14, 0xffffffe, RZ ;  /* 0x0ffffffe0e0e7810 */ /* 0x002fcc0007ffe0ff */
[----:B------:R-:W1:Y:S02]  /*16b0*/  F2I.FTZ.U32.TRUNC.NTZ R15, R14 ;  /* 0x0000000e000f7305 */ /* 0x000e64000021f000 */
[--C-:B-1----:R-:W-:Y:S02]  /*16c0*/  IMAD.MOV R4, RZ, RZ, -R15.reuse ;  /* 0x000000ffff047224 */ /* 0x102fe400078e0a0f */
[----:B------:R-:W-:Y:S02]  /*16d0*/  IMAD.MOV.U32 R14, RZ, RZ, RZ ;  /* 0x000000ffff0e7224 */ /* 0x000fe400078e00ff */
[----:B------:R-:W-:Y:S01]  /*16e0*/  IMAD R7, R4, R9, RZ ;  /* 0x0000000904077224 */ /* 0x000fe200078e02ff */
[----:B------:R-:W-:Y:S02]  /*16f0*/  IABS R4, R10 ;  /* 0x0000000a00047213 */ /* 0x000fe40000000000 */
[----:B------:R-:W-:Y:S01]  /*1700*/  LOP3.LUT R10, R10, R5, RZ, 0x3c, !PT ;  /* 0x000000050a0a7212 */ /* 0x000fe200078e3cff */
[----:B------:R-:W-:-:S03]  /*1710*/  IMAD.HI.U32 R7, R15, R7, R14 ;  /* 0x000000070f077227 */ /* 0x000fc600078e000e */
[----:B------:R-:W-:-:S03]  /*1720*/  ISETP.GE.AND P1, PT, R10, RZ, PT ;  /* 0x000000ff0a00720c */ /* 0x000fc60003f26270 */
        /* <DEDUP_REMOVED lines=10> */
.L_x_1238:
[----:B------:R-:W-:Y:S05]  /*17d0*/  BSYNC B0 ;  /* 0x0000000000007941 */ /* 0x000fea0003800000 */
.L_x_1237:
[----:B------:R-:W-:Y:S01]  /*17e0*/  IMAD R229, R231, R7, RZ ;  /* 0x00000007e7e57224 */ /* 0x000fe200078e02ff */
[----:B------:R-:W-:Y:S01]  /*17f0*/  PRMT R9, RZ, 0x7610, R9 ;  /* 0x00007610ff097816 */ /* 0x000fe20000000009 */
[----:B------:R-:W-:Y:S01]  /*1800*/  IMAD.MOV.U32 R0, RZ, RZ, RZ ;  /* 0x000000ffff007224 */ /* 0x000fe200078e00ff */
[----:B------:R-:W-:Y:S01]  /*1810*/  CS2R R114, SRZ ;  /* 0x0000000000727805 */ /* 0x000fe2000001ff00 */
[----:B------:R-:W-:Y:S01]  /*1820*/  IMAD.IADD R5, R229, 0x1, R7 ;  /* 0x00000001e5057824 */ /* 0x000fe200078e0207 */
[----:B------:R-:W-:Y:S01]  /*1830*/  MOV R7, RZ ;  /* 0x000000ff00077202 */ /* 0x000fe20000000f00 */
        /* <DEDUP_REMOVED lines=52> */
[----:B------:R-:W-:-:S05]  /*1b80*/  @P3 IMAD.WIDE R14, R226, R3, c[0x0][0x340] ;  /* 0x0000d000e20e3625 */ /* 0x000fca00078e0203 */
[----:B------:R1:W3:Y:S01]  /*1b90*/  @P3 LDG.E R3, [R14.64] ;  /* 0x000000080e033981 */ /* 0x0002e2000c1e1900 */
[----:B------:R-:W-:Y:S02]  /*1ba0*/  SHF.R.S32.HI R5, RZ, 0x1f, R6 ;  /* 0x0000001fff057819 */ /* 0x000fe40000011406 */
[----:B------:R-:W-:Y:S02]  /*1bb0*/  MOV R0, c[0x0][0x2c4] ;  /* 0x0000b10000007a02 */ /* 0x000fe40000000f00 */
[----:B------:R-:W-:Y:S01]  /*1bc0*/  IADD3 R9, P1, R195, R8, RZ ;  /* 0x00000008c3097210 */ /* 0x000fe20007f3e0ff */
[----:B------:R-:W-:Y:S01]  /*1bd0*/  IMAD R5, R5, c[0x0][0x178], RZ ;  /* 0x00005e0005057a24 */ /* 0x000fe200078e02ff */
[----:B------:R-:W-:Y:S02]  /*1be0*/  ISETP.NE.AND P2, PT, R0, 0x1, PT ;  /* 0x000000010000780c */ /* 0x000fe40003f45270 */
[----:B------:R-:W-:Y:S01]  /*1bf0*/  LEA R0, R184, R195, 0x5 ;  /* 0x000000c3b8007211 */ /* 0x000fe200078e28ff */
[----:B------:R-:W-:Y:S01]  /*1c00*/  IMAD R10, R6, c[0x0][0x17c], R5 ;  /* 0x00005f00060a7a24 */ /* 0x000fe200078e0205 */
[----:B------:R-:W-:Y:S01]  /*1c10*/  ISETP.GE.AND P6, PT, R210, c[0x0][0x198], PT ;  /* 0x00006600d2007a0c */ /* 0x000fe20003fc6270 */
[----:B------:R-:W-:Y:S01]  /*1c20*/  IMAD.WIDE.U32 R6, R6, c[0x0][0x178], RZ ;  /* 0x00005e0006067a25 */ /* 0x000fe200078e00ff */
[----:B------:R-:W-:-:S02]  /*1c30*/  LEA R0, R189, R0, 0x7 ;  /* 0x00000000bd007211 */ /* 0x000fc400078e38ff */
[----:B------:R-:W-:Y:S01]  /*1c40*/  ISETP.GE.AND P4, PT, R200, c[0x0][0x198], PT ;  /* 0x00006600c8007a0c */ /* 0x000fe20003f86270 */
[----:B------:R-:W-:Y:S01]  /*1c50*/  IMAD.IADD R11, R7, 0x1, R10 ;  /* 0x00000001070b7824 */ /* 0x000fe200078e020a */
[----:B------:R-:W-:Y:S01]  /*1c60*/  MOV R10, R6 ;  /* 0x00000006000a7202 */ /* 0x000fe20000000f00 */
[----:B------:R-:W-:Y:S01]  /*1c70*/  IMAD.WIDE.U32 R16, R9, c[0x0][0x1e0], R210 ;  /* 0x0000780009107a25 */ /* 0x000fe200078e00d2 */
[----:B------:R-:W-:Y:S02]  /*1c80*/  SEL R6, R225, RZ, !P5 ;  /* 0x000000ffe1067207 */ /* 0x000fe40006800000 */
[----:B------:R-:W-:Y:S01]  /*1c90*/  MOV R4, R0 ;  /* 0x0000000000047202 */ /* 0x000fe20000000f00 */
[----:B------:R-:W-:Y:S01]  /*1ca0*/  @P2 IMAD.HI.U32 R5, R0, c[0x0][0x2c8], RZ ;  /* 0x0000b20000052a27 */ /* 0x000fe200078e00ff */
[----:B-1----:R-:W-:-:S03]  /*1cb0*/  SHF.R.S32.HI R14, RZ, 0x1f, R8 ;  /* 0x0000001fff0e7819 */ /* 0x002fc60000011408 */
[----:B------:R-:W-:Y:S01]  /*1cc0*/  IMAD.WIDE.U32 R10, R227, c[0x0][0x1b8], R10 ;  /* 0x00006e00e30a7a25 */ /* 0x000fe200078e000a */
[----:B------:R-:W-:Y:S02]  /*1cd0*/  @P2 SHF.R.U32.HI R4, RZ, c[0x0][0x2cc], R5 ;  /* 0x0000b300ff042a19 */ /* 0x000fe40000011605 */
[----:B------:R-:W-:Y:S01]  /*1ce0*/  LEA.HI.X.SX32 R7, R195, R14, 0x1, P1 ;  /* 0x0000000ec3077211 */ /* 0x000fe200008f0eff */
[----:B------:R-:W-:Y:S01]  /*1cf0*/  IMAD R6, R6, c[0x0][0x1c0], RZ ;  /* 0x0000700006067a24 */ /* 0x000fe200078e02ff */
[----:B------:R-:W-:Y:S01]  /*1d00*/  SEL R5, R226, RZ, !P5 ;  /* 0x000000ffe2057207 */ /* 0x000fe20006800000 */
[----:B------:R-:W-:Y:S01]  /*1d10*/  IMAD R11, R227, c[0x0][0x1bc], R11 ;  /* 0x00006f00e30b7a24 */ /* 0x000fe200078e020b */
[----:B------:R-:W-:Y:S01]  /*1d20*/  ISETP.GE.AND P1, PT, R210, c[0x0][0x1d4], PT ;  /* 0x00007500d2007a0c */ /* 0x000fe20003f26270 */
[----:B------:R-:W-:Y:S01]  /*1d30*/  IMAD R8, R7, c[0x0][0x1e0], RZ ;  /* 0x0000780007087a24 */ /* 0x000fe200078e02ff */
[----:B------:R-:W-:Y:S01]  /*1d40*/  ISETP.GE.AND P2, PT, R199, c[0x0][0x1d4], PT ;  /* 0x00007500c7007a0c */ /* 0x000fe20003f46270 */
[----:B------:R-:W-:Y:S01]  /*1d50*/  IMAD R7, R7, c[0x0][0x208], RZ ;  /* 0x0000820007077a24 */ /* 0x000fe200078e02ff */
[----:B------:R-:W-:Y:S01]  /*1d60*/  ISETP.GE.AND P5, PT, R199, c[0x0][0x198], PT ;  /* 0x00006600c7007a0c */ /* 0x000fe20003fa6270 */
[----:B------:R-:W-:-:S02]  /*1d70*/  IMAD R8, R9, c[0x0][0x1e4], R8 ;  /* 0x0000790009087a24 */ /* 0x000fc400078e0208 */
[C---:B------:R-:W-:Y:S02]  /*1d80*/  IMAD R6, R5.reuse, c[0x0][0x1c4], R6 ;  /* 0x0000710005067a24 */ /* 0x040fe400078e0206 */
[----:B------:R-:W-:Y:S01]  /*1d90*/  IMAD.WIDE.U32 R10, R5, c[0x0][0x1c0], R10 ;  /* 0x00007000050a7a25 */ /* 0x000fe200078e000a */
[----:B------:R-:W-:Y:S02]  /*1da0*/  IADD3 R17, R17, R8, RZ ;  /* 0x0000000811117210 */ /* 0x000fe40007ffe0ff */
[----:B------:R-:W-:Y:S01]  /*1db0*/  IADD3 R5, -R4, RZ, RZ ;  /* 0x000000ff04057210 */ /* 0x000fe20007ffe1ff */
[----:B------:R-:W-:Y:S01]  /*1dc0*/  IMAD.WIDE.U32 R14, R9, c[0x0][0x208], R210 ;  /* 0x00008200090e7a25 */ /* 0x000fe200078e00d2 */
[----:B------:R-:W-:Y:S02]  /*1dd0*/  SHF.R.S32.HI R8, RZ, 0x1f, R4 ;  /* 0x0000001fff087819 */ /* 0x000fe40000011404 */
[----:B------:R-:W-:Y:S01]  /*1de0*/  IADD3 R11, R11, R6, RZ ;  /* 0x000000060b0b7210 */ /* 0x000fe20007ffe0ff */
[----:B------:R-:W-:-:S02]  /*1df0*/  IMAD R7, R9, c[0x0][0x20c], R7 ;  /* 0x0000830009077a24 */ /* 0x000fc400078e0207 */
[----:B------:R-:W-:Y:S02]  /*1e00*/  IMAD R5, R5, c[0x0][0x2c4], R0 ;  /* 0x0000b10005057a24 */ /* 0x000fe400078e0200 */
[----:B------:R-:W-:Y:S02]  /*1e10*/  IMAD.IADD R15, R15, 0x1, R7 ;  /* 0x000000010f0f7824 */ /* 0x000fe400078e0207 */
[----:B------:R-:W-:Y:S02]  /*1e20*/  IMAD R7, R8, c[0x0][0x1b0], RZ ;  /* 0x00006c0008077a24 */ /* 0x000fe400078e02ff */
[----:B------:R-:W-:-:S04]  /*1e30*/  IMAD.WIDE.U32 R10, R4, c[0x0][0x1b0], R10 ;  /* 0x00006c00040a7a25 */ /* 0x000fc800078e000a */
[----:B------:R-:W-:Y:S01]  /*1e40*/  IMAD R7, R4, c[0x0][0x1b4], R7 ;  /* 0x00006d0004077a24 */ /* 0x000fe200078e0207 */
[----:B------:R-:W-:Y:S01]  /*1e50*/  SHF.R.S32.HI R4, RZ, 0x1f, R5 ;  /* 0x0000001fff047819 */ /* 0x000fe20000011405 */
[----:B------:R-:W-:-:S03]  /*1e60*/  IMAD.WIDE.U32 R238, R227, c[0x0][0x1e8], R16 ;  /* 0x00007a00e3ee7a25 */ /* 0x000fc600078e0010 */
[----:B------:R-:W-:Y:S01]  /*1e70*/  IADD3 R11, R11, R7, RZ ;  /* 0x000000070b0b7210 */ /* 0x000fe20007ffe0ff */
[----:B------:R-:W-:Y:S02]  /*1e80*/  IMAD R4, R4, c[0x0][0x1a8], RZ ;  /* 0x00006a0004047a24 */ /* 0x000fe400078e02ff */
[----:B------:R-:W-:-:S04]  /*1e90*/  IMAD.WIDE.U32 R236, R227, c[0x0][0x210], R14 ;  /* 0x00008400e3ec7a25 */ /* 0x000fc800078e000e */
[C---:B------:R-:W-:Y:S02]  /*1ea0*/  IMAD R7, R5.reuse, c[0x0][0x1ac], R4 ;  /* 0x00006b0005077a24 */ /* 0x040fe400078e0204 */
[----:B------:R-:W-:-:S04]  /*1eb0*/  IMAD.WIDE.U32 R4, R5, c[0x0][0x1a8], R10 ;  /* 0x00006a0005047a25 */ /* 0x000fc800078e000a */
[----:B------:R-:W-:Y:S01]  /*1ec0*/  IMAD R239, R227, c[0x0][0x1ec], R239 ;  /* 0x00007b00e3ef7a24 */ /* 0x000fe200078e02ef */
[----:B------:R-:W-:Y:S01]  /*1ed0*/  IADD3 R5, R5, R7, RZ ;  /* 0x0000000705057210 */ /* 0x000fe20007ffe0ff */
[----:B------:R-:W-:Y:S01]  /*1ee0*/  IMAD R237, R227, c[0x0][0x214], R237 ;  /* 0x00008500e3ed7a24 */ /* 0x000fe200078e02ed */
        /* <DEDUP_REMOVED lines=9> */
[----:B------:R-:W-:Y:S01]  /*1f80*/  IMAD R9, R3, c[0x0][0x1f4], R6 ;  /* 0x00007d0003097a24 */ /* 0x000fe200078e0206 */
[----:B------:R-:W-:Y:S01]  /*1f90*/  LEA R4, R189, R195, 0x7 ;  /* 0x000000c3bd047211 */ /* 0x000fe200078e38ff */
[----:B------:R-:W-:-:S02]  /*1fa0*/  IMAD R7, R3, c[0x0][0x21c], R0 ;  /* 0x0000870003077a24 */ /* 0x000fc400078e0200 */
[----:B------:R-:W-:-:S04]  /*1fb0*/  IMAD.WIDE.U32 R238, R3, c[0x0][0x1f0], R238 ;  /* 0x00007c0003ee7a25 */ /* 0x000fc800078e00ee */
[----:B------:R-:W-:Y:S01]  /*1fc0*/  IMAD.WIDE.U32 R236, R3, c[0x0][0x218], R236 ;  /* 0x0000860003ec7a25 */ /* 0x000fe200078e00ec */
[----:B------:R-:W-:Y:S02]  /*1fd0*/  IADD3 R3, R2, -0x1, RZ ;  /* 0xffffffff02037810 */ /* 0x000fe40007ffe0ff */
[----:B------:R-:W-:Y:S02]  /*1fe0*/  IADD3 R228, R239, R9, RZ ;  /* 0x00000009efe47210 */ /* 0x000fe40007ffe0ff */
[----:B------:R-:W-:Y:S01]  /*1ff0*/  IADD3 R190, R237, R7, RZ ;  /* 0x00000007edbe7210 */ /* 0x000fe20007ffe0ff */
[----:B------:R-:W-:Y:S05]  /*2000*/  BRA.DIV ~URZ, `(.L_x_1240) ;  /* 0x00009f727f007947 */ /* 0x000fea000b800000 */
[----:B------:R1:W3:Y:S02]  /*2010*/  SHFL.IDX PT, R15, R5, RZ, 0x181f ;  /* 0x00181fff050f7589 */ /* 0x0002e400000e0000 */
.L_x_1324:
[----:B------:R-:W-:Y:S05]  /*2020*/  BRA.DIV ~URZ, `(.L_x_1241) ;  /* 0x00009fc27f007947 */ /* 0x000fea000b800000 */
[----:B------:R4:W1:Y:S02]  /*2030*/  SHFL.IDX PT, R7, R13, RZ, 0x181f ;  /* 0x00181fff0d077589 */ /* 0x00086400000e0000 */
.L_x_1325:
[----:B------:R-:W-:Y:S01]  /*2040*/  IMAD R17, R12, c[0x0][0x2c4], RZ ;  /* 0x0000b1000c117a24 */ /* 0x000fe200078e02ff */
[----:B------:R-:W-:Y:S04]  /*2050*/  BSSY B0, `(.L_x_1242) ;  /* 0x000000f000007945 */ /* 0x000fe80003800000 */
[----:B------:R-:W-:-:S13]  /*2060*/  ISETP.GE.AND P0, PT, R4, R17, PT ;  /* 0x000000110400720c */ /* 0x000fda0003f06270 */
[----:B------:R-:W-:Y:S05]  /*2070*/  @P0 BRA `(.L_x_1243) ;  /* 0x000000c000000947 */ /* 0x000fea0003800000 */
[CC--:B-1----:R-:W-:Y:S02]  /*2080*/  LEA R8, P0, R210.reuse, R7.reuse, 0x1 ;  /* 0x00000007d2087211 */ /* 0x0c2fe400078008ff */
[C---:B------:R-:W-:Y:S02]  /*2090*/  LEA R6, P3, R199.reuse, R7, 0x1 ;  /* 0x00000007c7067211 */ /* 0x040fe400078608ff */
[----:B---3--:R-:W-:Y:S02]  /*20a0*/  LEA.HI.X R9, R210, R15, R211, 0x1, P0 ;  /* 0x0000000fd2097211 */ /* 0x008fe400000f0cd3 */
[C---:B------:R-:W-:Y:S02]  /*20b0*/  LEA R10, P0, R200.reuse, R7, 0x1 ;  /* 0x00000007c80a7211 */ /* 0x040fe400078008ff */
[-C--:B------:R-:W-:Y:S01]  /*20c0*/  LEA.HI.X R7, R199, R15.reuse, R198, 0x1, P3 ;  /* 0x0000000fc7077211 */ /* 0x080fe200018f0cc6 */
[----:B------:R-:W-:Y:S01]  /*20d0*/  @!PT LDS RZ, [RZ] ;  /* 0x00000000fffff984 */ /* 0x000fe20000000800 */
[----:B------:R-:W-:Y:S01]  /*20e0*/  @!PT LDS RZ, [RZ] ;  /* 0x00000000fffff984 */ /* 0x000fe20000000800 */
[----:B------:R-:W-:Y:S01]  /*20f0*/  @!PT LDS RZ, [RZ] ;  /* 0x00000000fffff984 */ /* 0x000fe20000000800 */
[----:B------:R1:W-:Y:S01]  /*2100*/  LDGSTS.E.BYPASS.LTC128B.128 [R203+0x18100], [R8.64], !P6 ;  /* 0x1810000008cb7fae */ /* 0x0003e2000f101d48 */
[----:B------:R-:W-:-:S03]  /*2110*/  LEA.HI.X R11, R200, R15, R197, 0x1, P0 ;  /* 0x0000000fc80b7211 */ /* 0x000fc600000f0cc5 */
[----:B------:R1:W-:Y:S04]  /*2120*/  LDGSTS.E.BYPASS.LTC128B.128 [R203+0x1c100], [R6.64], !P5 ;  /* 0x1c10000006cb7fae */ /* 0x0003e8000e901d48 */
[----:B------:R1:W-:Y:S02]  /*2130*/  LDGSTS.E.BYPASS.LTC128B.128 [R203+0x20100], [R10.64], !P4 ;  /* 0x201000000acb7fae */ /* 0x0003e4000e101d48 */
.L_x_1243:
[----:B------:R-:W-:Y:S05]  /*2140*/  BSYNC B0 ;  /* 0x0000000000007941 */ /* 0x000fea0003800000 */
.L_x_1242:
[----:B------:R-:W-:Y:S05]  /*2150*/  BRA.DIV ~URZ, `(.L_x_1244) ;  /* 0x00009ef27f007947 */ /* 0x000fea000b800000 */
[----:B---3--:R3:W2:Y:S04]  /*2160*/  SHFL.IDX PT, R15, R5, 0x1, 0x181f ;  /* 0x00381f00050f7f89 */ /* 0x0086a800000e0000 */
[----:B-1----:R3:W1:Y:S02]  /*2170*/  SHFL.IDX PT, R7, R13, 0x1, 0x181f ;  /* 0x00381f000d077f89 */ /* 0x00266400000e0000 */
.L_x_1326:
[----:B------:R-:W-:Y:S01]  /*2180*/  IADD3 R0, R4, 0x20, RZ ;  /* 0x0000002004007810 */ /* 0x000fe20007ffe0ff */
[----:B------:R-:W-:Y:S03]  /*2190*/  BSSY B0, `(.L_x_1245) ;  /* 0x000000f000007945 */ /* 0x000fe60003800000 */
[----:B------:R-:W-:-:S13]  /*21a0*/  ISETP.GE.AND P0, PT, R0, R17, PT ;  /* 0x000000110000720c */ /* 0x000fda0003f06270 */
[----:B------:R-:W-:Y:S05]  /*21b0*/  @P0 BRA `(.L_x_1246) ;  /* 0x000000c000000947 */ /* 0x000fea0003800000 */
[CC--:B-1----:R-:W-:Y:S02]  /*21c0*/  LEA R8, P0, R210.reuse, R7.reuse, 0x1 ;  /* 0x00000007d2087211 */ /* 0x0c2fe400078008ff */
[C---:B------:R-:W-:Y:S02]  /*21d0*/  LEA R6, P3, R199.reuse, R7, 0x1 ;  /* 0x00000007c7067211 */ /* 0x040fe400078608ff */
[----:B--2---:R-:W-:Y:S02]  /*21e0*/  LEA.HI.X R9, R210, R15, R211, 0x1, P0 ;  /* 0x0000000fd2097211 */ /* 0x004fe400000f0cd3 */
        /* <DEDUP_REMOVED lines=9> */
.L_x_1246:
[----:B------:R-:W-:Y:S05]  /*2280*/  BSYNC B0 ;  /* 0x0000000000007941 */ /* 0x000fea0003800000 */
.L_x_1245:
[----:B------:R-:W-:Y:S05]  /*2290*/  BRA.DIV ~URZ, `(.L_x_1247) ;  /* 0x00009e727f007947 */ /* 0x000fea000b800000 */
[----:B--2---:R2:W3:Y:S02]  /*22a0*/  SHFL.IDX PT, R15, R5, 0x2, 0x181f ;  /* 0x00581f00050f7f89 */ /* 0x0044e400000e0000 */
.L_x_1327:
[----:B------:R-:W-:Y:S05]  /*22b0*/  BRA.DIV ~URZ, `(.L_x_1248) ;  /* 0x00009ec27f007947 */ /* 0x000fea000b800000 */
[----:B-1----:R1:W2:Y:S02]  /*22c0*/  SHFL.IDX PT, R7, R13, 0x2, 0x181f ;  /* 0x00581f000d077f89 */ /* 0x0022a400000e0000 */
.L_x_1328:
[----:B------:R-:W-:Y:S01]  /*22d0*/  IADD3 R0, R4, 0x40, RZ ;  /* 0x0000004004007810 */ /* 0x000fe20007ffe0ff */
[----:B------:R-:W-:Y:S03]  /*22e0*/  BSSY B0, `(.L_x_1249) ;  /* 0x000000f000007945 */ /* 0x000fe60003800000 */
[----:B------:R-:W-:-:S13]  /*22f0*/  ISETP.GE.AND P0, PT, R0, R17, PT ;  /* 0x000000110000720c */ /* 0x000fda0003f06270 */
[----:B------:R-:W-:Y:S05]  /*2300*/  @P0 BRA `(.L_x_1250) ;  /* 0x000000c000000947 */ /* 0x000fea0003800000 */
[CC--:B--2---:R-:W-:Y:S02]  /*2310*/  LEA R8, P0, R210.reuse, R7.reuse, 0x1 ;  /* 0x00000007d2087211 */ /* 0x0c4fe400078008ff */
        /* <DEDUP_REMOVED lines=11> */
.L_x_1250:
[----:B------:R-:W-:Y:S05]  /*23d0*/  BSYNC B0 ;  /* 0x0000000000007941 */ /* 0x000fea0003800000 */
.L_x_1249:
[----:B------:R-:W-:Y:S05]  /*23e0*/  BRA.DIV ~URZ, `(.L_x_1251) ;  /* 0x00009df27f007947 */ /* 0x000fea000b800000 */
[----:B--23--:R-:W2:Y:S04]  /*23f0*/  SHFL.IDX PT, R5, R5, 0x3, 0x181f ;  /* 0x00781f0005057f89 */ /* 0x00cea800000e0000 */
[----:B------:R3:W1:Y:S02]  /*2400*/  SHFL.IDX PT, R7, R13, 0x3, 0x181f ;  /* 0x00781f000d077f89 */ /* 0x00066400000e0000 */
.L_x_1329:
[----:B------:R-:W-:-:S04]  /*2410*/  IADD3 R4, R4, 0x60, RZ ;  /* 0x0000006004047810 */ /* 0x000fc80007ffe0ff */
[----:B------:R-:W-:-:S13]  /*2420*/  ISETP.GE.AND P3, PT, R4, R17, PT ;  /* 0x000000110400720c */ /* 0x000fda0003f66270 */
[----:B-1----:R-:W-:-:S04]  /*2430*/  @!P3 LEA R10, P0, R210, R7, 0x1 ;  /* 0x00000007d20ab211 */ /* 0x002fc800078008ff */
[----:B--2---:R-:W-:Y:S02]  /*2440*/  @!P3 LEA.HI.X R11, R210, R5, R211, 0x1, P0 ;  /* 0x00000005d20bb211 */ /* 0x004fe400000f0cd3 */
[----:B------:R-:W-:-:S03]  /*2450*/  @!P3 LEA R8, P0, R199, R7, 0x1 ;  /* 0x00000007c708b211 */ /* 0x000fc600078008ff */
[----:B------:R-:W-:Y:S01]  /*2460*/  @!PT LDS RZ, [RZ] ;  /* 0x00000000fffff984 */ /* 0x000fe20000000800 */
[----:B------:R-:W-:Y:S01]  /*2470*/  @!PT LDS RZ, [RZ] ;  /* 0x00000000fffff984 */ /* 0x000fe20000000800 */
[----:B------:R-:W-:Y:S01]  /*2480*/  @!PT LDS RZ, [RZ] ;  /* 0x00000000fffff984 */ /* 0x000fe20000000800 */
[----:B------:R1:W-:Y:S01]  /*2490*/  @!P3 LDGSTS.E.BYPASS.LTC128B.128 [R203+0x1b100], [R10.64], !P6 ;  /* 0x1b1000000acbbfae */ /* 0x0003e2000f101d48 */
[----:B------:R-:W-:Y:S02]  /*24a0*/  @!P3 LEA.HI.X R9, R199, R5, R198, 0x1, P0 ;  /* 0x00000005c709b211 */ /* 0x000fe400000f0cc6 */
[----:B------:R-:W-:-:S03]  /*24b0*/  @!P3 LEA R4, P0, R200, R7, 0x1 ;  /* 0x00000007c804b211 */ /* 0x000fc600078008ff */
[----:B------:R1:W-:Y:S01]  /*24c0*/  @!P3 LDGSTS.E.BYPASS.LTC128B.128 [R203+0x1f100], [R8.64], !P5 ;  /* 0x1f10000008cbbfae */ /* 0x0003e2000e901d48 */
[----:B------:R-:W-:-:S05]  /*24d0*/  @!P3 LEA.HI.X R5, R200, R5, R197, 0x1, P0 ;  /* 0x00000005c805b211 */ /* 0x000fca00000f0cc5 */
[----:B------:R1:W-:Y:S04]  /*24e0*/  @!P3 LDGSTS.E.BYPASS.LTC128B.128 [R203+0x23100], [R4.64], !P4 ;  /* 0x2310000004cbbfae */ /* 0x0003e8000e101d48 */
[----:B------:R-:W0:Y:S01]  /*24f0*/  LDGDEPBAR ;  /* 0x00000000000079af */ /* 0x000e220000000000 */
[----:B------:R-:W-:Y:S02]  /*2500*/  WARPSYNC 0xffffffff ;  /* 0xffffffff00007948 */ /* 0x000fe40003800000 */
[----:B------:R-:W-:Y:S01]  /*2510*/  IMAD.IADD R6, R80, 0x1, -R195 ;  /* 0x0000000150067824 */ /* 0x000fe200078e0ac3 */
[----:B-1----:R-:W-:Y:S01]  /*2520*/  SHF.R.S32.HI R10, RZ, 0x1f, R3 ;  /* 0x0000001fff0a7819 */ /* 0x002fe20000011403 */
[C---:B------:R-:W-:Y:S01]  /*2530*/  IMAD.WIDE.U32 R8, R3.reuse, c[0x0][0x1e0], RZ ;  /* 0x0000780003087a25 */ /* 0x040fe200078e00ff */
[----:B------:R-:W-:Y:S03]  /*2540*/  BAR.SYNC.DEFER_BLOCKING 0x0 ;  /* 0x0000000000007b1d */ /* 0x000fe60000010000 */
[C---:B------:R-:W-:Y:S01]  /*2550*/  IMAD R6, R3.reuse, -0x40, R6 ;  /* 0xffffffc003067824 */ /* 0x040fe200078e0206 */
[----:B------:R-:W-:Y:S01]  /*2560*/  LEA R5, P0, R8, R238, 0x6 ;  /* 0x000000ee08057211 */ /* 0x000fe200078030ff */
[C---:B------:R-:W-:Y:S01]  /*2570*/  IMAD R0, R10.reuse, c[0x0][0x1e0], RZ ;  /* 0x000078000a007a24 */ /* 0x040fe200078e02ff */
[----:B------:R-:W-:Y:S01]  /*2580*/  ULDC.64 UR4, c[0x0][0x208] ;  /* 0x0000820000047ab9 */ /* 0x000fe20000000a00 */
[----:B------:R-:W-:Y:S01]  /*2590*/  IMAD R10, R10, c[0x0][0x208], RZ ;  /* 0x000082000a0a7a24 */ /* 0x000fe200078e02ff */
[C---:B------:R-:W-:Y:S01]  /*25a0*/  ISETP.GE.AND P3, PT, R6.reuse, 0x21, PT ;  /* 0x000000210600780c */ /* 0x040fe20003f66270 */
[----:B------:R-:W-:Y:S01]  /*25b0*/  IMAD R7, R3, c[0x0][0x1e4], R0 ;  /* 0x0000790003077a24 */ /* 0x000fe200078e0200 */
[----:B------:R-:W-:Y:S01]  /*25c0*/  ISETP.GE.AND P6, PT, R6, 0x1, PT ;  /* 0x000000010600780c */ /* 0x000fe20003fc6270 */
[----:B------:R-:W-:Y:S01]  /*25d0*/  IMAD.MOV.U32 R0, RZ, RZ, 0x20 ;  /* 0x00000020ff007424 */ /* 0x000fe200078e00ff */
[----:B------:R-:W-:Y:S01]  /*25e0*/  USHF.L.U32 UR7, UR4, 0x6, URZ ;  /* 0x0000000604077899 */ /* 0x000fe2000800063f */
[----:B------:R-:W-:Y:S01]  /*25f0*/  IMAD.IADD R7, R9, 0x1, R7 ;  /* 0x0000000109077824 */ /* 0x000fe200078e0207 */
[----:B------:R-:W-:Y:S01]  /*2600*/  UMOV UR6, 0x6 ;  /* 0x0000000600067882 */ /* 0x000fe20000000000 */
[----:B------:R-:W-:Y:S01]  /*2610*/  IMAD.WIDE.U32 R14, R0, c[0x0][0x1e0], RZ ;  /* 0x00007800000e7a25 */ /* 0x000fe200078e00ff */
[----:B------:R-:W-:Y:S01]  /*2620*/  USHF.L.U64.HI UR5, UR4, UR6, UR5 ;  /* 0x0000000604057299 */ /* 0x000fe20008010205 */
[----:B------:R-:W-:Y:S01]  /*2630*/  BSSY B0, `(.L_x_1252) ;  /* 0x0000046000007945 */ /* 0x000fe20003800000 */
[----:B------:R-:W-:Y:S01]  /*2640*/  LEA.HI.X R4, R8, R228, R7, 0x6, P0 ;  /* 0x000000e408047211 */ /* 0x000fe200000f3407 */
[----:B------:R-:W-:-:S02]  /*2650*/  IMAD R9, R0, c[0x0][0x1e4], RZ ;  /* 0x0000790000097a24 */ /* 0x000fc400078e02ff */
[----:B------:R-:W-:Y:S01]  /*2660*/  @P3 IADD3 R8, P0, R5, R14, RZ ;  /* 0x0000000e05083210 */ /* 0x000fe20007f1e0ff */
[----:B---34-:R-:W-:Y:S01]  /*2670*/  IMAD.WIDE.U32 R12, R3, c[0x0][0x208], RZ ;  /* 0x00008200030c7a25 */ /* 0x018fe200078e00ff */
[----:B------:R-:W-:Y:S02]  /*2680*/  @P6 LEA R14, P4, R5, c[0x0][0x1c8], 0x1 ;  /* 0x00007200050e6a11 */ /* 0x000fe400078808ff */
[----:B------:R-:W-:Y:S01]  /*2690*/  @P3 IADD3.X R9, R4, R15, R9, P0, !PT ;  /* 0x0000000f04093210 */ /* 0x000fe200007fe409 */
[----:B------:R-:W-:Y:S01]  /*26a0*/  IMAD R7, R3, c[0x0][0x20c], R10 ;  /* 0x0000830003077a24 */ /* 0x000fe200078e020a */
[----:B------:R-:W-:Y:S02]  /*26b0*/  @P6 LEA.HI.X R15, R5, c[0x0][0x1cc], R4, 0x1, P4 ;  /* 0x00007300050f6a11 */ /* 0x000fe400020f0c04 */
[----:B------:R-:W-:Y:S01]  /*26c0*/  LEA R4, P0, R12, R236, 0x6 ;  /* 0x000000ec0c047211 */ /* 0x000fe200078030ff */
[----:B------:R-:W-:Y:S01]  /*26d0*/  IMAD.IADD R7, R13, 0x1, R7 ;  /* 0x000000010d077824 */ /* 0x000fe200078e0207 */
[----:B------:R-:W-:Y:S01]  /*26e0*/  @P3 LEA R10, P5, R8, c[0x0][0x1c8], 0x1 ;  /* 0x00007200080a3a11 */ /* 0x000fe200078a08ff */
[----:B------:R-:W-:Y:S01]  /*26f0*/  @!PT LDS RZ, [RZ] ;  /* 0x00000000fffff984 */ /* 0x000fe20000000800 */
[----:B------:R-:W-:Y:S01]  /*2700*/  @!PT LDS RZ, [RZ] ;  /* 0x00000000fffff984 */ /* 0x000fe20000000800 */
[----:B------:R-:W-:Y:S01]  /*2710*/  @!PT LDS RZ, [RZ] ;  /* 0x00000000fffff984 */ /* 0x000fe20000000800 */
[----:B------:R1:W-:Y:S01]  /*2720*/  @P6 LDGSTS.E.BYPASS.LTC128B.128 [R203+0xc100], [R14.64], !P1 ;  /* 0x0c1000000ecb6fae */ /* 0x0003e2000c901d48 */
[----:B------:R-:W-:-:S02]  /*2730*/  @P6 ISETP.GE.AND P4, PT, R200, c[0x0][0x1d4], PT ;  /* 0x00007500c8006a0c */ /* 0x000fc40003f86270 */
[----:B------:R-:W-:Y:S01]  /*2740*/  LEA.HI.X R7, R12, R190, R7, 0x6, P0 ;  /* 0x000000be0c077211 */ /* 0x000fe200000f3407 */
[----:B------:R1:W-:Y:S01]  /*2750*/  @P6 LDGSTS.E.BYPASS.LTC128B.128 [R203+0xe100], [R14.64+0x80], !P2 ;  /* 0x0e1000800ecb6fae */ /* 0x0003e2000d101d48 */
[----:B------:R-:W-:Y:S01]  /*2760*/  @P3 LEA.HI.X R11, R8, c[0x0][0x1cc], R9, 0x1, P5 ;  /* 0x00007300080b3a11 */ /* 0x000fe200028f0c09 */
[----:B------:R-:W-:Y:S01]  /*2770*/  IMAD.MOV.U32 R8, RZ, RZ, 0x40 ;  /* 0x00000040ff087424 */ /* 0x000fe200078e00ff */
[----:B------:R-:W-:Y:S02]  /*2780*/  LEA R12, P5, R4, c[0x0][0x1f8], 0x1 ;  /* 0x00007e00040c7a11 */ /* 0x000fe400078a08ff */
[----:B------:R-:W-:Y:S02]  /*2790*/  @P3 ISETP.GE.AND P0, PT, R200, c[0x0][0x1d4], PT ;  /* 0x00007500c8003a0c */ /* 0x000fe40003f06270 */
[----:B------:R-:W-:Y:S02]  /*27a0*/  LEA.HI.X R13, R4, c[0x0][0x1fc], R7, 0x1, P5 ;  /* 0x00007f00040d7a11 */ /* 0x000fe400028f0c07 */
[----:B------:R-:W-:Y:S01]  /*27b0*/  ISETP.GE.AND P5, PT, R210, c[0x0][0x1d4], PT ;  /* 0x00007500d2007a0c */ /* 0x000fe20003fa6270 */
[----:B------:R1:W-:Y:S01]  /*27c0*/  @P6 LDGSTS.E.BYPASS.LTC128B.128 [R203+0x10100], [R14.64+0x100], !P4 ;  /* 0x101001000ecb6fae */ /* 0x0003e2000e101d48 */
[----:B------:R-:W-:-:S02]  /*27d0*/  ISETP.GE.AND P4, PT, R199, c[0x0][0x1d4], PT ;  /* 0x00007500c7007a0c */ /* 0x000fc40003f86270 */
[C---:B------:R-:W-:Y:S01]  /*27e0*/  ISETP.LT.OR P6, PT, R6.reuse, 0x1, P5 ;  /* 0x000000010600780c */ /* 0x040fe20002fc1670 */
[----:B------:R1:W-:Y:S01]  /*27f0*/  @P3 LDGSTS.E.BYPASS.LTC128B.128 [R203+0xd100], [R10.64], !P1 ;  /* 0x0d1000000acb3fae */ /* 0x0003e2000c901d48 */
[----:B------:R-:W-:-:S03]  /*2800*/  ISETP.LT.OR P5, PT, R6, 0x21, P5 ;  /* 0x000000210600780c */ /* 0x000fc60002fa1670 */
[----:B------:R1:W-:Y:S04]  /*2810*/  @P3 LDGSTS.E.BYPASS.LTC128B.128 [R203+0xf100], [R10.64+0x80], !P2 ;  /* 0x0f1000800acb3fae */ /* 0x0003e8000d101d48 */
[----:B------:R1:W-:Y:S01]  /*2820*/  @P3 LDGSTS.E.BYPASS.LTC128B.128 [R203+0x11100], [R10.64+0x100], !P0 ;  /* 0x111001000acb3fae */ /* 0x0003e2000c101d48 */
[----:B------:R-:W-:Y:S02]  /*2830*/  ISETP.LT.OR P0, PT, R6, 0x1, P4 ;  /* 0x000000010600780c */ /* 0x000fe40002701670 */
[----:B------:R-:W-:Y:S01]  /*2840*/  ISETP.GE.AND P3, PT, R200, c[0x0][0x1d4], PT ;  /* 0x00007500c8007a0c */ /* 0x000fe20003f66270 */
[----:B------:R-:W0:Y:S01]  /*2850*/  LDGDEPBAR ;  /* 0x00000000000079af */ /* 0x000e220000000000 */
[----:B------:R-:W-:-:S03]  /*2860*/  ISETP.LT.OR P4, PT, R6, 0x21, P4 ;  /* 0x000000210600780c */ /* 0x000fc60002781670 */
[----:B------:R1:W-:Y:S01]  /*2870*/  LDGSTS.E.BYPASS.LTC128B.128 [R203+0x100], [R12.64], !P6 ;  /* 0x001000000ccb7fae */ /* 0x0003e2000f101d48 */
[C---:B------:R-:W-:Y:S02]  /*2880*/  ISETP.LT.OR P6, PT, R6.reuse, 0x1, P3 ;  /* 0x000000010600780c */ /* 0x040fe40001fc1670 */
[----:B------:R-:W-:-:S03]  /*2890*/  ISETP.LT.OR P3, PT, R6, 0x21, P3 ;  /* 0x000000210600780c */ /* 0x000fc60001f61670 */
[----:B------:R1:W-:Y:S01]  /*28a0*/  LDGSTS.E.BYPASS.LTC128B.128 [R203+0x2100], [R12.64+0x80], !P0 ;  /* 0x021000800ccb7fae */ /* 0x0003e2000c101d48 */
[----:B------:R-:W-:-:S04]  /*28b0*/  IADD3 R4, P0, R12, UR7, RZ ;  /* 0x000000070c047c10 */ /* 0x000fc8000ff1e0ff */
[----:B------:R-:W-:-:S03]  /*28c0*/  IADD3.X R5, R13, UR5, RZ, P0, !PT ;  /* 0x000000050d057c10 */ /* 0x000fc600087fe4ff */
[----:B------:R1:W-:Y:S04]  /*28d0*/  LDGSTS.E.BYPASS.LTC128B.128 [R203+0x4100], [R12.64+0x100], !P6 ;  /* 0x041001000ccb7fae */ /* 0x0003e8000f101d48 */
[----:B------:R1:W-:Y:S04]  /*28e0*/  LDGSTS.E.BYPASS.LTC128B.128 [R203+0x1100], [R4.64], !P5 ;  /* 0x0110000004cb7fae */ /* 0x0003e8000e901d48 */
[----:B------:R1:W-:Y:S04]  /*28f0*/  LDGSTS.E.BYPASS.LTC128B.128 [R203+0x3100], [R4.64+0x80], !P4 ;  /* 0x0310008004cb7fae */ /* 0x0003e8000e101d48 */
[----:B------:R1:W-:Y:S01]  /*2900*/  LDGSTS.E.BYPASS.LTC128B.128 [R203+0x5100], [R4.64+0x100], !P3 ;  /* 0x0510010004cb7fae */ /* 0x0003e2000d901d48 */
[----:B------:R-:W-:-:S03]  /*2910*/  ISETP.GT.AND P3, PT, R3, R229, PT ;  /* 0x000000e50300720c */ /* 0x000fc60003f64270 */
[----:B------:R-:W0:Y:S10]  /*2920*/  LDGDEPBAR ;  /* 0x00000000000079af */ /* 0x000e340000000000 */
[----:B------:R-:W-:Y:S05]  /*2930*/  @!P3 BRA `(.L_x_1253) ;  /* 0x000001500000b947 */ /* 0x000fea0003800000 */
[----:B-1----:R-:W-:Y:S01]  /*2940*/  IADD3 R5, R2, -0x2, RZ ;  /* 0xfffffffe02057810 */ /* 0x002fe20007ffe0ff */
[----:B------:R-:W-:-:S03]  /*2950*/  IMAD.WIDE.U32 R12, R8, c[0x0][0x1e0], RZ ;  /* 0x00007800080c7a25 */ /* 0x000fc600078e00ff */
[----:B------:R-:W-:Y:S01]  /*2960*/  SHF.R.S32.HI R4, RZ, 0x1f, R5 ;  /* 0x0000001fff047819 */ /* 0x000fe20000011405 */
[----:B------:R-:W-:-:S04]  /*2970*/  IMAD.WIDE.U32 R6, R5, c[0x0][0x1e0], RZ ;  /* 0x0000780005067a25 */ /* 0x000fc800078e00ff */
[----:B------:R-:W-:-:S04]  /*2980*/  IMAD R4, R4, c[0x0][0x1e0], RZ ;  /* 0x0000780004047a24 */ /* 0x000fc800078e02ff */
[----:B------:R-:W-:Y:S01]  /*2990*/  IMAD R4, R5, c[0x0][0x1e4], R4 ;  /* 0x0000790005047a24 */ /* 0x000fe200078e0204 */
[----:B------:R-:W-:-:S03]  /*29a0*/  LEA R5, P0, R6, R238, 0x6 ;  /* 0x000000ee06057211 */ /* 0x000fc600078030ff */
[----:B------:R-:W-:Y:S01]  /*29b0*/  IMAD.IADD R7, R7, 0x1, R4 ;  /* 0x0000000107077824 */ /* 0x000fe200078e0204 */
[----:B------:R-:W-:Y:S01]  /*29c0*/  LEA R10, P4, R5, c[0x0][0x1c8], 0x1 ;  /* 0x00007200050a7a11 */ /* 0x000fe200078808ff */
[----:B------:R-:W-:-:S03]  /*29d0*/  IMAD R4, R8, c[0x0][0x1e4], RZ ;  /* 0x0000790008047a24 */ /* 0x000fc600078e02ff */
[----:B------:R-:W-:Y:S02]  /*29e0*/  LEA.HI.X R6, R6, R228, R7, 0x6, P0 ;  /* 0x000000e406067211 */ /* 0x000fe400000f3407 */
[----:B------:R-:W-:Y:S02]  /*29f0*/  ISETP.GE.AND P0, PT, R200, c[0x0][0x1d4], PT ;  /* 0x00007500c8007a0c */ /* 0x000fe40003f06270 */
[----:B------:R-:W-:Y:S02]  /*2a00*/  LEA.HI.X R11, R5, c[0x0][0x1cc], R6, 0x1, P4 ;  /* 0x00007300050b7a11 */ /* 0x000fe400020f0c06 */
[----:B------:R-:W-:-:S03]  /*2a10*/  IADD3 R6, P4, R12, R10, RZ ;  /* 0x0000000a0c067210 */ /* 0x000fc60007f9e0ff */
[----:B------:R1:W-:Y:S01]  /*2a20*/  LDGSTS.E.BYPASS.LTC128B.128 [R203+0x12100], [R10.64], !P1 ;  /* 0x121000000acb7fae */ /* 0x0003e2000c901d48 */
[----:B------:R-:W-:-:S03]  /*2a30*/  IADD3.X R7, R11, R13, R4, P4, !PT ;  /* 0x0000000d0b077210 */ /* 0x000fc600027fe404 */
[----:B------:R1:W-:Y:S04]  /*2a40*/  LDGSTS.E.BYPASS.LTC128B.128 [R203+0x14100], [R10.64+0x80], !P2 ;  /* 0x141000800acb7fae */ /* 0x0003e8000d101d48 */
[----:B------:R1:W-:Y:S04]  /*2a50*/  LDGSTS.E.BYPASS.LTC128B.128 [R203+0x16100], [R10.64+0x100], !P0 ;  /* 0x161001000acb7fae */ /* 0x0003e8000c101d48 */
[----:B------:R1:W-:Y:S04]  /*2a60*/  LDGSTS.E.BYPASS.LTC128B.128 [R203+0x13100], [R6.64], !P1 ;  /* 0x1310000006cb7fae */ /* 0x0003e8000c901d48 */
[----:B------:R1:W-:Y:S04]  /*2a70*/  LDGSTS.E.BYPASS.LTC128B.128 [R203+0x15100], [R6.64+0x80], !P2 ;  /* 0x1510008006cb7fae */ /* 0x0003e8000d101d48 */
[----:B------:R1:W-:Y:S02]  /*2a80*/  LDGSTS.E.BYPASS.LTC128B.128 [R203+0x17100], [R6.64+0x100], !P0 ;  /* 0x1710010006cb7fae */ /* 0x0003e4000c101d48 */
.L_x_1253:
[----:B------:R-:W-:Y:S05]  /*2a90*/  BSYNC B0 ;  /* 0x0000000000007941 */ /* 0x000fea0003800000 */
.L_x_1252:
[----:B------:R-:W0:Y:S01]  /*2aa0*/  LDGDEPBAR ;  /* 0x00000000000079af */ /* 0x000e220000000000 */
[----:B------:R-:W-:Y:S01]  /*2ab0*/  LOP3.LUT P0, RZ, R184, 0x2, RZ, 0xc0, !PT ;  /* 0x00000002b8ff7812 */ /* 0x000fe2000780c0ff */
[----:B------:R-:W-:Y:S03]  /*2ac0*/  BSSY B0, `(.L_x_1254) ;  /* 0x0000027000007945 */ /* 0x000fe60003800000 */
[----:B------:R-:W-:-:S05]  /*2ad0*/  SEL R176, R0, 0xffffffe0, !P0 ;  /* 0xffffffe000b07807 */ /* 0x000fca0004000000 */
[----:B------:R-:W-:Y:S01]  /*2ae0*/  IMAD.IADD R82, R185, 0x1, R176 ;  /* 0x00000001b9527824 */ /* 0x000fe200078e02b0 */
[----:B------:R-:W-:-:S04]  /*2af0*/  DEPBAR.LE SB0, 0x3 ;  /* 0x000080c00000791a */ /* 0x000fc80000000000 */
[----:B------:R-:W-:-:S04]  /*2b00*/  DEPBAR.LE SB0, 0x2 ;  /* 0x000080800000791a */ /* 0x000fc80000000000 */
[----:B------:R-:W-:Y:S06]  /*2b10*/  BAR.SYNC.DEFER_BLOCKING 0x0 ;  /* 0x0000000000007b1d */ /* 0x000fec0000010000 */
[----:B------:R2:W3:Y:S04]  /*2b20*/  LDSM.16.M88.4 R64, [R182] ;  /* 0x00000000b640783b */ /* 0x0004e80000000200 */
[----:B------:R2:W4:Y:S04]  /*2b30*/  LDSM.16.M88.4 R36, [R185] ;  /* 0x00000000b924783b */ /* 0x0005280000000200 */
[----:B------:R2:W1:Y:S04]  /*2b40*/  LDSM.16.M88.4 R28, [R185+0x800] ;  /* 0x00080000b91c783b */ /* 0x0004680000000200 */
[----:B------:R2:W1:Y:S04]  /*2b50*/  LDSM.16.M88.4 R20, [R185+0x1000] ;  /* 0x00100000b914783b */ /* 0x0004680000000200 */
[----:B------:R2:W1:Y:S04]  /*2b60*/  LDSM.16.M88.4 R16, [R185+0x1800] ;  /* 0x00180000b910783b */ /* 0x0004680000000200 */
[----:B------:R2:W1:Y:S04]  /*2b70*/  LDSM.16.M88.4 R44, [R181] ;  /* 0x00000000b52c783b */ /* 0x0004680000000200 */
[----:B-1----:R2:W1:Y:S04]  /*2b80*/  LDSM.16.M88.4 R4, [R82] ;  /* 0x000000005204783b */ /* 0x0024680000000200 */
[----:B------:R2:W1:Y:S04]  /*2b90*/  LDSM.16.M88.4 R76, [R82+0x800] ;  /* 0x00080000524c783b */ /* 0x0004680000000200 */
[----:B------:R2:W1:Y:S04]  /*2ba0*/  LDSM.16.M88.4 R52, [R82+0x1000] ;  /* 0x001000005234783b */ /* 0x0004680000000200 */
[----:B------:R2:W1:Y:S01]  /*2bb0*/  LDSM.16.M88.4 R48, [R82+0x1800] ;  /* 0x001800005230783b */ /* 0x0004620000000200 */
[----:B------:R-:W-:Y:S05]  /*2bc0*/  @!P3 BRA `(.L_x_1255) ;  /* 0x000001600000b947 */ /* 0x000fea0003800000 */
[----:B------:R-:W-:-:S04]  /*2bd0*/  IADD3 R0, R2, -0x2, RZ ;  /* 0xfffffffe02007810 */ /* 0x000fc80007ffe0ff */
[----:B------:R-:W-:Y:S01]  /*2be0*/  SHF.R.S32.HI R9, RZ, 0x1f, R0 ;  /* 0x0000001fff097819 */ /* 0x000fe20000011400 */
[----:B------:R-:W-:-:S04]  /*2bf0*/  IMAD.WIDE.U32 R10, R0, c[0x0][0x208], RZ ;  /* 0x00008200000a7a25 */ /* 0x000fc800078e00ff */
[----:B------:R-:W-:-:S04]  /*2c00*/  IMAD R9, R9, c[0x0][0x208], RZ ;  /* 0x0000820009097a24 */ /* 0x000fc800078e02ff */
[----:B------:R-:W-:Y:S01]  /*2c10*/  IMAD R9, R0, c[0x0][0x20c], R9 ;  /* 0x0000830000097a24 */ /* 0x000fe200078e0209 */
[----:B------:R-:W-:-:S03]  /*2c20*/  LEA R0, P0, R10, R236, 0x6 ;  /* 0x000000ec0a007211 */ /* 0x000fc600078030ff */
[----:B------:R-:W-:Y:S01]  /*2c30*/  IMAD.IADD R9, R11, 0x1, R9 ;  /* 0x000000010b097824 */ /* 0x000fe200078e0209 */
[----:B------:R-:W-:-:S04]  /*2c40*/  LEA R12, P4, R0, c[0x0][0x1f8], 0x1 ;  /* 0x00007e00000c7a11 */ /* 0x000fc800078808ff */
[----:B------:R-:W-:Y:S02]  /*2c50*/  LEA.HI.X R9, R10, R190, R9, 0x6, P0 ;  /* 0x000000be0a097211 */ /* 0x000fe400000f3409 */
[----:B------:R-:W-:Y:S02]  /*2c60*/  ISETP.GE.AND P0, PT, R200, c[0x0][0x1d4], PT ;  /* 0x00007500c8007a0c */ /* 0x000fe40003f06270 */
[----:B------:R-:W-:Y:S02]  /*2c70*/  IADD3 R10, P3, R12, UR7, RZ ;  /* 0x000000070c0a7c10 */ /* 0x000fe4000ff7e0ff */
[----:B------:R-:W-:-:S04]  /*2c80*/  LEA.HI.X R13, R0, c[0x0][0x1fc], R9, 0x1, P4 ;  /* 0x00007f00000d7a11 */ /* 0x000fc800020f0c09 */
[----:B------:R-:W-:Y:S01]  /*2c90*/  IADD3.X R11, R13, UR5, RZ, P3, !PT ;  /* 0x000000050d0b7c10 */ /* 0x000fe20009ffe4ff */
        /* <DEDUP_REMOVED lines=9> */
.L_x_1255:
[----:B------:R-:W-:Y:S05]  /*2d30*/  BSYNC B0 ;  /* 0x0000000000007941 */ /* 0x000fea0003800000 */
.L_x_1254:
[----:B------:R-:W-:Y:S01]  /*2d40*/  LOP3.LUT P0, RZ, R184, 0x4, RZ, 0xc0, !PT ;  /* 0x00000004b8ff7812 */ /* 0x000fe2000780c0ff */
[C---:B---34-:R-:W-:Y:S01]  /*2d50*/  HMMA.16816.F32.BF16 R40, R64.reuse, R36, RZ ;  /* 0x000000244028723c */ /* 0x058fe200000418ff */
[----:B------:R-:W-:Y:S01]  /*2d60*/  IMAD R3, R3, -0x40, R80 ;  /* 0xffffffc003037824 */ /* 0x000fe200078e0250 */
[----:B------:R-:W0:Y:S01]  /*2d70*/  LDGDEPBAR ;  /* 0x00000000000079af */ /* 0x000e220000000000 */
[----:B------:R-:W-:Y:S01]  /*2d80*/  SEL R0, R8, 0xffffffc0, !P0 ;  /* 0xffffffc008007807 */ /* 0x000fe20004000000 */
[C---:B------:R-:W-:Y:S01]  /*2d90*/  IMAD.IADD R164, R183.reuse, 0x1, R178 ;  /* 0x00000001b7a47824 */ /* 0x040fe200078e02b2 */
[----:B------:R-:W-:Y:S01]  /*2da0*/  BSSY B0, `(.L_x_1256) ;  /* 0x000020d000007945 */ /* 0x000fe20003800000 */
[----:B--2---:R-:W-:Y:S01]  /*2db0*/  LDSM.16.M88.4 R8, [R180] ;  /* 0x00000000b408783b */ /* 0x004fe20000000200 */
[----:B------:R-:W-:Y:S01]  /*2dc0*/  IMAD.IADD R157, R183, 0x1, R177 ;  /* 0x00000001b79d7824 */ /* 0x000fe200078e02b1 */
[----:B------:R-:W-:Y:S01]  /*2dd0*/  HMMA.16816.F32.BF16 R32, R64, R28, RZ ;  /* 0x0000001c4020723c */ /* 0x000fe200000418ff */
[----:B------:R-:W-:Y:S01]  /*2de0*/  IMAD.IADD R81, R185, 0x1, R0 ;  /* 0x00000001b9517824 */ /* 0x000fe200078e0200 */
[----:B------:R-:W-:-:S04]  /*2df0*/  IADD3 R0, R0, R185, R176 ;  /* 0x000000b900007210 */ /* 0x000fc80007ffe0b0 */
[----:B------:R-:W2:Y:S02]  /*2e00*/  LDSM.16.M88.4 R12, [R81] ;  /* 0x00000000510c783b */ /* 0x000ea40000000200 */
[C---:B------:R-:W-:Y:S02]  /*2e10*/  HMMA.16816.F32.BF16 R36, R64.reuse, R38, RZ ;  /* 0x000000264024723c */ /* 0x040fe400000418ff */
[----:B------:R-:W3:Y:S04]  /*2e20*/  LDSM.16.M88.4 R72, [R81+0x800] ;  /* 0x000800005148783b */ /* 0x000ee80000000200 */
[----:B------:R-:W4:Y:S02]  /*2e30*/  LDSM.16.M88.4 R60, [R81+0x1000] ;  /* 0x00100000513c783b */ /* 0x000f240000000200 */
[C---:B------:R-:W-:Y:S02]  /*2e40*/  HMMA.16816.F32.BF16 R28, R64.reuse, R30, RZ ;  /* 0x0000001e401c723c */ /* 0x040fe400000418ff */
[----:B------:R-:W5:Y:S06]  /*2e50*/  LDSM.16.M88.4 R56, [R81+0x1800] ;  /* 0x001800005138783b */ /* 0x000f6c0000000200 */
[C---:B------:R-:W-:Y:S08]  /*2e60*/  HMMA.16816.F32.BF16 R24, R64.reuse, R20, RZ ;  /* 0x000000144018723c */ /* 0x040ff000000418ff */
[C---:B------:R-:W-:Y:S08]  /*2e70*/  HMMA.16816.F32.BF16 R20, R64.reuse, R22, RZ ;  /* 0x000000164014723c */ /* 0x040ff000000418ff */
[C---:B------:R-:W-:Y:S08]  /*2e80*/  HMMA.16816.F32.BF16 R68, R64.reuse, R16, RZ ;  /* 0x000000104044723c */ /* 0x040ff000000418ff */
[----:B------:R-:W-:Y:S01]  /*2e90*/  HMMA.16816.F32.BF16 R64, R64, R18, RZ ;  /* 0x000000124040723c */ /* 0x000fe200000418ff */
[----:B------:R-:W-:Y:S07]  /*2ea0*/  LDSM.16.M88.4 R16, [R179] ;  /* 0x00000000b310783b */ /* 0x000fee0000000200 */
[C---:B-1----:R-:W-:Y:S08]  /*2eb0*/  HMMA.16816.F32.BF16 R40, R44.reuse, R4, R40 ;  /* 0x000000042c28723c */ /* 0x042ff00000041828 */
        /* <DEDUP_REMOVED lines=8> */
[C---:B------:R-:W-:Y:S08]  /*2f40*/  HMMA.16816.F32.BF16 R68, R44.reuse, R48, R68 ;  /* 0x000000302c44723c */ /* 0x040ff00000041844 */
[----:B------:R-:W-:Y:S01]  /*2f50*/  HMMA.16816.F32.BF16 R64, R44, R50, R64 ;  /* 0x000000322c40723c */ /* 0x000fe20000041840 */
[----:B------:R-:W1:Y:S04]  /*2f60*/  LDSM.16.M88.4 R48, [R0+0x1000] ;  /* 0x001000000030783b */ /* 0x000e680000000200 */
[----:B------:R-:W1:Y:S03]  /*2f70*/  LDSM.16.M88.4 R44, [R0+0x1800] ;  /* 0x00180000002c783b */ /* 0x000e660000000200 */
[C---:B--2---:R-:W-:Y:S08]  /*2f80*/  HMMA.16816.F32.BF16 R40, R8.reuse, R12, R40 ;  /* 0x0000000c0828723c */ /* 0x044ff00000041828 */
[C---:B------:R-:W-:Y:S01]  /*2f90*/  HMMA.16816.F32.BF16 R36, R8.reuse, R14, R36 ;  /* 0x0000000e0824723c */ /* 0x040fe20000041824 */
[----:B------:R-:W-:Y:S07]  /*2fa0*/  LDSM.16.M88.4 R12, [R185+0x2000] ;  /* 0x00200000b90c783b */ /* 0x000fee0000000200 */
[C---:B---3--:R-:W-:Y:S08]  /*2fb0*/  HMMA.16816.F32.BF16 R32, R8.reuse, R72, R32 ;  /* 0x000000480820723c */ /* 0x048ff00000041820 */
[C---:B------:R-:W-:Y:S01]  /*2fc0*/  HMMA.16816.F32.BF16 R28, R8.reuse, R74, R28 ;  /* 0x0000004a081c723c */ /* 0x040fe2000004181c */
[----:B------:R-:W-:Y:S07]  /*2fd0*/  LDSM.16.M88.4 R72, [R185+0x3800] ;  /* 0x00380000b948783b */ /* 0x000fee0000000200 */
[C---:B----4-:R-:W-:Y:S08]  /*2fe0*/  HMMA.16816.F32.BF16 R24, R8.reuse, R60, R24 ;  /* 0x0000003c0818723c */ /* 0x050ff00000041818 */
[C---:B------:R-:W-:Y:S01]  /*2ff0*/  HMMA.16816.F32.BF16 R20, R8.reuse, R62, R20 ;  /* 0x0000003e0814723c */ /* 0x040fe20000041814 */
[----:B------:R-:W-:Y:S07]  /*3000*/  LDSM.16.M88.4 R60, [R181+0x4000] ;  /* 0x00400000b53c783b */ /* 0x000fee0000000200 */
[C---:B-----5:R-:W-:Y:S08]  /*3010*/  HMMA.16816.F32.BF16 R68, R8.reuse, R56, R68 ;  /* 0x000000380844723c */ /* 0x060ff00000041844 */
[----:B------:R-:W-:Y:S01]  /*3020*/  HMMA.16816.F32.BF16 R64, R8, R58, R64 ;  /* 0x0000003a0840723c */ /* 0x000fe20000041840 */
[----:B------:R-:W2:Y:S04]  /*3030*/  LDSM.16.M88.4 R8, [R185+0x2800] ;  /* 0x00280000b908783b */ /* 0x000ea80000000200 */
[----:B------:R-:W-:Y:S03]  /*3040*/  LDSM.16.M88.4 R56, [R82+0x2000] ;  /* 0x002000005238783b */ /* 0x000fe60000000200 */
[C---:B-1----:R-:W-:Y:S08]  /*3050*/  HMMA.16816.F32.BF16 R40, R16.reuse, R4, R40 ;  /* 0x000000041028723c */ /* 0x042ff00000041828 */
[C---:B------:R-:W-:Y:S01]  /*3060*/  HMMA.16816.F32.BF16 R36, R16.reuse, R6, R36 ;  /* 0x000000061024723c */ /* 0x040fe20000041824 */
[----:B------:R-:W1:Y:S07]  /*3070*/  LDSM.16.M88.4 R4, [R185+0x3000] ;  /* 0x00300000b904783b */ /* 0x000e6e0000000200 */
[C---:B------:R-:W-:Y:S08]  /*3080*/  HMMA.16816.F32.BF16 R32, R16.reuse, R52, R32 ;  /* 0x000000341020723c */ /* 0x040ff00000041820 */
[C---:B------:R-:W-:Y:S01]  /*3090*/  HMMA.16816.F32.BF16 R28, R16.reuse, R54, R28 ;  /* 0x00000036101c723c */ /* 0x040fe2000004181c */
[----:B------:R-:W3:Y:S07]  /*30a0*/  LDSM.16.M88.4 R52, [R82+0x2800] ;  /* 0x002800005234783b */ /* 0x000eee0000000200 */
[C---:B------:R-:W-:Y:S08]  /*30b0*/  HMMA.16816.F32.BF16 R24, R16.reuse, R48, R24 ;  /* 0x000000301018723c */ /* 0x040ff00000041818 */
[C---:B------:R-:W-:Y:S01]  /*30c0*/  HMMA.16816.F32.BF16 R20, R16.reuse, R50, R20 ;  /* 0x000000321014723c */ /* 0x040fe20000041814 */
[----:B------:R-:W4:Y:S07]  /*30d0*/  LDSM.16.M88.4 R48, [R82+0x3000] ;  /* 0x003000005230783b */ /* 0x000f2e0000000200 */
[----:B------:R-:W-:Y:S08]  /*30e0*/  HMMA.16816.F32.BF16 R68, R16, R44, R68 ;  /* 0x0000002c1044723c */ /* 0x000ff00000041844 */
[C---:B--2---:R-:W-:Y:S08]  /*30f0*/  HMMA.16816.F32.BF16 R32, R76.reuse, R8, R32 ;  /* 0x000000084c20723c */ /* 0x044ff00000041820 */
[----:B------:R-:W-:Y:S01]  /*3100*/  HMMA.16816.F32.BF16 R28, R76, R10, R28 ;  /* 0x0000000a4c1c723c */ /* 0x000fe2000004181c */
[----:B------:R-:W-:Y:S07]  /*3110*/  LDSM.16.M88.4 R8, [R81+0x2800] ;  /* 0x002800005108783b */ /* 0x000fee0000000200 */
[----:B------:R-:W-:Y:S01]  /*3120*/  HMMA.16816.F32.BF16 R64, R16, R46, R64 ;  /* 0x0000002e1040723c */ /* 0x000fe20000041840 */
[----:B------:R-:W2:Y:S04]  /*3130*/  LDSM.16.M88.4 R44, [R82+0x3800] ;  /* 0x00380000522c783b */ /* 0x000ea80000000200 */
[----:B------:R-:W5:Y:S03]  /*3140*/  LDSM.16.M88.4 R16, [R180+0x4000] ;  /* 0x00400000b410783b */ /* 0x000f660000000200 */
[C---:B------:R-:W-:Y:S08]  /*3150*/  HMMA.16816.F32.BF16 R40, R76.reuse, R12, R40 ;  /* 0x0000000c4c28723c */ /* 0x040ff00000041828 */
[C---:B------:R-:W-:Y:S01]  /*3160*/  HMMA.16816.F32.BF16 R36, R76.reuse, R14, R36 ;  /* 0x0000000e4c24723c */ /* 0x040fe20000041824 */
[----:B------:R-:W2:Y:S07]  /*3170*/  LDSM.16.M88.4 R12, [R81+0x2000] ;  /* 0x00200000510c783b */ /* 0x000eae0000000200 */
[C---:B-1----:R-:W-:Y:S08]  /*3180*/  HMMA.16816.F32.BF16 R24, R76.reuse, R4, R24 ;  /* 0x000000044c18723c */ /* 0x042ff00000041818 */
[C---:B------:R-:W-:Y:S01]  /*3190*/  HMMA.16816.F32.BF16 R20, R76.reuse, R6, R20 ;  /* 0x000000064c14723c */ /* 0x040fe20000041814 */
[----:B------:R-:W1:Y:S07]  /*31a0*/  LDSM.16.M88.4 R4, [R81+0x3000] ;  /* 0x003000005104783b */ /* 0x000e6e0000000200 */
[----:B------:R-:W-:Y:S08]  /*31b0*/  HMMA.16816.F32.BF16 R68, R76, R72, R68 ;  /* 0x000000484c44723c */ /* 0x000ff00000041844 */
[C---:B---3--:R-:W-:Y:S08]  /*31c0*/  HMMA.16816.F32.BF16 R32, R60.reuse, R52, R32 ;  /* 0x000000343c20723c */ /* 0x048ff00000041820 */
[----:B------:R-:W-:Y:S08]  /*31d0*/  HMMA.16816.F32.BF16 R28, R60, R54, R28 ;  /* 0x000000363c1c723c */ /* 0x000ff0000004181c */
[----:B------:R-:W-:Y:S08]  /*31e0*/  HMMA.16816.F32.BF16 R64, R76, R74, R64 ;  /* 0x0000004a4c40723c */ /* 0x000ff00000041840 */
[C---:B------:R-:W-:Y:S08]  /*31f0*/  HMMA.16816.F32.BF16 R40, R60.reuse, R56, R40 ;  /* 0x000000383c28723c */ /* 0x040ff00000041828 */
[C---:B------:R-:W-:Y:S01]  /*3200*/  HMMA.16816.F32.BF16 R36, R60.reuse, R58, R36 ;  /* 0x0000003a3c24723c */ /* 0x040fe20000041824 */
[----:B------:R-:W3:Y:S07]  /*3210*/  LDSM.16.M88.4 R56, [R81+0x3800] ;  /* 0x003800005138783b */ /* 0x000eee0000000200 */
[C---:B----4-:R-:W-:Y:S08]  /*3220*/  HMMA.16816.F32.BF16 R24, R60.reuse, R48, R24 ;  /* 0x000000303c18723c */ /* 0x050ff00000041818 */
[C---:B------:R-:W-:Y:S01]  /*3230*/  HMMA.16816.F32.BF16 R52, R60.reuse, R50, R20 ;  /* 0x000000323c34723c */ /* 0x040fe20000041814 */
[----:B------:R-:W-:Y:S04]  /*3240*/  LDSM.16.M88.4 R48, [R179+0x4000] ;  /* 0x00400000b330783b */ /* 0x000fe80000000200 */
[----:B------:R-:W4:Y:S03]  /*3250*/  LDSM.16.M88.4 R20, [R0+0x2000] ;  /* 0x002000000014783b */ /* 0x000f260000000200 */
[----:B--2---:R-:W-:Y:S01]  /*3260*/  HMMA.16816.F32.BF16 R72, R60, R44, R68 ;  /* 0x0000002c3c48723c */ /* 0x004fe20000041844 */
[----:B------:R-:W2:Y:S07]  /*3270*/  LDSM.16.M88.4 R68, [R0+0x2800] ;  /* 0x002800000044783b */ /* 0x000eae0000000200 */
[C---:B-----5:R-:W-:Y:S08]  /*3280*/  HMMA.16816.F32.BF16 R32, R16.reuse, R8, R32 ;  /* 0x000000081020723c */ /* 0x060ff00000041820 */
[----:B------:R-:W-:Y:S01]  /*3290*/  HMMA.16816.F32.BF16 R28, R16, R10, R28 ;  /* 0x0000000a101c723c */ /* 0x000fe2000004181c */
[----:B------:R-:W5:Y:S07]  /*32a0*/  LDSM.16.M88.4 R8, [R0+0x3000] ;  /* 0x003000000008783b */ /* 0x000f6e0000000200 */
[----:B------:R-:W-:Y:S01]  /*32b0*/  HMMA.16816.F32.BF16 R64, R60, R46, R64 ;  /* 0x0000002e3c40723c */ /* 0x000fe20000041840 */
[----:B------:R-:W-:Y:S07]  /*32c0*/  LDSM.16.M88.4 R44, [R185+0x4000] ;  /* 0x00400000b92c783b */ /* 0x000fee0000000200 */
[C---:B------:R-:W-:Y:S08]  /*32d0*/  HMMA.16816.F32.BF16 R40, R16.reuse, R12, R40 ;  /* 0x0000000c1028723c */ /* 0x040ff00000041828 */
[C---:B------:R-:W-:Y:S01]  /*32e0*/  HMMA.16816.F32.BF16 R36, R16.reuse, R14, R36 ;  /* 0x0000000e1024723c */ /* 0x040fe20000041824 */
[----:B------:R-:W2:Y:S07]  /*32f0*/  LDSM.16.M88.4 R12, [R0+0x3800] ;  /* 0x00380000000c783b */ /* 0x000eae0000000200 */
[C---:B-1----:R-:W-:Y:S08]  /*3300*/  HMMA.16816.F32.BF16 R24, R16.reuse, R4, R24 ;  /* 0x000000041018723c */ /* 0x042ff00000041818 */
[C---:B------:R-:W-:Y:S01]  /*3310*/  HMMA.16816.F32.BF16 R60, R16.reuse, R6, R52 ;  /* 0x00000006103c723c */ /* 0x040fe20000041834 */
[----:B------:R-:W1:Y:S04]  /*3320*/  LDSM.16.M88.4 R52, [R182+0x8000] ;  /* 0x00800000b634783b */ /* 0x000e680000000200 */
[----:B------:R-:W1:Y:S03]  /*3330*/  LDSM.16.M88.4 R4, [R185+0x4800] ;  /* 0x00480000b904783b */ /* 0x000e660000000200 */
[C---:B---3--:R-:W-:Y:S08]  /*3340*/  HMMA.16816.F32.BF16 R72, R16.reuse, R56, R72 ;  /* 0x000000381048723c */ /* 0x048ff00000041848 */
[----:B------:R-:W-:Y:S01]  /*3350*/  HMMA.16816.F32.BF16 R64, R16, R58, R64 ;  /* 0x0000003a1040723c */ /* 0x000fe20000041840 */
[----:B------:R-:W3:Y:S04]  /*3360*/  LDSM.16.M88.4 R16, [R185+0x5000] ;  /* 0x00500000b910783b */ /* 0x000ee80000000200 */
[----:B------:R-:W-:Y:S03]  /*3370*/  LDSM.16.M88.4 R56, [R180+0x8000] ;  /* 0x00800000b438783b */ /* 0x000fe60000000200 */
[C---:B----4-:R-:W-:Y:S08]  /*3380*/  HMMA.16816.F32.BF16 R40, R48.reuse, R20, R40 ;  /* 0x000000143028723c */ /* 0x050ff00000041828 */
[C---:B------:R-:W-:Y:S01]  /*3390*/  HMMA.16816.F32.BF16 R36, R48.reuse, R22, R36 ;  /* 0x000000163024723c */ /* 0x040fe20000041824 */
[----:B------:R-:W-:Y:S07]  /*33a0*/  LDSM.16.M88.4 R20, [R82+0x4000] ;  /* 0x004000005214783b */ /* 0x000fee0000000200 */
[C---:B--2---:R-:W-:Y:S08]  /*33b0*/  HMMA.16816.F32.BF16 R32, R48.reuse, R68, R32 ;  /* 0x000000443020723c */ /* 0x044ff00000041820 */
[C---:B------:R-:W-:Y:S08]  /*33c0*/  HMMA.16816.F32.BF16 R28, R48.reuse, R70, R28 ;  /* 0x00000046301c723c */ /* 0x040ff0000004181c */
[C---:B-----5:R-:W-:Y:S08]  /*33d0*/  HMMA.16816.F32.BF16 R24, R48.reuse, R8, R24 ;  /* 0x000000083018723c */ /* 0x060ff00000041818 */
[C---:B------:R-:W-:Y:S01]  /*33e0*/  HMMA.16816.F32.BF16 R60, R48.reuse, R10, R60 ;  /* 0x0000000a303c723c */ /* 0x040fe2000004183c */
[----:B------:R-:W2:Y:S07]  /*33f0*/  LDSM.16.M88.4 R8, [R185+0x5800] ;  /* 0x00580000b908783b */ /* 0x000eae0000000200 */
[C---:B------:R-:W-:Y:S08]  /*3400*/  HMMA.16816.F32.BF16 R72, R48.reuse, R12, R72 ;  /* 0x0000000c3048723c */ /* 0x040ff00000041848 */
[----:B------:R-:W-:Y:S01]  /*3410*/  HMMA.16816.F32.BF16 R64, R48, R14, R64 ;  /* 0x0000000e3040723c */ /* 0x000fe20000041840 */
[----:B------:R-:W-:Y:S04]  /*3420*/  LDSM.16.M88.4 R12, [R82+0x4800] ;  /* 0x00480000520c783b */ /* 0x000fe80000000200 */
[----:B------:R-:W-:Y:S03]  /*3430*/  LDSM.16.M88.4 R48, [R82+0x5800] ;  /* 0x005800005230783b */ /* 0x000fe60000000200 */
[C---:B-1----:R-:W-:Y:S08]  /*3440*/  HMMA.16816.F32.BF16 R40, R52.reuse, R44, R40 ;  /* 0x0000002c3428723c */ /* 0x042ff00000041828 */
[C---:B------:R-:W-:Y:S01]  /*3450*/  HMMA.16816.F32.BF16 R36, R52.reuse, R46, R36 ;  /* 0x0000002e3424723c */ /* 0x040fe20000041824 */
[----:B------:R-:W1:Y:S07]  /*3460*/  LDSM.16.M88.4 R44, [R181+0x8000] ;  /* 0x00800000b52c783b */ /* 0x000e6e0000000200 */
[C---:B------:R-:W-:Y:S08]  /*3470*/  HMMA.16816.F32.BF16 R32, R52.reuse, R4, R32 ;  /* 0x000000043420723c */ /* 0x040ff00000041820 */
[C---:B------:R-:W-:Y:S01]  /*3480*/  HMMA.16816.F32.BF16 R28, R52.reuse, R6, R28 ;  /* 0x00000006341c723c */ /* 0x040fe2000004181c */
[----:B------:R-:W4:Y:S07]  /*3490*/  LDSM.16.M88.4 R4, [R82+0x5000] ;  /* 0x005000005204783b */ /* 0x000f2e0000000200 */
[C---:B---3--:R-:W-:Y:S08]  /*34a0*/  HMMA.16816.F32.BF16 R24, R52.reuse, R16, R24 ;  /* 0x000000103418723c */ /* 0x048ff00000041818 */
[C---:B------:R-:W-:Y:S01]  /*34b0*/  HMMA.16816.F32.BF16 R60, R52.reuse, R18, R60 ;  /* 0x00000012343c723c */ /* 0x040fe2000004183c */
[----:B------:R-:W3:Y:S07]  /*34c0*/  LDSM.16.M88.4 R16, [R81+0x4000] ;  /* 0x004000005110783b */ /* 0x000eee0000000200 */
[C---:B--2---:R-:W-:Y:S08]  /*34d0*/  HMMA.16816.F32.BF16 R72, R52.reuse, R8, R72 ;  /* 0x000000083448723c */ /* 0x044ff00000041848 */
[----:B------:R-:W-:Y:S01]  /*34e0*/  HMMA.16816.F32.BF16 R64, R52, R10, R64 ;  /* 0x0000000a3440723c */ /* 0x000fe20000041840 */
[----:B------:R-:W2:Y:S04]  /*34f0*/  LDSM.16.M88.4 R8, [R81+0x4800] ;  /* 0x004800005108783b */ /* 0x000ea80000000200 */
[----:B------:R-:W-:Y:S03]  /*3500*/  LDSM.16.M88.4 R52, [R0+0x4800] ;  /* 0x004800000034783b */ /* 0x000fe60000000200 */
[C---:B-1----:R-:W-:Y:S08]  /*3510*/  HMMA.16816.F32.BF16 R40, R44.reuse, R20, R40 ;  /* 0x000000142c28723c */ /* 0x042ff00000041828 */
[C---:B------:R-:W-:Y:S01]  /*3520*/  HMMA.16816.F32.BF16 R36, R44.reuse, R22, R36 ;  /* 0x000000162c24723c */ /* 0x040fe20000041824 */
[----:B------:R-:W-:Y:S07]  /*3530*/  LDSM.16.M88.4 R20, [R0+0x4000] ;  /* 0x004000000014783b */ /* 0x000fee0000000200 */
[C---:B------:R-:W-:Y:S08]  /*3540*/  HMMA.16816.F32.BF16 R32, R44.reuse, R12, R32 ;  /* 0x0000000c2c20723c */ /* 0x040ff00000041820 */
[C---:B------:R-:W-:Y:S01]  /*3550*/  HMMA.16816.F32.BF16 R28, R44.reuse, R14, R28 ;  /* 0x0000000e2c1c723c */ /* 0x040fe2000004181c */
[----:B------:R-:W-:Y:S07]  /*3560*/  LDSM.16.M88.4 R12, [R81+0x5800] ;  /* 0x00580000510c783b */ /* 0x000fee0000000200 */
[C---:B----4-:R-:W-:Y:S08]  /*3570*/  HMMA.16816.F32.BF16 R24, R44.reuse, R4, R24 ;  /* 0x000000042c18723c */ /* 0x050ff00000041818 */
[C---:B------:R-:W-:Y:S01]  /*3580*/  HMMA.16816.F32.BF16 R60, R44.reuse, R6, R60 ;  /* 0x000000062c3c723c */ /* 0x040fe2000004183c */
[----:B------:R-:W1:Y:S07]  /*3590*/  LDSM.16.M88.4 R4, [R81+0x5000] ;  /* 0x005000005104783b */ /* 0x000e6e0000000200 */
[C---:B------:R-:W-:Y:S08]  /*35a0*/  HMMA.16816.F32.BF16 R72, R44.reuse, R48, R72 ;  /* 0x000000302c48723c */ /* 0x040ff00000041848 */
[----:B------:R-:W-:Y:S01]  /*35b0*/  HMMA.16816.F32.BF16 R64, R44, R50, R64 ;  /* 0x000000322c40723c */ /* 0x000fe20000041840 */
[----:B------:R-:W4:Y:S04]  /*35c0*/  LDSM.16.M88.4 R44, [R179+0x8000] ;  /* 0x00800000b32c783b */ /* 0x000f280000000200 */
[----:B------:R-:W5:Y:S03]  /*35d0*/  LDSM.16.M88.4 R48, [R0+0x5000] ;  /* 0x005000000030783b */ /* 0x000f660000000200 */
[C---:B---3--:R-:W-:Y:S08]  /*35e0*/  HMMA.16816.F32.BF16 R40, R56.reuse, R16, R40 ;  /* 0x000000103828723c */ /* 0x048ff00000041828 */
[----:B------:R-:W-:Y:S01]  /*35f0*/  HMMA.16816.F32.BF16 R36, R56, R18, R36 ;  /* 0x000000123824723c */ /* 0x000fe20000041824 */
[----:B------:R3:W5:Y:S01]  /*3600*/  LDSM.16.M88.4 R16, [R0+0x5800] ;  /* 0x005800000010783b */ /* 0x0007620000000200 */
[----:B------:R-:W-:-:S04]  /*3610*/  DEPBAR.LE SB0, 0x2 ;  /* 0x000080800000791a */ /* 0x000fc80000000000 */
[----:B------:R-:W-:Y:S02]  /*3620*/  BAR.SYNC.DEFER_BLOCKING 0x0 ;  /* 0x0000000000007b1d */ /* 0x000fe40000010000 */
[C---:B--2---:R-:W-:Y:S08]  /*3630*/  HMMA.16816.F32.BF16 R32, R56.reuse, R8, R32 ;  /* 0x000000083820723c */ /* 0x044ff00000041820 */
[C---:B------:R-:W-:Y:S08]  /*3640*/  HMMA.16816.F32.BF16 R28, R56.reuse, R10, R28 ;  /* 0x0000000a381c723c */ /* 0x040ff0000004181c */
[----:B-1----:R-:W-:Y:S01]  /*3650*/  HMMA.16816.F32.BF16 R24, R56, R4, R24 ;  /* 0x000000043818723c */ /* 0x002fe20000041818 */
[----:B---3--:R-:W-:-:S05]  /*3660*/  IMAD.IADD R0, R3, 0x1, -R204 ;  /* 0x0000000103007824 */ /* 0x008fca00078e0acc */
[C---:B------:R-:W-:Y:S01]  /*3670*/  ISETP.GT.AND P3, PT, R0.reuse, RZ, PT ;  /* 0x000000ff0000720c */ /* 0x040fe20003f64270 */
[----:B------:R-:W-:Y:S01]  /*3680*/  LDSM.16.MT88.4 R80, [R177+0x2000] ;  /* 0x00200000b150783b */ /* 0x000fe20000004200 */
[C---:B----4-:R-:W-:Y:S01]  /*3690*/  HMMA.16816.F32.BF16 R40, R44.reuse, R20, R40 ;  /* 0x000000142c28723c */ /* 0x050fe20000041828 */
[C---:B------:R-:W-:Y:S02]  /*36a0*/  ISETP.GT.AND P0, PT, R0.reuse, 0x1, PT ;  /* 0x000000010000780c */ /* 0x040fe40003f04270 */
[C---:B------:R-:W-:Y:S01]  /*36b0*/  ISETP.GT.AND P4, PT, R0.reuse, 0x8, PT ;  /* 0x000000080000780c */ /* 0x040fe20003f84270 */
[----:B------:R-:W-:Y:S01]  /*36c0*/  LDSM.16.MT88.4 R124, [R178] ;  /* 0x00000000b27c783b */ /* 0x000fe20000004200 */
[C---:B------:R-:W-:Y:S02]  /*36d0*/  ISETP.GT.AND P6, PT, R0.reuse, 0x29, PT ;  /* 0x000000290000780c */ /* 0x040fe40003fc4270 */
[----:B------:R-:W-:Y:S01]  /*36e0*/  ISETP.GT.AND P5, PT, R0, 0x30, PT ;  /* 0x000000300000780c */ /* 0x000fe20003fa4270 */
[----:B------:R-:W-:Y:S01]  /*36f0*/  HMMA.16816.F32.BF16 R36, R44, R22, R36 ;  /* 0x000000162c24723c */ /* 0x000fe20000041824 */
[----:B------:R-:W-:Y:S04]  /*3700*/  LDSM.16.MT88.4 R88, [R157+0x2000] ;  /* 0x002000009d58783b */ /* 0x000fe80000004200 */
[----:B------:R-:W-:Y:S03]  /*3710*/  LDSM.16.MT88.4 R96, [R178+0x4000] ;  /* 0x00400000b260783b */ /* 0x000fe60000004200 */
[----:B------:R-:W-:Y:S01]  /*3720*/  HMMA.16816.F32.BF16 R60, R56, R6, R60 ;  /* 0x00000006383c723c */ /* 0x000fe2000004183c */
[----:B------:R-:W-:Y:S04]  /*3730*/  LDSM.16.MT88.4 R104, [R164+0x4000] ;  /* 0x00400000a468783b */ /* 0x000fe80000004200 */
[----:B------:R-:W-:Y:S03]  /*3740*/  LDSM.16.MT88.4 R108, [R177+0x4000] ;  /* 0x00400000b16c783b */ /* 0x000fe60000004200 */
[----:B------:R-:W-:Y:S01]  /*3750*/  HMMA.16816.F32.BF16 R32, R44, R52, R32 ;  /* 0x000000342c20723c */ /* 0x000fe20000041820 */
[----:B------:R-:W-:Y:S01]  /*3760*/  FSEL R40, R40, -INF , P3 ;  /* 0xff80000028287808 */ /* 0x000fe20001800000 */
[----:B------:R-:W-:Y:S01]  /*3770*/  LDSM.16.MT88.4 R20, [R178+0x800] ;  /* 0x00080000b214783b */ /* 0x000fe20000004200 */
[----:B------:R-:W-:-:S02]  /*3780*/  FSEL R41, R41, -INF , P0 ;  /* 0xff80000029297808 */ /* 0x000fc40000000000 */
[----:B------:R-:W-:Y:S01]  /*3790*/  FSEL R42, R42, -INF , P3 ;  /* 0xff8000002a2a7808 */ /* 0x000fe20001800000 */
[----:B------:R-:W-:Y:S01]  /*37a0*/  LDSM.16.MT88.4 R136, [R164+0x800] ;  /* 0x00080000a488783b */ /* 0x000fe20000004200 */
[----:B------:R-:W-:Y:S01]  /*37b0*/  ISETP.GT.AND P3, PT, R0, 0x9, PT ;  /* 0x000000090000780c */ /* 0x000fe20003f64270 */
[----:B------:R-:W-:Y:S01]  /*37c0*/  HMMA.16816.F32.BF16 R72, R56, R12, R72 ;  /* 0x0000000c3848723c */ /* 0x000fe20000041848 */
[----:B------:R-:W-:Y:S02]  /*37d0*/  FMNMX.FTZ R4, R40, R41, !PT ;  /* 0x0000002928047209 */ /* 0x000fe40007810000 */
[----:B------:R-:W-:Y:S02]  /*37e0*/  FSEL R43, R43, -INF , P0 ;  /* 0xff8000002b2b7808 */ /* 0x000fe40000000000 */
[----:B------:R-:W-:Y:S02]  /*37f0*/  ISETP.GT.AND P0, PT, R0, 0x10, PT ;  /* 0x000000100000780c */ /* 0x000fe40003f04270 */
[----:B------:R-:W-:Y:S01]  /*3800*/  FSEL R37, R37, -INF , P3 ;  /* 0xff80000025257808 */ /* 0x000fe20001800000 */
[----:B------:R-:W-:Y:S01]  /*3810*/  HMMA.16816.F32.BF16 R28, R44, R54, R28 ;  /* 0x000000362c1c723c */ /* 0x000fe2000004181c */
[----:B------:R-:W-:-:S02]  /*3820*/  FSEL R39, R39, -INF , P3 ;  /* 0xff80000027277808 */ /* 0x000fc40001800000 */
[----:B------:R-:W-:Y:S02]  /*3830*/  ISETP.GT.AND P3, PT, R0, 0x11, PT ;  /* 0x000000110000780c */ /* 0x000fe40003f64270 */
[----:B------:R-:W-:Y:S02]  /*3840*/  FSEL R13, R38, -INF , P4 ;  /* 0xff800000260d7808 */ /* 0x000fe40002000000 */
[----:B------:R-:W-:Y:S01]  /*3850*/  FMNMX.FTZ R6, R42, R43, !PT ;  /* 0x0000002b2a067209 */ /* 0x000fe20007810000 */
[----:B------:R-:W-:Y:S01]  /*3860*/  HMMA.16816.F32.BF16 R64, R56, R14, R64 ;  /* 0x0000000e3840723c */ /* 0x000fe20000041840 */
[----:B------:R-:W-:Y:S01]  /*3870*/  FSEL R7, R32, -INF , P0 ;  /* 0xff80000020077808 */ /* 0x000fe20000000000 */
[----:B------:R-:W-:Y:S01]  /*3880*/  LDSM.16.MT88.4 R56, [R224] ;  /* 0x00000000e038783b */ /* 0x000fe20000004200 */
[----:B------:R-:W-:Y:S02]  /*3890*/  FSEL R33, R33, -INF , P3 ;  /* 0xff80000021217808 */ /* 0x000fe40001800000 */
[----:B------:R-:W-:-:S02]  /*38a0*/  FSEL R35, R35, -INF , P3 ;  /* 0xff80000023237808 */ /* 0x000fc40001800000 */
[----:B------:R-:W-:Y:S01]  /*38b0*/  FSEL R15, R36, -INF , P4 ;  /* 0xff800000240f7808 */ /* 0x000fe20002000000 */
[C---:B-----5:R-:W-:Y:S01]  /*38c0*/  HMMA.16816.F32.BF16 R24, R44.reuse, R48, R24 ;  /* 0x000000302c18723c */ /* 0x060fe20000041818 */
[C---:B------:R-:W-:Y:S02]  /*38d0*/  ISETP.GT.AND P4, PT, R0.reuse, 0x18, PT ;  /* 0x000000180000780c */ /* 0x040fe40003f84270 */
[----:B------:R-:W-:Y:S02]  /*38e0*/  FMNMX.FTZ R4, R15, R4, !PT ;  /* 0x000000040f047209 */ /* 0x000fe40007810000 */
[----:B------:R-:W-:Y:S02]  /*38f0*/  ISETP.GT.AND P3, PT, R0, 0x19, PT ;  /* 0x000000190000780c */ /* 0x000fe40003f64270 */
[----:B------:R-:W-:Y:S01]  /*3900*/  FMNMX.FTZ R4, R37, R4, !PT ;  /* 0x0000000425047209 */ /* 0x000fe20007810000 */
[----:B------:R-:W-:Y:S01]  /*3910*/  HMMA.16816.F32.BF16 R60, R44, R50, R60 ;  /* 0x000000322c3c723c */ /* 0x000fe2000004183c */
[----:B------:R-:W-:Y:S01]  /*3920*/  FSEL R5, R28, -INF , P4 ;  /* 0xff8000001c057808 */ /* 0x000fe20002000000 */
[----:B------:R-:W-:Y:S01]  /*3930*/  LDSM.16.MT88.4 R48, [R177] ;  /* 0x00000000b130783b */ /* 0x000fe20000004200 */
[----:B------:R-:W-:-:S02]  /*3940*/  FMNMX.FTZ R4, R7, R4, !PT ;  /* 0x0000000407047209 */ /* 0x000fc40007810000 */
[----:B------:R-:W-:Y:S02]  /*3950*/  FSEL R11, R34, -INF , P0 ;  /* 0xff800000220b7808 */ /* 0x000fe40000000000 */
[----:B------:R-:W-:Y:S01]  /*3960*/  FMNMX.FTZ R4, R33, R4, !PT ;  /* 0x0000000421047209 */ /* 0x000fe20007810000 */
[C---:B------:R-:W-:Y:S01]  /*3970*/  HMMA.16816.F32.BF16 R72, R44.reuse, R16, R72 ;  /* 0x000000102c48723c */ /* 0x040fe20000041848 */
[----:B------:R-:W-:Y:S02]  /*3980*/  ISETP.GT.AND P0, PT, R0, 0x20, PT ;  /* 0x000000200000780c */ /* 0x000fe40003f04270 */
[----:B------:R-:W-:Y:S02]  /*3990*/  FSEL R29, R29, -INF , P3 ;  /* 0xff8000001d1d7808 */ /* 0x000fe40001800000 */
[----:B------:R-:W-:Y:S02]  /*39a0*/  FMNMX.FTZ R4, R5, R4, !PT ;  /* 0x0000000405047209 */ /* 0x000fe40007810000 */
[----:B------:R-:W-:Y:S01]  /*39b0*/  FMNMX.FTZ R6, R13, R6, !PT ;  /* 0x000000060d067209 */ /* 0x000fe20007810000 */
[----:B------:R-:W-:Y:S01]  /*39c0*/  HMMA.16816.F32.BF16 R64, R44, R18, R64 ;  /* 0x000000122c40723c */ /* 0x000fe20000041840 */
        /* <DEDUP_REMOVED lines=10> */
[----:B------:R-:W-:Y:S02]  /*3a70*/  FSEL R159, R60, -INF , P0 ;  /* 0xff8000003c9f7808 */ /* 0x000fe40000000000 */
[----:B------:R-:W-:Y:S02]  /*3a80*/  FMNMX.FTZ R4, R245, R4, !PT ;  /* 0x00000004f5047209 */ /* 0x000fe40007810000 */
[----:B------:R-:W-:-:S02]  /*3a90*/  FSEL R9, R30, -INF , P4 ;  /* 0xff8000001e097808 */ /* 0x000fc40002000000 */
[----:B------:R-:W-:Y:S02]  /*3aa0*/  FMNMX.FTZ R6, R35, R6, !PT ;  /* 0x0000000623067209 */ /* 0x000fe40007810000 */
        /* <DEDUP_REMOVED lines=8> */
[----:B------:R-:W-:Y:S02]  /*3b30*/  FMNMX.FTZ R4, R233, R4, !PT ;  /* 0x00000004e9047209 */ /* 0x000fe40007810000 */
[----:B------:R-:W-:Y:S02]  /*3b40*/  FSEL R241, R27, -INF , P3 ;  /* 0xff8000001bf17808 */ /* 0x000fe40001800000 */
[----:B------:R-:W-:Y:S01]  /*3b50*/  FMNMX.FTZ R6, R165, R6, !PT ;  /* 0x00000006a5067209 */ /* 0x000fe20007810000 */
[----:B------:R-:W-:Y:S01]  /*3b60*/  LDSM.16.MT88.4 R24, [R164+0x2800] ;  /* 0x00280000a418783b */ /* 0x000fe20000004200 */
[----:B------:R-:W-:-:S02]  /*3b70*/  FSEL R235, R62, -INF , P0 ;  /* 0xff8000003eeb7808 */ /* 0x000fc40000000000 */
[C---:B------:R-:W-:Y:S02]  /*3b80*/  ISETP.GT.AND P3, PT, R0.reuse, 0x38, PT ;  /* 0x000000380000780c */ /* 0x040fe40003f64270 */
[----:B------:R-:W-:Y:S02]  /*3b90*/  ISETP.GT.AND P0, PT, R0, 0x39, PT ;  /* 0x000000390000780c */ /* 0x000fe40003f04270 */
[----:B------:R-:W-:Y:S02]  /*3ba0*/  FMNMX.FTZ R0, R175, R4, !PT ;  /* 0x00000004af007209 */ /* 0x000fe40007810000 */
[----:B------:R-:W-:Y:S02]  /*3bb0*/  FMNMX.FTZ R4, R241, R6, !PT ;  /* 0x00000006f1047209 */ /* 0x000fe40007810000 */
[----:B------:R-:W-:Y:S02]  /*3bc0*/  FSEL R173, R63, -INF , P6 ;  /* 0xff8000003fad7808 */ /* 0x000fe40003000000 */
[----:B------:R-:W-:-:S02]  /*3bd0*/  FMNMX.FTZ R4, R235, R4, !PT ;  /* 0x00000004eb047209 */ /* 0x000fc40007810000 */
[----:B------:R-:W-:Y:S02]  /*3be0*/  FSEL R167, R74, -INF , P5 ;  /* 0xff8000004aa77808 */ /* 0x000fe40002800000 */
[----:B------:R-:W-:Y:S02]  /*3bf0*/  FMNMX.FTZ R4, R173, R4, !PT ;  /* 0x00000004ad047209 */ /* 0x000fe40007810000 */
[----:B------:R-:W-:Y:S02]  /*3c00*/  FSEL R171, R64, -INF , P3 ;  /* 0xff80000040ab7808 */ /* 0x000fe40001800000 */
[----:B------:R-:W-:Y:S02]  /*3c10*/  FSEL R143, R75, -INF , P4 ;  /* 0xff8000004b8f7808 */ /* 0x000fe40002000000 */
[----:B------:R-:W-:Y:S01]  /*3c20*/  FMNMX.FTZ R4, R167, R4, !PT ;  /* 0x00000004a7047209 */ /* 0x000fe20007810000 */
[----:B------:R-:W-:Y:S01]  /*3c30*/  LDSM.16.MT88.4 R72, [R164+0x2000] ;  /* 0x00200000a448783b */ /* 0x000fe20000004200 */
[----:B------:R-:W-:-:S02]  /*3c40*/  FSEL R169, R65, -INF , P0 ;  /* 0xff80000041a97808 */ /* 0x000fc40000000000 */
[----:B------:R-:W-:Y:S02]  /*3c50*/  FMNMX.FTZ R0, R171, R0, !PT ;  /* 0x00000000ab007209 */ /* 0x000fe40007810000 */
        /* <DEDUP_REMOVED lines=24> */
[--C-:B------:R-:W-:Y:S02]  /*3de0*/  FFMA.FTZ R153, R15, c[0x0][0x2d0], -R140.reuse ;  /* 0x0000b4000f997a23 */ /* 0x100fe4000001088c */
[----:B------:R-:W-:Y:S01]  /*3df0*/  FFMA.FTZ R148, R37, c[0x0][0x2d0], -R140 ;  /* 0x0000b40025947a23 */ /* 0x000fe2000001088c */
[----:B------:R-:W-:Y:S01]  /*3e00*/  MUFU.EX2 R156, R156 ;  /* 0x0000009c009c7308 */ /* 0x000fe20000000800 */
[----:B------:R-:W-:-:S02]  /*3e10*/  FFMA.FTZ R154, R42, c[0x0][0x2d0], -R160 ;  /* 0x0000b4002a9a7a23 */ /* 0x000fc400000108a0 */
[--C-:B------:R-:W-:Y:S02]  /*3e20*/  FFMA.FTZ R151, R43, c[0x0][0x2d0], -R160.reuse ;  /* 0x0000b4002b977a23 */ /* 0x100fe400000108a0 */
[--C-:B------:R-:W-:Y:S01]  /*3e30*/  FFMA.FTZ R149, R13, c[0x0][0x2d0], -R160.reuse ;  /* 0x0000b4000d957a23 */ /* 0x100fe200000108a0 */
[----:B------:R-:W1:Y:S01]  /*3e40*/  LDSM.16.MT88.4 R40, [R164] ;  /* 0x00000000a428783b */ /* 0x000e620000004200 */
[----:B------:R-:W-:Y:S01]  /*3e50*/  FFMA.FTZ R146, R39, c[0x0][0x2d0], -R160 ;  /* 0x0000b40027927a23 */ /* 0x000fe200000108a0 */
[----:B------:R-:W2:Y:S01]  /*3e60*/  MUFU.EX2 R155, R155 ;  /* 0x0000009b009b7308 */ /* 0x000ea20000000800 */
[--C-:B------:R-:W-:Y:S01]  /*3e70*/  FFMA.FTZ R147, R7, c[0x0][0x2d0], -R140.reuse ;  /* 0x0000b40007937a23 */ /* 0x100fe2000001088c */
[----:B------:R-:W-:Y:S01]  /*3e80*/  LDSM.16.MT88.4 R12, [R157+0x2800] ;  /* 0x002800009d0c783b */ /* 0x000fe20000004200 */
[----:B------:R-:W-:Y:S02]  /*3e90*/  FFMA.FTZ R145, R5, c[0x0][0x2d0], -R140 ;  /* 0x0000b40005917a23 */ /* 0x000fe4000001088c */
[--C-:B------:R-:W-:Y:S01]  /*3ea0*/  FFMA.FTZ R152, R11, c[0x0][0x2d0], -R160.reuse ;  /* 0x0000b4000b987a23 */ /* 0x100fe200000108a0 */
[----:B------:R-:W3:Y:S01]  /*3eb0*/  LDSM.16.MT88.4 R4, [R224+0x4000] ;  /* 0x00400000e004783b */ /* 0x000ee20000004200 */
[----:B------:R-:W-:Y:S01]  /*3ec0*/  FFMA.FTZ R150, R9, c[0x0][0x2d0], -R160 ;  /* 0x0000b40009967a23 */ /* 0x000fe200000108a0 */
[----:B------:R-:W-:Y:S01]  /*3ed0*/  MUFU.EX2 R153, R153 ;  /* 0x0000009900997308 */ /* 0x000fe20000000800 */
[--C-:B------:R-:W-:Y:S01]  /*3ee0*/  FFMA.FTZ R144, R33, c[0x0][0x2d0], -R140.reuse ;  /* 0x0000b40021907a23 */ /* 0x100fe2000001088c */
[----:B------:R-:W4:Y:S01]  /*3ef0*/  LDSM.16.MT88.4 R8, [R178+0x2800] ;  /* 0x00280000b208783b */ /* 0x000f220000004200 */
[----:B------:R-:W-:-:S02]  /*3f00*/  FFMA.FTZ R0, R29, c[0x0][0x2d0], -R140 ;  /* 0x0000b4001d007a23 */ /* 0x000fc4000001088c */
[--C-:B------:R-:W-:Y:S02]  /*3f10*/  FFMA.FTZ R135, R35, c[0x0][0x2d0], -R160.reuse ;  /* 0x0000b40023877a23 */ /* 0x100fe400000108a0 */
[----:B------:R-:W-:Y:S01]  /*3f20*/  FFMA.FTZ R133, R31, c[0x0][0x2d0], -R160 ;  /* 0x0000b4001f857a23 */ /* 0x000fe200000108a0 */
[----:B------:R-:W5:Y:S01]  /*3f30*/  MUFU.EX2 R148, R148 ;  /* 0x0000009400947308 */ /* 0x000f620000000800 */
[----:B--2---:R-:W-:Y:S01]  /*3f40*/  F2FP.BF16.PACK_AB R112, R155, R156 ;  /* 0x0000009c9b70723e */ /* 0x004fe200000010ff */
[----:B------:R-:W-:Y:S01]  /*3f50*/  LDSM.16.MT88.4 R32, [R177+0x800] ;  /* 0x00080000b120783b */ /* 0x000fe20000004200 */
[--C-:B------:R-:W-:Y:S02]  /*3f60*/  FFMA.FTZ R158, R161, c[0x0][0x2d0], -R140.reuse ;  /* 0x0000b400a19e7a23 */ /* 0x100fe4000001088c */
[--C-:B------:R-:W-:Y:S01]  /*3f70*/  FFMA.FTZ R161, R245, c[0x0][0x2d0], -R140.reuse ;  /* 0x0000b400f5a17a23 */ /* 0x100fe2000001088c */
[----:B------:R-:W-:Y:S01]  /*3f80*/  LDSM.16.MT88.4 R28, [R157+0x800] ;  /* 0x000800009d1c783b */ /* 0x000fe20000004200 */
[--C-:B------:R-:W-:Y:S01]  /*3f90*/  FFMA.FTZ R159, R159, c[0x0][0x2d0], -R140.reuse ;  /* 0x0000b4009f9f7a23 */ /* 0x100fe2000001088c */
[----:B------:R-:W-:Y:S01]  /*3fa0*/  MUFU.EX2 R154, R154 ;  /* 0x0000009a009a7308 */ /* 0x000fe20000000800 */
[----:B------:R-:W-:-:S02]  /*3fb0*/  FFMA.FTZ R162, R243, c[0x0][0x2d0], -R140 ;  /* 0x0000b400f3a27a23 */ /* 0x000fc4000001088c */
[--C-:B------:R-:W-:Y:S02]  /*3fc0*/  FFMA.FTZ R165, R165, c[0x0][0x2d0], -R160.reuse ;  /* 0x0000b400a5a57a23 */ /* 0x100fe400000108a0 */
[--C-:B------:R-:W-:Y:S02]  /*3fd0*/  FFMA.FTZ R166, R241, c[0x0][0x2d0], -R160.reuse ;  /* 0x0000b400f1a67a23 */ /* 0x100fe400000108a0 */
[--C-:B------:R-:W-:Y:S01]  /*3fe0*/  FFMA.FTZ R168, R235, c[0x0][0x2d0], -R160.reuse ;  /* 0x0000b400eba87a23 */ /* 0x100fe200000108a0 */
[----:B------:R-:W2:Y:S01]  /*3ff0*/  MUFU.EX2 R151, R151 ;  /* 0x0000009700977308 */ /* 0x000ea20000000800 */
[----:B-----5:R-:W-:Y:S01]  /*4000*/  F2FP.BF16.PACK_AB R114, R148, R153 ;  /* 0x000000999472723e */ /* 0x020fe200000010ff */
[----:B------:R-:W-:Y:S02]  /*4010*/  FFMA.FTZ R173, R173, c[0x0][0x2d0], -R160 ;  /* 0x0000b400adad7a23 */ /* 0x000fe400000108a0 */
[----:B------:R-:W-:Y:S02]  /*4020*/  FFMA.FTZ R172, R169, c[0x0][0x2d0], -R140 ;  /* 0x0000b400a9ac7a23 */ /* 0x000fe4000001088c */
[----:B------:R-:W-:-:S02]  /*4030*/  FFMA.FTZ R167, R167, c[0x0][0x2d0], -R160 ;  /* 0x0000b400a7a77a23 */ /* 0x000fc400000108a0 */
[----:B------:R-:W-:Y:S01]  /*4040*/  MUFU.EX2 R149, R149 ;  /* 0x0000009500957308 */ /* 0x000fe20000000800 */
[--C-:B------:R-:W-:Y:S02]  /*4050*/  FFMA.FTZ R174, R143, c[0x0][0x2d0], -R160.reuse ;  /* 0x0000b4008fae7a23 */ /* 0x100fe400000108a0 */
[----:B------:R-:W-:Y:S02]  /*4060*/  FFMA.FTZ R169, R141, c[0x0][0x2d0], -R160 ;  /* 0x0000b4008da97a23 */ /* 0x000fe400000108a0 */
[--C-:B------:R-:W-:Y:S02]  /*4070*/  FFMA.FTZ R170, R233, c[0x0][0x2d0], -R140.reuse ;  /* 0x0000b400e9aa7a23 */ /* 0x100fe4000001088c */
[--C-:B------:R-:W-:Y:S01]  /*4080*/  FFMA.FTZ R175, R175, c[0x0][0x2d0], -R140.reuse ;  /* 0x0000b400afaf7a23 */ /* 0x100fe2000001088c */
[----:B------:R-:W5:Y:S01]  /*4090*/  MUFU.EX2 R146, R146 ;  /* 0x0000009200927308 */ /* 0x000f620000000800 */
[----:B--2---:R-:W-:Y:S01]  /*40a0*/  F2FP.BF16.PACK_AB R113, R151, R154 ;  /* 0x0000009a9771723e */ /* 0x004fe200000010ff */
[----:B------:R-:W-:-:S02]  /*40b0*/  FFMA.FTZ R171, R171, c[0x0][0x2d0], -R140 ;  /* 0x0000b400abab7a23 */ /* 0x000fc4000001088c */
[----:B------:R-:W-:Y:S01]  /*40c0*/  FFMA.FTZ R160, R163, c[0x0][0x2d0], -R160 ;  /* 0x0000b400a3a07a23 */ /* 0x000fe200000108a0 */
[----:B------:R-:W-:Y:S01]  /*40d0*/  LDSM.16.MT88.4 R140, [R164+0x3800] ;  /* 0x00380000a48c783b */ /* 0x000fe20000004200 */
[----:B------:R-:W-:Y:S02]  /*40e0*/  FADD.FTZ R156, R156, R155 ;  /* 0x0000009b9c9c7221 */ /* 0x000fe40000010000 */
[----:B------:R-:W-:Y:S01]  /*40f0*/  MUFU.EX2 R147, R147 ;  /* 0x0000009300937308 */ /* 0x000fe20000000800 */
[----:B------:R-:W-:Y:S02]  /*4100*/  FADD.FTZ R154, R154, R151 ;  /* 0x000000979a9a7221 */ /* 0x000fe40000010000 */
[----:B------:R-:W-:-:S04]  /*4110*/  FADD.FTZ R153, R153, R156 ;  /* 0x0000009c99997221 */ /* 0x000fc80000010000 */
[----:B------:R-:W-:Y:S01]  /*4120*/  FADD.FTZ R148, R148, R153 ;  /* 0x0000009994947221 */ /* 0x000fe20000010000 */
[----:B-----5:R-:W-:Y:S01]  /*4130*/  F2FP.BF16.PACK_AB R115, R146, R149 ;  /* 0x000000959273723e */ /* 0x020fe200000010ff */
[----:B------:R-:W2:Y:S01]  /*4140*/  MUFU.EX2 R144, R144 ;  /* 0x0000009000907308 */ /* 0x000ea20000000800 */
[----:B------:R-:W-:-:S04]  /*4150*/  FADD.FTZ R149, R149, R154 ;  /* 0x0000009a95957221 */ /* 0x000fc80000010000 */
        /* <DEDUP_REMOVED lines=11> */
[C---:B-1----:R-:W-:Y:S02]  /*4210*/  HMMA.16816.F32.BF16 R36, R112.reuse, R40, RZ ;  /* 0x000000287024723c */ /* 0x042fe400000418ff */
        /* <DEDUP_REMOVED lines=33> */
[C---:B---3--:R-:W-:Y:S07]  /*4430*/  HMMA.16816.F32.BF16 R116, R112.reuse, R4, RZ ;  /* 0x000000047074723c */ /* 0x048fee00000418ff */
[----:B--2---:R-:W-:Y:S01]  /*4440*/  F2FP.BF16.PACK_AB R4, R144, R147 ;  /* 0x000000939004723e */ /* 0x004fe200000010ff */
        /* <DEDUP_REMOVED lines=10> */
[----:B------:R-:W-:Y:S01]  /*44f0*/  FADD.FTZ R145, R0, R145 ;  /* 0x0000009100917221 */ /* 0x000fe20000010000 */
[----:B------:R-:W-:Y:S01]  /*4500*/  IADD3 R0, R2, -0x3, RZ ;  /* 0xfffffffd02007810 */ /* 0x000fe20007ffe0ff */
[----:B----4-:R-:W-:Y:S01]  /*4510*/  HMMA.16816.F32.BF16 R60, R4, R8, R60 ;  /* 0x00000008043c723c */ /* 0x010fe2000004183c */
[----:B------:R-:W-:-:S02]  /*4520*/  FADD.FTZ R150, R133, R150 ;  /* 0x0000009685967221 */ /* 0x000fc40000010000 */
[----:B------:R-:W-:-:S05]  /*4530*/  ISETP.GE.AND P0, PT, R0, R229, PT ;  /* 0x000000e50000720c */ /* 0x000fca0003f06270 */
        /* <DEDUP_REMOVED lines=37> */
[----:B------:R-:W-:Y:S01]  /*4790*/  F2FP.BF16.PACK_AB R5, R166, R165 ;  /* 0x000000a5a605723e */ /* 0x000fe200000010ff */
[----:B------:R-:W-:Y:S01]  /*47a0*/  FADD.FTZ R165, R165, R150 ;  /* 0x00000096a5a57221 */ /* 0x000fe20000010000 */
[----:B------:R-:W-:Y:S01]  /*47b0*/  F2FP.BF16.PACK_AB R6, R162, R159 ;  /* 0x0000009fa206723e */ /* 0x000fe200000010ff */
[----:B------:R-:W-:Y:S01]  /*47c0*/  FADD.FTZ R158, R161, R158 ;  /* 0x0000009ea19e7221 */ /* 0x000fe20000010000 */
[----:B------:R-:W-:Y:S01]  /*47d0*/  F2FP.BF16.PACK_AB R7, R173, R168 ;  /* 0x000000a8ad07723e */ /* 0x000fe200000010ff */
[----:B------:R-:W-:-:S02]  /*47e0*/  FADD.FTZ R165, R166, R165 ;  /* 0x000000a5a6a57221 */ /* 0x000fc40000010000 */
[----:B------:R-:W-:Y:S02]  /*47f0*/  FADD.FTZ R159, R159, R158 ;  /* 0x0000009e9f9f7221 */ /* 0x000fe40000010000 */
[----:B------:R-:W-:Y:S02]  /*4800*/  FADD.FTZ R168, R168, R165 ;  /* 0x000000a5a8a87221 */ /* 0x000fe40000010000 */
[----:B-1----:R-:W-:Y:S01]  /*4810*/  HMMA.16816.F32.BF16 R128, R4, R8, R128 ;  /* 0x000000080480723c */ /* 0x002fe20000041880 */
[----:B------:R-:W-:Y:S02]  /*4820*/  FADD.FTZ R159, R162, R159 ;  /* 0x0000009fa29f7221 */ /* 0x000fe40000010000 */
[----:B------:R-:W-:-:S05]  /*4830*/  FADD.FTZ R168, R173, R168 ;  /* 0x000000a8ada87221 */ /* 0x000fca0000010000 */
        /* <DEDUP_REMOVED lines=45> */
[----:B---3--:R-:W-:Y:S01]  /*4b10*/  HMMA.16816.F32.BF16 R36, R4, R12, R36 ;  /* 0x0000000c0424723c */ /* 0x008fe20000041824 */
[----:B------:R-:W-:Y:S02]  /*4b20*/  FADD.FTZ R235, R172, R171 ;  /* 0x000000abaceb7221 */ /* 0x000fe40000010000 */
[----:B------:R-:W-:-:S05]  /*4b30*/  FADD.FTZ R233, R160, R169 ;  /* 0x000000a9a0e97221 */ /* 0x000fca0000010000 */
        /* <DEDUP_REMOVED lines=28> */
[----:B------:R-:W-:Y:S01]  /*4d00*/  SHF.R.S32.HI R5, RZ, 0x1f, R0 ;  /* 0x0000001fff057819 */ /* 0x000fe20000011400 */
[----:B------:R-:W-:-:S04]  /*4d10*/  IMAD.WIDE.U32 R6, R0, c[0x0][0x1e0], RZ ;  /* 0x0000780000067a25 */ /* 0x000fc800078e00ff */
[----:B------:R-:W-:Y:S02]  /*4d20*/  IMAD R5, R5, c[0x0][0x1e0], RZ ;  /* 0x0000780005057a24 */ /* 0x000fe400078e02ff */
[----:B------:R-:W-:Y:S02]  /*4d30*/  IMAD.MOV.U32 R4, RZ, RZ, c[0x0][0x1e0] ;  /* 0x00007800ff047624 */ /* 0x000fe400078e00ff */
[----:B------:R-:W-:Y:S01]  /*4d40*/  IMAD R5, R0, c[0x0][0x1e4], R5 ;  /* 0x0000790000057a24 */ /* 0x000fe200078e0205 */
[----:B------:R-:W-:-:S03]  /*4d50*/  LEA R0, P0, R6, R238, 0x6 ;  /* 0x000000ee06007211 */ /* 0x000fc600078030ff */
[----:B------:R-:W-:Y:S01]  /*4d60*/  IMAD.IADD R5, R7, 0x1, R5 ;  /* 0x0000000107057824 */ /* 0x000fe200078e0205 */
[----:B------:R-:W-:-:S04]  /*4d70*/  LEA R8, P3, R0, c[0x0][0x1c8], 0x1 ;  /* 0x0000720000087a11 */ /* 0x000fc800078608ff */
[----:B------:R-:W-:Y:S02]  /*4d80*/  LEA.HI.X R5, R6, R228, R5, 0x6, P0 ;  /* 0x000000e406057211 */ /* 0x000fe400000f3405 */
[----:B------:R-:W-:Y:S02]  /*4d90*/  ISETP.GE.AND P0, PT, R200, c[0x0][0x1d4], PT ;  /* 0x00007500c8007a0c */ /* 0x000fe40003f06270 */
[----:B------:R-:W-:Y:S01]  /*4da0*/  LEA.HI.X R9, R0, c[0x0][0x1cc], R5, 0x1, P3 ;  /* 0x0000730000097a11 */ /* 0x000fe200018f0c05 */
[----:B------:R-:W-:Y:S01]  /*4db0*/  IMAD.MOV.U32 R5, RZ, RZ, c[0x0][0x1e4] ;  /* 0x00007900ff057624 */ /* 0x000fe200078e00ff */
[----:B------:R-:W-:-:S03]  /*4dc0*/  LEA R6, P3, R4, R8, 0x6 ;  /* 0x0000000804067211 */ /* 0x000fc600078630ff */
[----:B------:R-:W-:Y:S01]  /*4dd0*/  @!PT LDS RZ, [RZ] ;  /* 0x00000000fffff984 */ /* 0x000fe20000000800 */
[----:B------:R-:W-:Y:S01]  /*4de0*/  @!PT LDS RZ, [RZ] ;  /* 0x00000000fffff984 */ /* 0x000fe20000000800 */
[----:B------:R-:W-:Y:S01]  /*4df0*/  @!PT LDS RZ, [RZ] ;  /* 0x00000000fffff984 */ /* 0x000fe20000000800 */
[----:B------:R1:W-:Y:S01]  /*4e00*/  LDGSTS.E.BYPASS.LTC128B.128 [R203+0xc100], [R8.64], !P1 ;  /* 0x0c10000008cb7fae */ /* 0x0003e2000c901d48 */
[----:B------:R-:W-:-:S03]  /*4e10*/  LEA.HI.X R7, R4, R9, R5, 0x6, P3 ;  /* 0x0000000904077211 */ /* 0x000fc600018f3405 */
[----:B------:R1:W-:Y:S04]  /*4e20*/  LDGSTS.E.BYPASS.LTC128B.128 [R203+0xe100], [R8.64+0x80], !P2 ;  /* 0x0e10008008cb7fae */ /* 0x0003e8000d101d48 */
[----:B------:R1:W-:Y:S04]  /*4e30*/  LDGSTS.E.BYPASS.LTC128B.128 [R203+0x10100], [R8.64+0x100], !P0 ;  /* 0x1010010008cb7fae */ /* 0x0003e8000c101d48 */
[----:B------:R1:W-:Y:S04]  /*4e40*/  LDGSTS.E.BYPASS.LTC128B.128 [R203+0xd100], [R6.64], !P1 ;  /* 0x0d10000006cb7fae */ /* 0x0003e8000c901d48 */
[----:B------:R1:W-:Y:S04]  /*4e50*/  LDGSTS.E.BYPASS.LTC128B.128 [R203+0xf100], [R6.64+0x80], !P2 ;  /* 0x0f10008006cb7fae */ /* 0x0003e8000d101d48 */
[----:B------:R1:W-:Y:S02]  /*4e60*/  LDGSTS.E.BYPASS.LTC128B.128 [R203+0x11100], [R6.64+0x100], !P0 ;  /* 0x1110010006cb7fae */ /* 0x0003e4000c101d48 */
.L_x_1257:
[----:B------:R-:W-:Y:S05]  /*4e70*/  BSYNC B0 ;  /* 0x0000000000007941 */ /* 0x000fea0003800000 */
.L_x_1256:
[----:B------:R-:W-:Y:S01]  /*4e80*/  IADD3 R234, R2, -0x2, RZ ;  /* 0xfffffffe02ea7810 */ /* 0x000fe20007ffe0ff */
[----:B------:R-:W0:Y:S03]  /*4e90*/  LDGDEPBAR ;  /* 0x00000000000079af */ /* 0x000e260000000000 */
[----:B------:R-:W-:-:S13]  /*4ea0*/  ISETP.GE.AND P0, PT, R234, R229, PT ;  /* 0x000000e5ea00720c */ /* 0x000fda0003f06270 */
[----:B------:R-:W-:Y:S05]  /*4eb0*/  @!P0 BRA `(.L_x_1258) ;  /* 0x0000291000008947 */ /* 0x000fea0003800000 */
[----:B------:R-:W-:Y:S01]  /*4ec0*/  IMAD.MOV.U32 R0, RZ, RZ, R3 ;  /* 0x000000ffff007224 */ /* 0x000fe200078e0003 */
[----:B------:R-:W-:Y:S01]  /*4ed0*/  MOV R232, RZ ;  /* 0x000000ff00e87202 */ /* 0x000fe20000000f00 */
[----:B------:R-:W-:Y:S01]  /*4ee0*/  IMAD.MOV.U32 R133, RZ, RZ, R132 ;  /* 0x000000ffff857224 */ /* 0x000fe200078e0084 */
[----:B------:R-:W-:Y:S02]  /*4ef0*/  MOV R135, 0x1 ;  /* 0x0000000100877802 */ /* 0x000fe40000000f00 */
.L_x_1259:
[----:B------:R-:W-:Y:S04]  /*4f00*/  DEPBAR.LE SB0, 0x2 ;  /* 0x000080800000791a */ /* 0x000fe80000000000 */
[----:B------:R-:W-:Y:S01]  /*4f10*/  WARPSYNC 0xffffffff ;  /* 0xffffffff00007948 */ /* 0x000fe20003800000 */
[----:B------:R-:W-:Y:S01]  /*4f20*/  BAR.SYNC.DEFER_BLOCKING 0x0 ;  /* 0x0000000000007b1d */ /* 0x000fe20000010000 */
[----:B------:R-:W-:Y:S01]  /*4f30*/  IMAD R186, R135, 0x6000, RZ ;  /* 0x0000600087ba7824 */ /* 0x000fe200078e02ff */
[----:B------:R-:W-:Y:S02]  /*4f40*/  ISETP.GE.AND P5, PT, R229, R234, PT ;  /* 0x000000eae500720c */ /* 0x000fe40003fa6270 */
[----:B------:R-:W-:Y:S02]  /*4f50*/  IADD3 R240, R234, -0x1, RZ ;  /* 0xffffffffeaf07810 */ /* 0x000fe40007ffe0ff */
[----:B------:R-:W-:Y:S04]  /*4f60*/  IADD3 R173, R185, R186, RZ ;  /* 0x000000bab9ad7210 */ /* 0x000fe80007ffe0ff */
[----:B------:R-:W-:Y:S05]  /*4f70*/  IADD3 R172, R176, R173, RZ ;  /* 0x000000adb0ac7210 */ /* 0x000fea0007ffe0ff */
[----:B------:R-:W-:Y:S01]  /*4f80*/  @!P5 SHF.R.S32.HI R159, RZ, 0x1f, R240 ;  /* 0x0000001fff9fd819 */ /* 0x000fe200000114f0 */
[----:B-1----:R-:W-:Y:S01]  /*4f90*/  @!P5 IMAD.WIDE.U32 R32, R240, c[0x0][0x208], RZ ;  /* 0x00008200f020da25 */ /* 0x002fe200078e00ff */
[----:B------:R-:W-:Y:S02]  /*4fa0*/  @!P5 MOV R2, c[0x0][0x208] ;  /* 0x000082000002da02 */ /* 0x000fe40000000f00 */
[----:B------:R-:W-:Y:S01]  /*4fb0*/  @!P5 MOV R3, c[0x0][0x20c] ;  /* 0x000083000003da02 */ /* 0x000fe20000000f00 */
[----:B------:R-:W-:Y:S01]  /*4fc0*/  @!P5 IMAD R159, R159, c[0x0][0x208], RZ ;  /* 0x000082009f9fda24 */ /* 0x000fe200078e02ff */
[----:B------:R-:W-:Y:S01]  /*4fd0*/  @!P5 SHF.L.U32 R157, R32, 0x6, RZ ;  /* 0x00000006209dd819 */ /* 0x000fe200000006ff */
[----:B------:R-:W-:Y:S01]  /*4fe0*/  @!P5 IMAD R168, R232, 0x6000, R202 ;  /* 0x00006000e8a8d824 */ /* 0x000fe200078e02ca */
[----:B------:R-:W-:Y:S01]  /*4ff0*/  @!P5 ISETP.GE.AND P3, PT, R199, c[0x0][0x1d4], PT ;  /* 0x00007500c700da0c */ /* 0x000fe20003f66270 */
[----:B------:R-:W-:Y:S01]  /*5000*/  LDSM.16.M88.4 R136, [R182] ;  /* 0x00000000b688783b */ /* 0x000fe20000000200 */
[----:B------:R-:W-:Y:S01]  /*5010*/  @!P5 IMAD R159, R240, c[0x0][0x20c], R159 ;  /* 0x00008300f09fda24 */ /* 0x000fe200078e029f */
[----:B------:R-:W-:Y:S02]  /*5020*/  @!P5 LEA R161, P0, R2, R157, 0x5 ;  /* 0x0000009d02a1d211 */ /* 0x000fe400078028ff */
[----:B------:R-:W-:Y:S02]  /*5030*/  @!P5 IADD3 R157, P4, R157, R236, RZ ;  /* 0x000000ec9d9dd210 */ /* 0x000fe40007f9e0ff */
[----:B------:R-:W-:Y:S02]  /*5040*/  @!P5 IADD3 R159, R33, R159, RZ ;  /* 0x0000009f219fd210 */ /* 0x000fe40007ffe0ff */
[----:B------:R-:W2:Y:S01]  /*5050*/  LDSM.16.M88.4 R140, [R173] ;  /* 0x00000000ad8c783b */ /* 0x000ea20000000200 */
[----:B------:R-:W-:Y:S02]  /*5060*/  @!P5 LEA R164, P6, R157, c[0x0][0x1f8], 0x1 ;  /* 0x00007e009da4da11 */ /* 0x000fe400078c08ff */
[----:B------:R-:W-:Y:S02]  /*5070*/  @!P5 SHF.L.U64.HI R159, R32, 0x6, R159 ;  /* 0x00000006209fd819 */ /* 0x000fe4000001029f */
[----:B------:R-:W-:Y:S02]  /*5080*/  @!P5 ISETP.GE.AND P2, PT, R200, c[0x0][0x1d4], PT ;  /* 0x00007500c800da0c */ /* 0x000fe40003f46270 */
[----:B------:R-:W-:Y:S01]  /*5090*/  @!P5 LEA.HI.X R3, R2, R159, R3, 0x5, P0 ;  /* 0x0000009f0203d211 */ /* 0x000fe200000f2c03 */
[----:B------:R-:W3:Y:S01]  /*50a0*/  LDSM.16.M88.4 R144, [R173+0x800] ;  /* 0x00080000ad90783b */ /* 0x000ee20000000200 */
[----:B------:R-:W-:Y:S02]  /*50b0*/  @!P5 IADD3.X R2, R159, R190, RZ, P4, !PT ;  /* 0x000000be9f02d210 */ /* 0x000fe400027fe4ff */
[----:B------:R-:W-:Y:S02]  /*50c0*/  @!P5 IADD3 R132, P0, R161, R236, RZ ;  /* 0x000000eca184d210 */ /* 0x000fe40007f1e0ff */
[----:B------:R-:W-:Y:S02]  /*50d0*/  @!P5 LEA.HI.X R165, R157, c[0x0][0x1fc], R2, 0x1, P6 ;  /* 0x00007f009da5da11 */ /* 0x000fe400030f0c02 */
[----:B------:R-:W-:Y:S01]  /*50e0*/  @!P5 LEA R170, P4, R132, c[0x0][0x1f8], 0x1 ;  /* 0x00007e0084aada11 */ /* 0x000fe200078808ff */
[----:B------:R-:W4:Y:S01]  /*50f0*/  LDSM.16.M88.4 R148, [R173+0x1000] ;  /* 0x00100000ad94783b */ /* 0x000f220000000200 */
[----:B------:R-:W-:Y:S02]  /*5100*/  MOV R2, 0x40 ;  /* 0x0000004000027802 */ /* 0x000fe40000000f00 */
[----:B------:R-:W-:Y:S02]  /*5110*/  @!P5 IADD3.X R3, R3, R190, RZ, P0, !PT ;  /* 0x000000be0303d210 */ /* 0x000fe400007fe4ff */
[----:B------:R-:W-:Y:S02]  /*5120*/  LOP3.LUT P0, RZ, R184, 0x4, RZ, 0xc0, !PT ;  /* 0x00000004b8ff7812 */ /* 0x000fe4000780c0ff */
[----:B------:R-:W-:Y:S01]  /*5130*/  @!P5 LEA.HI.X R171, R132, c[0x0][0x1fc], R3, 0x1, P4 ;  /* 0x00007f0084abda11 */ /* 0x000fe200020f0c03 */
[----:B------:R-:W5:Y:S01]  /*5140*/  LDSM.16.M88.4 R152, [R173+0x1800] ;  /* 0x00180000ad98783b */ /* 0x000f620000000200 */
[----:B------:R-:W-:Y:S02]  /*5150*/  SEL R132, R2, 0xffffffc0, !P0 ;  /* 0xffffffc002847807 */ /* 0x000fe40004000000 */
[----:B------:R-:W-:Y:S02]  /*5160*/  ISETP.GE.AND P6, PT, R232, 0x1, PT ;  /* 0x00000001e800780c */ /* 0x000fe40003fc6270 */
[CC--:B------:R-:W-:Y:S02]  /*5170*/  IADD3 R2, R132.reuse, R173.reuse, RZ ;  /* 0x000000ad84027210 */ /* 0x0c0fe40007ffe0ff */
[----:B------:R-:W-:Y:S02]  /*5180*/  IADD3 R3, R132, R172, RZ ;  /* 0x000000ac84037210 */ /* 0x000fe40007ffe0ff */
[----:B------:R-:W-:Y:S02]  /*5190*/  IADD3 R132, R176, R173, R132 ;  /* 0x000000adb0847210 */ /* 0x000fe40007ffe084 */
[----:B------:R-:W-:Y:S04]  /*51a0*/  IADD3 R232, R232, 0x1, RZ ;  /* 0x00000001e8e87810 */ /* 0x000fe80007ffe0ff */
[----:B------:R-:W-:Y:S01]  /*51b0*/  SEL R232, R232, RZ, !P6 ;  /* 0x000000ffe8e87207 */ /* 0x000fe20007000000 */
[C---:B-12---:R-:W-:Y:S08]  /*51c0*/  HMMA.16816.F32.BF16 R4, R136.reuse, R140, RZ ;  /* 0x0000008c8804723c */ /* 0x046ff000000418ff */
[C---:B------:R-:W-:Y:S01]  /*51d0*/  HMMA.16816.F32.BF16 R8, R136.reuse, R142, RZ ;  /* 0x0000008e8808723c */ /* 0x040fe200000418ff */
[----:B------:R-:W-:Y:S07]  /*51e0*/  LDSM.16.M88.4 R140, [R181] ;  /* 0x00000000b58c783b */ /* 0x000fee0000000200 */
[C---:B---3--:R-:W-:Y:S08]  /*51f0*/  HMMA.16816.F32.BF16 R12, R136.reuse, R144, RZ ;  /* 0x00000090880c723c */ /* 0x048ff000000418ff */
[C---:B------:R-:W-:Y:S01]  /*5200*/  HMMA.16816.F32.BF16 R16, R136.reuse, R146, RZ ;  /* 0x000000928810723c */ /* 0x040fe200000418ff */
[----:B------:R-:W1:Y:S07]  /*5210*/  LDSM.16.M88.4 R144, [R172] ;  /* 0x00000000ac90783b */ /* 0x000e6e0000000200 */
[C---:B----4-:R-:W-:Y:S08]  /*5220*/  HMMA.16816.F32.BF16 R20, R136.reuse, R148, RZ ;  /* 0x000000948814723c */ /* 0x050ff000000418ff */
[C---:B------:R-:W-:Y:S01]  /*5230*/  HMMA.16816.F32.BF16 R24, R136.reuse, R150, RZ ;  /* 0x000000968818723c */ /* 0x040fe200000418ff */
[----:B------:R-:W2:Y:S07]  /*5240*/  LDSM.16.M88.4 R148, [R172+0x800] ;  /* 0x00080000ac94783b */ /* 0x000eae0000000200 */
[C---:B-----5:R-:W-:Y:S08]  /*5250*/  HMMA.16816.F32.BF16 R28, R136.reuse, R152, RZ ;  /* 0x00000098881c723c */ /* 0x060ff000000418ff */
[----:B------:R-:W-:Y:S01]  /*5260*/  HMMA.16816.F32.BF16 R32, R136, R154, RZ ;  /* 0x0000009a8820723c */ /* 0x000fe200000418ff */
[----:B------:R-:W3:Y:S07]  /*5270*/  LDSM.16.M88.4 R136, [R172+0x1000] ;  /* 0x00100000ac88783b */ /* 0x000eee0000000200 */
[C---:B-1----:R-:W-:Y:S01]  /*5280*/  HMMA.16816.F32.BF16 R4, R140.reuse, R144, R4 ;  /* 0x000000908c04723c */ /* 0x042fe20000041804 */
[----:B------:R-:W1:Y:S07]  /*5290*/  LDSM.16.M88.4 R152, [R172+0x1800] ;  /* 0x00180000ac98783b */ /* 0x000e6e0000000200 */
[C---:B------:R-:W-:Y:S01]  /*52a0*/  HMMA.16816.F32.BF16 R8, R140.reuse, R146, R8 ;  /* 0x000000928c08723c */ /* 0x040fe20000041808 */
[----:B------:R-:W-:Y:S01]  /*52b0*/  @!PT LDS RZ, [RZ] ;  /* 0x00000000fffff984 */ /* 0x000fe20000000800 */
[----:B------:R-:W-:Y:S01]  /*52c0*/  @!PT LDS RZ, [RZ] ;  /* 0x00000000fffff984 */ /* 0x000fe20000000800 */
[----:B------:R-:W-:Y:S01]  /*52d0*/  @!PT LDS RZ, [RZ] ;  /* 0x00000000fffff984 */ /* 0x000fe20000000800 */
[----:B------:R4:W-:Y:S07]  /*52e0*/  @!P5 LDGSTS.E.BYPASS.LTC128B.128 [R168], [R164.64], !P1 ;  /* 0x00000000a4a8dfae */ /* 0x0009ee000c901d48 */
[C---:B--2---:R-:W-:Y:S01]  /*52f0*/  HMMA.16816.F32.BF16 R12, R140.reuse, R148, R12 ;  /* 0x000000948c0c723c */ /* 0x044fe2000004180c */
[----:B------:R4:W-:Y:S07]  /*5300*/  @!P5 LDGSTS.E.BYPASS.LTC128B.128 [R168+0x2000], [R164.64+0x80], !P3 ;  /* 0x02000080a4a8dfae */ /* 0x0009ee000d901d48 */
[C---:B------:R-:W-:Y:S01]  /*5310*/  HMMA.16816.F32.BF16 R16, R140.reuse, R150, R16 ;  /* 0x000000968c10723c */ /* 0x040fe20000041810 */
[----:B------:R4:W-:Y:S07]  /*5320*/  @!P5 LDGSTS.E.BYPASS.LTC128B.128 [R168+0x4000], [R164.64+0x100], !P2 ;  /* 0x04000100a4a8dfae */ /* 0x0009ee000d101d48 */
[C---:B---3--:R-:W-:Y:S01]  /*5330*/  HMMA.16816.F32.BF16 R20, R140.reuse, R136, R20 ;  /* 0x000000888c14723c */ /* 0x048fe20000041814 */
[----:B------:R2:W-:Y:S07]  /*5340*/  @!P5 LDGSTS.E.BYPASS.LTC128B.128 [R168+0x1000], [R170.64], !P1 ;  /* 0x01000000aaa8dfae */ /* 0x0005ee000c901d48 */
[C---:B------:R-:W-:Y:S01]  /*5350*/  HMMA.16816.F32.BF16 R24, R140.reuse, R138, R24 ;  /* 0x0000008a8c18723c */ /* 0x040fe20000041818 */
[----:B------:R2:W-:Y:S07]  /*5360*/  @!P5 LDGSTS.E.BYPASS.LTC128B.128 [R168+0x3000], [R170.64+0x80], !P3 ;  /* 0x03000080aaa8dfae */ /* 0x0005ee000d901d48 */
[C---:B-1----:R-:W-:Y:S01]  /*5370*/  HMMA.16816.F32.BF16 R28, R140.reuse, R152, R28 ;  /* 0x000000988c1c723c */ /* 0x042fe2000004181c */
[----:B------:R2:W-:Y:S07]  /*5380*/  @!P5 LDGSTS.E.BYPASS.LTC128B.128 [R168+0x5000], [R170.64+0x100], !P2 ;  /* 0x05000100aaa8dfae */ /* 0x0005ee000d101d48 */
[----:B------:R-:W-:Y:S01]  /*5390*/  HMMA.16816.F32.BF16 R32, R140, R154, R32 ;  /* 0x0000009a8c20723c */ /* 0x000fe20000041820 */
[----:B------:R-:W-:Y:S08]  /*53a0*/  LDSM.16.M88.4 R144, [R180] ;  /* 0x00000000b490783b */ /* 0x000ff00000000200 */
[----:B------:R-:W1:Y:S08]  /*53b0*/  LDSM.16.M88.4 R156, [R2] ;  /* 0x00000000029c783b */ /* 0x000e700000000200 */
[----:B------:R-:W3:Y:S08]  /*53c0*/  LDSM.16.M88.4 R160, [R2+0x800] ;  /* 0x0008000002a0783b */ /* 0x000ef00000000200 */
[----:B------:R-:W5:Y:S08]  /*53d0*/  LDSM.16.M88.4 R148, [R2+0x1000] ;  /* 0x001000000294783b */ /* 0x000f700000000200 */
[----:B------:R-:W0:Y:S08]  /*53e0*/  LDGDEPBAR ;  /* 0x00000000000079af */ /* 0x000e300000000000 */
[----:B----4-:R-:W4:Y:S01]  /*53f0*/  LDSM.16.M88.4 R164, [R2+0x1800] ;  /* 0x0018000002a4783b */ /* 0x010f220000000200 */
[C---:B-1----:R-:W-:Y:S07]  /*5400*/  HMMA.16816.F32.BF16 R4, R144.reuse, R156, R4 ;  /* 0x0000009c9004723c */ /* 0x042fee0000041804 */
[----:B------:R-:W-:Y:S01]  /*5410*/  LDSM.16.M88.4 R136, [R179] ;  /* 0x00000000b388783b */ /* 0x000fe20000000200 */
[C---:B------:R-:W-:Y:S07]  /*5420*/  HMMA.16816.F32.BF16 R8, R144.reuse, R158, R8 ;  /* 0x0000009e9008723c */ /* 0x040fee0000041808 */
[----:B--2---:R-:W1:Y:S01]  /*5430*/  LDSM.16.M88.4 R168, [R3] ;  /* 0x0000000003a8783b */ /* 0x004e620000000200 */
[C---:B---3--:R-:W-:Y:S07]  /*5440*/  HMMA.16816.F32.BF16 R12, R144.reuse, R160, R12 ;  /* 0x000000a0900c723c */ /* 0x048fee000004180c */
[----:B------:R-:W2:Y:S01]  /*5450*/  LDSM.16.M88.4 R140, [R3+0x800] ;  /* 0x00080000038c783b */ /* 0x000ea20000000200 */
[C---:B------:R-:W-:Y:S07]  /*5460*/  HMMA.16816.F32.BF16 R16, R144.reuse, R162, R16 ;  /* 0x000000a29010723c */ /* 0x040fee0000041810 */
[----:B------:R-:W3:Y:S01]  /*5470*/  LDSM.16.M88.4 R152, [R3+0x1000] ;  /* 0x001000000398783b */ /* 0x000ee20000000200 */
[C---:B-----5:R-:W-:Y:S07]  /*5480*/  HMMA.16816.F32.BF16 R20, R144.reuse, R148, R20 ;  /* 0x000000949014723c */ /* 0x060fee0000041814 */
[----:B------:R-:W5:Y:S01]  /*5490*/  LDSM.16.M88.4 R156, [R3+0x1800] ;  /* 0x00180000039c783b */ /* 0x000f620000000200 */
[C---:B------:R-:W-:Y:S07]  /*54a0*/  HMMA.16816.F32.BF16 R24, R144.reuse, R150, R24 ;  /* 0x000000969018723c */ /* 0x040fee0000041818 */
[----:B------:R-:W-:Y:S01]  /*54b0*/  LDSM.16.M88.4 R148, [R173+0x2000] ;  /* 0x00200000ad94783b */ /* 0x000fe20000000200 */
[C---:B----4-:R-:W-:Y:S07]  /*54c0*/  HMMA.16816.F32.BF16 R28, R144.reuse, R164, R28 ;  /* 0x000000a4901c723c */ /* 0x050fee000004181c */
[----:B------:R-:W-:Y:S01]  /*54d0*/  LDSM.16.M88.4 R160, [R173+0x2800] ;  /* 0x00280000ada0783b */ /* 0x000fe20000000200 */
[----:B------:R-:W-:Y:S07]  /*54e0*/  HMMA.16816.F32.BF16 R32, R144, R166, R32 ;  /* 0x000000a69020723c */ /* 0x000fee0000041820 */
[----:B------:R-:W4:Y:S01]  /*54f0*/  LDSM.16.M88.4 R144, [R182+0x4000] ;  /* 0x00400000b690783b */ /* 0x000f220000000200 */
[C---:B-1----:R-:W-:Y:S07]  /*5500*/  HMMA.16816.F32.BF16 R4, R136.reuse, R168, R4 ;  /* 0x000000a88804723c */ /* 0x042fee0000041804 */
[----:B------:R-:W-:Y:S01]  /*5510*/  LDSM.16.M88.4 R164, [R181+0x4000] ;  /* 0x00400000b5a4783b */ /* 0x000fe20000000200 */
[C---:B------:R-:W-:Y:S07]  /*5520*/  HMMA.16816.F32.BF16 R8, R136.reuse, R170, R8 ;  /* 0x000000aa8808723c */ /* 0x040fee0000041808 */
[----:B------:R-:W-:Y:S01]  /*5530*/  LDSM.16.M88.4 R168, [R172+0x2000] ;  /* 0x00200000aca8783b */ /* 0x000fe20000000200 */
[C---:B--2---:R-:W-:Y:S08]  /*5540*/  HMMA.16816.F32.BF16 R12, R136.reuse, R140, R12 ;  /* 0x0000008c880c723c */ /* 0x044ff0000004180c */
[C---:B------:R-:W-:Y:S01]  /*5550*/  HMMA.16816.F32.BF16 R16, R136.reuse, R142, R16 ;  /* 0x0000008e8810723c */ /* 0x040fe20000041810 */
[----:B------:R-:W1:Y:S07]  /*5560*/  LDSM.16.M88.4 R140, [R173+0x3000] ;  /* 0x00300000ad8c783b */ /* 0x000e6e0000000200 */
[C---:B---3--:R-:W-:Y:S08]  /*5570*/  HMMA.16816.F32.BF16 R20, R136.reuse, R152, R20 ;  /* 0x000000988814723c */ /* 0x048ff00000041814 */
[C---:B------:R-:W-:Y:S01]  /*5580*/  HMMA.16816.F32.BF16 R24, R136.reuse, R154, R24 ;  /* 0x0000009a8818723c */ /* 0x040fe20000041818 */
[----:B------:R-:W2:Y:S07]  /*5590*/  LDSM.16.M88.4 R152, [R173+0x3800] ;  /* 0x00380000ad98783b */ /* 0x000eae0000000200 */
[C---:B-----5:R-:W-:Y:S08]  /*55a0*/  HMMA.16816.F32.BF16 R28, R136.reuse, R156, R28 ;  /* 0x0000009c881c723c */ /* 0x060ff0000004181c */
[----:B------:R-:W-:Y:S01]  /*55b0*/  HMMA.16816.F32.BF16 R32, R136, R158, R32 ;  /* 0x0000009e8820723c */ /* 0x000fe20000041820 */
[----:B------:R-:W3:Y:S07]  /*55c0*/  LDSM.16.M88.4 R136, [R172+0x2800] ;  /* 0x00280000ac88783b */ /* 0x000eee0000000200 */
[C---:B----4-:R-:W-:Y:S01]  /*55d0*/  HMMA.16816.F32.BF16 R4, R144.reuse, R148, R4 ;  /* 0x000000949004723c */ /* 0x050fe20000041804 */
[----:B------:R-:W-:Y:S07]  /*55e0*/  LDSM.16.M88.4 R156, [R172+0x3800] ;  /* 0x00380000ac9c783b */ /* 0x000fee0000000200 */
[C---:B------:R-:W-:Y:S01]  /*55f0*/  HMMA.16816.F32.BF16 R8, R144.reuse, R150, R8 ;  /* 0x000000969008723c */ /* 0x040fe20000041808 */
[----:B------:R-:W4:Y:S07]  /*5600*/  LDSM.16.M88.4 R148, [R172+0x3000] ;  /* 0x00300000ac94783b */ /* 0x000f2e0000000200 */
[C---:B------:R-:W-:Y:S08]  /*5610*/  HMMA.16816.F32.BF16 R12, R144.reuse, R160, R12 ;  /* 0x000000a0900c723c */ /* 0x040ff0000004180c */
[C---:B------:R-:W-:Y:S01]  /*5620*/  HMMA.16816.F32.BF16 R16, R144.reuse, R162, R16 ;  /* 0x000000a29010723c */ /* 0x040fe20000041810 */
[----:B------:R-:W-:Y:S07]  /*5630*/  LDSM.16.M88.4 R160, [R2+0x2000] ;  /* 0x0020000002a0783b */ /* 0x000fee0000000200 */
[C---:B-1----:R-:W-:Y:S08]  /*5640*/  HMMA.16816.F32.BF16 R20, R144.reuse, R140, R20 ;  /* 0x0000008c9014723c */ /* 0x042ff00000041814 */
[C---:B------:R-:W-:Y:S01]  /*5650*/  HMMA.16816.F32.BF16 R24, R144.reuse, R142, R24 ;  /* 0x0000008e9018723c */ /* 0x040fe20000041818 */
[----:B------:R-:W1:Y:S07]  /*5660*/  LDSM.16.M88.4 R140, [R180+0x4000] ;  /* 0x00400000b48c783b */ /* 0x000e6e0000000200 */
[C---:B--2---:R-:W-:Y:S08]  /*5670*/  HMMA.16816.F32.BF16 R28, R144.reuse, R152, R28 ;  /* 0x00000098901c723c */ /* 0x044ff0000004181c */
[----:B------:R-:W-:Y:S01]  /*5680*/  HMMA.16816.F32.BF16 R32, R144, R154, R32 ;  /* 0x0000009a9020723c */ /* 0x000fe20000041820 */
[----:B------:R-:W2:Y:S07]  /*5690*/  LDSM.16.M88.4 R144, [R2+0x2800] ;  /* 0x002800000290783b */ /* 0x000eae0000000200 */
[C---:B------:R-:W-:Y:S01]  /*56a0*/  HMMA.16816.F32.BF16 R4, R164.reuse, R168, R4 ;  /* 0x000000a8a404723c */ /* 0x040fe20000041804 */
[----:B------:R-:W-:Y:S07]  /*56b0*/  LDSM.16.M88.4 R152, [R179+0x4000] ;  /* 0x00400000b398783b */ /* 0x000fee0000000200 */
        /* <DEDUP_REMOVED lines=10> */
[----:B------:R-:W5:Y:S07]  /*5760*/  LDSM.16.M88.4 R156, [R132+0x2800] ;  /* 0x00280000849c783b */ /* 0x000f6e0000000200 */
[C---:B-1----:R-:W-:Y:S01]  /*5770*/  HMMA.16816.F32.BF16 R4, R140.reuse, R160, R4 ;  /* 0x000000a08c04723c */ /* 0x042fe20000041804 */
[----:B------:R-:W-:Y:S07]  /*5780*/  LDSM.16.M88.4 R164, [R173+0x5000] ;  /* 0x00500000ada4783b */ /* 0x000fee0000000200 */
[C---:B------:R-:W-:Y:S01]  /*5790*/  HMMA.16816.F32.BF16 R8, R140.reuse, R162, R8 ;  /* 0x000000a28c08723c */ /* 0x040fe20000041808 */
[----:B------:R-:W-:Y:S07]  /*57a0*/  LDSM.16.M88.4 R160, [R173+0x4800] ;  /* 0x00480000ada0783b */ /* 0x000fee0000000200 */
[C---:B--2---:R-:W-:Y:S08]  /*57b0*/  HMMA.16816.F32.BF16 R12, R140.reuse, R144, R12 ;  /* 0x000000908c0c723c */ /* 0x044ff0000004180c */
[C---:B------:R-:W-:Y:S01]  /*57c0*/  HMMA.16816.F32.BF16 R16, R140.reuse, R146, R16 ;  /* 0x000000928c10723c */ /* 0x040fe20000041810 */
[----:B------:R-:W1:Y:S07]  /*57d0*/  LDSM.16.M88.4 R144, [R132+0x3000] ;  /* 0x003000008490783b */ /* 0x000e6e0000000200 */
[C---:B---3--:R-:W-:Y:S08]  /*57e0*/  HMMA.16816.F32.BF16 R20, R140.reuse, R136, R20 ;  /* 0x000000888c14723c */ /* 0x048ff00000041814 */
[C---:B------:R-:W-:Y:S01]  /*57f0*/  HMMA.16816.F32.BF16 R24, R140.reuse, R138, R24 ;  /* 0x0000008a8c18723c */ /* 0x040fe20000041818 */
[----:B------:R-:W2:Y:S07]  /*5800*/  LDSM.16.M88.4 R136, [R132+0x3800] ;  /* 0x003800008488783b */ /* 0x000eae0000000200 */
[C---:B----4-:R-:W-:Y:S08]  /*5810*/  HMMA.16816.F32.BF16 R28, R140.reuse, R148, R28 ;  /* 0x000000948c1c723c */ /* 0x050ff0000004181c */
[----:B------:R-:W-:Y:S01]  /*5820*/  HMMA.16816.F32.BF16 R32, R140, R150, R32 ;  /* 0x000000968c20723c */ /* 0x000fe20000041820 */
[----:B------:R-:W-:Y:S07]  /*5830*/  LDSM.16.M88.4 R140, [R182+0x8000] ;  /* 0x00800000b68c783b */ /* 0x000fee0000000200 */
[C---:B------:R-:W-:Y:S01]  /*5840*/  HMMA.16816.F32.BF16 R4, R152.reuse, R168, R4 ;  /* 0x000000a89804723c */ /* 0x040fe20000041804 */
        /* <DEDUP_REMOVED lines=13> */
[----:B------:R-:W-:Y:S07]  /*5920*/  LDSM.16.M88.4 R152, [R172+0x5800] ;  /* 0x00580000ac98783b */ /* 0x000fee0000000200 */
[C---:B------:R-:W-:Y:S01]  /*5930*/  HMMA.16816.F32.BF16 R8, R140.reuse, R150, R8 ;  /* 0x000000968c08723c */ /* 0x040fe20000041808 */
[----:B------:R-:W3:Y:S07]  /*5940*/  LDSM.16.M88.4 R148, [R172+0x5000] ;  /* 0x00500000ac94783b */ /* 0x000eee0000000200 */
[C---:B------:R-:W-:Y:S01]  /*5950*/  HMMA.16816.F32.BF16 R12, R140.reuse, R160, R12 ;  /* 0x000000a08c0c723c */ /* 0x040fe2000004180c */
[----:B------:R-:W-:Y:S07]  /*5960*/  LDSM.16.M88.4 R172, [R3+0x4000] ;  /* 0x0040000003ac783b */ /* 0x000fee0000000200 */
        /* <DEDUP_REMOVED lines=8> */
[C---:B-1----:R-:W-:Y:S01]  /*59f0*/  HMMA.16816.F32.BF16 R4, R144.reuse, R168, R4 ;  /* 0x000000a89004723c */ /* 0x042fe20000041804 */
[----:B------:R-:W1:Y:S07]  /*5a00*/  LDSM.16.M88.4 R156, [R2+0x5000] ;  /* 0x00500000029c783b */ /* 0x000e6e0000000200 */
[C---:B------:R-:W-:Y:S01]  /*5a10*/  HMMA.16816.F32.BF16 R8, R144.reuse, R170, R8 ;  /* 0x000000aa9008723c */ /* 0x040fe20000041808 */
[----:B------:R-:W-:Y:S07]  /*5a20*/  LDSM.16.M88.4 R168, [R179+0x8000] ;  /* 0x00800000b3a8783b */ /* 0x000fee0000000200 */
[C---:B--2---:R-:W-:Y:S08]  /*5a30*/  HMMA.16816.F32.BF16 R12, R144.reuse, R136, R12 ;  /* 0x00000088900c723c */ /* 0x044ff0000004180c */
[C---:B------:R-:W-:Y:S01]  /*5a40*/  HMMA.16816.F32.BF16 R16, R144.reuse, R138, R16 ;  /* 0x0000008a9010723c */ /* 0x040fe20000041810 */
[----:B------:R-:W2:Y:S07]  /*5a50*/  LDSM.16.M88.4 R136, [R2+0x5800] ;  /* 0x005800000288783b */ /* 0x000eae0000000200 */
        /* <DEDUP_REMOVED lines=10> */
[C---:B-1----:R-:W-:Y:S08]  /*5b00*/  HMMA.16816.F32.BF16 R20, R160.reuse, R156, R20 ;  /* 0x0000009ca014723c */ /* 0x042ff00000041814 */
[C---:B------:R-:W-:Y:S08]  /*5b10*/  HMMA.16816.F32.BF16 R24, R160.reuse, R158, R24 ;  /* 0x0000009ea018723c */ /* 0x040ff00000041818 */
[C---:B--2---:R-:W-:Y:S08]  /*5b20*/  HMMA.16816.F32.BF16 R28, R160.reuse, R136, R28 ;  /* 0x00000088a01c723c */ /* 0x044ff0000004181c */
[----:B------:R-:W-:Y:S01]  /*5b30*/  HMMA.16816.F32.BF16 R32, R160, R138, R32 ;  /* 0x0000008aa020723c */ /* 0x000fe20000041820 */
[----:B------:R1:W2:Y:S01]  /*5b40*/  LDSM.16.M88.4 R136, [R132+0x5800] ;  /* 0x005800008488783b */ /* 0x0002a20000000200 */
[----:B------:R-:W-:Y:S05]  /*5b50*/  DEPBAR.LE SB0, 0x2 ;  /* 0x000080800000791a */ /* 0x000fea0000000000 */
[-C--:B------:R-:W-:Y:S01]  /*5b60*/  IADD3 R162, R178, R186.reuse, RZ ;  /* 0x000000bab2a27210 */ /* 0x080fe20007ffe0ff */
[C---:B------:R-:W-:Y:S01]  /*5b70*/  HMMA.16816.F32.BF16 R4, R168.reuse, R172, R4 ;  /* 0x000000aca804723c */ /* 0x040fe20000041804 */
[----:B------:R-:W-:Y:S04]  /*5b80*/  BAR.SYNC.DEFER_BLOCKING 0x0 ;  /* 0x0000000000007b1d */ /* 0x000fe80000010000 */
[----:B------:R-:W-:Y:S03]  /*5b90*/  IADD3 R160, R177, R186, RZ ;  /* 0x000000bab1a07210 */ /* 0x000fe60007ffe0ff */
[C---:B------:R-:W-:Y:S04]  /*5ba0*/  HMMA.16816.F32.BF16 R8, R168.reuse, R174, R8 ;  /* 0x000000aea808723c */ /* 0x040fe80000041808 */
[----:B------:R-:W-:Y:S04]  /*5bb0*/  IADD3 R161, R183, R160, RZ ;  /* 0x000000a0b7a17210 */ /* 0x000fe80007ffe0ff */
[C---:B---3--:R-:W-:Y:S08]  /*5bc0*/  HMMA.16816.F32.BF16 R12, R168.reuse, R144, R12 ;  /* 0x00000090a80c723c */ /* 0x048ff0000004180c */
[C---:B------:R-:W-:Y:S01]  /*5bd0*/  HMMA.16816.F32.BF16 R16, R168.reuse, R146, R16 ;  /* 0x00000092a810723c */ /* 0x040fe20000041810 */
[----:B------:R-:W-:Y:S03]  /*5be0*/  LDSM.16.MT88.4 R144, [R160] ;  /* 0x00000000a090783b */ /* 0x000fe60000004200 */
[----:B------:R-:W-:Y:S02]  /*5bf0*/  FMNMX.FTZ R2, R4, R133, !PT ;  /* 0x0000008504027209 */ /* 0x000fe40007810000 */
[----:B------:R-:W-:Y:S02]  /*5c00*/  FMNMX.FTZ R156, R6, R0, !PT ;  /* 0x00000000069c7209 */ /* 0x000fe40007810000 */
[C---:B----4-:R-:W-:Y:S01]  /*5c10*/  HMMA.16816.F32.BF16 R20, R168.reuse, R140, R20 ;  /* 0x0000008ca814723c */ /* 0x050fe20000041814 */
[----:B------:R-:W-:Y:S03]  /*5c20*/  LDSM.16.MT88.4 R148, [R162+0x2800] ;  /* 0x00280000a294783b */ /* 0x000fe60000004200 */
[----:B------:R-:W-:Y:S02]  /*5c30*/  FMNMX.FTZ R3, R5, R2, !PT ;  /* 0x0000000205037209 */ /* 0x000fe40007810000 */
[----:B------:R-:W-:Y:S02]  /*5c40*/  FMNMX.FTZ R157, R7, R156, !PT ;  /* 0x0000009c079d7209 */ /* 0x000fe40007810000 */
[C---:B------:R-:W-:Y:S04]  /*5c50*/  HMMA.16816.F32.BF16 R24, R168.reuse, R142, R24 ;  /* 0x0000008ea818723c */ /* 0x040fe80000041818 */
[----:B------:R-:W-:Y:S02]  /*5c60*/  FMNMX.FTZ R2, R8, R3, !PT ;  /* 0x0000000308027209 */ /* 0x000fe40007810000 */
[----:B-1----:R-:W-:Y:S02]  /*5c70*/  FMNMX.FTZ R132, R10, R157, !PT ;  /* 0x0000009d0a847209 */ /* 0x002fe40007810000 */
[C---:B--2---:R-:W-:Y:S04]  /*5c80*/  HMMA.16816.F32.BF16 R28, R168.reuse, R136, R28 ;  /* 0x00000088a81c723c */ /* 0x044fe8000004181c */
[----:B------:R-:W-:Y:S02]  /*5c90*/  FMNMX.FTZ R3, R9, R2, !PT ;  /* 0x0000000209037209 */ /* 0x000fe40007810000 */
[----:B------:R-:W-:Y:S02]  /*5ca0*/  FMNMX.FTZ R157, R11, R132, !PT ;  /* 0x000000840b9d7209 */ /* 0x000fe40007810000 */
[----:B------:R-:W-:Y:S01]  /*5cb0*/  HMMA.16816.F32.BF16 R32, R168, R138, R32 ;  /* 0x0000008aa820723c */ /* 0x000fe20000041820 */
[----:B------:R-:W-:Y:S03]  /*5cc0*/  LDSM.16.MT88.4 R136, [R162] ;  /* 0x00000000a288783b */ /* 0x000fe60000004200 */
        /* <DEDUP_REMOVED lines=18> */
[----:B------:R-:W-:Y:S04]  /*5df0*/  FMNMX.FTZ R3, R29, R2, !PT ;  /* 0x000000021d037209 */ /* 0x000fe80007810000 */
        /* <DEDUP_REMOVED lines=12> */
[C---:B------:R-:W-:Y:S02]  /*5ec0*/  FADD.FTZ R133, -R132.reuse, R133 ;  /* 0x0000008584857221 */ /* 0x040fe40000010100 */
[----:B------:R-:W-:Y:S01]  /*5ed0*/  FMUL.FTZ R174, R132, c[0x0][0x2d0] ;  /* 0x0000b40084ae7a20 */ /* 0x000fe20000410000 */
[----:B--2---:R-:W-:Y:S01]  /*5ee0*/  FMNMX.FTZ R3, R156, R3, !PT ;  /* 0x000000039c037209 */ /* 0x004fe20007810000 */
[----:B------:R-:W-:Y:S01]  /*5ef0*/  FMUL.FTZ R2, R133, c[0x0][0x2d0] ;  /* 0x0000b40085027a20 */ /* 0x000fe20000410000 */
[----:B------:R-:W-:Y:S01]  /*5f00*/  LDSM.16.MT88.4 R156, [R160+0x2800] ;  /* 0x00280000a09c783b */ /* 0x000fe20000004200 */
[----:B------:R-:W-:Y:S02]  /*5f10*/  FFMA.FTZ R165, R8, c[0x0][0x2d0], -R174 ;  /* 0x0000b40008a57a23 */ /* 0x000fe400000108ae */
[C---:B------:R-:W-:Y:S02]  /*5f20*/  FADD.FTZ R133, -R3.reuse, R0 ;  /* 0x0000000003857221 */ /* 0x040fe40000010100 */
[----:B------:R-:W-:Y:S01]  /*5f30*/  FMUL.FTZ R171, R3, c[0x0][0x2d0] ;  /* 0x0000b40003ab7a20 */ /* 0x000fe20000410000 */
[----:B------:R-:W1:Y:S01]  /*5f40*/  MUFU.EX2 R2, R2 ;  /* 0x0000000200027308 */ /* 0x000e620000000800 */
[----:B------:R-:W-:Y:S01]  /*5f50*/  FMUL.FTZ R0, R133, c[0x0][0x2d0] ;  /* 0x0000b40085007a20 */ /* 0x000fe20000410000 */
[----:B------:R-:W-:Y:S01]  /*5f60*/  IADD3 R133, R183, R162, RZ ;  /* 0x000000a2b7857210 */ /* 0x000fe20007ffe0ff */
[--C-:B------:R-:W-:Y:S02]  /*5f70*/  FFMA.FTZ R166, R9, c[0x0][0x2d0], -R174.reuse ;  /* 0x0000b40009a67a23 */ /* 0x100fe400000108ae */
[--C-:B------:R-:W-:Y:S02]  /*5f80*/  FFMA.FTZ R167, R6, c[0x0][0x2d0], -R171.reuse ;  /* 0x0000b40006a77a23 */ /* 0x100fe400000108ab */
[--C-:B------:R-:W-:Y:S01]  /*5f90*/  FFMA.FTZ R168, R7, c[0x0][0x2d0], -R171.reuse ;  /* 0x0000b40007a87a23 */ /* 0x100fe200000108ab */
[----:B------:R-:W2:Y:S01]  /*5fa0*/  LDSM.16.MT88.4 R140, [R133] ;  /* 0x00000000858c783b */ /* 0x000ea20000004200 */
[--C-:B------:R-:W-:Y:S01]  /*5fb0*/  FFMA.FTZ R169, R10, c[0x0][0x2d0], -R171.reuse ;  /* 0x0000b4000aa97a23 */ /* 0x100fe200000108ab */
[----:B------:R-:W3:Y:S01]  /*5fc0*/  MUFU.EX2 R0, R0 ;  /* 0x0000000000007308 */ /* 0x000ee20000000800 */
[--C-:B------:R-:W-:Y:S02]  /*5fd0*/  FFMA.FTZ R170, R11, c[0x0][0x2d0], -R171.reuse ;  /* 0x0000b4000baa7a23 */ /* 0x100fe400000108ab */
[--C-:B------:R-:W-:Y:S02]  /*5fe0*/  FFMA.FTZ R163, R4, c[0x0][0x2d0], -R174.reuse ;  /* 0x0000b40004a37a23 */ /* 0x100fe400000108ae */
[--C-:B------:R-:W-:Y:S01]  /*5ff0*/  FFMA.FTZ R164, R5, c[0x0][0x2d0], -R174.reuse ;  /* 0x0000b40005a47a23 */ /* 0x100fe200000108ae */
[----:B------:R-:W-:Y:S01]  /*6000*/  LDSM.16.MT88.4 R152, [R133+0x2800] ;  /* 0x002800008598783b */ /* 0x000fe20000004200 */
[--C-:B------:R-:W-:Y:S02]  /*6010*/  FFMA.FTZ R29, R29, c[0x0][0x2d0], -R174.reuse ;  /* 0x0000b4001d1d7a23 */ /* 0x100fe400000108ae */
[--C-:B------:R-:W-:Y:S01]  /*6020*/  FFMA.FTZ R251, R28, c[0x0][0x2d0], -R174.reuse ;  /* 0x0000b4001cfb7a23 */ /* 0x100fe200000108ae */
[----:B------:R-:W-:Y:S01]  /*6030*/  MUFU.EX2 R163, R163 ;  /* 0x000000a300a37308 */ /* 0x000fe20000000800 */
[--C-:B------:R-:W-:Y:S02]  /*6040*/  FFMA.FTZ R32, R32, c[0x0][0x2d0], -R174.reuse ;  /* 0x0000b40020207a23 */ /* 0x100fe400000108ae */
[--C-:B------:R-:W-:Y:S02]  /*6050*/  FFMA.FTZ R175, R12, c[0x0][0x2d0], -R174.reuse ;  /* 0x0000b4000caf7a23 */ /* 0x100fe400000108ae */
[C---:B-1----:R-:W-:Y:S02]  /*6060*/  FMUL.FTZ R4, R2.reuse, R128 ;  /* 0x0000008002047220 */ /* 0x042fe40000410000 */
[C---:B------:R-:W-:Y:S02]  /*6070*/  FMUL.FTZ R5, R2.reuse, R129 ;  /* 0x0000008102057220 */ /* 0x040fe40000410000 */
[C---:B------:R-:W-:Y:S01]  /*6080*/  FMUL.FTZ R8, R2.reuse, R124 ;  /* 0x0000007c02087220 */ /* 0x040fe20000410000 */
[----:B------:R-:W1:Y:S01]  /*6090*/  MUFU.EX2 R164, R164 ;  /* 0x000000a400a47308 */ /* 0x000e620000000800 */
[C---:B------:R-:W-:Y:S02]  /*60a0*/  FMUL.FTZ R9, R2.reuse, R125 ;  /* 0x0000007d02097220 */ /* 0x040fe40000410000 */
[----:B------:R-:W-:Y:S02]  /*60b0*/  FMUL.FTZ R36, R2, R36 ;  /* 0x0000002402247220 */ /* 0x000fe40000410000 */
[C---:B---3--:R-:W-:Y:S02]  /*60c0*/  FMUL.FTZ R6, R0.reuse, R130 ;  /* 0x0000008200067220 */ /* 0x048fe40000410000 */
[C---:B------:R-:W-:Y:S02]  /*60d0*/  FMUL.FTZ R7, R0.reuse, R131 ;  /* 0x0000008300077220 */ /* 0x040fe40000410000 */
[C---:B------:R-:W-:Y:S01]  /*60e0*/  FMUL.FTZ R10, R0.reuse, R126 ;  /* 0x0000007e000a7220 */ /* 0x040fe20000410000 */
[----:B------:R-:W-:Y:S01]  /*60f0*/  MUFU.EX2 R165, R165 ;  /* 0x000000a500a57308 */ /* 0x000fe20000000800 */
[----:B------:R-:W-:Y:S02]  /*6100*/  FMUL.FTZ R11, R0, R127 ;  /* 0x0000007f000b7220 */ /* 0x000fe40000410000 */
[----:B------:R-:W3:Y:S01]  /*6110*/  LDSM.16.MT88.4 R124, [R161] ;  /* 0x00000000a17c783b */ /* 0x000ee20000004200 */
[----:B------:R-:W-:Y:S02]  /*6120*/  FMUL.FTZ R37, R2, R37 ;  /* 0x0000002502257220 */ /* 0x000fe40000410000 */
[C---:B------:R-:W-:Y:S02]  /*6130*/  FMUL.FTZ R38, R0.reuse, R38 ;  /* 0x0000002600267220 */ /* 0x040fe40000410000 */
[----:B------:R-:W-:Y:S02]  /*6140*/  FMUL.FTZ R39, R0, R39 ;  /* 0x0000002700277220 */ /* 0x000fe40000410000 */
[----:B------:R-:W4:Y:S01]  /*6150*/  MUFU.EX2 R166, R166 ;  /* 0x000000a600a67308 */ /* 0x000f220000000800 */
[C---:B------:R-:W-:Y:S02]  /*6160*/  FMUL.FTZ R40, R2.reuse, R40 ;  /* 0x0000002802287220 */ /* 0x040fe40000410000 */
[----:B------:R-:W-:Y:S01]  /*6170*/  FMUL.FTZ R41, R2, R41 ;  /* 0x0000002902297220 */ /* 0x000fe20000410000 */
[----:B-1----:R-:W-:Y:S01]  /*6180*/  F2FP.BF16.PACK_AB R128, R164, R163 ;  /* 0x000000a3a480723e */ /* 0x002fe200000010ff */
[C---:B------:R-:W-:Y:S02]  /*6190*/  FMUL.FTZ R42, R0.reuse, R42 ;  /* 0x0000002a002a7220 */ /* 0x040fe40000410000 */
[----:B------:R-:W-:Y:S02]  /*61a0*/  FMUL.FTZ R43, R0, R43 ;  /* 0x0000002b002b7220 */ /* 0x000fe40000410000 */
[C---:B------:R-:W-:Y:S01]  /*61b0*/  FMUL.FTZ R44, R2.reuse, R44 ;  /* 0x0000002c022c7220 */ /* 0x040fe20000410000 */
[----:B------:R-:W-:Y:S01]  /*61c0*/  MUFU.EX2 R167, R167 ;  /* 0x000000a700a77308 */ /* 0x000fe20000000800 */
[----:B------:R-:W-:Y:S02]  /*61d0*/  FMUL.FTZ R45, R2, R45 ;  /* 0x0000002d022d7220 */ /* 0x000fe40000410000 */
[C---:B------:R-:W-:Y:S02]  /*61e0*/  FMUL.FTZ R46, R0.reuse, R46 ;  /* 0x0000002e002e7220 */ /* 0x040fe40000410000 */
[----:B------:R-:W-:Y:S02]  /*61f0*/  FMUL.FTZ R47, R0, R47 ;  /* 0x0000002f002f7220 */ /* 0x000fe40000410000 */
[C---:B------:R-:W-:Y:S02]  /*6200*/  FMUL.FTZ R48, R2.reuse, R48 ;  /* 0x0000003002307220 */ /* 0x040fe40000410000 */
[----:B------:R-:W-:Y:S01]  /*6210*/  FMUL.FTZ R49, R2, R49 ;  /* 0x0000003102317220 */ /* 0x000fe20000410000 */
[----:B------:R-:W1:Y:S01]  /*6220*/  MUFU.EX2 R168, R168 ;  /* 0x000000a800a87308 */ /* 0x000e620000000800 */
[C---:B------:R-:W-:Y:S02]  /*6230*/  FMUL.FTZ R50, R0.reuse, R50 ;  /* 0x0000003200327220 */ /* 0x040fe40000410000 */
[----:B------:R-:W-:Y:S01]  /*6240*/  FMUL.FTZ R51, R0, R51 ;  /* 0x0000003300337220 */ /* 0x000fe20000410000 */
[----:B----4-:R-:W-:Y:S01]  /*6250*/  F2FP.BF16.PACK_AB R130, R166, R165 ;  /* 0x000000a5a682723e */ /* 0x010fe200000010ff */
        /* <DEDUP_REMOVED lines=21> */
[C---:B------:R-:W-:Y:S01]  /*63b0*/  FMUL.FTZ R68, R2.reuse, R68 ;  /* 0x0000004402447220 */ /* 0x040fe20000410000 */
[----:B------:R-:W-:Y:S01]  /*63c0*/  MUFU.EX2 R251, R251 ;  /* 0x000000fb00fb7308 */ /* 0x000fe20000000800 */
[----:B------:R-:W-:Y:S02]  /*63d0*/  FMUL.FTZ R69, R2, R69 ;  /* 0x0000004502457220 */ /* 0x000fe40000410000 */
[----:B------:R-:W-:Y:S01]  /*63e0*/  FMUL.FTZ R70, R0, R70 ;  /* 0x0000004600467220 */ /* 0x000fe20000410000 */
[----:B----4-:R-:W-:Y:S01]  /*63f0*/  F2FP.BF16.PACK_AB R131, R170, R169 ;  /* 0x000000a9aa83723e */ /* 0x010fe200000010ff */
[----:B------:R-:W-:Y:S02]  /*6400*/  FMUL.FTZ R71, R0, R71 ;  /* 0x0000004700477220 */ /* 0x000fe40000410000 */
[C---:B------:R-:W-:Y:S02]  /*6410*/  FMUL.FTZ R72, R2.reuse, R72 ;  /* 0x0000004802487220 */ /* 0x040fe40000410000 */
[----:B------:R-:W-:Y:S02]  /*6420*/  FMUL.FTZ R73, R2, R73 ;  /* 0x0000004902497220 */ /* 0x000fe40000410000 */
[C---:B------:R-:W-:Y:S05]  /*6430*/  HMMA.16816.F32.BF16 R4, R128.reuse, R136, R4 ;  /* 0x000000888004723c */ /* 0x040fea0000041804 */
        /* <DEDUP_REMOVED lines=13> */
[C---:B------:R-:W-:Y:S04]  /*6510*/  HMMA.16816.F32.BF16 R44, R128.reuse, R144, R44 ;  /* 0x00000090802c723c */ /* 0x040fe8000004182c */
[C---:B------:R-:W-:Y:S02]  /*6520*/  FMUL.FTZ R82, R0.reuse, R82 ;  /* 0x0000005200527220 */ /* 0x040fe40000410000 */
[----:B------:R-:W-:Y:S02]  /*6530*/  FMUL.FTZ R83, R0, R83 ;  /* 0x0000005300537220 */ /* 0x000fe40000410000 */
[C---:B------:R-:W-:Y:S01]  /*6540*/  HMMA.16816.F32.BF16 R48, R128.reuse, R146, R48 ;  /* 0x000000928030723c */ /* 0x040fe20000041830 */
[----:B------:R-:W-:Y:S03]  /*6550*/  LDSM.16.MT88.4 R144, [R161+0x800] ;  /* 0x00080000a190783b */ /* 0x000fe60000004200 */
        /* <DEDUP_REMOVED lines=23> */
[C---:B------:R-:W-:Y:S01]  /*66d0*/  FMUL.FTZ R98, R0.reuse, R98 ;  /* 0x0000006200627220 */ /* 0x040fe20000410000 */
[C---:B---3--:R-:W-:Y:S03]  /*66e0*/  HMMA.16816.F32.BF16 R76, R128.reuse, R124, R76 ;  /* 0x0000007c804c723c */ /* 0x048fe6000004184c */
[----:B------:R-:W-:Y:S02]  /*66f0*/  FMUL.FTZ R99, R0, R99 ;  /* 0x0000006300637220 */ /* 0x000fe40000410000 */
[C---:B------:R-:W-:Y:S02]  /*6700*/  FMUL.FTZ R100, R2.reuse, R100 ;  /* 0x0000006402647220 */ /* 0x040fe40000410000 */
[----:B------:R-:W-:Y:S01]  /*6710*/  FMUL.FTZ R101, R2, R101 ;  /* 0x0000006502657220 */ /* 0x000fe20000410000 */
        /* <DEDUP_REMOVED lines=12> */
[--C-:B------:R-:W-:Y:S02]  /*67e0*/  FFMA.FTZ R242, R13, c[0x0][0x2d0], -R174.reuse ;  /* 0x0000b4000df27a23 */ /* 0x100fe400000108ae */
[----:B------:R-:W-:Y:S02]  /*67f0*/  FMUL.FTZ R13, R2, R121 ;  /* 0x00000079020d7220 */ /* 0x000fe40000410000 */
[C---:B------:R-:W-:Y:S01]  /*6800*/  HMMA.16816.F32.BF16 R96, R128.reuse, R142, R96 ;  /* 0x0000008e8060723c */ /* 0x040fe20000041860 */
[----:B------:R-:W2:Y:S01]  /*6810*/  LDSM.16.MT88.4 R140, [R161+0x4000] ;  /* 0x00400000a18c783b */ /* 0x000ea20000004200 */
[----:B------:R-:W4:Y:S02]  /*6820*/  MUFU.EX2 R242, R242 ;  /* 0x000000f200f27308 */ /* 0x000f240000000800 */
[--C-:B------:R-:W-:Y:S02]  /*6830*/  FFMA.FTZ R243, R14, c[0x0][0x2d0], -R171.reuse ;  /* 0x0000b4000ef37a23 */ /* 0x100fe400000108ab */
[C---:B------:R-:W-:Y:S02]  /*6840*/  FMUL.FTZ R14, R0.reuse, R122 ;  /* 0x0000007a000e7220 */ /* 0x040fe40000410000 */
[--C-:B------:R-:W-:Y:S01]  /*6850*/  FFMA.FTZ R246, R15, c[0x0][0x2d0], -R171.reuse ;  /* 0x0000b4000ff67a23 */ /* 0x100fe200000108ab */
[C---:B---3--:R-:W-:Y:S03]  /*6860*/  HMMA.16816.F32.BF16 R100, R128.reuse, R124, R100 ;  /* 0x0000007c8064723c */ /* 0x048fe60000041864 */
[----:B------:R-:W-:Y:S01]  /*6870*/  FMUL.FTZ R15, R0, R123 ;  /* 0x0000007b000f7220 */ /* 0x000fe20000410000 */
[----:B------:R-:W-:Y:S01]  /*6880*/  MUFU.EX2 R243, R243 ;  /* 0x000000f300f37308 */ /* 0x000fe20000000800 */
[----:B------:R-:W3:Y:S01]  /*6890*/  LDSM.16.MT88.4 R120, [R162+0x800] ;  /* 0x00080000a278783b */ /* 0x000ee20000004200 */
[--C-:B------:R-:W-:Y:S02]  /*68a0*/  FFMA.FTZ R245, R18, c[0x0][0x2d0], -R171.reuse ;  /* 0x0000b40012f57a23 */ /* 0x100fe400000108ab */
[C---:B------:R-:W-:Y:S04]  /*68b0*/  HMMA.16816.F32.BF16 R104, R128.reuse, R126, R104 ;  /* 0x0000007e8068723c */ /* 0x040fe80000041868 */
[--C-:B------:R-:W-:Y:S01]  /*68c0*/  FFMA.FTZ R248, R19, c[0x0][0x2d0], -R171.reuse ;  /* 0x0000b40013f87a23 */ /* 0x100fe200000108ab */
[----:B------:R-:W5:Y:S01]  /*68d0*/  LDSM.16.MT88.4 R124, [R133+0x800] ;  /* 0x00080000857c783b */ /* 0x000f620000004200 */
[--C-:B------:R-:W-:Y:S01]  /*68e0*/  FFMA.FTZ R241, R16, c[0x0][0x2d0], -R174.reuse ;  /* 0x0000b40010f17a23 */ /* 0x100fe200000108ae */
[----:B------:R-:W2:Y:S01]  /*68f0*/  MUFU.EX2 R246, R246 ;  /* 0x000000f600f67308 */ /* 0x000ea20000000800 */
[C---:B-1----:R-:W-:Y:S04]  /*6900*/  HMMA.16816.F32.BF16 R12, R128.reuse, R136, R12 ;  /* 0x00000088800c723c */ /* 0x042fe8000004180c */
[----:B------:R-:W-:Y:S02]  /*6910*/  FFMA.FTZ R244, R17, c[0x0][0x2d0], -R174 ;  /* 0x0000b40011f47a23 */ /* 0x000fe400000108ae */
[C---:B------:R-:W-:Y:S02]  /*6920*/  FMUL.FTZ R108, R2.reuse, R108 ;  /* 0x0000006c026c7220 */ /* 0x040fe40000410000 */
[----:B------:R-:W-:Y:S01]  /*6930*/  FMUL.FTZ R109, R2, R109 ;  /* 0x0000006d026d7220 */ /* 0x000fe20000410000 */
[----:B------:R-:W-:Y:S03]  /*6940*/  MUFU.EX2 R241, R241 ;  /* 0x000000f100f17308 */ /* 0x000fe60000000800 */
[C---:B------:R-:W-:Y:S02]  /*6950*/  FMUL.FTZ R110, R0.reuse, R110 ;  /* 0x0000006e006e7220 */ /* 0x040fe40000410000 */
[----:B------:R-:W-:Y:S02]  /*6960*/  FMUL.FTZ R111, R0, R111 ;  /* 0x0000006f006f7220 */ /* 0x000fe40000410000 */
[----:B------:R-:W-:Y:S01]  /*6970*/  FMUL.FTZ R16, R2, R116 ;  /* 0x0000007402107220 */ /* 0x000fe20000410000 */
[----:B----4-:R-:W-:Y:S01]  /*6980*/  F2FP.BF16.PACK_AB R116, R242, R175 ;  /* 0x000000aff274723e */ /* 0x010fe200000010ff */
[----:B------:R-:W-:Y:S01]  /*6990*/  FMUL.FTZ R17, R2, R117 ;  /* 0x0000007502117220 */ /* 0x000fe20000410000 */
[----:B------:R-:W1:Y:S01]  /*69a0*/  MUFU.EX2 R244, R244 ;  /* 0x000000f400f47308 */ /* 0x000e620000000800 */
[C---:B------:R-:W-:Y:S01]  /*69b0*/  FMUL.FTZ R18, R0.reuse, R118 ;  /* 0x0000007600127220 */ /* 0x040fe20000410000 */
[C---:B------:R-:W-:Y:S01]  /*69c0*/  HMMA.16816.F32.BF16 R108, R128.reuse, R138, R108 ;  /* 0x0000008a806c723c */ /* 0x040fe2000004186c */
[----:B------:R-:W4:Y:S02]  /*69d0*/  LDSM.16.MT88.4 R136, [R160+0x800] ;  /* 0x00080000a088783b */ /* 0x000f240000004200 */
[----:B------:R-:W-:Y:S01]  /*69e0*/  FMUL.FTZ R19, R0, R119 ;  /* 0x0000007700137220 */ /* 0x000fe20000410000 */
[----:B--2---:R-:W-:Y:S01]  /*69f0*/  F2FP.BF16.PACK_AB R117, R246, R243 ;  /* 0x000000f3f675723e */ /* 0x004fe200000010ff */
[C---:B------:R-:W-:Y:S02]  /*6a00*/  FMUL.FTZ R112, R2.reuse, R112 ;  /* 0x0000007002707220 */ /* 0x040fe40000410000 */
[----:B------:R-:W-:Y:S01]  /*6a10*/  FMUL.FTZ R113, R2, R113 ;  /* 0x0000007102717220 */ /* 0x000fe20000410000 */
[----:B------:R-:W-:Y:S01]  /*6a20*/  MUFU.EX2 R245, R245 ;  /* 0x000000f500f57308 */ /* 0x000fe20000000800 */
[C---:B------:R-:W-:Y:S01]  /*6a30*/  FMUL.FTZ R114, R0.reuse, R114 ;  /* 0x0000007200727220 */ /* 0x040fe20000410000 */
[C---:B------:R-:W-:Y:S03]  /*6a40*/  HMMA.16816.F32.BF16 R16, R128.reuse, R140, R16 ;  /* 0x0000008c8010723c */ /* 0x040fe60000041810 */
[----:B------:R-:W-:Y:S02]  /*6a50*/  FMUL.FTZ R115, R0, R115 ;  /* 0x0000007300737220 */ /* 0x000fe40000410000 */
[--C-:B------:R-:W-:Y:S02]  /*6a60*/  FFMA.FTZ R247, R22, c[0x0][0x2d0], -R171.reuse ;  /* 0x0000b40016f77a23 */ /* 0x100fe400000108ab */
[--C-:B------:R-:W-:Y:S01]  /*6a70*/  FFMA.FTZ R250, R23, c[0x0][0x2d0], -R171.reuse ;  /* 0x0000b40017fa7a23 */ /* 0x100fe200000108ab */
[----:B------:R-:W2:Y:S01]  /*6a80*/  MUFU.EX2 R248, R248 ;  /* 0x000000f800f87308 */ /* 0x000ea20000000800 */
[--C-:B------:R-:W-:Y:S01]  /*6a90*/  FFMA.FTZ R249, R26, c[0x0][0x2d0], -R171.reuse ;  /* 0x0000b4001af97a23 */ /* 0x100fe200000108ab */
[----:B------:R-:W-:Y:S01]  /*6aa0*/  HMMA.16816.F32.BF16 R112, R128, R142, R112 ;  /* 0x0000008e8070723c */ /* 0x000fe20000041870 */
[----:B------:R-:W4:Y:S02]  /*6ab0*/  LDSM.16.MT88.4 R128, [R161+0x2800] ;  /* 0x00280000a180783b */ /* 0x000f240000004200 */
[----:B-1----:R-:W-:Y:S01]  /*6ac0*/  F2FP.BF16.PACK_AB R118, R244, R241 ;  /* 0x000000f1f476723e */ /* 0x002fe200000010ff */
[----:B------:R-:W-:Y:S02]  /*6ad0*/  FFMA.FTZ R252, R27, c[0x0][0x2d0], -R171 ;  /* 0x0000b4001bfc7a23 */ /* 0x000fe400000108ab */
[----:B------:R-:W-:Y:S02]  /*6ae0*/  FFMA.FTZ R167, R0, R233, R167 ;  /* 0x000000e900a77223 */ /* 0x000fe400000100a7 */
[----:B------:R-:W-:Y:S01]  /*6af0*/  MUFU.EX2 R22, R29 ;  /* 0x0000001d00167308 */ /* 0x000fe20000000800 */
[----:B------:R-:W-:Y:S03]  /*6b00*/  LDSM.16.MT88.4 R140, [R161+0x1000] ;  /* 0x00100000a18c783b */ /* 0x000fe60000004200 */
[----:B------:R-:W-:Y:S02]  /*6b10*/  FFMA.FTZ R163, R2, R235, R163 ;  /* 0x000000eb02a37223 */ /* 0x000fe400000100a3 */
[----:B------:R-:W-:Y:S02]  /*6b20*/  FADD.FTZ R168, R168, R167 ;  /* 0x000000a7a8a87221 */ /* 0x000fe40000010000 */
[----:B------:R-:W-:Y:S02]  /*6b30*/  FADD.FTZ R164, R164, R163 ;  /* 0x000000a3a4a47221 */ /* 0x000fe40000010000 */
[----:B------:R-:W-:Y:S01]  /*6b40*/  MUFU.EX2 R247, R247 ;  /* 0x000000f700f77308 */ /* 0x000fe20000000800 */
[----:B------:R-:W-:Y:S02]  /*6b50*/  FADD.FTZ R169, R169, R168 ;  /* 0x000000a8a9a97221 */ /* 0x000fe40000010000 */
[----:B------:R-:W-:Y:S01]  /*6b60*/  FADD.FTZ R165, R165, R164 ;  /* 0x000000a4a5a57221 */ /* 0x000fe20000010000 */
[----:B--2---:R-:W-:Y:S01]  /*6b70*/  F2FP.BF16.PACK_AB R119, R248, R245 ;  /* 0x000000f5f877723e */ /* 0x004fe200000010ff */
[----:B------:R-:W-:Y:S02]  /*6b80*/  FADD.FTZ R170, R170, R169 ;  /* 0x000000a9aaaa7221 */ /* 0x000fe40000010000 */
[----:B------:R-:W-:Y:S02]  /*6b90*/  FADD.FTZ R166, R166, R165 ;  /* 0x000000a5a6a67221 */ /* 0x000fe40000010000 */
[----:B------:R-:W-:Y:S01]  /*6ba0*/  FADD.FTZ R243, R243, R170 ;  /* 0x000000aaf3f37221 */ /* 0x000fe20000010000 */
[----:B------:R-:W-:Y:S01]  /*6bb0*/  MUFU.EX2 R250, R250 ;  /* 0x000000fa00fa7308 */ /* 0x000fe20000000800 */
[C---:B---3--:R-:W-:Y:S05]  /*6bc0*/  HMMA.16816.F32.BF16 R4, R116.reuse, R120, R4 ;  /* 0x000000787404723c */ /* 0x048fea0000041804 */
[----:B------:R-:W-:Y:S02]  /*6bd0*/  FADD.FTZ R175, R175, R166 ;  /* 0x000000a6afaf7221 */ /* 0x000fe40000010000 */
[----:B------:R-:W-:Y:S01]  /*6be0*/  FADD.FTZ R246, R246, R243 ;  /* 0x000000f3f6f67221 */ /* 0x000fe20000010000 */
[C---:B------:R-:W-:Y:S01]  /*6bf0*/  HMMA.16816.F32.BF16 R8, R116.reuse, R122, R8 ;  /* 0x0000007a7408723c */ /* 0x040fe20000041808 */
[----:B------:R-:W1:Y:S01]  /*6c00*/  LDSM.16.MT88.4 R120, [R162+0x4800] ;  /* 0x00480000a278783b */ /* 0x000e620000004200 */
[----:B------:R-:W-:Y:S02]  /*6c10*/  MUFU.EX2 R249, R249 ;  /* 0x000000f900f97308 */ /* 0x000fe40000000800 */
[----:B------:R-:W-:Y:S02]  /*6c20*/  FADD.FTZ R242, R242, R175 ;  /* 0x000000aff2f27221 */ /* 0x000fe40000010000 */
[----:B------:R-:W-:Y:S02]  /*6c30*/  FADD.FTZ R245, R245, R246 ;  /* 0x000000f6f5f57221 */ /* 0x000fe40000010000 */
[C---:B-----5:R-:W-:Y:S04]  /*6c40*/  HMMA.16816.F32.BF16 R36, R116.reuse, R124, R36 ;  /* 0x0000007c7424723c */ /* 0x060fe80000041824 */
[----:B------:R-:W2:Y:S01]  /*6c50*/  MUFU.EX2 R252, R252 ;  /* 0x000000fc00fc7308 */ /* 0x000ea20000000800 */
[----:B------:R-:W-:Y:S02]  /*6c60*/  FADD.FTZ R241, R241, R242 ;  /* 0x000000f2f1f17221 */ /* 0x000fe40000010000 */
[----:B------:R-:W-:Y:S01]  /*6c70*/  FADD.FTZ R248, R248, R245 ;  /* 0x000000f5f8f87221 */ /* 0x000fe20000010000 */
[C---:B------:R-:W-:Y:S01]  /*6c80*/  HMMA.16816.F32.BF16 R40, R116.reuse, R126, R40 ;  /* 0x0000007e7428723c */ /* 0x040fe20000041828 */
[----:B------:R-:W3:Y:S03]  /*6c90*/  LDSM.16.MT88.4 R124, [R133+0x4800] ;  /* 0x00480000857c783b */ /* 0x000ee60000004200 */
[----:B------:R-:W-:Y:S04]  /*6ca0*/  FADD.FTZ R241, R244, R241 ;  /* 0x000000f1f4f17221 */ /* 0x000fe80000010000 */
[C---:B----4-:R-:W-:Y:S08]  /*6cb0*/  HMMA.16816.F32.BF16 R44, R116.reuse, R136, R44 ;  /* 0x00000088742c723c */ /* 0x050ff0000004182c */
[C---:B------:R-:W-:Y:S01]  /*6cc0*/  HMMA.16816.F32.BF16 R48, R116.reuse, R138, R48 ;  /* 0x0000008a7430723c */ /* 0x040fe20000041830 */
[----:B------:R-:W4:Y:S03]  /*6cd0*/  LDSM.16.MT88.4 R136, [R160+0x4800] ;  /* 0x00480000a088783b */ /* 0x000f260000004200 */
[----:B--2---:R-:W-:Y:S04]  /*6ce0*/  F2FP.BF16.PACK_AB R27, R252, R249 ;  /* 0x000000f9fc1b723e */ /* 0x004fe800000010ff */
[C---:B------:R-:W-:Y:S08]  /*6cf0*/  HMMA.16816.F32.BF16 R52, R116.reuse, R144, R52 ;  /* 0x000000907434723c */ /* 0x040ff00000041834 */
[C---:B------:R-:W-:Y:S01]  /*6d00*/  HMMA.16816.F32.BF16 R56, R116.reuse, R146, R56 ;  /* 0x000000927438723c */ /* 0x040fe20000041838 */
[----:B------:R-:W-:Y:S07]  /*6d10*/  LDSM.16.MT88.4 R144, [R160+0x3800] ;  /* 0x00380000a090783b */ /* 0x000fee0000004200 */
[C---:B------:R-:W-:Y:S08]  /*6d20*/  HMMA.16816.F32.BF16 R60, R116.reuse, R148, R60 ;  /* 0x00000094743c723c */ /* 0x040ff0000004183c */
[C---:B------:R-:W-:Y:S01]  /*6d30*/  HMMA.16816.F32.BF16 R64, R116.reuse, R150, R64 ;  /* 0x000000967440723c */ /* 0x040fe20000041840 */
[----:B------:R-:W-:Y:S07]  /*6d40*/  LDSM.16.MT88.4 R148, [R161+0x3800] ;  /* 0x00380000a194783b */ /* 0x000fee0000004200 */
[C---:B------:R-:W-:Y:S08]  /*6d50*/  HMMA.16816.F32.BF16 R68, R116.reuse, R152, R68 ;  /* 0x000000987444723c */ /* 0x040ff00000041844 */
[C---:B------:R-:W-:Y:S08]  /*6d60*/  HMMA.16816.F32.BF16 R72, R116.reuse, R154, R72 ;  /* 0x0000009a7448723c */ /* 0x040ff00000041848 */
[C---:B------:R-:W-:Y:S07]  /*6d70*/  HMMA.16816.F32.BF16 R76, R116.reuse, R156, R76 ;  /* 0x0000009c744c723c */ /* 0x040fee000004184c */
[--C-:B------:R-:W-:Y:S01]  /*6d80*/  FFMA.FTZ R157, R21, c[0x0][0x2d0], -R174.reuse ;  /* 0x0000b400159d7a23 */ /* 0x100fe200000108ae */
[C---:B------:R-:W-:Y:S01]  /*6d90*/  HMMA.16816.F32.BF16 R80, R116.reuse, R158, R80 ;  /* 0x0000009e7450723c */ /* 0x040fe20000041850 */
[----:B------:R-:W-:Y:S03]  /*6da0*/  MUFU.EX2 R21, R32 ;  /* 0x0000002000157308 */ /* 0x000fe60000000800 */
[--C-:B------:R-:W-:Y:S03]  /*6db0*/  FFMA.FTZ R156, R20, c[0x0][0x2d0], -R174.reuse ;  /* 0x0000b400149c7a23 */ /* 0x100fe600000108ae */
[--C-:B------:R-:W-:Y:S01]  /*6dc0*/  FFMA.FTZ R158, R24, c[0x0][0x2d0], -R174.reuse ;  /* 0x0000b400189e7a23 */ /* 0x100fe200000108ae */
[C---:B------:R-:W-:Y:S03]  /*6dd0*/  HMMA.16816.F32.BF16 R84, R116.reuse, R128, R84 ;  /* 0x000000807454723c */ /* 0x040fe60000041854 */
[----:B------:R-:W-:Y:S01]  /*6de0*/  MUFU.EX2 R156, R156 ;  /* 0x0000009c009c7308 */ /* 0x000fe20000000800 */
[--C-:B------:R-:W-:Y:S01]  /*6df0*/  FFMA.FTZ R159, R25, c[0x0][0x2d0], -R174.reuse ;  /* 0x0000b400199f7a23 */ /* 0x100fe200000108ae */
[----:B------:R-:W-:Y:S01]  /*6e00*/  F2FP.BF16.PACK_AB R25, R250, R247 ;  /* 0x000000f7fa19723e */ /* 0x000fe200000010ff */
[----:B------:R-:W-:Y:S02]  /*6e10*/  FFMA.FTZ R174, R33, c[0x0][0x2d0], -R174 ;  /* 0x0000b40021ae7a23 */ /* 0x000fe400000108ae */
[C---:B------:R-:W-:Y:S01]  /*6e20*/  HMMA.16816.F32.BF16 R88, R116.reuse, R130, R88 ;  /* 0x000000827458723c */ /* 0x040fe20000041858 */
[----:B------:R-:W2:Y:S03]  /*6e30*/  LDSM.16.MT88.4 R128, [R161+0x4800] ;  /* 0x00480000a180783b */ /* 0x000ea60000004200 */
[----:B------:R-:W-:Y:S01]  /*6e40*/  FFMA.FTZ R33, R30, c[0x0][0x2d0], -R171 ;  /* 0x0000b4001e217a23 */ /* 0x000fe200000108ab */
[----:B------:R-:W5:Y:S01]  /*6e50*/  MUFU.EX2 R157, R157 ;  /* 0x0000009d009d7308 */ /* 0x000f620000000800 */
[----:B------:R-:W-:Y:S02]  /*6e60*/  FADD.FTZ R247, R247, R248 ;  /* 0x000000f8f7f77221 */ /* 0x000fe40000010000 */
[C---:B-1----:R-:W-:Y:S04]  /*6e70*/  HMMA.16816.F32.BF16 R92, R116.reuse, R120, R92 ;  /* 0x00000078745c723c */ /* 0x042fe8000004185c */
[----:B------:R-:W-:Y:S03]  /*6e80*/  FADD.FTZ R250, R250, R247 ;  /* 0x000000f7fafa7221 */ /* 0x000fe60000010000 */
[----:B------:R-:W-:Y:S01]  /*6e90*/  MUFU.EX2 R23, R33 ;  /* 0x0000002100177308 */ /* 0x000fe20000000800 */
[C---:B------:R-:W-:Y:S01]  /*6ea0*/  HMMA.16816.F32.BF16 R96, R116.reuse, R122, R96 ;  /* 0x0000007a7460723c */ /* 0x040fe20000041860 */
[----:B------:R-:W1:Y:S03]  /*6eb0*/  LDSM.16.MT88.4 R120, [R162+0x1000] ;  /* 0x00100000a278783b */ /* 0x000e660000004200 */
[----:B------:R-:W-:Y:S04]  /*6ec0*/  FADD.FTZ R249, R249, R250 ;  /* 0x000000faf9f97221 */ /* 0x000fe80000010000 */
[C---:B---3--:R-:W-:Y:S01]  /*6ed0*/  HMMA.16816.F32.BF16 R100, R116.reuse, R124, R100 ;  /* 0x0000007c7464723c */ /* 0x048fe20000041864 */
[----:B------:R-:W-:Y:S03]  /*6ee0*/  MUFU.EX2 R158, R158 ;  /* 0x0000009e009e7308 */ /* 0x000fe60000000800 */
[----:B------:R-:W-:Y:S01]  /*6ef0*/  FADD.FTZ R252, R252, R249 ;  /* 0x000000f9fcfc7221 */ /* 0x000fe20000010000 */
[C---:B-----5:R-:W-:Y:S01]  /*6f00*/  F2FP.BF16.PACK_AB R24, R157.reuse, R156 ;  /* 0x0000009c9d18723e */ /* 0x060fe200000010ff */
[----:B------:R-:W-:Y:S02]  /*6f10*/  FADD.FTZ R156, R156, R241 ;  /* 0x000000f19c9c7221 */ /* 0x000fe40000010000 */
[C---:B------:R-:W-:Y:S01]  /*6f20*/  HMMA.16816.F32.BF16 R104, R116.reuse, R126, R104 ;  /* 0x0000007e7468723c */ /* 0x040fe20000041868 */
[----:B------:R-:W3:Y:S02]  /*6f30*/  LDSM.16.MT88.4 R124, [R133+0x1000] ;  /* 0x00100000857c783b */ /* 0x000ee40000004200 */
[----:B------:R-:W5:Y:S01]  /*6f40*/  MUFU.EX2 R159, R159 ;  /* 0x0000009f009f7308 */ /* 0x000f620000000800 */
[----:B------:R-:W-:Y:S04]  /*6f50*/  FADD.FTZ R157, R157, R156 ;  /* 0x0000009c9d9d7221 */ /* 0x000fe80000010000 */
[C---:B----4-:R-:W-:Y:S05]  /*6f60*/  HMMA.16816.F32.BF16 R12, R116.reuse, R136, R12 ;  /* 0x00000088740c723c */ /* 0x050fea000004180c */
[----:B------:R-:W4:Y:S03]  /*6f70*/  MUFU.EX2 R174, R174 ;  /* 0x000000ae00ae7308 */ /* 0x000f260000000800 */
[C---:B------:R-:W-:Y:S01]  /*6f80*/  HMMA.16816.F32.BF16 R108, R116.reuse, R138, R108 ;  /* 0x0000008a746c723c */ /* 0x040fe2000004186c */
[----:B------:R-:W4:Y:S07]  /*6f90*/  LDSM.16.MT88.4 R136, [R160+0x1000] ;  /* 0x00100000a088783b */ /* 0x000f2e0000004200 */
[C---:B--2---:R-:W-:Y:S04]  /*6fa0*/  HMMA.16816.F32.BF16 R16, R116.reuse, R128, R16 ;  /* 0x000000807410723c */ /* 0x044fe80000041810 */
[C---:B-----5:R-:W-:Y:S01]  /*6fb0*/  F2FP.BF16.PACK_AB R26, R159.reuse, R158 ;  /* 0x0000009e9f1a723e */ /* 0x060fe200000010ff */
[----:B------:R-:W-:Y:S03]  /*6fc0*/  FADD.FTZ R158, R158, R157 ;  /* 0x0000009d9e9e7221 */ /* 0x000fe60000010000 */
[----:B------:R-:W-:Y:S01]  /*6fd0*/  HMMA.16816.F32.BF16 R112, R116, R130, R112 ;  /* 0x000000827470723c */ /* 0x000fe20000041870 */
[----:B------:R-:W2:Y:S03]  /*6fe0*/  LDSM.16.MT88.4 R116, [R162+0x3000] ;  /* 0x00300000a274783b */ /* 0x000ea60000004200 */
[----:B------:R-:W-:Y:S04]  /*6ff0*/  FADD.FTZ R158, R159, R158 ;  /* 0x0000009e9f9e7221 */ /* 0x000fe80000010000 */
[C---:B-1----:R-:W-:Y:S01]  /*7000*/  HMMA.16816.F32.BF16 R4, R24.reuse, R120, R4 ;  /* 0x000000781804723c */ /* 0x042fe20000041804 */
[----:B------:R-:W1:Y:S07]  /*7010*/  LDSM.16.MT88.4 R128, [R133+0x3000] ;  /* 0x003000008580783b */ /* 0x000e6e0000004200 */
[C---:B------:R-:W-:Y:S01]  /*7020*/  HMMA.16816.F32.BF16 R8, R24.reuse, R122, R8 ;  /* 0x0000007a1808723c */ /* 0x040fe20000041808 */
[----:B------:R-:W5:Y:S07]  /*7030*/  LDSM.16.MT88.4 R120, [R160+0x3000] ;  /* 0x00300000a078783b */ /* 0x000f6e0000004200 */
        /* <DEDUP_REMOVED lines=8> */
[----:B------:R-:W-:Y:S07]  /*70c0*/  LDSM.16.MT88.4 R140, [R133+0x3800] ;  /* 0x00380000858c783b */ /* 0x000fee0000004200 */
[C---:B--2---:R-:W-:Y:S08]  /*70d0*/  HMMA.16816.F32.BF16 R60, R24.reuse, R116, R60 ;  /* 0x00000074183c723c */ /* 0x044ff0000004183c */
[C---:B------:R-:W-:Y:S01]  /*70e0*/  HMMA.16816.F32.BF16 R64, R24.reuse, R118, R64 ;  /* 0x000000761840723c */ /* 0x040fe20000041840 */
[----:B------:R-:W2:Y:S07]  /*70f0*/  LDSM.16.MT88.4 R116, [R133+0x5000] ;  /* 0x005000008574783b */ /* 0x000eae0000004200 */
[C---:B-1----:R-:W-:Y:S07]  /*7100*/  HMMA.16816.F32.BF16 R68, R24.reuse, R128, R68 ;  /* 0x000000801844723c */ /* 0x042fee0000041844 */
[--C-:B------:R-:W-:Y:S01]  /*7110*/  FFMA.FTZ R129, R31, c[0x0][0x2d0], -R171.reuse ;  /* 0x0000b4001f817a23 */ /* 0x100fe200000108ab */
[C---:B------:R-:W-:Y:S01]  /*7120*/  HMMA.16816.F32.BF16 R72, R24.reuse, R130, R72 ;  /* 0x000000821848723c */ /* 0x040fe20000041848 */
[----:B------:R-:W-:Y:S02]  /*7130*/  LDSM.16.MT88.4 R28, [R162+0x1800] ;  /* 0x00180000a21c783b */ /* 0x000fe40000004200 */
[----:B------:R-:W1:Y:S01]  /*7140*/  MUFU.EX2 R154, R129 ;  /* 0x00000081009a7308 */ /* 0x000e620000000800 */
[--C-:B------:R-:W-:Y:S02]  /*7150*/  FFMA.FTZ R128, R34, c[0x0][0x2d0], -R171.reuse ;  /* 0x0000b40022807a23 */ /* 0x100fe400000108ab */
[----:B------:R-:W-:Y:S02]  /*7160*/  FFMA.FTZ R171, R35, c[0x0][0x2d0], -R171 ;  /* 0x0000b40023ab7a23 */ /* 0x000fe400000108ab */
[C---:B-----5:R-:W-:Y:S01]  /*7170*/  HMMA.16816.F32.BF16 R76, R24.reuse, R120, R76 ;  /* 0x00000078184c723c */ /* 0x060fe2000004184c */
[----:B------:R-:W-:Y:S04]  /*7180*/  LDSM.16.MT88.4 R32, [R161+0x1800] ;  /* 0x00180000a120783b */ /* 0x000fe80000004200 */
[----:B------:R-:W-:Y:S03]  /*7190*/  MUFU.EX2 R153, R128 ;  /* 0x0000008000997308 */ /* 0x000fe60000000800 */
[C---:B------:R-:W-:Y:S01]  /*71a0*/  HMMA.16816.F32.BF16 R80, R24.reuse, R122, R80 ;  /* 0x0000007a1850723c */ /* 0x040fe20000041850 */
[----:B------:R-:W5:Y:S06]  /*71b0*/  LDSM.16.MT88.4 R120, [R160+0x5000] ;  /* 0x00500000a078783b */ /* 0x000f6c0000004200 */
[----:B------:R-:W1:Y:S01]  /*71c0*/  MUFU.EX2 R171, R171 ;  /* 0x000000ab00ab7308 */ /* 0x000e620000000800 */
[C---:B---3--:R-:W-:Y:S08]  /*71d0*/  HMMA.16816.F32.BF16 R84, R24.reuse, R124, R84 ;  /* 0x0000007c1854723c */ /* 0x048ff00000041854 */
[C---:B------:R-:W-:Y:S01]  /*71e0*/  HMMA.16816.F32.BF16 R88, R24.reuse, R126, R88 ;  /* 0x0000007e1858723c */ /* 0x040fe20000041858 */
[----:B------:R-:W3:Y:S07]  /*71f0*/  LDSM.16.MT88.4 R124, [R161+0x5000] ;  /* 0x00500000a17c783b */ /* 0x000eee0000004200 */
[C---:B----4-:R-:W-:Y:S08]  /*7200*/  HMMA.16816.F32.BF16 R92, R24.reuse, R136, R92 ;  /* 0x00000088185c723c */ /* 0x050ff0000004185c */
[C---:B------:R-:W-:Y:S01]  /*7210*/  HMMA.16816.F32.BF16 R96, R24.reuse, R138, R96 ;  /* 0x0000008a1860723c */ /* 0x040fe20000041860 */
[----:B------:R-:W-:Y:S07]  /*7220*/  LDSM.16.MT88.4 R136, [R160+0x1800] ;  /* 0x00180000a088783b */ /* 0x000fee0000004200 */
[C---:B--2---:R-:W-:Y:S08]  /*7230*/  HMMA.16816.F32.BF16 R100, R24.reuse, R116, R100 ;  /* 0x000000741864723c */ /* 0x044ff00000041864 */
[C---:B------:R-:W-:Y:S01]  /*7240*/  HMMA.16816.F32.BF16 R104, R24.reuse, R118, R104 ;  /* 0x000000761868723c */ /* 0x040fe20000041868 */
[----:B------:R-:W2:Y:S07]  /*7250*/  LDSM.16.MT88.4 R116, [R133+0x1800] ;  /* 0x001800008574783b */ /* 0x000eae0000004200 */
[C---:B-----5:R-:W-:Y:S08]  /*7260*/  HMMA.16816.F32.BF16 R12, R24.reuse, R120, R12 ;  /* 0x00000078180c723c */ /* 0x060ff0000004180c */
[C---:B------:R-:W-:Y:S01]  /*7270*/  HMMA.16816.F32.BF16 R108, R24.reuse, R122, R108 ;  /* 0x0000007a186c723c */ /* 0x040fe2000004186c */
[----:B------:R-:W4:Y:S07]  /*7280*/  LDSM.16.MT88.4 R120, [R162+0x3800] ;  /* 0x00380000a278783b */ /* 0x000f2e0000004200 */
[C---:B---3--:R-:W-:Y:S08]  /*7290*/  HMMA.16816.F32.BF16 R16, R24.reuse, R124, R16 ;  /* 0x0000007c1810723c */ /* 0x048ff00000041810 */
[----:B------:R-:W-:Y:S07]  /*72a0*/  HMMA.16816.F32.BF16 R112, R24, R126, R112 ;  /* 0x0000007e1870723c */ /* 0x000fee0000041870 */
[----:B------:R-:W-:Y:S01]  /*72b0*/  F2FP.BF16.PACK_AB R24, R22, R251 ;  /* 0x000000fb1618723e */ /* 0x000fe200000010ff */
[----:B------:R-:W-:Y:S01]  /*72c0*/  FADD.FTZ R251, R251, R158 ;  /* 0x0000009efbfb7221 */ /* 0x000fe20000010000 */
[----:B------:R-:W-:Y:S03]  /*72d0*/  F2FP.BF16.PACK_AB R26, R174, R21 ;  /* 0x00000015ae1a723e */ /* 0x000fe600000010ff */
[----:B-1----:R-:W-:Y:S02]  /*72e0*/  F2FP.BF16.PACK_AB R25, R154, R23 ;  /* 0x000000179a19723e */ /* 0x002fe400000010ff */
[----:B------:R-:W-:Y:S07]  /*72f0*/  F2FP.BF16.PACK_AB R27, R171, R153 ;  /* 0x00000099ab1b723e */ /* 0x000fee00000010ff */
[C---:B------:R-:W-:Y:S08]  /*7300*/  HMMA.16816.F32.BF16 R128, R24.reuse, R28, R4 ;  /* 0x0000001c1880723c */ /* 0x040ff00000041804 */
[C---:B------:R-:W-:Y:S01]  /*7310*/  HMMA.16816.F32.BF16 R124, R24.reuse, R30, R8 ;  /* 0x0000001e187c723c */ /* 0x040fe20000041808 */
[----:B------:R-:W1:Y:S07]  /*7320*/  LDSM.16.MT88.4 R28, [R162+0x5800] ;  /* 0x00580000a21c783b */ /* 0x000e6e0000004200 */
[C---:B--2---:R-:W-:Y:S08]  /*7330*/  HMMA.16816.F32.BF16 R36, R24.reuse, R116, R36 ;  /* 0x000000741824723c */ /* 0x044ff00000041824 */
[C---:B------:R-:W-:Y:S01]  /*7340*/  HMMA.16816.F32.BF16 R40, R24.reuse, R118, R40 ;  /* 0x000000761828723c */ /* 0x040fe20000041828 */
[----:B------:R-:W-:Y:S07]  /*7350*/  LDSM.16.MT88.4 R116, [R160+0x5800] ;  /* 0x00580000a074783b */ /* 0x000fee0000004200 */
[C---:B------:R-:W-:Y:S08]  /*7360*/  HMMA.16816.F32.BF16 R44, R24.reuse, R136, R44 ;  /* 0x00000088182c723c */ /* 0x040ff0000004182c */
[C---:B------:R-:W-:Y:S08]  /*7370*/  HMMA.16816.F32.BF16 R48, R24.reuse, R138, R48 ;  /* 0x0000008a1830723c */ /* 0x040ff00000041830 */
[C---:B------:R-:W-:Y:S08]  /*7380*/  HMMA.16816.F32.BF16 R52, R24.reuse, R32, R52 ;  /* 0x000000201834723c */ /* 0x040ff00000041834 */
[C---:B------:R-:W-:Y:S01]  /*7390*/  HMMA.16816.F32.BF16 R56, R24.reuse, R34, R56 ;  /* 0x000000221838723c */ /* 0x040fe20000041838 */
[----:B------:R-:W2:Y:S07]  /*73a0*/  LDSM.16.MT88.4 R32, [R133+0x5800] ;  /* 0x005800008520783b */ /* 0x000eae0000004200 */
[C---:B----4-:R-:W-:Y:S07]  /*73b0*/  HMMA.16816.F32.BF16 R60, R24.reuse, R120, R60 ;  /* 0x00000078183c723c */ /* 0x050fee000004183c */
[----:B------:R-:W-:Y:S01]  /*73c0*/  IADD3 R120, R234, -0x2, RZ ;  /* 0xfffffffeea787810 */ /* 0x000fe20007ffe0ff */
[C---:B------:R-:W-:Y:S03]  /*73d0*/  HMMA.16816.F32.BF16 R64, R24.reuse, R122, R64 ;  /* 0x0000007a1840723c */ /* 0x040fe60000041840 */
[C---:B------:R-:W-:Y:S05]  /*73e0*/  ISETP.GE.AND P5, PT, R120.reuse, R229, PT ;  /* 0x000000e57800720c */ /* 0x040fea0003fa6270 */
[C---:B------:R-:W-:Y:S08]  /*73f0*/  HMMA.16816.F32.BF16 R68, R24.reuse, R140, R68 ;  /* 0x0000008c1844723c */ /* 0x040ff00000041844 */
[C---:B------:R-:W-:Y:S01]  /*7400*/  HMMA.16816.F32.BF16 R72, R24.reuse, R142, R72 ;  /* 0x0000008e1848723c */ /* 0x040fe20000041848 */
[----:B------:R-:W-:Y:S02]  /*7410*/  @P5 MOV R0, c[0x0][0x1e0] ;  /* 0x0000780000005a02 */ /* 0x000fe40000000f00 */
[----:B------:R-:W-:Y:S02]  /*7420*/  @P5 ISETP.GE.AND P2, PT, R199, c[0x0][0x1d4], PT ;  /* 0x00007500c7005a0c */ /* 0x000fe40003f46270 */
[----:B------:R-:W-:Y:S03]  /*7430*/  @P5 MOV R2, c[0x0][0x1e4] ;  /* 0x0000790000025a02 */ /* 0x000fe60000000f00 */
[C---:B------:R-:W-:Y:S08]  /*7440*/  HMMA.16816.F32.BF16 R76, R24.reuse, R144, R76 ;  /* 0x00000090184c723c */ /* 0x040ff0000004184c */
[C---:B------:R-:W-:Y:S08]  /*7450*/  HMMA.16816.F32.BF16 R80, R24.reuse, R146, R80 ;  /* 0x000000921850723c */ /* 0x040ff00000041850 */
[C---:B------:R-:W-:Y:S08]  /*7460*/  HMMA.16816.F32.BF16 R84, R24.reuse, R148, R84 ;  /* 0x000000941854723c */ /* 0x040ff00000041854 */
[C---:B------:R-:W-:Y:S08]  /*7470*/  HMMA.16816.F32.BF16 R88, R24.reuse, R150, R88 ;  /* 0x000000961858723c */ /* 0x040ff00000041858 */
[C---:B-1----:R-:W-:Y:S07]  /*7480*/  HMMA.16816.F32.BF16 R92, R24.reuse, R28, R92 ;  /* 0x0000001c185c723c */ /* 0x042fee000004185c */
[----:B------:R-:W-:Y:S01]  /*7490*/  @P5 SHF.R.S32.HI R29, RZ, 0x1f, R120 ;  /* 0x0000001fff1d5819 */ /* 0x000fe20000011478 */
[C---:B------:R-:W-:Y:S04]  /*74a0*/  HMMA.16816.F32.BF16 R96, R24.reuse, R30, R96 ;  /* 0x0000001e1860723c */ /* 0x040fe80000041860 */
[----:B------:R-:W-:Y:S04]  /*74b0*/  @P5 IMAD R29, R29, c[0x0][0x1e0], RZ ;  /* 0x000078001d1d5a24 */ /* 0x000fe800078e02ff */
[C---:B------:R-:W-:Y:S01]  /*74c0*/  @P5 IMAD R29, R120.reuse, c[0x0][0x1e4], R29 ;  /* 0x00007900781d5a24 */ /* 0x040fe200078e021d */
[C---:B--2---:R-:W-:Y:S03]  /*74d0*/  HMMA.16816.F32.BF16 R100, R24.reuse, R32, R100 ;  /* 0x000000201864723c */ /* 0x044fe60000041864 */
[----:B------:R-:W-:Y:S05]  /*74e0*/  @P5 IMAD.WIDE.U32 R120, R120, c[0x0][0x1e0], RZ ;  /* 0x0000780078785a25 */ /* 0x000fea00078e00ff */
[----:B------:R-:W-:Y:S01]  /*74f0*/  @P5 IADD3 R133, R121, R29, RZ ;  /* 0x0000001d79855210 */ /* 0x000fe20007ffe0ff */
[C---:B------:R-:W-:Y:S01]  /*7500*/  HMMA.16816.F32.BF16 R104, R24.reuse, R34, R104 ;  /* 0x000000221868723c */ /* 0x040fe20000041868 */
[----:B------:R1:W2:Y:S02]  /*7510*/  LDSM.16.MT88.4 R28, [R161+0x5800] ;  /* 0x00580000a11c783b */ /* 0x0002a40000004200 */
[C---:B------:R-:W-:Y:S02]  /*7520*/  @P5 SHF.L.U32 R33, R120.reuse, 0x6, RZ ;  /* 0x0000000678215819 */ /* 0x040fe400000006ff */
[----:B------:R-:W-:Y:S02]  /*7530*/  @P5 SHF.L.U64.HI R133, R120, 0x6, R133 ;  /* 0x0000000678855819 */ /* 0x000fe40000010285 */
[C---:B------:R-:W-:Y:S01]  /*7540*/  @P5 LEA R35, P0, R0.reuse, R33, 0x5 ;  /* 0x0000002100235211 */ /* 0x040fe200078028ff */
[C---:B------:R-:W-:Y:S04]  /*7550*/  HMMA.16816.F32.BF16 R120, R24.reuse, R116, R12 ;  /* 0x000000741878723c */ /* 0x040fe8000004180c */
[-C--:B------:R-:W-:Y:S04]  /*7560*/  @P5 IADD3 R33, P3, R33, R238.reuse, RZ ;  /* 0x000000ee21215210 */ /* 0x080fe80007f7e0ff */
[----:B------:R-:W-:Y:S01]  /*7570*/  @P5 LEA R160, P4, R33, c[0x0][0x1c8], 0x1 ;  /* 0x0000720021a05a11 */ /* 0x000fe200078808ff */
[C---:B------:R-:W-:Y:S03]  /*7580*/  HMMA.16816.F32.BF16 R108, R24.reuse, R118, R108 ;  /* 0x00000076186c723c */ /* 0x040fe6000004186c */
[----:B-1----:R-:W-:Y:S02]  /*7590*/  @P5 LEA.HI.X R161, R0, R133, R2, 0x5, P0 ;  /* 0x0000008500a15211 */ /* 0x002fe400000f2c02 */
[----:B------:R-:W-:Y:S02]  /*75a0*/  @P5 IADD3 R35, P0, R35, R238, RZ ;  /* 0x000000ee23235210 */ /* 0x000fe40007f1e0ff */
[-C--:B------:R-:W-:Y:S02]  /*75b0*/  @P5 IADD3.X R0, R133, R228.reuse, RZ, P3, !PT ;  /* 0x000000e485005210 */ /* 0x080fe40001ffe4ff */
[----:B------:R-:W-:Y:S03]  /*75c0*/  @P5 LEA R32, P3, R35, c[0x0][0x1c8], 0x1 ;  /* 0x0000720023205a11 */ /* 0x000fe600078608ff */
[----:B------:R-:W-:Y:S02]  /*75d0*/  @P5 IADD3.X R2, R161, R228, RZ, P0, !PT ;  /* 0x000000e4a1025210 */ /* 0x000fe400007fe4ff */
[----:B------:R-:W-:Y:S01]  /*75e0*/  @P5 LEA.HI.X R161, R33, c[0x0][0x1cc], R0, 0x1, P4 ;  /* 0x0000730021a15a11 */ /* 0x000fe200020f0c00 */
[----:B------:R-:W-:Y:S01]  /*75f0*/  FADD.FTZ R0, R22, R251 ;  /* 0x000000fb16007221 */ /* 0x000fe20000010000 */
[----:B------:R-:W-:Y:S01]  /*7600*/  @P5 LEA.HI.X R33, R35, c[0x0][0x1cc], R2, 0x1, P3 ;  /* 0x0000730023215a11 */ /* 0x000fe200018f0c02 */
[----:B------:R-:W-:Y:S01]  /*7610*/  @P5 IMAD R35, R232, 0x6000, R201 ;  /* 0x00006000e8235824 */ /* 0x000fe200078e02c9 */
[----:B------:R-:W-:Y:S01]  /*7620*/  @P5 ISETP.GE.AND P0, PT, R200, c[0x0][0x1d4], PT ;  /* 0x00007500c8005a0c */ /* 0x000fe20003f06270 */
[----:B------:R-:W-:Y:S01]  /*7630*/  FADD.FTZ R235, R21, R0 ;  /* 0x0000000015eb7221 */ /* 0x000fe20000010000 */
[C---:B--2---:R-:W-:Y:S02]  /*7640*/  HMMA.16816.F32.BF16 R116, R24.reuse, R28, R16 ;  /* 0x0000001c1874723c */ /* 0x044fe40000041810 */
[----:B------:R-:W-:Y:S01]  /*7650*/  @!PT LDS RZ, [RZ] ;  /* 0x00000000fffff984 */ /* 0x000fe20000000800 */
[----:B------:R-:W-:Y:S01]  /*7660*/  @!PT LDS RZ, [RZ] ;  /* 0x00000000fffff984 */ /* 0x000fe20000000800 */
[----:B------:R-:W-:Y:S01]  /*7670*/  @!PT LDS RZ, [RZ] ;  /* 0x00000000fffff984 */ /* 0x000fe20000000800 */
[----:B------:R1:W-:Y:S01]  /*7680*/  @P5 LDGSTS.E.BYPASS.LTC128B.128 [R35], [R160.64], !P1 ;  /* 0x00000000a0235fae */ /* 0x0003e2000c901d48 */
[----:B------:R-:W-:Y:S01]  /*7690*/  IADD3 R0, R135, 0x1, RZ ;  /* 0x0000000187007810 */ /* 0x000fe20007ffe0ff */
[----:B------:R-:W-:Y:S01]  /*76a0*/  FADD.FTZ R235, R174, R235 ;  /* 0x000000ebaeeb7221 */ /* 0x000fe20000010000 */
[----:B------:R-:W-:Y:S03]  /*76b0*/  MOV R133, R132 ;  /* 0x0000008400857202 */ /* 0x000fe60000000f00 */
[----:B------:R-:W-:Y:S02]  /*76c0*/  HMMA.16816.F32.BF16 R112, R24, R30, R112 ;  /* 0x0000001e1870723c */ /* 0x000fe40000041870 */
[----:B------:R1:W-:Y:S05]  /*76d0*/  @P5 LDGSTS.E.BYPASS.LTC128B.128 [R35+0x2000], [R160.64+0x80], !P2 ;  /* 0x02000080a0235fae */ /* 0x0003ea000d101d48 */
[----:B------:R-:W-:Y:S03]  /*76e0*/  FADD.FTZ R25, R23, R252 ;  /* 0x000000fc17197221 */ /* 0x000fe60000010000 */
[----:B------:R1:W-:Y:S02]  /*76f0*/  @P5 LDGSTS.E.BYPASS.LTC128B.128 [R35+0x4000], [R160.64+0x100], !P0 ;  /* 0x04000100a0235fae */ /* 0x0003e4000c101d48 */
[----:B------:R-:W-:Y:S04]  /*7700*/  FADD.FTZ R2, R154, R25 ;  /* 0x000000199a027221 */ /* 0x000fe80000010000 */
[----:B------:R-:W-:Y:S02]  /*7710*/  FADD.FTZ R2, R153, R2 ;  /* 0x0000000299027221 */ /* 0x000fe40000010000 */
[----:B------:R1:W-:Y:S02]  /*7720*/  @P5 LDGSTS.E.BYPASS.LTC128B.128 [R35+0x1000], [R32.64], !P1 ;  /* 0x0100000020235fae */ /* 0x0003e4000c901d48 */
[----:B------:R-:W-:Y:S06]  /*7730*/  FADD.FTZ R233, R171, R2 ;  /* 0x00000002abe97221 */ /* 0x000fec0000010000 */
[----:B------:R1:W-:Y:S01]  /*7740*/  @P5 LDGSTS.E.BYPASS.LTC128B.128 [R35+0x3000], [R32.64+0x80], !P2 ;  /* 0x0300008020235fae */ /* 0x0003e2000d101d48 */
[----:B------:R-:W-:Y:S04]  /*7750*/  ISETP.GE.AND P2, PT, R135, 0x1, PT ;  /* 0x000000018700780c */ /* 0x000fe80003f46270 */
[----:B------:R-:W-:Y:S02]  /*7760*/  SEL R135, R0, RZ, !P2 ;  /* 0x000000ff00877207 */ /* 0x000fe40005000000 */
[----:B------:R-:W-:Y:S01]  /*7770*/  MOV R0, R3 ;  /* 0x0000000300007202 */ /* 0x000fe20000000f00 */
[----:B------:R1:W-:Y:S01]  /*7780*/  @P5 LDGSTS.E.BYPASS.LTC128B.128 [R35+0x5000], [R32.64+0x100], !P0 ;  /* 0x0500010020235fae */ /* 0x0003e2000c101d48 */
[----:B------:R-:W-:Y:S02]  /*7790*/  ISETP.GE.AND P0, PT, R229, R234, PT ;  /* 0x000000eae500720c */ /* 0x000fe40003f06270 */
[----:B------:R-:W-:Y:S05]  /*77a0*/  MOV R234, R240 ;  /* 0x000000f000ea7202 */ /* 0x000fea0000000f00 */
[----:B------:R-:W0:Y:S06]  /*77b0*/  LDGDEPBAR ;  /* 0x00000000000079af */ /* 0x000e2c0000000000 */
[----:B------:R-:W-:-:S05]  /*77c0*/  @!P0 BRA `(.L_x_1259) ;  /* 0xffffd73000008947 */ /* 0x000fca000383ffff */
.L_x_1258:
[----:B------:R-:W-:Y:S02]  /*77d0*/  MOV R5, 0x1f ;  /* 0x0000001f00057802 */ /* 0x000fe40000000f00 */
[----:B------:R-:W-:Y:S01]  /*77e0*/  MOV R0, 0xffffffff ;  /* 0xffffffff00007802 */ /* 0x000fe20000000f00 */
[----:B------:R-:W-:Y:S05]  /*77f0*/  BRA.DIV ~URZ, `(.L_x_1260) ;  /* 0x00004aa27f007947 */ /* 0x000fea000b800000 */
[----:B-1----:R1:W2:Y:S02]  /*7800*/  SHFL.BFLY PT, R6, R235, 0x2, 0x1f ;  /* 0x0c401f00eb067f89 */ /* 0x0022a400000e0000 */
.L_x_1330:
[----:B-12---:R-:W-:Y:S01]  /*7810*/  FADD.FTZ R235, R6, R235 ;  /* 0x000000eb06eb7221 */ /* 0x006fe20000010000 */
[----:B------:R-:W-:Y:S05]  /*7820*/  BRA.DIV ~URZ, `(.L_x_1261) ;  /* 0x00004ab27f007947 */ /* 0x000fea000b800000 */
[----:B------:R-:W1:Y:S04]  /*7830*/  SHFL.BFLY PT, R8, R233, 0x2, 0x1f ;  /* 0x0c401f00e9087f89 */ /* 0x000e6800000e0000 */
[----:B------:R-:W2:Y:S01]  /*7840*/  SHFL.BFLY PT, R4, R235, 0x1, 0x1f ;  /* 0x0c201f00eb047f89 */ /* 0x000ea200000e0000 */
[----:B-1----:R-:W-:-:S02]  /*7850*/  FADD.FTZ R8, R8, R233 ;  /* 0x000000e908087221 */ /* 0x002fc40000010000 */
[----:B--2---:R-:W-:-:S03]  /*7860*/  FADD.FTZ R4, R235, R4 ;  /* 0x00000004eb047221 */ /* 0x004fc60000010000 */
[----:B------:R1:W2:Y:S04]  /*7870*/  SHFL.BFLY PT, R6, R8, 0x1, 0x1f ;  /* 0x0c201f0008067f89 */ /* 0x0002a800000e0000 */
.L_x_1331:
[----:B--2---:R-:W-:Y:S01]  /*7880*/  FADD.FTZ R6, R6, R8 ;  /* 0x0000000806067221 */ /* 0x004fe20000010000 */
[----:B------:R-:W-:Y:S02]  /*7890*/  FSETP.NE.FTZ.AND P1, PT, R4, RZ, PT ;  /* 0x000000ff0400720b */ /* 0x000fe40003f35000 */
[----:B------:R-:W-:Y:S02]  /*78a0*/  MOV R2, RZ ;  /* 0x000000ff00027202 */ /* 0x000fe40000000f00 */
[----:B------:R-:W-:Y:S02]  /*78b0*/  FSETP.NE.FTZ.AND P0, PT, R6, RZ, PT ;  /* 0x000000ff0600720b */ /* 0x000fe40003f15000 */
[----:B------:R-:W-:Y:S02]  /*78c0*/  MOV R7, RZ ;  /* 0x000000ff00077202 */ /* 0x000fe40000000f00 */
[----:B------:R-:W-:-:S05]  /*78d0*/  MOV R0, 0xff800000 ;  /* 0xff80000000007802 */ /* 0x000fca0000000f00 */
[----:B------:R-:W2:Y:S01]  /*78e0*/  @P1 MUFU.LG2 R5, R4 ;  /* 0x0000000400051308 */ /* 0x000ea20000000c00 */
[----:B-1----:R-:W-:-:S03]  /*78f0*/  @P1 MOV R8, 0x3f317218 ;  /* 0x3f31721800081802 */ /* 0x002fc60000000f00 */
[----:B------:R-:W-:Y:S02]  /*7900*/  @P0 MOV R9, 0x3f317218 ;  /* 0x3f31721800090802 */ /* 0x000fe40000000f00 */
[----:B------:R-:W-:Y:S02]  /*7910*/  @P1 FMUL.FTZ R8, R8, c[0x0][0x2d0] ;  /* 0x0000b40008081a20 */ /* 0x000fe40000410000 */
[----:B------:R-:W1:Y:S08]  /*7920*/  @P0 MUFU.RCP R2, R6 ;  /* 0x0000000600020308 */ /* 0x000e700000001000 */
[----:B------:R-:W3:Y:S01]  /*7930*/  @P0 MUFU.LG2 R6, R6 ;  /* 0x0000000600060308 */ /* 0x000ee20000000c00 */
[----:B--2---:R-:W-:-:S04]  /*7940*/  @P1 FMUL.FTZ R5, R5, 0.69314718246459960938 ;  /* 0x3f31721805051820 */ /* 0x004fc80000410000 */
[----:B------:R-:W-:-:S03]  /*7950*/  @P1 FFMA.FTZ R0, R8, R132, R5 ;  /* 0x0000008408001223 */ /* 0x000fc60000010005 */
[----:B------:R-:W2:Y:S01]  /*7960*/  @P1 MUFU.RCP R7, R4 ;  /* 0x0000000400071308 */ /* 0x000ea20000001000 */
[C---:B-1----:R-:W-:Y:S02]  /*7970*/  FMUL.FTZ R130, R2.reuse, R130 ;  /* 0x0000008202827220 */ /* 0x042fe40000410000 */
[C---:B------:R-:W-:Y:S02]  /*7980*/  FMUL.FTZ R131, R2.reuse, R131 ;  /* 0x0000008302837220 */ /* 0x040fe40000410000 */
[C---:B------:R-:W-:Y:S02]  /*7990*/  FMUL.FTZ R126, R2.reuse, R126 ;  /* 0x0000007e027e7220 */ /* 0x040fe40000410000 */
[----:B------:R-:W-:Y:S02]  /*79a0*/  FMUL.FTZ R127, R2, R127 ;  /* 0x0000007f027f7220 */ /* 0x000fe40000410000 */
[----:B---3--:R-:W-:Y:S02]  /*79b0*/  @P0 FMUL.FTZ R8, R6, 0.69314718246459960938 ;  /* 0x3f31721806080820 */ /* 0x008fe40000410000 */
[----:B------:R-:W-:Y:S01]  /*79c0*/  @P0 FMUL.FTZ R6, R9, c[0x0][0x2d0] ;  /* 0x0000b40009060a20 */ /* 0x000fe20000410000 */
[----:B------:R-:W-:Y:S01]  /*79d0*/  MOV R9, 0x1 ;  /* 0x0000000100097802 */ /* 0x000fe20000000f00 */
[----:B------:R-:W-:-:S02]  /*79e0*/  FMUL.FTZ R38, R2, R38 ;  /* 0x0000002602267220 */ /* 0x000fc40000410000 */
[----:B------:R-:W-:Y:S02]  /*79f0*/  FMUL.FTZ R39, R2, R39 ;  /* 0x0000002702277220 */ /* 0x000fe40000410000 */
[C---:B--2---:R-:W-:Y:S02]  /*7a00*/  FMUL.FTZ R128, R7.reuse, R128 ;  /* 0x0000008007807220 */ /* 0x044fe40000410000 */
        /* <DEDUP_REMOVED lines=46> */
[----:B------:R-:W-:Y:S01]  /*7cf0*/  FMUL.FTZ R113, R7, R113 ;  /* 0x0000007107717220 */ /* 0x000fe20000410000 */
[----:B------:R-:W-:Y:S01]  /*7d00*/  MOV R7, 0xff800000 ;  /* 0xff80000000077802 */ /* 0x000fe20000000f00 */
        /* <DEDUP_REMOVED lines=42> */
[----:B------:R-:W-:Y:S02]  /*7fb0*/  @P0 FFMA.FTZ R7, R6, R3, R8 ;  /* 0x0000000306070223 */ /* 0x000fe40000010008 */
.L_x_1239:
        /* <DEDUP_REMOVED lines=16> */
.L_x_1263:
[----:B------:R-:W-:Y:S05]  /*80c0*/  BSYNC B0 ;  /* 0x0000000000007941 */ /* 0x000fea0003800000 */
.L_x_1262:
        /* <DEDUP_REMOVED lines=11> */
[----:B------:R-:W-:-:S02]  /*8180*/  F2FP.BF16.PACK_AB R6, R37, R36 ;  /* 0x000000242506723e */ /* 0x000fc400000010ff */
[----:B------:R-:W-:Y:S02]  /*8190*/  F2FP.BF16.PACK_AB R8, R39, R38 ;  /* 0x000000262708723e */ /* 0x000fe400000010ff */
[----:B------:R-:W-:Y:S02]  /*81a0*/  F2FP.BF16.PACK_AB R14, R41, R40 ;  /* 0x00000028290e723e */ /* 0x000fe400000010ff */
[----:B------:R-:W-:Y:S02]  /*81b0*/  F2FP.BF16.PACK_AB R12, R43, R42 ;  /* 0x0000002a2b0c723e */ /* 0x000fe400000010ff */
[----:B------:R-:W-:Y:S02]  /*81c0*/  F2FP.BF16.PACK_AB R13, R45, R44 ;  /* 0x0000002c2d0d723e */ /* 0x000fe400000010ff */
[----:B------:R-:W-:Y:S02]  /*81d0*/  F2FP.BF16.PACK_AB R9, R47, R46 ;  /* 0x0000002e2f09723e */ /* 0x000fe400000010ff */
[----:B------:R-:W-:-:S02]  /*81e0*/  F2FP.BF16.PACK_AB R15, R113, R112 ;  /* 0x00000070710f723e */ /* 0x000fc400000010ff */
[----:B------:R-:W-:Y:S01]  /*81f0*/  ISETP.NE.U32.AND P2, PT, RZ, c[0x0][0x508], PT ;  /* 0x00014200ff007a0c */ /* 0x000fe20003f45070 */
[----:B------:R1:W-:Y:S01]  /*8200*/  STS [R221], R16 ;  /* 0x00000010dd007388 */ /* 0x0003e20000000800 */
[----:B------:R-:W-:Y:S02]  /*8210*/  ISETP.NE.U32.AND P1, PT, RZ, c[0x0][0x500], PT ;  /* 0x00014000ff007a0c */ /* 0x000fe40003f25070 */
[----:B------:R-:W-:Y:S01]  /*8220*/  ISETP.NE.AND.EX P2, PT, RZ, c[0x0][0x50c], PT, P2 ;  /* 0x00014300ff007a0c */ /* 0x000fe20003f45320 */
[----:B------:R3:W-:Y:S01]  /*8230*/  STS [R221+0x400], R10 ;  /* 0x0004000add007388 */ /* 0x0007e20000000800 */
[----:B------:R-:W-:-:S03]  /*8240*/  ISETP.NE.AND.EX P1, PT, RZ, c[0x0][0x504], PT, P1 ;  /* 0x00014100ff007a0c */ /* 0x000fc60003f25310 */
[----:B------:R4:W-:Y:S04]  /*8250*/  STS [R220], R11 ;  /* 0x0000000bdc007388 */ /* 0x0009e80000000800 */
[----:B------:R2:W-:Y:S04]  /*8260*/  STS [R220+0x400], R3 ;  /* 0x00040003dc007388 */ /* 0x0005e80000000800 */
[----:B------:R2:W-:Y:S04]  /*8270*/  STS [R219], R6 ;  /* 0x00000006db007388 */ /* 0x0005e80000000800 */
[----:B------:R2:W-:Y:S04]  /*8280*/  STS [R219+0x400], R8 ;  /* 0x00040008db007388 */ /* 0x0005e80000000800 */
[----:B------:R2:W-:Y:S01]  /*8290*/  STS [R207], R14 ;  /* 0x0000000ecf007388 */ /* 0x0005e20000000800 */
[----:B-1----:R-:W-:-:S03]  /*82a0*/  F2FP.BF16.PACK_AB R16, R49, R48 ;  /* 0x000000303110723e */ /* 0x002fc600000010ff */
[----:B------:R1:W-:Y:S01]  /*82b0*/  STS [R207+0x400], R12 ;  /* 0x0004000ccf007388 */ /* 0x0003e20000000800 */
[----:B---3--:R-:W-:-:S03]  /*82c0*/  F2FP.BF16.PACK_AB R10, R51, R50 ;  /* 0x00000032330a723e */ /* 0x008fc600000010ff */
[----:B------:R3:W-:Y:S01]  /*82d0*/  STS [R218], R13 ;  /* 0x0000000dda007388 */ /* 0x0007e20000000800 */
[----:B----4-:R-:W-:-:S03]  /*82e0*/  F2FP.BF16.PACK_AB R11, R57, R56 ;  /* 0x00000038390b723e */ /* 0x010fc600000010ff */
[----:B------:R4:W-:Y:S01]  /*82f0*/  STS [R218+0x400], R9 ;  /* 0x00040009da007388 */ /* 0x0009e20000000800 */
[----:B--2---:R-:W-:-:S03]  /*8300*/  F2FP.BF16.PACK_AB R3, R59, R58 ;  /* 0x0000003a3b03723e */ /* 0x004fc600000010ff */
[----:B------:R2:W-:Y:S01]  /*8310*/  STS [R223], R16 ;  /* 0x00000010df007388 */ /* 0x0005e20000000800 */
[----:B------:R-:W-:-:S03]  /*8320*/  F2FP.BF16.PACK_AB R6, R53, R52 ;  /* 0x000000343506723e */ /* 0x000fc600000010ff */
[----:B------:R2:W-:Y:S01]  /*8330*/  STS [R223+0x400], R10 ;  /* 0x0004000adf007388 */ /* 0x0005e20000000800 */
[----:B------:R-:W-:-:S03]  /*8340*/  F2FP.BF16.PACK_AB R8, R55, R54 ;  /* 0x000000363708723e */ /* 0x000fc600000010ff */
[----:B------:R2:W-:Y:S01]  /*8350*/  STS [R217], R6 ;  /* 0x00000006d9007388 */ /* 0x0005e20000000800 */
[----:B------:R-:W-:-:S03]  /*8360*/  F2FP.BF16.PACK_AB R14, R61, R60 ;  /* 0x0000003c3d0e723e */ /* 0x000fc600000010ff */
[----:B------:R2:W-:Y:S01]  /*8370*/  STS [R217+0x400], R8 ;  /* 0x00040008d9007388 */ /* 0x0005e20000000800 */
[----:B-1----:R-:W-:-:S03]  /*8380*/  F2FP.BF16.PACK_AB R12, R63, R62 ;  /* 0x0000003e3f0c723e */ /* 0x002fc600000010ff */
[----:B------:R1:W-:Y:S01]  /*8390*/  STS [R222], R11 ;  /* 0x0000000bde007388 */ /* 0x0003e20000000800 */
[----:B---3--:R-:W-:-:S03]  /*83a0*/  F2FP.BF16.PACK_AB R13, R65, R64 ;  /* 0x00000040410d723e */ /* 0x008fc600000010ff */
[----:B------:R3:W-:Y:S01]  /*83b0*/  STS [R222+0x400], R3 ;  /* 0x00040003de007388 */ /* 0x0007e20000000800 */
[----:B----4-:R-:W-:-:S03]  /*83c0*/  F2FP.BF16.PACK_AB R9, R67, R66 ;  /* 0x000000424309723e */ /* 0x010fc600000010ff */
[----:B------:R4:W-:Y:S01]  /*83d0*/  STS [R221+0x4000], R14 ;  /* 0x0040000edd007388 */ /* 0x0009e20000000800 */
[----:B--2---:R-:W-:-:S03]  /*83e0*/  F2FP.BF16.PACK_AB R16, R73, R72 ;  /* 0x000000484910723e */ /* 0x004fc600000010ff */
[----:B------:R2:W-:Y:S01]  /*83f0*/  STS [R221+0x4400], R12 ;  /* 0x0044000cdd007388 */ /* 0x0005e20000000800 */
[----:B------:R-:W-:-:S03]  /*8400*/  F2FP.BF16.PACK_AB R10, R71, R70 ;  /* 0x00000046470a723e */ /* 0x000fc600000010ff */
[----:B------:R2:W-:Y:S01]  /*8410*/  STS [R220+0x4000], R13 ;  /* 0x0040000ddc007388 */ /* 0x0005e20000000800 */
[----:B------:R-:W-:-:S03]  /*8420*/  F2FP.BF16.PACK_AB R6, R69, R68 ;  /* 0x000000444506723e */ /* 0x000fc600000010ff */
[----:B------:R2:W-:Y:S01]  /*8430*/  STS [R220+0x4400], R9 ;  /* 0x00440009dc007388 */ /* 0x0005e20000000800 */
[----:B------:R-:W-:-:S03]  /*8440*/  F2FP.BF16.PACK_AB R8, R75, R74 ;  /* 0x0000004a4b08723e */ /* 0x000fc600000010ff */
[----:B------:R2:W-:Y:S01]  /*8450*/  STS [R219+0x4000], R6 ;  /* 0x00400006db007388 */ /* 0x0005e20000000800 */
[----:B-1----:R-:W-:-:S03]  /*8460*/  F2FP.BF16.PACK_AB R11, R77, R76 ;  /* 0x0000004c4d0b723e */ /* 0x002fc600000010ff */
[----:B------:R1:W-:Y:S01]  /*8470*/  STS [R219+0x4400], R10 ;  /* 0x0044000adb007388 */ /* 0x0003e20000000800 */
        /* <DEDUP_REMOVED lines=17> */
[----:B------:R-:W-:Y:S01]  /*8590*/  STS [R222+0x4000], R13 ;  /* 0x0040000dde007388 */ /* 0x000fe20000000800 */
[----:B--2---:R-:W-:-:S03]  /*85a0*/  F2FP.BF16.PACK_AB R11, R99, R98 ;  /* 0x00000062630b723e */ /* 0x004fc600000010ff */
[----:B------:R2:W-:Y:S01]  /*85b0*/  STS [R222+0x4400], R9 ;  /* 0x00440009de007388 */ /* 0x0005e20000000800 */
[----:B------:R-:W-:-:S03]  /*85c0*/  F2FP.BF16.PACK_AB R3, R97, R96 ;  /* 0x000000606103723e */ /* 0x000fc600000010ff */
[----:B------:R-:W-:Y:S01]  /*85d0*/  STS [R221+0x8000], R16 ;  /* 0x00800010dd007388 */ /* 0x000fe20000000800 */
[----:B------:R-:W-:-:S03]  /*85e0*/  F2FP.BF16.PACK_AB R14, R103, R102 ;  /* 0x00000066670e723e */ /* 0x000fc600000010ff */
[----:B------:R4:W-:Y:S01]  /*85f0*/  STS [R221+0x8400], R8 ;  /* 0x00840008dd007388 */ /* 0x0009e20000000800 */
[----:B------:R-:W-:-:S03]  /*8600*/  F2FP.BF16.PACK_AB R12, R107, R106 ;  /* 0x0000006a6b0c723e */ /* 0x000fc600000010ff */
[----:B------:R4:W-:Y:S01]  /*8610*/  STS [R220+0x8000], R3 ;  /* 0x00800003dc007388 */ /* 0x0009e20000000800 */
[----:B-1----:R-:W-:-:S03]  /*8620*/  F2FP.BF16.PACK_AB R6, R101, R100 ;  /* 0x000000646506723e */ /* 0x002fc600000010ff */
[----:B------:R1:W-:Y:S01]  /*8630*/  STS [R220+0x8400], R11 ;  /* 0x0084000bdc007388 */ /* 0x0003e20000000800 */
[----:B---3--:R-:W-:-:S03]  /*8640*/  F2FP.BF16.PACK_AB R10, R105, R104 ;  /* 0x00000068690a723e */ /* 0x008fc600000010ff */
[----:B------:R3:W-:Y:S04]  /*8650*/  STS [R219+0x8000], R6 ;  /* 0x00800006db007388 */ /* 0x0007e80000000800 */
[----:B------:R3:W-:Y:S01]  /*8660*/  STS [R219+0x8400], R14 ;  /* 0x0084000edb007388 */ /* 0x0007e20000000800 */
[----:B--2---:R-:W-:-:S03]  /*8670*/  F2FP.BF16.PACK_AB R9, R121, R120 ;  /* 0x000000787909723e */ /* 0x004fc600000010ff */
[----:B------:R2:W-:Y:S04]  /*8680*/  STS [R207+0x8000], R10 ;  /* 0x0080000acf007388 */ /* 0x0005e80000000800 */
[----:B------:R2:W-:Y:S01]  /*8690*/  STS [R207+0x8400], R12 ;  /* 0x0084000ccf007388 */ /* 0x0005e20000000800 */
[----:B----4-:R-:W-:-:S03]  /*86a0*/  F2FP.BF16.PACK_AB R8, R109, R108 ;  /* 0x0000006c6d08723e */ /* 0x010fc600000010ff */
[----:B------:R4:W-:Y:S01]  /*86b0*/  STS [R218+0x8000], R9 ;  /* 0x00800009da007388 */ /* 0x0009e20000000800 */
[----:B------:R-:W-:Y:S02]  /*86c0*/  F2FP.BF16.PACK_AB R3, R123, R122 ;  /* 0x0000007a7b03723e */ /* 0x000fe400000010ff */
[----:B-1----:R-:W-:-:S03]  /*86d0*/  F2FP.BF16.PACK_AB R11, R115, R114 ;  /* 0x00000072730b723e */ /* 0x002fc600000010ff */
[----:B------:R1:W-:Y:S01]  /*86e0*/  STS [R218+0x8400], R3 ;  /* 0x00840003da007388 */ /* 0x0003e20000000800 */
[----:B---3--:R-:W-:-:S03]  /*86f0*/  F2FP.BF16.PACK_AB R6, R111, R110 ;  /* 0x0000006e6f06723e */ /* 0x008fc600000010ff */
[----:B------:R3:W-:Y:S01]  /*8700*/  STS [R223+0x8000], R8 ;  /* 0x00800008df007388 */ /* 0x0007e20000000800 */
[----:B------:R-:W-:-:S03]  /*8710*/  F2FP.BF16.PACK_AB R14, R117, R116 ;  /* 0x00000074750e723e */ /* 0x000fc600000010ff */
[----:B------:R3:W-:Y:S01]  /*8720*/  STS [R223+0x8400], R6 ;  /* 0x00840006df007388 */ /* 0x0007e20000000800 */
[----:B--2---:R-:W-:-:S03]  /*8730*/  F2FP.BF16.PACK_AB R10, R119, R118 ;  /* 0x00000076770a723e */ /* 0x004fc600000010ff */
[----:B------:R2:W-:Y:S01]  /*8740*/  STS [R217+0x8000], R14 ;  /* 0x0080000ed9007388 */ /* 0x0005e20000000800 */
[----:B------:R-:W-:-:S03]  /*8750*/  @P2 LEA R12, P0, R226, c[0x0][0x508], 0x2 ;  /* 0x00014200e20c2a11 */ /* 0x000fc600078010ff */
[----:B------:R2:W-:Y:S01]  /*8760*/  STS [R217+0x8400], R10 ;  /* 0x0084000ad9007388 */ /* 0x0005e20000000800 */
[----:B----4-:R-:W-:-:S03]  /*8770*/  IMAD.MOV.U32 R9, RZ, RZ, 0x4 ;  /* 0x00000004ff097424 */ /* 0x010fc600078e00ff */
[----:B------:R2:W-:Y:S01]  /*8780*/  STS [R222+0x8000], R15 ;  /* 0x0080000fde007388 */ /* 0x0005e20000000800 */
[----:B------:R-:W-:-:S03]  /*8790*/  @P2 LEA.HI.X R13, R226, c[0x0][0x50c], R225, 0x2, P0 ;  /* 0x00014300e20d2a11 */ /* 0x000fc600000f14e1 */
[----:B------:R2:W-:Y:S01]  /*87a0*/  STS [R222+0x8400], R11 ;  /* 0x0084000bde007388 */ /* 0x0005e20000000800 */
[----:B-1----:R-:W-:-:S03]  /*87b0*/  IMAD.MOV.U32 R3, RZ, RZ, c[0x0][0x388] ;  /* 0x0000e200ff037624 */ /* 0x002fc600078e00ff */
[----:B------:R-:W-:Y:S01]  /*87c0*/  BAR.SYNC.DEFER_BLOCKING 0x1, 0x100 ;  /* 0x0044000000007b1d */ /* 0x000fe20000010000 */
[----:B---3--:R-:W-:-:S04]  /*87d0*/  IMAD.WIDE R8, R226, R9, c[0x0][0x500] ;  /* 0x00014000e2087625 */ /* 0x008fc800078e0209 */
[----:B------:R-:W-:Y:S01]  /*87e0*/  IMAD.MOV.U32 R6, RZ, RZ, RZ ;  /* 0x000000ffff067224 */ /* 0x000fe200078e00ff */
[----:B------:R2:W5:Y:S05]  /*87f0*/  @P2 LDG.E R3, [R12.64] ;  /* 0x000000080c032981 */ /* 0x00056a000c1e1900 */
[----:B------:R2:W5:Y:S01]  /*8800*/  @P1 LDG.E R6, [R8.64] ;  /* 0x0000000808061981 */ /* 0x000562000c1e1900 */
[----:B------:R-:W-:-:S04]  /*8810*/  ISETP.NE.AND P0, PT, R230, RZ, PT ;  /* 0x000000ffe600720c */ /* 0x000fc80003f05270 */
[----:B------:R-:W-:Y:S01]  /*8820*/  SEL R230, R230, c[0x0][0x3d4], P0 ;  /* 0x0000f500e6e67a07 */ /* 0x000fe20000000000 */
[----:B------:R-:W-:Y:S05]  /*8830*/  @P2 BRA `(.L_x_1266) ;  /* 0x0000004000002947 */ /* 0x000fea0003800000 */
[----:B------:R-:W-:Y:S05]  /*8840*/  @!P1 BRA `(.L_x_1266) ;  /* 0x0000003000009947 */ /* 0x000fea0003800000 */
[----:B-----5:R-:W3:Y:S04]  /*8850*/  LDG.E R3, [R8.64] ;  /* 0x0000000808037981 */ /* 0x020ee8000c1e1900 */
[----:B--2---:R-:W3:Y:S02]  /*8860*/  LDG.E R10, [R8.64+0x4] ;  /* 0x00000408080a7981 */ /* 0x004ee4000c1e1900 */
[----:B---3--:R-:W-:Y:S02]  /*8870*/  IADD3 R3, -R3, R10, RZ ;  /* 0x0000000a03037210 */ /* 0x008fe40007ffe1ff */
.L_x_1266:
[----:B------:R-:W-:Y:S01]  /*8880*/  IMAD.MOV.U32 R24, RZ, RZ, 0x368 ;  /* 0x00000368ff187424 */ /* 0x000fe200078e00ff */
[----:B------:R-:W-:Y:S01]  /*8890*/  ISETP.GT.AND P3, PT, R230, 0x1, PT ;  /* 0x00000001e600780c */ /* 0x000fe20003f64270 */
[----:B--2---:R-:W-:Y:S01]  /*88a0*/  IMAD.MOV.U32 R8, RZ, RZ, c[0x0][0x4e8] ;  /* 0x00013a00ff087624 */ /* 0x004fe200078e00ff */
[----:B------:R-:W-:Y:S01]  /*88b0*/  ISETP.NE.U32.AND P0, PT, RZ, c[0x0][0x500], PT ;  /* 0x00014000ff007a0c */ /* 0x000fe20003f05070 */
[----:B-----5:R-:W-:Y:S01]  /*88c0*/  IMAD R3, R3, c[0x0][0x4e8], RZ ;  /* 0x00013a0003037a24 */ /* 0x020fe200078e02ff */
[----:B------:R-:W-:-:S02]  /*88d0*/  SEL R24, R24, 0x328, P3 ;  /* 0x0000032818187807 */ /* 0x000fc40001800000 */
[----:B------:R-:W-:Y:S01]  /*88e0*/  ISETP.NE.AND P2, PT, R8, 0x1, PT ;  /* 0x000000010800780c */ /* 0x000fe20003f45270 */
[----:B------:R-:W-:Y:S01]  /*88f0*/  IMAD R8, R189, 0x80, R206 ;  /* 0x00000080bd087824 */ /* 0x000fe200078e02ce */
[----:B------:R-:W1:Y:S01]  /*8900*/  LDC.64 R22, c[0x0][R24+0x170] ;  /* 0x00005c0018167b82 */ /* 0x000e620000000a00 */
[----:B------:R-:W-:Y:S02]  /*8910*/  ISETP.NE.AND.EX P0, PT, RZ, c[0x0][0x504], PT, P0 ;  /* 0x00014100ff007a0c */ /* 0x000fe40003f05300 */
[----:B------:R-:W-:Y:S02]  /*8920*/  IMAD.MOV.U32 R17, RZ, RZ, R8 ;  /* 0x000000ffff117224 */ /* 0x000fe400078e0008 */
[----:B------:R-:W-:Y:S02]  /*8930*/  SEL R226, R226, RZ, !P0 ;  /* 0x000000ffe2e27207 */ /* 0x000fe40004000000 */
[----:B------:R-:W-:Y:S01]  /*8940*/  SEL R10, R225, RZ, !P0 ;  /* 0x000000ffe10a7207 */ /* 0x000fe20004000000 */
[----:B------:R-:W2:Y:S03]  /*8950*/  LDC.64 R18, c[0x0][R24+0x168] ;  /* 0x00005a0018127b82 */ /* 0x000ea60000000a00 */
[----:B------:R-:W-:-:S05]  /*8960*/  @P2 IMAD.HI.U32 R11, R8, c[0x0][0x4ec], RZ ;  /* 0x00013b00080b2a27 */ /* 0x000fca00078e00ff */
[----:B------:R-:W3:Y:S01]  /*8970*/  LDC.64 R20, c[0x0][R24+0x178] ;  /* 0x00005e0018147b82 */ /* 0x000ee20000000a00 */
[----:B------:R-:W-:Y:S02]  /*8980*/  @P2 SHF.R.U32.HI R17, RZ, c[0x0][0x4f0], R11 ;  /* 0x00013c00ff112a19 */ /* 0x000fe4000001160b */
[----:B------:R-:W-:-:S05]  /*8990*/  SHF.R.S32.HI R11, RZ, 0x1f, R6 ;  /* 0x0000001fff0b7819 */ /* 0x000fca0000011406 */
[----:B------:R-:W4:Y:S01]  /*89a0*/  LDC.64 R12, c[0x0][R24+0x160] ;  /* 0x00005800180c7b82 */ /* 0x000f220000000a00 */
[----:B-1----:R-:W-:-:S04]  /*89b0*/  IMAD R9, R23, R226, RZ ;  /* 0x000000e217097224 */ /* 0x002fc800078e02ff */
[C---:B------:R-:W-:Y:S02]  /*89c0*/  IMAD R9, R22.reuse, R10, R9 ;  /* 0x0000000a16097224 */ /* 0x040fe400078e0209 */
[----:B------:R-:W-:-:S04]  /*89d0*/  IMAD.WIDE.U32 R22, R22, R226, RZ ;  /* 0x000000e216167225 */ /* 0x000fc800078e00ff */
[----:B--2---:R-:W-:Y:S01]  /*89e0*/  IMAD.WIDE.U32 R14, R18, R227, RZ ;  /* 0x000000e3120e7225 */ /* 0x004fe200078e00ff */
[----:B------:R-:W-:-:S03]  /*89f0*/  SEL R18, R231, RZ, P3 ;  /* 0x000000ffe7127207 */ /* 0x000fc60001800000 */
[----:B------:R-:W-:Y:S01]  /*8a00*/  IMAD R10, R19, R227, RZ ;  /* 0x000000e3130a7224 */ /* 0x000fe200078e02ff */
[----:B------:R-:W-:Y:S01]  /*8a10*/  IADD3 R16, P1, P0, R22, R14, R6 ;  /* 0x0000000e16107210 */ /* 0x000fe2000783e006 */
[----:B------:R-:W-:Y:S02]  /*8a20*/  IMAD.IADD R9, R23, 0x1, R9 ;  /* 0x0000000117097824 */ /* 0x000fe400078e0209 */
[----:B------:R-:W-:Y:S02]  /*8a30*/  IMAD.IADD R10, R15, 0x1, R10 ;  /* 0x000000010f0a7824 */ /* 0x000fe400078e020a */
[----:B---3--:R-:W-:Y:S02]  /*8a40*/  IMAD R14, R21, R18, RZ ;  /* 0x00000012150e7224 */ /* 0x008fe400078e02ff */
[----:B------:R-:W-:Y:S01]  /*8a50*/  IMAD.MOV R15, RZ, RZ, -R17 ;  /* 0x000000ffff0f7224 */ /* 0x000fe200078e0a11 */
[----:B------:R-:W-:Y:S01]  /*8a60*/  IADD3.X R9, R9, R10, R11, P1, P0 ;  /* 0x0000000a09097210 */ /* 0x000fe20000fe040b */
[----:B------:R-:W-:Y:S01]  /*8a70*/  IMAD.WIDE.U32 R18, R20, R18, RZ ;  /* 0x0000001214127225 */ /* 0x000fe200078e00ff */
[----:B------:R-:W-:-:S03]  /*8a80*/  SHF.R.S32.HI R10, RZ, 0x1f, R17 ;  /* 0x0000001fff0a7819 */ /* 0x000fc60000011411 */
[----:B------:R-:W-:Y:S01]  /*8a90*/  IMAD R15, R15, c[0x0][0x4e8], R8 ;  /* 0x00013a000f0f7a24 */ /* 0x000fe200078e0208 */
[----:B------:R-:W-:Y:S01]  /*8aa0*/  IADD3 R18, P1, P0, R17, R16, R18 ;  /* 0x0000001011127210 */ /* 0x000fe2000783e012 */
[----:B------:R-:W-:Y:S02]  /*8ab0*/  IMAD.IADD R14, R19, 0x1, R14 ;  /* 0x00000001130e7824 */ /* 0x000fe400078e020e */
[----:B----4-:R-:W-:Y:S01]  /*8ac0*/  IMAD R13, R13, R15, RZ ;  /* 0x0000000f0d0d7224 */ /* 0x010fe200078e02ff */
        /* <DEDUP_REMOVED lines=9> */
[----:B------:R-:W-:Y:S01]  /*8b60*/  SEL R10, R10, c[0x0][0x454], P3 ;  /* 0x000115000a0a7a07 */ /* 0x000fe20001800000 */
[----:B------:R-:W-:Y:S03]  /*8b70*/  SHFL.IDX PT, R12, R9, RZ, 0x1c1f ;  /* 0x001c1fff090c7589 */ /* 0x000fe600000e0000 */
[----:B------:R-:W-:Y:S01]  /*8b80*/  LEA.HI.X R18, R18, R10, R13, 0x2, P0 ;  /* 0x0000000a12127211 */ /* 0x000fe200000f140d */
[----:B------:R-:W-:Y:S01]  /*8b90*/  SHFL.IDX PT, R16, R9, 0x1, 0x1c1f ;  /* 0x003c1f0009107f89 */ /* 0x000fe200000e0000 */
[----:B------:R-:W-:Y:S01]  /*8ba0*/  IMAD R10, R189, 0x80, R208 ;  /* 0x00000080bd0a7824 */ /* 0x000fe200078e02d0 */
[----:B------:R-:W-:Y:S02]  /*8bb0*/  LOP3.LUT P0, RZ, R205, 0x3, RZ, 0xc0, !PT ;  /* 0x00000003cdff7812 */ /* 0x000fe4000780c0ff */
[----:B------:R-:W1:Y:S02]  /*8bc0*/  SHFL.IDX PT, R13, R18, RZ, 0x1c1f ;  /* 0x001c1fff120d7589 */ /* 0x000e6400000e0000 */
[----:B------:R-:W-:-:S02]  /*8bd0*/  IADD3 R14, R10, 0x8, RZ ;  /* 0x000000080a0e7810 */ /* 0x000fc40007ffe0ff */
[----:B------:R-:W2:Y:S01]  /*8be0*/  SHFL.IDX PT, R17, R18, 0x1, 0x1c1f ;  /* 0x003c1f0012117f89 */ /* 0x000ea200000e0000 */
[-C--:B------:R-:W-:Y:S02]  /*8bf0*/  ISETP.GE.OR P1, PT, R10, R3.reuse, P0 ;  /* 0x000000030a00720c */ /* 0x080fe40000726670 */
[----:B------:R-:W-:-:S11]  /*8c00*/  ISETP.GE.OR P0, PT, R14, R3, P0 ;  /* 0x000000030e00720c */ /* 0x000fd60000706670 */
[----:B-1----:R1:W-:Y:S01]  /*8c10*/  @!P1 ST.E [R12.64], R0 ;  /* 0x000000000c009985 */ /* 0x0023e2000c101908 */
[----:B------:R-:W-:-:S03]  /*8c20*/  ISETP.GE.AND P1, PT, R10, R3, PT ;  /* 0x000000030a00720c */ /* 0x000fc60003f26270 */
[----:B--2---:R1:W-:Y:S01]  /*8c30*/  @!P0 ST.E [R16.64], R7 ;  /* 0x0000000710008985 */ /* 0x0043e2000c101908 */
[----:B------:R-:W-:Y:S01]  /*8c40*/  ISETP.GE.AND P0, PT, R14, R3, PT ;  /* 0x000000030e00720c */ /* 0x000fe20003f06270 */
[----:B------:R-:W-:Y:S05]  /*8c50*/  @P3 BRA `(.L_x_1267) ;  /* 0x000007d000003947 */ /* 0x000fea0003800000 */
[----:B-1----:R-:W-:Y:S01]  /*8c60*/  IMAD R7, R11, c[0x0][0x3a0], RZ ;  /* 0x0000e8000b077a24 */ /* 0x002fe200078e02ff */
[-C--:B------:R-:W-:Y:S01]  /*8c70*/  LEA R0, R184, R195.reuse, 0x5 ;  /* 0x000000c3b8007211 */ /* 0x080fe200078e28ff */
[C---:B------:R-:W-:Y:S01]  /*8c80*/  IMAD.WIDE.U32 R4, R6.reuse, c[0x0][0x3a0], RZ ;  /* 0x0000e80006047a25 */ /* 0x040fe200078e00ff */
[----:B------:R1:W2:Y:S01]  /*8c90*/  LDS.128 R56, [R203+0x80] ;  /* 0x00008000cb387984 */ /* 0x0002a20000000c00 */
[C---:B------:R-:W-:Y:S02]  /*8ca0*/  LEA R60, R189.reuse, R195, 0x7 ;  /* 0x000000c3bd3c7211 */ /* 0x040fe400078e38ff */
[----:B------:R-:W-:Y:S01]  /*8cb0*/  IMAD R7, R6, c[0x0][0x3a4], R7 ;  /* 0x0000e90006077a24 */ /* 0x000fe200078e0207 */
[----:B------:R-:W-:Y:S01]  /*8cc0*/  LEA R0, R189, R0, 0x7 ;  /* 0x00000000bd007211 */ /* 0x000fe200078e38ff */
[----:B------:R1:W3:Y:S01]  /*8cd0*/  LDS.128 R52, [R203+0x1080] ;  /* 0x00108000cb347984 */ /* 0x0002e20000000c00 */
[----:B------:R-:W-:-:S02]  /*8ce0*/  MOV R8, R4 ;  /* 0x0000000400087202 */ /* 0x000fc40000000f00 */
[----:B------:R-:W-:Y:S01]  /*8cf0*/  IADD3 R9, R5, R7, RZ ;  /* 0x0000000705097210 */ /* 0x000fe20007ffe0ff */
[----:B------:R-:W-:Y:S01]  /*8d00*/  @P2 IMAD.HI.U32 R6, R0, c[0x0][0x4ec], RZ ;  /* 0x00013b0000062a27 */ /* 0x000fe200078e00ff */
[----:B------:R-:W-:Y:S01]  /*8d10*/  SHF.R.S32.HI R5, RZ, 0x1f, R226 ;  /* 0x0000001fff057819 */ /* 0x000fe200000114e2 */
[----:B------:R1:W4:Y:S01]  /*8d20*/  LDS.128 R48, [R203+0x2080] ;  /* 0x00208000cb307984 */ /* 0x0003220000000c00 */
[----:B------:R-:W-:Y:S01]  /*8d30*/  MOV R4, R0 ;  /* 0x0000000000047202 */ /* 0x000fe20000000f00 */
[----:B------:R-:W-:Y:S01]  /*8d40*/  IMAD.WIDE.U32 R8, R227, c[0x0][0x3e8], R8 ;  /* 0x0000fa00e3087a25 */ /* 0x000fe200078e0008 */
[----:B------:R-:W-:Y:S01]  /*8d50*/  @P2 SHF.R.U32.HI R4, RZ, c[0x0][0x4f0], R6 ;  /* 0x00013c00ff042a19 */ /* 0x000fe20000011606 */
[----:B------:R1:W1:Y:S02]  /*8d60*/  LDS.128 R44, [R203+0x3080] ;  /* 0x00308000cb2c7984 */ /* 0x0002640000000c00 */
[----:B------:R-:W-:Y:S01]  /*8d70*/  IMAD R5, R5, c[0x0][0x3f0], RZ ;  /* 0x0000fc0005057a24 */ /* 0x000fe200078e02ff */
[----:B------:R-:W-:Y:S01]  /*8d80*/  SHF.R.S32.HI R6, RZ, 0x1f, R4 ;  /* 0x0000001fff067819 */ /* 0x000fe20000011404 */
[----:B------:R1:W1:Y:S01]  /*8d90*/  LDS.128 R40, [R203+0x4080] ;  /* 0x00408000cb287984 */ /* 0x0002620000000c00 */
[----:B------:R-:W-:Y:S01]  /*8da0*/  IMAD R9, R227, c[0x0][0x3ec], R9 ;  /* 0x0000fb00e3097a24 */ /* 0x000fe200078e0209 */
[----:B------:R-:W-:Y:S01]  /*8db0*/  IADD3 R7, -R4, RZ, RZ ;  /* 0x000000ff04077210 */ /* 0x000fe20007ffe1ff */
[C---:B------:R-:W-:Y:S01]  /*8dc0*/  IMAD R5, R226.reuse, c[0x0][0x3f4], R5 ;  /* 0x0000fd00e2057a24 */ /* 0x040fe200078e0205 */
[----:B------:R1:W1:Y:S01]  /*8dd0*/  LDS.128 R36, [R203+0x5080] ;  /* 0x00508000cb247984 */ /* 0x0002620000000c00 */
[----:B------:R-:W-:-:S03]  /*8de0*/  IMAD.WIDE.U32 R8, R226, c[0x0][0x3f0], R8 ;  /* 0x0000fc00e2087a25 */ /* 0x000fc600078e0008 */
[----:B------:R1:W1:Y:S01]  /*8df0*/  LDS.128 R32, [R203+0x6080] ;  /* 0x00608000cb207984 */ /* 0x0002620000000c00 */
[----:B------:R-:W-:Y:S01]  /*8e00*/  IMAD R7, R7, c[0x0][0x4e8], R0 ;  /* 0x00013a0007077a24 */ /* 0x000fe200078e0200 */
[----:B------:R-:W-:Y:S01]  /*8e10*/  IADD3 R9, R9, R5, RZ ;  /* 0x0000000509097210 */ /* 0x000fe20007ffe0ff */
[----:B------:R-:W-:Y:S01]  /*8e20*/  IMAD R5, R6, c[0x0][0x3e0], RZ ;  /* 0x0000f80006057a24 */ /* 0x000fe200078e02ff */
[----:B------:R1:W1:Y:S02]  /*8e30*/  LDS.128 R28, [R203+0x7080] ;  /* 0x00708000cb1c7984 */ /* 0x0002640000000c00 */
[----:B------:R-:W-:Y:S01]  /*8e40*/  SHF.R.S32.HI R0, RZ, 0x1f, R7 ;  /* 0x0000001fff007819 */ /* 0x000fe20000011407 */
[C---:B------:R-:W-:Y:S01]  /*8e50*/  IMAD R5, R4.reuse, c[0x0][0x3e4], R5 ;  /* 0x0000f90004057a24 */ /* 0x040fe200078e0205 */
[----:B------:R1:W1:Y:S01]  /*8e60*/  LDS.128 R24, [R203+0x8080] ;  /* 0x00808000cb187984 */ /* 0x0002620000000c00 */
[----:B------:R-:W-:-:S03]  /*8e70*/  IMAD.WIDE.U32 R8, R4, c[0x0][0x3e0], R8 ;  /* 0x0000f80004087a25 */ /* 0x000fc600078e0008 */
[----:B------:R1:W1:Y:S01]  /*8e80*/  LDS.128 R20, [R203+0x9080] ;  /* 0x00908000cb147984 */ /* 0x0002620000000c00 */
[----:B------:R-:W-:Y:S01]  /*8e90*/  IMAD R0, R0, c[0x0][0x3d8], RZ ;  /* 0x0000f60000007a24 */ /* 0x000fe200078e02ff */
[----:B------:R-:W-:Y:S02]  /*8ea0*/  IADD3 R9, R9, R5, RZ ;  /* 0x0000000509097210 */ /* 0x000fe40007ffe0ff */
[----:B------:R1:W1:Y:S03]  /*8eb0*/  LDS.128 R16, [R203+0xa080] ;  /* 0x00a08000cb107984 */ /* 0x0002660000000c00 */
[C---:B------:R-:W-:Y:S01]  /*8ec0*/  IMAD.WIDE.U32 R8, R7.reuse, c[0x0][0x3d8], R8 ;  /* 0x0000f60007087a25 */ /* 0x040fe200078e0008 */
[----:B------:R1:W1:Y:S03]  /*8ed0*/  LDS.128 R12, [R203+0xb080] ;  /* 0x00b08000cb0c7984 */ /* 0x0002660000000c00 */
[----:B------:R-:W-:Y:S01]  /*8ee0*/  IMAD R7, R7, c[0x0][0x3dc], R0 ;  /* 0x0000f70007077a24 */ /* 0x000fe200078e0200 */
[----:B------:R-:W-:-:S04]  /*8ef0*/  LEA R5, P0, R8, c[0x0][0x380], 0x1 ;  /* 0x0000e00008057a11 */ /* 0x000fc800078008ff */
[----:B------:R-:W-:-:S04]  /*8f00*/  IADD3 R4, R9, R7, RZ ;  /* 0x0000000709047210 */ /* 0x000fc80007ffe0ff */
[----:B------:R-:W-:Y:S01]  /*8f10*/  LEA.HI.X R4, R8, c[0x0][0x384], R4, 0x1, P0 ;  /* 0x0000e10008047a11 */ /* 0x000fe200000f0c04 */
[----:B------:R-:W-:Y:S05]  /*8f20*/  BRA.DIV ~URZ, `(.L_x_1268) ;  /* 0x000034927f007947 */ /* 0x000fea000b800000 */
[----:B--234-:R2:W3:Y:S02]  /*8f30*/  SHFL.IDX PT, R61, R4, RZ, 0x181f ;  /* 0x00181fff043d7589 */ /* 0x01c4e400000e0000 */
.L_x_1332:
[----:B------:R-:W-:Y:S05]  /*8f40*/  BRA.DIV ~URZ, `(.L_x_1269) ;  /* 0x000034e27f007947 */ /* 0x000fea000b800000 */
[----:B------:R4:W2:Y:S02]  /*8f50*/  SHFL.IDX PT, R7, R5, RZ, 0x181f ;  /* 0x00181fff05077589 */ /* 0x0008a400000e0000 */
.L_x_1333:
        /* <DEDUP_REMOVED lines=15> */
.L_x_1271:
[----:B------:R-:W-:Y:S05]  /*9050*/  BSYNC B0 ;  /* 0x0000000000007941 */ /* 0x000fea0003800000 */
.L_x_1270:
[----:B------:R-:W-:Y:S05]  /*9060*/  BRA.DIV ~URZ, `(.L_x_1272) ;  /* 0x000034227f007947 */ /* 0x000fea000b800000 */
[----:B-12---:R1:W2:Y:S04]  /*9070*/  SHFL.IDX PT, R25, R4, 0x1, 0x181f ;  /* 0x00381f0004197f89 */ /* 0x0062a800000e0000 */
[----:B------:R1:W4:Y:S02]  /*9080*/  SHFL.IDX PT, R7, R5, 0x1, 0x181f ;  /* 0x00381f0005077f89 */ /* 0x00032400000e0000 */
.L_x_1334:
        /* <DEDUP_REMOVED lines=16> */
.L_x_1274:
[----:B------:R-:W-:Y:S05]  /*9190*/  BSYNC B0 ;  /* 0x0000000000007941 */ /* 0x000fea0003800000 */
.L_x_1273:
[----:B------:R-:W-:Y:S05]  /*91a0*/  BRA.DIV ~URZ, `(.L_x_1275) ;  /* 0x000033a27f007947 */ /* 0x000fea000b800000 */
[----:B--2---:R2:W1:Y:S02]  /*91b0*/  SHFL.IDX PT, R21, R4, 0x2, 0x181f ;  /* 0x00581f0004157f89 */ /* 0x00446400000e0000 */
.L_x_1335:
[----:B------:R-:W-:Y:S05]  /*91c0*/  BRA.DIV ~URZ, `(.L_x_1276) ;  /* 0x000033f27f007947 */ /* 0x000fea000b800000 */
[----:B----4-:R4:W2:Y:S02]  /*91d0*/  SHFL.IDX PT, R7, R5, 0x2, 0x181f ;  /* 0x00581f0005077f89 */ /* 0x0108a400000e0000 */
.L_x_1336:
        /* <DEDUP_REMOVED lines=16> */
.L_x_1278:
[----:B------:R-:W-:Y:S05]  /*92e0*/  BSYNC B0 ;  /* 0x0000000000007941 */ /* 0x000fea0003800000 */
.L_x_1277:
[----:B------:R-:W-:Y:S05]  /*92f0*/  BRA.DIV ~URZ, `(.L_x_1279) ;  /* 0x000033227f007947 */ /* 0x000fea000b800000 */
[----:B-1----:R1:W4:Y:S04]  /*9300*/  SHFL.IDX PT, R17, R4, 0x3, 0x181f ;  /* 0x00781f0004117f89 */ /* 0x00232800000e0000 */
[----:B--2---:R1:W2:Y:S02]  /*9310*/  SHFL.IDX PT, R7, R5, 0x3, 0x181f ;  /* 0x00781f0005077f89 */ /* 0x0042a400000e0000 */
.L_x_1337:
[----:B------:R-:W-:-:S04]  /*9320*/  IADD3 R60, R60, 0x60, RZ ;  /* 0x000000603c3c7810 */ /* 0x000fc80007ffe0ff */
[----:B------:R-:W-:-:S13]  /*9330*/  ISETP.GE.AND P0, PT, R60, R3, PT ;  /* 0x000000033c00720c */ /* 0x000fda0003f06270 */
[----:B------:R-:W-:Y:S05]  /*9340*/  @P0 BRA `(.L_x_1280) ;  /* 0x00001dc000000947 */ /* 0x000fea0003800000 */
[----:B------:R-:W-:Y:S02]  /*9350*/  ISETP.GE.AND P1, PT, R210, c[0x0][0x3c8], PT ;  /* 0x0000f200d2007a0c */ /* 0x000fe40003f26270 */
[----:B------:R-:W-:-:S11]  /*9360*/  ISETP.GE.AND P0, PT, R199, c[0x0][0x3c8], PT ;  /* 0x0000f200c7007a0c */ /* 0x000fd60003f06270 */
[CC--:B--2---:R-:W-:Y:S02]  /*9370*/  @!P1 LEA R8, P3, R210.reuse, R7.reuse, 0x1 ;  /* 0x00000007d2089211 */ /* 0x0c4fe400078608ff */
[C---:B-1----:R-:W-:Y:S02]  /*9380*/  @!P0 LEA R4, P2, R199.reuse, R7, 0x1 ;  /* 0x00000007c7048211 */ /* 0x042fe400078408ff */
[-C--:B----4-:R-:W-:Y:S02]  /*9390*/  @!P1 LEA.HI.X R9, R210, R17.reuse, R211, 0x1, P3 ;  /* 0x00000011d2099211 */ /* 0x090fe400018f0cd3 */
[----:B------:R-:W-:-:S03]  /*93a0*/  @!P0 LEA.HI.X R5, R199, R17, R198, 0x1, P2 ;  /* 0x00000011c7058211 */ /* 0x000fc600010f0cc6 */
[----:B------:R1:W-:Y:S04]  /*93b0*/  @!P1 ST.E.128 [R8.64], R44 ;  /* 0x0000002c08009985 */ /* 0x0003e8000c101d08 */
[----:B------:R1:W-:Y:S01]  /*93c0*/  @!P0 ST.E.128 [R4.64], R28 ;  /* 0x0000001c04008985 */ /* 0x0003e2000c101d08 */
[----:B------:R-:W-:-:S13]  /*93d0*/  ISETP.GE.AND P0, PT, R200, c[0x0][0x3c8], PT ;  /* 0x0000f200c8007a0c */ /* 0x000fda0003f06270 */
[----:B------:R-:W-:Y:S05]  /*93e0*/  @P0 BRA `(.L_x_1280) ;  /* 0x00001d2000000947 */ /* 0x000fea0003800000 */
[----:B-1----:R-:W-:-:S04]  /*93f0*/  LEA R4, P0, R200, R7, 0x1 ;  /* 0x00000007c8047211 */ /* 0x002fc800078008ff */
[----:B------:R-:W-:-:S05]  /*9400*/  LEA.HI.X R5, R200, R17, R197, 0x1, P0 ;  /* 0x00000011c8057211 */ /* 0x000fca00000f0cc5 */
[----:B------:R1:W-:Y:S01]  /*9410*/  ST.E.128 [R4.64], R12 ;  /* 0x0000000c04007985 */ /* 0x0003e2000c101d08 */
[----:B------:R-:W-:Y:S05]  /*9420*/  BRA `(.L_x_1280) ;  /* 0x00001ce000007947 */ /* 0x000fea0003800000 */
.L_x_1267:
[----:B------:R-:W-:Y:S01]  /*9430*/  IMAD R11, R11, c[0x0][0x408], RZ ;  /* 0x000102000b0b7a24 */ /* 0x000fe200078e02ff */
[----:B-1----:R-:W-:Y:S01]  /*9440*/  SHF.R.S32.HI R0, RZ, 0x1f, R226 ;  /* 0x0000001fff007819 */ /* 0x002fe200000114e2 */
[----:B------:R-:W-:-:S04]  /*9450*/  IMAD.WIDE.U32 R12, R6, c[0x0][0x408], RZ ;  /* 0x00010200060c7a25 */ /* 0x000fc800078e00ff */
[----:B------:R-:W-:Y:S02]  /*9460*/  IMAD R11, R6, c[0x0][0x40c], R11 ;  /* 0x00010300060b7a24 */ /* 0x000fe400078e020b */
        /* <DEDUP_REMOVED lines=28> */
.L_x_1338:
[----:B------:R-:W-:Y:S05]  /*9630*/  BRA.DIV ~URZ, `(.L_x_1282) ;  /* 0x000031127f007947 */ /* 0x000fea000b800000 */
[----:B------:R3:W4:Y:S02]  /*9640*/  SHFL.IDX PT, R7, R147, RZ, 0x1c1f ;  /* 0x001c1fff93077589 */ /* 0x00072400000e0000 */
.L_x_1339:
        /* <DEDUP_REMOVED lines=20> */
[----:B------:R-:W-:Y:S02]  /*9790*/  IADD3 R12, R204, 0xa0, RZ ;  /* 0x000000a0cc0c7810 */ /* 0x000fe40007ffe0ff */
        /* <DEDUP_REMOVED lines=27> */
[----:B------:R-:W-:Y:S02]  /*9950*/  @!P2 LEA R8, P3, R146, R7, 0x2 ;  /* 0x000000079208a211 */ /* 0x000fe400078610ff */
[----:B--2---:R-:W-:Y:S02]  /*9960*/  @!P4 IMAD.WIDE R10, R204, 0x4, R148 ;  /* 0x00000004cc0ac825 */ /* 0x004fe400078e0294 */
[----:B------:R-:W-:Y:S02]  /*9970*/  @!P2 LEA.HI.X R9, R146, R149, R143, 0x2, P3 ;  /* 0x000000959209a211 */ /* 0x000fe400018f148f */
[-C--:B------:R-:W-:Y:S01]  /*9980*/  @!P1 LEA R152, P3, R142, R7.reuse, 0x2 ;  /* 0x000000078e989211 */ /* 0x080fe200078610ff */
[----:B------:R2:W-:Y:S01]  /*9990*/  @!P4 ST.E.64 [R10.64], R128 ;  /* 0x000000800a00c985 */ /* 0x0005e2000c101b08 */
[----:B------:R-:W-:-:S02]  /*99a0*/  @!P5 LEA R150, P4, R144, R7, 0x2 ;  /* 0x000000079096d211 */ /* 0x000fc400078810ff */
[-C--:B------:R-:W-:Y:S01]  /*99b0*/  @!P1 LEA.HI.X R153, R142, R149.reuse, R139, 0x2, P3 ;  /* 0x000000958e999211 */ /* 0x080fe200018f148b */
[----:B------:R4:W-:Y:S01]  /*99c0*/  @!P2 ST.E.64 [R8.64], R124 ;  /* 0x0000007c0800a985 */ /* 0x0009e2000c101b08 */
[----:B------:R-:W-:Y:S02]  /*99d0*/  ISETP.GE.AND P2, PT, R138, c[0x0][0x3c8], PT ;  /* 0x0000f2008a007a0c */ /* 0x000fe40003f46270 */
[----:B------:R-:W-:Y:S02]  /*99e0*/  @!P5 LEA.HI.X R151, R144, R149, R141, 0x2, P4 ;  /* 0x000000959097d211 */ /* 0x000fe400020f148d */
[----:B------:R-:W-:-:S03]  /*99f0*/  @!P6 LEA R154, P4, R140, R7, 0x2 ;  /* 0x000000078c9ae211 */ /* 0x000fc600078810ff */
[----:B------:R5:W-:Y:S01]  /*9a00*/  @!P5 ST.E.64 [R150.64], R36 ;  /* 0x000000249600d985 */ /* 0x000be2000c101b08 */
[----:B------:R-:W-:Y:S02]  /*9a10*/  ISETP.GE.AND P5, PT, R136, c[0x0][0x3c8], PT ;  /* 0x0000f20088007a0c */ /* 0x000fe40003fa6270 */
[----:B------:R-:W-:Y:S01]  /*9a20*/  @!P6 LEA.HI.X R155, R140, R149, R137, 0x2, P4 ;  /* 0x000000958c9be211 */ /* 0x000fe200020f1489 */
[----:B------:R1:W-:Y:S01]  /*9a30*/  @!P1 ST.E.64 [R152.64], R40 ;  /* 0x0000002898009985 */ /* 0x0003e2000c101b08 */
[----:B------:R-:W-:-:S03]  /*9a40*/  ISETP.GE.AND P1, PT, R132, c[0x0][0x3c8], PT ;  /* 0x0000f20084007a0c */ /* 0x000fc60003f26270 */
[----:B------:R3:W-:Y:S01]  /*9a50*/  @!P6 ST.E.64 [R154.64], R44 ;  /* 0x0000002c9a00e985 */ /* 0x0007e2000c101b08 */
[----:B------:R-:W-:Y:S02]  /*9a60*/  ISETP.GE.AND P6, PT, R80, c[0x0][0x3c8], PT ;  /* 0x0000f20050007a0c */ /* 0x000fe40003fc6270 */
[----:B--2---:R-:W-:-:S04]  /*9a70*/  @!P2 LEA R10, P3, R138, R7, 0x2 ;  /* 0x000000078a0aa211 */ /* 0x004fc800078610ff */
[----:B------:R-:W-:Y:S02]  /*9a80*/  @!P2 LEA.HI.X R11, R138, R149, R135, 0x2, P3 ;  /* 0x000000958a0ba211 */ /* 0x000fe400018f1487 */
[----:B----4-:R-:W-:-:S03]  /*9a90*/  @!P5 LEA R8, P4, R136, R7, 0x2 ;  /* 0x000000078808d211 */ /* 0x010fc600078810ff */
[----:B------:R2:W-:Y:S01]  /*9aa0*/  @!P2 ST.E.64 [R10.64], R48 ;  /* 0x000000300a00a985 */ /* 0x0005e2000c101b08 */
[----:B------:R-:W-:Y:S02]  /*9ab0*/  ISETP.GE.AND P2, PT, R34, c[0x0][0x3c8], PT ;  /* 0x0000f20022007a0c */ /* 0x000fe40003f46270 */
[----:B-----5:R-:W-:Y:S02]  /*9ac0*/  @!P1 LEA R36, P3, R132, R7, 0x2 ;  /* 0x0000000784249211 */ /* 0x020fe400078610ff */
[-C--:B------:R-:W-:Y:S02]  /*9ad0*/  @!P5 LEA.HI.X R9, R136, R149.reuse, R133, 0x2, P4 ;  /* 0x000000958809d211 */ /* 0x080fe400020f1485 */
[----:B------:R-:W-:Y:S02]  /*9ae0*/  @!P1 LEA.HI.X R37, R132, R149, R81, 0x2, P3 ;  /* 0x0000009584259211 */ /* 0x000fe400018f1451 */
[----:B-1----:R-:W-:Y:S01]  /*9af0*/  @!P6 LEA R40, P4, R80, R7, 0x2 ;  /* 0x000000075028e211 */ /* 0x002fe200078810ff */
[----:B------:R1:W-:Y:S01]  /*9b00*/  @!P5 ST.E.64 [R8.64], R52 ;  /* 0x000000340800d985 */ /* 0x0003e2000c101b08 */
[----:B------:R-:W-:-:S02]  /*9b10*/  ISETP.GE.AND P5, PT, R32, c[0x0][0x3c8], PT ;  /* 0x0000f20020007a0c */ /* 0x000fc40003fa6270 */
[----:B------:R-:W-:Y:S01]  /*9b20*/  @!P6 LEA.HI.X R41, R80, R149, R35, 0x2, P4 ;  /* 0x000000955029e211 */ /* 0x000fe200020f1423 */
[----:B------:R4:W-:Y:S01]  /*9b30*/  @!P1 ST.E.64 [R36.64], R56 ;  /* 0x0000003824009985 */ /* 0x0009e2000c101b08 */
[----:B------:R-:W-:Y:S02]  /*9b40*/  ISETP.GE.AND P1, PT, R30, c[0x0][0x3c8], PT ;  /* 0x0000f2001e007a0c */ /* 0x000fe40003f26270 */
[----:B---3--:R-:W-:Y:S01]  /*9b50*/  @!P2 LEA R44, P3, R34, R7, 0x2 ;  /* 0x00000007222ca211 */ /* 0x008fe200078610ff */
[----:B------:R3:W-:Y:S01]  /*9b60*/  @!P6 ST.E.64 [R40.64], R60 ;  /* 0x0000003c2800e985 */ /* 0x0007e2000c101b08 */
[----:B------:R-:W-:Y:S02]  /*9b70*/  ISETP.GE.AND P6, PT, R28, c[0x0][0x3c8], PT ;  /* 0x0000f2001c007a0c */ /* 0x000fe40003fc6270 */
[----:B------:R-:W-:-:S05]  /*9b80*/  @!P2 LEA.HI.X R45, R34, R149, R33, 0x2, P3 ;  /* 0x00000095222da211 */ /* 0x000fca00018f1421 */
[----:B------:R5:W-:Y:S01]  /*9b90*/  @!P2 ST.E.64 [R44.64], R64 ;  /* 0x000000402c00a985 */ /* 0x000be2000c101b08 */
[----:B------:R-:W-:Y:S02]  /*9ba0*/  ISETP.GE.AND P2, PT, R26, c[0x0][0x3c8], PT ;  /* 0x0000f2001a007a0c */ /* 0x000fe40003f46270 */
[----:B--2---:R-:W-:-:S04]  /*9bb0*/  @!P5 LEA R10, P4, R32, R7, 0x2 ;  /* 0x00000007200ad211 */ /* 0x004fc800078810ff */
[----:B------:R-:W-:-:S05]  /*9bc0*/  @!P5 LEA.HI.X R11, R32, R149, R31, 0x2, P4 ;  /* 0x00000095200bd211 */ /* 0x000fca00020f141f */
[----:B------:R2:W-:Y:S01]  /*9bd0*/  @!P5 ST.E.64 [R10.64], R68 ;  /* 0x000000440a00d985 */ /* 0x0005e2000c101b08 */
[----:B-1----:R-:W-:Y:S02]  /*9be0*/  @!P1 LEA R8, P3, R30, R7, 0x2 ;  /* 0x000000071e089211 */ /* 0x002fe400078610ff */
[----:B------:R-:W-:Y:S02]  /*9bf0*/  ISETP.GE.AND P5, PT, R24, c[0x0][0x3c8], PT ;  /* 0x0000f20018007a0c */ /* 0x000fe40003fa6270 */
[----:B------:R-:W-:Y:S02]  /*9c00*/  @!P1 LEA.HI.X R9, R30, R149, R29, 0x2, P3 ;  /* 0x000000951e099211 */ /* 0x000fe400018f141d */
[-C--:B----4-:R-:W-:Y:S02]  /*9c10*/  @!P6 LEA R36, P4, R28, R7.reuse, 0x2 ;  /* 0x000000071c24e211 */ /* 0x090fe400078810ff */
[----:B---3--:R-:W-:Y:S01]  /*9c20*/  @!P2 LEA R40, P3, R26, R7, 0x2 ;  /* 0x000000071a28a211 */ /* 0x008fe200078610ff */
[----:B------:R1:W-:Y:S01]  /*9c30*/  @!P1 ST.E.64 [R8.64], R72 ;  /* 0x0000004808009985 */ /* 0x0003e2000c101b08 */
[----:B------:R-:W-:-:S02]  /*9c40*/  ISETP.GE.AND P1, PT, R22, c[0x0][0x3c8], PT ;  /* 0x0000f20016007a0c */ /* 0x000fc40003f26270 */
[-C--:B------:R-:W-:Y:S02]  /*9c50*/  @!P6 LEA.HI.X R37, R28, R149.reuse, R27, 0x2, P4 ;  /* 0x000000951c25e211 */ /* 0x080fe400020f141b */
[----:B------:R-:W-:Y:S02]  /*9c60*/  @!P2 LEA.HI.X R41, R26, R149, R25, 0x2, P3 ;  /* 0x000000951a29a211 */ /* 0x000fe400018f1419 */
[----:B-----5:R-:W-:Y:S01]  /*9c70*/  @!P5 LEA R44, P3, R24, R7, 0x2 ;  /* 0x00000007182cd211 */ /* 0x020fe200078610ff */
[----:B------:R3:W-:Y:S01]  /*9c80*/  @!P6 ST.E.64 [R36.64], R76 ;  /* 0x0000004c2400e985 */ /* 0x0007e2000c101b08 */
[----:B------:R-:W-:Y:S02]  /*9c90*/  ISETP.GE.AND P6, PT, R20, c[0x0][0x3c8], PT ;  /* 0x0000f20014007a0c */ /* 0x000fe40003fc6270 */
[----:B------:R-:W-:Y:S01]  /*9ca0*/  ISETP.GE.AND P4, PT, R18, c[0x0][0x3c8], PT ;  /* 0x0000f20012007a0c */ /* 0x000fe20003f86270 */
[----:B------:R4:W-:Y:S01]  /*9cb0*/  @!P2 ST.E.64 [R40.64], R4 ;  /* 0x000000042800a985 */ /* 0x0009e2000c101b08 */
[----:B------:R-:W-:-:S02]  /*9cc0*/  @!P5 LEA.HI.X R45, R24, R149, R23, 0x2, P3 ;  /* 0x00000095182dd211 */ /* 0x000fc400018f1417 */
[----:B------:R-:W-:-:S03]  /*9cd0*/  ISETP.GE.AND P3, PT, R16, c[0x0][0x3c8], PT ;  /* 0x0000f20010007a0c */ /* 0x000fc60003f66270 */
[----:B------:R-:W-:Y:S01]  /*9ce0*/  @!P5 ST.E.64 [R44.64], R84 ;  /* 0x000000542c00d985 */ /* 0x000fe2000c101b08 */
[----:B--2---:R-:W-:-:S04]  /*9cf0*/  @!P1 LEA R10, P2, R22, R7, 0x2 ;  /* 0x00000007160a9211 */ /* 0x004fc800078410ff */
[----:B------:R-:W-:-:S05]  /*9d00*/  @!P1 LEA.HI.X R11, R22, R149, R21, 0x2, P2 ;  /* 0x00000095160b9211 */ /* 0x000fca00010f1415 */
[----:B------:R2:W-:Y:S01]  /*9d10*/  @!P1 ST.E.64 [R10.64], R88 ;  /* 0x000000580a009985 */ /* 0x0005e2000c101b08 */
[----:B-1----:R-:W-:Y:S02]  /*9d20*/  @!P6 LEA R8, P2, R20, R7, 0x2 ;  /* 0x000000071408e211 */ /* 0x002fe400078410ff */
[----:B------:R-:W-:Y:S02]  /*9d30*/  ISETP.GE.AND P1, PT, R14, c[0x0][0x3c8], PT ;  /* 0x0000f2000e007a0c */ /* 0x000fe40003f26270 */
[----:B------:R-:W-:Y:S02]  /*9d40*/  @!P6 LEA.HI.X R9, R20, R149, R19, 0x2, P2 ;  /* 0x000000951409e211 */ /* 0x000fe400010f1413 */
[----:B---3--:R-:W-:-:S03]  /*9d50*/  @!P4 LEA R36, P5, R18, R7, 0x2 ;  /* 0x000000071224c211 */ /* 0x008fc600078a10ff */
[----:B------:R1:W-:Y:S01]  /*9d60*/  @!P6 ST.E.64 [R8.64], R92 ;  /* 0x0000005c0800e985 */ /* 0x0003e2000c101b08 */
[----:B------:R-:W-:Y:S02]  /*9d70*/  ISETP.GE.AND P6, PT, R12, c[0x0][0x3c8], PT ;  /* 0x0000f2000c007a0c */ /* 0x000fe40003fc6270 */
[----:B----4-:R-:W-:Y:S02]  /*9d80*/  @!P3 LEA R4, P2, R16, R7, 0x2 ;  /* 0x000000071004b211 */ /* 0x010fe400078410ff */
[-C--:B------:R-:W-:Y:S02]  /*9d90*/  @!P4 LEA.HI.X R37, R18, R149.reuse, R17, 0x2, P5 ;  /* 0x000000951225c211 */ /* 0x080fe400028f1411 */
[----:B------:R-:W-:Y:S02]  /*9da0*/  @!P3 LEA.HI.X R5, R16, R149, R15, 0x2, P2 ;  /* 0x000000951005b211 */ /* 0x000fe400010f140f */
[----:B------:R-:W-:Y:S01]  /*9db0*/  ISETP.GE.AND P5, PT, R216, c[0x0][0x3c8], PT ;  /* 0x0000f200d8007a0c */ /* 0x000fe20003fa6270 */
        /* <DEDUP_REMOVED lines=8> */
[----:B-1----:R-:W-:Y:S02]  /*9e40*/  @!P5 LEA R8, P1, R216, R7, 0x2 ;  /* 0x00000007d808d211 */ /* 0x002fe400078210ff */
[----:B------:R-:W-:Y:S02]  /*9e50*/  @!P6 LEA.HI.X R41, R12, R149, R3, 0x2, P2 ;  /* 0x000000950c29e211 */ /* 0x000fe400010f1403 */
[----:B------:R-:W-:Y:S02]  /*9e60*/  @!P4 LEA R6, P2, R215, R7, 0x2 ;  /* 0x00000007d706c211 */ /* 0x000fe400078410ff */
[----:B------:R-:W-:Y:S01]  /*9e70*/  @!P5 LEA.HI.X R9, R216, R149, R213, 0x2, P1 ;  /* 0x00000095d809d211 */ /* 0x000fe200008f14d5 */
[----:B------:R4:W-:Y:S01]  /*9e80*/  @!P6 ST.E.64 [R40.64], R120 ;  /* 0x000000782800e985 */ /* 0x0009e2000c101b08 */
[----:B---3--:R-:W-:-:S03]  /*9e90*/  @!P3 LEA R36, P1, R214, R7, 0x2 ;  /* 0x00000007d624b211 */ /* 0x008fc600078210ff */
[----:B------:R4:W-:Y:S01]  /*9ea0*/  @!P5 ST.E.64 [R8.64], R108 ;  /* 0x0000006c0800d985 */ /* 0x0009e2000c101b08 */
[-C--:B------:R-:W-:Y:S02]  /*9eb0*/  @!P4 LEA.HI.X R7, R215, R149.reuse, R212, 0x2, P2 ;  /* 0x00000095d707c211 */ /* 0x080fe400010f14d4 */
[----:B------:R-:W-:-:S03]  /*9ec0*/  @!P3 LEA.HI.X R37, R214, R149, R209, 0x2, P1 ;  /* 0x00000095d625b211 */ /* 0x000fc600008f14d1 */
[----:B------:R4:W-:Y:S04]  /*9ed0*/  @!P4 ST.E.64 [R6.64], R116 ;  /* 0x000000740600c985 */ /* 0x0009e8000c101b08 */
[----:B------:R4:W-:Y:S02]  /*9ee0*/  @!P3 ST.E.64 [R36.64], R112 ;  /* 0x000000702400b985 */ /* 0x0009e4000c101b08 */
.L_x_1284:
[----:B------:R-:W-:Y:S05]  /*9ef0*/  BSYNC B0 ;  /* 0x0000000000007941 */ /* 0x000fea0003800000 */
.L_x_1283:
[----:B------:R-:W-:Y:S05]  /*9f00*/  BRA.DIV ~URZ, `(.L_x_1285) ;  /* 0x000028a27f007947 */ /* 0x000fea000b800000 */
[----:B-1----:R-:W1:Y:S04]  /*9f10*/  SHFL.IDX PT, R145, R145, 0x1, 0x1c1f ;  /* 0x003c1f0091917f89 */ /* 0x002e6800000e0000 */
[----:B----4-:R4:W3:Y:S02]  /*9f20*/  SHFL.IDX PT, R7, R147, 0x1, 0x1c1f ;  /* 0x003c1f0093077f89 */ /* 0x0108e400000e0000 */
.L_x_1340:
[----:B------:R-:W-:Y:S05]  /*9f30*/  @P0 BRA `(.L_x_1280) ;  /* 0x000011d000000947 */ /* 0x000fea0003800000 */
[----:B------:R-:W-:Y:S02]  /*9f40*/  ISETP.GE.AND P3, PT, R146, c[0x0][0x3c8], PT ;  /* 0x0000f20092007a0c */ /* 0x000fe40003f66270 */
[----:B------:R-:W-:-:S02]  /*9f50*/  ISETP.GE.AND P2, PT, R144, c[0x0][0x3c8], PT ;  /* 0x0000f20090007a0c */ /* 0x000fc40003f46270 */
[----:B------:R-:W-:Y:S02]  /*9f60*/  ISETP.GE.AND P4, PT, R204, c[0x0][0x3c8], PT ;  /* 0x0000f200cc007a0c */ /* 0x000fe40003f86270 */
[----:B------:R-:W-:Y:S02]  /*9f70*/  ISETP.GE.AND P1, PT, R142, c[0x0][0x3c8], PT ;  /* 0x0000f2008e007a0c */ /* 0x000fe40003f26270 */
[----:B------:R-:W-:-:S05]  /*9f80*/  ISETP.GE.AND P5, PT, R140, c[0x0][0x3c8], PT ;  /* 0x0000f2008c007a0c */ /* 0x000fca0003fa6270 */
[-C--:B---3--:R-:W-:Y:S02]  /*9f90*/  @!P3 LEA R8, P0, R146, R7.reuse, 0x2 ;  /* 0x000000079208b211 */ /* 0x088fe400078010ff */
[----:B------:R-:W-:Y:S02]  /*9fa0*/  @!P2 LEA R4, P6, R144, R7, 0x2 ;  /* 0x000000079004a211 */ /* 0x000fe400078c10ff */
[-C--:B-1----:R-:W-:Y:S02]  /*9fb0*/  @!P3 LEA.HI.X R9, R146, R145.reuse, R143, 0x2, P0 ;  /* 0x000000919209b211 */ /* 0x082fe400000f148f */
[----:B------:R-:W-:Y:S01]  /*9fc0*/  @!P2 LEA.HI.X R5, R144, R145, R141, 0x2, P6 ;  /* 0x000000919005a211 */ /* 0x000fe200030f148d */
[----:B------:R-:W-:Y:S01]  /*9fd0*/  @!P4 IMAD.MOV.U32 R144, RZ, RZ, R7 ;  /* 0x000000ffff90c224 */ /* 0x000fe200078e0007 */
[----:B------:R-:W-:Y:S02]  /*9fe0*/  ISETP.GE.AND P0, PT, R138, c[0x0][0x3c8], PT ;  /* 0x0000f2008a007a0c */ /* 0x000fe40003f06270 */
[----:B------:R-:W-:Y:S01]  /*9ff0*/  @!P1 LEA R10, P6, R142, R7, 0x2 ;  /* 0x000000078e0a9211 */ /* 0x000fe200078c10ff */
[----:B------:R-:W-:-:S03]  /*a000*/  @!P4 IMAD.WIDE R44, R204, 0x4, R144 ;  /* 0x00000004cc2cc825 */ /* 0x000fc600078e0290 */
[----:B------:R-:W-:Y:S02]  /*a010*/  @!P1 LEA.HI.X R11, R142, R145, R139, 0x2, P6 ;  /* 0x000000918e0b9211 */ /* 0x000fe400030f148b */
[----:B------:R-:W-:Y:S01]  /*a020*/  @!P5 LEA R36, P6, R140, R7, 0x2 ;  /* 0x000000078c24d211 */ /* 0x000fe200078c10ff */
[----:B------:R1:W-:Y:S01]  /*a030*/  @!P4 ST.E.64 [R44.64], R130 ;  /* 0x000000822c00c985 */ /* 0x0003e2000c101b08 */
[----:B------:R-:W-:Y:S02]  /*a040*/  ISETP.GE.AND P4, PT, R136, c[0x0][0x3c8], PT ;  /* 0x0000f20088007a0c */ /* 0x000fe40003f86270 */
[----:B------:R-:W-:Y:S01]  /*a050*/  @!P5 LEA.HI.X R37, R140, R145, R137, 0x2, P6 ;  /* 0x000000918c25d211 */ /* 0x000fe200030f1489 */
[----:B------:R3:W-:Y:S01]  /*a060*/  @!P3 ST.E.64 [R8.64], R126 ;  /* 0x0000007e0800b985 */ /* 0x0007e2000c101b08 */
[----:B------:R-:W-:Y:S02]  /*a070*/  @!P0 LEA R40, P6, R138, R7, 0x2 ;  /* 0x000000078a288211 */ /* 0x000fe400078c10ff */
[----:B------:R-:W-:Y:S01]  /*a080*/  ISETP.GE.AND P3, PT, R132, c[0x0][0x3c8], PT ;  /* 0x0000f20084007a0c */ /* 0x000fe20003f66270 */
[----:B------:R5:W-:Y:S01]  /*a090*/  @!P2 ST.E.64 [R4.64], R38 ;  /* 0x000000260400a985 */ /* 0x000be2000c101b08 */
[----:B------:R-:W-:-:S02]  /*a0a0*/  ISETP.GE.AND P2, PT, R80, c[0x0][0x3c8], PT ;  /* 0x0000f20050007a0c */ /* 0x000fc40003f46270 */
[----:B------:R-:W-:Y:S01]  /*a0b0*/  @!P0 LEA.HI.X R41, R138, R145, R135, 0x2, P6 ;  /* 0x000000918a298211 */ /* 0x000fe200030f1487 */
[----:B------:R4:W-:Y:S01]  /*a0c0*/  @!P1 ST.E.64 [R10.64], R42 ;  /* 0x0000002a0a009985 */ /* 0x0009e2000c101b08 */
[----:B------:R-:W-:-:S03]  /*a0d0*/  ISETP.GE.AND P1, PT, R34, c[0x0][0x3c8], PT ;  /* 0x0000f20022007a0c */ /* 0x000fc60003f26270 */
[----:B------:R-:W-:Y:S01]  /*a0e0*/  @!P5 ST.E.64 [R36.64], R46 ;  /* 0x0000002e2400d985 */ /* 0x000fe2000c101b08 */
[----:B------:R-:W-:-:S03]  /*a0f0*/  ISETP.GE.AND P5, PT, R32, c[0x0][0x3c8], PT ;  /* 0x0000f20020007a0c */ /* 0x000fc60003fa6270 */
[----:B------:R-:W-:Y:S01]  /*a100*/  @!P0 ST.E.64 [R40.64], R50 ;  /* 0x0000003228008985 */ /* 0x000fe2000c101b08 */
[----:B------:R-:W-:-:S04]  /*a110*/  @!P4 LEA R48, P0, R136, R7, 0x2 ;  /* 0x000000078830c211 */ /* 0x000fc800078010ff */
[----:B------:R-:W-:Y:S02]  /*a120*/  @!P4 LEA.HI.X R49, R136, R145, R133, 0x2, P0 ;  /* 0x000000918831c211 */ /* 0x000fe400000f1485 */
[----:B-1----:R-:W-:-:S03]  /*a130*/  @!P2 LEA R44, P0, R80, R7, 0x2 ;  /* 0x00000007502ca211 */ /* 0x002fc600078010ff */
[----:B------:R-:W-:Y:S01]  /*a140*/  @!P4 ST.E.64 [R48.64], R54 ;  /* 0x000000363000c985 */ /* 0x000fe2000c101b08 */
[----:B------:R-:W-:Y:S02]  /*a150*/  ISETP.GE.AND P4, PT, R28, c[0x0][0x3c8], PT ;  /* 0x0000f2001c007a0c */ /* 0x000fe40003f86270 */
[----:B---3--:R-:W-:Y:S02]  /*a160*/  @!P3 LEA R8, P6, R132, R7, 0x2 ;  /* 0x000000078408b211 */ /* 0x008fe400078c10ff */
[-C--:B------:R-:W-:Y:S02]  /*a170*/  @!P2 LEA.HI.X R45, R80, R145.reuse, R35, 0x2, P0 ;  /* 0x00000091502da211 */ /* 0x080fe400000f1423 */
[----:B------:R-:W-:Y:S02]  /*a180*/  ISETP.GE.AND P0, PT, R30, c[0x0][0x3c8], PT ;  /* 0x0000f2001e007a0c */ /* 0x000fe40003f06270 */
[----:B------:R-:W-:Y:S02]  /*a190*/  @!P3 LEA.HI.X R9, R132, R145, R81, 0x2, P6 ;  /* 0x000000918409b211 */ /* 0x000fe400030f1451 */
[----:B-----5:R-:W-:-:S03]  /*a1a0*/  @!P1 LEA R4, P6, R34, R7, 0x2 ;  /* 0x0000000722049211 */ /* 0x020fc600078c10ff */
[----:B------:R1:W-:Y:S01]  /*a1b0*/  @!P3 ST.E.64 [R8.64], R58 ;  /* 0x0000003a0800b985 */ /* 0x0003e2000c101b08 */
[----:B------:R-:W-:Y:S02]  /*a1c0*/  @!P1 LEA.HI.X R5, R34, R145, R33, 0x2, P6 ;  /* 0x0000009122059211 */ /* 0x000fe400030f1421 */
[----:B----4-:R-:W-:Y:S01]  /*a1d0*/  @!P5 LEA R10, P6, R32, R7, 0x2 ;  /* 0x00000007200ad211 */ /* 0x010fe200078c10ff */
[----:B------:R-:W-:Y:S01]  /*a1e0*/  @!P2 ST.E.64 [R44.64], R62 ;  /* 0x0000003e2c00a985 */ /* 0x000fe2000c101b08 */
[----:B------:R-:W-:Y:S02]  /*a1f0*/  ISETP.GE.AND P3, PT, R26, c[0x0][0x3c8], PT ;  /* 0x0000f2001a007a0c */ /* 0x000fe40003f66270 */
[----:B------:R-:W-:Y:S01]  /*a200*/  @!P5 LEA.HI.X R11, R32, R145, R31, 0x2, P6 ;  /* 0x00000091200bd211 */ /* 0x000fe200030f141f */
[----:B------:R3:W-:Y:S01]  /*a210*/  @!P1 ST.E.64 [R4.64], R66 ;  /* 0x0000004204009985 */ /* 0x0007e2000c101b08 */
[----:B------:R-:W-:Y:S02]  /*a220*/  @!P0 LEA R32, P6, R30, R7, 0x2 ;  /* 0x000000071e208211 */ /* 0x000fe400078c10ff */
[----:B------:R-:W-:Y:S01]  /*a230*/  ISETP.GE.AND P2, PT, R24, c[0x0][0x3c8], PT ;  /* 0x0000f20018007a0c */ /* 0x000fe20003f46270 */
[----:B------:R4:W-:Y:S01]  /*a240*/  @!P5 ST.E.64 [R10.64], R70 ;  /* 0x000000460a00d985 */ /* 0x0009e2000c101b08 */
[----:B------:R-:W-:-:S02]  /*a250*/  @!P0 LEA.HI.X R33, R30, R145, R29, 0x2, P6 ;  /* 0x000000911e218211 */ /* 0x000fc400030f141d */
[----:B------:R-:W-:Y:S02]  /*a260*/  @!P4 LEA R30, P6, R28, R7, 0x2 ;  /* 0x000000071c1ec211 */ /* 0x000fe400078c10ff */
[----:B------:R-:W-:Y:S01]  /*a270*/  ISETP.GE.AND P1, PT, R22, c[0x0][0x3c8], PT ;  /* 0x0000f20016007a0c */ /* 0x000fe20003f26270 */
[----:B------:R-:W-:Y:S01]  /*a280*/  @!P0 ST.E.64 [R32.64], R74 ;  /* 0x0000004a20008985 */ /* 0x000fe2000c101b08 */
[----:B------:R-:W-:Y:S02]  /*a290*/  ISETP.GE.AND P0, PT, R20, c[0x0][0x3c8], PT ;  /* 0x0000f20014007a0c */ /* 0x000fe40003f06270 */
[----:B------:R-:W-:Y:S02]  /*a2a0*/  @!P4 LEA.HI.X R31, R28, R145, R27, 0x2, P6 ;  /* 0x000000911c1fc211 */ /* 0x000fe400030f141b */
[----:B------:R-:W-:Y:S02]  /*a2b0*/  @!P3 LEA R28, P6, R26, R7, 0x2 ;  /* 0x000000071a1cb211 */ /* 0x000fe400078c10ff */
[----:B------:R-:W-:Y:S01]  /*a2c0*/  ISETP.GE.AND P5, PT, R18, c[0x0][0x3c8], PT ;  /* 0x0000f20012007a0c */ /* 0x000fe20003fa6270 */
[----:B------:R-:W-:Y:S01]  /*a2d0*/  @!P4 ST.E.64 [R30.64], R78 ;  /* 0x0000004e1e00c985 */ /* 0x000fe2000c101b08 */
[----:B------:R-:W-:-:S02]  /*a2e0*/  @!P3 LEA.HI.X R29, R26, R145, R25, 0x2, P6 ;  /* 0x000000911a1db211 */ /* 0x000fc400030f1419 */
[----:B-1----:R-:W-:Y:S02]  /*a2f0*/  @!P2 LEA R8, P6, R24, R7, 0x2 ;  /* 0x000000071808a211 */ /* 0x002fe400078c10ff */
[----:B------:R-:W-:Y:S01]  /*a300*/  ISETP.GE.AND P4, PT, R16, c[0x0][0x3c8], PT ;  /* 0x0000f20010007a0c */ /* 0x000fe20003f86270 */
[----:B------:R-:W-:Y:S01]  /*a310*/  @!P3 ST.E.64 [R28.64], R82 ;  /* 0x000000521c00b985 */ /* 0x000fe2000c101b08 */
[----:B------:R-:W-:Y:S02]  /*a320*/  @!P2 LEA.HI.X R9, R24, R145, R23, 0x2, P6 ;  /* 0x000000911809a211 */ /* 0x000fe400030f1417 */
[-C--:B------:R-:W-:Y:S02]  /*a330*/  @!P1 LEA R24, P6, R22, R7.reuse, 0x2 ;  /* 0x0000000716189211 */ /* 0x080fe400078c10ff */
[----:B---3--:R-:W-:Y:S01]  /*a340*/  @!P0 LEA R4, P3, R20, R7, 0x2 ;  /* 0x0000000714048211 */ /* 0x008fe200078610ff */
[----:B------:R1:W-:Y:S01]  /*a350*/  @!P2 ST.E.64 [R8.64], R86 ;  /* 0x000000560800a985 */ /* 0x0003e2000c101b08 */
[----:B------:R-:W-:-:S02]  /*a360*/  @!P1 LEA.HI.X R25, R22, R145, R21, 0x2, P6 ;  /* 0x0000009116199211 */ /* 0x000fc400030f1415 */
[----:B------:R-:W-:Y:S02]  /*a370*/  @!P0 LEA.HI.X R5, R20, R145, R19, 0x2, P3 ;  /* 0x0000009114058211 */ /* 0x000fe400018f1413 */
[----:B------:R-:W-:Y:S01]  /*a380*/  ISETP.GE.AND P3, PT, R14, c[0x0][0x3c8], PT ;  /* 0x0000f2000e007a0c */ /* 0x000fe20003f66270 */
[----:B------:R-:W-:Y:S01]  /*a390*/  @!P1 ST.E.64 [R24.64], R90 ;  /* 0x0000005a18009985 */ /* 0x000fe2000c101b08 */
[----:B----4-:R-:W-:Y:S02]  /*a3a0*/  @!P5 LEA R10, P6, R18, R7, 0x2 ;  /* 0x00000007120ad211 */ /* 0x010fe400078c10ff */
[----:B------:R-:W-:Y:S01]  /*a3b0*/  ISETP.GE.AND P2, PT, R12, c[0x0][0x3c8], PT ;  /* 0x0000f2000c007a0c */ /* 0x000fe20003f46270 */
[----:B------:R3:W-:Y:S01]  /*a3c0*/  @!P0 ST.E.64 [R4.64], R94 ;  /* 0x0000005e04008985 */ /* 0x0007e2000c101b08 */
[----:B------:R-:W-:Y:S02]  /*a3d0*/  ISETP.GE.AND P1, PT, R216, c[0x0][0x3c8], PT ;  /* 0x0000f200d8007a0c */ /* 0x000fe40003f26270 */
[----:B------:R-:W-:-:S02]  /*a3e0*/  @!P5 LEA.HI.X R11, R18, R145, R17, 0x2, P6 ;  /* 0x00000091120bd211 */ /* 0x000fc400030f1411 */
[----:B------:R-:W-:Y:S02]  /*a3f0*/  ISETP.GE.AND P0, PT, R215, c[0x0][0x3c8], PT ;  /* 0x0000f200d7007a0c */ /* 0x000fe40003f06270 */
[C---:B------:R-:W-:Y:S01]  /*a400*/  @!P4 LEA R18, P6, R16.reuse, R7, 0x2 ;  /* 0x000000071012c211 */ /* 0x040fe200078c10ff */
[----:B------:R4:W-:Y:S03]  /*a410*/  @!P5 ST.E.64 [R10.64], R98 ;  /* 0x000000620a00d985 */ /* 0x0009e6000c101b08 */
[----:B------:R-:W-:Y:S02]  /*a420*/  @!P4 LEA.HI.X R19, R16, R145, R15, 0x2, P6 ;  /* 0x000000911013c211 */ /* 0x000fe400030f140f */
[----:B------:R-:W-:-:S03]  /*a430*/  @!P3 LEA R16, P6, R14, R7, 0x2 ;  /* 0x000000070e10b211 */ /* 0x000fc600078c10ff */
[----:B------:R4:W-:Y:S01]  /*a440*/  @!P4 ST.E.64 [R18.64], R102 ;  /* 0x000000661200c985 */ /* 0x0009e2000c101b08 */
[----:B------:R-:W-:Y:S02]  /*a450*/  @!P3 LEA.HI.X R17, R14, R145, R13, 0x2, P6 ;  /* 0x000000910e11b211 */ /* 0x000fe400030f140d */
[-C--:B------:R-:W-:Y:S02]  /*a460*/  @!P2 LEA R14, P6, R12, R7.reuse, 0x2 ;  /* 0x000000070c0ea211 */ /* 0x080fe400078c10ff */
[----:B-1----:R-:W-:Y:S01]  /*a470*/  @!P1 LEA R8, P5, R216, R7, 0x2 ;  /* 0x00000007d8089211 */ /* 0x002fe200078a10ff */
[----:B------:R4:W-:Y:S01]  /*a480*/  @!P3 ST.E.64 [R16.64], R106 ;  /* 0x0000006a1000b985 */ /* 0x0009e2000c101b08 */
[-C--:B------:R-:W-:Y:S02]  /*a490*/  @!P2 LEA.HI.X R15, R12, R145.reuse, R3, 0x2, P6 ;  /* 0x000000910c0fa211 */ /* 0x080fe400030f1403 */
[----:B------:R-:W-:-:S03]  /*a4a0*/  @!P1 LEA.HI.X R9, R216, R145, R213, 0x2, P5 ;  /* 0x00000091d8099211 */ /* 0x000fc600028f14d5 */
[----:B------:R4:W-:Y:S01]  /*a4b0*/  @!P2 ST.E.64 [R14.64], R122 ;  /* 0x0000007a0e00a985 */ /* 0x0009e2000c101b08 */
[----:B---3--:R-:W-:-:S03]  /*a4c0*/  @!P0 LEA R4, P4, R215, R7, 0x2 ;  /* 0x00000007d7048211 */ /* 0x008fc600078810ff */
[----:B------:R4:W-:Y:S01]  /*a4d0*/  @!P1 ST.E.64 [R8.64], R110 ;  /* 0x0000006e08009985 */ /* 0x0009e2000c101b08 */
[----:B------:R-:W-:-:S05]  /*a4e0*/  @!P0 LEA.HI.X R5, R215, R145, R212, 0x2, P4 ;  /* 0x00000091d7058211 */ /* 0x000fca00020f14d4 */
[----:B------:R4:W-:Y:S01]  /*a4f0*/  @!P0 ST.E.64 [R4.64], R118 ;  /* 0x0000007604008985 */ /* 0x0009e2000c101b08 */
[----:B------:R-:W-:-:S13]  /*a500*/  ISETP.GE.AND P0, PT, R214, c[0x0][0x3c8], PT ;  /* 0x0000f200d6007a0c */ /* 0x000fda0003f06270 */
[----:B------:R-:W-:Y:S05]  /*a510*/  @P0 BRA `(.L_x_1280) ;  /* 0x00000bf000000947 */ /* 0x000fea0003800000 */
[----:B----4-:R-:W-:-:S04]  /*a520*/  LEA R4, P0, R214, R7, 0x2 ;  /* 0x00000007d6047211 */ /* 0x010fc800078010ff */
[----:B------:R-:W-:-:S05]  /*a530*/  LEA.HI.X R5, R214, R145, R209, 0x2, P0 ;  /* 0x00000091d6057211 */ /* 0x000fca00000f14d1 */
[----:B------:R1:W-:Y:S01]  /*a540*/  ST.E.64 [R4.64], R114 ;  /* 0x0000007204007985 */ /* 0x0003e2000c101b08 */
[----:B------:R-:W-:Y:S05]  /*a550*/  BRA `(.L_x_1280) ;  /* 0x00000bb000007947 */ /* 0x000fea0003800000 */
.L_x_1265:
        /* <DEDUP_REMOVED lines=17> */
[----:B-1----:R-:W3:Y:S02]  /*a670*/  LDG.E R6, [R4.64+0x4] ;  /* 0x0000040804067981 */ /* 0x002ee4000c1e1900 */
[----:B---3--:R-:W-:Y:S02]  /*a680*/  IADD3 R3, -R3, R6, RZ ;  /* 0x0000000603037210 */ /* 0x008fe40007ffe1ff */
.L_x_1286:
        /* <DEDUP_REMOVED lines=16> */
[----:B------:R-:W1:Y:S01]  /*a790*/  LDC.64 R18, c[0x0][R20+0x170] ;  /* 0x00005c0014127b82 */ /* 0x000e620000000a00 */
[----:B------:R-:W-:-:S07]  /*a7a0*/  SEL R231, R231, RZ, P2 ;  /* 0x000000ffe7e77207 */ /* 0x000fce0001000000 */
[----:B------:R-:W3:Y:S03]  /*a7b0*/  LDC.64 R12, c[0x0][R20+0x168] ;  /* 0x00005a00140c7b82 */ /* 0x000ee60000000a00 */
[----:B------:R-:W-:-:S05]  /*a7c0*/  @P0 IMAD.HI.U32 R8, R4, c[0x0][0x4ec], RZ ;  /* 0x00013b0004080a27 */ /* 0x000fca00078e00ff */
[----:B------:R-:W4:Y:S01]  /*a7d0*/  LDC.64 R16, c[0x0][R20+0x178] ;  /* 0x00005e0014107b82 */ /* 0x000f220000000a00 */
[----:B------:R-:W-:-:S07]  /*a7e0*/  @P0 SHF.R.U32.HI R9, RZ, c[0x0][0x4f0], R8 ;  /* 0x00013c00ff090a19 */ /* 0x000fce0000011608 */
[----:B------:R-:W5:Y:S01]  /*a7f0*/  LDC.64 R14, c[0x0][R20+0x160] ;  /* 0x00005800140e7b82 */ /* 0x000f620000000a00 */
        /* <DEDUP_REMOVED lines=9> */
[----:B------:R-:W-:Y:S01]  /*a890*/  IMAD.MOV R7, RZ, RZ, -R9 ;  /* 0x000000ffff077224 */ /* 0x000fe200078e0a09 */
[----:B------:R-:W-:Y:S01]  /*a8a0*/  IADD3.X R6, R6, R8, R5, P1, P0 ;  /* 0x0000000806067210 */ /* 0x000fe20000fe0405 */
[----:B------:R-:W-:-:S04]  /*a8b0*/  IMAD.WIDE.U32 R16, R16, R231, RZ ;  /* 0x000000e710107225 */ /* 0x000fc800078e00ff */
[----:B------:R-:W-:Y:S01]  /*a8c0*/  IMAD R7, R7, c[0x0][0x4e8], R4 ;  /* 0x00013a0007077a24 */ /* 0x000fe200078e0204 */
[----:B------:R-:W-:Y:S02]  /*a8d0*/  IADD3 R11, R17, R10, RZ ;  /* 0x0000000a110b7210 */ /* 0x000fe40007ffe0ff */
[----:B------:R-:W-:Y:S02]  /*a8e0*/  IADD3 R12, P1, P0, R9, R12, R16 ;  /* 0x0000000c090c7210 */ /* 0x000fe4000783e010 */
[----:B------:R-:W-:Y:S01]  /*a8f0*/  SHF.R.S32.HI R4, RZ, 0x1f, R9 ;  /* 0x0000001fff047819 */ /* 0x000fe20000011409 */
[----:B-----5:R-:W-:Y:S01]  /*a900*/  IMAD R9, R15, R7, RZ ;  /* 0x000000070f097224 */ /* 0x020fe200078e02ff */
[----:B------:R-:W-:Y:S02]  /*a910*/  SHF.R.S32.HI R8, RZ, 0x1f, R7 ;  /* 0x0000001fff087819 */ /* 0x000fe40000011407 */
[----:B------:R-:W-:Y:S01]  /*a920*/  IADD3.X R13, R4, R6, R11, P1, P0 ;  /* 0x00000006040d7210 */ /* 0x000fe20000fe040b */
[----:B------:R-:W-:Y:S01]  /*a930*/  IMAD.MOV.U32 R4, RZ, RZ, c[0x0][0x4a8] ;  /* 0x00012a00ff047624 */ /* 0x000fe200078e00ff */
[----:B------:R-:W-:Y:S01]  /*a940*/  MOV R6, c[0x0][0x4ac] ;  /* 0x00012b0000067a02 */ /* 0x000fe20000000f00 */
[----:B------:R-:W-:-:S02]  /*a950*/  IMAD R8, R14, R8, R9 ;  /* 0x000000080e087224 */ /* 0x000fc400078e0209 */
        /* <DEDUP_REMOVED lines=8> */
.L_x_1288:
[----:B------:R-:W-:Y:S05]  /*a9e0*/  BSYNC B0 ;  /* 0x0000000000007941 */ /* 0x000fea0003800000 */
.L_x_1287:
[----:B------:R-:W-:-:S13]  /*a9f0*/  ISETP.GT.AND P0, PT, R230, 0x1, PT ;  /* 0x00000001e600780c */ /* 0x000fda0003f04270 */
[----:B------:R-:W-:Y:S05]  /*aa00*/  @P0 BRA `(.L_x_1280) ;  /* 0x0000070000000947 */ /* 0x000fea0003800000 */
[----:B------:R-:W-:Y:S01]  /*aa10*/  MOV R4, c[0x0][0x4e8] ;  /* 0x00013a0000047a02 */ /* 0x000fe20000000f00 */
[----:B------:R-:W-:Y:S02]  /*aa20*/  IMAD R5, R5, c[0x0][0x3a0], RZ ;  /* 0x0000e80005057a24 */ /* 0x000fe400078e02ff */
[----:B-1----:R-:W-:Y:S01]  /*aa30*/  IMAD.WIDE.U32 R6, R0, c[0x0][0x3a0], RZ ;  /* 0x0000e80000067a25 */ /* 0x002fe200078e00ff */
[----:B------:R-:W-:-:S03]  /*aa40*/  ISETP.NE.AND P0, PT, R4, 0x1, PT ;  /* 0x000000010400780c */ /* 0x000fc60003f05270 */
[----:B------:R-:W-:Y:S01]  /*aa50*/  IMAD R5, R0, c[0x0][0x3a4], R5 ;  /* 0x0000e90000057a24 */ /* 0x000fe200078e0205 */
[----:B------:R-:W-:Y:S01]  /*aa60*/  LEA R0, R184, R195, 0x5 ;  /* 0x000000c3b8007211 */ /* 0x000fe200078e28ff */
[----:B------:R-:W-:-:S03]  /*aa70*/  IMAD R225, R225, c[0x0][0x3f0], RZ ;  /* 0x0000fc00e1e17a24 */ /* 0x000fc600078e02ff */
[----:B------:R-:W-:Y:S01]  /*aa80*/  LEA R0, R189, R0, 0x7 ;  /* 0x00000000bd007211 */ /* 0x000fe200078e38ff */
[----:B------:R-:W-:Y:S01]  /*aa90*/  IMAD R225, R226, c[0x0][0x3f4], R225 ;  /* 0x0000fd00e2e17a24 */ /* 0x000fe200078e02e1 */
[----:B------:R-:W-:Y:S02]  /*aaa0*/  IADD3 R7, R7, R5, RZ ;  /* 0x0000000507077210 */ /* 0x000fe40007ffe0ff */
[----:B------:R-:W-:Y:S01]  /*aab0*/  MOV R5, R0 ;  /* 0x0000000000057202 */ /* 0x000fe20000000f00 */
[----:B------:R-:W-:Y:S01]  /*aac0*/  @P0 IMAD.HI.U32 R4, R0, c[0x0][0x4ec], RZ ;  /* 0x00013b0000040a27 */ /* 0x000fe200078e00ff */
[----:B------:R-:W-:-:S03]  /*aad0*/  LEA R189, R189, R195, 0x7 ;  /* 0x000000c3bdbd7211 */ /* 0x000fc600078e38ff */
        /* <DEDUP_REMOVED lines=21> */
.L_x_1341:
[----:B------:R-:W-:Y:S05]  /*ac30*/  BRA.DIV ~URZ, `(.L_x_1290) ;  /* 0x00001ca27f007947 */ /* 0x000fea000b800000 */
[----:B------:R4:W1:Y:S02]  /*ac40*/  SHFL.IDX PT, R7, R4, RZ, 0x181f ;  /* 0x00181fff04077589 */ /* 0x00086400000e0000 */
.L_x_1342:
        /* <DEDUP_REMOVED lines=16> */
.L_x_1292:
[----:B------:R-:W-:Y:S05]  /*ad50*/  BSYNC B0 ;  /* 0x0000000000007941 */ /* 0x000fea0003800000 */
.L_x_1291:
[----:B------:R-:W-:Y:S05]  /*ad60*/  BRA.DIV ~URZ, `(.L_x_1293) ;  /* 0x00001bd27f007947 */ /* 0x000fea000b800000 */
[----:B------:R2:W4:Y:S04]  /*ad70*/  SHFL.IDX PT, R3, R5, 0x1, 0x181f ;  /* 0x00381f0005037f89 */ /* 0x00052800000e0000 */
[----:B-1----:R2:W1:Y:S02]  /*ad80*/  SHFL.IDX PT, R7, R4, 0x1, 0x181f ;  /* 0x00381f0004077f89 */ /* 0x00246400000e0000 */
.L_x_1343:
        /* <DEDUP_REMOVED lines=10> */
[-C--:B----4-:R-:W-:Y:S02]  /*ae30*/  @!P2 LEA.HI.X R9, R210, R3.reuse, R211, 0x1, P5 ;  /* 0x00000003d209a211 */ /* 0x090fe400028f0cd3 */
[-C--:B------:R-:W-:Y:S02]  /*ae40*/  @!P1 LEA.HI.X R7, R199, R3.reuse, R198, 0x1, P4 ;  /* 0x00000003c7079211 */ /* 0x080fe400020f0cc6 */
[----:B------:R-:W-:Y:S01]  /*ae50*/  @!P0 LEA.HI.X R11, R200, R3, R197, 0x1, P3 ;  /* 0x00000003c80b8211 */ /* 0x000fe200018f0cc5 */
[----:B------:R1:W-:Y:S04]  /*ae60*/  @!P2 ST.E.128 [R8.64], RZ ;  /* 0x000000ff0800a985 */ /* 0x0003e8000c101d08 */
[----:B------:R1:W-:Y:S04]  /*ae70*/  @!P1 ST.E.128 [R6.64], RZ ;  /* 0x000000ff06009985 */ /* 0x0003e8000c101d08 */
[----:B------:R1:W-:Y:S02]  /*ae80*/  @!P0 ST.E.128 [R10.64], RZ ;  /* 0x000000ff0a008985 */ /* 0x0003e4000c101d08 */
.L_x_1295:
[----:B------:R-:W-:Y:S05]  /*ae90*/  BSYNC B0 ;  /* 0x0000000000007941 */ /* 0x000fea0003800000 */
.L_x_1294:
[----:B------:R-:W-:Y:S05]  /*aea0*/  BRA.DIV ~URZ, `(.L_x_1296) ;  /* 0x00001b527f007947 */ /* 0x000fea000b800000 */
[----:B----4-:R4:W2:Y:S02]  /*aeb0*/  SHFL.IDX PT, R3, R5, 0x2, 0x181f ;  /* 0x00581f0005037f89 */ /* 0x0108a400000e0000 */
.L_x_1344:
[----:B------:R-:W-:Y:S05]  /*aec0*/  BRA.DIV ~URZ, `(.L_x_1297) ;  /* 0x00001ba27f007947 */ /* 0x000fea000b800000 */
[----:B-1----:R1:W4:Y:S02]  /*aed0*/  SHFL.IDX PT, R7, R4, 0x2, 0x181f ;  /* 0x00581f0004077f89 */ /* 0x00232400000e0000 */
.L_x_1345:
        /* <DEDUP_REMOVED lines=16> */
.L_x_1299:
[----:B------:R-:W-:Y:S05]  /*afe0*/  BSYNC B0 ;  /* 0x0000000000007941 */ /* 0x000fea0003800000 */
.L_x_1298:
[----:B------:R-:W-:Y:S05]  /*aff0*/  BRA.DIV ~URZ, `(.L_x_1300) ;  /* 0x00001ad27f007947 */ /* 0x000fea000b800000 */
[----:B--2-4-:R-:W2:Y:S04]  /*b000*/  SHFL.IDX PT, R5, R5, 0x3, 0x181f ;  /* 0x00781f0005057f89 */ /* 0x014ea800000e0000 */
[----:B------:R4:W1:Y:S02]  /*b010*/  SHFL.IDX PT, R7, R4, 0x3, 0x181f ;  /* 0x00781f0004077f89 */ /* 0x00086400000e0000 */
.L_x_1346:
        /* <DEDUP_REMOVED lines=8> */
[----:B----4-:R-:W-:Y:S02]  /*b0a0*/  @!P0 LEA R4, P3, R200, R7, 0x1 ;  /* 0x00000007c8048211 */ /* 0x010fe400078608ff */
[-C--:B--2---:R-:W-:Y:S02]  /*b0b0*/  @!P2 LEA.HI.X R9, R210, R5.reuse, R211, 0x1, P5 ;  /* 0x00000005d209a211 */ /* 0x084fe400028f0cd3 */
[-C--:B------:R-:W-:Y:S02]  /*b0c0*/  @!P1 LEA.HI.X R7, R199, R5.reuse, R198, 0x1, P4 ;  /* 0x00000005c7079211 */ /* 0x080fe400020f0cc6 */
[----:B------:R-:W-:Y:S01]  /*b0d0*/  @!P0 LEA.HI.X R5, R200, R5, R197, 0x1, P3 ;  /* 0x00000005c8058211 */ /* 0x000fe200018f0cc5 */
[----:B------:R1:W-:Y:S04]  /*b0e0*/  @!P2 ST.E.128 [R8.64], RZ ;  /* 0x000000ff0800a985 */ /* 0x0003e8000c101d08 */
[----:B------:R1:W-:Y:S04]  /*b0f0*/  @!P1 ST.E.128 [R6.64], RZ ;  /* 0x000000ff06009985 */ /* 0x0003e8000c101d08 */
[----:B------:R1:W-:Y:S02]  /*b100*/  @!P0 ST.E.128 [R4.64], RZ ;  /* 0x000000ff04008985 */ /* 0x0003e4000c101d08 */
.L_x_1280:
[----:B------:R-:W-:Y:S05]  /*b110*/  BSYNC B1 ;  /* 0x0000000000017941 */ /* 0x000fea0003800000 */
.L_x_1264:
[----:B------:R-:W-:-:S13]  /*b120*/  ISETP.NE.AND P0, PT, R196, RZ, PT ;  /* 0x000000ffc400720c */ /* 0x000fda0003f05270 */
[----:B------:R-:W-:Y:S01]  /*b130*/  @P0 WARPSYNC 0xffffffff ;  /* 0xffffffff00000948 */ /* 0x000fe20003800000 */
[----:B------:R-:W-:Y:S06]  /*b140*/  @P0 BAR.SYNC.DEFER_BLOCKING 0x5, 0x100 ;  /* 0x0144000000000b1d */ /* 0x000fec0000010000 */
[----:B------:R-:W4:Y:S04]  /*b150*/  @P0 LDS.128 R188, [0x24100] ;  /* 0x02410000ffbc0984 */ /* 0x000f280000000c00 */
[----:B------:R-:W-:Y:S06]  /*b160*/  @P0 BAR.ARV 0x4, 0x100 ;  /* 0x0104000000000b1d */ /* 0x000fec0000002000 */
[----:B------:R-:W-:Y:S05]  /*b170*/  @P0 BRA `(.L_x_1301) ;  /* 0x00000a6000000947 */ /* 0x000fea0003800000 */
[----:B-1--4-:R-:W-:Y:S01]  /*b180*/  LOP3.LUT R4, R134, 0x1f, RZ, 0xc0, !PT ;  /* 0x0000001f86047812 */ /* 0x012fe200078ec0ff */
[----:B--2---:R-:W-:-:S03]  /*b190*/  IMAD.MOV.U32 R5, RZ, RZ, RZ ;  /* 0x000000ffff057224 */ /* 0x004fc600078e00ff */
[----:B------:R-:W-:Y:S01]  /*b1a0*/  ISETP.NE.AND P5, PT, R4, 0x1f, PT ;  /* 0x0000001f0400780c */ /* 0x000fe20003fa5270 */
[----:B------:R-:W-:Y:S10]  /*b1b0*/  BRA.DIV ~URZ, `(.L_x_1302) ;  /* 0x000019d27f007947 */ /* 0x000ff4000b800000 */
[----:B------:R1:W2:Y:S02]  /*b1c0*/  SHFL.IDX PT, R3, R2, RZ, 0x1f ;  /* 0x00001fff02037589 */ /* 0x0002a400000e0000 */
.L_x_1347:
[----:B------:R-:W-:Y:S05]  /*b1d0*/  BRA.DIV ~URZ, `(.L_x_1303) ;  /* 0x00001a227f007947 */ /* 0x000fea000b800000 */
[----:B-1----:R-:W1:Y:S02]  /*b1e0*/  SHFL.IDX PT, R2, R2, 0x1, 0x1f ;  /* 0x00201f0002027f89 */ /* 0x002e6400000e0000 */
.L_x_1348:
[----:B---3--:R-:W-:Y:S02]  /*b1f0*/  IMAD.IADD R7, R191, 0x1, R4 ;  /* 0x00000001bf077824 */ /* 0x008fe400078e0204 */
        /* <DEDUP_REMOVED lines=17> */
.L_x_1349:
        /* <DEDUP_REMOVED lines=16> */
.L_x_1350:
[----:B----4-:R-:W-:Y:S01]  /*b410*/  IMAD R7, R7, c[0x0][0x538], RZ ;  /* 0x00014e0007077a24 */ /* 0x010fe200078e02ff */
[----:B------:R-:W-:Y:S04]  /*b420*/  BSSY B1, `(.L_x_1306) ;  /* 0x0000076000017945 */ /* 0x000fe80003800000 */
[----:B-1----:R-:W-:-:S04]  /*b430*/  IADD3 R188, R7, R2, RZ ;  /* 0x0000000207bc7210 */ /* 0x002fc80007ffe0ff */
[----:B--2---:R-:W-:-:S13]  /*b440*/  ISETP.GT.AND P6, PT, R188, R3, PT ;  /* 0x00000003bc00720c */ /* 0x004fda0003fc4270 */
[----:B------:R-:W-:Y:S05]  /*b450*/  @P6 BRA `(.L_x_1307) ;  /* 0x0000024000006947 */ /* 0x000fea0003800000 */
.L_x_1311:
        /* <DEDUP_REMOVED lines=16> */
.L_x_1351:
        /* <DEDUP_REMOVED lines=16> */
.L_x_1352:
[----:B--2---:R-:W-:-:S05]  /*b660*/  IMAD R7, R7, c[0x0][0x538], RZ ;  /* 0x00014e0007077a24 */ /* 0x004fca00078e02ff */
[----:B------:R-:W-:-:S04]  /*b670*/  IADD3 R188, R7, R188, RZ ;  /* 0x000000bc07bc7210 */ /* 0x000fc80007ffe0ff */
[----:B------:R-:W-:-:S13]  /*b680*/  ISETP.GT.AND P6, PT, R188, R3, PT ;  /* 0x00000003bc00720c */ /* 0x000fda0003fc4270 */
[----:B-1----:R-:W-:Y:S05]  /*b690*/  @!P6 BRA `(.L_x_1311) ;  /* 0xfffffdc00000e947 */ /* 0x002fea000383ffff */
.L_x_1307:
[----:B------:R-:W-:-:S05]  /*b6a0*/  IADD3 R188, -R7, R188, RZ ;  /* 0x000000bc07bc7210 */ /* 0x000fca0007ffe1ff */
[----:B------:R-:W-:-:S05]  /*b6b0*/  IMAD R0, R15, c[0x0][0x538], R188 ;  /* 0x00014e000f007a24 */ /* 0x000fca00078e02bc */
[----:B------:R-:W-:Y:S01]  /*b6c0*/  ISETP.GT.AND P0, PT, R0, R3, PT ;  /* 0x000000030000720c */ /* 0x000fe20003f04270 */
[----:B------:R-:W-:-:S12]  /*b6d0*/  BRA.DIV ~URZ, `(.L_x_1312) ;  /* 0x000019727f007947 */ /* 0x000fd8000b800000 */
[----:B------:R-:W-:-:S04]  /*b6e0*/  VOTE.ANY R13, PT, !P0 ;  /* 0x00000000000d7806 */ /* 0x000fc800040e0100 */
.L_x_1353:
[----:B------:R1:W2:Y:S01]  /*b6f0*/  POPC R2, R13 ;  /* 0x0000000d00027309 */ /* 0x0002a20000000000 */
[----:B------:R-:W-:Y:S05]  /*b700*/  BRA.DIV ~URZ, `(.L_x_1313) ;  /* 0x000019827f007947 */ /* 0x000fea000b800000 */
[----:B--2---:R2:W4:Y:S04]  /*b710*/  SHFL.IDX PT, R12, R12, R2, 0x1f ;  /* 0x00001f020c0c7589 */ /* 0x00452800000e0000 */
[----:B------:R2:W1:Y:S02]  /*b720*/  SHFL.IDX PT, R5, R5, R2, 0x1f ;  /* 0x00001f0205057589 */ /* 0x00046400000e0000 */
.L_x_1354:
[----:B------:R-:W-:Y:S01]  /*b730*/  ISETP.NE.AND P0, PT, R13, RZ, PT ;  /* 0x000000ff0d00720c */ /* 0x000fe20003f05270 */
[----:B------:R-:W-:-:S12]  /*b740*/  BSSY B0, `(.L_x_1314) ;  /* 0x0000005000007945 */ /* 0x000fd80003800000 */
[----:B------:R-:W-:Y:S05]  /*b750*/  @!P0 BRA `(.L_x_1315) ;  /* 0x0000003000008947 */ /* 0x000fea0003800000 */
[----:B------:R-:W-:Y:S01]  /*b760*/  IADD3 R6, R2, -0x1, RZ ;  /* 0xffffffff02067810 */ /* 0x000fe20007ffe0ff */
[----:B------:R-:W-:Y:S05]  /*b770*/  BRA.DIV ~URZ, `(.L_x_1316) ;  /* 0x000019e27f007947 */ /* 0x000fea000b800000 */
[----:B------:R2:W3:Y:S02]  /*b780*/  SHFL.IDX PT, R17, R15, R6, 0x1f ;  /* 0x00001f060f117589 */ /* 0x0004e400000e0000 */
.L_x_1315:
[----:B------:R-:W-:Y:S05]  /*b790*/  BSYNC B0 ;  /* 0x0000000000007941 */ /* 0x000fea0003800000 */
.L_x_1314:
[-C--:B----4-:R-:W-:Y:S01]  /*b7a0*/  IABS R0, R12.reuse ;  /* 0x0000000c00007213 */ /* 0x090fe20000000000 */
[----:B---3--:R-:W-:Y:S01]  /*b7b0*/  IMAD R188, R17, c[0x0][0x538], R188 ;  /* 0x00014e0011bc7a24 */ /* 0x008fe200078e02bc */
[----:B-1----:R-:W-:Y:S02]  /*b7c0*/  IABS R9, R5 ;  /* 0x0000000500097213 */ /* 0x002fe40000000000 */
[----:B------:R-:W1:Y:S01]  /*b7d0*/  I2F.RP R8, R0 ;  /* 0x0000000000087306 */ /* 0x000e620000209400 */
[----:B------:R-:W-:Y:S01]  /*b7e0*/  IMAD.IADD R189, R3, 0x1, -R188 ;  /* 0x0000000103bd7824 */ /* 0x000fe200078e0abc */
[----:B------:R-:W-:Y:S02]  /*b7f0*/  IABS R3, R12 ;  /* 0x0000000c00037213 */ /* 0x000fe40000000000 */
[----:B------:R-:W-:-:S03]  /*b800*/  IADD3 R191, R2, R191, RZ ;  /* 0x000000bf02bf7210 */ /* 0x000fc60007ffe0ff */
[----:B------:R-:W-:Y:S01]  /*b810*/  IMAD.MOV R3, RZ, RZ, -R3 ;  /* 0x000000ffff037224 */ /* 0x000fe200078e0a03 */
        /* <DEDUP_REMOVED lines=11> */
[----:B------:R-:W-:-:S04]  /*b8d0*/  IMAD.HI.U32 R11, R7, R11, R6 ;  /* 0x0000000b070b7227 */ /* 0x000fc800078e0006 */
[----:B--2---:R-:W-:Y:S02]  /*b8e0*/  IMAD.MOV.U32 R14, RZ, RZ, RZ ;  /* 0x000000ffff0e7224 */ /* 0x004fe400078e00ff */
[----:B------:R-:W-:-:S04]  /*b8f0*/  IMAD.HI.U32 R6, R11, R8, RZ ;  /* 0x000000080b067227 */ /* 0x000fc800078e00ff */
[----:B------:R-:W-:Y:S01]  /*b900*/  IMAD R3, R6, R3, R8 ;  /* 0x0000000306037224 */ /* 0x000fe200078e0208 */
[----:B---3--:R-:W-:-:S04]  /*b910*/  IADD3 R8, RZ, -R15, RZ ;  /* 0x8000000fff087210 */ /* 0x008fc80007ffe0ff */
[----:B------:R-:W-:Y:S01]  /*b920*/  ISETP.GT.U32.AND P1, PT, R0, R3, PT ;  /* 0x000000030000720c */ /* 0x000fe20003f24070 */
[----:B------:R-:W-:-:S04]  /*b930*/  IMAD R7, R8, R9, RZ ;  /* 0x0000000908077224 */ /* 0x000fc800078e02ff */
[----:B------:R-:W-:-:S08]  /*b940*/  IMAD.HI.U32 R7, R15, R7, R14 ;  /* 0x000000070f077227 */ /* 0x000fd000078e000e */
        /* <DEDUP_REMOVED lines=31> */
.L_x_1308:
[----:B------:R-:W-:Y:S01]  /*bb40*/  IMAD.MOV.U32 R188, RZ, RZ, R3 ;  /* 0x000000ffffbc7224 */ /* 0x000fe200078e0003 */
[----:B------:R-:W-:Y:S01]  /*bb50*/  MOV R190, RZ ;  /* 0x000000ff00be7202 */ /* 0x000fe20000000f00 */
[----:B------:R-:W-:Y:S01]  /*bb60*/  IMAD.MOV.U32 R189, RZ, RZ, RZ ;  /* 0x000000ffffbd7224 */ /* 0x000fe200078e00ff */
[----:B------:R-:W-:Y:S02]  /*bb70*/  MOV R191, c[0x0][0x53c] ;  /* 0x00014f0000bf7a02 */ /* 0x000fe40000000f00 */
.L_x_1317:
[----:B------:R-:W-:Y:S05]  /*bb80*/  BSYNC B1 ;  /* 0x0000000000017941 */ /* 0x000fea0003800000 */
.L_x_1306:
[----:B------:R-:W-:Y:S01]  /*bb90*/  WARPSYNC 0xffffffff ;  /* 0xffffffff00007948 */ /* 0x000fe20003800000 */
[----:B------:R-:W-:Y:S01]  /*bba0*/  BAR.SYNC.DEFER_BLOCKING 0x4, 0x100 ;  /* 0x0104000000007b1d */ /* 0x000fe20000010000 */
[----:B------:R-:W-:-:S13]  /*bbb0*/  ISETP.NE.AND P0, PT, R4, RZ, PT ;  /* 0x000000ff0400720c */ /* 0x000fda0003f05270 */
[----:B------:R1:W-:Y:S04]  /*bbc0*/  @!P0 STS.128 [0x24100], R188 ;  /* 0x024100bcff008388 */ /* 0x0003e80000000c00 */
[----:B------:R-:W-:Y:S06]  /*bbd0*/  BAR.ARV 0x5, 0x100 ;  /* 0x0144000000007b1d */ /* 0x000fec0000002000 */
.L_x_1301:
[----:B----4-:R-:W-:-:S13]  /*bbe0*/  ISETP.GE.AND P0, PT, R191, c[0x0][0x53c], PT ;  /* 0x00014f00bf007a0c */ /* 0x010fda0003f06270 */
[----:B-123--:R-:W-:Y:S01]  /*bbf0*/  @P0 CALL.REL.NOINC `(.L_x_1318) ;  /* 0x0000001000000944 */ /* 0x00efe20003c00000 */
[----:B------:R-:W-:Y:S05]  /*bc00*/  BRA `(.L_x_1319) ;  /* 0xffff563000007947 */ /* 0x000fea000383ffff */
.L_x_1318:
[----:B------:R-:W-:Y:S05]  /*bc10*/  EXIT ;  /* 0x000000000000794d */ /* 0x000fea0003800000 */
.L_x_1225:
[----:B------:R-:W-:Y:S02]  /*bc20*/  MOV R6, 0x1 ;  /* 0x0000000100067802 */ /* 0x000fe40000000f00 */
[----:B------:R-:W-:Y:S02]  /*bc30*/  MOV R0, 0xbc50 ;  /* 0x0000bc5000007802 */ /* 0x000fe40000000f00 */
[----:B-1----:R-:W-:Y:S05]  /*bc40*/  CALL.REL.NOINC `($__internal_28_$__cuda_sm70_shflsync_up_p) ;  /* 0x0000161000007944 */ /* 0x002fea0003c00000 */
[----:B-12---:R-:W-:Y:S05]  /*bc50*/  BRA `(.L_x_1320) ;  /* 0xffff480000007947 */ /* 0x006fea000383ffff */
.L_x_1226:
[----:B------:R-:W-:Y:S02]  /*bc60*/  MOV R6, 0x2 ;  /* 0x0000000200067802 */ /* 0x000fe40000000f00 */
[----:B------:R-:W-:Y:S02]  /*bc70*/  MOV R0, 0xbc90 ;  /* 0x0000bc9000007802 */ /* 0x000fe40000000f00 */
[----:B-1----:R-:W-:Y:S05]  /*bc80*/  CALL.REL.NOINC `($__internal_28_$__cuda_sm70_shflsync_up_p) ;  /* 0x000015d000007944 */ /* 0x002fea0003c00000 */
[----:B--2---:R-:W-:Y:S02]  /*bc90*/  SEL R6, R6, RZ, P4 ;  /* 0x000000ff06067207 */ /* 0x004fe40002000000 */
[----:B------:R-:W-:-:S03]  /*bca0*/  MOV R0, 0xbce0 ;  /* 0x0000bce000007802 */ /* 0x000fc60000000f00 */
[----:B-1----:R-:W-:Y:S02]  /*bcb0*/  IMAD.IADD R15, R15, 0x1, R6 ;  /* 0x000000010f0f7824 */ /* 0x002fe400078e0206 */
[----:B------:R-:W-:Y:S02]  /*bcc0*/  IMAD.MOV.U32 R6, RZ, RZ, 0x4 ;  /* 0x00000004ff067424 */ /* 0x000fe400078e00ff */
[----:B------:R-:W-:Y:S05]  /*bcd0*/  CALL.REL.NOINC `($__internal_28_$__cuda_sm70_shflsync_up_p) ;  /* 0x0000158000007944 */ /* 0x000fea0003c00000 */
        /* <DEDUP_REMOVED lines=11> */
[----:B------:R-:W-:Y:S02]  /*bd90*/  MOV R7, 0x1f ;  /* 0x0000001f00077802 */ /* 0x000fe40000000f00 */
[----:B------:R-:W-:Y:S01]  /*bda0*/  MOV R0, 0xbdf0 ;  /* 0x0000bdf000007802 */ /* 0x000fe20000000f00 */
[----:B-1----:R-:W-:Y:S02]  /*bdb0*/  IMAD.IADD R15, R15, 0x1, R6 ;  /* 0x000000010f0f7824 */ /* 0x002fe400078e0206 */
[----:B------:R-:W-:Y:S02]  /*bdc0*/  IMAD.MOV.U32 R6, RZ, RZ, 0x1f ;  /* 0x0000001fff067424 */ /* 0x000fe400078e00ff */
[----:B------:R-:W-:-:S02]  /*bdd0*/  IMAD.MOV.U32 R9, RZ, RZ, R15 ;  /* 0x000000ffff097224 */ /* 0x000fc400078e000f */
[----:B------:R-:W-:Y:S05]  /*bde0*/  CALL.REL.NOINC `($__internal_27_$__cuda_sm70_shflsync_idx_p) ;  /* 0x0000142000007944 */ /* 0x000fea0003c00000 */
[----:B-12---:R-:W-:Y:S05]  /*bdf0*/  BRA `(.L_x_1321) ;  /* 0xffff476000007947 */ /* 0x006fea000383ffff */
.L_x_1228:
[----:B------:R-:W-:Y:S02]  /*be00*/  SEL R2, RZ, 0x1, P0 ;  /* 0x00000001ff027807 */ /* 0x000fe40000000000 */
[----:B------:R-:W-:-:S02]  /*be10*/  MOV R0, 0xbe30 ;  /* 0x0000be3000007802 */ /* 0x000fc40000000f00 */
[----:B------:R-:W-:Y:S05]  /*be20*/  CALL.REL.NOINC `($__internal_29_$__cuda_sm70_votesync_ballot) ;  /* 0x0000148000007944 */ /* 0x000fea0003c00000 */
[----:B------:R-:W-:Y:S05]  /*be30*/  BRA `(.L_x_1322) ;  /* 0xffff47b000007947 */ /* 0x000fea000383ffff */
.L_x_1229:
[----:B------:R-:W-:Y:S01]  /*be40*/  IMAD.MOV.U32 R9, RZ, RZ, R12 ;  /* 0x000000ffff097224 */ /* 0x000fe200078e000c */
[----:B--2---:R-:W-:Y:S01]  /*be50*/  MOV R6, R191 ;  /* 0x000000bf00067202 */ /* 0x004fe20000000f00 */
[----:B------:R-:W-:Y:S01]  /*be60*/  IMAD.MOV.U32 R7, RZ, RZ, 0x1f ;  /* 0x0000001fff077424 */ /* 0x000fe200078e00ff */
[----:B------:R-:W-:-:S02]  /*be70*/  MOV R0, 0xbe90 ;  /* 0x0000be9000007802 */ /* 0x000fc40000000f00 */
[----:B-1----:R-:W-:Y:S05]  /*be80*/  CALL.REL.NOINC `($__internal_27_$__cuda_sm70_shflsync_idx_p) ;  /* 0x0000138000007944 */ /* 0x002fea0003c00000 */
[----:B--2---:R-:W-:Y:S01]  /*be90*/  IMAD.MOV.U32 R12, RZ, RZ, R7 ;  /* 0x000000ffff0c7224 */ /* 0x004fe200078e0007 */
[----:B-1----:R-:W-:Y:S01]  /*bea0*/  MOV R9, R5 ;  /* 0x0000000500097202 */ /* 0x002fe20000000f00 */
[----:B------:R-:W-:Y:S01]  /*beb0*/  IMAD.MOV.U32 R17, RZ, RZ, RZ ;  /* 0x000000ffff117224 */ /* 0x000fe200078e00ff */
[----:B------:R-:W-:Y:S01]  /*bec0*/  MOV R6, R191 ;  /* 0x000000bf00067202 */ /* 0x000fe20000000f00 */
[----:B------:R-:W-:Y:S01]  /*bed0*/  IMAD.MOV.U32 R7, RZ, RZ, 0x1f ;  /* 0x0000001fff077424 */ /* 0x000fe200078e00ff */
[----:B------:R-:W-:-:S02]  /*bee0*/  MOV R0, 0xbf00 ;  /* 0x0000bf0000007802 */ /* 0x000fc40000000f00 */
[----:B------:R-:W-:Y:S05]  /*bef0*/  CALL.REL.NOINC `($__internal_27_$__cuda_sm70_shflsync_idx_p) ;  /* 0x0000131000007944 */ /* 0x000fea0003c00000 */
[----:B--2---:R-:W-:Y:S01]  /*bf00*/  MOV R5, R7 ;  /* 0x0000000700057202 */ /* 0x004fe20000000f00 */
[----:B-1----:R-:W-:Y:S05]  /*bf10*/  BRA `(.L_x_1323) ;  /* 0xffff472000007947 */ /* 0x002fea000383ffff */
.L_x_1232:
[----:B------:R-:W-:Y:S01]  /*bf20*/  IMAD.MOV.U32 R9, RZ, RZ, R15 ;  /* 0x000000ffff097224 */ /* 0x000fe200078e000f */
[----:B------:R-:W-:-:S02]  /*bf30*/  MOV R7, 0x1f ;  /* 0x0000001f00077802 */ /* 0x000fc40000000f00 */
[----:B------:R-:W-:Y:S02]  /*bf40*/  MOV R0, 0xbf60 ;  /* 0x0000bf6000007802 */ /* 0x000fe40000000f00 */
[----:B-1234-:R-:W-:Y:S05]  /*bf50*/  CALL.REL.NOINC `($__internal_27_$__cuda_sm70_shflsync_idx_p) ;  /* 0x000012b000007944 */ /* 0x01efea0003c00000 */
[----:B--2---:R-:W-:Y:S01]  /*bf60*/  MOV R17, R7 ;  /* 0x0000000700117202 */ /* 0x004fe20000000f00 */
[----:B-1----:R-:W-:Y:S05]  /*bf70*/  BRA `(.L_x_1231) ;  /* 0xffff472000007947 */ /* 0x002fea000383ffff */
.L_x_1240:
[----:B------:R-:W-:Y:S01]  /*bf80*/  IMAD.MOV.U32 R9, RZ, RZ, R5 ;  /* 0x000000ffff097224 */ /* 0x000fe200078e0005 */
[----:B------:R-:W-:Y:S01]  /*bf90*/  MOV R6, RZ ;  /* 0x000000ff00067202 */ /* 0x000fe20000000f00 */
[----:B------:R-:W-:Y:S01]  /*bfa0*/  IMAD.MOV.U32 R7, RZ, RZ, 0x181f ;  /* 0x0000181fff077424 */ /* 0x000fe200078e00ff */
[----:B------:R-:W-:Y:S02]  /*bfb0*/  MOV R0, 0xbfd0 ;  /* 0x0000bfd000007802 */ /* 0x000fe40000000f00 */
[----:B--2---:R-:W-:Y:S05]  /*bfc0*/  CALL.REL.NOINC `($__internal_27_$__cuda_sm70_shflsync_idx_p) ;  /* 0x0000124000007944 */ /* 0x004fea0003c00000 */
[----:B--2---:R-:W-:Y:S01]  /*bfd0*/  MOV R15, R7 ;  /* 0x00000007000f7202 */ /* 0x004fe20000000f00 */
[----:B-1----:R-:W-:Y:S05]  /*bfe0*/  BRA `(.L_x_1324) ;  /* 0xffff603000007947 */ /* 0x002fea000383ffff */
.L_x_1241:
[----:B------:R-:W-:Y:S01]  /*bff0*/  IMAD.MOV.U32 R9, RZ, RZ, R13 ;  /* 0x000000ffff097224 */ /* 0x000fe200078e000d */
[----:B------:R-:W-:Y:S01]  /*c000*/  MOV R6, RZ ;  /* 0x000000ff00067202 */ /* 0x000fe20000000f00 */
[----:B------:R-:W-:Y:S01]  /*c010*/  IMAD.MOV.U32 R7, RZ, RZ, 0x181f ;  /* 0x0000181fff077424 */ /* 0x000fe200078e00ff */
[----:B------:R-:W-:Y:S02]  /*c020*/  MOV R0, 0xc040 ;  /* 0x0000c04000007802 */ /* 0x000fe40000000f00 */
[----:B-123--:R-:W-:Y:S05]  /*c030*/  CALL.REL.NOINC `($__internal_27_$__cuda_sm70_shflsync_idx_p) ;  /* 0x000011d000007944 */ /* 0x00efea0003c00000 */
[----:B-12---:R-:W-:Y:S05]  /*c040*/  BRA `(.L_x_1325) ;  /* 0xffff5ff000007947 */ /* 0x006fea000383ffff */
.L_x_1244:
[----:B-1----:R-:W-:Y:S01]  /*c050*/  IMAD.MOV.U32 R9, RZ, RZ, R5 ;  /* 0x000000ffff097224 */ /* 0x002fe200078e0005 */
[----:B------:R-:W-:Y:S01]  /*c060*/  MOV R6, 0x1 ;  /* 0x0000000100067802 */ /* 0x000fe20000000f00 */
[----:B------:R-:W-:Y:S01]  /*c070*/  IMAD.MOV.U32 R7, RZ, RZ, 0x181f ;  /* 0x0000181fff077424 */ /* 0x000fe200078e00ff */
[----:B------:R-:W-:-:S02]  /*c080*/  MOV R0, 0xc0a0 ;  /* 0x0000c0a000007802 */ /* 0x000fc40000000f00 */
[----:B--234-:R-:W-:Y:S05]  /*c090*/  CALL.REL.NOINC `($__internal_27_$__cuda_sm70_shflsync_idx_p) ;  /* 0x0000117000007944 */ /* 0x01cfea0003c00000 */
[----:B--2---:R-:W-:Y:S01]  /*c0a0*/  IMAD.MOV.U32 R15, RZ, RZ, R7 ;  /* 0x000000ffff0f7224 */ /* 0x004fe200078e0007 */
[----:B-1----:R-:W-:Y:S01]  /*c0b0*/  MOV R6, 0x1 ;  /* 0x0000000100067802 */ /* 0x002fe20000000f00 */
[----:B------:R-:W-:Y:S01]  /*c0c0*/  IMAD.MOV.U32 R9, RZ, RZ, R13 ;  /* 0x000000ffff097224 */ /* 0x000fe200078e000d */
[----:B------:R-:W-:-:S02]  /*c0d0*/  MOV R7, 0x181f ;  /* 0x0000181f00077802 */ /* 0x000fc40000000f00 */
[----:B------:R-:W-:Y:S02]  /*c0e0*/  MOV R0, 0xc100 ;  /* 0x0000c10000007802 */ /* 0x000fe40000000f00 */
[----:B------:R-:W-:Y:S05]  /*c0f0*/  CALL.REL.NOINC `($__internal_27_$__cuda_sm70_shflsync_idx_p) ;  /* 0x0000111000007944 */ /* 0x000fea0003c00000 */
[----:B-12---:R-:W-:Y:S05]  /*c100*/  BRA `(.L_x_1326) ;  /* 0xffff607000007947 */ /* 0x006fea000383ffff */
.L_x_1247:
[----:B-1----:R-:W-:Y:S01]  /*c110*/  IMAD.MOV.U32 R9, RZ, RZ, R5 ;  /* 0x000000ffff097224 */ /* 0x002fe200078e0005 */
[----:B------:R-:W-:Y:S01]  /*c120*/  MOV R6, 0x2 ;  /* 0x0000000200067802 */ /* 0x000fe20000000f00 */
[----:B------:R-:W-:Y:S01]  /*c130*/  IMAD.MOV.U32 R7, RZ, RZ, 0x181f ;  /* 0x0000181fff077424 */ /* 0x000fe200078e00ff */
[----:B------:R-:W-:Y:S02]  /*c140*/  MOV R0, 0xc160 ;  /* 0x0000c16000007802 */ /* 0x000fe40000000f00 */
[----:B--234-:R-:W-:Y:S05]  /*c150*/  CALL.REL.NOINC `($__internal_27_$__cuda_sm70_shflsync_idx_p) ;  /* 0x000010b000007944 */ /* 0x01cfea0003c00000 */
[----:B--2---:R-:W-:Y:S01]  /*c160*/  MOV R15, R7 ;  /* 0x00000007000f7202 */ /* 0x004fe20000000f00 */
[----:B-1----:R-:W-:Y:S05]  /*c170*/  BRA `(.L_x_1327) ;  /* 0xffff613000007947 */ /* 0x002fea000383ffff */
.L_x_1248:
[----:B-1----:R-:W-:Y:S01]  /*c180*/  IMAD.MOV.U32 R9, RZ, RZ, R13 ;  /* 0x000000ffff097224 */ /* 0x002fe200078e000d */
[----:B------:R-:W-:Y:S01]  /*c190*/  MOV R6, 0x2 ;  /* 0x0000000200067802 */ /* 0x000fe20000000f00 */
[----:B------:R-:W-:Y:S01]  /*c1a0*/  IMAD.MOV.U32 R7, RZ, RZ, 0x181f ;  /* 0x0000181fff077424 */ /* 0x000fe200078e00ff */
[----:B------:R-:W-:Y:S02]  /*c1b0*/  MOV R0, 0xc1d0 ;  /* 0x0000c1d000007802 */ /* 0x000fe40000000f00 */
[----:B--234-:R-:W-:Y:S05]  /*c1c0*/  CALL.REL.NOINC `($__internal_27_$__cuda_sm70_shflsync_idx_p) ;  /* 0x0000104000007944 */ /* 0x01cfea0003c00000 */
[----:B-12---:R-:W-:Y:S05]  /*c1d0*/  BRA `(.L_x_1328) ;  /* 0xffff60f000007947 */ /* 0x006fea000383ffff */
.L_x_1251:
[----:B--2---:R-:W-:Y:S01]  /*c1e0*/  IMAD.MOV.U32 R9, RZ, RZ, R5 ;  /* 0x000000ffff097224 */ /* 0x004fe200078e0005 */
[----:B------:R-:W-:Y:S01]  /*c1f0*/  MOV R6, 0x3 ;  /* 0x0000000300067802 */ /* 0x000fe20000000f00 */
[----:B------:R-:W-:Y:S01]  /*c200*/  IMAD.MOV.U32 R7, RZ, RZ, 0x181f ;  /* 0x0000181fff077424 */ /* 0x000fe200078e00ff */
[----:B------:R-:W-:-:S02]  /*c210*/  MOV R0, 0xc230 ;  /* 0x0000c23000007802 */ /* 0x000fc40000000f00 */
[----:B-1-34-:R-:W-:Y:S05]  /*c220*/  CALL.REL.NOINC `($__internal_27_$__cuda_sm70_shflsync_idx_p) ;  /* 0x00000fe000007944 */ /* 0x01afea0003c00000 */
[----:B--2---:R-:W-:Y:S01]  /*c230*/  IMAD.MOV.U32 R5, RZ, RZ, R7 ;  /* 0x000000ffff057224 */ /* 0x004fe200078e0007 */
[----:B-1----:R-:W-:Y:S01]  /*c240*/  MOV R6, 0x3 ;  /* 0x0000000300067802 */ /* 0x002fe20000000f00 */
[----:B------:R-:W-:Y:S01]  /*c250*/  IMAD.MOV.U32 R9, RZ, RZ, R13 ;  /* 0x000000ffff097224 */ /* 0x000fe200078e000d */
[----:B------:R-:W-:-:S02]  /*c260*/  MOV R7, 0x181f ;  /* 0x0000181f00077802 */ /* 0x000fc40000000f00 */
[----:B------:R-:W-:Y:S02]  /*c270*/  MOV R0, 0xc290 ;  /* 0x0000c29000007802 */ /* 0x000fe40000000f00 */
[----:B------:R-:W-:Y:S05]  /*c280*/  CALL.REL.NOINC `($__internal_27_$__cuda_sm70_shflsync_idx_p) ;  /* 0x00000f8000007944 */ /* 0x000fea0003c00000 */
[----:B-12---:R-:W-:Y:S05]  /*c290*/  BRA `(.L_x_1329) ;  /* 0xffff617000007947 */ /* 0x006fea000383ffff */
.L_x_1260:
[----:B-1----:R-:W-:Y:S02]  /*c2a0*/  MOV R6, 0x2 ;  /* 0x0000000200067802 */ /* 0x002fe40000000f00 */
[----:B------:R-:W-:Y:S02]  /*c2b0*/  MOV R2, 0xc2d0 ;  /* 0x0000c2d000027802 */ /* 0x000fe40000000f00 */
[----:B------:R-:W-:Y:S05]  /*c2c0*/  CALL.REL.NOINC `($__internal_26_$__cuda_sm70_shflsync_bfly_p) ;  /* 0x00000ef000007944 */ /* 0x000fea0003c00000 */
[----:B-12---:R-:W-:Y:S05]  /*c2d0*/  BRA `(.L_x_1330) ;  /* 0xffffb53000007947 */ /* 0x006fea000383ffff */
.L_x_1261:
[----:B------:R-:W-:Y:S02]  /*c2e0*/  MOV R6, 0x1 ;  /* 0x0000000100067802 */ /* 0x000fe40000000f00 */
[----:B------:R-:W-:Y:S02]  /*c2f0*/  MOV R2, 0xc310 ;  /* 0x0000c31000027802 */ /* 0x000fe40000000f00 */
[----:B------:R-:W-:Y:S05]  /*c300*/  CALL.REL.NOINC `($__internal_26_$__cuda_sm70_shflsync_bfly_p) ;  /* 0x00000eb000007944 */ /* 0x000fea0003c00000 */
[----:B--2---:R-:W-:Y:S01]  /*c310*/  FADD.FTZ R4, R235, R6 ;  /* 0x00000006eb047221 */ /* 0x004fe20000010000 */
[----:B-1----:R-:W-:Y:S02]  /*c320*/  MOV R235, R233 ;  /* 0x000000e900eb7202 */ /* 0x002fe40000000f00 */
[----:B------:R-:W-:Y:S02]  /*c330*/  MOV R6, 0x2 ;  /* 0x0000000200067802 */ /* 0x000fe40000000f00 */
[----:B------:R-:W-:Y:S02]  /*c340*/  MOV R2, 0xc360 ;  /* 0x0000c36000027802 */ /* 0x000fe40000000f00 */
[----:B------:R-:W-:Y:S05]  /*c350*/  CALL.REL.NOINC `($__internal_26_$__cuda_sm70_shflsync_bfly_p) ;  /* 0x00000e6000007944 */ /* 0x000fea0003c00000 */
[----:B--2---:R-:W-:Y:S01]  /*c360*/  FADD.FTZ R8, R233, R6 ;  /* 0x00000006e9087221 */ /* 0x004fe20000010000 */
[----:B------:R-:W-:-:S02]  /*c370*/  MOV R6, 0x1 ;  /* 0x0000000100067802 */ /* 0x000fc40000000f00 */
[----:B------:R-:W-:Y:S02]  /*c380*/  MOV R2, 0xc3b0 ;  /* 0x0000c3b000027802 */ /* 0x000fe40000000f00 */
[----:B-1----:R-:W-:Y:S02]  /*c390*/  MOV R235, R8 ;  /* 0x0000000800eb7202 */ /* 0x002fe40000000f00 */
[----:B------:R-:W-:Y:S05]  /*c3a0*/  CALL.REL.NOINC `($__internal_26_$__cuda_sm70_shflsync_bfly_p) ;  /* 0x00000e1000007944 */ /* 0x000fea0003c00000 */
[----:B-12---:R-:W-:Y:S05]  /*c3b0*/  BRA `(.L_x_1331) ;  /* 0xffffb4c000007947 */ /* 0x006fea000383ffff */
.L_x_1268:
[----:B--234-:R-:W-:Y:S01]  /*c3c0*/  IMAD.MOV.U32 R9, RZ, RZ, R4 ;  /* 0x000000ffff097224 */ /* 0x01cfe200078e0004 */
[----:B------:R-:W-:Y:S01]  /*c3d0*/  MOV R6, RZ ;  /* 0x000000ff00067202 */ /* 0x000fe20000000f00 */
[----:B------:R-:W-:Y:S01]  /*c3e0*/  IMAD.MOV.U32 R7, RZ, RZ, 0x181f ;  /* 0x0000181fff077424 */ /* 0x000fe200078e00ff */
[----:B------:R-:W-:Y:S02]  /*c3f0*/  MOV R0, 0xc410 ;  /* 0x0000c41000007802 */ /* 0x000fe40000000f00 */
[----:B-1----:R-:W-:Y:S05]  /*c400*/  CALL.REL.NOINC `($__internal_27_$__cuda_sm70_shflsync_idx_p) ;  /* 0x00000e0000007944 */ /* 0x002fea0003c00000 */
[----:B--2---:R-:W-:Y:S01]  /*c410*/  MOV R61, R7 ;  /* 0x00000007003d7202 */ /* 0x004fe20000000f00 */
[----:B-1----:R-:W-:Y:S05]  /*c420*/  BRA `(.L_x_1332) ;  /* 0xffffcb1000007947 */ /* 0x002fea000383ffff */
.L_x_1269:
[----:B------:R-:W-:Y:S01]  /*c430*/  IMAD.MOV.U32 R9, RZ, RZ, R5 ;  /* 0x000000ffff097224 */ /* 0x000fe200078e0005 */
[----:B------:R-:W-:Y:S01]  /*c440*/  MOV R6, RZ ;  /* 0x000000ff00067202 */ /* 0x000fe20000000f00 */
[----:B------:R-:W-:Y:S01]  /*c450*/  IMAD.MOV.U32 R7, RZ, RZ, 0x181f ;  /* 0x0000181fff077424 */ /* 0x000fe200078e00ff */
[----:B------:R-:W-:Y:S02]  /*c460*/  MOV R0, 0xc480 ;  /* 0x0000c48000007802 */ /* 0x000fe40000000f00 */
[----:B-123--:R-:W-:Y:S05]  /*c470*/  CALL.REL.NOINC `($__internal_27_$__cuda_sm70_shflsync_idx_p) ;  /* 0x00000d9000007944 */ /* 0x00efea0003c00000 */
[----:B-12---:R-:W-:Y:S05]  /*c480*/  BRA `(.L_x_1333) ;  /* 0xffffcad000007947 */ /* 0x006fea000383ffff */
.L_x_1272:
        /* <DEDUP_REMOVED lines=12> */
.L_x_1275:
[----:B--2---:R-:W-:Y:S01]  /*c550*/  IMAD.MOV.U32 R9, RZ, RZ, R4 ;  /* 0x000000ffff097224 */ /* 0x004fe200078e0004 */
[----:B------:R-:W-:Y:S01]  /*c560*/  MOV R6, 0x2 ;  /* 0x0000000200067802 */ /* 0x000fe20000000f00 */
[----:B----4-:R-:W-:Y:S01]  /*c570*/  IMAD.MOV.U32 R7, RZ, RZ, 0x181f ;  /* 0x0000181fff077424 */ /* 0x010fe200078e00ff */
[----:B------:R-:W-:Y:S02]  /*c580*/  MOV R0, 0xc5a0 ;  /* 0x0000c5a000007802 */ /* 0x000fe40000000f00 */
[----:B-1-3--:R-:W-:Y:S05]  /*c590*/  CALL.REL.NOINC `($__internal_27_$__cuda_sm70_shflsync_idx_p) ;  /* 0x00000c7000007944 */ /* 0x00afea0003c00000 */
[----:B--2---:R-:W-:Y:S01]  /*c5a0*/  MOV R21, R7 ;  /* 0x0000000700157202 */ /* 0x004fe20000000f00 */
[----:B-1----:R-:W-:Y:S05]  /*c5b0*/  BRA `(.L_x_1335) ;  /* 0xffffcc0000007947 */ /* 0x002fea000383ffff */
.L_x_1276:
[----:B------:R-:W-:Y:S01]  /*c5c0*/  IMAD.MOV.U32 R9, RZ, RZ, R5 ;  /* 0x000000ffff097224 */ /* 0x000fe200078e0005 */
[----:B------:R-:W-:Y:S01]  /*c5d0*/  MOV R6, 0x2 ;  /* 0x0000000200067802 */ /* 0x000fe20000000f00 */
[----:B----4-:R-:W-:Y:S01]  /*c5e0*/  IMAD.MOV.U32 R7, RZ, RZ, 0x181f ;  /* 0x0000181fff077424 */ /* 0x010fe200078e00ff */
[----:B------:R-:W-:Y:S02]  /*c5f0*/  MOV R0, 0xc610 ;  /* 0x0000c61000007802 */ /* 0x000fe40000000f00 */
[----:B-123--:R-:W-:Y:S05]  /*c600*/  CALL.REL.NOINC `($__internal_27_$__cuda_sm70_shflsync_idx_p) ;  /* 0x00000c0000007944 */ /* 0x00efea0003c00000 */
[----:B-12---:R-:W-:Y:S05]  /*c610*/  BRA `(.L_x_1336) ;  /* 0xffffcbc000007947 */ /* 0x006fea000383ffff */
.L_x_1279:
[----:B-1----:R-:W-:Y:S01]  /*c620*/  IMAD.MOV.U32 R9, RZ, RZ, R4 ;  /* 0x000000ffff097224 */ /* 0x002fe200078e0004 */
[----:B------:R-:W-:Y:S01]  /*c630*/  MOV R6, 0x3 ;  /* 0x0000000300067802 */ /* 0x000fe20000000f00 */
[----:B--2---:R-:W-:Y:S01]  /*c640*/  IMAD.MOV.U32 R7, RZ, RZ, 0x181f ;  /* 0x0000181fff077424 */ /* 0x004fe200078e00ff */
[----:B------:R-:W-:-:S02]  /*c650*/  MOV R0, 0xc670 ;  /* 0x0000c67000007802 */ /* 0x000fc40000000f00 */
[----:B---34-:R-:W-:Y:S05]  /*c660*/  CALL.REL.NOINC `($__internal_27_$__cuda_sm70_shflsync_idx_p) ;  /* 0x00000ba000007944 */ /* 0x018fea0003c00000 */
[----:B--2---:R-:W-:Y:S01]  /*c670*/  IMAD.MOV.U32 R17, RZ, RZ, R7 ;  /* 0x000000ffff117224 */ /* 0x004fe200078e0007 */
[----:B-1----:R-:W-:Y:S01]  /*c680*/  MOV R6, 0x3 ;  /* 0x0000000300067802 */ /* 0x002fe20000000f00 */
[----:B------:R-:W-:Y:S01]  /*c690*/  IMAD.MOV.U32 R9, RZ, RZ, R5 ;  /* 0x000000ffff097224 */ /* 0x000fe200078e0005 */
[----:B------:R-:W-:-:S02]  /*c6a0*/  MOV R7, 0x181f ;  /* 0x0000181f00077802 */ /* 0x000fc40000000f00 */
[----:B------:R-:W-:Y:S02]  /*c6b0*/  MOV R0, 0xc6d0 ;  /* 0x0000c6d000007802 */ /* 0x000fe40000000f00 */
[----:B------:R-:W-:Y:S05]  /*c6c0*/  CALL.REL.NOINC `($__internal_27_$__cuda_sm70_shflsync_idx_p) ;  /* 0x00000b4000007944 */ /* 0x000fea0003c00000 */
[----:B-12---:R-:W-:Y:S05]  /*c6d0*/  BRA `(.L_x_1337) ;  /* 0xffffcc4000007947 */ /* 0x006fea000383ffff */
.L_x_1281:
[----:B------:R-:W-:Y:S01]  /*c6e0*/  IMAD.MOV.U32 R9, RZ, RZ, R145 ;  /* 0x000000ffff097224 */ /* 0x000fe200078e0091 */
[----:B------:R-:W-:Y:S01]  /*c6f0*/  MOV R6, RZ ;  /* 0x000000ff00067202 */ /* 0x000fe20000000f00 */
[----:B------:R-:W-:Y:S01]  /*c700*/  IMAD.MOV.U32 R7, RZ, RZ, 0x1c1f ;  /* 0x00001c1fff077424 */ /* 0x000fe200078e00ff */
[----:B------:R-:W-:Y:S02]  /*c710*/  MOV R0, 0xc730 ;  /* 0x0000c73000007802 */ /* 0x000fe40000000f00 */
[----:B------:R-:W-:Y:S05]  /*c720*/  CALL.REL.NOINC `($__internal_27_$__cuda_sm70_shflsync_idx_p) ;  /* 0x00000ae000007944 */ /* 0x000fea0003c00000 */
[----:B--2---:R-:W-:Y:S01]  /*c730*/  MOV R149, R7 ;  /* 0x0000000700957202 */ /* 0x004fe20000000f00 */
[----:B-1----:R-:W-:Y:S05]  /*c740*/  BRA `(.L_x_1338) ;  /* 0xffffcee000007947 */ /* 0x002fea000383ffff */
.L_x_1282:
[----:B------:R-:W-:Y:S01]  /*c750*/  IMAD.MOV.U32 R9, RZ, RZ, R147 ;  /* 0x000000ffff097224 */ /* 0x000fe200078e0093 */
[----:B------:R-:W-:Y:S01]  /*c760*/  MOV R6, RZ ;  /* 0x000000ff00067202 */ /* 0x000fe20000000f00 */
[----:B------:R-:W-:Y:S01]  /*c770*/  IMAD.MOV.U32 R7, RZ, RZ, 0x1c1f ;  /* 0x00001c1fff077424 */ /* 0x000fe200078e00ff */
[----:B------:R-:W-:Y:S02]  /*c780*/  MOV R0, 0xc7a0 ;  /* 0x0000c7a000007802 */ /* 0x000fe40000000f00 */
[----:B-12---:R-:W-:Y:S05]  /*c790*/  CALL.REL.NOINC `($__internal_27_$__cuda_sm70_shflsync_idx_p) ;  /* 0x00000a7000007944 */ /* 0x006fea0003c00000 */
[----:B-12---:R-:W-:Y:S05]  /*c7a0*/  BRA `(.L_x_1339) ;  /* 0xffffcea000007947 */ /* 0x006fea000383ffff */
.L_x_1285:
[----:B----4-:R-:W-:Y:S01]  /*c7b0*/  IMAD.MOV.U32 R9, RZ, RZ, R145 ;  /* 0x000000ffff097224 */ /* 0x010fe200078e0091 */
[----:B------:R-:W-:Y:S01]  /*c7c0*/  MOV R6, 0x1 ;  /* 0x0000000100067802 */ /* 0x000fe20000000f00 */
[----:B------:R-:W-:Y:S01]  /*c7d0*/  IMAD.MOV.U32 R7, RZ, RZ, 0x1c1f ;  /* 0x00001c1fff077424 */ /* 0x000fe200078e00ff */
[----:B------:R-:W-:-:S02]  /*c7e0*/  MOV R0, 0xc800 ;  /* 0x0000c80000007802 */ /* 0x000fc40000000f00 */
[----:B-123--:R-:W-:Y:S05]  /*c7f0*/  CALL.REL.NOINC `($__internal_27_$__cuda_sm70_shflsync_idx_p) ;  /* 0x00000a1000007944 */ /* 0x00efea0003c00000 */
[----:B--2---:R-:W-:Y:S01]  /*c800*/  IMAD.MOV.U32 R145, RZ, RZ, R7 ;  /* 0x000000ffff917224 */ /* 0x004fe200078e0007 */
[----:B-1----:R-:W-:Y:S01]  /*c810*/  MOV R6, 0x1 ;  /* 0x0000000100067802 */ /* 0x002fe20000000f00 */
[----:B------:R-:W-:Y:S01]  /*c820*/  IMAD.MOV.U32 R9, RZ, RZ, R147 ;  /* 0x000000ffff097224 */ /* 0x000fe200078e0093 */
[----:B------:R-:W-:-:S02]  /*c830*/  MOV R7, 0x1c1f ;  /* 0x00001c1f00077802 */ /* 0x000fc40000000f00 */
[----:B------:R-:W-:Y:S02]  /*c840*/  MOV R0, 0xc860 ;  /* 0x0000c86000007802 */ /* 0x000fe40000000f00 */
[----:B------:R-:W-:Y:S05]  /*c850*/  CALL.REL.NOINC `($__internal_27_$__cuda_sm70_shflsync_idx_p) ;  /* 0x000009b000007944 */ /* 0x000fea0003c00000 */
[----:B-12---:R-:W-:Y:S05]  /*c860*/  BRA `(.L_x_1340) ;  /* 0xffffd6c000007947 */ /* 0x006fea000383ffff */
.L_x_1289:
[----:B------:R-:W-:Y:S01]  /*c870*/  IMAD.MOV.U32 R9, RZ, RZ, R5 ;  /* 0x000000ffff097224 */ /* 0x000fe200078e0005 */
[----:B------:R-:W-:Y:S01]  /*c880*/  MOV R6, RZ ;  /* 0x000000ff00067202 */ /* 0x000fe20000000f00 */
[----:B------:R-:W-:Y:S01]  /*c890*/  IMAD.MOV.U32 R7, RZ, RZ, 0x181f ;  /* 0x0000181fff077424 */ /* 0x000fe200078e00ff */
[----:B------:R-:W-:Y:S02]  /*c8a0*/  MOV R0, 0xc8c0 ;  /* 0x0000c8c000007802 */ /* 0x000fe40000000f00 */
[----:B--2---:R-:W-:Y:S05]  /*c8b0*/  CALL.REL.NOINC `($__internal_27_$__cuda_sm70_shflsync_idx_p) ;  /* 0x0000095000007944 */ /* 0x004fea0003c00000 */
[----:B--2---:R-:W-:Y:S01]  /*c8c0*/  MOV R13, R7 ;  /* 0x00000007000d7202 */ /* 0x004fe20000000f00 */
[----:B-1----:R-:W-:Y:S05]  /*c8d0*/  BRA `(.L_x_1341) ;  /* 0xffffe35000007947 */ /* 0x002fea000383ffff */
.L_x_1290:
[----:B------:R-:W-:Y:S01]  /*c8e0*/  IMAD.MOV.U32 R9, RZ, RZ, R4 ;  /* 0x000000ffff097224 */ /* 0x000fe200078e0004 */
[----:B------:R-:W-:Y:S01]  /*c8f0*/  MOV R6, RZ ;  /* 0x000000ff00067202 */ /* 0x000fe20000000f00 */
[----:B------:R-:W-:Y:S01]  /*c900*/  IMAD.MOV.U32 R7, RZ, RZ, 0x181f ;  /* 0x0000181fff077424 */ /* 0x000fe200078e00ff */
[----:B------:R-:W-:Y:S02]  /*c910*/  MOV R0, 0xc930 ;  /* 0x0000c93000007802 */ /* 0x000fe40000000f00 */
[----:B-123--:R-:W-:Y:S05]  /*c920*/  CALL.REL.NOINC `($__internal_27_$__cuda_sm70_shflsync_idx_p) ;  /* 0x000008e000007944 */ /* 0x00efea0003c00000 */
[----:B-12---:R-:W-:Y:S05]  /*c930*/  BRA `(.L_x_1342) ;  /* 0xffffe31000007947 */ /* 0x006fea000383ffff */
.L_x_1293:
        /* <DEDUP_REMOVED lines=12> */
.L_x_1296:
[----:B-1----:R-:W-:Y:S01]  /*ca00*/  IMAD.MOV.U32 R9, RZ, RZ, R5 ;  /* 0x000000ffff097224 */ /* 0x002fe200078e0005 */
[----:B------:R-:W-:Y:S01]  /*ca10*/  MOV R6, 0x2 ;  /* 0x0000000200067802 */ /* 0x000fe20000000f00 */
[----:B------:R-:W-:Y:S01]  /*ca20*/  IMAD.MOV.U32 R7, RZ, RZ, 0x181f ;  /* 0x0000181fff077424 */ /* 0x000fe200078e00ff */
[----:B------:R-:W-:Y:S02]  /*ca30*/  MOV R0, 0xca50 ;  /* 0x0000ca5000007802 */ /* 0x000fe40000000f00 */
[----:B--234-:R-:W-:Y:S05]  /*ca40*/  CALL.REL.NOINC `($__internal_27_$__cuda_sm70_shflsync_idx_p) ;  /* 0x000007c000007944 */ /* 0x01cfea0003c00000 */
[----:B--2---:R-:W-:Y:S01]  /*ca50*/  MOV R3, R7 ;  /* 0x0000000700037202 */ /* 0x004fe20000000f00 */
[----:B-1----:R-:W-:Y:S05]  /*ca60*/  BRA `(.L_x_1344) ;  /* 0xffffe45000007947 */ /* 0x002fea000383ffff */
.L_x_1297:
[----:B-1----:R-:W-:Y:S01]  /*ca70*/  IMAD.MOV.U32 R9, RZ, RZ, R4 ;  /* 0x000000ffff097224 */ /* 0x002fe200078e0004 */
[----:B------:R-:W-:Y:S01]  /*ca80*/  MOV R6, 0x2 ;  /* 0x0000000200067802 */ /* 0x000fe20000000f00 */
[----:B------:R-:W-:Y:S01]  /*ca90*/  IMAD.MOV.U32 R7, RZ, RZ, 0x181f ;  /* 0x0000181fff077424 */ /* 0x000fe200078e00ff */
[----:B------:R-:W-:Y:S02]  /*caa0*/  MOV R0, 0xcac0 ;  /* 0x0000cac000007802 */ /* 0x000fe40000000f00 */
[----:B--234-:R-:W-:Y:S05]  /*cab0*/  CALL.REL.NOINC `($__internal_27_$__cuda_sm70_shflsync_idx_p) ;  /* 0x0000075000007944 */ /* 0x01cfea0003c00000 */
[----:B-12---:R-:W-:Y:S05]  /*cac0*/  BRA `(.L_x_1345) ;  /* 0xffffe41000007947 */ /* 0x006fea000383ffff */
.L_x_1300:
[----:B--2---:R-:W-:Y:S01]  /*cad0*/  IMAD.MOV.U32 R9, RZ, RZ, R5 ;  /* 0x000000ffff097224 */ /* 0x004fe200078e0005 */
[----:B------:R-:W-:Y:S01]  /*cae0*/  MOV R6, 0x3 ;  /* 0x0000000300067802 */ /* 0x000fe20000000f00 */
[----:B----4-:R-:W-:Y:S01]  /*caf0*/  IMAD.MOV.U32 R7, RZ, RZ, 0x181f ;  /* 0x0000181fff077424 */ /* 0x010fe200078e00ff */
[----:B------:R-:W-:-:S02]  /*cb00*/  MOV R0, 0xcb20 ;  /* 0x0000cb2000007802 */ /* 0x000fc40000000f00 */
[----:B-1-3--:R-:W-:Y:S05]  /*cb10*/  CALL.REL.NOINC `($__internal_27_$__cuda_sm70_shflsync_idx_p) ;  /* 0x000006f000007944 */ /* 0x00afea0003c00000 */
[----:B--2---:R-:W-:Y:S01]  /*cb20*/  IMAD.MOV.U32 R5, RZ, RZ, R7 ;  /* 0x000000ffff057224 */ /* 0x004fe200078e0007 */
[----:B-1----:R-:W-:Y:S01]  /*cb30*/  MOV R6, 0x3 ;  /* 0x0000000300067802 */ /* 0x002fe20000000f00 */
[----:B------:R-:W-:Y:S01]  /*cb40*/  IMAD.MOV.U32 R9, RZ, RZ, R4 ;  /* 0x000000ffff097224 */ /* 0x000fe200078e0004 */
[----:B------:R-:W-:-:S02]  /*cb50*/  MOV R7, 0x181f ;  /* 0x0000181f00077802 */ /* 0x000fc40000000f00 */
[----:B------:R-:W-:Y:S02]  /*cb60*/  MOV R0, 0xcb80 ;  /* 0x0000cb8000007802 */ /* 0x000fe40000000f00 */
[----:B------:R-:W-:Y:S05]  /*cb70*/  CALL.REL.NOINC `($__internal_27_$__cuda_sm70_shflsync_idx_p) ;  /* 0x0000069000007944 */ /* 0x000fea0003c00000 */
[----:B-12---:R-:W-:Y:S05]  /*cb80*/  BRA `(.L_x_1346) ;  /* 0xffffe49000007947 */ /* 0x006fea000383ffff */
.L_x_1302:
[----:B------:R-:W-:Y:S01]  /*cb90*/  IMAD.MOV.U32 R9, RZ, RZ, R2 ;  /* 0x000000ffff097224 */ /* 0x000fe200078e0002 */
[----:B------:R-:W-:Y:S01]  /*cba0*/  MOV R6, RZ ;  /* 0x000000ff00067202 */ /* 0x000fe20000000f00 */
[----:B---3--:R-:W-:Y:S01]  /*cbb0*/  IMAD.MOV.U32 R7, RZ, RZ, 0x1f ;  /* 0x0000001fff077424 */ /* 0x008fe200078e00ff */
[----:B------:R-:W-:Y:S02]  /*cbc0*/  MOV R0, 0xcbe0 ;  /* 0x0000cbe000007802 */ /* 0x000fe40000000f00 */
[----:B------:R-:W-:Y:S05]  /*cbd0*/  CALL.REL.NOINC `($__internal_27_$__cuda_sm70_shflsync_idx_p) ;  /* 0x0000063000007944 */ /* 0x000fea0003c00000 */
[----:B--2---:R-:W-:Y:S01]  /*cbe0*/  MOV R3, R7 ;  /* 0x0000000700037202 */ /* 0x004fe20000000f00 */
[----:B-1----:R-:W-:Y:S05]  /*cbf0*/  BRA `(.L_x_1347) ;  /* 0xffffe5d000007947 */ /* 0x002fea000383ffff */
.L_x_1303:
[----:B------:R-:W-:Y:S01]  /*cc00*/  IMAD.MOV.U32 R9, RZ, RZ, R2 ;  /* 0x000000ffff097224 */ /* 0x000fe200078e0002 */
[----:B------:R-:W-:Y:S01]  /*cc10*/  MOV R6, 0x1 ;  /* 0x0000000100067802 */ /* 0x000fe20000000f00 */
[----:B---3--:R-:W-:Y:S01]  /*cc20*/  IMAD.MOV.U32 R7, RZ, RZ, 0x1f ;  /* 0x0000001fff077424 */ /* 0x008fe200078e00ff */
[----:B------:R-:W-:Y:S02]  /*cc30*/  MOV R0, 0xcc50 ;  /* 0x0000cc5000007802 */ /* 0x000fe40000000f00 */
[----:B-12---:R-:W-:Y:S05]  /*cc40*/  CALL.REL.NOINC `($__internal_27_$__cuda_sm70_shflsync_idx_p) ;  /* 0x000005c000007944 */ /* 0x006fea0003c00000 */
[----:B--2---:R-:W-:Y:S01]  /*cc50*/  MOV R2, R7 ;  /* 0x0000000700027202 */ /* 0x004fe20000000f00 */
[----:B-1----:R-:W-:Y:S05]  /*cc60*/  BRA `(.L_x_1348) ;  /* 0xffffe58000007947 */ /* 0x002fea000383ffff */
.L_x_1304:
[----:B------:R-:W-:Y:S02]  /*cc70*/  MOV R6, 0x1 ;  /* 0x0000000100067802 */ /* 0x000fe40000000f00 */
[----:B------:R-:W-:-:S02]  /*cc80*/  MOV R0, 0xcca0 ;  /* 0x0000cca000007802 */ /* 0x000fc40000000f00 */
[----:B-12---:R-:W-:Y:S05]  /*cc90*/  CALL.REL.NOINC `($__internal_28_$__cuda_sm70_shflsync_up_p) ;  /* 0x000005c000007944 */ /* 0x006fea0003c00000 */
[----:B-12---:R-:W-:Y:S05]  /*cca0*/  BRA `(.L_x_1349) ;  /* 0xffffe66000007947 */ /* 0x006fea000383ffff */
.L_x_1305:
[----:B------:R-:W-:Y:S02]  /*ccb0*/  MOV R6, 0x2 ;  /* 0x0000000200067802 */ /* 0x000fe40000000f00 */
[----:B------:R-:W-:-:S02]  /*ccc0*/  MOV R0, 0xcce0 ;  /* 0x0000cce000007802 */ /* 0x000fc40000000f00 */
[----:B-12---:R-:W-:Y:S05]  /*ccd0*/  CALL.REL.NOINC `($__internal_28_$__cuda_sm70_shflsync_up_p) ;  /* 0x0000058000007944 */ /* 0x006fea0003c00000 */
        /* <DEDUP_REMOVED lines=23> */
.L_x_1309:
[----:B---3--:R-:W-:Y:S01]  /*ce50*/  IMAD.MOV.U32 R15, RZ, RZ, R2 ;  /* 0x000000ffff0f7224 */ /* 0x008fe200078e0002 */
[----:B------:R-:W-:-:S02]  /*ce60*/  MOV R6, 0x1 ;  /* 0x0000000100067802 */ /* 0x000fc40000000f00 */
[----:B------:R-:W-:Y:S02]  /*ce70*/  MOV R0, 0xce90 ;  /* 0x0000ce9000007802 */ /* 0x000fe40000000f00 */
[----:B------:R-:W-:Y:S05]  /*ce80*/  CALL.REL.NOINC `($__internal_28_$__cuda_sm70_shflsync_up_p) ;  /* 0x000003d000007944 */ /* 0x000fea0003c00000 */
[----:B-12---:R-:W-:Y:S05]  /*ce90*/  BRA `(.L_x_1351) ;  /* 0xffffe6c000007947 */ /* 0x006fea000383ffff */
.L_x_1310:
[----:B---3--:R-:W-:Y:S01]  /*cea0*/  IMAD.MOV.U32 R15, RZ, RZ, R2 ;  /* 0x000000ffff0f7224 */ /* 0x008fe200078e0002 */
[----:B------:R-:W-:Y:S02]  /*ceb0*/  MOV R6, 0x2 ;  /* 0x0000000200067802 */ /* 0x000fe40000000f00 */
[----:B------:R-:W-:Y:S02]  /*cec0*/  MOV R0, 0xcee0 ;  /* 0x0000cee000007802 */ /* 0x000fe40000000f00 */
[----:B------:R-:W-:Y:S05]  /*ced0*/  CALL.REL.NOINC `($__internal_28_$__cuda_sm70_shflsync_up_p) ;  /* 0x0000038000007944 */ /* 0x000fea0003c00000 */
[----:B-12---:R-:W-:Y:S01]  /*cee0*/  SEL R15, R6, RZ, P1 ;  /* 0x000000ff060f7207 */ /* 0x006fe20000800000 */
[----:B------:R-:W-:Y:S01]  /*cef0*/  IMAD.MOV.U32 R6, RZ, RZ, 0x4 ;  /* 0x00000004ff067424 */ /* 0x000fe200078e00ff */
[----:B------:R-:W-:-:S03]  /*cf00*/  MOV R0, 0xcf30 ;  /* 0x0000cf3000007802 */ /* 0x000fc60000000f00 */
[----:B------:R-:W-:Y:S02]  /*cf10*/  IMAD.IADD R15, R2, 0x1, R15 ;  /* 0x00000001020f7824 */ /* 0x000fe400078e020f */
        /* <DEDUP_REMOVED lines=19> */
.L_x_1312:
[----:B------:R-:W-:Y:S02]  /*d050*/  SEL R2, RZ, 0x1, P0 ;  /* 0x00000001ff027807 */ /* 0x000fe40000000000 */
[----:B------:R-:W-:-:S02]  /*d060*/  MOV R0, 0xd080 ;  /* 0x0000d08000007802 */ /* 0x000fc40000000f00 */
[----:B---3--:R-:W-:Y:S05]  /*d070*/  CALL.REL.NOINC `($__internal_29_$__cuda_sm70_votesync_ballot) ;  /* 0x0000023000007944 */ /* 0x008fea0003c00000 */
[----:B------:R-:W-:Y:S05]  /*d080*/  BRA `(.L_x_1353) ;  /* 0xffffe66000007947 */ /* 0x000fea000383ffff */
.L_x_1313:
[----:B------:R-:W-:Y:S01]  /*d090*/  IMAD.MOV.U32 R9, RZ, RZ, R12 ;  /* 0x000000ffff097224 */ /* 0x000fe200078e000c */
[----:B--2---:R-:W-:Y:S01]  /*d0a0*/  MOV R6, R2 ;  /* 0x0000000200067202 */ /* 0x004fe20000000f00 */
[----:B------:R-:W-:Y:S01]  /*d0b0*/  IMAD.MOV.U32 R7, RZ, RZ, 0x1f ;  /* 0x0000001fff077424 */ /* 0x000fe200078e00ff */
[----:B------:R-:W-:-:S02]  /*d0c0*/  MOV R0, 0xd0e0 ;  /* 0x0000d0e000007802 */ /* 0x000fc40000000f00 */
[----:B-1-3--:R-:W-:Y:S05]  /*d0d0*/  CALL.REL.NOINC `($__internal_27_$__cuda_sm70_shflsync_idx_p) ;  /* 0x0000013000007944 */ /* 0x00afea0003c00000 */
[----:B--2---:R-:W-:Y:S01]  /*d0e0*/  IMAD.MOV.U32 R12, RZ, RZ, R7 ;  /* 0x000000ffff0c7224 */ /* 0x004fe200078e0007 */
[----:B-1----:R-:W-:Y:S01]  /*d0f0*/  MOV R6, R2 ;  /* 0x0000000200067202 */ /* 0x002fe20000000f00 */
[----:B------:R-:W-:Y:S01]  /*d100*/  IMAD.MOV.U32 R9, RZ, RZ, R5 ;  /* 0x000000ffff097224 */ /* 0x000fe200078e0005 */
[----:B------:R-:W-:-:S02]  /*d110*/  MOV R7, 0x1f ;  /* 0x0000001f00077802 */ /* 0x000fc40000000f00 */
[----:B------:R-:W-:Y:S02]  /*d120*/  MOV R0, 0xd140 ;  /* 0x0000d14000007802 */ /* 0x000fe40000000f00 */
[----:B------:R-:W-:Y:S05]  /*d130*/  CALL.REL.NOINC `($__internal_27_$__cuda_sm70_shflsync_idx_p) ;  /* 0x000000d000007944 */ /* 0x000fea0003c00000 */
[----:B--2---:R-:W-:Y:S01]  /*d140*/  MOV R5, R7 ;  /* 0x0000000700057202 */ /* 0x004fe20000000f00 */
[----:B-1----:R-:W-:Y:S05]  /*d150*/  BRA `(.L_x_1354) ;  /* 0xffffe5d000007947 */ /* 0x002fea000383ffff */
.L_x_1316:
[----:B------:R-:W-:Y:S01]  /*d160*/  IMAD.MOV.U32 R9, RZ, RZ, R15 ;  /* 0x000000ffff097224 */ /* 0x000fe200078e000f */
[----:B------:R-:W-:Y:S02]  /*d170*/  MOV R7, 0x1f ;  /* 0x0000001f00077802 */ /* 0x000fe40000000f00 */
[----:B------:R-:W-:Y:S02]  /*d180*/  MOV R0, 0xd1a0 ;  /* 0x0000d1a000007802 */ /* 0x000fe40000000f00 */
[----:B-1234-:R-:W-:Y:S05]  /*d190*/  CALL.REL.NOINC `($__internal_27_$__cuda_sm70_shflsync_idx_p) ;  /* 0x0000007000007944 */ /* 0x01efea0003c00000 */
[----:B--2---:R-:W-:Y:S01]  /*d1a0*/  MOV R17, R7 ;  /* 0x0000000700117202 */ /* 0x004fe20000000f00 */
[----:B-1----:R-:W-:Y:S05]  /*d1b0*/  BRA `(.L_x_1315) ;  /* 0xffffe5d000007947 */ /* 0x002fea000383ffff */
        .weak           $__internal_26_$__cuda_sm70_shflsync_bfly_p
        .type           $__internal_26_$__cuda_sm70_shflsync_bfly_p,@function
        .size           $__internal_26_$__cuda_sm70_shflsync_bfly_p,($__internal_27_$__cuda_sm70_shflsync_idx_p - $__internal_26_$__cuda_sm70_shflsync_bfly_p)
$__internal_26_$__cuda_sm70_shflsync_bfly_p:
[----:B------:R-:W-:Y:S01]  /*d1c0*/  MOV R10, R2 ;  /* 0x00000002000a7202 */ /* 0x000fe20000000f00 */
[----:B------:R-:W-:Y:S04]  /*d1d0*/  WARPSYNC R0 ;  /* 0x0000000000007348 */ /* 0x000fe80003800000 */
[----:B------:R-:W-:Y:S01]  /*d1e0*/  MOV R11, 0x0 ;  /* 0x00000000000b7802 */ /* 0x000fe20000000f00 */
[----:B------:R1:W2:Y:S03]  /*d1f0*/  SHFL.BFLY PT, R6, R235, R6, R5 ;  /* 0x0c000006eb067389 */ /* 0x0002a600000e0005 */
[----:B------:R-:W-:Y:S05]  /*d200*/  RET.REL.NODEC R10 `(_ZN7cutlass13device_kernelIN5flash19enable_sm80_to_sm89INS1_16FlashAttnFwdSm80INS1_25CollectiveMainloopFwdSm80ILi8ELi2ELb0EN4cute5tupleIJNS5_1CILi128EEENS7_ILi64EEENS7_ILi192EEEEEELi192ENS_10bfloat16_tEfNS_4arch4Sm80ELb0ELb0ELb0ELb1ELb0ELb0ELb1ELb1EEENS1_21CollectiveEpilogueFwdINS6_IJS8_SA_S9_EEENS6_IJNS7_ILi1EEESI_SI_EEESC_SE_Li256ELb1ELb1ELb1ELb0EEENS1_36VarlenDynamicPersistentTileSchedulerILi128ELi64ELi256ELi256ELb1ELb1ELb0ELb0ELb1ELb1EEEEEEEEEvNT_6ParamsE) ;  /* 0xffff2df00a007950 */ /* 0x000fea0003c3ffff */
        .weak           $__internal_27_$__cuda_sm70_shflsync_idx_p
        .type           $__internal_27_$__cuda_sm70_shflsync_idx_p,@function
        .size           $__internal_27_$__cuda_sm70_shflsync_idx_p,($__internal_28_$__cuda_sm70_shflsync_up_p - $__internal_27_$__cuda_sm70_shflsync_idx_p)
$__internal_27_$__cuda_sm70_shflsync_idx_p:
[----:B------:R-:W-:Y:S01]  /*d210*/  MOV R10, R0 ;  /* 0x00000000000a7202 */ /* 0x000fe20000000f00 */
[----:B------:R-:W-:Y:S04]  /*d220*/  WARPSYNC R192 ;  /* 0x000000c000007348 */ /* 0x000fe80003800000 */
[----:B------:R-:W-:Y:S01]  /*d230*/  MOV R11, 0x0 ;  /* 0x00000000000b7802 */ /* 0x000fe20000000f00 */
[----:B------:R1:W2:Y:S03]  /*d240*/  SHFL.IDX PT, R7, R9, R6, R7 ;  /* 0x0000000609077389 */ /* 0x0002a600000e0007 */
[----:B------:R-:W-:Y:S05]  /*d250*/  RET.REL.NODEC R10 `(_ZN7cutlass13device_kernelIN5flash19enable_sm80_to_sm89INS1_16FlashAttnFwdSm80INS1_25CollectiveMainloopFwdSm80ILi8ELi2ELb0EN4cute5tupleIJNS5_1CILi128EEENS7_ILi64EEENS7_ILi192EEEEEELi192ENS_10bfloat16_tEfNS_4arch4Sm80ELb0ELb0ELb0ELb1ELb0ELb0ELb1ELb1EEENS1_21CollectiveEpilogueFwdINS6_IJS8_SA_S9_EEENS6_IJNS7_ILi1EEESI_SI_EEESC_SE_Li256ELb1ELb1ELb1ELb0EEENS1_36VarlenDynamicPersistentTileSchedulerILi128ELi64ELi256ELi256ELb1ELb1ELb0ELb0ELb1ELb1EEEEEEEEEvNT_6ParamsE) ;  /* 0xffff2da00a007950 */ /* 0x000fea0003c3ffff */
        .weak           $__internal_28_$__cuda_sm70_shflsync_up_p
        .type           $__internal_28_$__cuda_sm70_shflsync_up_p,@function
        .size           $__internal_28_$__cuda_sm70_shflsync_up_p,($__internal_29_$__cuda_sm70_votesync_ballot - $__internal_28_$__cuda_sm70_shflsync_up_p)
$__internal_28_$__cuda_sm70_shflsync_up_p:
[----:B------:R-:W-:Y:S01]  /*d260*/  MOV R8, R0 ;  /* 0x0000000000087202 */ /* 0x000fe20000000f00 */
[----:B------:R-:W-:Y:S04]  /*d270*/  WARPSYNC R193 ;  /* 0x000000c100007348 */ /* 0x000fe80003800000 */
[----:B------:R-:W-:Y:S01]  /*d280*/  MOV R9, 0x0 ;  /* 0x0000000000097802 */ /* 0x000fe20000000f00 */
[----:B------:R1:W2:Y:S03]  /*d290*/  SHFL.UP PT, R6, R15, R6, R194 ;  /* 0x040000060f067389 */ /* 0x0002a600000e00c2 */
[----:B------:R-:W-:Y:S05]  /*d2a0*/  RET.REL.NODEC R8 `(_ZN7cutlass13device_kernelIN5flash19enable_sm80_to_sm89INS1_16FlashAttnFwdSm80INS1_25CollectiveMainloopFwdSm80ILi8ELi2ELb0EN4cute5tupleIJNS5_1CILi128EEENS7_ILi64EEENS7_ILi192EEEEEELi192ENS_10bfloat16_tEfNS_4arch4Sm80ELb0ELb0ELb0ELb1ELb0ELb0ELb1ELb1EEENS1_21CollectiveEpilogueFwdINS6_IJS8_SA_S9_EEENS6_IJNS7_ILi1EEESI_SI_EEESC_SE_Li256ELb1ELb1ELb1ELb0EEENS1_36VarlenDynamicPersistentTileSchedulerILi128ELi64ELi256ELi256ELb1ELb1ELb0ELb0ELb1ELb1EEEEEEEEEvNT_6ParamsE) ;  /* 0xffff2d5008007950 */ /* 0x000fea0003c3ffff */
        .weak           $__internal_29_$__cuda_sm70_votesync_ballot
        .type           $__internal_29_$__cuda_sm70_votesync_ballot,@function
        .size           $__internal_29_$__cuda_sm70_votesync_ballot,(.L_x_2488 - $__internal_29_$__cuda_sm70_votesync_ballot)
$__internal_29_$__cuda_sm70_votesync_ballot:
[----:B------:R-:W-:Y:S01]  /*d2b0*/  ISETP.NE.U32.AND P0, PT, R2, 0x1, PT ;  /* 0x000000010200780c */ /* 0x000fe20003f05070 */
[----:B------:R-:W-:Y:S01]  /*d2c0*/  IMAD.MOV.U32 R6, RZ, RZ, R0 ;  /* 0x000000ffff067224 */ /* 0x000fe200078e0000 */
[----:B------:R-:W-:Y:S04]  /*d2d0*/  WARPSYNC R187 ;  /* 0x000000bb00007348 */ /* 0x000fe80003800000 */
[----:B------:R-:W-:-:S07]  /*d2e0*/  IMAD.MOV.U32 R7, RZ, RZ, 0x0 ;  /* 0x00000000ff077424 */ /* 0x000fce00078e00ff */
[----:B------:R-:W-:-:S04]  /*d2f0*/  VOTE.ANY R2, PT, !P0 ;  /* 0x0000000000027806 */ /* 0x000fc800040e0100 */
[----:B------:R-:W-:Y:S01]  /*d300*/  LOP3.LUT R13, R2, R187, RZ, 0xc0, !PT ;  /* 0x000000bb020d7212 */ /* 0x000fe200078ec0ff */
[----:B------:R-:W-:Y:S06]  /*d310*/  RET.REL.NODEC R6 `(_ZN7cutlass13device_kernelIN5flash19enable_sm80_to_sm89INS1_16FlashAttnFwdSm80INS1_25CollectiveMainloopFwdSm80ILi8ELi2ELb0EN4cute5tupleIJNS5_1CILi128EEENS7_ILi64EEENS7_ILi192EEEEEELi192ENS_10bfloat16_tEfNS_4arch4Sm80ELb0ELb0ELb0ELb1ELb0ELb0ELb1ELb1EEENS1_21CollectiveEpilogueFwdINS6_IJS8_SA_S9_EEENS6_IJNS7_ILi1EEESI_SI_EEESC_SE_Li256ELb1ELb1ELb1ELb0EEENS1_36VarlenDynamicPersistentTileSchedulerILi128ELi64ELi256ELi256ELb1ELb1ELb0ELb0ELb1ELb1EEEEEEEEEvNT_6ParamsE) ;  /* 0xffff2ce006007950 */ /* 0x000fec0003c3ffff */
.L_x_1355:
        /* <DEDUP_REMOVED lines=14> */
.L_x_2488:


//--------------------- .text._ZN7cutlass13device_kernelIN5flash19enable_sm80_to_sm89INS1_16FlashAttnFwdSm80INS1_25CollectiveMainloopFwdSm80ILi8ELi2ELb0EN4cute5tupleIJNS5_1CILi128EEENS7_ILi64EEENS7_ILi192EEEEEELi192ENS_10bfloat16_tEfNS_4arch4Sm80ELb0ELb0ELb0ELb1ELb0ELb1ELb1ELb1EEENS1_21CollectiveEpilogueFwdINS6_IJS8_SA_S9_EEENS6_IJNS7_ILi1EEESI_SI_EEESC_SE_Li256ELb1ELb1ELb1ELb0EEENS1_36VarlenDynamicPersistentTileSchedulerILi128ELi64ELi256ELi256ELb1ELb1ELb0ELb0ELb1ELb1EEEEEEEEEvNT_6ParamsE --------------------------
	.section	.text._ZN7cutlass13device_kernelIN5flash19enable_sm80_to_sm89INS1_16FlashAttnFwdSm80INS1_25CollectiveMainloopFwdSm80ILi8ELi2ELb0EN4cute5tupleIJNS5_1CILi128EEENS7_ILi64EEENS7_ILi192EEEEEELi192ENS_10bfloat16_tEfNS_4arch4Sm80ELb0ELb0ELb0ELb1ELb0ELb1ELb1ELb1EEENS1_21CollectiveEpilogueFwdINS6_IJS8_SA_S9_EEENS6_IJNS7_ILi1EEESI_SI_EEESC_SE_Li256ELb1ELb1ELb1ELb0EEENS1_36VarlenDynamicPersistentTileSchedulerILi128ELi64ELi256ELi256ELb1ELb1ELb0ELb0ELb1ELb1EEEEEEEEEvNT_6ParamsE,"ax",@progbits
	.sectioninfo	@"SHI_REGISTERS=249"
	.align	128
.text._ZN7cutlass13device_kernelIN5flash19enable_sm80_to_sm89INS1_16FlashAttnFwdSm80INS1_25CollectiveMainloopFwdSm80ILi8ELi2ELb0EN4cute5tupleIJNS5_1CILi128EEENS7_ILi64EEENS7_ILi192EEEEEELi192ENS_10bfloat16_tEfNS_4arch4Sm80ELb0ELb0ELb0ELb1ELb0ELb1ELb1ELb1EEENS1_21CollectiveEpilogueFwdINS6_IJS8_SA_S9_EEENS6_IJNS7_ILi1EEESI_SI_EEESC_SE_Li256ELb1ELb1ELb1ELb0EEENS1_36VarlenDynamicPersistentTileSchedulerILi128ELi64ELi256ELi256ELb1ELb1ELb0ELb0ELb1ELb1EEEEEEEEEvNT_6ParamsE:
        .type           _ZN7cutlass13device_kernelIN5flash19enable_sm80_to_sm89INS1_16FlashAttnFwdSm80INS1_25CollectiveMainloopFwdSm80ILi8ELi2ELb0EN4cute5tupleIJNS5_1CILi128EEENS7_ILi64EEENS7_ILi192EEEEEELi192ENS_10bfloat16_tEfNS_4arch4Sm80ELb0ELb0ELb0ELb1ELb0ELb1ELb1ELb1EEENS1_21CollectiveEpilogueFwdINS6_IJS8_SA_S9_EEENS6_IJNS7_ILi1EEESI_SI_EEESC_SE_Li256ELb1ELb1ELb1ELb0EEENS1_36VarlenDynamicPersistentTileSchedulerILi128ELi64ELi256ELi256ELb1ELb1ELb0ELb0ELb1ELb1EEEEEEEEEvNT_6ParamsE,@function
        .size           _ZN7cutlass13device_kernelIN5flash19enable_sm80_to_sm89INS1_16FlashAttnFwdSm80INS1_25CollectiveMainloopFwdSm80ILi8ELi2ELb0EN4cute5tupleIJNS5_1CILi128EEENS7_ILi64EEENS7_ILi192EEEEEELi192ENS_10bfloat16_tEfNS_4arch4Sm80ELb0ELb0ELb0ELb1ELb0ELb1ELb1ELb1EEENS1_21CollectiveEpilogueFwdINS6_IJS8_SA_S9_EEENS6_IJNS7_ILi1EEESI_SI_EEESC_SE_Li256ELb1ELb1ELb1ELb0EEENS1_36VarlenDynamicPersistentTileSchedulerILi128ELi64ELi256ELi256ELb1ELb1ELb0ELb0ELb1ELb1EEEEEEEEEvNT_6ParamsE,(.L_x_2493 - _ZN7cutlass13device_kernelIN5flash19enable_sm80_to_sm89INS1_16FlashAttnFwdSm80INS1_25CollectiveMainloopFwdSm80ILi8ELi2ELb0EN4cute5tupleIJNS5_1CILi128EEENS7_ILi64EEENS7_ILi192EEEEEELi192ENS_10bfloat16_tEfNS_4arch4Sm80ELb0ELb0ELb0ELb1ELb0ELb1ELb1ELb1EEENS1_21CollectiveEpilogueFwdINS6_IJS8_SA_S9_EEENS6_IJNS7_ILi1EEESI_SI_EEESC_SE_Li256ELb1ELb1ELb1ELb0EEENS1_36VarlenDynamicPersistentTileSchedulerILi128ELi64ELi256ELi256ELb1ELb1ELb0ELb0ELb1ELb1EEEEEEEEEvNT_6ParamsE)
        .other          _ZN7cutlass13device_kernelIN5flash19enable_sm80_to_sm89INS1_16FlashAttnFwdSm80INS1_25CollectiveMainloopFwdSm80ILi8ELi2ELb0EN4cute5tupleIJNS5_1CILi128EEENS7_ILi64EEENS7_ILi192EEEEEELi192ENS_10bfloat16_tEfNS_4arch4Sm80ELb0ELb0ELb0ELb1ELb0ELb1ELb1ELb1EEENS1_21CollectiveEpilogueFwdINS6_IJS8_SA_S9_EEENS6_IJNS7_ILi1EEESI_SI_EEESC_SE_Li256ELb1ELb1ELb1ELb0EEENS1_36VarlenDynamicPersistentTileSchedulerILi128ELi64ELi256ELi256ELb1ELb1ELb0ELb0ELb1ELb1EEEEEEEEEvNT_6ParamsE,@"STO_CUDA_ENTRY STV_DEFAULT"
_ZN7cutlass13device_kernelIN5flash19enable_sm80_to_sm89INS1_16FlashAttnFwdSm80INS1_25CollectiveMainloopFwdSm80ILi8ELi2ELb0EN4cute5tupleIJNS5_1CILi128EEENS7_ILi64EEENS7_ILi192EEEEEELi192ENS_10bfloat16_tEfNS_4arch4Sm80ELb0ELb0ELb0ELb1ELb0ELb1ELb1ELb1EEENS1_21CollectiveEpilogueFwdINS6_IJS8_SA_S9_EEENS6_IJNS7_ILi1EEESI_SI_EEESC_SE_Li256ELb1ELb1ELb1ELb0EEENS1_36VarlenDynamicPersistentTileSchedulerILi128ELi64ELi256ELi256ELb1ELb1ELb0ELb0ELb1ELb1EEEEEEEEEvNT_6ParamsE:
        /* <DEDUP_REMOVED lines=54> */
.L_x_1361:
        /* <DEDUP_REMOVED lines=16> */
.L_x_1522:
        /* <DEDUP_REMOVED lines=16> */
.L_x_1523:
[----:B---3--:R-:W-:-:S05]  /*0560*/  IMAD R13, R13, c[0x0][0x538], RZ ;  /* 0x00014e000d0d7a24 */ /* 0x008fca00078e02ff */
[----:B------:R-:W-:-:S04]  /*0570*/  IADD3 R2, R13, R2, RZ ;  /* 0x000000020d027210 */ /* 0x000fc80007ffe0ff */
[----:B------:R-:W-:-:S13]  /*0580*/  ISETP.GT.AND P0, PT, R2, UR4, PT ;  /* 0x0000000402007c0c */ /* 0x000fda000bf04270 */
[----:B-12---:R-:W-:Y:S05]  /*0590*/  @!P0 BRA `(.L_x_1361) ;  /* 0xfffffdc000008947 */ /* 0x006fea000383ffff */
.L_x_1357:
[----:B-1----:R-:W-:-:S05]  /*05a0*/  IADD3 R200, -R13, R2, RZ ;  /* 0x000000020dc87210 */ /* 0x002fca0007ffe1ff */
[----:B------:R-:W-:-:S05]  /*05b0*/  IMAD R0, R9, c[0x0][0x538], R200 ;  /* 0x00014e0009007a24 */ /* 0x000fca00078e02c8 */
[----:B------:R-:W-:Y:S01]  /*05c0*/  ISETP.GT.AND P0, PT, R0, UR4, PT ;  /* 0x0000000400007c0c */ /* 0x000fe2000bf04270 */
[----:B------:R-:W-:-:S12]  /*05d0*/  BRA.DIV ~URZ, `(.L_x_1362) ;  /* 0x00016df27f007947 */ /* 0x000fd8000b800000 */
[----:B------:R-:W-:-:S04]  /*05e0*/  VOTE.ANY R7, PT, !P0 ;  /* 0x0000000000077806 */ /* 0x000fc800040e0100 */
.L_x_1524:
[----:B------:R1:W2:Y:S01]  /*05f0*/  POPC R203, R7 ;  /* 0x0000000700cb7309 */ /* 0x0002a20000000000 */
[----:B------:R-:W-:Y:S05]  /*0600*/  BRA.DIV ~URZ, `(.L_x_1363) ;  /* 0x00016e027f007947 */ /* 0x000fea000b800000 */
[----:B--2---:R2:W3:Y:S01]  /*0610*/  SHFL.IDX PT, R6, R6, R203, 0x1f ;  /* 0x00001fcb06067589 */ /* 0x0044e200000e0000 */
[----:B------:R-:W-:-:S03]  /*0620*/  MOV R11, RZ ;  /* 0x000000ff000b7202 */ /* 0x000fc60000000f00 */
[----:B------:R2:W4:Y:S04]  /*0630*/  SHFL.IDX PT, R5, R5, R203, 0x1f ;  /* 0x00001fcb05057589 */ /* 0x00052800000e0000 */
.L_x_1525:
[----:B------:R-:W-:Y:S01]  /*0640*/  ISETP.NE.AND P0, PT, R7, RZ, PT ;  /* 0x000000ff0700720c */ /* 0x000fe20003f05270 */
[----:B------:R-:W-:-:S12]  /*0650*/  BSSY B0, `(.L_x_1364) ;  /* 0x0000005000007945 */ /* 0x000fd80003800000 */
[----:B------:R-:W-:Y:S05]  /*0660*/  @!P0 BRA `(.L_x_1365) ;  /* 0x0000003000008947 */ /* 0x000fea0003800000 */
[----:B------:R-:W-:Y:S01]  /*0670*/  IADD3 R12, R203, -0x1, RZ ;  /* 0xffffffffcb0c7810 */ /* 0x000fe20007ffe0ff */
[----:B------:R-:W-:Y:S05]  /*0680*/  BRA.DIV ~URZ, `(.L_x_1366) ;  /* 0x00016e627f007947 */ /* 0x000fea000b800000 */
[----:B------:R1:W2:Y:S02]  /*0690*/  SHFL.IDX PT, R11, R9, R12, 0x1f ;  /* 0x00001f0c090b7589 */ /* 0x0002a400000e0000 */
.L_x_1365:
[----:B------:R-:W-:Y:S05]  /*06a0*/  BSYNC B0 ;  /* 0x0000000000007941 */ /* 0x000fea0003800000 */
.L_x_1364:
[----:B---3--:R-:W-:Y:S01]  /*06b0*/  IABS R0, R6 ;  /* 0x0000000600007213 */ /* 0x008fe20000000000 */
[----:B--2---:R-:W-:Y:S01]  /*06c0*/  IMAD R200, R11, c[0x0][0x538], R200 ;  /* 0x00014e000bc87a24 */ /* 0x004fe200078e02c8 */
[----:B----4-:R-:W-:Y:S02]  /*06d0*/  IABS R10, R5 ;  /* 0x00000005000a7213 */ /* 0x010fe40000000000 */
[----:B-1----:R-:W1:Y:S01]  /*06e0*/  I2F.RP R7, R0 ;  /* 0x0000000000077306 */ /* 0x002e620000209400 */
[----:B------:R-:W-:Y:S02]  /*06f0*/  IADD3 R203, R203, R4, RZ ;  /* 0x00000004cbcb7210 */ /* 0x000fe40007ffe0ff */
[----:B------:R-:W-:-:S05]  /*0700*/  IADD3 R201, -R200, UR4, RZ ;  /* 0x00000004c8c97c10 */ /* 0x000fca000fffe1ff */
[----:B------:R-:W2:Y:S08]  /*0710*/  I2F.RP R12, R10 ;  /* 0x0000000a000c7306 */ /* 0x000eb00000209400 */
[----:B-1----:R-:W1:Y:S08]  /*0720*/  MUFU.RCP R8, R7 ;  /* 0x0000000700087308 */ /* 0x002e700000001000 */
[----:B--2---:R-:W2:Y:S01]  /*0730*/  MUFU.RCP R12, R12 ;  /* 0x0000000c000c7308 */ /* 0x004ea20000001000 */
[----:B-1----:R-:W-:-:S02]  /*0740*/  IADD3 R8, R8, 0xffffffe, RZ ;  /* 0x0ffffffe08087810 */ /* 0x002fc40007ffe0ff */
[----:B------:R-:W-:-:S05]  /*0750*/  IABS R7, R201 ;  /* 0x000000c900077213 */ /* 0x000fca0000000000 */
        /* <DEDUP_REMOVED lines=10> */
[----:B------:R-:W-:-:S06]  /*0800*/  IMAD.HI.U32 R11, R9, R11, R8 ;  /* 0x0000000b090b7227 */ /* 0x000fcc00078e0008 */
        /* <DEDUP_REMOVED lines=20> */
[----:B------:R-:W-:Y:S01]  /*0950*/  IMAD R9, R7, R0, R2 ;  /* 0x0000000007097224 */ /* 0x000fe200078e0202 */
[----:B------:R-:W-:Y:S01]  /*0960*/  LOP3.LUT R0, R8, R5, RZ, 0x3c, !PT ;  /* 0x0000000508007212 */ /* 0x000fe200078e3cff */
[----:B------:R-:W-:-:S03]  /*0970*/  IMAD.IADD R201, R201, 0x1, -R6 ;  /* 0x00000001c9c97824 */ /* 0x000fc600078e0a06 */
[----:B------:R-:W-:Y:S02]  /*0980*/  ISETP.GT.U32.AND P0, PT, R10, R9, PT ;  /* 0x000000090a00720c */ /* 0x000fe40003f04070 */
[----:B------:R-:W-:-:S11]  /*0990*/  ISETP.GE.AND P1, PT, R0, RZ, PT ;  /* 0x000000ff0000720c */ /* 0x000fd60003f26270 */
[----:B------:R-:W-:Y:S01]  /*09a0*/  @!P0 IMAD.IADD R9, R9, 0x1, -R10 ;  /* 0x0000000109098824 */ /* 0x000fe200078e0a0a */
[----:B------:R-:W-:Y:S02]  /*09b0*/  @!P0 IADD3 R7, R7, 0x1, RZ ;  /* 0x0000000107078810 */ /* 0x000fe40007ffe0ff */
[----:B------:R-:W-:Y:S02]  /*09c0*/  ISETP.NE.AND P0, PT, R5, RZ, PT ;  /* 0x000000ff0500720c */ /* 0x000fe40003f05270 */
[----:B------:R-:W-:-:S13]  /*09d0*/  ISETP.GE.U32.AND P2, PT, R9, R10, PT ;  /* 0x0000000a0900720c */ /* 0x000fda0003f46070 */
[----:B------:R-:W-:-:S05]  /*09e0*/  @P2 IADD3 R7, R7, 0x1, RZ ;  /* 0x0000000107072810 */ /* 0x000fca0007ffe0ff */
[----:B------:R-:W-:Y:S01]  /*09f0*/  @!P1 IMAD.MOV R7, RZ, RZ, -R7 ;  /* 0x000000ffff079224 */ /* 0x000fe200078e0a07 */
[----:B------:R-:W-:-:S05]  /*0a00*/  @!P0 LOP3.LUT R7, RZ, R5, RZ, 0x33, !PT ;  /* 0x00000005ff078212 */ /* 0x000fca00078e33ff */
[----:B------:R-:W-:-:S04]  /*0a10*/  IMAD.MOV R0, RZ, RZ, -R7 ;  /* 0x000000ffff007224 */ /* 0x000fc800078e0a07 */
[C---:B------:R-:W-:Y:S02]  /*0a20*/  IMAD R0, R5.reuse, R0, R8 ;  /* 0x0000000005007224 */ /* 0x040fe400078e0208 */
[----:B------:R-:W-:-:S04]  /*0a30*/  IMAD R5, R5, 0x1000000, R7 ;  /* 0x0100000005057824 */ /* 0x000fc800078e0207 */
[----:B------:R-:W-:Y:S01]  /*0a40*/  IMAD R202, R0, 0x10000, R5 ;  /* 0x0001000000ca7824 */ /* 0x000fe200078e0205 */
[----:B------:R-:W-:Y:S05]  /*0a50*/  BRA `(.L_x_1367) ;  /* 0x0000004000007947 */ /* 0x000fea0003800000 */
.L_x_1358:
[----:B-1----:R-:W-:Y:S01]  /*0a60*/  IMAD.MOV.U32 R201, RZ, RZ, RZ ;  /* 0x000000ffffc97224 */ /* 0x002fe200078e00ff */
[----:B------:R-:W-:Y:S01]  /*0a70*/  MOV R202, RZ ;  /* 0x000000ff00ca7202 */ /* 0x000fe20000000f00 */
[----:B------:R-:W-:Y:S01]  /*0a80*/  IMAD.U32 R200, RZ, RZ, UR4 ;  /* 0x00000004ffc87e24 */ /* 0x000fe2000f8e00ff */
[----:B------:R-:W-:Y:S02]  /*0a90*/  MOV R203, c[0x0][0x53c] ;  /* 0x00014f0000cb7a02 */ /* 0x000fe40000000f00 */
.L_x_1367:
[----:B------:R-:W-:Y:S01]  /*0aa0*/  ISETP.NE.AND P0, PT, R3, RZ, PT ;  /* 0x000000ff0300720c */ /* 0x000fe20003f05270 */
[----:B------:R-:W-:-:S12]  /*0ab0*/  WARPSYNC 0xffffffff ;  /* 0xffffffff00007948 */ /* 0x000fd80003800000 */
[----:B------:R1:W-:Y:S04]  /*0ac0*/  @!P0 STS.128 [0x24100], R200 ;  /* 0x024100c8ff008388 */ /* 0x0003e80000000c00 */
[----:B------:R-:W-:Y:S06]  /*0ad0*/  BAR.ARV 0x5, 0x100 ;  /* 0x0144000000007b1d */ /* 0x000fec0000002000 */
.L_x_1356:
[----:B-1----:R-:W-:-:S13]  /*0ae0*/  ISETP.GE.AND P0, PT, R203, c[0x0][0x53c], PT ;  /* 0x00014f00cb007a0c */ /* 0x002fda0003f06270 */
[----:B------:R-:W-:Y:S05]  /*0af0*/  @P0 EXIT ;  /* 0x000000000000094d */ /* 0x000fea0003800000 */
[----:B------:R-:W-:-:S04]  /*0b00*/  SHF.R.S32.HI R5, RZ, 0x1f, R146 ;  /* 0x0000001fff057819 */ /* 0x000fc80000011492 */
[CC--:B------:R-:W-:Y:S02]  /*0b10*/  LEA.HI R2, R5.reuse, R146.reuse, RZ, 0x4 ;  /* 0x0000009205027211 */ /* 0x0c0fe400078f20ff */
[----:B------:R-:W-:Y:S02]  /*0b20*/  LEA.HI R8, R5, R146, RZ, 0x3 ;  /* 0x0000009205087211 */ /* 0x000fe400078f18ff */
[----:B------:R-:W-:Y:S02]  /*0b30*/  LOP3.LUT R9, R2, 0xfffffff0, RZ, 0xc0, !PT ;  /* 0xfffffff002097812 */ /* 0x000fe400078ec0ff */
[----:B------:R-:W-:Y:S02]  /*0b40*/  SHF.R.S32.HI R7, RZ, 0x4, R2 ;  /* 0x00000004ff077819 */ /* 0x000fe40000011402 */
[----:B------:R-:W-:Y:S01]  /*0b50*/  LOP3.LUT R3, R8, 0xfffffff8, RZ, 0xc0, !PT ;  /* 0xfffffff808037812 */ /* 0x000fe200078ec0ff */
[----:B------:R-:W-:Y:S01]  /*0b60*/  IMAD.IADD R9, R146, 0x1, -R9 ;  /* 0x0000000192097824 */ /* 0x000fe200078e0a09 */
[----:B------:R-:W-:-:S02]  /*0b70*/  LEA.HI R2, R2, R7, RZ, 0x1 ;  /* 0x0000000702027211 */ /* 0x000fc400078f08ff */
[-C--:B------:R-:W-:Y:S01]  /*0b80*/  LEA.HI R10, R5, R146.reuse, RZ, 0x6 ;  /* 0x00000092050a7211 */ /* 0x080fe200078f30ff */
[----:B------:R-:W-:Y:S01]  /*0b90*/  IMAD.IADD R193, R146, 0x1, -R3 ;  /* 0x0000000192c17824 */ /* 0x000fe200078e0a03 */
[----:B------:R-:W-:Y:S02]  /*0ba0*/  SHF.R.S32.HI R4, RZ, 0x1f, R9 ;  /* 0x0000001fff047819 */ /* 0x000fe40000011409 */
[----:B------:R-:W-:Y:S01]  /*0bb0*/  LOP3.LUT R2, R2, 0xfffffffe, RZ, 0xc0, !PT ;  /* 0xfffffffe02027812 */ /* 0x000fe200078ec0ff */
[----:B------:R-:W-:Y:S01]  /*0bc0*/  IMAD.SHL.U32 R10, R10, 0x8, RZ ;  /* 0x000000080a0a7824 */ /* 0x000fe200078e00ff */
[----:B------:R-:W-:Y:S01]  /*0bd0*/  LEA.HI R4, R4, R9, RZ, 0x3 ;  /* 0x0000000904047211 */ /* 0x000fe200078f18ff */
[----:B------:R-:W-:Y:S01]  /*0be0*/  IMAD.SHL.U32 R208, R193, 0x8, RZ ;  /* 0x00000008c1d07824 */ /* 0x000fe200078e00ff */
[----:B------:R-:W-:Y:S01]  /*0bf0*/  LEA.HI R140, R5, R146, RZ, 0x5 ;  /* 0x00000092058c7211 */ /* 0x000fe200078f28ff */
[----:B------:R-:W-:Y:S01]  /*0c00*/  IMAD.IADD R2, R7, 0x1, -R2 ;  /* 0x0000000107027824 */ /* 0x000fe200078e0a02 */
[----:B------:R-:W-:-:S02]  /*0c10*/  SHF.R.S32.HI R7, RZ, 0x3, R8 ;  /* 0x00000003ff077819 */ /* 0x000fc40000011408 */
[----:B------:R-:W-:Y:S01]  /*0c20*/  LOP3.LUT R6, R4, 0xfffffff8, RZ, 0xc0, !PT ;  /* 0xfffffff804067812 */ /* 0x000fe200078ec0ff */
[----:B------:R-:W-:Y:S01]  /*0c30*/  IMAD.SHL.U32 R0, R2, 0x8, RZ ;  /* 0x0000000802007824 */ /* 0x000fe200078e00ff */
[----:B------:R-:W-:Y:S01]  /*0c40*/  LEA.HI R5, R5, R146, RZ, 0x2 ;  /* 0x0000009205057211 */ /* 0x000fe200078f10ff */
[----:B------:R-:W-:Y:S01]  /*0c50*/  IMAD.SHL.U32 R7, R7, 0x40, RZ ;  /* 0x0000004007077824 */ /* 0x000fe200078e00ff */
[----:B------:R-:W-:Y:S01]  /*0c60*/  LOP3.LUT R10, R10, 0x7ffffe00, RZ, 0xc0, !PT ;  /* 0x7ffffe000a0a7812 */ /* 0x000fe200078ec0ff */
[----:B------:R-:W-:Y:S01]  /*0c70*/  IMAD.IADD R6, R9, 0x1, -R6 ;  /* 0x0000000109067824 */ /* 0x000fe200078e0a06 */
[--C-:B------:R-:W-:Y:S01]  /*0c80*/  SHF.R.S32.HI R213, RZ, 0x2, R5.reuse ;  /* 0x00000002ffd57819 */ /* 0x100fe20000011405 */
[----:B------:R-:W-:Y:S01]  /*0c90*/  IMAD.SHL.U32 R9, R193, 0x40, RZ ;  /* 0x00000040c1097824 */ /* 0x000fe200078e00ff */
[----:B------:R-:W-:Y:S01]  /*0ca0*/  LOP3.LUT R7, R7, 0x1c0, RZ, 0xc0, !PT ;  /* 0x000001c007077812 */ /* 0x000fe200078ec0ff */
[----:B------:R-:W-:Y:S01]  /*0cb0*/  IMAD.SHL.U32 R3, R6, 0x40, RZ ;  /* 0x0000004006037824 */ /* 0x000fe200078e00ff */
[----:B------:R-:W-:-:S02]  /*0cc0*/  SHF.R.S32.HI R212, RZ, 0x1f, R5 ;  /* 0x0000001fffd47819 */ /* 0x000fc40000011405 */
[----:B------:R-:W-:Y:S02]  /*0cd0*/  SHF.R.U32.HI R139, RZ, 0x3, R7 ;  /* 0x00000003ff8b7819 */ /* 0x000fe40000011607 */
[----:B------:R-:W-:Y:S02]  /*0ce0*/  LOP3.LUT R3, R3, 0x1c0, RZ, 0xc0, !PT ;  /* 0x000001c003037812 */ /* 0x000fe400078ec0ff */
[----:B------:R-:W-:Y:S02]  /*0cf0*/  LOP3.LUT R7, R7, 0x38, R208, 0xf8, !PT ;  /* 0x0000003807077812 */ /* 0x000fe400078ef8d0 */
[----:B------:R-:W-:Y:S02]  /*0d00*/  LOP3.LUT R0, R3, 0x8, R0, 0xf8, !PT ;  /* 0x0000000803007812 */ /* 0x000fe400078ef800 */
[----:B------:R-:W-:Y:S01]  /*0d10*/  LOP3.LUT R139, R10, R7, R139, 0xf6, !PT ;  /* 0x000000070a8b7212 */ /* 0x000fe200078ef68b */
[----:B------:R-:W-:Y:S01]  /*0d20*/  IMAD.SHL.U32 R7, R4, 0x40, RZ ;  /* 0x0000004004077824 */ /* 0x000fe200078e00ff */
[----:B------:R-:W-:Y:S01]  /*0d30*/  SHF.R.U32.HI R3, RZ, 0x3, R3 ;  /* 0x00000003ff037819 */ /* 0x000fe20000011603 */
[----:B------:R-:W-:Y:S01]  /*0d40*/  IMAD.MOV.U32 R4, RZ, RZ, 0x20 ;  /* 0x00000020ff047424 */ /* 0x000fe200078e00ff */
[----:B------:R-:W-:Y:S01]  /*0d50*/  SHF.R.S32.HI R140, RZ, 0x5, R140 ;  /* 0x00000005ff8c7819 */ /* 0x000fe2000001148c */
[----:B------:R-:W-:Y:S01]  /*0d60*/  IMAD.SHL.U32 R139, R139, 0x2, RZ ;  /* 0x000000028b8b7824 */ /* 0x000fe200078e00ff */
[----:B------:R-:W-:-:S02]  /*0d70*/  LEA.HI R212, R212, R213, RZ, 0x3 ;  /* 0x000000d5d4d47211 */ /* 0x000fc400078f18ff */
[----:B------:R-:W-:Y:S01]  /*0d80*/  LOP3.LUT R0, R0, R3, RZ, 0x3c, !PT ;  /* 0x0000000300007212 */ /* 0x000fe200078e3cff */
[C---:B------:R-:W-:Y:S01]  /*0d90*/  IMAD.SHL.U32 R3, R140.reuse, 0x400, RZ ;  /* 0x000004008c037824 */ /* 0x040fe200078e00ff */
[----:B------:R-:W-:Y:S01]  /*0da0*/  LOP3.LUT R9, R9, 0x1c0, RZ, 0xc0, !PT ;  /* 0x000001c009097812 */ /* 0x000fe200078ec0ff */
[----:B------:R-:W-:Y:S01]  /*0db0*/  IMAD.SHL.U32 R140, R140, 0x200, RZ ;  /* 0x000002008c8c7824 */ /* 0x000fe200078e00ff */
[----:B------:R-:W-:Y:S02]  /*0dc0*/  LOP3.LUT R7, R7, 0xfffffe00, RZ, 0xc0, !PT ;  /* 0xfffffe0007077812 */ /* 0x000fe400078ec0ff */
[----:B------:R-:W-:Y:S02]  /*0dd0*/  LOP3.LUT R212, R212, 0xfffffff8, RZ, 0xc0, !PT ;  /* 0xfffffff8d4d47812 */ /* 0x000fe400078ec0ff */
[----:B------:R-:W-:Y:S02]  /*0de0*/  LOP3.LUT R5, R5, 0xfffffffc, RZ, 0xc0, !PT ;  /* 0xfffffffc05057812 */ /* 0x000fe400078ec0ff */
[----:B------:R-:W-:Y:S01]  /*0df0*/  LOP3.LUT R8, R9, 0x8, R8, 0xf8, !PT ;  /* 0x0000000809087812 */ /* 0x000fe200078ef808 */
[----:B------:R-:W-:Y:S01]  /*0e00*/  IMAD.IADD R212, R213, 0x1, -R212 ;  /* 0x00000001d5d47824 */ /* 0x000fe200078e0ad4 */
[----:B------:R-:W-:Y:S01]  /*0e10*/  SHF.R.U32.HI R9, RZ, 0x3, R9 ;  /* 0x00000003ff097819 */ /* 0x000fe20000011609 */
[----:B------:R-:W-:Y:S01]  /*0e20*/  IMAD.IADD R210, R146, 0x1, -R5 ;  /* 0x0000000192d27824 */ /* 0x000fe200078e0a05 */
[----:B------:R-:W-:Y:S01]  /*0e30*/  R2P PR, R6, 0x6 ;  /* 0x0000000606007804 */ /* 0x000fe20000000000 */
[----:B------:R-:W-:Y:S01]  /*0e40*/  IMAD.MOV.U32 R5, RZ, RZ, 0x40 ;  /* 0x00000040ff057424 */ /* 0x000fe200078e00ff */
[-C--:B------:R-:W-:Y:S01]  /*0e50*/  IADD3 R3, R0, R7.reuse, R3 ;  /* 0x0000000700037210 */ /* 0x080fe20007ffe003 */
[----:B------:R-:W-:Y:S01]  /*0e60*/  IMAD.SHL.U32 R211, R212, 0x40, RZ ;  /* 0x00000040d4d37824 */ /* 0x000fe200078e00ff */
[----:B------:R-:W-:Y:S01]  /*0e70*/  LOP3.LUT R0, R0, R7, RZ, 0xfc, !PT ;  /* 0x0000000700007212 */ /* 0x000fe200078efcff */
[----:B------:R-:W-:Y:S01]  /*0e80*/  IMAD.SHL.U32 R144, R210, 0x8, RZ ;  /* 0x00000008d2907824 */ /* 0x000fe200078e00ff */
[----:B------:R-:W-:Y:S01]  /*0e90*/  LOP3.LUT R9, R8, R9, RZ, 0x3c, !PT ;  /* 0x0000000908097212 */ /* 0x000fe200078e3cff */
[----:B------:R-:W-:Y:S01]  /*0ea0*/  IMAD.SHL.U32 R142, R210, 0x4, RZ ;  /* 0x00000004d28e7824 */ /* 0x000fe200078e00ff */
[----:B------:R-:W-:-:S02]  /*0eb0*/  SEL R191, R4, 0xffffffe0, !P1 ;  /* 0xffffffe004bf7807 */ /* 0x000fc40004800000 */
[----:B------:R-:W-:Y:S01]  /*0ec0*/  LEA R194, R3, 0x18100, 0x1 ;  /* 0x0001810003c27811 */ /* 0x000fe200078e08ff */
[----:B------:R-:W-:Y:S01]  /*0ed0*/  IMAD R2, R2, 0x200, R9 ;  /* 0x0000020002027824 */ /* 0x000fe200078e0209 */
[----:B------:R-:W-:Y:S02]  /*0ee0*/  LEA R188, R0, 0x100, 0x1 ;  /* 0x0000010000bc7811 */ /* 0x000fe400078e08ff */
[----:B------:R-:W-:Y:S01]  /*0ef0*/  SEL R3, R5, 0xffffffc0, !P2 ;  /* 0xffffffc005037807 */ /* 0x000fe20005000000 */
[----:B------:R-:W-:Y:S01]  /*0f00*/  IMAD.IADD R0, R194, 0x1, R191 ;  /* 0x00000001c2007824 */ /* 0x000fe200078e02bf */
[----:B------:R-:W-:Y:S01]  /*0f10*/  LOP3.LUT R211, R211, 0x1c0, RZ, 0xc0, !PT ;  /* 0x000001c0d3d37812 */ /* 0x000fe200078ec0ff */
[----:B------:R-:W-:Y:S01]  /*0f20*/  IMAD.IADD R214, R191, 0x1, R188 ;  /* 0x00000001bfd67824 */ /* 0x000fe200078e02bc */
[----:B------:R-:W-:Y:S01]  /*0f30*/  IADD3 R209, R208, 0x40, RZ ;  /* 0x00000040d0d17810 */ /* 0x000fe20007ffe0ff */
[--C-:B------:R-:W-:Y:S01]  /*0f40*/  IMAD.IADD R190, R194, 0x1, R3.reuse ;  /* 0x00000001c2be7824 */ /* 0x100fe200078e0203 */
[----:B------:R-:W-:Y:S01]  /*0f50*/  IADD3 R208, R208, 0x80, RZ ;  /* 0x00000080d0d07810 */ /* 0x000fe20007ffe0ff */
[----:B------:R-:W-:Y:S01]  /*0f60*/  IMAD.IADD R189, R0, 0x1, R3 ;  /* 0x0000000100bd7824 */ /* 0x000fe200078e0203 */
[----:B------:R-:W-:Y:S01]  /*0f70*/  SHF.R.S32.HI R145, RZ, 0x1f, R144 ;  /* 0x0000001fff917819 */ /* 0x000fe20000011490 */
[C---:B------:R-:W-:Y:S01]  /*0f80*/  IMAD.IADD R214, R3.reuse, 0x1, R214 ;  /* 0x0000000103d67824 */ /* 0x040fe200078e02d6 */
[C---:B------:R-:W-:Y:S01]  /*0f90*/  IADD3 R138, R142.reuse, 0x10, RZ ;  /* 0x000000108e8a7810 */ /* 0x040fe20007ffe0ff */
[----:B------:R-:W-:Y:S01]  /*0fa0*/  IMAD.IADD R147, R3, 0x1, R188 ;  /* 0x0000000103937824 */ /* 0x000fe200078e02bc */
[----:B------:R-:W-:-:S02]  /*0fb0*/  IADD3 R137, R142, 0x30, RZ ;  /* 0x000000308e897810 */ /* 0x000fc40007ffe0ff */
[----:B------:R-:W-:Y:S02]  /*0fc0*/  IADD3 R136, R142, 0x50, RZ ;  /* 0x000000508e887810 */ /* 0x000fe40007ffe0ff */
[----:B------:R-:W-:Y:S02]  /*0fd0*/  SHF.R.U32.HI R141, RZ, 0x3, R211 ;  /* 0x00000003ff8d7819 */ /* 0x000fe400000116d3 */
[C---:B------:R-:W-:Y:S02]  /*0fe0*/  IADD3 R10, R139.reuse, 0x100, RZ ;  /* 0x000001008b0a7810 */ /* 0x040fe40007ffe0ff */
[----:B------:R-:W-:Y:S02]  /*0ff0*/  IADD3 R11, R139, 0xc100, RZ ;  /* 0x0000c1008b0b7810 */ /* 0x000fe40007ffe0ff */
[----:B------:R-:W-:Y:S02]  /*1000*/  LEA R192, R2, 0xc100, 0x1 ;  /* 0x0000c10002c07811 */ /* 0x000fe400078e08ff */
.L_x_1521:
[----:B------:R-:W-:-:S04]  /*1010*/  IMAD.MOV.U32 R6, RZ, RZ, 0x4 ;  /* 0x00000004ff067424 */ /* 0x000fc800078e00ff */
[----:B------:R-:W-:-:S05]  /*1020*/  IMAD.WIDE R8, R203, R6, c[0x0][0x588] ;  /* 0x00016200cb087625 */ /* 0x000fca00078e0206 */
        /* <DEDUP_REMOVED lines=11> */
[----:B------:R-:W-:Y:S01]  /*10e0*/  IMAD.MOV.U32 R91, RZ, RZ, RZ ;  /* 0x000000ffff5b7224 */ /* 0x000fe200078e00ff */
[----:B--2---:R-:W-:Y:S02]  /*10f0*/  SHF.R.S32.HI R88, RZ, 0x1f, R215 ;  /* 0x0000001fff587819 */ /* 0x004fe400000114d7 */
[C---:B------:R-:W-:Y:S02]  /*1100*/  @P4 LEA R2, P0, R215.reuse, c[0x0][0x360], 0x2 ;  /* 0x0000d800d7024a11 */ /* 0x040fe400078010ff */
[----:B------:R-:W-:-:S02]  /*1110*/  @P2 LEA R4, P1, R215, c[0x0][0x370], 0x2 ;  /* 0x0000dc00d7042a11 */ /* 0x000fc400078210ff */
[C-C-:B------:R-:W-:Y:S02]  /*1120*/  @P4 LEA.HI.X R3, R215.reuse, c[0x0][0x364], R88.reuse, 0x2, P0 ;  /* 0x0000d900d7034a11 */ /* 0x140fe400000f1458 */
[----:B------:R-:W-:Y:S02]  /*1130*/  ISETP.NE.U32.AND P0, PT, RZ, c[0x0][0x350], PT ;  /* 0x0000d400ff007a0c */ /* 0x000fe40003f05070 */
[C---:B------:R-:W-:Y:S01]  /*1140*/  @P2 LEA.HI.X R5, R215.reuse, c[0x0][0x374], R88, 0x2, P1 ;  /* 0x0000dd00d7052a11 */ /* 0x040fe200008f1458 */
[----:B------:R1:W5:Y:S01]  /*1150*/  @P4 LDG.E R86, [R2.64] ;  /* 0x0000000802564981 */ /* 0x000362000c1e1900 */
[----:B------:R-:W-:Y:S02]  /*1160*/  ISETP.NE.AND.EX P6, PT, RZ, c[0x0][0x354], PT, P0 ;  /* 0x0000d500ff007a0c */ /* 0x000fe40003fc5300 */
[C---:B------:R-:W-:Y:S01]  /*1170*/  LEA R12, P1, R215.reuse, c[0x0][0x350], 0x2 ;  /* 0x0000d400d70c7a11 */ /* 0x040fe200078210ff */
[----:B------:R2:W5:Y:S01]  /*1180*/  @P2 LDG.E R92, [R4.64] ;  /* 0x00000008045c2981 */ /* 0x000562000c1e1900 */
[----:B------:R-:W-:-:S02]  /*1190*/  LEA R14, P2, R215, c[0x0][0x348], 0x2 ;  /* 0x0000d200d70e7a11 */ /* 0x000fc400078410ff */
[C---:B------:R-:W-:Y:S02]  /*11a0*/  LEA R8, P0, R215.reuse, c[0x0][0x358], 0x2 ;  /* 0x0000d600d7087a11 */ /* 0x040fe400078010ff */
[C-C-:B------:R-:W-:Y:S02]  /*11b0*/  LEA.HI.X R15, R215.reuse, c[0x0][0x34c], R88.reuse, 0x2, P2 ;  /* 0x0000d300d70f7a11 */ /* 0x140fe400010f1458 */
[C-C-:B------:R-:W-:Y:S02]  /*11c0*/  LEA.HI.X R13, R215.reuse, c[0x0][0x354], R88.reuse, 0x2, P1 ;  /* 0x0000d500d70d7a11 */ /* 0x140fe400008f1458 */
[----:B------:R-:W-:Y:S01]  /*11d0*/  LEA.HI.X R9, R215, c[0x0][0x35c], R88, 0x2, P0 ;  /* 0x0000d700d7097a11 */ /* 0x000fe200000f1458 */
[----:B------:R3:W5:Y:S04]  /*11e0*/  @P3 LDG.E R87, [R14.64] ;  /* 0x000000080e573981 */ /* 0x000768000c1e1900 */
[----:B------:R3:W5:Y:S01]  /*11f0*/  @P6 LDG.E R91, [R12.64] ;  /* 0x000000080c5b6981 */ /* 0x000762000c1e1900 */
[----:B-1----:R-:W-:-:S06]  /*1200*/  IMAD.MOV.U32 R2, RZ, RZ, RZ ;  /* 0x000000ffff027224 */ /* 0x002fcc00078e00ff */
[----:B------:R3:W5:Y:S01]  /*1210*/  @P5 LDG.E R2, [R8.64] ;  /* 0x0000000808025981 */ /* 0x000762000c1e1900 */
[----:B------:R-:W-:Y:S01]  /*1220*/  YIELD ;  /* 0x0000000000007946 */ /* 0x000fe20003800000 */
[----:B--2---:R-:W-:Y:S02]  /*1230*/  P2R R4, PR, RZ, 0x40 ;  /* 0x00000040ff047803 */ /* 0x004fe40000000000 */
[----:B------:R-:W-:Y:S01]  /*1240*/  LOP3.LUT R217, R202, 0xffff, RZ, 0xc0, !PT ;  /* 0x0000ffffcad97812 */ /* 0x000fe200078ec0ff */
[----:B------:R-:W-:Y:S05]  /*1250*/  @P4 BRA `(.L_x_1368) ;  /* 0x0000005000004947 */ /* 0x000fea0003800000 */
[----:B-----5:R-:W-:Y:S01]  /*1260*/  MOV R86, c[0x0][0x168] ;  /* 0x00005a0000567a02 */ /* 0x020fe20000000f00 */
[----:B------:R-:W-:Y:S05]  /*1270*/  @!P3 BRA `(.L_x_1368) ;  /* 0x000000300000b947 */ /* 0x000fea0003800000 */
[----:B------:R-:W2:Y:S04]  /*1280*/  LDG.E R86, [R14.64] ;  /* 0x000000080e567981 */ /* 0x000ea8000c1e1900 */
[----:B------:R-:W2:Y:S02]  /*1290*/  LDG.E R3, [R14.64+0x4] ;  /* 0x000004080e037981 */ /* 0x000ea4000c1e1900 */
[----:B--2---:R-:W-:-:S02]  /*12a0*/  IADD3 R86, -R86, R3, RZ ;  /* 0x0000000356567210 */ /* 0x004fc40007ffe1ff */
.L_x_1368:
[----:B------:R-:W-:-:S04]  /*12b0*/  ISETP.NE.U32.AND P0, PT, RZ, c[0x0][0x368], PT ;  /* 0x0000da00ff007a0c */ /* 0x000fc80003f05070 */
[----:B------:R-:W-:-:S13]  /*12c0*/  ISETP.NE.AND.EX P0, PT, RZ, c[0x0][0x36c], PT, P0 ;  /* 0x0000db00ff007a0c */ /* 0x000fda0003f05300 */
[----:B------:R-:W-:Y:S05]  /*12d0*/  @!P0 BRA `(.L_x_1369) ;  /* 0x0000004000008947 */ /* 0x000fea0003800000 */
[----:B---3--:R-:W-:-:S04]  /*12e0*/  LEA R12, P0, R215, c[0x0][0x368], 0x2 ;  /* 0x0000da00d70c7a11 */ /* 0x008fc800078010ff */
[----:B------:R-:W-:-:S05]  /*12f0*/  LEA.HI.X R13, R215, c[0x0][0x36c], R88, 0x2, P0 ;  /* 0x0000db00d70d7a11 */ /* 0x000fca00000f1458 */
[----:B------:R1:W5:Y:S01]  /*1300*/  LDG.E R3, [R12.64] ;  /* 0x000000080c037981 */ /* 0x000362000c1e1900 */
[----:B------:R-:W-:Y:S05]  /*1310*/  BRA `(.L_x_1370) ;  /* 0x0000005000007947 */ /* 0x000fea0003800000 */
.L_x_1369:
[----:B------:R-:W-:Y:S01]  /*1320*/  MOV R3, c[0x0][0x1d0] ;  /* 0x0000740000037a02 */ /* 0x000fe20000000f00 */
[----:B------:R-:W-:Y:S05]  /*1330*/  @!P6 BRA `(.L_x_1370) ;  /* 0x000000300000e947 */ /* 0x000fea0003800000 */
[----:B------:R-:W2:Y:S04]  /*1340*/  LDG.E R3, [R12.64] ;  /* 0x000000080c037981 */ /* 0x000ea8000c1e1900 */
[----:B------:R-:W2:Y:S02]  /*1350*/  LDG.E R0, [R12.64+0x4] ;  /* 0x000004080c007981 */ /* 0x000ea4000c1e1900 */
[----:B--2---:R-:W-:Y:S02]  /*1360*/  IADD3 R3, -R3, R0, RZ ;  /* 0x0000000003037210 */ /* 0x004fe40007ffe1ff */
.L_x_1370:
[----:B------:R-:W2:Y:S04]  /*1370*/  @P5 LDG.E R0, [R8.64] ;  /* 0x0000000808005981 */ /* 0x000ea8000c1e1900 */
[----:B------:R-:W2:Y:S01]  /*1380*/  @P5 LDG.E R5, [R8.64+0x4] ;  /* 0x0000040808055981 */ /* 0x000ea2000c1e1900 */
[----:B------:R-:W-:Y:S01]  /*1390*/  ISETP.NE.U32.AND P0, PT, RZ, c[0x0][0x378], PT ;  /* 0x0000de00ff007a0c */ /* 0x000fe20003f05070 */
[----:B-----5:R-:W-:-:S03]  /*13a0*/  IMAD.MOV.U32 R85, RZ, RZ, R3 ;  /* 0x000000ffff557224 */ /* 0x020fc600078e0003 */
[----:B------:R-:W-:Y:S01]  /*13b0*/  ISETP.NE.AND.EX P1, PT, RZ, c[0x0][0x37c], PT, P0 ;  /* 0x0000df00ff007a0c */ /* 0x000fe20003f25300 */
[----:B------:R-:W-:Y:S01]  /*13c0*/  IMAD.MOV.U32 R90, RZ, RZ, c[0x0][0x228] ;  /* 0x00008a00ff5a7624 */ /* 0x000fe200078e00ff */
[C---:B------:R-:W-:Y:S02]  /*13d0*/  LOP3.LUT R218, R202.reuse, 0xff000000, RZ, 0xc0, !PT ;  /* 0xff000000cada7812 */ /* 0x040fe400078ec0ff */
[----:B------:R-:W-:Y:S02]  /*13e0*/  LOP3.LUT R7, R202, 0xff0000, RZ, 0xc0, !PT ;  /* 0x00ff0000ca077812 */ /* 0x000fe400078ec0ff */
[----:B------:R-:W-:-:S07]  /*13f0*/  SHF.R.U32.HI R218, RZ, 0x8, R218 ;  /* 0x00000008ffda7819 */ /* 0x000fce00000116da */
[----:B-1-3--:R-:W-:-:S04]  /*1400*/  @P1 LEA R12, P0, R215, c[0x0][0x378], 0x2 ;  /* 0x0000de00d70c1a11 */ /* 0x00afc800078010ff */
[----:B------:R-:W-:Y:S02]  /*1410*/  @P1 LEA.HI.X R13, R215, c[0x0][0x37c], R88, 0x2, P0 ;  /* 0x0000df00d70d1a11 */ /* 0x000fe400000f1458 */
[----:B------:R-:W-:Y:S01]  /*1420*/  LEA.HI R218, R7, R218, RZ, 0x10 ;  /* 0x000000da07da7211 */ /* 0x000fe200078f80ff */
[----:B------:R-:W-:Y:S02]  /*1430*/  BSSY B0, `(.L_x_1371) ;  /* 0x000002a000007945 */ /* 0x000fe40003800000 */
[----:B------:R1:W5:Y:S01]  /*1440*/  @P1 LDG.E R85, [R12.64] ;  /* 0x000000080c551981 */ /* 0x000362000c1e1900 */
[----:B------:R-:W-:Y:S01]  /*1450*/  SHF.R.U32.HI R202, RZ, 0x10, R218 ;  /* 0x00000010ffca7819 */ /* 0x000fe200000116da */
[----:B------:R-:W-:Y:S01]  /*1460*/  IMAD.MOV.U32 R7, RZ, RZ, RZ ;  /* 0x000000ffff077224 */ /* 0x000fe200078e00ff */
[----:B------:R-:W-:Y:S02]  /*1470*/  LOP3.LUT R218, R218, 0xff, RZ, 0xc0, !PT ;  /* 0x000000ffdada7812 */ /* 0x000fe400078ec0ff */
[----:B------:R-:W-:-:S04]  /*1480*/  ISETP.NE.AND P1, PT, R202, RZ, PT ;  /* 0x000000ffca00720c */ /* 0x000fc80003f25270 */
[----:B------:R-:W-:Y:S01]  /*1490*/  SEL R94, R202, c[0x0][0x338], P1 ;  /* 0x0000ce00ca5e7a07 */ /* 0x000fe20000800000 */
[----:B--2---:R-:W-:Y:S02]  /*14a0*/  @P5 IMAD.IADD R90, R5, 0x1, -R0 ;  /* 0x00000001055a5824 */ /* 0x004fe400078e0a00 */
[----:B------:R-:W-:-:S04]  /*14b0*/  IMAD.IADD R5, R3, 0x1, -R92 ;  /* 0x0000000103057824 */ /* 0x000fc800078e0a5c */
[----:B------:R-:W-:-:S05]  /*14c0*/  IMAD.IADD R84, R5, 0x1, R90 ;  /* 0x0000000105547824 */ /* 0x000fca00078e025a */
[C---:B------:R-:W-:Y:S02]  /*14d0*/  ISETP.GE.AND P0, PT, R84.reuse, 0x1, PT ;  /* 0x000000015400780c */ /* 0x040fe40003f06270 */
[----:B------:R-:W-:-:S04]  /*14e0*/  IADD3 R0, R84, 0x3f, RZ ;  /* 0x0000003f54007810 */ /* 0x000fc80007ffe0ff */
[----:B------:R-:W-:-:S04]  /*14f0*/  SHF.R.S32.HI R89, RZ, 0x1f, R0 ;  /* 0x0000001fff597819 */ /* 0x000fc80000011400 */
[----:B------:R-:W-:-:S04]  /*1500*/  LEA.HI R89, R89, R0, RZ, 0x6 ;  /* 0x0000000059597211 */ /* 0x000fc800078f30ff */
        /* <DEDUP_REMOVED lines=28> */
.L_x_1372:
[----:B-1----:R-:W-:Y:S05]  /*16d0*/  BSYNC B0 ;  /* 0x0000000000007941 */ /* 0x002fea0003800000 */
.L_x_1371:
[----:B------:R-:W-:Y:S02]  /*16e0*/  IMAD R0, R218, R7, RZ ;  /* 0x00000007da007224 */ /* 0x000fe400078e02ff */
[----:B------:R-:W-:Y:S02]  /*16f0*/  IMAD.SHL.U32 R154, R193, 0x8, RZ ;  /* 0x00000008c19a7824 */ /* 0x000fe400078e00ff */
[C---:B------:R-:W-:Y:S02]  /*1700*/  IMAD.IADD R8, R0.reuse, 0x1, R7 ;  /* 0x0000000100087824 */ /* 0x040fe400078e0207 */
        /* <DEDUP_REMOVED lines=19> */
[----:B------:R-:W-:Y:S01]  /*1840*/  IMAD.IADD R164, R3, 0x1, R91 ;  /* 0x0000000103a47824 */ /* 0x000fe200078e025b */
[----:B------:R-:W-:Y:S01]  /*1850*/  SHF.R.S32.HI R8, RZ, 0x1f, R2 ;  /* 0x0000001fff087819 */ /* 0x000fe20000011402 */
[----:B------:R-:W-:Y:S01]  /*1860*/  IMAD.MOV.U32 R100, RZ, RZ, c[0x0][0x1e0] ;  /* 0x00007800ff647624 */ /* 0x000fe200078e00ff */
[----:B------:R-:W-:Y:S01]  /*1870*/  LEA.HI R7, R7, R146, RZ, 0x3 ;  /* 0x0000009207077211 */ /* 0x000fe200078f18ff */
[----:B------:R-:W-:Y:S01]  /*1880*/  IMAD.WIDE.U32 R18, R164, c[0x0][0x1e0], RZ ;  /* 0x00007800a4127a25 */ /* 0x000fe200078e00ff */
[----:B------:R-:W-:Y:S02]  /*1890*/  SHF.R.S32.HI R155, RZ, 0x1f, R154 ;  /* 0x0000001fff9b7819 */ /* 0x000fe4000001149a */
[----:B------:R-:W-:Y:S01]  /*18a0*/  SHF.R.S32.HI R7, RZ, 0x3, R7 ;  /* 0x00000003ff077819 */ /* 0x000fe20000011407 */
[----:B------:R-:W-:Y:S01]  /*18b0*/  IMAD.WIDE.U32 R168, R213, c[0x0][0x1e0], RZ ;  /* 0x00007800d5a87a25 */ /* 0x000fe200078e00ff */
[----:B------:R-:W-:-:S02]  /*18c0*/  SEL R160, R215, RZ, !P5 ;  /* 0x000000ffd7a07207 */ /* 0x000fc40006800000 */
[C---:B------:R-:W-:Y:S02]  /*18d0*/  IADD3 R13, P0, R7.reuse, R2, RZ ;  /* 0x00000002070d7210 */ /* 0x040fe40007f1e0ff */
[----:B------:R-:W-:Y:S02]  /*18e0*/  SEL R2, R88, RZ, !P5 ;  /* 0x000000ff58027207 */ /* 0x000fe40006800000 */
[----:B------:R-:W-:Y:S01]  /*18f0*/  LEA.HI.X.SX32 R8, R7, R8, 0x1, P0 ;  /* 0x0000000807087211 */ /* 0x000fe200000f0eff */
[C---:B------:R-:W-:Y:S01]  /*1900*/  IMAD.WIDE.U32 R14, R13.reuse, c[0x0][0x238], R154 ;  /* 0x00008e000d0e7a25 */ /* 0x040fe200078e009a */
[----:B------:R-:W-:Y:S02]  /*1910*/  MOV R3, 0x6 ;  /* 0x0000000600037802 */ /* 0x000fe40000000f00 */
[----:B------:R-:W-:Y:S01]  /*1920*/  MOV R107, 0x5 ;  /* 0x00000005006b7802 */ /* 0x000fe20000000f00 */
[----:B------:R-:W-:Y:S01]  /*1930*/  IMAD R0, R8, c[0x0][0x238], RZ ;  /* 0x00008e0008007a24 */ /* 0x000fe200078e02ff */
[----:B------:R-:W-:Y:S01]  /*1940*/  MOV R16, R14 ;  /* 0x0000000e00107202 */ /* 0x000fe20000000f00 */
[----:B------:R-:W-:Y:S01]  /*1950*/  IMAD.MOV.U32 R14, RZ, RZ, c[0x0][0x238] ;  /* 0x00008e00ff0e7624 */ /* 0x000fe200078e00ff */
[----:B------:R-:W-:Y:S01]  /*1960*/  SHF.R.S32.HI R6, RZ, 0x1f, R164 ;  /* 0x0000001fff067819 */ /* 0x000fe200000114a4 */
[----:B------:R-:W-:Y:S01]  /*1970*/  IMAD R0, R13, c[0x0][0x23c], R0 ;  /* 0x00008f000d007a24 */ /* 0x000fe200078e0200 */
[----:B------:R-:W-:Y:S01]  /*1980*/  ISETP.GE.AND P5, PT, R154, c[0x0][0x1d4], PT ;  /* 0x000075009a007a0c */ /* 0x000fe20003fa6270 */
[----:B------:R-:W-:Y:S01]  /*1990*/  IMAD R167, R2, c[0x0][0x248], RZ ;  /* 0x0000920002a77a24 */ /* 0x000fe200078e02ff */
[----:B------:R-:W-:Y:S01]  /*19a0*/  SHF.L.U64.HI R102, R14, R3, c[0x0][0x23c] ;  /* 0x00008f000e667619 */ /* 0x000fe20000010203 */
[----:B------:R-:W-:Y:S01]  /*19b0*/  IMAD.IADD R17, R15, 0x1, R0 ;  /* 0x000000010f117824 */ /* 0x000fe200078e0200 */
[----:B------:R-:W-:Y:S01]  /*19c0*/  IADD3 R15, R5, -0x1, RZ ;  /* 0xffffffff050f7810 */ /* 0x000fe20007ffe0ff */
[----:B------:R-:W-:Y:S01]  /*19d0*/  IMAD.IADD R0, R90, 0x1, -R7 ;  /* 0x000000015a007824 */ /* 0x000fe200078e0a07 */
[C---:B------:R-:W-:Y:S01]  /*19e0*/  SHF.L.U32 R106, R14.reuse, 0x5, RZ ;  /* 0x000000050e6a7819 */ /* 0x040fe200000006ff */
[----:B------:R-:W-:Y:S01]  /*19f0*/  IMAD.WIDE.U32 R158, R217, c[0x0][0x240], R16 ;  /* 0x00009000d99e7a25 */ /* 0x000fe200078e0010 */
[----:B------:R-:W-:-:S02]  /*1a00*/  SHF.L.U64.HI R105, R14, R107, c[0x0][0x23c] ;  /* 0x00008f000e697619 */ /* 0x000fc4000001026b */
[----:B------:R-:W-:Y:S01]  /*1a10*/  ISETP.GE.AND P4, PT, R209, c[0x0][0x1d4], PT ;  /* 0x00007500d1007a0c */ /* 0x000fe20003f86270 */
[----:B------:R-:W-:Y:S01]  /*1a20*/  IMAD R159, R217, c[0x0][0x244], R159 ;  /* 0x00009100d99f7a24 */ /* 0x000fe200078e029f */
[----:B------:R-:W-:Y:S01]  /*1a30*/  MOV R108, c[0x0][0x258] ;  /* 0x00009600006c7a02 */ /* 0x000fe20000000f00 */
[----:B------:R-:W-:Y:S01]  /*1a40*/  IMAD R0, R15, -0x40, R0 ;  /* 0xffffffc00f007824 */ /* 0x000fe200078e0200 */
[----:B------:R-:W-:Y:S01]  /*1a50*/  SHF.L.U64.HI R98, R100, R3, c[0x0][0x1e4] ;  /* 0x0000790064627619 */ /* 0x000fe20000010203 */
[----:B------:R-:W-:Y:S01]  /*1a60*/  IMAD.WIDE.U32 R158, R160, c[0x0][0x248], R158 ;  /* 0x00009200a09e7a25 */ /* 0x000fe200078e009e */
[----:B------:R-:W-:Y:S02]  /*1a70*/  SHF.L.U64.HI R107, R108, R107, c[0x0][0x25c] ;  /* 0x000097006c6b7619 */ /* 0x000fe4000001026b */
[----:B------:R-:W-:Y:S01]  /*1a80*/  ISETP.GE.AND P1, PT, R0, 0x21, PT ;  /* 0x000000210000780c */ /* 0x000fe20003f26270 */
[----:B------:R-:W-:Y:S01]  /*1a90*/  IMAD R167, R160, c[0x0][0x24c], R167 ;  /* 0x00009300a0a77a24 */ /* 0x000fe200078e02a7 */
[----:B------:R-:W-:Y:S01]  /*1aa0*/  ISETP.GE.AND P2, PT, R0, 0x1, PT ;  /* 0x000000010000780c */ /* 0x000fe20003f46270 */
[----:B------:R-:W-:Y:S01]  /*1ab0*/  IMAD.SHL.U32 R104, R14, 0x40, RZ ;  /* 0x000000400e687824 */ /* 0x000fe200078e00ff */
[----:B------:R-:W-:Y:S01]  /*1ac0*/  SHF.R.S32.HI R0, RZ, 0x1f, R15 ;  /* 0x0000001fff007819 */ /* 0x000fe2000001140f */
[----:B------:R-:W-:Y:S01]  /*1ad0*/  IMAD R7, R102, R15, RZ ;  /* 0x0000000f66077224 */ /* 0x000fe200078e02ff */
[----:B------:R-:W-:Y:S01]  /*1ae0*/  MOV R166, R158 ;  /* 0x0000009e00a67202 */ /* 0x000fe20000000f00 */
[----:B------:R-:W-:Y:S01]  /*1af0*/  IMAD.IADD R167, R159, 0x1, R167 ;  /* 0x000000019fa77824 */ /* 0x000fe200078e02a7 */
[----:B------:R-:W-:Y:S01]  /*1b00*/  SHF.L.U64.HI R99, R108, R3, c[0x0][0x25c] ;  /* 0x000097006c637619 */ /* 0x000fe20000010203 */
[-C--:B------:R-:W-:Y:S01]  /*1b10*/  IMAD R7, R0, R104.reuse, R7 ;  /* 0x0000006800077224 */ /* 0x080fe200078e0207 */
[----:B------:R-:W-:Y:S01]  /*1b20*/  SHF.L.U32 R101, R108, 0x6, RZ ;  /* 0x000000066c657819 */ /* 0x000fe200000006ff */
[----:B------:R-:W-:Y:S01]  /*1b30*/  IMAD R8, R8, c[0x0][0x258], RZ ;  /* 0x0000960008087a24 */ /* 0x000fe200078e02ff */
[----:B------:R-:W-:Y:S01]  /*1b40*/  SHF.R.S32.HI R143, RZ, 0x1f, R142 ;  /* 0x0000001fff8f7819 */ /* 0x000fe2000001148e */
[----:B------:R-:W-:-:S04]  /*1b50*/  IMAD.WIDE.U32 R16, R15, R104, R166 ;  /* 0x000000680f107225 */ /* 0x000fc800078e00a6 */
[----:B------:R-:W-:Y:S01]  /*1b60*/  IMAD.WIDE.U32 R20, R13, c[0x0][0x258], R154 ;  /* 0x000096000d147a25 */ /* 0x000fe200078e009a */
[----:B------:R-:W-:-:S03]  /*1b70*/  @P2 LEA R24, P3, R16, c[0x0][0x220], 0x1 ;  /* 0x0000880010182a11 */ /* 0x000fc600078608ff */
[----:B------:R-:W-:Y:S02]  /*1b80*/  IMAD R8, R13, c[0x0][0x25c], R8 ;  /* 0x000097000d087a24 */ /* 0x000fe400078e0208 */
[----:B------:R-:W-:Y:S01]  /*1b90*/  IMAD.IADD R14, R17, 0x1, R7 ;  /* 0x00000001110e7824 */ /* 0x000fe200078e0207 */
[----:B------:R-:W-:Y:S01]  /*1ba0*/  @P1 IADD3 R7, P0, R106, R16, RZ ;  /* 0x000000106a071210 */ /* 0x000fe20007f1e0ff */
[----:B------:R-:W-:Y:S02]  /*1bb0*/  IMAD R9, R6, c[0x0][0x1e0], RZ ;  /* 0x0000780006097a24 */ /* 0x000fe400078e02ff */
[----:B------:R-:W-:Y:S01]  /*1bc0*/  IMAD.IADD R21, R21, 0x1, R8 ;  /* 0x0000000115157824 */ /* 0x000fe200078e0208 */
[----:B------:R-:W-:Y:S01]  /*1bd0*/  @P1 IADD3.X R8, R14, R105, RZ, P0, !PT ;  /* 0x000000690e081210 */ /* 0x000fe200007fe4ff */
[----:B------:R-:W-:Y:S01]  /*1be0*/  IMAD R9, R164, c[0x0][0x1e4], R9 ;  /* 0x00007900a4097a24 */ /* 0x000fe200078e0209 */
[C---:B------:R-:W-:Y:S01]  /*1bf0*/  @P1 LEA R22, P0, R7.reuse, c[0x0][0x220], 0x1 ;  /* 0x0000880007161a11 */ /* 0x040fe200078008ff */
[----:B------:R-:W-:Y:S01]  /*1c00*/  IMAD R95, R2, c[0x0][0x268], RZ ;  /* 0x00009a00025f7a24 */ /* 0x000fe200078e02ff */
[----:B------:R-:W-:Y:S01]  /*1c10*/  @P2 LEA.HI.X R25, R16, c[0x0][0x224], R14, 0x1, P3 ;  /* 0x0000890010192a11 */ /* 0x000fe200018f0c0e */
[----:B------:R-:W-:Y:S01]  /*1c20*/  IMAD.SHL.U32 R100, R100, 0x40, RZ ;  /* 0x0000004064647824 */ /* 0x000fe200078e00ff */
[----:B------:R-:W-:Y:S01]  /*1c30*/  ISETP.GE.AND P3, PT, R208, c[0x0][0x1d4], PT ;  /* 0x00007500d0007a0c */ /* 0x000fe20003f66270 */
[----:B------:R-:W-:Y:S01]  /*1c40*/  IMAD R95, R160, c[0x0][0x26c], R95 ;  /* 0x00009b00a05f7a24 */ /* 0x000fe200078e025f */
[----:B------:R-:W-:Y:S01]  /*1c50*/  @P1 LEA.HI.X R23, R7, c[0x0][0x224], R8, 0x1, P0 ;  /* 0x0000890007171a11 */ /* 0x000fe200000f0c08 */
[----:B------:R-:W-:Y:S01]  /*1c60*/  @!PT LDS RZ, [RZ] ;  /* 0x00000000fffff984 */ /* 0x000fe20000000800 */
[----:B------:R-:W-:Y:S01]  /*1c70*/  @!PT LDS RZ, [RZ] ;  /* 0x00000000fffff984 */ /* 0x000fe20000000800 */
[----:B------:R-:W-:Y:S01]  /*1c80*/  @!PT LDS RZ, [RZ] ;  /* 0x00000000fffff984 */ /* 0x000fe20000000800 */
[----:B------:R1:W-:Y:S01]  /*1c90*/  @P2 LDGSTS.E.BYPASS.LTC128B.128 [R139+0xc100], [R24.64], !P5 ;  /* 0x0c100000188b2fae */ /* 0x0003e2000e901d48 */
[----:B------:R-:W-:Y:S01]  /*1ca0*/  IADD3 R19, R19, R9, RZ ;  /* 0x0000000913137210 */ /* 0x000fe20007ffe0ff */
[C---:B------:R-:W-:Y:S01]  /*1cb0*/  IMAD.WIDE.U32 R8, R217.reuse, c[0x0][0x260], R20 ;  /* 0x00009800d9087a25 */ /* 0x040fe200078e0014 */
[----:B------:R-:W-:Y:S01]  /*1cc0*/  ISETP.NE.AND P0, PT, R4, RZ, PT ;  /* 0x000000ff0400720c */ /* 0x000fe20003f05270 */
[----:B------:R1:W-:Y:S01]  /*1cd0*/  @P2 LDGSTS.E.BYPASS.LTC128B.128 [R139+0xe100], [R24.64+0x80], !P4 ;  /* 0x0e100080188b2fae */ /* 0x0003e2000e101d48 */
[----:B------:R-:W-:Y:S01]  /*1ce0*/  SHF.R.S32.HI R7, RZ, 0x1f, R213 ;  /* 0x0000001fff077819 */ /* 0x000fe200000114d5 */
[----:B------:R-:W-:-:S04]  /*1cf0*/  IMAD.WIDE.U32 R162, R217, c[0x0][0x1e8], R18 ;  /* 0x00007a00d9a27a25 */ /* 0x000fc800078e0012 */
[----:B------:R-:W-:Y:S01]  /*1d00*/  IMAD R9, R217, c[0x0][0x264], R9 ;  /* 0x00009900d9097a24 */ /* 0x000fe200078e0209 */
[----:B------:R1:W-:Y:S01]  /*1d10*/  @P2 LDGSTS.E.BYPASS.LTC128B.128 [R139+0x10100], [R24.64+0x100], !P3 ;  /* 0x10100100188b2fae */ /* 0x0003e2000d901d48 */
[----:B------:R-:W-:Y:S02]  /*1d20*/  IMAD R2, R7, c[0x0][0x1e0], RZ ;  /* 0x0000780007027a24 */ /* 0x000fe400078e02ff */
[----:B------:R-:W-:Y:S01]  /*1d30*/  IMAD R163, R217, c[0x0][0x1ec], R163 ;  /* 0x00007b00d9a37a24 */ /* 0x000fe200078e02a3 */
[----:B------:R1:W-:Y:S01]  /*1d40*/  @P1 LDGSTS.E.BYPASS.LTC128B.128 [R139+0xd100], [R22.64], !P5 ;  /* 0x0d100000168b1fae */ /* 0x0003e2000e901d48 */
[----:B------:R-:W-:-:S03]  /*1d50*/  IMAD.WIDE.U32 R160, R160, c[0x0][0x268], R8 ;  /* 0x00009a00a0a07a25 */ /* 0x000fc600078e0008 */
[----:B------:R1:W-:Y:S01]  /*1d60*/  @P1 LDGSTS.E.BYPASS.LTC128B.128 [R139+0xf100], [R22.64+0x80], !P4 ;  /* 0x0f100080168b1fae */ /* 0x0003e2000e101d48 */
[----:B------:R-:W-:Y:S01]  /*1d70*/  IMAD R103, R213, c[0x0][0x1e4], R2 ;  /* 0x00007900d5677a24 */ /* 0x000fe200078e0202 */
[----:B------:R-:W-:Y:S01]  /*1d80*/  IADD3 R95, R161, R95, RZ ;  /* 0x0000005fa15f7210 */ /* 0x000fe20007ffe0ff */
[----:B------:R-:W-:Y:S01]  /*1d90*/  IMAD.SHL.U32 R108, R108, 0x20, RZ ;  /* 0x000000206c6c7824 */ /* 0x000fe200078e00ff */
[----:B------:R1:W-:Y:S02]  /*1da0*/  @P1 LDGSTS.E.BYPASS.LTC128B.128 [R139+0x11100], [R22.64+0x100], !P3 ;  /* 0x11100100168b1fae */ /* 0x0003e4000d901d48 */
[----:B------:R-:W-:Y:S02]  /*1db0*/  IADD3 R103, R169, R103, RZ ;  /* 0x00000067a9677210 */ /* 0x000fe40007ffe0ff */
[----:B------:R-:W0:Y:S01]  /*1dc0*/  LDGDEPBAR ;  /* 0x00000000000079af */ /* 0x000e220000000000 */
[----:B------:R-:W-:Y:S01]  /*1dd0*/  WARPSYNC 0xffffffff ;  /* 0xffffffff00007948 */ /* 0x000fe20003800000 */
[----:B--2---:R-:W-:Y:S01]  /*1de0*/  @P6 SHF.R.S32.HI R127, RZ, 0x1f, R156 ;  /* 0x0000001fff7f6819 */ /* 0x004fe2000001149c */
[----:B------:R-:W-:Y:S01]  /*1df0*/  @!P6 IMAD.MOV.U32 R156, RZ, RZ, R215 ;  /* 0x000000ffff9ce224 */ /* 0x000fe200078e00d7 */
[----:B------:R-:W-:-:S04]  /*1e00*/  @!P6 MOV R127, R88 ;  /* 0x00000058007fe202 */ /* 0x000fc80000000f00 */
[----:B------:R-:W-:Y:S02]  /*1e10*/  SEL R127, R127, RZ, !P0 ;  /* 0x000000ff7f7f7207 */ /* 0x000fe40004000000 */
[----:B------:R-:W-:-:S03]  /*1e20*/  SEL R156, R156, RZ, !P0 ;  /* 0x000000ff9c9c7207 */ /* 0x000fc60004000000 */
[----:B------:R-:W-:Y:S02]  /*1e30*/  IMAD R97, R127, c[0x0][0x1f0], RZ ;  /* 0x00007c007f617a24 */ /* 0x000fe400078e02ff */
[----:B------:R-:W-:-:S04]  /*1e40*/  IMAD.WIDE.U32 R162, R156, c[0x0][0x1f0], R162 ;  /* 0x00007c009ca27a25 */ /* 0x000fc800078e00a2 */
[----:B------:R-:W-:-:S04]  /*1e50*/  IMAD R97, R156, c[0x0][0x1f4], R97 ;  /* 0x00007d009c617a24 */ /* 0x000fc800078e0261 */
[----:B------:R-:W-:Y:S02]  /*1e60*/  IMAD.IADD R97, R163, 0x1, R97 ;  /* 0x00000001a3617824 */ /* 0x000fe400078e0261 */
[----:B-1----:R-:W-:Y:S01]  /*1e70*/  ISETP.GT.AND P0, PT, R15, R12, PT ;  /* 0x0000000c0f00720c */ /* 0x002fe20003f04270 */
[----:B------:R-:W-:Y:S01]  /*1e80*/  BAR.SYNC.DEFER_BLOCKING 0x0 ;  /* 0x0000000000007b1d */ /* 0x000fe20000010000 */
[----:B------:R-:W-:Y:S01]  /*1e90*/  IMAD R2, R99, R15, RZ ;  /* 0x0000000f63027224 */ /* 0x000fe200078e02ff */
[----:B------:R-:W-:Y:S01]  /*1ea0*/  IADD3 R14, R144, 0x40, RZ ;  /* 0x00000040900e7810 */ /* 0x000fe20007ffe0ff */
[----:B------:R-:W-:Y:S01]  /*1eb0*/  IMAD.MOV.U32 R8, RZ, RZ, R160 ;  /* 0x000000ffff087224 */ /* 0x000fe200078e00a0 */
[----:B------:R-:W-:Y:S01]  /*1ec0*/  LOP3.LUT R216, R216, 0xfffffffd, RZ, 0xc0, !PT ;  /* 0xfffffffdd8d87812 */ /* 0x000fe200078ec0ff */
[----:B------:R-:W-:Y:S01]  /*1ed0*/  IMAD.MOV.U32 R9, RZ, RZ, R95 ;  /* 0x000000ffff097224 */ /* 0x000fe200078e005f */
[----:B------:R-:W-:Y:S01]  /*1ee0*/  ULDC.U8 UR4, c[0x0][0x298] ;  /* 0x0000a60000047ab9 */ /* 0x000fe20000000000 */
[-C--:B------:R-:W-:Y:S02]  /*1ef0*/  IMAD R2, R0, R101.reuse, R2 ;  /* 0x0000006500027224 */ /* 0x080fe400078e0202 */
[----:B------:R-:W-:-:S03]  /*1f00*/  IMAD.WIDE.U32 R8, R15, R101, R8 ;  /* 0x000000650f087225 */ /* 0x000fc600078e0008 */
[----:B------:R-:W-:Y:S01]  /*1f10*/  @P0 IADD3 R13, R5, -0x2, RZ ;  /* 0xfffffffe050d0810 */ /* 0x000fe20007ffe0ff */
[----:B------:R-:W-:Y:S01]  /*1f20*/  IMAD.IADD R2, R9, 0x1, R2 ;  /* 0x0000000109027824 */ /* 0x000fe200078e0202 */
[----:B------:R-:W-:Y:S01]  /*1f30*/  @P2 LEA R18, P6, R8, c[0x0][0x250], 0x1 ;  /* 0x0000940008122a11 */ /* 0x000fe200078c08ff */
[----:B------:R-:W-:Y:S01]  /*1f40*/  IMAD R172, R7, c[0x0][0x290], RZ ;  /* 0x0000a40007ac7a24 */ /* 0x000fe200078e02ff */
[----:B------:R-:W-:Y:S01]  /*1f50*/  @P0 SHF.R.S32.HI R0, RZ, 0x1f, R13 ;  /* 0x0000001fff000819 */ /* 0x000fe2000001140d */
[----:B------:R-:W-:Y:S01]  /*1f60*/  @P0 IMAD R9, R102, R13, RZ ;  /* 0x0000000d66090224 */ /* 0x000fe200078e02ff */
[----:B------:R-:W-:Y:S01]  /*1f70*/  @P2 LEA.HI.X R19, R8, c[0x0][0x254], R2, 0x1, P6 ;  /* 0x0000950008132a11 */ /* 0x000fe200030f0c02 */
[----:B------:R-:W-:Y:S01]  /*1f80*/  @P0 IMAD.WIDE.U32 R16, R13, R104, R166 ;  /* 0x000000680d100225 */ /* 0x000fe200078e00a6 */
[----:B------:R-:W-:Y:S02]  /*1f90*/  @P1 IADD3 R5, P6, R108, R8, RZ ;  /* 0x000000086c051210 */ /* 0x000fe40007fde0ff */
[----:B------:R-:W-:Y:S01]  /*1fa0*/  IADD3 R13, R144, 0x20, RZ ;  /* 0x00000020900d7810 */ /* 0x000fe20007ffe0ff */
[----:B------:R-:W-:Y:S01]  /*1fb0*/  IMAD.MOV.U32 R8, RZ, RZ, c[0x0][0x27c] ;  /* 0x00009f00ff087624 */ /* 0x000fe200078e00ff */
[----:B------:R-:W-:Y:S01]  /*1fc0*/  @!PT LDS RZ, [RZ] ;  /* 0x00000000fffff984 */ /* 0x000fe20000000800 */
[----:B------:R-:W-:Y:S01]  /*1fd0*/  @!PT LDS RZ, [RZ] ;  /* 0x00000000fffff984 */ /* 0x000fe20000000800 */
[----:B------:R-:W-:Y:S01]  /*1fe0*/  @!PT LDS RZ, [RZ] ;  /* 0x00000000fffff984 */ /* 0x000fe20000000800 */
[----:B------:R1:W-:Y:S01]  /*1ff0*/  @P2 LDGSTS.E.BYPASS.LTC128B.128 [R139+0x100], [R18.64], !P5 ;  /* 0x00100000128b2fae */ /* 0x0003e2000e901d48 */
[----:B------:R-:W-:Y:S01]  /*2000*/  @P1 IMAD.X R2, R2, 0x1, R107, P6 ;  /* 0x0000000102021824 */ /* 0x000fe200030e066b */
[C---:B------:R-:W-:Y:S01]  /*2010*/  @P1 LEA R22, P6, R5.reuse, c[0x0][0x250], 0x1 ;  /* 0x0000940005161a11 */ /* 0x040fe200078c08ff */
[----:B------:R-:W-:Y:S01]  /*2020*/  @P0 IMAD R0, R0, R104, R9 ;  /* 0x0000006800000224 */ /* 0x000fe200078e0209 */
[----:B------:R1:W-:Y:S01]  /*2030*/  @P2 LDGSTS.E.BYPASS.LTC128B.128 [R139+0x2100], [R18.64+0x80], !P4 ;  /* 0x02100080128b2fae */ /* 0x0003e2000e101d48 */
[----:B------:R-:W-:Y:S01]  /*2040*/  IMAD.SHL.U32 R8, R8, 0x2, RZ ;  /* 0x0000000208087824 */ /* 0x000fe200078e00ff */
[----:B------:R-:W-:Y:S01]  /*2050*/  @P1 LEA.HI.X R23, R5, c[0x0][0x254], R2, 0x1, P6 ;  /* 0x0000950005171a11 */ /* 0x000fe200030f0c02 */
[----:B------:R-:W-:Y:S01]  /*2060*/  @P0 IMAD.IADD R0, R17, 0x1, R0 ;  /* 0x0000000111000824 */ /* 0x000fe200078e0200 */
[----:B------:R1:W-:Y:S01]  /*2070*/  @P2 LDGSTS.E.BYPASS.LTC128B.128 [R139+0x4100], [R18.64+0x100], !P3 ;  /* 0x04100100128b2fae */ /* 0x0003e2000d901d48 */
[----:B------:R-:W-:Y:S01]  /*2080*/  @P0 LEA R20, P6, R16, c[0x0][0x220], 0x1 ;  /* 0x0000880010140a11 */ /* 0x000fe200078c08ff */
[----:B------:R-:W-:Y:S01]  /*2090*/  IMAD R170, R7, c[0x0][0x280], RZ ;  /* 0x0000a00007aa7a24 */ /* 0x000fe200078e02ff */
[----:B------:R-:W-:Y:S01]  /*20a0*/  ISETP.GE.AND P2, PT, R13, c[0x0][0x27c], PT ;  /* 0x00009f000d007a0c */ /* 0x000fe20003f46270 */
[----:B------:R-:W-:Y:S01]  /*20b0*/  IMAD R127, R127, c[0x0][0x218], RZ ;  /* 0x000086007f7f7a24 */ /* 0x000fe200078e02ff */
[----:B------:R-:W-:Y:S01]  /*20c0*/  IADD3 R17, -R8, c[0x0][0x1d4], RZ ;  /* 0x0000750008117a10 */ /* 0x000fe20007ffe1ff */
[C---:B------:R-:W-:Y:S01]  /*20d0*/  IMAD R170, R213.reuse, c[0x0][0x284], R170 ;  /* 0x0000a100d5aa7a24 */ /* 0x040fe200078e02aa */
[----:B------:R-:W-:Y:S01]  /*20e0*/  @P0 LEA.HI.X R21, R16, c[0x0][0x224], R0, 0x1, P6 ;  /* 0x0000890010150a11 */ /* 0x000fe200030f0c00 */
[----:B------:R-:W-:Y:S01]  /*20f0*/  IMAD R127, R156, c[0x0][0x21c], R127 ;  /* 0x000087009c7f7a24 */ /* 0x000fe200078e027f */
[----:B------:R-:W-:Y:S01]  /*2100*/  SEL R2, RZ, c[0x0][0x27c], !P2 ;  /* 0x00009f00ff027a07 */ /* 0x000fe20005000000 */
[----:B------:R-:W-:Y:S01]  /*2110*/  IMAD.WIDE.U32 R174, R213, c[0x0][0x280], R144 ;  /* 0x0000a000d5ae7a25 */ /* 0x000fe200078e0090 */
[-C--:B------:R-:W-:Y:S01]  /*2120*/  SEL R0, R8, R17.reuse, !P2 ;  /* 0x0000001108007207 */ /* 0x080fe20005000000 */
[----:B------:R2:W-:Y:S01]  /*2130*/  @P1 LDGSTS.E.BYPASS.LTC128B.128 [R139+0x1100], [R22.64], !P5 ;  /* 0x01100000168b1fae */ /* 0x0005e2000e901d48 */
[----:B------:R-:W-:Y:S01]  /*2140*/  ISETP.GE.AND P2, PT, R144, c[0x0][0x27c], PT ;  /* 0x00009f0090007a0c */ /* 0x000fe20003f46270 */
[----:B------:R-:W-:Y:S01]  /*2150*/  IMAD.IADD R2, R13, 0x1, R2 ;  /* 0x000000010d027824 */ /* 0x000fe200078e0202 */
[----:B------:R-:W-:Y:S01]  /*2160*/  ISETP.GE.AND P6, PT, R14, c[0x0][0x27c], PT ;  /* 0x00009f000e007a0c */ /* 0x000fe20003fc6270 */
[C---:B------:R-:W-:Y:S01]  /*2170*/  IMAD R172, R213.reuse, c[0x0][0x294], R172 ;  /* 0x0000a500d5ac7a24 */ /* 0x040fe200078e02ac */
[CC--:B------:R-:W-:Y:S01]  /*2180*/  SEL R4, R8.reuse, R17.reuse, !P2 ;  /* 0x0000001108047207 */ /* 0x0c0fe20005000000 */
[C---:B------:R-:W-:Y:S01]  /*2190*/  IMAD.WIDE.U32 R176, R213.reuse, c[0x0][0x290], R144 ;  /* 0x0000a400d5b07a25 */ /* 0x040fe200078e0090 */
[----:B------:R-:W-:Y:S01]  /*21a0*/  SEL R17, R8, R17, !P6 ;  /* 0x0000001108117207 */ /* 0x000fe20007000000 */
[----:B------:R2:W-:Y:S01]  /*21b0*/  @P1 LDGSTS.E.BYPASS.LTC128B.128 [R139+0x3100], [R22.64+0x80], !P4 ;  /* 0x03100080168b1fae */ /* 0x0005e2000e101d48 */
[----:B------:R-:W-:Y:S01]  /*21c0*/  SEL R5, RZ, c[0x0][0x27c], !P2 ;  /* 0x00009f00ff057a07 */ /* 0x000fe20005000000 */
[----:B------:R-:W-:-:S02]  /*21d0*/  IMAD.WIDE.U32 R8, R213, c[0x0][0x280], R142 ;  /* 0x0000a000d5087a25 */ /* 0x000fc400078e008e */
[----:B------:R2:W-:Y:S02]  /*21e0*/  @P1 LDGSTS.E.BYPASS.LTC128B.128 [R139+0x5100], [R22.64+0x100], !P3 ;  /* 0x05100100168b1fae */ /* 0x0005e4000d901d48 */
[----:B------:R-:W-:Y:S01]  /*21f0*/  IMAD.IADD R5, R144, 0x1, R5 ;  /* 0x0000000190057824 */ /* 0x000fe200078e0205 */
[----:B-1----:R-:W-:Y:S01]  /*2200*/  SEL R19, RZ, c[0x0][0x27c], !P6 ;  /* 0x00009f00ff137a07 */ /* 0x002fe20007000000 */
[----:B------:R-:W-:Y:S01]  /*2210*/  IMAD.IADD R171, R170, 0x1, R9 ;  /* 0x00000001aaab7824 */ /* 0x000fe200078e0209 */
[C---:B------:R-:W-:Y:S01]  /*2220*/  IADD3 R164, P6, R213.reuse, R164, RZ ;  /* 0x000000a4d5a47210 */ /* 0x040fe20007fde0ff */
[----:B------:R-:W-:Y:S01]  /*2230*/  IMAD.WIDE.U32 R24, R213, c[0x0][0x290], R142 ;  /* 0x0000a400d5187a25 */ /* 0x000fe200078e008e */
[----:B------:R-:W-:Y:S01]  /*2240*/  SHF.R.S32.HI R16, RZ, 0x1f, R5 ;  /* 0x0000001fff107819 */ /* 0x000fe20000011405 */
[----:B------:R-:W0:Y:S01]  /*2250*/  LDGDEPBAR ;  /* 0x00000000000079af */ /* 0x000e220000000000 */
[----:B------:R-:W-:Y:S01]  /*2260*/  SHF.R.S32.HI R9, RZ, 0x1f, R2 ;  /* 0x0000001fff097819 */ /* 0x000fe20000011402 */
[----:B------:R-:W-:Y:S01]  /*2270*/  IMAD.X R165, R6, 0x1, R7, P6 ;  /* 0x0000000106a57824 */ /* 0x000fe200030e0607 */
[----:B------:R-:W-:Y:S01]  /*2280*/  LOP3.LUT P6, RZ, R212, 0x4, RZ, 0xc0, !PT ;  /* 0x00000004d4ff7812 */ /* 0x000fe200078cc0ff */
[C---:B------:R-:W-:Y:S01]  /*2290*/  IMAD.WIDE.U32 R6, R217.reuse, c[0x0][0x210], R144 ;  /* 0x00008400d9067a25 */ /* 0x040fe200078e0090 */
[----:B------:R2:W-:Y:S03]  /*22a0*/  @P0 LDGSTS.E.BYPASS.LTC128B.128 [R139+0x12100], [R20.64], !P5 ;  /* 0x12100000148b0fae */ /* 0x0005e6000e901d48 */
[----:B------:R-:W-:Y:S01]  /*22b0*/  IMAD R7, R217, c[0x0][0x214], R7 ;  /* 0x00008500d9077a24 */ /* 0x000fe200078e0207 */
[----:B------:R2:W-:Y:S01]  /*22c0*/  @P0 LDGSTS.E.BYPASS.LTC128B.128 [R139+0x14100], [R20.64+0x80], !P4 ;  /* 0x14100080148b0fae */ /* 0x0005e2000e101d48 */
[----:B------:R-:W-:-:S02]  /*22d0*/  IMAD.IADD R19, R14, 0x1, R19 ;  /* 0x000000010e137824 */ /* 0x000fc400078e0213 */
[----:B------:R-:W-:Y:S01]  /*22e0*/  IMAD.WIDE.U32 R156, R156, c[0x0][0x218], R6 ;  /* 0x000086009c9c7a25 */ /* 0x000fe200078e0006 */
[----:B------:R-:W-:Y:S01]  /*22f0*/  SHF.R.S32.HI R7, RZ, 0x1f, R4 ;  /* 0x0000001fff077819 */ /* 0x000fe20000011404 */
[----:B------:R2:W-:Y:S01]  /*2300*/  @P0 LDGSTS.E.BYPASS.LTC128B.128 [R139+0x16100], [R20.64+0x100], !P3 ;  /* 0x16100100148b0fae */ /* 0x0005e2000d901d48 */
[-C--:B------:R-:W-:Y:S01]  /*2310*/  LEA.HI R6, R16, R5.reuse, RZ, 0x3 ;  /* 0x0000000510067211 */ /* 0x080fe200078f18ff */
[----:B------:R-:W-:Y:S01]  /*2320*/  IMAD.IADD R175, R175, 0x1, R170 ;  /* 0x00000001afaf7824 */ /* 0x000fe200078e02aa */
[----:B------:R-:W-:Y:S01]  /*2330*/  LEA.HI R7, R7, R4, RZ, 0x4 ;  /* 0x0000000407077211 */ /* 0x000fe200078f20ff */
[----:B------:R-:W-:Y:S01]  /*2340*/  IMAD.MOV.U32 R170, RZ, RZ, R8 ;  /* 0x000000ffffaa7224 */ /* 0x000fe200078e0008 */
[-C--:B------:R-:W-:Y:S01]  /*2350*/  LEA.HI R4, R9, R2.reuse, RZ, 0x3 ;  /* 0x0000000209047211 */ /* 0x080fe200078f18ff */
[----:B------:R-:W-:Y:S01]  /*2360*/  IMAD.IADD R177, R177, 0x1, R172 ;  /* 0x00000001b1b17824 */ /* 0x000fe200078e02ac */
[----:B------:R-:W-:Y:S01]  /*2370*/  SHF.R.S32.HI R7, RZ, 0x4, R7 ;  /* 0x00000004ff077819 */ /* 0x000fe20000011407 */
[----:B------:R-:W-:Y:S01]  /*2380*/  IMAD.IADD R173, R172, 0x1, R25 ;  /* 0x00000001acad7824 */ /* 0x000fe200078e0219 */
[----:B------:R-:W-:Y:S01]  /*2390*/  LEA.HI R9, R9, R2, RZ, 0x6 ;  /* 0x0000000209097211 */ /* 0x000fe200078f30ff */
[----:B------:R-:W-:Y:S01]  /*23a0*/  IMAD.MOV.U32 R172, RZ, RZ, R24 ;  /* 0x000000ffffac7224 */ /* 0x000fe200078e0018 */
[----:B------:R-:W-:Y:S01]  /*23b0*/  LEA.HI R16, R16, R5, RZ, 0x6 ;  /* 0x0000000510107211 */ /* 0x000fe200078f30ff */
[----:B------:R-:W-:Y:S01]  /*23c0*/  IMAD.MOV.U32 R96, RZ, RZ, 0x1 ;  /* 0x00000001ff607424 */ /* 0x000fe200078e00ff */
[----:B------:R-:W-:Y:S01]  /*23d0*/  SHF.R.S32.HI R5, RZ, 0x1f, R0 ;  /* 0x0000001fff057819 */ /* 0x000fe20000011400 */
[----:B------:R-:W-:Y:S01]  /*23e0*/  IMAD.SHL.U32 R9, R9, 0x40, RZ ;  /* 0x0000004009097824 */ /* 0x000fe200078e00ff */
[----:B------:R-:W-:Y:S01]  /*23f0*/  LEA.HI.SX32 R122, R6, R7, 0x1d ;  /* 0x00000007067a7211 */ /* 0x000fe200078feaff */
[----:B------:R-:W-:Y:S01]  /*2400*/  IMAD.SHL.U32 R16, R16, 0x40, RZ ;  /* 0x0000004010107824 */ /* 0x000fe200078e00ff */
[----:B------:R-:W-:Y:S01]  /*2410*/  SHF.R.S32.HI R8, RZ, 0x1f, R19 ;  /* 0x0000001fff087819 */ /* 0x000fe20000011413 */
[----:B------:R-:W-:Y:S01]  /*2420*/  IMAD.MOV.U32 R112, RZ, RZ, c[0x0][0x290] ;  /* 0x0000a400ff707624 */ /* 0x000fe200078e00ff */
[----:B------:R-:W-:Y:S01]  /*2430*/  LOP3.LUT R24, R211, 0x38, R4, 0xf8, !PT ;  /* 0x00000038d3187812 */ /* 0x000fe200078ef804 */
[----:B------:R-:W-:Y:S01]  /*2440*/  IMAD.MOV.U32 R116, RZ, RZ, c[0x0][0x280] ;  /* 0x0000a000ff747624 */ /* 0x000fe200078e00ff */
[----:B------:R-:W-:Y:S01]  /*2450*/  LEA.HI R5, R5, R0, RZ, 0x4 ;  /* 0x0000000005057211 */ /* 0x000fe200078f20ff */
[----:B-----5:R-:W-:Y:S01]  /*2460*/  IMAD.WIDE.U32 R176, R85, c[0x0][0x290], R176 ;  /* 0x0000a40055b07a25 */ /* 0x020fe200078e00b0 */
[----:B------:R-:W-:-:S02]  /*2470*/  LOP3.LUT R18, R211, 0x38, R6, 0xf8, !PT ;  /* 0x00000038d3127812 */ /* 0x000fc400078ef806 */
[----:B------:R-:W-:Y:S01]  /*2480*/  SHF.R.S32.HI R7, RZ, 0x1f, R122 ;  /* 0x0000001fff077819 */ /* 0x000fe2000001147a */
[C---:B------:R-:W-:Y:S01]  /*2490*/  IMAD.WIDE.U32 R174, R85.reuse, c[0x0][0x280], R174 ;  /* 0x0000a00055ae7a25 */ /* 0x040fe200078e00ae */
[----:B------:R-:W-:Y:S02]  /*24a0*/  SHF.R.S32.HI R0, RZ, 0x1f, R17 ;  /* 0x0000001fff007819 */ /* 0x000fe40000011411 */
[----:B------:R-:W-:Y:S01]  /*24b0*/  LEA.HI R2, R8, R19, RZ, 0x3 ;  /* 0x0000001308027211 */ /* 0x000fe200078f18ff */
[----:B------:R-:W-:Y:S01]  /*24c0*/  IMAD.WIDE.U32 R172, R85, c[0x0][0x290], R172 ;  /* 0x0000a40055ac7a25 */ /* 0x000fe200078e00ac */
[----:B------:R-:W-:Y:S02]  /*24d0*/  LOP3.LUT R9, R9, 0xfffff000, RZ, 0xc0, !PT ;  /* 0xfffff00009097812 */ /* 0x000fe400078ec0ff */
[-C--:B------:R-:W-:Y:S01]  /*24e0*/  LOP3.LUT R117, R24, R141.reuse, RZ, 0x3c, !PT ;  /* 0x0000008d18757212 */ /* 0x080fe200078e3cff */
[----:B------:R-:W-:Y:S01]  /*24f0*/  IMAD.WIDE.U32 R170, R85, c[0x0][0x280], R170 ;  /* 0x0000a00055aa7a25 */ /* 0x000fe200078e00aa */
[----:B------:R-:W-:-:S02]  /*2500*/  LOP3.LUT R119, R18, R141, RZ, 0x3c, !PT ;  /* 0x0000008d12777212 */ /* 0x000fc400078e3cff */
[----:B------:R-:W-:Y:S01]  /*2510*/  LEA.HI R7, R7, R122, RZ, 0x3 ;  /* 0x0000007a07077211 */ /* 0x000fe200078f18ff */
[----:B------:R-:W-:Y:S01]  /*2520*/  IMAD.SHL.U32 R122, R122, 0x8, RZ ;  /* 0x000000087a7a7824 */ /* 0x000fe200078e00ff */
[----:B------:R-:W-:Y:S01]  /*2530*/  LEA.HI R0, R0, R17, RZ, 0x4 ;  /* 0x0000001100007211 */ /* 0x000fe200078f20ff */
[----:B------:R-:W-:Y:S01]  /*2540*/  IMAD.MOV.U32 R59, RZ, RZ, 0x1 ;  /* 0x00000001ff3b7424 */ /* 0x000fe200078e00ff */
[----:B------:R-:W-:Y:S01]  /*2550*/  LOP3.LUT R18, R211, 0x38, R2, 0xf8, !PT ;  /* 0x00000038d3127812 */ /* 0x000fe200078ef802 */
[----:B------:R-:W-:Y:S01]  /*2560*/  IMAD.SHL.U32 R7, R7, 0x200, RZ ;  /* 0x0000020007077824 */ /* 0x000fe200078e00ff */
[----:B------:R-:W-:Y:S01]  /*2570*/  IADD3 R117, R117, R9, R140 ;  /* 0x0000000975757210 */ /* 0x000fe20007ffe08c */
[----:B------:R-:W-:Y:S01]  /*2580*/  IMAD.MOV.U32 R47, RZ, RZ, RZ ;  /* 0x000000ffff2f7224 */ /* 0x000fe200078e00ff */
[----:B------:R-:W-:Y:S01]  /*2590*/  SHF.R.S32.HI R9, RZ, 0x4, R5 ;  /* 0x00000004ff097819 */ /* 0x000fe20000011405 */
[----:B------:R-:W-:Y:S01]  /*25a0*/  IMAD.IADD R127, R157, 0x1, R127 ;  /* 0x000000019d7f7824 */ /* 0x000fe200078e027f */
[----:B------:R-:W-:-:S02]  /*25b0*/  LOP3.LUT R115, R18, R141, RZ, 0x3c, !PT ;  /* 0x0000008d12737212 */ /* 0x000fc400078e3cff */
[----:B------:R-:W-:Y:S02]  /*25c0*/  SHF.R.S32.HI R5, RZ, 0x4, R0 ;  /* 0x00000004ff057819 */ /* 0x000fe40000011400 */
[----:B------:R-:W-:Y:S02]  /*25d0*/  LOP3.LUT R18, R211, 0x38, R122, 0xf8, !PT ;  /* 0x00000038d3127812 */ /* 0x000fe400078ef87a */
[----:B------:R-:W-:Y:S02]  /*25e0*/  LEA.HI R8, R8, R19, RZ, 0x6 ;  /* 0x0000001308087211 */ /* 0x000fe400078f30ff */
[----:B------:R-:W-:Y:S02]  /*25f0*/  LEA.HI.SX32 R118, R2, R5, 0x1d ;  /* 0x0000000502767211 */ /* 0x000fe400078feaff */
[----:B------:R-:W-:Y:S01]  /*2600*/  LOP3.LUT R113, R18, R141, RZ, 0x3c, !PT ;  /* 0x0000008d12717212 */ /* 0x000fe200078e3cff */
[----:B------:R-:W-:Y:S01]  /*2610*/  IMAD.SHL.U32 R8, R8, 0x40, RZ ;  /* 0x0000004008087824 */ /* 0x000fe200078e00ff */
[----:B------:R-:W-:-:S02]  /*2620*/  @P0 LEA R18, P1, R106, R20, 0x1 ;  /* 0x000000146a120211 */ /* 0x000fc400078208ff */
[----:B------:R-:W-:Y:S02]  /*2630*/  LEA.HI.SX32 R120, R4, R9, 0x1d ;  /* 0x0000000904787211 */ /* 0x000fe400078feaff */
[----:B------:R-:W-:Y:S02]  /*2640*/  SHF.R.S32.HI R9, RZ, 0x1f, R118 ;  /* 0x0000001fff097819 */ /* 0x000fe40000011476 */
[----:B------:R-:W-:Y:S02]  /*2650*/  @P0 LEA.HI.X R19, R106, R21, R105, 0x1, P1 ;  /* 0x000000156a130211 */ /* 0x000fe400008f0c69 */
[----:B------:R-:W-:Y:S01]  /*2660*/  LEA.HI R0, R9, R118, RZ, 0x3 ;  /* 0x0000007609007211 */ /* 0x000fe200078f18ff */
[----:B------:R-:W-:Y:S01]  /*2670*/  IMAD.SHL.U32 R118, R118, 0x8, RZ ;  /* 0x0000000876767824 */ /* 0x000fe200078e00ff */
[----:B------:R-:W-:Y:S01]  /*2680*/  LOP3.LUT R8, R8, 0xfffff000, RZ, 0xc0, !PT ;  /* 0xfffff00008087812 */ /* 0x000fe200078ec0ff */
[----:B------:R2:W-:Y:S01]  /*2690*/  @P0 LDGSTS.E.BYPASS.LTC128B.128 [R139+0x13100], [R18.64], !P5 ;  /* 0x13100000128b0fae */ /* 0x0005e2000e901d48 */
[----:B------:R-:W-:Y:S01]  /*26a0*/  SHF.R.S32.HI R5, RZ, 0x1f, R120 ;  /* 0x0000001fff057819 */ /* 0x000fe20000011478 */
[----:B------:R-:W-:Y:S01]  /*26b0*/  IMAD.SHL.U32 R0, R0, 0x200, RZ ;  /* 0x0000020000007824 */ /* 0x000fe200078e00ff */
[----:B------:R-:W-:Y:S01]  /*26c0*/  ISETP.LE.AND P2, PT, R96, c[0x0][0x27c], PT ;  /* 0x00009f0060007a0c */ /* 0x000fe20003f43270 */
[----:B------:R2:W-:Y:S01]  /*26d0*/  @P0 LDGSTS.E.BYPASS.LTC128B.128 [R139+0x15100], [R18.64+0x80], !P4 ;  /* 0x15100080128b0fae */ /* 0x0005e2000e101d48 */
[----:B------:R-:W-:-:S02]  /*26e0*/  IADD3 R115, R115, R8, R140 ;  /* 0x0000000873737210 */ /* 0x000fc40007ffe08c */
[----:B------:R-:W-:Y:S01]  /*26f0*/  LEA.HI R5, R5, R120, RZ, 0x3 ;  /* 0x0000007805057211 */ /* 0x000fe200078f18ff */
[----:B------:R2:W-:Y:S01]  /*2700*/  @P0 LDGSTS.E.BYPASS.LTC128B.128 [R139+0x17100], [R18.64+0x100], !P3 ;  /* 0x17100100128b0fae */ /* 0x0005e2000d901d48 */
[----:B------:R-:W-:Y:S01]  /*2710*/  LOP3.LUT R16, R16, 0xfffff000, RZ, 0xc0, !PT ;  /* 0xfffff00010107812 */ /* 0x000fe200078ec0ff */
[----:B------:R-:W-:Y:S01]  /*2720*/  IMAD.SHL.U32 R120, R120, 0x8, RZ ;  /* 0x0000000878787824 */ /* 0x000fe200078e00ff */
[----:B------:R-:W-:Y:S01]  /*2730*/  LOP3.LUT R8, R211, 0x38, R118, 0xf8, !PT ;  /* 0x00000038d3087812 */ /* 0x000fe200078ef876 */
[----:B------:R-:W0:Y:S01]  /*2740*/  LDGDEPBAR ;  /* 0x00000000000079af */ /* 0x000e220000000000 */
[----:B------:R-:W-:Y:S01]  /*2750*/  IADD3 R93, P1, P0, R162, R168, R144 ;  /* 0x000000a8a25d7210 */ /* 0x000fe2000783e090 */
[----:B------:R-:W-:Y:S01]  /*2760*/  IMAD.SHL.U32 R5, R5, 0x200, RZ ;  /* 0x0000020005057824 */ /* 0x000fe200078e00ff */
[----:B------:R-:W-:Y:S02]  /*2770*/  IADD3 R119, R119, R16, R140 ;  /* 0x0000001077777210 */ /* 0x000fe40007ffe08c */
[----:B------:R-:W-:-:S02]  /*2780*/  LOP3.LUT R109, R8, R141, RZ, 0x3c, !PT ;  /* 0x0000008d086d7212 */ /* 0x000fc400078e3cff */
[----:B------:R-:W-:Y:S02]  /*2790*/  LOP3.LUT R16, R211, 0x38, R120, 0xf8, !PT ;  /* 0x00000038d3107812 */ /* 0x000fe400078ef878 */
[----:B------:R-:W-:Y:S02]  /*27a0*/  SHF.R.S32.HI R8, RZ, 0x1f, R85 ;  /* 0x0000001fff087819 */ /* 0x000fe40000011455 */
[----:B------:R-:W-:Y:S02]  /*27b0*/  IADD3.X R126, R97, R103, R145, P1, P0 ;  /* 0x00000067617e7210 */ /* 0x000fe40000fe0491 */
[----:B------:R-:W-:Y:S02]  /*27c0*/  ISETP.NE.AND P0, PT, RZ, UR4, PT ;  /* 0x00000004ff007c0c */ /* 0x000fe4000bf05270 */
[----:B------:R-:W-:Y:S01]  /*27d0*/  LOP3.LUT R111, R16, R141, RZ, 0x3c, !PT ;  /* 0x0000008d106f7212 */ /* 0x000fe200078e3cff */
[----:B------:R-:W-:Y:S01]  /*27e0*/  IMAD R16, R8, c[0x0][0x290], RZ ;  /* 0x0000a40008107a24 */ /* 0x000fe200078e02ff */
[----:B------:R-:W-:Y:S01]  /*27f0*/  LOP3.LUT R0, R0, 0xfffff000, RZ, 0xc0, !PT ;  /* 0xfffff00000007812 */ /* 0x000fe200078ec0ff */
[----:B------:R-:W-:Y:S01]  /*2800*/  IMAD R8, R8, c[0x0][0x280], RZ ;  /* 0x0000a00008087a24 */ /* 0x000fe200078e02ff */
[----:B------:R-:W-:Y:S01]  /*2810*/  @P2 LOP3.LUT R216, R216, 0x2, RZ, 0xfc, !PT ;  /* 0x00000002d8d82812 */ /* 0x000fe200078efcff */
[----:B------:R-:W-:Y:S01]  /*2820*/  IMAD R123, R85, c[0x0][0x294], R16 ;  /* 0x0000a500557b7a24 */ /* 0x000fe200078e0210 */
[----:B------:R-:W-:Y:S01]  /*2830*/  IADD3 R109, R109, R0, R140 ;  /* 0x000000006d6d7210 */ /* 0x000fe20007ffe08c */
[----:B------:R-:W-:Y:S01]  /*2840*/  IMAD R121, R85, c[0x0][0x284], R8 ;  /* 0x0000a10055797a24 */ /* 0x000fe200078e0208 */
[----:B------:R-:W-:Y:S01]  /*2850*/  LOP3.LUT R7, R7, 0xfffff000, RZ, 0xc0, !PT ;  /* 0xfffff00007077812 */ /* 0x000fe200078ec0ff */
[----:B------:R-:W-:Y:S01]  /*2860*/  IMAD.IADD R125, R177, 0x1, R123 ;  /* 0x00000001b17d7824 */ /* 0x000fe200078e027b */
[----:B------:R-:W-:Y:S01]  /*2870*/  LOP3.LUT R5, R5, 0xfffff000, RZ, 0xc0, !PT ;  /* 0xfffff00005057812 */ /* 0x000fe200078ec0ff */
[----:B------:R-:W-:Y:S01]  /*2880*/  IMAD.IADD R124, R175, 0x1, R121 ;  /* 0x00000001af7c7824 */ /* 0x000fe200078e0279 */
[----:B------:R-:W-:Y:S01]  /*2890*/  LOP3.LUT R0, R211, 0x18, R144, 0xf8, !PT ;  /* 0x00000018d3007812 */ /* 0x000fe200078ef890 */
[----:B------:R-:W-:Y:S01]  /*28a0*/  IMAD.IADD R123, R123, 0x1, R173 ;  /* 0x000000017b7b7824 */ /* 0x000fe200078e02ad */
[----:B------:R-:W-:Y:S01]  /*28b0*/  LOP3.LUT R216, R216, 0xfffffffe, RZ, 0xc0, !PT ;  /* 0xfffffffed8d87812 */ /* 0x000fe200078ec0ff */
[----:B------:R-:W-:Y:S01]  /*28c0*/  IMAD.IADD R121, R121, 0x1, R171 ;  /* 0x0000000179797824 */ /* 0x000fe200078e02ab */
[----:B------:R-:W-:-:S02]  /*28d0*/  LOP3.LUT R133, R6, 0xfffffff8, RZ, 0xc0, !PT ;  /* 0xfffffff806857812 */ /* 0x000fc400078ec0ff */
[----:B------:R-:W-:Y:S02]  /*28e0*/  LOP3.LUT R131, R4, 0xfffffff8, RZ, 0xc0, !PT ;  /* 0xfffffff804837812 */ /* 0x000fe400078ec0ff */
[----:B------:R-:W-:Y:S02]  /*28f0*/  LOP3.LUT R129, R2, 0xfffffff8, RZ, 0xc0, !PT ;  /* 0xfffffff802817812 */ /* 0x000fe400078ec0ff */
[CC--:B------:R-:W-:Y:S01]  /*2900*/  SHF.L.U64.HI R110, R112.reuse, R3.reuse, c[0x0][0x294] ;  /* 0x0000a500706e7619 */ /* 0x0c0fe20000010203 */
[----:B------:R-:W-:Y:S01]  /*2910*/  IMAD.SHL.U32 R112, R112, 0x40, RZ ;  /* 0x0000004070707824 */ /* 0x000fe200078e00ff */
[C---:B------:R-:W-:Y:S01]  /*2920*/  SHF.L.U64.HI R114, R116.reuse, R3, c[0x0][0x284] ;  /* 0x0000a10074727619 */ /* 0x040fe20000010203 */
[----:B------:R-:W-:Y:S01]  /*2930*/  IMAD.SHL.U32 R116, R116, 0x40, RZ ;  /* 0x0000004074747824 */ /* 0x000fe200078e00ff */
[--C-:B------:R-:W-:Y:S02]  /*2940*/  IADD3 R113, R113, R7, R140.reuse ;  /* 0x0000000771717210 */ /* 0x100fe40007ffe08c */
[----:B------:R-:W-:-:S02]  /*2950*/  IADD3 R111, R111, R5, R140 ;  /* 0x000000056f6f7210 */ /* 0x000fc40007ffe08c */
[----:B------:R-:W-:Y:S02]  /*2960*/  LOP3.LUT R0, R140, R0, R141, 0xf6, !PT ;  /* 0x000000008c007212 */ /* 0x000fe400078ef68d */
[----:B------:R-:W-:Y:S02]  /*2970*/  @P0 LOP3.LUT R216, R216, 0x1, RZ, 0xfc, !PT ;  /* 0x00000001d8d80812 */ /* 0x000fe400078efcff */
[----:B------:R-:W-:Y:S02]  /*2980*/  SHF.R.S32.HI R150, RZ, 0x1f, R133 ;  /* 0x0000001fff967819 */ /* 0x000fe40000011485 */
[----:B------:R-:W-:Y:S02]  /*2990*/  SHF.R.S32.HI R148, RZ, 0x1f, R131 ;  /* 0x0000001fff947819 */ /* 0x000fe40000011483 */
[----:B------:R-:W-:Y:S02]  /*29a0*/  SHF.R.S32.HI R134, RZ, 0x1f, R129 ;  /* 0x0000001fff867819 */ /* 0x000fe40000011481 */
[----:B------:R-:W-:-:S02]  /*29b0*/  SHF.R.S32.HI R132, RZ, 0x1f, R122 ;  /* 0x0000001fff847819 */ /* 0x000fc4000001147a */
[----:B------:R-:W-:Y:S02]  /*29c0*/  SHF.R.S32.HI R130, RZ, 0x1f, R120 ;  /* 0x0000001fff827819 */ /* 0x000fe40000011478 */
[----:B--2---:R-:W-:Y:S02]  /*29d0*/  SHF.R.S32.HI R128, RZ, 0x1f, R118 ;  /* 0x0000001fff807819 */ /* 0x004fe40000011476 */
.L_x_1398:
[----:B------:R-:W-:Y:S01]  /*29e0*/  SHF.R.S32.HI R5, RZ, 0x1f, R15 ;  /* 0x0000001fff057819 */ /* 0x000fe2000001140f */
[----:B------:R-:W-:Y:S04]  /*29f0*/  DEPBAR.LE SB0, 0x2 ;  /* 0x000080800000791a */ /* 0x000fe80000000000 */
[----:B------:R-:W-:Y:S01]  /*2a00*/  ISETP.LE.AND P1, PT, R96, c[0x0][0x27c], PT ;  /* 0x00009f0060007a0c */ /* 0x000fe20003f23270 */
[----:B------:R-:W-:Y:S01]  /*2a10*/  WARPSYNC 0xffffffff ;  /* 0xffffffff00007948 */ /* 0x000fe20003800000 */
[----:B------:R-:W-:Y:S01]  /*2a20*/  BAR.SYNC.DEFER_BLOCKING 0x0 ;  /* 0x0000000000007b1d */ /* 0x000fe20000010000 */
[-C--:B------:R-:W-:Y:S02]  /*2a30*/  IMAD R151, R98, R15.reuse, RZ ;  /* 0x0000000f62977224 */ /* 0x080fe400078e02ff */
[----:B------:R-:W-:Y:S04]  /*2a40*/  IMAD.WIDE.U32 R20, R100, R15, RZ ;  /* 0x0000000f64147225 */ /* 0x000fe800078e00ff */
[----:B------:R-:W-:Y:S01]  /*2a50*/  IMAD R151, R5, R100, R151 ;  /* 0x0000006405977224 */ /* 0x000fe200078e0297 */
[----:B------:R-:W-:Y:S01]  /*2a60*/  IADD3 R4, P0, R93, R20, RZ ;  /* 0x000000145d047210 */ /* 0x000fe20007f1e0ff */
[----:B-1----:R-:W-:Y:S02]  /*2a70*/  IMAD R2, R47, 0x3000, R0 ;  /* 0x000030002f027824 */ /* 0x002fe400078e0200 */
[----:B------:R-:W-:Y:S03]  /*2a80*/  IMAD.IADD R151, R21, 0x1, R151 ;  /* 0x0000000115977824 */ /* 0x000fe600078e0297 */
[----:B------:R-:W-:Y:S01]  /*2a90*/  IADD3 R135, R2, 0x20, RZ ;  /* 0x0000002002877810 */ /* 0x000fe20007ffe0ff */
[----:B------:R-:W-:Y:S01]  /*2aa0*/  IMAD.X R3, R151, 0x1, R126, P0 ;  /* 0x0000000197037824 */ /* 0x000fe200000e067e */
[----:B------:R-:W-:Y:S02]  /*2ab0*/  LEA R74, P0, R4, c[0x0][0x1c8], 0x1 ;  /* 0x00007200044a7a11 */ /* 0x000fe400078008ff */
[----:B------:R-:W-:Y:S02]  /*2ac0*/  @P6 IADD3 R135, R2, -0x20, RZ ;  /* 0xffffffe002876810 */ /* 0x000fe40007ffe0ff */
[----:B------:R-:W-:Y:S02]  /*2ad0*/  LEA.HI.X R75, R4, c[0x0][0x1cc], R3, 0x1, P0 ;  /* 0x00007300044b7a11 */ /* 0x000fe400000f0c03 */
[----:B------:R-:W-:Y:S02]  /*2ae0*/  LEA R149, R2, 0x100, 0x1 ;  /* 0x0000010002957811 */ /* 0x000fe400078e08ff */
[----:B------:R-:W-:Y:S01]  /*2af0*/  LEA R135, R135, 0x100, 0x1 ;  /* 0x0000010087877811 */ /* 0x000fe200078e08ff */
[----:B------:R-:W-:Y:S01]  /*2b00*/  BSSY B1, `(.L_x_1374) ;  /* 0x00003ad000017945 */ /* 0x000fe20003800000 */
[----:B------:R-:W-:-:S05]  /*2b10*/  @!P1 BRA `(.L_x_1375) ;  /* 0x000038e000009947 */ /* 0x000fca0003800000 */
[-C--:B------:R-:W-:Y:S01]  /*2b20*/  IMAD R3, R114, R15.reuse, RZ ;  /* 0x0000000f72037224 */ /* 0x080fe200078e02ff */
[----:B------:R-:W-:Y:S01]  /*2b30*/  LOP3.LUT P1, RZ, R216, 0x1, RZ, 0xc0, !PT ;  /* 0x00000001d8ff7812 */ /* 0x000fe2000782c0ff */
[-C--:B------:R-:W-:Y:S02]  /*2b40*/  IMAD R9, R110, R15.reuse, RZ ;  /* 0x0000000f6e097224 */ /* 0x080fe400078e02ff */
[----:B------:R-:W-:Y:S02]  /*2b50*/  IMAD R152, R15, -0x40, R90 ;  /* 0xffffffc00f987824 */ /* 0x000fe400078e025a */
[C---:B------:R-:W-:Y:S02]  /*2b60*/  IMAD R3, R5.reuse, R116, R3 ;  /* 0x0000007405037224 */ /* 0x040fe400078e0203 */
[----:B------:R-:W-:Y:S01]  /*2b70*/  IMAD R9, R5, R112, R9 ;  /* 0x0000007005097224 */ /* 0x000fe200078e0209 */
[----:B------:R-:W-:Y:S01]  /*2b80*/  IMNMX R152, R152, 0x40, PT ;  /* 0x0000004098987817 */ /* 0x000fe20003800200 */
[-C--:B------:R-:W-:Y:S04]  /*2b90*/  IMAD.WIDE.U32 R6, R116, R15.reuse, RZ ;  /* 0x0000000f74067225 */ /* 0x080fe800078e00ff */
[----:B------:R-:W-:Y:S01]  /*2ba0*/  IMAD.WIDE.U32 R4, R112, R15, RZ ;  /* 0x0000000f70047225 */ /* 0x000fe200078e00ff */
[----:B------:R-:W-:Y:S04]  /*2bb0*/  IADD3 R3, R7, R3, RZ ;  /* 0x0000000307037210 */ /* 0x000fe80007ffe0ff */
[----:B------:R-:W-:Y:S01]  /*2bc0*/  IADD3 R2, R5, R9, RZ ;  /* 0x0000000905027210 */ /* 0x000fe20007ffe0ff */
[----:B------:R-:W-:-:S05]  /*2bd0*/  @!P1 BRA `(.L_x_1376) ;  /* 0x00001c1000009947 */ /* 0x000fca0003800000 */
[----:B------:R-:W-:Y:S01]  /*2be0*/  ISETP.GE.AND P1, PT, R213, R152, PT ;  /* 0x00000098d500720c */ /* 0x000fe20003f26270 */
[----:B------:R-:W-:Y:S01]  /*2bf0*/  BSSY B0, `(.L_x_1377) ;  /* 0x000003c000007945 */ /* 0x000fe20003800000 */
[C---:B------:R-:W-:Y:S01]  /*2c00*/  IADD3 R29, R142.reuse, 0x20, RZ ;  /* 0x000000208e1d7810 */ /* 0x040fe20007ffe0ff */
[----:B------:R-:W-:Y:S01]  /*2c10*/  CS2R R24, SRZ ;  /* 0x0000000000187805 */ /* 0x000fe2000001ff00 */
[----:B------:R-:W-:Y:S01]  /*2c20*/  IADD3 R20, R142, 0x40, RZ ;  /* 0x000000408e147810 */ /* 0x000fe20007ffe0ff */
        /* <DEDUP_REMOVED lines=56> */
.L_x_1378:
[----:B------:R-:W-:Y:S05]  /*2fb0*/  BSYNC B0 ;  /* 0x0000000000007941 */ /* 0x000fea0003800000 */
.L_x_1377:
[----:B------:R-:W-:-:S05]  /*2fc0*/  @P1 BRA `(.L_x_1379) ;  /* 0x0000360000001947 */ /* 0x000fca0003800000 */
[----:B------:R-:W-:Y:S01]  /*2fd0*/  ISETP.GE.AND P0, PT, R144, c[0x0][0x1d4], PT ;  /* 0x0000750090007a0c */ /* 0x000fe20003f06270 */
[----:B-1---5:R-:W-:Y:S01]  /*2fe0*/  IMAD.MOV.U32 R3, RZ, RZ, R26 ;  /* 0x000000ffff037224 */ /* 0x022fe200078e001a */
[----:B------:R-:W-:Y:S01]  /*2ff0*/  BSSY B0, `(.L_x_1380) ;  /* 0x0000060000007945 */ /* 0x000fe20003800000 */
[----:B------:R-:W-:Y:S02]  /*3000*/  IMAD.MOV.U32 R2, RZ, RZ, R27 ;  /* 0x000000ffff027224 */ /* 0x000fe400078e001b */
        /* <DEDUP_REMOVED lines=35> */
[----:B------:R-:W-:Y:S02]  /*3240*/  PRMT R64, R18, 0x7610, R64 ;  /* 0x0000761012407816 */ /* 0x000fe40000000040 */
        /* <DEDUP_REMOVED lines=8> */
[--C-:B------:R-:W-:Y:S06]  /*32d0*/  IMAD.MOV.U32 R45, RZ, RZ, R73.reuse ;  /* 0x000000ffff2d7224 */ /* 0x100fec00078e0049 */
[----:B------:R-:W-:Y:S02]  /*32e0*/  @!P0 SHF.R.U64 R49, R72, 0x10, R73 ;  /* 0x0000001048318819 */ /* 0x000fe40000001249 */
[--C-:B------:R-:W-:Y:S02]  /*32f0*/  @!P0 SHF.R.U64 R37, R40, 0x10, R41.reuse ;  /* 0x0000001028258819 */ /* 0x100fe40000001229 */
[----:B------:R-:W-:Y:S02]  /*3300*/  @!P0 SHF.R.U32.HI R36, RZ, 0x10, R41 ;  /* 0x00000010ff248819 */ /* 0x000fe40000011629 */
[----:B------:R-:W-:Y:S02]  /*3310*/  @!P0 PRMT R46, R46, 0x5410, R49 ;  /* 0x000054102e2e8816 */ /* 0x000fe40000000031 */
[----:B------:R-:W-:Y:S02]  /*3320*/  @!P0 SHF.R.U32.HI R44, RZ, 0x10, R73 ;  /* 0x00000010ff2c8819 */ /* 0x000fe40000011649 */
[----:B------:R-:W-:Y:S02]  /*3330*/  @!P0 PRMT R37, R38, 0x5410, R37 ;  /* 0x0000541026258816 */ /* 0x000fe40000000025 */
[----:B------:R-:W-:Y:S02]  /*3340*/  @!P0 PRMT R36, R39, 0x5410, R36 ;  /* 0x0000541027248816 */ /* 0x000fe40000000024 */
[----:B------:R-:W-:Y:S01]  /*3350*/  @!P0 PRMT R50, R45, 0x5410, R44 ;  /* 0x000054102d328816 */ /* 0x000fe2000000002c */
[C---:B------:R-:W-:Y:S01]  /*3360*/  @!P0 IMAD.U32 R44, R46.reuse, 0x10000, RZ ;  /* 0x000100002e2c8824 */ /* 0x040fe200078e00ff */
[----:B------:R-:W-:Y:S02]  /*3370*/  @!P0 LOP3.LUT R46, R46, 0xffff0000, RZ, 0xc0, !PT ;  /* 0xffff00002e2e8812 */ /* 0x000fe400078ec0ff */
[C---:B------:R-:W-:Y:S02]  /*3380*/  @!P0 SHF.L.U32 R38, R37.reuse, 0x10, RZ ;  /* 0x0000001025268819 */ /* 0x040fe400000006ff */
[----:B------:R-:W-:Y:S01]  /*3390*/  @!P0 LOP3.LUT R37, R37, 0xffff0000, RZ, 0xc0, !PT ;  /* 0xffff000025258812 */ /* 0x000fe200078ec0ff */
[C---:B-1----:R-:W-:Y:S01]  /*33a0*/  @!P0 IMAD.U32 R45, R16.reuse, 0x10000, RZ ;  /* 0x00010000102d8824 */ /* 0x042fe200078e00ff */
[----:B------:R-:W-:Y:S02]  /*33b0*/  @!P0 LOP3.LUT R39, R16, 0xffff0000, RZ, 0xc0, !PT ;  /* 0xffff000010278812 */ /* 0x000fe400078ec0ff */
[C---:B------:R-:W-:Y:S02]  /*33c0*/  @!P0 LOP3.LUT R40, R17.reuse, 0xffff0000, RZ, 0xc0, !PT ;  /* 0xffff000011288812 */ /* 0x040fe400078ec0ff */
[----:B------:R-:W-:Y:S01]  /*33d0*/  @!P0 SHF.L.U32 R48, R17, 0x10, RZ ;  /* 0x0000001011308819 */ /* 0x000fe200000006ff */
[----:B------:R-:W-:Y:S01]  /*33e0*/  @!P0 FMUL.FTZ R77, R39, R44 ;  /* 0x0000002c274d8220 */ /* 0x000fe20000410000 */
[----:B------:R-:W-:Y:S01]  /*33f0*/  @!P0 SHF.L.U32 R49, R19, 0x10, RZ ;  /* 0x0000001013318819 */ /* 0x000fe200000006ff */
[----:B------:R-:W-:Y:S02]  /*3400*/  @!P0 FMUL.FTZ R76, R40, R46 ;  /* 0x0000002e284c8220 */ /* 0x000fe40000410000 */
[-C--:B------:R-:W-:Y:S01]  /*3410*/  @!P0 FMUL.FTZ R2, R39, R38.reuse ;  /* 0x0000002627028220 */ /* 0x080fe20000410000 */
[----:B------:R-:W-:Y:S01]  /*3420*/  @!P0 LOP3.LUT R39, R19, 0xffff0000, RZ, 0xc0, !PT ;  /* 0xffff000013278812 */ /* 0x000fe200078ec0ff */
[----:B------:R-:W-:Y:S01]  /*3430*/  @!P0 FFMA.FTZ R77, R45, R38, -R77 ;  /* 0x000000262d4d8223 */ /* 0x000fe2000001084d */
[----:B------:R-:W-:Y:S01]  /*3440*/  @!P0 LOP3.LUT R38, R18, 0xffff0000, RZ, 0xc0, !PT ;  /* 0xffff000012268812 */ /* 0x000fe200078ec0ff */
[-C--:B------:R-:W-:Y:S02]  /*3450*/  @!P0 FMUL.FTZ R3, R40, R37.reuse ;  /* 0x0000002528038220 */ /* 0x080fe40000410000 */
[----:B------:R-:W-:Y:S02]  /*3460*/  @!P0 FFMA.FTZ R76, R48, R37, -R76 ;  /* 0x00000025304c8223 */ /* 0x000fe4000001084c */
[C---:B------:R-:W-:Y:S01]  /*3470*/  @!P0 IMAD.U32 R37, R36.reuse, 0x10000, RZ ;  /* 0x0001000024258824 */ /* 0x040fe200078e00ff */
[----:B------:R-:W-:Y:S01]  /*3480*/  @!P0 LOP3.LUT R36, R36, 0xffff0000, RZ, 0xc0, !PT ;  /* 0xffff000024248812 */ /* 0x000fe200078ec0ff */
[----:B------:R-:W-:Y:S01]  /*3490*/  @!P0 FFMA.FTZ R2, R44, R45, R2 ;  /* 0x0000002d2c028223 */ /* 0x000fe20000010002 */
[----:B------:R-:W-:Y:S01]  /*34a0*/  @!P0 SHF.L.U32 R44, R18, 0x10, RZ ;  /* 0x00000010122c8819 */ /* 0x000fe200000006ff */
[C---:B------:R-:W-:Y:S01]  /*34b0*/  @!P0 IMAD.U32 R45, R50.reuse, 0x10000, RZ ;  /* 0x00010000322d8824 */ /* 0x040fe200078e00ff */
[----:B------:R-:W-:Y:S01]  /*34c0*/  @!P0 LOP3.LUT R50, R50, 0xffff0000, RZ, 0xc0, !PT ;  /* 0xffff000032328812 */ /* 0x000fe200078ec0ff */
[----:B------:R-:W-:Y:S01]  /*34d0*/  @!P0 FMUL.FTZ R4, R38, R37 ;  /* 0x0000002526048220 */ /* 0x000fe20000410000 */
[----:B------:R-:W-:Y:S01]  /*34e0*/  @!P0 F2FP.BF16.PACK_AB R77, R2, R77 ;  /* 0x0000004d024d823e */ /* 0x000fe200000010ff */
[----:B------:R-:W-:Y:S02]  /*34f0*/  @!P0 FMUL.FTZ R79, R38, R45 ;  /* 0x0000002d264f8220 */ /* 0x000fe40000410000 */
[C---:B------:R-:W-:Y:S02]  /*3500*/  @!P0 FMUL.FTZ R78, R39.reuse, R50 ;  /* 0x00000032274e8220 */ /* 0x040fe40000410000 */
[----:B------:R-:W-:Y:S02]  /*3510*/  @!P0 FMUL.FTZ R5, R39, R36 ;  /* 0x0000002427058220 */ /* 0x000fe40000410000 */
[----:B------:R-:W-:Y:S02]  /*3520*/  @!P0 FFMA.FTZ R3, R46, R48, R3 ;  /* 0x000000302e038223 */ /* 0x000fe40000010003 */
[----:B------:R-:W-:Y:S02]  /*3530*/  @!P0 FFMA.FTZ R4, R45, R44, R4 ;  /* 0x0000002c2d048223 */ /* 0x000fe40000010004 */
[----:B------:R-:W-:Y:S01]  /*3540*/  @!P0 FFMA.FTZ R79, R44, R37, -R79 ;  /* 0x000000252c4f8223 */ /* 0x000fe2000001084f */
[----:B------:R-:W-:Y:S01]  /*3550*/  @!P0 F2FP.BF16.PACK_AB R76, R3, R76 ;  /* 0x0000004c034c823e */ /* 0x000fe200000010ff */
[----:B------:R-:W-:Y:S02]  /*3560*/  @!P0 FFMA.FTZ R78, R49, R36, -R78 ;  /* 0x00000024314e8223 */ /* 0x000fe4000001084e */
        /* <DEDUP_REMOVED lines=8> */
.L_x_1381:
[----:B------:R-:W-:Y:S05]  /*35f0*/  BSYNC B0 ;  /* 0x0000000000007941 */ /* 0x000fea0003800000 */
.L_x_1380:
        /* <DEDUP_REMOVED lines=11> */
[----:B------:R-:W-:Y:S02]  /*36b0*/  @!P0 SHF.R.U32.HI R39, RZ, 0x10, R71 ;  /* 0x00000010ff278819 */ /* 0x000fe40000011647 */
[----:B------:R-:W-:Y:S02]  /*36c0*/  @!P0 PRMT R33, R33, 0x5410, R36 ;  /* 0x0000541021218816 */ /* 0x000fe40000000024 */
[----:B------:R-:W-:Y:S02]  /*36d0*/  @!P0 PRMT R32, R32, 0x5410, R37 ;  /* 0x0000541020208816 */ /* 0x000fe40000000025 */
[----:B------:R-:W-:Y:S01]  /*36e0*/  @!P0 LOP3.LUT R40, R69, 0xffff0000, RZ, 0xc0, !PT ;  /* 0xffff000045288812 */ /* 0x000fe200078ec0ff */
        /* <DEDUP_REMOVED lines=22> */
[----:B------:R-:W-:Y:S02]  /*3850*/  @!P0 IMAD.U32 R39, R68, 0x10000, RZ ;  /* 0x0001000044278824 */ /* 0x000fe400078e00ff */
        /* <DEDUP_REMOVED lines=18> */
.L_x_1383:
[----:B------:R-:W-:Y:S05]  /*3980*/  BSYNC B0 ;  /* 0x0000000000007941 */ /* 0x000fea0003800000 */
.L_x_1382:
        /* <DEDUP_REMOVED lines=9> */
[----:B------:R-:W-:Y:S02]  /*3a20*/  @!P0 PRMT R65, R65, 0x5410, R36 ;  /* 0x0000541041418816 */ /* 0x000fe40000000024 */
[----:B------:R-:W-:Y:S02]  /*3a30*/  @!P0 SHF.R.U32.HI R37, RZ, 0x10, R67 ;  /* 0x00000010ff258819 */ /* 0x000fe40000011643 */
[----:B------:R-:W-:Y:S02]  /*3a40*/  @!P0 PRMT R28, R28, 0x5410, R29 ;  /* 0x000054101c1c8816 */ /* 0x000fe4000000001d */
[----:B------:R-:W-:Y:S01]  /*3a50*/  @!P0 PRMT R64, R64, 0x5410, R37 ;  /* 0x0000541040408816 */ /* 0x000fe20000000025 */
[C---:B------:R-:W-:Y:S01]  /*3a60*/  @!P0 IMAD.U32 R37, R65.reuse, 0x10000, RZ ;  /* 0x0001000041258824 */ /* 0x040fe200078e00ff */
[----:B------:R-:W-:Y:S01]  /*3a70*/  @!P0 LOP3.LUT R38, R65, 0xffff0000, RZ, 0xc0, !PT ;  /* 0xffff000041268812 */ /* 0x000fe200078ec0ff */
[C---:B------:R-:W-:Y:S01]  /*3a80*/  @!P0 IMAD.U32 R29, R28.reuse, 0x10000, RZ ;  /* 0x000100001c1d8824 */ /* 0x040fe200078e00ff */
[----:B------:R-:W-:Y:S02]  /*3a90*/  @!P0 SHF.R.U32.HI R34, RZ, 0x10, R35 ;  /* 0x00000010ff228819 */ /* 0x000fe40000011623 */
[----:B------:R-:W-:Y:S02]  /*3aa0*/  @!P0 LOP3.LUT R28, R28, 0xffff0000, RZ, 0xc0, !PT ;  /* 0xffff00001c1c8812 */ /* 0x000fe400078ec0ff */
[----:B------:R-:W-:Y:S02]  /*3ab0*/  @!P0 PRMT R23, R23, 0x5410, R34 ;  /* 0x0000541017178816 */ /* 0x000fe40000000022 */
        /* <DEDUP_REMOVED lines=11> */
[C---:B------:R-:W-:Y:S01]  /*3b70*/  @!P0 LOP3.LUT R29, R18.reuse, 0xffff0000, RZ, 0xc0, !PT ;  /* 0xffff0000121d8812 */ /* 0x040fe200078ec0ff */
[-C--:B------:R-:W-:Y:S02]  /*3b80*/  @!P0 FMUL.FTZ R3, R33, R28.reuse ;  /* 0x0000001c21038220 */ /* 0x080fe40000410000 */
[----:B------:R-:W-:Y:S02]  /*3b90*/  @!P0 FFMA.FTZ R44, R39, R28, -R44 ;  /* 0x0000001c272c8223 */ /* 0x000fe4000001082c */
[C---:B------:R-:W-:Y:S01]  /*3ba0*/  @!P0 IMAD.U32 R28, R23.reuse, 0x10000, RZ ;  /* 0x00010000171c8824 */ /* 0x040fe200078e00ff */
[----:B------:R-:W-:Y:S01]  /*3bb0*/  @!P0 LOP3.LUT R23, R23, 0xffff0000, RZ, 0xc0, !PT ;  /* 0xffff000017178812 */ /* 0x000fe200078ec0ff */
[----:B------:R-:W-:Y:S01]  /*3bc0*/  @!P0 FFMA.FTZ R2, R37, R36, R2 ;  /* 0x0000002425028223 */ /* 0x000fe20000010002 */
[----:B------:R-:W-:Y:S01]  /*3bd0*/  @!P0 SHF.L.U32 R37, R18, 0x10, RZ ;  /* 0x0000001012258819 */ /* 0x000fe200000006ff */
[----:B------:R-:W-:Y:S02]  /*3be0*/  @!P0 IMAD.U32 R36, R64, 0x10000, RZ ;  /* 0x0001000040248824 */ /* 0x000fe400078e00ff */
[C---:B------:R-:W-:Y:S01]  /*3bf0*/  @!P0 FMUL.FTZ R4, R29.reuse, R28 ;  /* 0x0000001c1d048220 */ /* 0x040fe20000410000 */
        /* <DEDUP_REMOVED lines=17> */
.L_x_1385:
[----:B------:R-:W-:Y:S05]  /*3d10*/  BSYNC B0 ;  /* 0x0000000000007941 */ /* 0x000fea0003800000 */
.L_x_1384:
        /* <DEDUP_REMOVED lines=10> */
[----:B------:R-:W-:Y:S02]  /*3dc0*/  @!P0 PRMT R58, R58, 0x5410, R33 ;  /* 0x000054103a3a8816 */ /* 0x000fe40000000021 */
[----:B------:R-:W-:Y:S02]  /*3dd0*/  @!P0 PRMT R22, R22, 0x5410, R23 ;  /* 0x0000541016168816 */ /* 0x000fe40000000017 */
[----:B------:R-:W-:Y:S01]  /*3de0*/  @!P0 SHF.R.U32.HI R32, RZ, 0x10, R63 ;  /* 0x00000010ff208819 */ /* 0x000fe2000001163f */
[C---:B------:R-:W-:Y:S01]  /*3df0*/  @!P0 IMAD.U32 R33, R58.reuse, 0x10000, RZ ;  /* 0x000100003a218824 */ /* 0x040fe200078e00ff */
[----:B------:R-:W-:Y:S01]  /*3e00*/  @!P0 LOP3.LUT R34, R58, 0xffff0000, RZ, 0xc0, !PT ;  /* 0xffff00003a228812 */ /* 0x000fe200078ec0ff */
[C---:B------:R-:W-:Y:S01]  /*3e10*/  @!P0 IMAD.U32 R23, R22.reuse, 0x10000, RZ ;  /* 0x0001000016178824 */ /* 0x040fe200078e00ff */
[----:B------:R-:W-:Y:S02]  /*3e20*/  @!P0 SHF.R.U32.HI R30, RZ, 0x10, R31 ;  /* 0x00000010ff1e8819 */ /* 0x000fe4000001161f */
[----:B------:R-:W-:Y:S02]  /*3e30*/  @!P0 PRMT R57, R57, 0x5410, R32 ;  /* 0x0000541039398816 */ /* 0x000fe40000000020 */
        /* <DEDUP_REMOVED lines=39> */
.L_x_1387:
[----:B------:R-:W-:Y:S05]  /*40b0*/  BSYNC B0 ;  /* 0x0000000000007941 */ /* 0x000fea0003800000 */
.L_x_1386:
        /* <DEDUP_REMOVED lines=13> */
[----:B------:R-:W-:Y:S01]  /*4190*/  @!P0 PRMT R9, R9, 0x5410, R20 ;  /* 0x0000541009098816 */ /* 0x000fe20000000014 */
[----:B------:R-:W-:Y:S01]  /*41a0*/  @!P0 IMAD.U32 R23, R56, 0x10000, RZ ;  /* 0x0001000038178824 */ /* 0x000fe200078e00ff */
[----:B------:R-:W-:Y:S02]  /*41b0*/  @!P0 PRMT R8, R8, 0x5410, R21 ;  /* 0x0000541008088816 */ /* 0x000fe40000000015 */
[----:B------:R-:W-:Y:S01]  /*41c0*/  @!P0 PRMT R53, R53, 0x5410, R28 ;  /* 0x0000541035358816 */ /* 0x000fe2000000001c */
[C---:B------:R-:W-:Y:S01]  /*41d0*/  @!P0 IMAD.U32 R20, R9.reuse, 0x10000, RZ ;  /* 0x0001000009148824 */ /* 0x040fe200078e00ff */
[----:B------:R-:W-:Y:S02]  /*41e0*/  @!P0 LOP3.LUT R28, R56, 0xffff0000, RZ, 0xc0, !PT ;  /* 0xffff0000381c8812 */ /* 0x000fe400078ec0ff */
        /* <DEDUP_REMOVED lines=38> */
.L_x_1389:
[----:B------:R-:W-:Y:S05]  /*4450*/  BSYNC B0 ;  /* 0x0000000000007941 */ /* 0x000fea0003800000 */
.L_x_1388:
        /* <DEDUP_REMOVED lines=57> */
.L_x_1376:
        /* <DEDUP_REMOVED lines=47> */
.L_x_1391:
[----:B------:R-:W-:Y:S05]  /*4ae0*/  BSYNC B0 ;  /* 0x0000000000007941 */ /* 0x000fea0003800000 */
.L_x_1390:
[----:B------:R-:W-:Y:S04]  /*4af0*/  IADD3 R153, P0, R168, R20, RZ ;  /* 0x00000014a8997210 */ /* 0x000fe80007f1e0ff */
[----:B------:R-:W-:Y:S01]  /*4b00*/  IADD3.X R151, R151, R103, RZ, P0, !PT ;  /* 0x0000006797977210 */ /* 0x000fe200007fe4ff */
[----:B------:R-:W-:-:S05]  /*4b10*/  @P1 BRA `(.L_x_1379) ;  /* 0x00001ab000001947 */ /* 0x000fca0003800000 */
[----:B------:R-:W-:Y:S01]  /*4b20*/  ISETP.GE.AND P0, PT, R144, c[0x0][0x1d4], PT ;  /* 0x0000750090007a0c */ /* 0x000fe20003f06270 */
[----:B-----5:R-:W-:Y:S01]  /*4b30*/  IMAD.MOV.U32 R5, RZ, RZ, R18 ;  /* 0x000000ffff057224 */ /* 0x020fe200078e0012 */
[----:B------:R-:W-:Y:S01]  /*4b40*/  BSSY B0, `(.L_x_1392) ;  /* 0x000009c000007945 */ /* 0x000fe20003800000 */
[----:B------:R-:W-:Y:S02]  /*4b50*/  IMAD.MOV.U32 R4, RZ, RZ, R19 ;  /* 0x000000ffff047224 */ /* 0x000fe400078e0013 */
[----:B-1----:R-:W-:Y:S01]  /*4b60*/  IMAD.MOV.U32 R3, RZ, RZ, R16 ;  /* 0x000000ffff037224 */ /* 0x002fe200078e0010 */
        /* <DEDUP_REMOVED lines=27> */
[----:B------:R-:W-:Y:S01]  /*4d20*/  IMAD R178, R47, 0x3000, RZ ;  /* 0x000030002fb27824 */ /* 0x000fe200078e02ff */
[----:B------:R-:W-:Y:S02]  /*4d30*/  PRMT R83, R7, 0x7610, R83 ;  /* 0x0000761007537816 */ /* 0x000fe40000000053 */
[----:B------:R-:W-:Y:S01]  /*4d40*/  PRMT R82, R6, 0x7610, R82 ;  /* 0x0000761006527816 */ /* 0x000fe20000000052 */
[----:B------:R-:W-:-:S05]  /*4d50*/  @P0 BRA `(.L_x_1393) ;  /* 0x000007a000000947 */ /* 0x000fca0003800000 */
[----:B------:R-:W-:Y:S01]  /*4d60*/  ISETP.GE.AND P2, PT, R122, c[0x0][0x1d4], PT ;  /* 0x000075007a007a0c */ /* 0x000fe20003f46270 */
[----:B------:R-:W-:Y:S01]  /*4d70*/  IMAD.IADD R183, R113, 0x1, R178 ;  /* 0x0000000171b77824 */ /* 0x000fe200078e02b2 */
[C---:B------:R-:W-:Y:S01]  /*4d80*/  IADD3 R63, P1, P0, R162.reuse, R153, R133 ;  /* 0x00000099a23f7210 */ /* 0x040fe2000783e085 */
[----:B------:R-:W-:Y:S01]  /*4d90*/  IMAD.MOV.U32 R44, RZ, RZ, R49 ;  /* 0x000000ffff2c7224 */ /* 0x000fe200078e0031 */
[----:B------:R-:W-:Y:S01]  /*4da0*/  MOV R40, R33 ;  /* 0x0000002100287202 */ /* 0x000fe20000000f00 */
[----:B------:R-:W-:Y:S01]  /*4db0*/  IMAD.SHL.U32 R179, R183, 0x2, RZ ;  /* 0x00000002b7b37824 */ /* 0x000fe200078e00ff */
[C---:B------:R-:W-:Y:S01]  /*4dc0*/  IADD3.X R62, R97.reuse, R151, R150, P1, P0 ;  /* 0x00000097613e7210 */ /* 0x040fe20000fe0496 */
[----:B------:R-:W-:Y:S02]  /*4dd0*/  IMAD.MOV.U32 R42, RZ, RZ, R34 ;  /* 0x000000ffff2a7224 */ /* 0x000fe400078e0022 */
[----:B------:R-:W-:Y:S01]  /*4de0*/  IMAD.MOV.U32 R52, RZ, RZ, R48 ;  /* 0x000000ffff347224 */ /* 0x000fe200078e0030 */
[----:B------:R-:W1:Y:S01]  /*4df0*/  LDS.128 R20, [R179+0xc100] ;  /* 0x00c10000b3147984 */ /* 0x000e620000000c00 */
[----:B------:R-:W-:Y:S02]  /*4e00*/  IMAD.MOV.U32 R41, RZ, RZ, R32 ;  /* 0x000000ffff297224 */ /* 0x000fe400078e0020 */
[----:B------:R-:W-:Y:S01]  /*4e10*/  @!P2 IADD3 R182, P1, P0, R162, R153, R122 ;  /* 0x00000099a2b6a210 */ /* 0x000fe2000783e07a */
[----:B------:R-:W-:Y:S03]  /*4e20*/  IMAD.MOV.U32 R46, RZ, RZ, R51 ;  /* 0x000000ffff2e7224 */ /* 0x000fe600078e0033 */
[----:B------:R-:W-:Y:S02]  /*4e30*/  @!P2 IADD3.X R61, R97, R151, R132, P1, P0 ;  /* 0x00000097613da210 */ /* 0x000fe40000fe0484 */
[C---:B------:R-:W-:Y:S04]  /*4e40*/  LEA R180, P0, R63.reuse, c[0x0][0x1c8], 0x1 ;  /* 0x000072003fb47a11 */ /* 0x040fe800078008ff */
[----:B------:R-:W-:Y:S02]  /*4e50*/  LEA.HI.X R181, R63, c[0x0][0x1cc], R62, 0x1, P0 ;  /* 0x000073003fb57a11 */ /* 0x000fe400000f0c3e */
[C---:B------:R-:W-:Y:S04]  /*4e60*/  @!P2 LEA R62, P0, R182.reuse, c[0x0][0x1c8], 0x1 ;  /* 0x00007200b63eaa11 */ /* 0x040fe800078008ff */
[----:B------:R-:W-:Y:S01]  /*4e70*/  @!P2 LEA.HI.X R63, R182, c[0x0][0x1cc], R61, 0x1, P0 ;  /* 0x00007300b63faa11 */ /* 0x000fe200000f0c3d */
[----:B------:R-:W-:Y:S01]  /*4e80*/  IMAD.IADD R182, R119, 0x1, R178 ;  /* 0x0000000177b67824 */ /* 0x000fe200078e02b2 */
[----:B------:R-:W-:Y:S04]  /*4e90*/  ISETP.GE.AND P0, PT, R144, c[0x0][0x27c], PT ;  /* 0x00009f0090007a0c */ /* 0x000fe80003f06270 */
[----:B------:R-:W-:Y:S05]  /*4ea0*/  SHF.L.U32 R61, R182, 0x1, RZ ;  /* 0x00000001b63d7819 */ /* 0x000fea00000006ff */
[----:B------:R-:W2:Y:S04]  /*4eb0*/  LDS.128 R72, [R61+0xc100] ;  /* 0x00c100003d487984 */ /* 0x000ea80000000c00 */
[--C-:B------:R-:W-:Y:S02]  /*4ec0*/  @!P0 SHF.R.U64 R53, R48, 0x10, R49.reuse ;  /* 0x0000001030358819 */ /* 0x100fe40000001231 */
[----:B------:R-:W-:Y:S01]  /*4ed0*/  @!P0 SHF.R.U32.HI R55, RZ, 0x10, R49 ;  /* 0x00000010ff378819 */ /* 0x000fe20000011631 */
[----:B------:R-:W-:Y:S01]  /*4ee0*/  IMAD.MOV.U32 R49, RZ, RZ, R50 ;  /* 0x000000ffff317224 */ /* 0x000fe200078e0032 */
[----:B------:R-:W-:Y:S02]  /*4ef0*/  @!P0 SHF.R.U64 R54, R50, 0x10, R51 ;  /* 0x0000001032368819 */ /* 0x000fe40000001233 */
[----:B------:R-:W-:Y:S02]  /*4f00*/  @!P0 PRMT R50, R52, 0x5410, R53 ;  /* 0x0000541034328816 */ /* 0x000fe40000000035 */
[----:B------:R-:W-:Y:S02]  /*4f10*/  @!P0 SHF.R.U32.HI R43, RZ, 0x10, R33 ;  /* 0x00000010ff2b8819 */ /* 0x000fe40000011621 */
[----:B------:R-:W-:Y:S02]  /*4f20*/  @!P0 SHF.R.U32.HI R51, RZ, 0x10, R51 ;  /* 0x00000010ff338819 */ /* 0x000fe40000011633 */
[----:B------:R-:W-:Y:S02]  /*4f30*/  @!P0 PRMT R48, R44, 0x5410, R55 ;  /* 0x000054102c308816 */ /* 0x000fe40000000037 */
[----:B------:R-:W-:Y:S01]  /*4f40*/  @!P0 PRMT R52, R49, 0x5410, R54 ;  /* 0x0000541031348816 */ /* 0x000fe20000000036 */
[----:B------:R-:W-:Y:S01]  /*4f50*/  @!P0 IMAD.U32 R49, R50, 0x10000, RZ ;  /* 0x0001000032318824 */ /* 0x000fe200078e00ff */
[----:B------:R-:W-:Y:S01]  /*4f60*/  @!P0 PRMT R40, R40, 0x5410, R43 ;  /* 0x0000541028288816 */ /* 0x000fe2000000002b */
[----:B-1----:R-:W-:Y:S01]  /*4f70*/  @!P0 IMAD.U32 R43, R21, 0x10000, RZ ;  /* 0x00010000152b8824 */ /* 0x002fe200078e00ff */
[----:B------:R-:W-:Y:S02]  /*4f80*/  @!P0 PRMT R58, R46, 0x5410, R51 ;  /* 0x000054102e3a8816 */ /* 0x000fe40000000033 */
[--C-:B------:R-:W-:Y:S02]  /*4f90*/  @!P0 SHF.R.U64 R45, R34, 0x10, R35.reuse ;  /* 0x00000010222d8819 */ /* 0x100fe40000001223 */
[----:B------:R-:W-:Y:S01]  /*4fa0*/  @!P0 SHF.R.U32.HI R34, RZ, 0x10, R35 ;  /* 0x00000010ff228819 */ /* 0x000fe20000011623 */
[----:B------:R-:W-:Y:S01]  /*4fb0*/  @!P0 IMAD.U32 R56, R58, 0x10000, RZ ;  /* 0x000100003a388824 */ /* 0x000fe200078e00ff */
[C---:B------:R-:W-:Y:S02]  /*4fc0*/  @!P0 SHF.L.U32 R46, R48.reuse, 0x10, RZ ;  /* 0x00000010302e8819 */ /* 0x040fe400000006ff */
[----:B------:R-:W-:Y:S02]  /*4fd0*/  @!P0 LOP3.LUT R48, R48, 0xffff0000, RZ, 0xc0, !PT ;  /* 0xffff000030308812 */ /* 0x000fe400078ec0ff */
[----:B------:R-:W-:Y:S01]  /*4fe0*/  @!P0 LOP3.LUT R58, R58, 0xffff0000, RZ, 0xc0, !PT ;  /* 0xffff00003a3a8812 */ /* 0x000fe200078ec0ff */
[----:B------:R-:W-:Y:S01]  /*4ff0*/  @!P0 FMUL.FTZ R179, R43, R46 ;  /* 0x0000002e2bb38220 */ /* 0x000fe20000410000 */
[----:B------:R-:W-:Y:S02]  /*5000*/  @!P0 SHF.R.U64 R32, R32, 0x10, R33 ;  /* 0x0000001020208819 */ /* 0x000fe40000001221 */
[----:B------:R-:W-:Y:S02]  /*5010*/  MOV R33, R35 ;  /* 0x0000002300217202 */ /* 0x000fe40000000f00 */
[----:B------:R-:W-:Y:S01]  /*5020*/  @!P0 PRMT R35, R42, 0x5410, R45 ;  /* 0x000054102a238816 */ /* 0x000fe2000000002d */
[----:B------:R-:W-:Y:S01]  /*5030*/  @!P0 IMAD.U32 R42, R20, 0x10000, RZ ;  /* 0x00010000142a8824 */ /* 0x000fe200078e00ff */
[C---:B--2---:R-:W-:Y:S01]  /*5040*/  @!P0 SHF.L.U32 R51, R73.reuse, 0x10, RZ ;  /* 0x0000001049338819 */ /* 0x044fe200000006ff */
[----:B------:R-:W-:Y:S01]  /*5050*/  @!P0 IMAD.U32 R44, R72, 0x10000, RZ ;  /* 0x00010000482c8824 */ /* 0x000fe200078e00ff */
[----:B------:R-:W-:Y:S01]  /*5060*/  @!P0 LOP3.LUT R53, R73, 0xffff0000, RZ, 0xc0, !PT ;  /* 0xffff000049358812 */ /* 0x000fe200078ec0ff */
[----:B------:R-:W-:Y:S01]  /*5070*/  @!P0 FMUL.FTZ R61, R42, R49 ;  /* 0x000000312a3d8220 */ /* 0x000fe20000410000 */
[C---:B------:R-:W-:Y:S01]  /*5080*/  @!P0 LOP3.LUT R54, R74.reuse, 0xffff0000, RZ, 0xc0, !PT ;  /* 0xffff00004a368812 */ /* 0x040fe200078ec0ff */
[----:B------:R-:W-:Y:S01]  /*5090*/  @!P0 IMAD.U32 R55, R74, 0x10000, RZ ;  /* 0x000100004a378824 */ /* 0x000fe200078e00ff */
[C---:B------:R-:W-:Y:S01]  /*50a0*/  @!P0 LOP3.LUT R60, R75.reuse, 0xffff0000, RZ, 0xc0, !PT ;  /* 0xffff00004b3c8812 */ /* 0x040fe200078ec0ff */
[----:B------:R-:W-:Y:S01]  /*50b0*/  @!P0 IMAD.U32 R57, R75, 0x10000, RZ ;  /* 0x000100004b398824 */ /* 0x000fe200078e00ff */
[----:B------:R-:W-:Y:S02]  /*50c0*/  @!P0 PRMT R32, R41, 0x5410, R32 ;  /* 0x0000541029208816 */ /* 0x000fe40000000020 */
[----:B------:R-:W-:Y:S01]  /*50d0*/  @!P0 PRMT R33, R33, 0x5410, R34 ;  /* 0x0000541021218816 */ /* 0x000fe20000000022 */
[----:B------:R-:W-:Y:S02]  /*50e0*/  @!P0 IMAD.U32 R34, R40, 0x10000, RZ ;  /* 0x0001000028228824 */ /* 0x000fe400078e00ff */
[C---:B------:R-:W-:Y:S01]  /*50f0*/  @!P0 IMAD.U32 R41, R32.reuse, 0x10000, RZ ;  /* 0x0001000020298824 */ /* 0x040fe200078e00ff */
[----:B------:R-:W-:Y:S01]  /*5100*/  @!P0 LOP3.LUT R32, R32, 0xffff0000, RZ, 0xc0, !PT ;  /* 0xffff000020208812 */ /* 0x000fe200078ec0ff */
[----:B------:R-:W-:Y:S01]  /*5110*/  @!P0 FMUL.FTZ R4, R43, R34 ;  /* 0x000000222b048220 */ /* 0x000fe20000410000 */
[----:B------:R-:W-:Y:S01]  /*5120*/  @!P0 LOP3.LUT R43, R20, 0xffff0000, RZ, 0xc0, !PT ;  /* 0xffff0000142b8812 */ /* 0x000fe200078ec0ff */
[-C--:B------:R-:W-:Y:S02]  /*5130*/  @!P0 FMUL.FTZ R2, R42, R41.reuse ;  /* 0x000000292a028220 */ /* 0x080fe40000410000 */
[----:B------:R-:W-:Y:S01]  /*5140*/  @!P0 FFMA.FTZ R61, R44, R41, -R61 ;  /* 0x000000292c3d8223 */ /* 0x000fe2000001083d */
[----:B------:R-:W-:Y:S01]  /*5150*/  @!P0 LOP3.LUT R41, R21, 0xffff0000, RZ, 0xc0, !PT ;  /* 0xffff000015298812 */ /* 0x000fe200078ec0ff */
[----:B------:R-:W-:Y:S01]  /*5160*/  @!P0 FFMA.FTZ R2, R49, R44, R2 ;  /* 0x0000002c31028223 */ /* 0x000fe20000010002 */
[----:B------:R-:W-:Y:S01]  /*5170*/  @!P0 LOP3.LUT R49, R72, 0xffff0000, RZ, 0xc0, !PT ;  /* 0xffff000048318812 */ /* 0x000fe200078ec0ff */
[----:B------:R-:W-:Y:S01]  /*5180*/  @!P0 FFMA.FTZ R179, R51, R34, -R179 ;  /* 0x0000002233b38223 */ /* 0x000fe200000108b3 */
[----:B------:R-:W-:Y:S01]  /*5190*/  @!P0 LOP3.LUT R34, R40, 0xffff0000, RZ, 0xc0, !PT ;  /* 0xffff000028228812 */ /* 0x000fe200078ec0ff */
[C---:B------:R-:W-:Y:S01]  /*51a0*/  @!P0 FMUL.FTZ R182, R41.reuse, R48 ;  /* 0x0000003029b68220 */ /* 0x040fe20000410000 */
[----:B------:R-:W-:Y:S01]  /*51b0*/  @!P0 LOP3.LUT R44, R50, 0xffff0000, RZ, 0xc0, !PT ;  /* 0xffff0000322c8812 */ /* 0x000fe200078ec0ff */
[C---:B------:R-:W-:Y:S01]  /*51c0*/  @!P0 IMAD.U32 R50, R52.reuse, 0x10000, RZ ;  /* 0x0001000034328824 */ /* 0x040fe200078e00ff */
[----:B------:R-:W-:Y:S01]  /*51d0*/  @!P0 LOP3.LUT R52, R52, 0xffff0000, RZ, 0xc0, !PT ;  /* 0xffff000034348812 */ /* 0x000fe200078ec0ff */
[----:B------:R-:W-:Y:S02]  /*51e0*/  @!P0 FMUL.FTZ R5, R41, R34 ;  /* 0x0000002229058220 */ /* 0x000fe40000410000 */
[----:B------:R-:W-:Y:S02]  /*51f0*/  @!P0 FMUL.FTZ R184, R43, R44 ;  /* 0x0000002c2bb88220 */ /* 0x000fe40000410000 */
[----:B------:R-:W-:Y:S01]  /*5200*/  @!P0 FFMA.FTZ R182, R53, R34, -R182 ;  /* 0x0000002235b68223 */ /* 0x000fe200000108b6 */
[C---:B------:R-:W-:Y:S01]  /*5210*/  @!P0 LOP3.LUT R34, R22.reuse, 0xffff0000, RZ, 0xc0, !PT ;  /* 0xffff000016228812 */ /* 0x040fe200078ec0ff */
[-C--:B------:R-:W-:Y:S02]  /*5220*/  @!P0 FMUL.FTZ R3, R43, R32.reuse ;  /* 0x000000202b038220 */ /* 0x080fe40000410000 */
[----:B------:R-:W-:Y:S01]  /*5230*/  @!P0 FFMA.FTZ R184, R49, R32, -R184 ;  /* 0x0000002031b88223 */ /* 0x000fe200000108b8 */
[C---:B------:R-:W-:Y:S01]  /*5240*/  @!P0 SHF.L.U32 R32, R35.reuse, 0x10, RZ ;  /* 0x0000001023208819 */ /* 0x040fe200000006ff */
[----:B------:R-:W-:Y:S01]  /*5250*/  @!P0 IMAD.U32 R41, R22, 0x10000, RZ ;  /* 0x0001000016298824 */ /* 0x000fe200078e00ff */
[----:B------:R-:W-:Y:S01]  /*5260*/  @!P0 LOP3.LUT R35, R35, 0xffff0000, RZ, 0xc0, !PT ;  /* 0xffff000023238812 */ /* 0x000fe200078ec0ff */
[----:B------:R-:W-:Y:S01]  /*5270*/  @!P0 FMUL.FTZ R196, R34, R52 ;  /* 0x0000003422c48220 */ /* 0x000fe20000410000 */
[----:B------:R-:W-:Y:S01]  /*5280*/  @!P0 F2FP.BF16.PACK_AB R179, R182, R179 ;  /* 0x000000b3b6b3823e */ /* 0x000fe200000010ff */
[----:B------:R-:W-:Y:S01]  /*5290*/  @!P0 FMUL.FTZ R185, R41, R50 ;  /* 0x0000003229b98220 */ /* 0x000fe20000410000 */
[----:B------:R-:W-:Y:S01]  /*52a0*/  @!P0 F2FP.BF16.PACK_AB R184, R184, R61 ;  /* 0x0000003db8b8823e */ /* 0x000fe200000010ff */
[-C--:B------:R-:W-:Y:S01]  /*52b0*/  @!P0 FMUL.FTZ R7, R34, R35.reuse ;  /* 0x0000002322078220 */ /* 0x080fe20000410000 */
[C---:B------:R-:W-:Y:S01]  /*52c0*/  @!P0 LOP3.LUT R34, R23.reuse, 0xffff0000, RZ, 0xc0, !PT ;  /* 0xffff000017228812 */ /* 0x040fe200078ec0ff */
[----:B------:R-:W-:Y:S01]  /*52d0*/  @!P0 FFMA.FTZ R196, R54, R35, -R196 ;  /* 0x0000002336c48223 */ /* 0x000fe200000108c4 */
[----:B------:R-:W-:Y:S01]  /*52e0*/  @!P0 SHF.L.U32 R35, R23, 0x10, RZ ;  /* 0x0000001017238819 */ /* 0x000fe200000006ff */
[----:B------:R-:W-:Y:S01]  /*52f0*/  @!P0 FMUL.FTZ R6, R41, R32 ;  /* 0x0000002029068220 */ /* 0x000fe20000410000 */
[----:B------:R-:W-:Y:S01]  /*5300*/  @!P0 MOV R72, R184 ;  /* 0x000000b800488202 */ /* 0x000fe20000000f00 */
[----:B------:R-:W-:Y:S02]  /*5310*/  @!P0 FFMA.FTZ R185, R55, R32, -R185 ;  /* 0x0000002037b98223 */ /* 0x000fe400000108b9 */
[C---:B------:R-:W-:Y:S01]  /*5320*/  @!P0 IMAD.U32 R32, R33.reuse, 0x10000, RZ ;  /* 0x0001000021208824 */ /* 0x040fe200078e00ff */
[----:B------:R-:W-:Y:S01]  /*5330*/  @!P0 LOP3.LUT R33, R33, 0xffff0000, RZ, 0xc0, !PT ;  /* 0xffff000021218812 */ /* 0x000fe200078ec0ff */
[----:B------:R-:W-:Y:S01]  /*5340*/  @!P0 FFMA.FTZ R3, R44, R49, R3 ;  /* 0x000000312c038223 */ /* 0x000fe20000010003 */
[----:B------:R-:W-:Y:S01]  /*5350*/  @!P0 F2FP.BF16.PACK_AB R185, R196, R185 ;  /* 0x000000b9c4b9823e */ /* 0x000fe200000010ff */
[----:B------:R-:W-:Y:S02]  /*5360*/  @!P0 FMUL.FTZ R183, R35, R56 ;  /* 0x0000003823b78220 */ /* 0x000fe40000410000 */
[----:B------:R-:W-:Y:S01]  /*5370*/  @!P0 FMUL.FTZ R186, R34, R58 ;  /* 0x0000003a22ba8220 */ /* 0x000fe20000410000 */
[----:B------:R-:W-:Y:S01]  /*5380*/  @!P0 F2FP.BF16.PACK_AB R61, R3, R2 ;  /* 0x00000002033d823e */ /* 0x000fe200000010ff */
[----:B------:R-:W-:Y:S02]  /*5390*/  @!P0 FFMA.FTZ R4, R46, R51, R4 ;  /* 0x000000332e048223 */ /* 0x000fe40000010004 */
[----:B------:R-:W-:Y:S02]  /*53a0*/  @!P0 FFMA.FTZ R5, R48, R53, R5 ;  /* 0x0000003530058223 */ /* 0x000fe40000010005 */
[----:B------:R-:W-:Y:S02]  /*53b0*/  @!P0 FFMA.FTZ R183, R57, R32, -R183 ;  /* 0x0000002039b78223 */ /* 0x000fe400000108b7 */
[----:B------:R-:W-:Y:S01]  /*53c0*/  @!P0 FFMA.FTZ R186, R60, R33, -R186 ;  /* 0x000000213cba8223 */ /* 0x000fe200000108ba */
[----:B------:R-:W-:Y:S01]  /*53d0*/  @!P0 F2FP.BF16.PACK_AB R182, R5, R4 ;  /* 0x0000000405b6823e */ /* 0x000fe200000010ff */
[----:B------:R-:W-:Y:S02]  /*53e0*/  @!P0 FMUL.FTZ R8, R35, R32 ;  /* 0x0000002023088220 */ /* 0x000fe40000410000 */
[----:B------:R-:W-:Y:S01]  /*53f0*/  @!P0 FFMA.FTZ R6, R50, R55, R6 ;  /* 0x0000003732068223 */ /* 0x000fe20000010006 */
[----:B------:R-:W-:Y:S01]  /*5400*/  @!P0 F2FP.BF16.PACK_AB R186, R186, R183 ;  /* 0x000000b7baba823e */ /* 0x000fe200000010ff */
[----:B------:R-:W-:Y:S02]  /*5410*/  @!P0 FMUL.FTZ R9, R34, R33 ;  /* 0x0000002122098220 */ /* 0x000fe40000410000 */
[----:B------:R-:W-:Y:S01]  /*5420*/  @!P0 FFMA.FTZ R7, R52, R54, R7 ;  /* 0x0000003634078223 */ /* 0x000fe20000010007 */
[----:B------:R-:W-:Y:S01]  /*5430*/  @!P0 MOV R75, R186 ;  /* 0x000000ba004b8202 */ /* 0x000fe20000000f00 */
[----:B------:R-:W-:Y:S02]  /*5440*/  @!P0 FFMA.FTZ R8, R56, R57, R8 ;  /* 0x0000003938088223 */ /* 0x000fe40000010008 */
        /* <DEDUP_REMOVED lines=11> */
.L_x_1393:
[----:B------:R-:W-:Y:S05]  /*5500*/  BSYNC B0 ;  /* 0x0000000000007941 */ /* 0x000fea0003800000 */
.L_x_1392:
[----:B------:R-:W-:Y:S01]  /*5510*/  ISETP.GE.AND P0, PT, R13, c[0x0][0x1d4], PT ;  /* 0x000075000d007a0c */ /* 0x000fe20003f06270 */
[----:B------:R-:W-:Y:S01]  /*5520*/  @!UPT UIADD3 URZ, URZ, URZ, URZ ;  /* 0x0000003f3f3ff290 */ /* 0x000fe2000fffe03f */
[----:B------:R-:W-:Y:S11]  /*5530*/  BSSY B0, `(.L_x_1394) ;  /* 0x0000074000007945 */ /* 0x000ff60003800000 */
[----:B------:R-:W-:-:S05]  /*5540*/  @P0 BRA `(.L_x_1395) ;  /* 0x0000072000000947 */ /* 0x000fca0003800000 */
[----:B------:R-:W-:Y:S01]  /*5550*/  ISETP.GE.AND P2, PT, R120, c[0x0][0x1d4], PT ;  /* 0x0000750078007a0c */ /* 0x000fe20003f46270 */
[----:B-1----:R-:W-:Y:S01]  /*5560*/  IMAD.IADD R72, R111, 0x1, R178 ;  /* 0x000000016f487824 */ /* 0x002fe200078e02b2 */
[----:B------:R-:W-:Y:S03]  /*5570*/  IADD3 R57, P1, P0, R162, R153, R131 ;  /* 0x00000099a2397210 */ /* 0x000fe6000783e083 */
[----:B------:R-:W-:Y:S01]  /*5580*/  IMAD.SHL.U32 R58, R72, 0x2, RZ ;  /* 0x00000002483a7824 */ /* 0x000fe200078e00ff */
[C---:B------:R-:W-:Y:S04]  /*5590*/  IADD3.X R50, R97.reuse, R151, R148, P1, P0 ;  /* 0x0000009761327210 */ /* 0x040fe80000fe0494 */
[----:B------:R-:W1:Y:S03]  /*55a0*/  LDS.128 R20, [R58+0xc100] ;  /* 0x00c100003a147984 */ /* 0x000e660000000c00 */
[----:B------:R-:W-:Y:S04]  /*55b0*/  @!P2 IADD3 R55, P1, P0, R162, R153, R120 ;  /* 0x00000099a237a210 */ /* 0x000fe8000783e078 */
[----:B------:R-:W-:Y:S02]  /*55c0*/  @!P2 IADD3.X R52, R97, R151, R130, P1, P0 ;  /* 0x000000976134a210 */ /* 0x000fe40000fe0482 */
[C---:B------:R-:W-:Y:S04]  /*55d0*/  LEA R56, P0, R57.reuse, c[0x0][0x1c8], 0x1 ;  /* 0x0000720039387a11 */ /* 0x040fe800078008ff */
[----:B------:R-:W-:Y:S02]  /*55e0*/  LEA.HI.X R57, R57, c[0x0][0x1cc], R50, 0x1, P0 ;  /* 0x0000730039397a11 */ /* 0x000fe400000f0c32 */
[C---:B------:R-:W-:Y:S04]  /*55f0*/  @!P2 LEA R54, P0, R55.reuse, c[0x0][0x1c8], 0x1 ;  /* 0x000072003736aa11 */ /* 0x040fe800078008ff */
[----:B------:R-:W-:Y:S01]  /*5600*/  @!P2 LEA.HI.X R55, R55, c[0x0][0x1cc], R52, 0x1, P0 ;  /* 0x000073003737aa11 */ /* 0x000fe200000f0c34 */
[----:B------:R-:W-:Y:S01]  /*5610*/  IMAD.IADD R52, R117, 0x1, R178 ;  /* 0x0000000175347824 */ /* 0x000fe200078e02b2 */
[----:B------:R-:W-:Y:S03]  /*5620*/  ISETP.GE.AND P0, PT, R13, c[0x0][0x27c], PT ;  /* 0x00009f000d007a0c */ /* 0x000fe60003f06270 */
[----:B------:R-:W-:Y:S05]  /*5630*/  IMAD.SHL.U32 R50, R52, 0x2, RZ ;  /* 0x0000000234327824 */ /* 0x000fea00078e00ff */
[----:B------:R-:W2:Y:S05]  /*5640*/  LDS.128 R60, [R50+0xc100] ;  /* 0x00c10000323c7984 */ /* 0x000eaa0000000c00 */
[----:B------:R-:W-:Y:S02]  /*5650*/  @!P0 SHF.R.U64 R32, R68, 0x10, R69 ;  /* 0x0000001044208819 */ /* 0x000fe40000001245 */
[----:B------:R-:W-:Y:S02]  /*5660*/  @!P0 SHF.R.U64 R26, R26, 0x10, R27 ;  /* 0x000000101a1a8819 */ /* 0x000fe4000000121b */
[----:B------:R-:W-:Y:S02]  /*5670*/  @!P0 PRMT R83, R83, 0x5410, R32 ;  /* 0x0000541053538816 */ /* 0x000fe40000000020 */
[----:B------:R-:W-:Y:S01]  /*5680*/  @!P0 PRMT R39, R39, 0x5410, R26 ;  /* 0x0000541027278816 */ /* 0x000fe2000000001a */
[----:B-1----:R-:W-:Y:S01]  /*5690*/  @!P0 IMAD.U32 R26, R20, 0x10000, RZ ;  /* 0x00010000141a8824 */ /* 0x002fe200078e00ff */
[----:B------:R-:W-:Y:S02]  /*56a0*/  @!P0 SHF.R.U64 R41, R70, 0x10, R71 ;  /* 0x0000001046298819 */ /* 0x000fe40000001247 */
[----:B------:R-:W-:Y:S02]  /*56b0*/  @!P0 SHF.R.U32.HI R33, RZ, 0x10, R27 ;  /* 0x00000010ff218819 */ /* 0x000fe4000001161b */
[----:B------:R-:W-:Y:S02]  /*56c0*/  @!P0 LOP3.LUT R27, R20, 0xffff0000, RZ, 0xc0, !PT ;  /* 0xffff0000141b8812 */ /* 0x000fe400078ec0ff */
[----:B------:R-:W-:Y:S02]  /*56d0*/  @!P0 PRMT R80, R80, 0x5410, R41 ;  /* 0x0000541050508816 */ /* 0x000fe40000000029 */
[--C-:B------:R-:W-:Y:S02]  /*56e0*/  @!P0 SHF.R.U64 R24, R24, 0x10, R25.reuse ;  /* 0x0000001018188819 */ /* 0x100fe40000001219 */
[C---:B------:R-:W-:Y:S01]  /*56f0*/  @!P0 LOP3.LUT R44, R80.reuse, 0xffff0000, RZ, 0xc0, !PT ;  /* 0xffff0000502c8812 */ /* 0x040fe200078ec0ff */
[----:B------:R-:W-:Y:S01]  /*5700*/  @!P0 IMAD.U32 R45, R80, 0x10000, RZ ;  /* 0x00010000502d8824 */ /* 0x000fe200078e00ff */
[----:B------:R-:W-:Y:S02]  /*5710*/  @!P0 PRMT R37, R37, 0x5410, R24 ;  /* 0x0000541025258816 */ /* 0x000fe40000000018 */
[----:B------:R-:W-:Y:S02]  /*5720*/  @!P0 SHF.R.U32.HI R25, RZ, 0x10, R25 ;  /* 0x00000010ff198819 */ /* 0x000fe40000011619 */
[----:B------:R-:W-:Y:S02]  /*5730*/  @!P0 LOP3.LUT R24, R37, 0xffff0000, RZ, 0xc0, !PT ;  /* 0xffff000025188812 */ /* 0x000fe400078ec0ff */
[----:B------:R-:W-:Y:S02]  /*5740*/  @!P0 SHF.R.U32.HI R35, RZ, 0x10, R69 ;  /* 0x00000010ff238819 */ /* 0x000fe40000011645 */
[----:B------:R-:W-:Y:S01]  /*5750*/  @!P0 SHF.R.U32.HI R34, RZ, 0x10, R71 ;  /* 0x00000010ff228819 */ /* 0x000fe20000011647 */
[----:B------:R-:W-:Y:S01]  /*5760*/  @!P0 FMUL.FTZ R3, R27, R24 ;  /* 0x000000181b038220 */ /* 0x000fe20000410000 */
[----:B------:R-:W-:Y:S01]  /*5770*/  @!P0 PRMT R36, R36, 0x5410, R25 ;  /* 0x0000541024248816 */ /* 0x000fe20000000019 */
[----:B------:R-:W-:Y:S01]  /*5780*/  @!P0 IMAD.U32 R25, R37, 0x10000, RZ ;  /* 0x0001000025198824 */ /* 0x000fe200078e00ff */
[----:B------:R-:W-:Y:S02]  /*5790*/  @!P0 PRMT R82, R82, 0x5410, R35 ;  /* 0x0000541052528816 */ /* 0x000fe40000000023 */
[----:B------:R-:W-:Y:S01]  /*57a0*/  @!P0 SHF.L.U32 R35, R83, 0x10, RZ ;  /* 0x0000001053238819 */ /* 0x000fe200000006ff */
[C---:B--2---:R-:W-:Y:S01]  /*57b0*/  @!P0 IMAD.U32 R32, R60.reuse, 0x10000, RZ ;  /* 0x000100003c208824 */ /* 0x044fe200078e00ff */
[----:B------:R-:W-:Y:S01]  /*57c0*/  @!P0 LOP3.LUT R41, R60, 0xffff0000, RZ, 0xc0, !PT ;  /* 0xffff00003c298812 */ /* 0x000fe200078ec0ff */
[C---:B------:R-:W-:Y:S01]  /*57d0*/  @!P0 FMUL.FTZ R2, R26.reuse, R25 ;  /* 0x000000191a028220 */ /* 0x040fe20000410000 */
[----:B------:R-:W-:Y:S01]  /*57e0*/  @!P0 LOP3.LUT R43, R61, 0xffff0000, RZ, 0xc0, !PT ;  /* 0xffff00003d2b8812 */ /* 0x000fe200078ec0ff */
[----:B------:R-:W-:Y:S01]  /*57f0*/  @!P0 FMUL.FTZ R50, R26, R35 ;  /* 0x000000231a328220 */ /* 0x000fe20000410000 */
[----:B------:R-:W-:Y:S01]  /*5800*/  @!P0 SHF.L.U32 R26, R21, 0x10, RZ ;  /* 0x00000010151a8819 */ /* 0x000fe200000006ff */
[----:B------:R-:W-:Y:S01]  /*5810*/  @!P0 FFMA.FTZ R2, R35, R32, R2 ;  /* 0x0000002023028223 */ /* 0x000fe20000010002 */
[----:B------:R-:W-:Y:S01]  /*5820*/  @!P0 LOP3.LUT R53, R63, 0xffff0000, RZ, 0xc0, !PT ;  /* 0xffff00003f358812 */ /* 0x000fe200078ec0ff */
[----:B------:R-:W-:Y:S01]  /*5830*/  @!P0 IMAD.U32 R35, R82, 0x10000, RZ ;  /* 0x0001000052238824 */ /* 0x000fe200078e00ff */
[----:B------:R-:W-:Y:S01]  /*5840*/  @!P0 LOP3.LUT R49, R62, 0xffff0000, RZ, 0xc0, !PT ;  /* 0xffff00003e318812 */ /* 0x000fe200078ec0ff */
[----:B------:R-:W-:Y:S01]  /*5850*/  @!P0 FFMA.FTZ R50, R32, R25, -R50 ;  /* 0x0000001920328223 */ /* 0x000fe20000010832 */
[----:B------:R-:W-:Y:S01]  /*5860*/  @!P0 LOP3.LUT R40, R82, 0xffff0000, RZ, 0xc0, !PT ;  /* 0xffff000052288812 */ /* 0x000fe200078ec0ff */
[----:B------:R-:W-:Y:S01]  /*5870*/  @!P0 IMAD.U32 R25, R36, 0x10000, RZ ;  /* 0x0001000024198824 */ /* 0x000fe200078e00ff */
[----:B------:R-:W-:Y:S01]  /*5880*/  @!P0 PRMT R81, R81, 0x5410, R34 ;  /* 0x0000541051518816 */ /* 0x000fe20000000022 */
[----:B------:R-:W-:Y:S01]  /*5890*/  @!P0 IMAD.U32 R32, R61, 0x10000, RZ ;  /* 0x000100003d208824 */ /* 0x000fe200078e00ff */
[----:B------:R-:W-:Y:S01]  /*58a0*/  @!P0 LOP3.LUT R34, R83, 0xffff0000, RZ, 0xc0, !PT ;  /* 0xffff000053228812 */ /* 0x000fe200078ec0ff */
[C---:B------:R-:W-:Y:S01]  /*58b0*/  @!P0 FMUL.FTZ R52, R26.reuse, R35 ;  /* 0x000000231a348220 */ /* 0x040fe20000410000 */
[----:B------:R-:W-:Y:S01]  /*58c0*/  @!P0 LOP3.LUT R48, R81, 0xffff0000, RZ, 0xc0, !PT ;  /* 0xffff000051308812 */ /* 0x000fe200078ec0ff */
[-C--:B------:R-:W-:Y:S01]  /*58d0*/  @!P0 FMUL.FTZ R4, R26, R25.reuse ;  /* 0x000000191a048220 */ /* 0x080fe20000410000 */
[----:B------:R-:W-:Y:S01]  /*58e0*/  @!P0 SHF.L.U32 R26, R23, 0x10, RZ ;  /* 0x00000010171a8819 */ /* 0x000fe200000006ff */
[----:B------:R-:W-:Y:S01]  /*58f0*/  @!P0 FMUL.FTZ R73, R27, R34 ;  /* 0x000000221b498220 */ /* 0x000fe20000410000 */
[----:B------:R-:W-:Y:S01]  /*5900*/  @!P0 LOP3.LUT R27, R21, 0xffff0000, RZ, 0xc0, !PT ;  /* 0xffff0000151b8812 */ /* 0x000fe200078ec0ff */
[----:B------:R-:W-:Y:S01]  /*5910*/  @!P0 IMAD.U32 R51, R81, 0x10000, RZ ;  /* 0x0001000051338824 */ /* 0x000fe200078e00ff */
[----:B------:R-:W-:Y:S01]  /*5920*/  @!P0 PRMT R38, R38, 0x5410, R33 ;  /* 0x0000541026268816 */ /* 0x000fe20000000021 */
[----:B------:R-:W-:Y:S01]  /*5930*/  @!P0 FFMA.FTZ R73, R41, R24, -R73 ;  /* 0x0000001829498223 */ /* 0x000fe20000010849 */
[----:B------:R-:W-:Y:S01]  /*5940*/  @!P0 LOP3.LUT R24, R36, 0xffff0000, RZ, 0xc0, !PT ;  /* 0xffff000024188812 */ /* 0x000fe200078ec0ff */
[----:B------:R-:W-:Y:S02]  /*5950*/  @!P0 FMUL.FTZ R75, R27, R40 ;  /* 0x000000281b4b8220 */ /* 0x000fe40000410000 */
[----:B------:R-:W-:Y:S01]  /*5960*/  @!P0 FFMA.FTZ R52, R32, R25, -R52 ;  /* 0x0000001920348223 */ /* 0x000fe20000010834 */
[----:B------:R-:W-:Y:S01]  /*5970*/  @!P0 F2FP.BF16.PACK_AB R50, R73, R50 ;  /* 0x000000324932823e */ /* 0x000fe200000010ff */
[-C--:B------:R-:W-:Y:S01]  /*5980*/  @!P0 FMUL.FTZ R5, R27, R24.reuse ;  /* 0x000000181b058220 */ /* 0x080fe20000410000 */
[----:B------:R-:W-:Y:S01]  /*5990*/  @!P0 LOP3.LUT R27, R23, 0xffff0000, RZ, 0xc0, !PT ;  /* 0xffff0000171b8812 */ /* 0x000fe200078ec0ff */
[----:B------:R-:W-:Y:S01]  /*59a0*/  @!P0 FFMA.FTZ R75, R43, R24, -R75 ;  /* 0x000000182b4b8223 */ /* 0x000fe2000001084b */
[C---:B------:R-:W-:Y:S01]  /*59b0*/  @!P0 LOP3.LUT R24, R38.reuse, 0xffff0000, RZ, 0xc0, !PT ;  /* 0xffff000026188812 */ /* 0x040fe200078ec0ff */
[----:B------:R-:W-:Y:S02]  /*59c0*/  @!P0 IMAD.U32 R25, R38, 0x10000, RZ ;  /* 0x0001000026198824 */ /* 0x000fe400078e00ff */
[----:B------:R-:W-:Y:S01]  /*59d0*/  @!P0 IMAD.U32 R46, R63, 0x10000, RZ ;  /* 0x000100003f2e8824 */ /* 0x000fe200078e00ff */
[----:B------:R-:W-:Y:S01]  /*59e0*/  @!P0 F2FP.BF16.PACK_AB R75, R75, R52 ;  /* 0x000000344b4b823e */ /* 0x000fe200000010ff */
[C---:B------:R-:W-:Y:S02]  /*59f0*/  @!P0 FMUL.FTZ R58, R26.reuse, R51 ;  /* 0x000000331a3a8220 */ /* 0x040fe40000410000 */
[C---:B------:R-:W-:Y:S01]  /*5a00*/  @!P0 FMUL.FTZ R179, R27.reuse, R48 ;  /* 0x000000301bb38220 */ /* 0x040fe20000410000 */
[----:B------:R-:W-:Y:S01]  /*5a10*/  @!P0 MOV R61, R75 ;  /* 0x0000004b003d8202 */ /* 0x000fe20000000f00 */
[-C--:B------:R-:W-:Y:S01]  /*5a20*/  @!P0 FMUL.FTZ R8, R26, R25.reuse ;  /* 0x000000191a088220 */ /* 0x080fe20000410000 */
[C---:B------:R-:W-:Y:S01]  /*5a30*/  @!P0 SHF.L.U32 R26, R22.reuse, 0x10, RZ ;  /* 0x00000010161a8819 */ /* 0x040fe200000006ff */
[-C--:B------:R-:W-:Y:S01]  /*5a40*/  @!P0 FMUL.FTZ R9, R27, R24.reuse ;  /* 0x000000181b098220 */ /* 0x080fe20000410000 */
[----:B------:R-:W-:Y:S01]  /*5a50*/  @!P0 LOP3.LUT R27, R22, 0xffff0000, RZ, 0xc0, !PT ;  /* 0xffff0000161b8812 */ /* 0x000fe200078ec0ff */
[----:B------:R-:W-:Y:S02]  /*5a60*/  @!P0 FFMA.FTZ R58, R46, R25, -R58 ;  /* 0x000000192e3a8223 */ /* 0x000fe4000001083a */
[----:B------:R-:W-:Y:S02]  /*5a70*/  @!P0 IMAD.U32 R25, R39, 0x10000, RZ ;  /* 0x0001000027198824 */ /* 0x000fe400078e00ff */
[----:B------:R-:W-:Y:S01]  /*5a80*/  @!P0 FFMA.FTZ R179, R53, R24, -R179 ;  /* 0x0000001835b38223 */ /* 0x000fe200000108b3 */
[----:B------:R-:W-:Y:S01]  /*5a90*/  @!P0 LOP3.LUT R24, R39, 0xffff0000, RZ, 0xc0, !PT ;  /* 0xffff000027188812 */ /* 0x000fe200078ec0ff */
[----:B------:R-:W-:Y:S02]  /*5aa0*/  @!P0 IMAD.U32 R42, R62, 0x10000, RZ ;  /* 0x000100003e2a8824 */ /* 0x000fe400078e00ff */
[----:B------:R-:W-:Y:S01]  /*5ab0*/  @!P0 FMUL.FTZ R72, R26, R45 ;  /* 0x0000002d1a488220 */ /* 0x000fe20000410000 */
[----:B------:R-:W-:Y:S01]  /*5ac0*/  @!P0 F2FP.BF16.PACK_AB R58, R179, R58 ;  /* 0x0000003ab33a823e */ /* 0x000fe200000010ff */
[----:B------:R-:W-:Y:S02]  /*5ad0*/  @!P0 FMUL.FTZ R181, R27, R44 ;  /* 0x0000002c1bb58220 */ /* 0x000fe40000410000 */
[----:B------:R-:W-:Y:S02]  /*5ae0*/  @!P0 FFMA.FTZ R3, R34, R41, R3 ;  /* 0x0000002922038223 */ /* 0x000fe40000010003 */
[-C--:B------:R-:W-:Y:S02]  /*5af0*/  @!P0 FMUL.FTZ R6, R26, R25.reuse ;  /* 0x000000191a068220 */ /* 0x080fe40000410000 */
        /* <DEDUP_REMOVED lines=23> */
.L_x_1395:
[----:B------:R-:W-:Y:S05]  /*5c70*/  BSYNC B0 ;  /* 0x0000000000007941 */ /* 0x000fea0003800000 */
.L_x_1394:
[----:B------:R-:W-:Y:S11]  /*5c80*/  ISETP.GE.AND P0, PT, R14, c[0x0][0x1d4], PT ;  /* 0x000075000e007a0c */ /* 0x000ff60003f06270 */
[----:B------:R-:W-:Y:S02]  /*5c90*/  @!UPT UIADD3 URZ, URZ, URZ, URZ ;  /* 0x0000003f3f3ff290 */ /* 0x000fe4000fffe03f */
[----:B------:R-:W-:-:S05]  /*5ca0*/  @P0 BRA `(.L_x_1379) ;  /* 0x0000092000000947 */ /* 0x000fca0003800000 */
[----:B------:R-:W-:Y:S01]  /*5cb0*/  IADD3 R53, P1, P0, R162, R153, R129 ;  /* 0x00000099a2357210 */ /* 0x000fe2000783e081 */
[--C-:B------:R-:W-:Y:S02]  /*5cc0*/  IMAD.IADD R52, R109, 0x1, R178.reuse ;  /* 0x000000016d347824 */ /* 0x100fe400078e02b2 */
[----:B------:R-:W-:Y:S01]  /*5cd0*/  IMAD.IADD R178, R115, 0x1, R178 ;  /* 0x0000000173b27824 */ /* 0x000fe200078e02b2 */
[----:B------:R-:W-:Y:S01]  /*5ce0*/  IADD3.X R46, R97, R151, R134, P1, P0 ;  /* 0x00000097612e7210 */ /* 0x000fe20000fe0486 */
[----:B-1----:R-:W-:Y:S01]  /*5cf0*/  IMAD.SHL.U32 R55, R52, 0x2, RZ ;  /* 0x0000000234377824 */ /* 0x002fe200078e00ff */
[C---:B------:R-:W-:Y:S02]  /*5d00*/  LEA R52, P0, R53.reuse, c[0x0][0x1c8], 0x1 ;  /* 0x0000720035347a11 */ /* 0x040fe400078008ff */
[----:B------:R-:W-:Y:S02]  /*5d10*/  SHF.L.U32 R54, R178, 0x1, RZ ;  /* 0x00000001b2367819 */ /* 0x000fe400000006ff */
[----:B------:R-:W-:Y:S01]  /*5d20*/  LEA.HI.X R53, R53, c[0x0][0x1cc], R46, 0x1, P0 ;  /* 0x0000730035357a11 */ /* 0x000fe200000f0c2e */
[----:B------:R-:W1:Y:S01]  /*5d30*/  LDS.128 R20, [R55+0xc100] ;  /* 0x00c1000037147984 */ /* 0x000e620000000c00 */
[----:B------:R-:W-:Y:S07]  /*5d40*/  ISETP.GE.AND P0, PT, R14, c[0x0][0x27c], PT ;  /* 0x00009f000e007a0c */ /* 0x000fee0003f06270 */
[----:B------:R-:W2:Y:S06]  /*5d50*/  LDS.128 R48, [R54+0xc100] ;  /* 0x00c1000036307984 */ /* 0x000eac0000000c00 */
[----:B------:R-:W-:Y:S02]  /*5d60*/  @!P0 SHF.R.U64 R26, R66, 0x10, R67 ;  /* 0x00000010421a8819 */ /* 0x000fe40000001243 */
[----:B------:R-:W-:Y:S02]  /*5d70*/  @!P0 SHF.R.U64 R32, R64, 0x10, R65 ;  /* 0x0000001040208819 */ /* 0x000fe40000001241 */
[----:B------:R-:W-:Y:S02]  /*5d80*/  @!P0 PRMT R77, R77, 0x5410, R26 ;  /* 0x000054104d4d8816 */ /* 0x000fe4000000001a */
[--C-:B------:R-:W-:Y:S02]  /*5d90*/  @!P0 SHF.R.U64 R16, R16, 0x10, R17.reuse ;  /* 0x0000001010108819 */ /* 0x100fe40000001211 */
[----:B------:R-:W-:Y:S01]  /*5da0*/  @!P0 SHF.R.U32.HI R17, RZ, 0x10, R17 ;  /* 0x00000010ff118819 */ /* 0x000fe20000011611 */
[----:B------:R-:W-:Y:S01]  /*5db0*/  @!P0 IMAD.U32 R37, R77, 0x10000, RZ ;  /* 0x000100004d258824 */ /* 0x000fe200078e00ff */
[----:B------:R-:W-:Y:S02]  /*5dc0*/  @!P0 PRMT R29, R29, 0x5410, R16 ;  /* 0x000054101d1d8816 */ /* 0x000fe40000000010 */
[----:B------:R-:W-:Y:S02]  /*5dd0*/  @!P0 PRMT R28, R28, 0x5410, R17 ;  /* 0x000054101c1c8816 */ /* 0x000fe40000000011 */
[----:B------:R-:W-:Y:S01]  /*5de0*/  @!P0 LOP3.LUT R40, R77, 0xffff0000, RZ, 0xc0, !PT ;  /* 0xffff00004d288812 */ /* 0x000fe200078ec0ff */
[----:B------:R-:W-:Y:S01]  /*5df0*/  @!P0 IMAD.U32 R17, R29, 0x10000, RZ ;  /* 0x000100001d118824 */ /* 0x000fe200078e00ff */
[----:B------:R-:W-:Y:S02]  /*5e00*/  @!P0 PRMT R79, R79, 0x5410, R32 ;  /* 0x000054104f4f8816 */ /* 0x000fe40000000020 */
[----:B------:R-:W-:Y:S02]  /*5e10*/  @!P0 SHF.R.U32.HI R27, RZ, 0x10, R65 ;  /* 0x00000010ff1b8819 */ /* 0x000fe40000011641 */
[C---:B------:R-:W-:Y:S02]  /*5e20*/  @!P0 LOP3.LUT R32, R79.reuse, 0xffff0000, RZ, 0xc0, !PT ;  /* 0xffff00004f208812 */ /* 0x040fe400078ec0ff */
[----:B------:R-:W-:Y:S01]  /*5e30*/  @!P0 PRMT R78, R78, 0x5410, R27 ;  /* 0x000054104e4e8816 */ /* 0x000fe2000000001b */
[----:B------:R-:W-:Y:S01]  /*5e40*/  @!P0 IMAD.U32 R27, R79, 0x10000, RZ ;  /* 0x000100004f1b8824 */ /* 0x000fe200078e00ff */
[----:B------:R-:W-:Y:S01]  /*5e50*/  @!P0 SHF.R.U32.HI R33, RZ, 0x10, R67 ;  /* 0x00000010ff218819 */ /* 0x000fe20000011643 */
[----:B-1----:R-:W-:Y:S01]  /*5e60*/  @!P0 IMAD.U32 R16, R20, 0x10000, RZ ;  /* 0x0001000014108824 */ /* 0x002fe200078e00ff */
[----:B------:R-:W-:Y:S01]  /*5e70*/  @!P0 LOP3.LUT R36, R78, 0xffff0000, RZ, 0xc0, !PT ;  /* 0xffff00004e248812 */ /* 0x000fe200078ec0ff */
[----:B------:R-:W-:Y:S01]  /*5e80*/  @!P0 IMAD.U32 R24, R23, 0x10000, RZ ;  /* 0x0001000017188824 */ /* 0x000fe200078e00ff */
[----:B------:R-:W-:Y:S01]  /*5e90*/  @!P0 LOP3.LUT R25, R22, 0xffff0000, RZ, 0xc0, !PT ;  /* 0xffff000016198812 */ /* 0x000fe200078ec0ff */
[----:B------:R-:W-:Y:S01]  /*5ea0*/  @!P0 FMUL.FTZ R46, R16, R27 ;  /* 0x0000001b102e8220 */ /* 0x000fe20000410000 */
[--C-:B------:R-:W-:Y:S01]  /*5eb0*/  @!P0 SHF.R.U64 R18, R18, 0x10, R19.reuse ;  /* 0x0000001012128819 */ /* 0x100fe20000001213 */
[-C--:B------:R-:W-:Y:S01]  /*5ec0*/  @!P0 FMUL.FTZ R2, R16, R17.reuse ;  /* 0x0000001110028220 */ /* 0x080fe20000410000 */
[----:B------:R-:W-:Y:S01]  /*5ed0*/  @!P0 SHF.R.U32.HI R19, RZ, 0x10, R19 ;  /* 0x00000010ff138819 */ /* 0x000fe20000011613 */
[----:B------:R-:W-:Y:S01]  /*5ee0*/  @!P0 IMAD.U32 R16, R28, 0x10000, RZ ;  /* 0x000100001c108824 */ /* 0x000fe200078e00ff */
[----:B--2---:R-:W-:Y:S01]  /*5ef0*/  @!P0 SHF.L.U32 R26, R48, 0x10, RZ ;  /* 0x00000010301a8819 */ /* 0x004fe200000006ff */
[----:B------:R-:W-:Y:S01]  /*5f00*/  @!P0 IMAD.U32 R39, R50, 0x10000, RZ ;  /* 0x0001000032278824 */ /* 0x000fe200078e00ff */
[----:B------:R-:W-:Y:S01]  /*5f10*/  @!P0 SHF.L.U32 R35, R49, 0x10, RZ ;  /* 0x0000001031238819 */ /* 0x000fe200000006ff */
[----:B------:R-:W-:Y:S01]  /*5f20*/  @!P0 FMUL.FTZ R60, R25, R40 ;  /* 0x00000028193c8220 */ /* 0x000fe20000410000 */
[----:B------:R-:W-:Y:S01]  /*5f30*/  @!P0 LOP3.LUT R34, R48, 0xffff0000, RZ, 0xc0, !PT ;  /* 0xffff000030228812 */ /* 0x000fe200078ec0ff */
[----:B------:R-:W-:Y:S01]  /*5f40*/  @!P0 FFMA.FTZ R46, R26, R17, -R46 ;  /* 0x000000111a2e8223 */ /* 0x000fe2000001082e */
[----:B------:R-:W-:Y:S01]  /*5f50*/  @!P0 LOP3.LUT R38, R49, 0xffff0000, RZ, 0xc0, !PT ;  /* 0xffff000031268812 */ /* 0x000fe200078ec0ff */
[----:B------:R-:W-:Y:S01]  /*5f60*/  @!P0 FFMA.FTZ R2, R27, R26, R2 ;  /* 0x0000001a1b028223 */ /* 0x000fe20000010002 */
[----:B------:R-:W-:Y:S01]  /*5f70*/  @!P0 LOP3.LUT R41, R50, 0xffff0000, RZ, 0xc0, !PT ;  /* 0xffff000032298812 */ /* 0x000fe200078ec0ff */
[C---:B------:R-:W-:Y:S01]  /*5f80*/  @!P0 IMAD.U32 R42, R51.reuse, 0x10000, RZ ;  /* 0x00010000332a8824 */ /* 0x040fe200078e00ff */
[----:B------:R-:W-:Y:S02]  /*5f90*/  @!P0 LOP3.LUT R45, R51, 0xffff0000, RZ, 0xc0, !PT ;  /* 0xffff0000332d8812 */ /* 0x000fe400078ec0ff */
[----:B------:R-:W-:Y:S02]  /*5fa0*/  @!P0 LOP3.LUT R17, R29, 0xffff0000, RZ, 0xc0, !PT ;  /* 0xffff00001d118812 */ /* 0x000fe400078ec0ff */
[----:B------:R-:W-:Y:S01]  /*5fb0*/  @!P0 PRMT R30, R30, 0x5410, R19 ;  /* 0x000054101e1e8816 */ /* 0x000fe20000000013 */
[----:B------:R-:W-:Y:S01]  /*5fc0*/  @!P0 IMAD.U32 R19, R21, 0x10000, RZ ;  /* 0x0001000015138824 */ /* 0x000fe200078e00ff */
[----:B------:R-:W-:Y:S02]  /*5fd0*/  @!P0 PRMT R31, R31, 0x5410, R18 ;  /* 0x000054101f1f8816 */ /* 0x000fe40000000012 */
[----:B------:R-:W-:Y:S01]  /*5fe0*/  @!P0 LOP3.LUT R18, R20, 0xffff0000, RZ, 0xc0, !PT ;  /* 0xffff000014128812 */ /* 0x000fe200078ec0ff */
[C---:B------:R-:W-:Y:S01]  /*5ff0*/  @!P0 FMUL.FTZ R4, R19.reuse, R16 ;  /* 0x0000001013048220 */ /* 0x040fe20000410000 */
[----:B------:R-:W-:Y:S01]  /*6000*/  @!P0 PRMT R76, R76, 0x5410, R33 ;  /* 0x000054104c4c8816 */ /* 0x000fe20000000021 */
[----:B------:R-:W-:Y:S02]  /*6010*/  @!P0 IMAD.U32 R33, R78, 0x10000, RZ ;  /* 0x000100004e218824 */ /* 0x000fe400078e00ff */
[----:B------:R-:W-:Y:S01]  /*6020*/  @!P0 FMUL.FTZ R55, R18, R32 ;  /* 0x0000002012378220 */ /* 0x000fe20000410000 */
[----:B------:R-:W-:Y:S01]  /*6030*/  @!P0 LOP3.LUT R44, R76, 0xffff0000, RZ, 0xc0, !PT ;  /* 0xffff00004c2c8812 */ /* 0x000fe200078ec0ff */
[----:B------:R-:W-:Y:S02]  /*6040*/  @!P0 FMUL.FTZ R54, R19, R33 ;  /* 0x0000002113368220 */ /* 0x000fe40000410000 */
[-C--:B------:R-:W-:Y:S01]  /*6050*/  @!P0 FMUL.FTZ R3, R18, R17.reuse ;  /* 0x0000001112038220 */ /* 0x080fe20000410000 */
[----:B------:R-:W-:Y:S01]  /*6060*/  @!P0 LOP3.LUT R18, R21, 0xffff0000, RZ, 0xc0, !PT ;  /* 0xffff000015128812 */ /* 0x000fe200078ec0ff */
[----:B------:R-:W-:Y:S01]  /*6070*/  @!P0 FFMA.FTZ R54, R35, R16, -R54 ;  /* 0x0000001023368223 */ /* 0x000fe20000010836 */
[----:B------:R-:W-:Y:S01]  /*6080*/  @!P0 SHF.L.U32 R16, R31, 0x10, RZ ;  /* 0x000000101f108819 */ /* 0x000fe200000006ff */
[----:B------:R-:W-:Y:S02]  /*6090*/  @!P0 IMAD.U32 R19, R22, 0x10000, RZ ;  /* 0x0001000016138824 */ /* 0x000fe400078e00ff */
[----:B------:R-:W-:Y:S01]  /*60a0*/  @!P0 FFMA.FTZ R55, R34, R17, -R55 ;  /* 0x0000001122378223 */ /* 0x000fe20000010837 */
[----:B------:R-:W-:Y:S01]  /*60b0*/  @!P0 LOP3.LUT R17, R28, 0xffff0000, RZ, 0xc0, !PT ;  /* 0xffff00001c118812 */ /* 0x000fe200078ec0ff */
[----:B------:R-:W-:Y:S02]  /*60c0*/  @!P0 FMUL.FTZ R57, R18, R36 ;  /* 0x0000002412398220 */ /* 0x000fe40000410000 */
[----:B------:R-:W-:Y:S01]  /*60d0*/  @!P0 FMUL.FTZ R56, R19, R37 ;  /* 0x0000002513388220 */ /* 0x000fe20000410000 */
[----:B------:R-:W-:Y:S01]  /*60e0*/  @!P0 F2FP.BF16.PACK_AB R46, R55, R46 ;  /* 0x0000002e372e823e */ /* 0x000fe200000010ff */
[----:B------:R-:W-:Y:S01]  /*60f0*/  @!P0 FMUL.FTZ R6, R19, R16 ;  /* 0x0000001013068220 */ /* 0x000fe20000410000 */
[----:B------:R-:W-:Y:S01]  /*6100*/  @!P0 LOP3.LUT R19, R23, 0xffff0000, RZ, 0xc0, !PT ;  /* 0xffff000017138812 */ /* 0x000fe200078ec0ff */
[----:B------:R-:W-:Y:S01]  /*6110*/  @!P0 IMAD.U32 R43, R76, 0x10000, RZ ;  /* 0x000100004c2b8824 */ /* 0x000fe200078e00ff */
[----:B------:R-:W-:Y:S01]  /*6120*/  @!P0 MOV R48, R46 ;  /* 0x0000002e00308202 */ /* 0x000fe20000000f00 */
[-C--:B------:R-:W-:Y:S01]  /*6130*/  @!P0 FMUL.FTZ R5, R18, R17.reuse ;  /* 0x0000001112058220 */ /* 0x080fe20000410000 */
[----:B------:R-:W-:Y:S01]  /*6140*/  @!P0 LOP3.LUT R18, R31, 0xffff0000, RZ, 0xc0, !PT ;  /* 0xffff00001f128812 */ /* 0x000fe200078ec0ff */
[----:B------:R-:W-:Y:S01]  /*6150*/  @!P0 FFMA.FTZ R57, R38, R17, -R57 ;  /* 0x0000001126398223 */ /* 0x000fe20000010839 */
[C---:B------:R-:W-:Y:S01]  /*6160*/  @!P0 SHF.L.U32 R17, R30.reuse, 0x10, RZ ;  /* 0x000000101e118819 */ /* 0x040fe200000006ff */
[----:B------:R-:W-:Y:S01]  /*6170*/  @!P0 FFMA.FTZ R56, R39, R16, -R56 ;  /* 0x0000001027388223 */ /* 0x000fe20000010838 */
[----:B------:R-:W-:Y:S01]  /*6180*/  @!P0 LOP3.LUT R16, R30, 0xffff0000, RZ, 0xc0, !PT ;  /* 0xffff00001e108812 */ /* 0x000fe200078ec0ff */
[----:B------:R-:W-:Y:S01]  /*6190*/  @!P0 FMUL.FTZ R61, R24, R43 ;  /* 0x0000002b183d8220 */ /* 0x000fe20000410000 */
[----:B------:R-:W-:Y:S01]  /*61a0*/  @!P0 F2FP.BF16.PACK_AB R57, R57, R54 ;  /* 0x000000363939823e */ /* 0x000fe200000010ff */
[----:B------:R-:W-:Y:S02]  /*61b0*/  @!P0 FMUL.FTZ R58, R19, R44 ;  /* 0x0000002c133a8220 */ /* 0x000fe40000410000 */
[----:B------:R-:W-:Y:S02]  /*61c0*/  @!P0 FFMA.FTZ R3, R32, R34, R3 ;  /* 0x0000002220038223 */ /* 0x000fe40000010003 */
[----:B------:R-:W-:Y:S02]  /*61d0*/  @!P0 FFMA.FTZ R60, R41, R18, -R60 ;  /* 0x00000012293c8223 */ /* 0x000fe4000001083c */
[----:B------:R-:W-:Y:S01]  /*61e0*/  @!P0 FFMA.FTZ R4, R33, R35, R4 ;  /* 0x0000002321048223 */ /* 0x000fe20000010004 */
[----:B------:R-:W-:Y:S01]  /*61f0*/  @!P0 F2FP.BF16.PACK_AB R46, R3, R2 ;  /* 0x00000002032e823e */ /* 0x000fe200000010ff */
[----:B------:R-:W-:Y:S01]  /*6200*/  @!P0 FFMA.FTZ R61, R42, R17, -R61 ;  /* 0x000000112a3d8223 */ /* 0x000fe2000001083d */
[----:B------:R-:W-:Y:S01]  /*6210*/  @!P0 F2FP.BF16.PACK_AB R55, R60, R56 ;  /* 0x000000383c37823e */ /* 0x000fe200000010ff */
[----:B------:R-:W-:Y:S02]  /*6220*/  @!P0 FFMA.FTZ R58, R45, R16, -R58 ;  /* 0x000000102d3a8223 */ /* 0x000fe4000001083a */
[----:B------:R-:W-:Y:S02]  /*6230*/  @!P0 FMUL.FTZ R7, R25, R18 ;  /* 0x0000001219078220 */ /* 0x000fe40000410000 */
[----:B------:R-:W-:Y:S01]  /*6240*/  @!P0 FFMA.FTZ R5, R36, R38, R5 ;  /* 0x0000002624058223 */ /* 0x000fe20000010005 */
[----:B------:R-:W-:Y:S01]  /*6250*/  @!P0 F2FP.BF16.PACK_AB R58, R58, R61 ;  /* 0x0000003d3a3a823e */ /* 0x000fe200000010ff */
[----:B------:R-:W-:Y:S02]  /*6260*/  @!P0 FMUL.FTZ R8, R24, R17 ;  /* 0x0000001118088220 */ /* 0x000fe40000410000 */
[----:B------:R-:W-:Y:S01]  /*6270*/  @!P0 FFMA.FTZ R6, R37, R39, R6 ;  /* 0x0000002725068223 */ /* 0x000fe20000010006 */
[----:B------:R-:W-:Y:S01]  /*6280*/  @!P0 MOV R51, R58 ;  /* 0x0000003a00338202 */ /* 0x000fe20000000f00 */
[----:B------:R-:W-:Y:S02]  /*6290*/  @!P0 FMUL.FTZ R9, R19, R16 ;  /* 0x0000001013098220 */ /* 0x000fe40000410000 */
[----:B------:R-:W-:Y:S02]  /*62a0*/  @!P0 FFMA.FTZ R7, R40, R41, R7 ;  /* 0x0000002928078223 */ /* 0x000fe40000010007 */
[----:B------:R-:W-:Y:S02]  /*62b0*/  @!P0 FFMA.FTZ R8, R43, R42, R8 ;  /* 0x0000002a2b088223 */ /* 0x000fe40000010008 */
[----:B------:R-:W-:Y:S01]  /*62c0*/  @!P0 IMAD.MOV.U32 R49, RZ, RZ, R57 ;  /* 0x000000ffff318224 */ /* 0x000fe200078e0039 */
[----:B------:R-:W-:Y:S01]  /*62d0*/  @!P0 F2FP.BF16.PACK_AB R54, R7, R6 ;  /* 0x000000060736823e */ /* 0x000fe200000010ff */
[----:B------:R-:W-:Y:S01]  /*62e0*/  @!P0 IMAD.MOV.U32 R50, RZ, RZ, R55 ;  /* 0x000000ffff328224 */ /* 0x000fe200078e0037 */
[----:B------:R-:W-:Y:S01]  /*62f0*/  @!P0 F2FP.BF16.PACK_AB R55, R5, R4 ;  /* 0x000000040537823e */ /* 0x000fe200000010ff */
[----:B------:R-:W-:Y:S01]  /*6300*/  @!P0 FFMA.FTZ R9, R44, R45, R9 ;  /* 0x0000002d2c098223 */ /* 0x000fe20000010009 */
[----:B------:R-:W-:Y:S01]  /*6310*/  @!P0 MOV R22, R54 ;  /* 0x0000003600168202 */ /* 0x000fe20000000f00 */
[----:B------:R-:W-:Y:S01]  /*6320*/  @!P0 IMAD.MOV.U32 R20, RZ, RZ, R46 ;  /* 0x000000ffff148224 */ /* 0x000fe200078e002e */
[----:B------:R1:W-:Y:S01]  /*6330*/  STG.E.128 [R52.64], R48 ;  /* 0x0000003034007986 */ /* 0x0003e2000c101d08 */
[----:B------:R-:W-:Y:S01]  /*6340*/  @!P0 IMAD.MOV.U32 R21, RZ, RZ, R55 ;  /* 0x000000ffff158224 */ /* 0x000fe200078e0037 */
[----:B------:R-:W-:Y:S05]  /*6350*/  @!P0 F2FP.BF16.PACK_AB R57, R9, R8 ;  /* 0x000000080939823e */ /* 0x000fea00000010ff */
        /* <DEDUP_REMOVED lines=10> */
.L_x_1375:
        /* <DEDUP_REMOVED lines=29> */
.L_x_1379:
[----:B------:R-:W-:Y:S05]  /*65d0*/  BSYNC B1 ;  /* 0x0000000000017941 */ /* 0x000fea0003800000 */
.L_x_1374:
[C---:B------:R-:W-:Y:S01]  /*65e0*/  ISETP.GT.AND P0, PT, R15.reuse, R12, PT ;  /* 0x0000000c0f00720c */ /* 0x040fe20003f04270 */
[----:B------:R-:W-:Y:S01]  /*65f0*/  @!UPT UIADD3 URZ, URZ, URZ, URZ ;  /* 0x0000003f3f3ff290 */ /* 0x000fe2000fffe03f */
[----:B------:R-:W-:Y:S11]  /*6600*/  BSSY B0, `(.L_x_1396) ;  /* 0x0000041000007945 */ /* 0x000ff60003800000 */
[----:B-1----:R-:W-:Y:S01]  /*6610*/  @P0 IADD3 R6, R15, -0x1, RZ ;  /* 0xffffffff0f060810 */ /* 0x002fe20007ffe0ff */
[----:B------:R-:W-:Y:S02]  /*6620*/  @P0 IMAD.MOV.U32 R8, RZ, RZ, R160 ;  /* 0x000000ffff080224 */ /* 0x000fe400078e00a0 */
[----:B------:R-:W-:Y:S01]  /*6630*/  @P0 IMAD.MOV.U32 R9, RZ, RZ, R95 ;  /* 0x000000ffff090224 */ /* 0x000fe200078e005f */
[----:B------:R-:W-:Y:S01]  /*6640*/  @P0 SHF.R.S32.HI R3, RZ, 0x1f, R6 ;  /* 0x0000001fff030819 */ /* 0x000fe20000011406 */
[----:B--2---:R-:W-:Y:S02]  /*6650*/  @P0 IMAD R4, R99, R6, RZ ;  /* 0x0000000663040224 */ /* 0x004fe400078e02ff */
[-C--:B------:R-:W-:Y:S04]  /*6660*/  @P0 IMAD.WIDE.U32 R6, R6, R101.reuse, R8 ;  /* 0x0000006506060225 */ /* 0x080fe800078e0008 */
[----:B------:R-:W-:Y:S01]  /*6670*/  @P0 IMAD R4, R3, R101, R4 ;  /* 0x0000006503040224 */ /* 0x000fe200078e0204 */
[C---:B------:R-:W-:Y:S01]  /*6680*/  @P0 LEA R8, P1, R6.reuse, c[0x0][0x250], 0x1 ;  /* 0x0000940006080a11 */ /* 0x040fe200078208ff */
[C---:B------:R-:W-:Y:S01]  /*6690*/  @P0 IMAD R2, R59.reuse, 0x6000, R10 ;  /* 0x000060003b020824 */ /* 0x040fe200078e020a */
[----:B------:R-:W-:Y:S01]  /*66a0*/  IADD3 R3, R59, 0x1, RZ ;  /* 0x000000013b037810 */ /* 0x000fe20007ffe0ff */
[----:B------:R-:W-:Y:S05]  /*66b0*/  @P0 IMAD.IADD R4, R7, 0x1, R4 ;  /* 0x0000000107040824 */ /* 0x000fea00078e0204 */
[----:B------:R-:W-:Y:S02]  /*66c0*/  @P0 LEA.HI.X R9, R6, c[0x0][0x254], R4, 0x1, P1 ;  /* 0x0000950006090a11 */ /* 0x000fe400008f0c04 */
[C---:B------:R-:W-:Y:S03]  /*66d0*/  @P0 LEA R6, P1, R108.reuse, R8, 0x1 ;  /* 0x000000086c060211 */ /* 0x040fe600078208ff */
[----:B------:R-:W-:Y:S01]  /*66e0*/  @!PT LDS RZ, [RZ] ;  /* 0x00000000fffff984 */ /* 0x000fe20000000800 */
[----:B------:R-:W-:Y:S01]  /*66f0*/  @!PT LDS RZ, [RZ] ;  /* 0x00000000fffff984 */ /* 0x000fe20000000800 */
[----:B------:R-:W-:Y:S01]  /*6700*/  @!PT LDS RZ, [RZ] ;  /* 0x00000000fffff984 */ /* 0x000fe20000000800 */
[----:B------:R1:W-:Y:S01]  /*6710*/  @P0 LDGSTS.E.BYPASS.LTC128B.128 [R2], [R8.64], !P5 ;  /* 0x0000000008020fae */ /* 0x0003e2000e901d48 */
[----:B------:R-:W-:Y:S03]  /*6720*/  @P0 LEA.HI.X R7, R108, R9, R107, 0x1, P1 ;  /* 0x000000096c070211 */ /* 0x000fe600008f0c6b */
[----:B------:R1:W-:Y:S04]  /*6730*/  @P0 LDGSTS.E.BYPASS.LTC128B.128 [R2+0x2000], [R8.64+0x80], !P4 ;  /* 0x0200008008020fae */ /* 0x0003e8000e101d48 */
[----:B------:R1:W-:Y:S04]  /*6740*/  @P0 LDGSTS.E.BYPASS.LTC128B.128 [R2+0x4000], [R8.64+0x100], !P3 ;  /* 0x0400010008020fae */ /* 0x0003e8000d901d48 */
[----:B------:R1:W-:Y:S04]  /*6750*/  @P0 LDGSTS.E.BYPASS.LTC128B.128 [R2+0x1000], [R6.64], !P5 ;  /* 0x0100000006020fae */ /* 0x0003e8000e901d48 */
[----:B------:R1:W-:Y:S04]  /*6760*/  @P0 LDGSTS.E.BYPASS.LTC128B.128 [R2+0x3000], [R6.64+0x80], !P4 ;  /* 0x0300008006020fae */ /* 0x0003e8000e101d48 */
[----:B------:R1:W-:Y:S01]  /*6770*/  @P0 LDGSTS.E.BYPASS.LTC128B.128 [R2+0x5000], [R6.64+0x100], !P3 ;  /* 0x0500010006020fae */ /* 0x0003e2000d901d48 */
[----:B------:R-:W-:Y:S03]  /*6780*/  ISETP.GE.AND P0, PT, R59, 0x1, PT ;  /* 0x000000013b00780c */ /* 0x000fe60003f06270 */
[----:B------:R-:W0:Y:S01]  /*6790*/  LDGDEPBAR ;  /* 0x00000000000079af */ /* 0x000e220000000000 */
[----:B------:R-:W-:Y:S02]  /*67a0*/  SEL R59, R3, RZ, !P0 ;  /* 0x000000ff033b7207 */ /* 0x000fe40004000000 */
[----:B------:R-:W-:Y:S01]  /*67b0*/  ISETP.GE.AND P0, PT, R213, R152, PT ;  /* 0x00000098d500720c */ /* 0x000fe20003f06270 */
[----:B------:R-:W-:Y:S04]  /*67c0*/  DEPBAR.LE SB0, 0x2 ;  /* 0x000080800000791a */ /* 0x000fe80000000000 */
[----:B------:R-:W-:Y:S08]  /*67d0*/  BAR.SYNC.DEFER_BLOCKING 0x0 ;  /* 0x0000000000007b1d */ /* 0x000ff00000010000 */
[----:B------:R-:W-:-:S05]  /*67e0*/  @P0 BRA `(.L_x_1397) ;  /* 0x0000022000000947 */ /* 0x000fca0003800000 */
[C---:B-1----:R-:W-:Y:S01]  /*67f0*/  LEA R6, P0, R15.reuse, R164, 0x6 ;  /* 0x000000a40f067211 */ /* 0x042fe200078030ff */
[----:B------:R-:W-:Y:S02]  /*6800*/  IMAD.MOV.U32 R4, RZ, RZ, R156 ;  /* 0x000000ffff047224 */ /* 0x000fe400078e009c */
[----:B------:R-:W-:Y:S01]  /*6810*/  IMAD.MOV.U32 R5, RZ, RZ, R127 ;  /* 0x000000ffff057224 */ /* 0x000fe200078e007f */
[----:B------:R-:W-:Y:S03]  /*6820*/  LEA.HI.X.SX32 R7, R15, R165, 0x6, P0 ;  /* 0x000000a50f077211 */ /* 0x000fe600000f36ff */
[----:B------:R-:W-:Y:S04]  /*6830*/  IMAD.WIDE.U32 R4, R6, c[0x0][0x208], R4 ;  /* 0x0000820006047a25 */ /* 0x000fe800078e0004 */
[----:B------:R-:W-:Y:S01]  /*6840*/  IMAD R2, R7, c[0x0][0x208], RZ ;  /* 0x0000820007027a24 */ /* 0x000fe200078e02ff */
[----:B------:R-:W-:Y:S03]  /*6850*/  LEA R8, P0, R4, c[0x0][0x1f8], 0x1 ;  /* 0x00007e0004087a11 */ /* 0x000fe600078008ff */
[----:B------:R-:W-:Y:S04]  /*6860*/  IMAD R2, R6, c[0x0][0x20c], R2 ;  /* 0x0000830006027a24 */ /* 0x000fe800078e0202 */
[----:B------:R-:W-:Y:S05]  /*6870*/  IMAD.IADD R2, R5, 0x1, R2 ;  /* 0x0000000105027824 */ /* 0x000fea00078e0202 */
[----:B------:R-:W-:Y:S02]  /*6880*/  LEA.HI.X R9, R4, c[0x0][0x1fc], R2, 0x1, P0 ;  /* 0x00007f0004097a11 */ /* 0x000fe400000f0c02 */
[C---:B------:R-:W-:Y:S02]  /*6890*/  ISETP.GE.AND P0, PT, R144.reuse, c[0x0][0x1d4], PT ;  /* 0x0000750090007a0c */ /* 0x040fe40003f06270 */
[----:B------:R-:W-:Y:S11]  /*68a0*/  IADD3 R2, R144, 0x80, RZ ;  /* 0x0000008090027810 */ /* 0x000ff60007ffe0ff */
[----:B-----5:R-:W1:Y:S04]  /*68b0*/  @!P0 LDS.128 R16, [R149] ;  /* 0x0000000095108984 */ /* 0x020e680000000c00 */
[----:B-1----:R-:W-:Y:S01]  /*68c0*/  @!P0 STG.E.128 [R8.64], R16 ;  /* 0x0000001008008986 */ /* 0x002fe2000c101d08 */
        /* <DEDUP_REMOVED lines=10> */
[----:B------:R-:W1:Y:S04]  /*6970*/  @!P0 LDS.128 R24, [R135] ;  /* 0x0000000087188984 */ /* 0x000e680000000c00 */
        /* <DEDUP_REMOVED lines=9> */
.L_x_1397:
[----:B-1----:R-:W-:Y:S05]  /*6a10*/  BSYNC B0 ;  /* 0x0000000000007941 */ /* 0x002fea0003800000 */
.L_x_1396:
[----:B------:R-:W-:Y:S04]  /*6a20*/  IADD3 R3, R15, -0x2, RZ ;  /* 0xfffffffe0f037810 */ /* 0x000fe80007ffe0ff */
[C---:B------:R-:W-:Y:S11]  /*6a30*/  ISETP.GE.AND P0, PT, R3.reuse, R12, PT ;  /* 0x0000000c0300720c */ /* 0x040ff60003f06270 */
[----:B------:R-:W-:Y:S02]  /*6a40*/  @!UPT UIADD3 URZ, URZ, URZ, URZ ;  /* 0x0000003f3f3ff290 */ /* 0x000fe4000fffe03f */
[----:B------:R-:W-:Y:S01]  /*6a50*/  @P0 SHF.R.S32.HI R4, RZ, 0x1f, R3 ;  /* 0x0000001fff040819 */ /* 0x000fe20000011403 */
[----:B------:R-:W-:Y:S02]  /*6a60*/  @P0 IMAD.MOV.U32 R6, RZ, RZ, R158 ;  /* 0x000000ffff060224 */ /* 0x000fe400078e009e */
[----:B------:R-:W-:Y:S02]  /*6a70*/  @P0 IMAD.MOV.U32 R7, RZ, RZ, R167 ;  /* 0x000000ffff070224 */ /* 0x000fe400078e00a7 */
[----:B------:R-:W-:Y:S02]  /*6a80*/  @P0 IMAD R5, R102, R3, RZ ;  /* 0x0000000366050224 */ /* 0x000fe400078e02ff */
[-C--:B------:R-:W-:Y:S04]  /*6a90*/  @P0 IMAD.WIDE.U32 R6, R3, R104.reuse, R6 ;  /* 0x0000006803060225 */ /* 0x080fe800078e0006 */
[----:B------:R-:W-:Y:S01]  /*6aa0*/  @P0 IMAD R5, R4, R104, R5 ;  /* 0x0000006804050224 */ /* 0x000fe200078e0205 */
[C---:B------:R-:W-:Y:S01]  /*6ab0*/  @P0 LEA R8, P1, R6.reuse, c[0x0][0x220], 0x1 ;  /* 0x0000880006080a11 */ /* 0x040fe200078208ff */
[----:B------:R-:W-:Y:S01]  /*6ac0*/  @P0 IMAD R2, R59, 0x6000, R11 ;  /* 0x000060003b020824 */ /* 0x000fe200078e020b */
[----:B------:R-:W-:Y:S01]  /*6ad0*/  IADD3 R4, R47, 0x1, RZ ;  /* 0x000000012f047810 */ /* 0x000fe20007ffe0ff */
[----:B------:R-:W-:Y:S05]  /*6ae0*/  @P0 IMAD.IADD R5, R7, 0x1, R5 ;  /* 0x0000000107050824 */ /* 0x000fea00078e0205 */
[----:B------:R-:W-:Y:S02]  /*6af0*/  @P0 LEA.HI.X R9, R6, c[0x0][0x224], R5, 0x1, P1 ;  /* 0x0000890006090a11 */ /* 0x000fe400008f0c05 */
[C---:B-----5:R-:W-:Y:S03]  /*6b00*/  @P0 LEA R16, P1, R106.reuse, R8, 0x1 ;  /* 0x000000086a100211 */ /* 0x060fe600078208ff */
        /* <DEDUP_REMOVED lines=13> */
[C---:B------:R-:W-:Y:S02]  /*6be0*/  ISETP.GT.AND P0, PT, R15.reuse, R12, PT ;  /* 0x0000000c0f00720c */ /* 0x040fe40003f04270 */
[----:B------:R-:W-:Y:S11]  /*6bf0*/  IADD3 R15, R15, -0x1, RZ ;  /* 0xffffffff0f0f7810 */ /* 0x000ff60007ffe0ff */
[----:B------:R-:W-:-:S05]  /*6c00*/  @P0 BRA `(.L_x_1398) ;  /* 0xffffbdd000000947 */ /* 0x000fca000383ffff */
[----:B------:R-:W-:Y:S01]  /*6c10*/  WARPSYNC 0xffffffff ;  /* 0xffffffff00007948 */ /* 0x000fe20003800000 */
[----:B------:R-:W-:Y:S06]  /*6c20*/  BAR.SYNC.DEFER_BLOCKING 0x0 ;  /* 0x0000000000007b1d */ /* 0x000fec0000010000 */
.L_x_1373:
[----:B------:R-:W-:Y:S01]  /*6c30*/  ISETP.GE.AND P0, PT, R84, 0x1, PT ;  /* 0x000000015400780c */ /* 0x000fe20003f06270 */
[----:B------:R-:W-:Y:S01]  /*6c40*/  BSSY B0, `(.L_x_1399) ;  /* 0x000001e000007945 */ /* 0x000fe20003800000 */
[----:B------:R-:W-:Y:S01]  /*6c50*/  IMAD.IADD R13, R91, 0x1, R92 ;  /* 0x000000015b0d7824 */ /* 0x000fe200078e025c */
[----:B-1----:R-:W-:-:S10]  /*6c60*/  MOV R2, RZ ;  /* 0x000000ff00027202 */ /* 0x002fd40000000f00 */
        /* <DEDUP_REMOVED lines=27> */
.L_x_1400:
[----:B------:R-:W-:Y:S05]  /*6e20*/  BSYNC B0 ;  /* 0x0000000000007941 */ /* 0x000fea0003800000 */
.L_x_1399:
        /* <DEDUP_REMOVED lines=58> */
[----:B------:R-:W-:-:S05]  /*71d0*/  @P1 MOV R0, 0x4 ;  /* 0x0000000400001802 */ /* 0x000fca0000000f00 */
[----:B------:R-:W-:-:S05]  /*71e0*/  @P1 IMAD.WIDE R8, R215, R0, c[0x0][0x340] ;  /* 0x0000d000d7081625 */ /* 0x000fca00078e0200 */
[----:B------:R1:W2:Y:S01]  /*71f0*/  @P1 LDG.E R0, [R8.64] ;  /* 0x0000000808001981 */ /* 0x0002a2000c1e1900 */
[----:B------:R-:W-:Y:S01]  /*7200*/  SHF.R.S32.HI R3, RZ, 0x1f, R146 ;  /* 0x0000001fff037819 */ /* 0x000fe20000011492 */
[----:B------:R-:W-:Y:S01]  /*7210*/  IMAD.WIDE.U32 R14, R87, c[0x0][0x178], RZ ;  /* 0x00005e00570e7a25 */ /* 0x000fe200078e00ff */
[----:B------:R-:W-:Y:S02]  /*7220*/  MOV R6, 0x1 ;  /* 0x0000000100067802 */ /* 0x000fe40000000f00 */
[----:B------:R-:W-:Y:S02]  /*7230*/  LEA.HI R4, R3, R146, RZ, 0x3 ;  /* 0x0000009203047211 */ /* 0x000fe400078f18ff */
[----:B------:R-:W-:Y:S02]  /*7240*/  ISETP.NE.AND P3, PT, R6, c[0x0][0x2c4], PT ;  /* 0x0000b10006007a0c */ /* 0x000fe40003f65270 */
[----:B------:R-:W-:Y:S02]  /*7250*/  SHF.R.S32.HI R4, RZ, 0x3, R4 ;  /* 0x00000003ff047819 */ /* 0x000fe40000011404 */
[----:B------:R-:W-:-:S02]  /*7260*/  SHF.R.S32.HI R5, RZ, 0x1f, R87 ;  /* 0x0000001fff057819 */ /* 0x000fc40000011457 */
[----:B------:R-:W-:Y:S01]  /*7270*/  SHF.R.S32.HI R7, RZ, 0x1f, R13 ;  /* 0x0000001fff077819 */ /* 0x000fe2000001140d */
[----:B------:R-:W-:Y:S01]  /*7280*/  IMAD R6, R193, 0x20, R4 ;  /* 0x00000020c1067824 */ /* 0x000fe200078e0204 */
[----:B------:R-:W-:Y:S01]  /*7290*/  ISETP.NE.U32.AND P2, PT, RZ, c[0x0][0x348], PT ;  /* 0x0000d200ff007a0c */ /* 0x000fe20003f45070 */
[----:B------:R-:W-:Y:S01]  /*72a0*/  IMAD R16, R5, c[0x0][0x178], RZ ;  /* 0x00005e0005107a24 */ /* 0x000fe200078e02ff */
[----:B------:R-:W-:Y:S02]  /*72b0*/  SHF.R.S32.HI R21, RZ, 0x1f, R154 ;  /* 0x0000001fff157819 */ /* 0x000fe4000001149a */
[----:B------:R-:W-:Y:S01]  /*72c0*/  LEA R5, R201, R6, 0x7 ;  /* 0x00000006c9057211 */ /* 0x000fe200078e38ff */
[----:B------:R-:W-:Y:S01]  /*72d0*/  IMAD R16, R87, c[0x0][0x17c], R16 ;  /* 0x00005f0057107a24 */ /* 0x000fe200078e0210 */
[----:B------:R-:W-:Y:S02]  /*72e0*/  ISETP.NE.AND.EX P2, PT, RZ, c[0x0][0x34c], PT, P2 ;  /* 0x0000d300ff007a0c */ /* 0x000fe40003f45320 */
[----:B------:R-:W-:Y:S01]  /*72f0*/  MOV R6, R5 ;  /* 0x0000000500067202 */ /* 0x000fe20000000f00 */
[----:B------:R-:W-:Y:S01]  /*7300*/  IMAD.IADD R17, R15, 0x1, R16 ;  /* 0x000000010f117824 */ /* 0x000fe200078e0210 */
[----:B-1----:R-:W-:Y:S01]  /*7310*/  IADD3 R9, P0, R4, R13, RZ ;  /* 0x0000000d04097210 */ /* 0x002fe20007f1e0ff */
[----:B------:R-:W-:Y:S01]  /*7320*/  @P3 IMAD.HI.U32 R8, R5, c[0x0][0x2c8], RZ ;  /* 0x0000b20005083a27 */ /* 0x000fe200078e00ff */
[----:B------:R-:W-:-:S02]  /*7330*/  MOV R20, R154 ;  /* 0x0000009a00147202 */ /* 0x000fc40000000f00 */
[----:B------:R-:W-:Y:S01]  /*7340*/  LEA.HI.X.SX32 R12, R4, R7, 0x1, P0 ;  /* 0x00000007040c7211 */ /* 0x000fe200000f0eff */
[----:B------:R-:W-:Y:S01]  /*7350*/  IMAD.MOV.U32 R16, RZ, RZ, R14 ;  /* 0x000000ffff107224 */ /* 0x000fe200078e000e */
[----:B------:R-:W-:Y:S01]  /*7360*/  @P3 SHF.R.U32.HI R6, RZ, c[0x0][0x2cc], R8 ;  /* 0x0000b300ff063a19 */ /* 0x000fe20000011608 */
[----:B------:R-:W-:Y:S01]  /*7370*/  IMAD.WIDE.U32 R22, R9, c[0x0][0x1e0], R20 ;  /* 0x0000780009167a25 */ /* 0x000fe200078e0014 */
[----:B------:R-:W-:Y:S02]  /*7380*/  SEL R14, R88, RZ, !P2 ;  /* 0x000000ff580e7207 */ /* 0x000fe40005000000 */
[----:B------:R-:W-:Y:S01]  /*7390*/  SEL R7, R215, RZ, !P2 ;  /* 0x000000ffd7077207 */ /* 0x000fe20005000000 */
[----:B------:R-:W-:Y:S01]  /*73a0*/  IMAD R8, R12, c[0x0][0x1e0], RZ ;  /* 0x000078000c087a24 */ /* 0x000fe200078e02ff */
[----:B------:R-:W-:Y:S01]  /*73b0*/  ISETP.NE.U32.AND P0, PT, RZ, c[0x0][0x350], PT ;  /* 0x0000d400ff007a0c */ /* 0x000fe20003f05070 */
[----:B------:R-:W-:Y:S01]  /*73c0*/  IMAD.WIDE.U32 R16, R217, c[0x0][0x1b8], R16 ;  /* 0x00006e00d9107a25 */ /* 0x000fe200078e0010 */
[----:B------:R-:W-:-:S02]  /*73d0*/  ISETP.GE.AND P6, PT, R209, c[0x0][0x1d4], PT ;  /* 0x00007500d1007a0c */ /* 0x000fc40003fc6270 */
[----:B------:R-:W-:Y:S01]  /*73e0*/  ISETP.NE.AND.EX P0, PT, RZ, c[0x0][0x354], PT, P0 ;  /* 0x0000d500ff007a0c */ /* 0x000fe20003f05300 */
[----:B------:R-:W-:Y:S01]  /*73f0*/  IMAD R12, R12, c[0x0][0x208], RZ ;  /* 0x000082000c0c7a24 */ /* 0x000fe200078e02ff */
[----:B------:R-:W-:Y:S01]  /*7400*/  ISETP.GE.AND P4, PT, R154, c[0x0][0x198], PT ;  /* 0x000066009a007a0c */ /* 0x000fe20003f86270 */
[----:B------:R-:W-:Y:S01]  /*7410*/  IMAD R13, R9, c[0x0][0x1e4], R8 ;  /* 0x00007900090d7a24 */ /* 0x000fe200078e0208 */
[----:B------:R-:W-:Y:S01]  /*7420*/  ISETP.GE.AND P3, PT, R209, c[0x0][0x198], PT ;  /* 0x00006600d1007a0c */ /* 0x000fe20003f66270 */
[----:B------:R-:W-:Y:S01]  /*7430*/  IMAD R14, R14, c[0x0][0x1c0], RZ ;  /* 0x000070000e0e7a24 */ /* 0x000fe200078e02ff */
[----:B------:R-:W-:Y:S01]  /*7440*/  ISETP.GE.AND P2, PT, R208, c[0x0][0x198], PT ;  /* 0x00006600d0007a0c */ /* 0x000fe20003f46270 */
[----:B------:R-:W-:Y:S01]  /*7450*/  IMAD R17, R217, c[0x0][0x1bc], R17 ;  /* 0x00006f00d9117a24 */ /* 0x000fe200078e0211 */
[----:B------:R-:W-:Y:S01]  /*7460*/  IADD3 R23, R23, R13, RZ ;  /* 0x0000000d17177210 */ /* 0x000fe20007ffe0ff */
[----:B------:R-:W-:Y:S02]  /*7470*/  IMAD.MOV R8, RZ, RZ, -R6 ;  /* 0x000000ffff087224 */ /* 0x000fe400078e0a06 */
[----:B------:R-:W-:-:S04]  /*7480*/  IMAD.WIDE.U32 R18, R9, c[0x0][0x208], R20 ;  /* 0x0000820009127a25 */ /* 0x000fc800078e0014 */
[----:B------:R-:W-:Y:S02]  /*7490*/  IMAD R12, R9, c[0x0][0x20c], R12 ;  /* 0x00008300090c7a24 */ /* 0x000fe400078e020c */
[C---:B------:R-:W-:Y:S02]  /*74a0*/  IMAD R9, R7.reuse, c[0x0][0x1c4], R14 ;  /* 0x0000710007097a24 */ /* 0x040fe400078e020e */
[----:B------:R-:W-:-:S04]  /*74b0*/  IMAD.WIDE.U32 R16, R7, c[0x0][0x1c0], R16 ;  /* 0x0000700007107a25 */ /* 0x000fc800078e0010 */
[----:B------:R-:W-:Y:S01]  /*74c0*/  IMAD R8, R8, c[0x0][0x2c4], R5 ;  /* 0x0000b10008087a24 */ /* 0x000fe200078e0205 */
[----:B------:R-:W-:Y:S01]  /*74d0*/  SHF.R.S32.HI R5, RZ, 0x1f, R6 ;  /* 0x0000001fff057819 */ /* 0x000fe20000011406 */
[----:B------:R-:W-:Y:S01]  /*74e0*/  IMAD.IADD R19, R19, 0x1, R12 ;  /* 0x0000000113137824 */ /* 0x000fe200078e020c */
[----:B------:R-:W-:Y:S01]  /*74f0*/  IADD3 R17, R17, R9, RZ ;  /* 0x0000000911117210 */ /* 0x000fe20007ffe0ff */
[----:B------:R-:W-:-:S04]  /*7500*/  IMAD.WIDE.U32 R228, R217, c[0x0][0x1e8], R22 ;  /* 0x00007a00d9e47a25 */ /* 0x000fc800078e0016 */
[----:B------:R-:W-:Y:S02]  /*7510*/  IMAD R5, R5, c[0x0][0x1b0], RZ ;  /* 0x00006c0005057a24 */ /* 0x000fe400078e02ff */
[----:B------:R-:W-:-:S04]  /*7520*/  IMAD.WIDE.U32 R16, R6, c[0x0][0x1b0], R16 ;  /* 0x00006c0006107a25 */ /* 0x000fc800078e0010 */
[----:B------:R-:W-:Y:S01]  /*7530*/  IMAD R5, R6, c[0x0][0x1b4], R5 ;  /* 0x00006d0006057a24 */ /* 0x000fe200078e0205 */
[----:B------:R-:W-:Y:S01]  /*7540*/  SHF.R.S32.HI R6, RZ, 0x1f, R8 ;  /* 0x0000001fff067819 */ /* 0x000fe20000011408 */
[----:B------:R-:W-:-:S04]  /*7550*/  IMAD.WIDE.U32 R226, R217, c[0x0][0x210], R18 ;  /* 0x00008400d9e27a25 */ /* 0x000fc800078e0012 */
[----:B------:R-:W-:Y:S02]  /*7560*/  IMAD.IADD R17, R17, 0x1, R5 ;  /* 0x0000000111117824 */ /* 0x000fe400078e0205 */
[----:B------:R-:W-:Y:S02]  /*7570*/  IMAD R5, R6, c[0x0][0x1a8], RZ ;  /* 0x00006a0006057a24 */ /* 0x000fe400078e02ff */
[----:B------:R-:W-:Y:S02]  /*7580*/  IMAD R229, R217, c[0x0][0x1ec], R229 ;  /* 0x00007b00d9e57a24 */ /* 0x000fe400078e02e5 */
[C---:B------:R-:W-:Y:S02]  /*7590*/  IMAD R6, R8.reuse, c[0x0][0x1ac], R5 ;  /* 0x00006b0008067a24 */ /* 0x040fe400078e0205 */
[----:B------:R-:W-:Y:S01]  /*75a0*/  IMAD.WIDE.U32 R12, R8, c[0x0][0x1a8], R16 ;  /* 0x00006a00080c7a25 */ /* 0x000fe200078e0010 */
[----:B------:R-:W-:-:S03]  /*75b0*/  IADD3 R8, R2, -0x1, RZ ;  /* 0xffffffff02087810 */ /* 0x000fc60007ffe0ff */
[----:B------:R-:W-:Y:S01]  /*75c0*/  IMAD R227, R217, c[0x0][0x214], R227 ;  /* 0x00008500d9e37a24 */ /* 0x000fe200078e02e3 */
[----:B------:R-:W-:Y:S01]  /*75d0*/  IADD3 R6, R13, R6, RZ ;  /* 0x000000060d067210 */ /* 0x000fe20007ffe0ff */
[----:B------:R-:W-:Y:S01]  /*75e0*/  IMAD R5, R201, 0x80, R4 ;  /* 0x00000080c9057824 */ /* 0x000fe200078e0204 */
[----:B--2---:R-:W-:Y:S01]  /*75f0*/  @P1 SHF.R.S32.HI R219, RZ, 0x1f, R0 ;  /* 0x0000001fffdb1819 */ /* 0x004fe20000011400 */
[----:B------:R-:W-:Y:S01]  /*7600*/  @!P1 IMAD.MOV.U32 R0, RZ, RZ, R215 ;  /* 0x000000ffff009224 */ /* 0x000fe200078e00d7 */
[----:B------:R-:W-:Y:S02]  /*7610*/  @!P1 MOV R219, R88 ;  /* 0x0000005800db9202 */ /* 0x000fe40000000f00 */
[----:B------:R-:W-:Y:S02]  /*7620*/  ISETP.GE.AND P1, PT, R154, c[0x0][0x1d4], PT ;  /* 0x000075009a007a0c */ /* 0x000fe40003f26270 */
[----:B------:R-:W-:Y:S02]  /*7630*/  SEL R219, R219, RZ, !P0 ;  /* 0x000000ffdbdb7207 */ /* 0x000fe40004000000 */
[----:B------:R-:W-:-:S02]  /*7640*/  SEL R0, R0, RZ, !P0 ;  /* 0x000000ff00007207 */ /* 0x000fc40004000000 */
[C---:B------:R-:W-:Y:S01]  /*7650*/  LEA R7, P0, R12.reuse, c[0x0][0x160], 0x1 ;  /* 0x000058000c077a11 */ /* 0x040fe200078008ff */
[C---:B------:R-:W-:Y:S01]  /*7660*/  IMAD R9, R219.reuse, c[0x0][0x1f0], RZ ;  /* 0x00007c00db097a24 */ /* 0x040fe200078e02ff */
[----:B------:R-:W-:Y:S01]  /*7670*/  P2R R222, PR, RZ, 0x2 ;  /* 0x00000002ffde7803 */ /* 0x000fe20000000000 */
[----:B------:R-:W-:Y:S01]  /*7680*/  IMAD R219, R219, c[0x0][0x218], RZ ;  /* 0x00008600dbdb7a24 */ /* 0x000fe200078e02ff */
[----:B------:R-:W-:Y:S01]  /*7690*/  LEA.HI.X R6, R12, c[0x0][0x164], R6, 0x1, P0 ;  /* 0x000059000c067a11 */ /* 0x000fe200000f0c06 */
[C---:B------:R-:W-:Y:S02]  /*76a0*/  IMAD R9, R0.reuse, c[0x0][0x1f4], R9 ;  /* 0x00007d0000097a24 */ /* 0x040fe400078e0209 */
[----:B------:R-:W-:-:S04]  /*76b0*/  IMAD.WIDE.U32 R228, R0, c[0x0][0x1f0], R228 ;  /* 0x00007c0000e47a25 */ /* 0x000fc800078e00e4 */
[C---:B------:R-:W-:Y:S01]  /*76c0*/  IMAD R219, R0.reuse, c[0x0][0x21c], R219 ;  /* 0x0000870000db7a24 */ /* 0x040fe200078e02db */
[----:B------:R-:W-:Y:S01]  /*76d0*/  IADD3 R220, R229, R9, RZ ;  /* 0x00000009e5dc7210 */ /* 0x000fe20007ffe0ff */
[----:B------:R-:W-:-:S04]  /*76e0*/  IMAD.WIDE.U32 R226, R0, c[0x0][0x218], R226 ;  /* 0x0000860000e27a25 */ /* 0x000fc800078e00e2 */
[----:B------:R-:W-:Y:S01]  /*76f0*/  IMAD.IADD R219, R227, 0x1, R219 ;  /* 0x00000001e3db7824 */ /* 0x000fe200078e02db */
[----:B------:R-:W-:Y:S05]  /*7700*/  BRA.DIV ~URZ, `(.L_x_1402) ;  /* 0x0000fe427f007947 */ /* 0x000fea000b800000 */
[----:B------:R1:W2:Y:S02]  /*7710*/  SHFL.IDX PT, R9, R6, RZ, 0x181f ;  /* 0x00181fff06097589 */ /* 0x0002a400000e0000 */
.L_x_1526:
[----:B------:R-:W-:Y:S05]  /*7720*/  BRA.DIV ~URZ, `(.L_x_1403) ;  /* 0x0000fe927f007947 */ /* 0x000fea000b800000 */
[----:B------:R3:W4:Y:S02]  /*7730*/  SHFL.IDX PT, R13, R7, RZ, 0x181f ;  /* 0x00181fff070d7589 */ /* 0x00072400000e0000 */
.L_x_1527:
[----:B------:R-:W-:Y:S01]  /*7740*/  IMAD R86, R86, c[0x0][0x2c4], RZ ;  /* 0x0000b10056567a24 */ /* 0x000fe200078e02ff */
[----:B------:R-:W-:Y:S01]  /*7750*/  BSSY B0, `(.L_x_1404) ;  /* 0x0000011000007945 */ /* 0x000fe20003800000 */
[----:B------:R-:W-:Y:S02]  /*7760*/  SHF.R.S32.HI R19, RZ, 0x1f, R208 ;  /* 0x0000001fff137819 */ /* 0x000fe400000114d0 */
[----:B------:R-:W-:Y:S02]  /*7770*/  SHF.R.S32.HI R18, RZ, 0x1f, R209 ;  /* 0x0000001fff127819 */ /* 0x000fe400000114d1 */
[----:B------:R-:W-:-:S13]  /*7780*/  ISETP.GE.AND P0, PT, R5, R86, PT ;  /* 0x000000560500720c */ /* 0x000fda0003f06270 */
[----:B------:R-:W-:Y:S05]  /*7790*/  @P0 BRA `(.L_x_1405) ;  /* 0x000000c000000947 */ /* 0x000fea0003800000 */
[CC--:B----4-:R-:W-:Y:S02]  /*77a0*/  LEA R14, P0, R154.reuse, R13.reuse, 0x1 ;  /* 0x0000000d9a0e7211 */ /* 0x0d0fe400078008ff */
        /* <DEDUP_REMOVED lines=11> */
.L_x_1405:
[----:B------:R-:W-:Y:S05]  /*7860*/  BSYNC B0 ;  /* 0x0000000000007941 */ /* 0x000fea0003800000 */
.L_x_1404:
[----:B------:R-:W-:Y:S05]  /*7870*/  BRA.DIV ~URZ, `(.L_x_1406) ;  /* 0x0000fda27f007947 */ /* 0x000fea000b800000 */
[----:B--2---:R2:W1:Y:S04]  /*7880*/  SHFL.IDX PT, R9, R6, 0x1, 0x181f ;  /* 0x00381f0006097f89 */ /* 0x00446800000e0000 */
[----:B------:R2:W3:Y:S02]  /*7890*/  SHFL.IDX PT, R15, R7, 0x1, 0x181f ;  /* 0x00381f00070f7f89 */ /* 0x0004e400000e0000 */
.L_x_1528:
[----:B----4-:R-:W-:Y:S01]  /*78a0*/  IADD3 R13, R5, 0x20, RZ ;  /* 0x00000020050d7810 */ /* 0x010fe20007ffe0ff */
[----:B------:R-:W-:Y:S03]  /*78b0*/  BSSY B0, `(.L_x_1407) ;  /* 0x000000f000007945 */ /* 0x000fe60003800000 */
[----:B------:R-:W-:-:S13]  /*78c0*/  ISETP.GE.AND P0, PT, R13, R86, PT ;  /* 0x000000560d00720c */ /* 0x000fda0003f06270 */
[----:B------:R-:W-:Y:S05]  /*78d0*/  @P0 BRA `(.L_x_1408) ;  /* 0x000000c000000947 */ /* 0x000fea0003800000 */
[CC--:B---3--:R-:W-:Y:S02]  /*78e0*/  LEA R16, P0, R154.reuse, R15.reuse, 0x1 ;  /* 0x0000000f9a107211 */ /* 0x0c8fe400078008ff */
[C---:B------:R-:W-:Y:S02]  /*78f0*/  LEA R12, P1, R209.reuse, R15, 0x1 ;  /* 0x0000000fd10c7211 */ /* 0x040fe400078208ff */
[----:B-1----:R-:W-:Y:S02]  /*7900*/  LEA.HI.X R17, R154, R9, R21, 0x1, P0 ;  /* 0x000000099a117211 */ /* 0x002fe400000f0c15 */
        /* <DEDUP_REMOVED lines=9> */
.L_x_1408:
[----:B------:R-:W-:Y:S05]  /*79a0*/  BSYNC B0 ;  /* 0x0000000000007941 */ /* 0x000fea0003800000 */
.L_x_1407:
[----:B------:R-:W-:Y:S05]  /*79b0*/  BRA.DIV ~URZ, `(.L_x_1409) ;  /* 0x0000fd327f007947 */ /* 0x000fea000b800000 */
[----:B-1----:R1:W4:Y:S02]  /*79c0*/  SHFL.IDX PT, R9, R6, 0x2, 0x181f ;  /* 0x00581f0006097f89 */ /* 0x00232400000e0000 */
.L_x_1529:
[----:B------:R-:W-:Y:S05]  /*79d0*/  BRA.DIV ~URZ, `(.L_x_1410) ;  /* 0x0000fd827f007947 */ /* 0x000fea000b800000 */
[----:B---3--:R3:W1:Y:S02]  /*79e0*/  SHFL.IDX PT, R15, R7, 0x2, 0x181f ;  /* 0x00581f00070f7f89 */ /* 0x00866400000e0000 */
.L_x_1530:
[----:B------:R-:W-:Y:S01]  /*79f0*/  IADD3 R13, R5, 0x40, RZ ;  /* 0x00000040050d7810 */ /* 0x000fe20007ffe0ff */
[----:B------:R-:W-:Y:S03]  /*7a00*/  BSSY B0, `(.L_x_1411) ;  /* 0x000000f000007945 */ /* 0x000fe60003800000 */
[----:B------:R-:W-:-:S13]  /*7a10*/  ISETP.GE.AND P0, PT, R13, R86, PT ;  /* 0x000000560d00720c */ /* 0x000fda0003f06270 */
[----:B------:R-:W-:Y:S05]  /*7a20*/  @P0 BRA `(.L_x_1412) ;  /* 0x000000c000000947 */ /* 0x000fea0003800000 */
[CC--:B-1----:R-:W-:Y:S02]  /*7a30*/  LEA R16, P0, R154.reuse, R15.reuse, 0x1 ;  /* 0x0000000f9a107211 */ /* 0x0c2fe400078008ff */
[C---:B------:R-:W-:Y:S02]  /*7a40*/  LEA R12, P1, R209.reuse, R15, 0x1 ;  /* 0x0000000fd10c7211 */ /* 0x040fe400078208ff */
[----:B----4-:R-:W-:Y:S02]  /*7a50*/  LEA.HI.X R17, R154, R9, R21, 0x1, P0 ;  /* 0x000000099a117211 */ /* 0x010fe400000f0c15 */
        /* <DEDUP_REMOVED lines=9> */
.L_x_1412:
[----:B------:R-:W-:Y:S05]  /*7af0*/  BSYNC B0 ;  /* 0x0000000000007941 */ /* 0x000fea0003800000 */
.L_x_1411:
[----:B------:R-:W-:Y:S05]  /*7b00*/  BRA.DIV ~URZ, `(.L_x_1413) ;  /* 0x0000fcc27f007947 */ /* 0x000fea000b800000 */
[----:B----4-:R4:W2:Y:S04]  /*7b10*/  SHFL.IDX PT, R9, R6, 0x3, 0x181f ;  /* 0x00781f0006097f89 */ /* 0x0108a800000e0000 */
[----:B-1----:R4:W1:Y:S02]  /*7b20*/  SHFL.IDX PT, R13, R7, 0x3, 0x181f ;  /* 0x00781f00070d7f89 */ /* 0x00286400000e0000 */
.L_x_1531:
[----:B------:R-:W-:-:S04]  /*7b30*/  IADD3 R5, R5, 0x60, RZ ;  /* 0x0000006005057810 */ /* 0x000fc80007ffe0ff */
[----:B------:R-:W-:-:S13]  /*7b40*/  ISETP.GE.AND P0, PT, R5, R86, PT ;  /* 0x000000560500720c */ /* 0x000fda0003f06270 */
[----:B-1----:R-:W-:-:S04]  /*7b50*/  @!P0 LEA R14, P1, R154, R13, 0x1 ;  /* 0x0000000d9a0e8211 */ /* 0x002fc800078208ff */
[----:B--2---:R-:W-:Y:S02]  /*7b60*/  @!P0 LEA.HI.X R15, R154, R9, R21, 0x1, P1 ;  /* 0x000000099a0f8211 */ /* 0x004fe400008f0c15 */
[----:B----4-:R-:W-:-:S03]  /*7b70*/  @!P0 LEA R6, P1, R209, R13, 0x1 ;  /* 0x0000000dd1068211 */ /* 0x010fc600078208ff */
[----:B------:R-:W-:Y:S01]  /*7b80*/  @!PT LDS RZ, [RZ] ;  /* 0x00000000fffff984 */ /* 0x000fe20000000800 */
[----:B------:R-:W-:Y:S01]  /*7b90*/  @!PT LDS RZ, [RZ] ;  /* 0x00000000fffff984 */ /* 0x000fe20000000800 */
[----:B------:R-:W-:Y:S01]  /*7ba0*/  @!PT LDS RZ, [RZ] ;  /* 0x00000000fffff984 */ /* 0x000fe20000000800 */
[----:B------:R1:W-:Y:S01]  /*7bb0*/  @!P0 LDGSTS.E.BYPASS.LTC128B.128 [R139+0x1b100], [R14.64], !P4 ;  /* 0x1b1000000e8b8fae */ /* 0x0003e2000e101d48 */
[----:B---3--:R-:W-:Y:S02]  /*7bc0*/  @!P0 LEA.HI.X R7, R209, R9, R18, 0x1, P1 ;  /* 0x00000009d1078211 */ /* 0x008fe400008f0c12 */
        /* <DEDUP_REMOVED lines=10> */
[----:B------:R-:W-:Y:S01]  /*7c70*/  IMAD R6, R8, -0x40, R5 ;  /* 0xffffffc008067824 */ /* 0x000fe200078e0205 */
[----:B------:R-:W-:Y:S01]  /*7c80*/  LEA R5, P2, R14, R228, 0x6 ;  /* 0x000000e40e057211 */ /* 0x000fe200078430ff */
[----:B------:R-:W-:Y:S01]  /*7c90*/  IMAD R9, R7, c[0x0][0x1e0], RZ ;  /* 0x0000780007097a24 */ /* 0x000fe200078e02ff */
[----:B------:R-:W-:Y:S01]  /*7ca0*/  ULDC.64 UR4, c[0x0][0x208] ;  /* 0x0000820000047ab9 */ /* 0x000fe20000000a00 */
[----:B------:R-:W-:Y:S01]  /*7cb0*/  IMAD.MOV.U32 R0, RZ, RZ, 0x20 ;  /* 0x00000020ff007424 */ /* 0x000fe200078e00ff */
[----:B------:R-:W-:Y:S01]  /*7cc0*/  ISETP.GE.AND P1, PT, R6, 0x1, PT ;  /* 0x000000010600780c */ /* 0x000fe20003f26270 */
[----:B------:R-:W-:Y:S01]  /*7cd0*/  IMAD R9, R8, c[0x0][0x1e4], R9 ;  /* 0x0000790008097a24 */ /* 0x000fe200078e0209 */
[----:B------:R-:W-:Y:S01]  /*7ce0*/  ISETP.GE.AND P0, PT, R6, 0x21, PT ;  /* 0x000000210600780c */ /* 0x000fe20003f06270 */
[----:B------:R-:W-:Y:S01]  /*7cf0*/  IMAD.WIDE.U32 R12, R0, c[0x0][0x1e0], RZ ;  /* 0x00007800000c7a25 */ /* 0x000fe200078e00ff */
[----:B------:R-:W-:Y:S01]  /*7d00*/  USHF.L.U32 UR7, UR4, 0x6, URZ ;  /* 0x0000000604077899 */ /* 0x000fe2000800063f */
[----:B------:R-:W-:Y:S01]  /*7d10*/  BSSY B0, `(.L_x_1414) ;  /* 0x000004d000007945 */ /* 0x000fe20003800000 */
[----:B------:R-:W-:Y:S01]  /*7d20*/  UMOV UR6, 0x6 ;  /* 0x0000000600067882 */ /* 0x000fe20000000000 */
[----:B------:R-:W-:Y:S01]  /*7d30*/  IMAD.IADD R9, R15, 0x1, R9 ;  /* 0x000000010f097824 */ /* 0x000fe200078e0209 */
[----:B------:R-:W-:Y:S01]  /*7d40*/  USHF.L.U64.HI UR5, UR4, UR6, UR5 ;  /* 0x0000000604057299 */ /* 0x000fe20008010205 */
[----:B------:R-:W-:-:S02]  /*7d50*/  IMAD R7, R7, c[0x0][0x208], RZ ;  /* 0x0000820007077a24 */ /* 0x000fc400078e02ff */
[----:B------:R-:W-:Y:S01]  /*7d60*/  IMAD.WIDE.U32 R16, R8, c[0x0][0x208], RZ ;  /* 0x0000820008107a25 */ /* 0x000fe200078e00ff */
[----:B------:R-:W-:Y:S02]  /*7d70*/  LEA.HI.X R4, R14, R220, R9, 0x6, P2 ;  /* 0x000000dc0e047211 */ /* 0x000fe400010f3409 */
[C---:B------:R-:W-:Y:S01]  /*7d80*/  @P1 LEA R18, P3, R5.reuse, c[0x0][0x1c8], 0x1 ;  /* 0x0000720005121a11 */ /* 0x040fe200078608ff */
[----:B------:R-:W-:Y:S01]  /*7d90*/  IMAD R9, R0, c[0x0][0x1e4], RZ ;  /* 0x0000790000097a24 */ /* 0x000fe200078e02ff */
[C---:B------:R-:W-:Y:S01]  /*7da0*/  @P0 IADD3 R12, P2, R5.reuse, R12, RZ ;  /* 0x0000000c050c0210 */ /* 0x040fe20007f5e0ff */
[----:B------:R-:W-:Y:S01]  /*7db0*/  IMAD R7, R8, c[0x0][0x20c], R7 ;  /* 0x0000830008077a24 */ /* 0x000fe200078e0207 */
[----:B------:R-:W-:Y:S02]  /*7dc0*/  @P1 LEA.HI.X R19, R5, c[0x0][0x1cc], R4, 0x1, P3 ;  /* 0x0000730005131a11 */ /* 0x000fe400018f0c04 */
[----:B------:R-:W-:Y:S01]  /*7dd0*/  @P0 IADD3.X R9, R4, R13, R9, P2, !PT ;  /* 0x0000000d04090210 */ /* 0x000fe200017fe409 */
[----:B------:R-:W-:Y:S01]  /*7de0*/  IMAD.IADD R14, R17, 0x1, R7 ;  /* 0x00000001110e7824 */ /* 0x000fe200078e0207 */
[----:B------:R-:W-:-:S02]  /*7df0*/  @P0 LEA R20, P3, R12, c[0x0][0x1c8], 0x1 ;  /* 0x000072000c140a11 */ /* 0x000fc400078608ff */
[----:B------:R-:W-:Y:S02]  /*7e00*/  @P1 ISETP.GE.AND P5, PT, R208, c[0x0][0x1d4], PT ;  /* 0x00007500d0001a0c */ /* 0x000fe40003fa6270 */
[----:B------:R-:W-:Y:S01]  /*7e10*/  @P0 LEA.HI.X R21, R12, c[0x0][0x1cc], R9, 0x1, P3 ;  /* 0x000073000c150a11 */ /* 0x000fe200018f0c09 */
[----:B------:R-:W-:Y:S01]  /*7e20*/  IMAD.MOV.U32 R9, RZ, RZ, 0x40 ;  /* 0x00000040ff097424 */ /* 0x000fe200078e00ff */
[----:B------:R-:W-:Y:S02]  /*7e30*/  ISETP.NE.AND P3, PT, R222, RZ, PT ;  /* 0x000000ffde00720c */ /* 0x000fe40003f65270 */
[----:B------:R-:W-:Y:S02]  /*7e40*/  LEA R4, P2, R16, R226, 0x6 ;  /* 0x000000e210047211 */ /* 0x000fe400078430ff */
[----:B------:R-:W-:Y:S02]  /*7e50*/  @P0 ISETP.GE.AND P4, PT, R208, c[0x0][0x1d4], PT ;  /* 0x00007500d0000a0c */ /* 0x000fe40003f86270 */
[----:B------:R-:W-:-:S02]  /*7e60*/  LEA.HI.X R17, R16, R219, R14, 0x6, P2 ;  /* 0x000000db10117211 */ /* 0x000fc400010f340e */
[----:B------:R-:W-:-:S04]  /*7e70*/  LEA R12, P2, R4, c[0x0][0x1f8], 0x1 ;  /* 0x00007e00040c7a11 */ /* 0x000fc800078408ff */
[----:B------:R-:W-:Y:S01]  /*7e80*/  LEA.HI.X R13, R4, c[0x0][0x1fc], R17, 0x1, P2 ;  /* 0x00007f00040d7a11 */ /* 0x000fe200010f0c11 */
[----:B------:R-:W-:Y:S01]  /*7e90*/  @!PT LDS RZ, [RZ] ;  /* 0x00000000fffff984 */ /* 0x000fe20000000800 */
[----:B------:R-:W-:Y:S01]  /*7ea0*/  @!PT LDS RZ, [RZ] ;  /* 0x00000000fffff984 */ /* 0x000fe20000000800 */
[----:B------:R-:W-:Y:S01]  /*7eb0*/  @!PT LDS RZ, [RZ] ;  /* 0x00000000fffff984 */ /* 0x000fe20000000800 */
[----:B------:R1:W-:Y:S01]  /*7ec0*/  @P1 LDGSTS.E.BYPASS.LTC128B.128 [R139+0xc100], [R18.64], !P3 ;  /* 0x0c100000128b1fae */ /* 0x0003e2000d901d48 */
[----:B------:R-:W-:-:S03]  /*7ed0*/  ISETP.GE.AND P2, PT, R154, c[0x0][0x1d4], PT ;  /* 0x000075009a007a0c */ /* 0x000fc60003f46270 */
[----:B------:R1:W-:Y:S01]  /*7ee0*/  @P1 LDGSTS.E.BYPASS.LTC128B.128 [R139+0xe100], [R18.64+0x80], !P6 ;  /* 0x0e100080128b1fae */ /* 0x0003e2000f101d48 */
[----:B------:R-:W-:-:S03]  /*7ef0*/  ISETP.LT.OR P3, PT, R6, 0x1, P2 ;  /* 0x000000010600780c */ /* 0x000fc60001761670 */
[----:B------:R1:W-:Y:S01]  /*7f00*/  @P1 LDGSTS.E.BYPASS.LTC128B.128 [R139+0x10100], [R18.64+0x100], !P5 ;  /* 0x10100100128b1fae */ /* 0x0003e2000e901d48 */
[----:B------:R-:W-:Y:S02]  /*7f10*/  ISETP.NE.AND P5, PT, R222, RZ, PT ;  /* 0x000000ffde00720c */ /* 0x000fe40003fa5270 */
[----:B------:R-:W-:-:S11]  /*7f20*/  ISETP.GE.AND P1, PT, R209, c[0x0][0x1d4], PT ;  /* 0x00007500d1007a0c */ /* 0x000fd60003f26270 */
[----:B------:R1:W-:Y:S01]  /*7f30*/  @P0 LDGSTS.E.BYPASS.LTC128B.128 [R139+0xd100], [R20.64], !P5 ;  /* 0x0d100000148b0fae */ /* 0x0003e2000e901d48 */
[----:B------:R-:W-:-:S03]  /*7f40*/  ISETP.LT.OR P5, PT, R6, 0x1, P1 ;  /* 0x000000010600780c */ /* 0x000fc60000fa1670 */
[----:B------:R1:W-:Y:S04]  /*7f50*/  @P0 LDGSTS.E.BYPASS.LTC128B.128 [R139+0xf100], [R20.64+0x80], !P6 ;  /* 0x0f100080148b0fae */ /* 0x0003e8000f101d48 */
[----:B------:R1:W-:Y:S01]  /*7f60*/  @P0 LDGSTS.E.BYPASS.LTC128B.128 [R139+0x11100], [R20.64+0x100], !P4 ;  /* 0x11100100148b0fae */ /* 0x0003e2000e101d48 */
[----:B------:R-:W-:-:S03]  /*7f70*/  ISETP.GE.AND P0, PT, R208, c[0x0][0x1d4], PT ;  /* 0x00007500d0007a0c */ /* 0x000fc60003f06270 */
[----:B------:R-:W0:Y:S01]  /*7f80*/  LDGDEPBAR ;  /* 0x00000000000079af */ /* 0x000e220000000000 */
[----:B------:R-:W-:-:S03]  /*7f90*/  ISETP.LT.OR P4, PT, R6, 0x1, P0 ;  /* 0x000000010600780c */ /* 0x000fc60000781670 */
[----:B------:R1:W-:Y:S01]  /*7fa0*/  LDGSTS.E.BYPASS.LTC128B.128 [R139+0x100], [R12.64], !P3 ;  /* 0x001000000c8b7fae */ /* 0x0003e2000d901d48 */
[C---:B------:R-:W-:Y:S02]  /*7fb0*/  ISETP.LT.OR P3, PT, R6.reuse, 0x21, P2 ;  /* 0x000000210600780c */ /* 0x040fe40001761670 */
[C---:B------:R-:W-:Y:S01]  /*7fc0*/  ISETP.LT.OR P2, PT, R6.reuse, 0x21, P1 ;  /* 0x000000210600780c */ /* 0x040fe20000f41670 */
[----:B------:R1:W-:Y:S01]  /*7fd0*/  LDGSTS.E.BYPASS.LTC128B.128 [R139+0x2100], [R12.64+0x80], !P5 ;  /* 0x021000800c8b7fae */ /* 0x0003e2000e901d48 */
[----:B------:R-:W-:Y:S02]  /*7fe0*/  ISETP.LT.OR P1, PT, R6, 0x21, P0 ;  /* 0x000000210600780c */ /* 0x000fe40000721670 */
[----:B------:R-:W-:Y:S02]  /*7ff0*/  IADD3 R4, P0, R12, UR7, RZ ;  /* 0x000000070c047c10 */ /* 0x000fe4000ff1e0ff */
[----:B------:R-:W-:Y:S01]  /*8000*/  ISETP.GT.AND P5, PT, R8, R221, PT ;  /* 0x000000dd0800720c */ /* 0x000fe20003fa4270 */
[----:B------:R1:W-:Y:S01]  /*8010*/  LDGSTS.E.BYPASS.LTC128B.128 [R139+0x4100], [R12.64+0x100], !P4 ;  /* 0x041001000c8b7fae */ /* 0x0003e2000e101d48 */
[----:B------:R-:W-:-:S05]  /*8020*/  IADD3.X R5, R13, UR5, RZ, P0, !PT ;  /* 0x000000050d057c10 */ /* 0x000fca00087fe4ff */
[----:B------:R1:W-:Y:S04]  /*8030*/  LDGSTS.E.BYPASS.LTC128B.128 [R139+0x1100], [R4.64], !P3 ;  /* 0x01100000048b7fae */ /* 0x0003e8000d901d48 */
[----:B------:R1:W-:Y:S04]  /*8040*/  LDGSTS.E.BYPASS.LTC128B.128 [R139+0x3100], [R4.64+0x80], !P2 ;  /* 0x03100080048b7fae */ /* 0x0003e8000d101d48 */
[----:B------:R1:W-:Y:S04]  /*8050*/  LDGSTS.E.BYPASS.LTC128B.128 [R139+0x5100], [R4.64+0x100], !P1 ;  /* 0x05100100048b7fae */ /* 0x0003e8000c901d48 */
[----:B------:R-:W0:Y:S01]  /*8060*/  LDGDEPBAR ;  /* 0x00000000000079af */ /* 0x000e220000000000 */
[----:B------:R-:W-:Y:S05]  /*8070*/  @!P5 BRA `(.L_x_1415) ;  /* 0x000001600000d947 */ /* 0x000fea0003800000 */
[----:B-1----:R-:W-:Y:S01]  /*8080*/  IADD3 R5, R2, -0x2, RZ ;  /* 0xfffffffe02057810 */ /* 0x002fe20007ffe0ff */
[----:B------:R-:W-:Y:S01]  /*8090*/  IMAD.WIDE.U32 R14, R9, c[0x0][0x1e0], RZ ;  /* 0x00007800090e7a25 */ /* 0x000fe200078e00ff */
[----:B------:R-:W-:-:S02]  /*80a0*/  ISETP.NE.AND P4, PT, R222, RZ, PT ;  /* 0x000000ffde00720c */ /* 0x000fc40003f85270 */
        /* <DEDUP_REMOVED lines=19> */
.L_x_1415:
[----:B------:R-:W-:Y:S05]  /*81e0*/  BSYNC B0 ;  /* 0x0000000000007941 */ /* 0x000fea0003800000 */
.L_x_1414:
[----:B------:R-:W-:Y:S01]  /*81f0*/  ISETP.LT.AND P0, PT, RZ, c[0x0][0x27c], PT ;  /* 0x00009f00ff007a0c */ /* 0x000fe20003f01270 */
[----:B------:R-:W0:-:S12]  /*8200*/  LDGDEPBAR ;  /* 0x00000000000079af */ /* 0x000e180000000000 */
[----:B------:R-:W-:Y:S05]  /*8210*/  @P0 BRA `(.L_x_1416) ;  /* 0x0000002000000947 */ /* 0x000fea0003800000 */
[----:B------:R-:W-:-:S04]  /*8220*/  DEPBAR.LE SB0, 0x3 ;  /* 0x000080c00000791a */ /* 0x000fc80000000000 */
[----:B------:R-:W-:Y:S05]  /*8230*/  BRA `(.L_x_1417) ;  /* 0x0000597000007947 */ /* 0x000fea0003800000 */
.L_x_1416:
[----:B-1---5:R-:W-:Y:S01]  /*8240*/  SHF.R.S32.HI R4, RZ, 0x1f, R85 ;  /* 0x0000001fff047819 */ /* 0x022fe20000011455 */
[----:B------:R-:W-:Y:S01]  /*8250*/  ULDC.U8 UR4, c[0x0][0x298] ;  /* 0x0000a60000047ab9 */ /* 0x000fe20000000000 */
[C---:B------:R-:W-:Y:S01]  /*8260*/  IMAD.WIDE.U32 R16, R85.reuse, c[0x0][0x280], RZ ;  /* 0x0000a00055107a25 */ /* 0x040fe200078e00ff */
[----:B------:R-:W-:Y:S01]  /*8270*/  ISETP.NE.AND P2, PT, RZ, UR4, PT ;  /* 0x00000004ff007c0c */ /* 0x000fe2000bf45270 */
[----:B------:R-:W-:Y:S01]  /*8280*/  BSSY B2, `(.L_x_1417) ;  /* 0x0000592000027945 */ /* 0x000fe20003800000 */
[----:B------:R-:W-:Y:S01]  /*8290*/  IADD3 R19, R142, 0x40, RZ ;  /* 0x000000408e137810 */ /* 0x000fe20007ffe0ff */
[----:B------:R-:W-:Y:S01]  /*82a0*/  IMAD R6, R4, c[0x0][0x280], RZ ;  /* 0x0000a00004067a24 */ /* 0x000fe200078e02ff */
[----:B------:R-:W-:Y:S01]  /*82b0*/  IADD3 R33, R142, 0x20, RZ ;  /* 0x000000208e217810 */ /* 0x000fe20007ffe0ff */
[----:B------:R-:W-:Y:S02]  /*82c0*/  IMAD R4, R4, c[0x0][0x290], RZ ;  /* 0x0000a40004047a24 */ /* 0x000fe400078e02ff */
[----:B------:R-:W-:-:S04]  /*82d0*/  IMAD.WIDE.U32 R14, R85, c[0x0][0x290], RZ ;  /* 0x0000a400550e7a25 */ /* 0x000fc800078e00ff */
[C---:B------:R-:W-:Y:S01]  /*82e0*/  IMAD R5, R85.reuse, c[0x0][0x284], R6 ;  /* 0x0000a10055057a24 */ /* 0x040fe200078e0206 */
[----:B------:R-:W-:Y:S01]  /*82f0*/  LEA R12, P0, R14, c[0x0][0x288], 0x1 ;  /* 0x0000a2000e0c7a11 */ /* 0x000fe200078008ff */
[----:B------:R-:W-:Y:S01]  /*8300*/  IMAD R85, R85, c[0x0][0x294], R4 ;  /* 0x0000a50055557a24 */ /* 0x000fe200078e0204 */
[----:B------:R-:W-:Y:S01]  /*8310*/  LEA R4, P1, R16, c[0x0][0x270], 0x1 ;  /* 0x00009c0010047a11 */ /* 0x000fe200078208ff */
[----:B------:R-:W-:Y:S02]  /*8320*/  IMAD.IADD R5, R5, 0x1, R17 ;  /* 0x0000000105057824 */ /* 0x000fe400078e0211 */
[----:B------:R-:W-:-:S03]  /*8330*/  IMAD.IADD R6, R85, 0x1, R15 ;  /* 0x0000000155067824 */ /* 0x000fc600078e020f */
[----:B------:R-:W-:Y:S01]  /*8340*/  LEA.HI.X R7, R16, c[0x0][0x274], R5, 0x1, P1 ;  /* 0x00009d0010077a11 */ /* 0x000fe200008f0c05 */
[----:B------:R-:W-:Y:S01]  /*8350*/  IMAD R5, R201, 0x80, R213 ;  /* 0x00000080c9057824 */ /* 0x000fe200078e02d5 */
[----:B------:R-:W-:Y:S02]  /*8360*/  LEA.HI.X R6, R14, c[0x0][0x28c], R6, 0x1, P0 ;  /* 0x0000a3000e067a11 */ /* 0x000fe400000f0c06 */
[----:B------:R-:W-:Y:S01]  /*8370*/  IADD3 R16, R213, 0x40, RZ ;  /* 0x00000040d5107810 */ /* 0x000fe20007ffe0ff */
[----:B------:R-:W-:Y:S05]  /*8380*/  @!P2 BRA `(.L_x_1418) ;  /* 0x00002a500000a947 */ /* 0x000fea0003800000 */
[----:B------:R-:W-:Y:S01]  /*8390*/  ISETP.GE.AND P0, PT, R5, R86, PT ;  /* 0x000000560500720c */ /* 0x000fe20003f06270 */
[----:B------:R-:W1:Y:S01]  /*83a0*/  SHFL.IDX PT, R35, R7, RZ, 0x1c1f ;  /* 0x001c1fff07237589 */ /* 0x000e6200000e0000 */
[----:B------:R-:W-:Y:S01]  /*83b0*/  BSSY B0, `(.L_x_1419) ;  /* 0x0000054000007945 */ /* 0x000fe20003800000 */
[----:B------:R-:W-:Y:S01]  /*83c0*/  CS2R R14, SRZ ;  /* 0x00000000000e7805 */ /* 0x000fe2000001ff00 */
[----:B------:R-:W-:Y:S01]  /*83d0*/  CS2R R28, SRZ ;  /* 0x00000000001c7805 */ /* 0x000fe2000001ff00 */
[----:B------:R2:W3:Y:S01]  /*83e0*/  SHFL.IDX PT, R34, R4, RZ, 0x1c1f ;  /* 0x001c1fff04227589 */ /* 0x0004e200000e0000 */
[----:B------:R-:W-:Y:S01]  /*83f0*/  CS2R R22, SRZ ;  /* 0x0000000000167805 */ /* 0x000fe2000001ff00 */
[----:B------:R-:W-:Y:S01]  /*8400*/  CS2R R26, SRZ ;  /* 0x00000000001a7805 */ /* 0x000fe2000001ff00 */
[----:B------:R-:W-:Y:S01]  /*8410*/  CS2R R36, SRZ ;  /* 0x0000000000247805 */ /* 0x000fe2000001ff00 */
[----:B------:R4:W1:Y:S01]  /*8420*/  SHFL.IDX PT, R31, R6, RZ, 0x1c1f ;  /* 0x001c1fff061f7589 */ /* 0x00086200000e0000 */
[----:B------:R-:W-:Y:S01]  /*8430*/  CS2R R38, SRZ ;  /* 0x0000000000267805 */ /* 0x000fe2000001ff00 */
[----:B------:R-:W-:Y:S01]  /*8440*/  CS2R R60, SRZ ;  /* 0x00000000003c7805 */ /* 0x000fe2000001ff00 */
[----:B------:R-:W-:Y:S01]  /*8450*/  CS2R R20, SRZ ;  /* 0x0000000000147805 */ /* 0x000fe2000001ff00 */
[----:B------:R5:W1:Y:S01]  /*8460*/  SHFL.IDX PT, R30, R12, RZ, 0x1c1f ;  /* 0x001c1fff0c1e7589 */ /* 0x000a6200000e0000 */
[----:B------:R-:W-:Y:S01]  /*8470*/  CS2R R24, SRZ ;  /* 0x0000000000187805 */ /* 0x000fe2000001ff00 */
[----:B--2---:R-:W-:Y:S01]  /*8480*/  CS2R R4, SRZ ;  /* 0x0000000000047805 */ /* 0x004fe2000001ff00 */
[----:B----4-:R-:W-:Y:S01]  /*8490*/  CS2R R6, SRZ ;  /* 0x0000000000067805 */ /* 0x010fe2000001ff00 */
[----:B-----5:R-:W-:Y:S01]  /*84a0*/  CS2R R12, SRZ ;  /* 0x00000000000c7805 */ /* 0x020fe2000001ff00 */
[----:B------:R-:W-:Y:S05]  /*84b0*/  @P0 BRA `(.L_x_1420) ;  /* 0x0000043000000947 */ /* 0x000fea0003800000 */
[C---:B-1-3--:R-:W-:Y:S01]  /*84c0*/  ISETP.GE.AND P1, PT, R33.reuse, c[0x0][0x27c], PT ;  /* 0x00009f0021007a0c */ /* 0x04afe20003f26270 */
[----:B------:R-:W-:Y:S01]  /*84d0*/  IMAD.SHL.U32 R7, R33, 0x2, RZ ;  /* 0x0000000221077824 */ /* 0x000fe200078e00ff */
[----:B------:R-:W-:Y:S01]  /*84e0*/  SHF.R.S32.HI R6, RZ, 0x1f, R33 ;  /* 0x0000001fff067819 */ /* 0x000fe20000011421 */
[----:B------:R-:W-:Y:S01]  /*84f0*/  CS2R R26, SRZ ;  /* 0x00000000001a7805 */ /* 0x000fe2000001ff00 */
[C---:B------:R-:W-:Y:S01]  /*8500*/  ISETP.GE.AND P0, PT, R137.reuse, c[0x0][0x27c], PT ;  /* 0x00009f0089007a0c */ /* 0x040fe20003f06270 */
[----:B------:R-:W-:Y:S01]  /*8510*/  IMAD.SHL.U32 R5, R137, 0x2, RZ ;  /* 0x0000000289057824 */ /* 0x000fe200078e00ff */
[----:B------:R-:W-:-:S02]  /*8520*/  SHF.L.U64.HI R13, R33, 0x1, R6 ;  /* 0x00000001210d7819 */ /* 0x000fc40000010206 */
[----:B------:R-:W-:-:S05]  /*8530*/  SHF.R.S32.HI R4, RZ, 0x1f, R137 ;  /* 0x0000001fff047819 */ /* 0x000fca0000011489 */
[-C--:B------:R-:W-:Y:S02]  /*8540*/  @!P1 IADD3 R14, P2, R34, R7.reuse, RZ ;  /* 0x00000007220e9210 */ /* 0x080fe40007f5e0ff */
[----:B------:R-:W-:Y:S02]  /*8550*/  @!P1 IADD3 R28, P3, R30, R7, RZ ;  /* 0x000000071e1c9210 */ /* 0x000fe40007f7e0ff */
[----:B------:R-:W-:Y:S01]  /*8560*/  SHF.L.U64.HI R7, R137, 0x1, R4 ;  /* 0x0000000189077819 */ /* 0x000fe20000010204 */
[--C-:B------:R-:W-:Y:S01]  /*8570*/  @!P1 IMAD.X R15, R35, 0x1, R13.reuse, P2 ;  /* 0x00000001230f9824 */ /* 0x100fe200010e060d */
[----:B------:R-:W-:Y:S01]  /*8580*/  @!P0 IADD3 R24, P2, R34, R5, RZ ;  /* 0x0000000522188210 */ /* 0x000fe20007f5e0ff */
[----:B------:R-:W-:Y:S02]  /*8590*/  @!P1 IMAD.X R29, R31, 0x1, R13, P3 ;  /* 0x000000011f1d9824 */ /* 0x000fe400018e060d */
[----:B------:R-:W-:Y:S01]  /*85a0*/  CS2R R12, SRZ ;  /* 0x00000000000c7805 */ /* 0x000fe2000001ff00 */
[----:B------:R1:W5:Y:S01]  /*85b0*/  @!P1 LD.E.64 R26, [R14.64] ;  /* 0x000000080e1a9980 */ /* 0x000362000c101b00 */
[----:B------:R-:W-:Y:S01]  /*85c0*/  ISETP.GE.AND P3, PT, R19, c[0x0][0x27c], PT ;  /* 0x00009f0013007a0c */ /* 0x000fe20003f66270 */
[----:B------:R-:W-:-:S03]  /*85d0*/  @!P0 IMAD.X R25, R35, 0x1, R7, P2 ;  /* 0x0000000123198824 */ /* 0x000fc600010e0607 */
[----:B------:R2:W5:Y:S01]  /*85e0*/  @!P1 LD.E.64 R12, [R28.64] ;  /* 0x000000081c0c9980 */ /* 0x000562000c101b00 */
[----:B------:R-:W-:Y:S01]  /*85f0*/  @!P0 IADD3 R20, P1, R30, R5, RZ ;  /* 0x000000051e148210 */ /* 0x000fe20007f3e0ff */
[----:B------:R-:W-:Y:S01]  /*8600*/  CS2R R22, SRZ ;  /* 0x0000000000167805 */ /* 0x000fe2000001ff00 */
[----:B------:R-:W-:-:S03]  /*8610*/  ISETP.GE.AND P2, PT, R138, c[0x0][0x27c], PT ;  /* 0x00009f008a007a0c */ /* 0x000fc60003f46270 */
[----:B------:R-:W-:Y:S02]  /*8620*/  @!P0 IMAD.X R21, R31, 0x1, R7, P1 ;  /* 0x000000011f158824 */ /* 0x000fe400008e0607 */
[----:B------:R-:W-:Y:S01]  /*8630*/  CS2R R6, SRZ ;  /* 0x0000000000067805 */ /* 0x000fe2000001ff00 */
[----:B------:R-:W-:Y:S01]  /*8640*/  SHF.R.S32.HI R4, RZ, 0x1f, R19 ;  /* 0x0000001fff047819 */ /* 0x000fe20000011413 */
[----:B------:R3:W5:Y:S01]  /*8650*/  @!P0 LD.E.64 R22, [R24.64] ;  /* 0x0000000818168980 */ /* 0x000762000c101b00 */
[----:B------:R-:W-:Y:S02]  /*8660*/  SHF.R.S32.HI R5, RZ, 0x1f, R138 ;  /* 0x0000001fff057819 */ /* 0x000fe4000001148a */
[C---:B------:R-:W-:Y:S01]  /*8670*/  SHF.L.U64.HI R4, R19.reuse, 0x1, R4 ;  /* 0x0000000113047819 */ /* 0x040fe20000010204 */
[----:B------:R4:W5:Y:S01]  /*8680*/  @!P0 LD.E.64 R6, [R20.64] ;  /* 0x0000000814068980 */ /* 0x000962000c101b00 */
[----:B-1----:R-:W-:Y:S02]  /*8690*/  IMAD.SHL.U32 R14, R19, 0x2, RZ ;  /* 0x00000002130e7824 */ /* 0x002fe400078e00ff */
[----:B------:R-:W-:-:S03]  /*86a0*/  IMAD.SHL.U32 R15, R138, 0x2, RZ ;  /* 0x000000028a0f7824 */ /* 0x000fc600078e00ff */
[----:B------:R-:W-:Y:S02]  /*86b0*/  @!P3 IADD3 R42, P0, R34, R14, RZ ;  /* 0x0000000e222ab210 */ /* 0x000fe40007f1e0ff */
[----:B------:R-:W-:-:S03]  /*86c0*/  SHF.L.U64.HI R5, R138, 0x1, R5 ;  /* 0x000000018a057819 */ /* 0x000fc60000010205 */
[----:B------:R-:W-:Y:S01]  /*86d0*/  @!P3 IMAD.X R43, R35, 0x1, R4, P0 ;  /* 0x00000001232bb824 */ /* 0x000fe200000e0604 */
[----:B------:R-:W-:Y:S02]  /*86e0*/  @!P2 IADD3 R46, P0, R34, R15, RZ ;  /* 0x0000000f222ea210 */ /* 0x000fe40007f1e0ff */
[----:B------:R-:W-:-:S03]  /*86f0*/  ISETP.GE.AND P1, PT, R142, c[0x0][0x27c], PT ;  /* 0x00009f008e007a0c */ /* 0x000fc60003f26270 */
[----:B------:R-:W-:Y:S01]  /*8700*/  @!P2 IMAD.X R47, R35, 0x1, R5, P0 ;  /* 0x00000001232fa824 */ /* 0x000fe200000e0605 */
[----:B------:R-:W-:-:S05]  /*8710*/  @!P2 IADD3 R44, P0, R30, R15, RZ ;  /* 0x0000000f1e2ca210 */ /* 0x000fca0007f1e0ff */
[----:B------:R-:W-:Y:S01]  /*8720*/  @!P2 IMAD.X R45, R31, 0x1, R5, P0 ;  /* 0x000000011f2da824 */ /* 0x000fe200000e0605 */
[----:B------:R-:W-:Y:S01]  /*8730*/  ISETP.GE.AND P0, PT, R136, c[0x0][0x27c], PT ;  /* 0x00009f0088007a0c */ /* 0x000fe20003f06270 */
[----:B------:R-:W-:Y:S01]  /*8740*/  CS2R R38, SRZ ;  /* 0x0000000000267805 */ /* 0x000fe2000001ff00 */
[----:B---3--:R-:W-:Y:S01]  /*8750*/  CS2R R24, SRZ ;  /* 0x0000000000187805 */ /* 0x008fe2000001ff00 */
[----:B------:R-:W-:Y:S01]  /*8760*/  @!P3 IADD3 R40, P4, R30, R14, RZ ;  /* 0x0000000e1e28b210 */ /* 0x000fe20007f9e0ff */
[----:B------:R-:W-:Y:S01]  /*8770*/  @!P1 IMAD.WIDE R48, R142, 0x2, R34 ;  /* 0x000000028e309825 */ /* 0x000fe200078e0222 */
[----:B------:R-:W-:-:S03]  /*8780*/  SHF.R.S32.HI R15, RZ, 0x1f, R136 ;  /* 0x0000001fff0f7819 */ /* 0x000fc60000011488 */
[----:B----4-:R-:W-:Y:S01]  /*8790*/  @!P1 IMAD.WIDE R20, R142, 0x2, R30 ;  /* 0x000000028e149825 */ /* 0x010fe200078e021e */
[----:B------:R1:W5:Y:S03]  /*87a0*/  @!P1 LD.E.64 R38, [R48.64] ;  /* 0x0000000830269980 */ /* 0x000366000c101b00 */
[C---:B------:R-:W-:Y:S01]  /*87b0*/  IMAD.SHL.U32 R5, R136.reuse, 0x2, RZ ;  /* 0x0000000288057824 */ /* 0x040fe200078e00ff */
[----:B------:R3:W5:Y:S01]  /*87c0*/  @!P1 LD.E.64 R24, [R20.64] ;  /* 0x0000000814189980 */ /* 0x000762000c101b00 */
[----:B------:R-:W-:Y:S01]  /*87d0*/  @!P3 IMAD.X R41, R31, 0x1, R4, P4 ;  /* 0x000000011f29b824 */ /* 0x000fe200020e0604 */
[----:B------:R-:W-:Y:S02]  /*87e0*/  SHF.L.U64.HI R4, R136, 0x1, R15 ;  /* 0x0000000188047819 */ /* 0x000fe4000001020f */
[----:B------:R-:W-:-:S05]  /*87f0*/  @!P0 IADD3 R34, P1, R34, R5, RZ ;  /* 0x0000000522228210 */ /* 0x000fca0007f3e0ff */
[--C-:B------:R-:W-:Y:S01]  /*8800*/  @!P0 IMAD.X R35, R35, 0x1, R4.reuse, P1 ;  /* 0x0000000123238824 */ /* 0x100fe200008e0604 */
[----:B------:R-:W-:Y:S01]  /*8810*/  @!P0 IADD3 R30, P1, R30, R5, RZ ;  /* 0x000000051e1e8210 */ /* 0x000fe20007f3e0ff */
[----:B--2---:R-:W-:Y:S01]  /*8820*/  CS2R R28, SRZ ;  /* 0x00000000001c7805 */ /* 0x004fe2000001ff00 */
[----:B------:R-:W-:Y:S01]  /*8830*/  CS2R R36, SRZ ;  /* 0x0000000000247805 */ /* 0x000fe2000001ff00 */
[----:B------:R-:W-:Y:S01]  /*8840*/  CS2R R14, SRZ ;  /* 0x00000000000e7805 */ /* 0x000fe2000001ff00 */
[----:B------:R-:W-:Y:S01]  /*8850*/  CS2R R60, SRZ ;  /* 0x00000000003c7805 */ /* 0x000fe2000001ff00 */
[----:B------:R-:W-:Y:S02]  /*8860*/  @!P0 IMAD.X R31, R31, 0x1, R4, P1 ;  /* 0x000000011f1f8824 */ /* 0x000fe400008e0604 */
[----:B------:R-:W-:Y:S01]  /*8870*/  CS2R R4, SRZ ;  /* 0x0000000000047805 */ /* 0x000fe2000001ff00 */
[----:B------:R1:W5:Y:S04]  /*8880*/  @!P3 LD.E.64 R28, [R42.64] ;  /* 0x000000082a1cb980 */ /* 0x000368000c101b00 */
[----:B------:R1:W5:Y:S01]  /*8890*/  @!P2 LD.E.64 R36, [R46.64] ;  /* 0x000000082e24a980 */ /* 0x000362000c101b00 */
[----:B---3--:R-:W-:-:S03]  /*88a0*/  CS2R R20, SRZ ;  /* 0x0000000000147805 */ /* 0x008fc6000001ff00 */
[----:B------:R1:W5:Y:S04]  /*88b0*/  @!P3 LD.E.64 R4, [R40.64] ;  /* 0x000000082804b980 */ /* 0x000368000c101b00 */
[----:B------:R1:W5:Y:S04]  /*88c0*/  @!P0 LD.E.64 R14, [R34.64] ;  /* 0x00000008220e8980 */ /* 0x000368000c101b00 */
[----:B------:R1:W5:Y:S04]  /*88d0*/  @!P2 LD.E.64 R20, [R44.64] ;  /* 0x000000082c14a980 */ /* 0x000368000c101b00 */
[----:B------:R1:W5:Y:S02]  /*88e0*/  @!P0 LD.E.64 R60, [R30.64] ;  /* 0x000000081e3c8980 */ /* 0x000364000c101b00 */
.L_x_1420:
[----:B-1-3--:R-:W-:Y:S05]  /*88f0*/  BSYNC B0 ;  /* 0x0000000000007941 */ /* 0x00afea0003800000 */
.L_x_1419:
[----:B-----5:R-:W-:Y:S01]  /*8900*/  IMAD.MOV.U32 R56, RZ, RZ, R36 ;  /* 0x000000ffff387224 */ /* 0x020fe200078e0024 */
[----:B------:R-:W-:Y:S01]  /*8910*/  SHF.R.U64 R36, R36, 0x10, R37 ;  /* 0x0000001024247819 */ /* 0x000fe20000001225 */
[----:B------:R-:W-:Y:S01]  /*8920*/  IMAD.MOV.U32 R41, RZ, RZ, R21 ;  /* 0x000000ffff297224 */ /* 0x000fe200078e0015 */
[--C-:B------:R-:W-:Y:S01]  /*8930*/  SHF.R.U32.HI R35, RZ, 0x10, R37.reuse ;  /* 0x00000010ff237819 */ /* 0x100fe20000011625 */
[----:B------:R-:W-:Y:S01]  /*8940*/  IMAD.MOV.U32 R55, RZ, RZ, R37 ;  /* 0x000000ffff377224 */ /* 0x000fe200078e0025 */
[----:B------:R-:W-:Y:S01]  /*8950*/  SHF.R.U32.HI R32, RZ, 0x10, R21 ;  /* 0x00000010ff207819 */ /* 0x000fe20000011615 */
[--C-:B------:R-:W-:Y:S01]  /*8960*/  IMAD.MOV.U32 R44, RZ, RZ, R25.reuse ;  /* 0x000000ffff2c7224 */ /* 0x100fe200078e0019 */
[----:B------:R-:W-:Y:S01]  /*8970*/  SHF.R.U32.HI R37, RZ, 0x10, R25 ;  /* 0x00000010ff257819 */ /* 0x000fe20000011619 */
[----:B------:R-:W-:Y:S01]  /*8980*/  IMAD R86, R201, -0x80, R86 ;  /* 0xffffff80c9567824 */ /* 0x000fe200078e0256 */
[----:B------:R-:W-:Y:S01]  /*8990*/  PRMT R32, R41, 0x5410, R32 ;  /* 0x0000541029207816 */ /* 0x000fe20000000020 */
[----:B------:R-:W-:Y:S01]  /*89a0*/  IMAD.MOV.U32 R42, RZ, RZ, R20 ;  /* 0x000000ffff2a7224 */ /* 0x000fe200078e0014 */
[----:B------:R-:W-:Y:S01]  /*89b0*/  SHF.R.U64 R34, R20, 0x10, R21 ;  /* 0x0000001014227819 */ /* 0x000fe20000001215 */
[----:B------:R-:W-:Y:S01]  /*89c0*/  IMAD.MOV.U32 R54, RZ, RZ, R26 ;  /* 0x000000ffff367224 */ /* 0x000fe200078e001a */
[----:B------:R-:W-:Y:S01]  /*89d0*/  PRMT R37, R44, 0x5410, R37 ;  /* 0x000054102c257816 */ /* 0x000fe20000000025 */
[----:B------:R-:W-:Y:S01]  /*89e0*/  IMAD.MOV.U32 R53, RZ, RZ, R27 ;  /* 0x000000ffff357224 */ /* 0x000fe200078e001b */
[----:B------:R-:W-:Y:S01]  /*89f0*/  IMNMX R41, R86, 0x80, PT ;  /* 0x0000008056297817 */ /* 0x000fe20003800200 */
[----:B------:R-:W-:Y:S01]  /*8a00*/  IMAD.MOV.U32 R52, RZ, RZ, R22 ;  /* 0x000000ffff347224 */ /* 0x000fe200078e0016 */
[----:B------:R-:W-:Y:S01]  /*8a10*/  LOP3.LUT R44, R211, 0x18, R144, 0xf8, !PT ;  /* 0x00000018d32c7812 */ /* 0x000fe200078ef890 */
[----:B------:R-:W-:Y:S01]  /*8a20*/  IMAD.MOV.U32 R51, RZ, RZ, R23 ;  /* 0x000000ffff337224 */ /* 0x000fe200078e0017 */
[----:B------:R-:W-:Y:S01]  /*8a30*/  SHF.R.U64 R31, R26, 0x10, R27 ;  /* 0x000000101a1f7819 */ /* 0x000fe2000000121b */
[----:B------:R-:W-:Y:S01]  /*8a40*/  IMAD.MOV.U32 R49, RZ, RZ, R29 ;  /* 0x000000ffff317224 */ /* 0x000fe200078e001d */
[----:B------:R-:W-:Y:S01]  /*8a50*/  SHF.R.U32.HI R30, RZ, 0x10, R27 ;  /* 0x00000010ff1e7819 */ /* 0x000fe2000001161b */
[----:B------:R-:W-:Y:S01]  /*8a60*/  IMAD.MOV.U32 R18, RZ, RZ, R12 ;  /* 0x000000ffff127224 */ /* 0x000fe200078e000c */
[--C-:B------:R-:W-:Y:S01]  /*8a70*/  SHF.R.U64 R27, R22, 0x10, R23.reuse ;  /* 0x00000010161b7819 */ /* 0x100fe20000001217 */
[----:B------:R-:W-:Y:S01]  /*8a80*/  IMAD.MOV.U32 R58, RZ, RZ, R38 ;  /* 0x000000ffff3a7224 */ /* 0x000fe200078e0026 */
[----:B------:R-:W-:Y:S01]  /*8a90*/  SHF.R.U32.HI R26, RZ, 0x10, R23 ;  /* 0x00000010ff1a7819 */ /* 0x000fe20000011617 */
[----:B------:R-:W-:Y:S01]  /*8aa0*/  IMAD.MOV.U32 R46, RZ, RZ, R24 ;  /* 0x000000ffff2e7224 */ /* 0x000fe200078e0018 */
[----:B------:R-:W-:Y:S01]  /*8ab0*/  SHF.R.U64 R23, R28, 0x10, R29 ;  /* 0x000000101c177819 */ /* 0x000fe2000000121d */
[----:B------:R-:W-:Y:S01]  /*8ac0*/  IMAD.MOV.U32 R43, RZ, RZ, R7 ;  /* 0x000000ffff2b7224 */ /* 0x000fe200078e0007 */
[----:B------:R-:W-:Y:S01]  /*8ad0*/  SHF.R.U32.HI R22, RZ, 0x10, R29 ;  /* 0x00000010ff167819 */ /* 0x000fe2000001161d */
[----:B------:R-:W-:Y:S01]  /*8ae0*/  IMAD.MOV.U32 R50, RZ, RZ, R28 ;  /* 0x000000ffff327224 */ /* 0x000fe200078e001c */
[----:B------:R-:W-:Y:S01]  /*8af0*/  PRMT R34, R42, 0x5410, R34 ;  /* 0x000054102a227816 */ /* 0x000fe20000000022 */
[----:B------:R-:W-:Y:S01]  /*8b00*/  IMAD.MOV.U32 R57, RZ, RZ, R39 ;  /* 0x000000ffff397224 */ /* 0x000fe200078e0027 */
[----:B------:R-:W-:Y:S01]  /*8b10*/  ISETP.GE.AND P1, PT, R213, R41, PT ;  /* 0x00000029d500720c */ /* 0x000fe20003f26270 */
[----:B------:R-:W-:Y:S01]  /*8b20*/  IMAD.MOV.U32 R48, RZ, RZ, R14 ;  /* 0x000000ffff307224 */ /* 0x000fe200078e000e */
[----:B------:R-:W-:Y:S01]  /*8b30*/  SHF.R.U64 R29, R12, 0x10, R13 ;  /* 0x000000100c1d7819 */ /* 0x000fe2000000120d */
[----:B------:R-:W-:Y:S01]  /*8b40*/  IMAD.MOV.U32 R12, RZ, RZ, R6 ;  /* 0x000000ffff0c7224 */ /* 0x000fe200078e0006 */
[----:B------:R-:W-:Y:S01]  /*8b50*/  LOP3.LUT R42, R140, R44, R141, 0xf6, !PT ;  /* 0x0000002c8c2a7212 */ /* 0x000fe200078ef68d */
[----:B------:R-:W-:Y:S01]  /*8b60*/  IMAD.MOV.U32 R47, RZ, RZ, R15 ;  /* 0x000000ffff2f7224 */ /* 0x000fe200078e000f */
[----:B------:R-:W-:Y:S01]  /*8b70*/  LOP3.LUT P0, RZ, R212, 0x4, RZ, 0xc0, !PT ;  /* 0x00000004d4ff7812 */ /* 0x000fe2000780c0ff */
[----:B------:R-:W-:Y:S01]  /*8b80*/  IMAD.MOV.U32 R45, RZ, RZ, R13 ;  /* 0x000000ffff2d7224 */ /* 0x000fe200078e000d */
[----:B------:R-:W-:Y:S01]  /*8b90*/  PRMT R29, R18, 0x5410, R29 ;  /* 0x00005410121d7816 */ /* 0x000fe2000000001d */
[----:B------:R-:W-:Y:S01]  /*8ba0*/  IMAD.SHL.U32 R18, R42, 0x2, RZ ;  /* 0x000000022a127824 */ /* 0x000fe200078e00ff */
[----:B------:R-:W-:Y:S01]  /*8bb0*/  SHF.R.U64 R40, R38, 0x10, R39 ;  /* 0x0000001026287819 */ /* 0x000fe20000001227 */
[----:B------:R-:W-:-:S04]  /*8bc0*/  DEPBAR.LE SB0, 0x3 ;  /* 0x000080c00000791a */ /* 0x000fc80000000000 */
[----:B------:R-:W-:Y:S01]  /*8bd0*/  SHF.R.U64 R38, R24, 0x10, R25 ;  /* 0x0000001018267819 */ /* 0x000fe20000001219 */
[----:B------:R-:W-:Y:S01]  /*8be0*/  BSSY B1, `(.L_x_1421) ;  /* 0x0000122000017945 */ /* 0x000fe20003800000 */
[--C-:B------:R-:W-:Y:S01]  /*8bf0*/  SHF.R.U64 R25, R6, 0x10, R7.reuse ;  /* 0x0000001006197819 */ /* 0x100fe20000001207 */
[----:B------:R-:W-:Y:S01]  /*8c00*/  IMAD.MOV.U32 R6, RZ, RZ, R4 ;  /* 0x000000ffff067224 */ /* 0x000fe200078e0004 */
[----:B------:R-:W-:Y:S01]  /*8c10*/  SHF.R.U32.HI R24, RZ, 0x10, R7 ;  /* 0x00000010ff187819 */ /* 0x000fe20000011607 */
[--C-:B------:R-:W-:Y:S01]  /*8c20*/  IMAD.MOV.U32 R7, RZ, RZ, R5.reuse ;  /* 0x000000ffff077224 */ /* 0x100fe200078e0005 */
[----:B------:R-:W-:Y:S01]  /*8c30*/  SHF.R.U64 R21, R4, 0x10, R5 ;  /* 0x0000001004157819 */ /* 0x000fe20000001205 */
[----:B------:R-:W-:Y:S01]  /*8c40*/  IMAD.MOV.U32 R4, RZ, RZ, R61 ;  /* 0x000000ffff047224 */ /* 0x000fe200078e003d */
[----:B------:R-:W-:Y:S01]  /*8c50*/  SHF.R.U32.HI R20, RZ, 0x10, R5 ;  /* 0x00000010ff147819 */ /* 0x000fe20000011605 */
[----:B------:R-:W-:Y:S01]  /*8c60*/  IMAD.MOV.U32 R5, RZ, RZ, R60 ;  /* 0x000000ffff057224 */ /* 0x000fe200078e003c */
[----:B------:R-:W-:-:S02]  /*8c70*/  SHF.R.U64 R17, R14, 0x10, R15 ;  /* 0x000000100e117819 */ /* 0x000fc4000000120f */
[----:B------:R-:W-:Y:S02]  /*8c80*/  SHF.R.U32.HI R28, RZ, 0x10, R13 ;  /* 0x00000010ff1c7819 */ /* 0x000fe4000001160d */
[----:B------:R-:W-:Y:S02]  /*8c90*/  SHF.R.U32.HI R39, RZ, 0x10, R39 ;  /* 0x00000010ff277819 */ /* 0x000fe40000011627 */
[----:B------:R-:W-:Y:S02]  /*8ca0*/  SHF.R.U32.HI R15, RZ, 0x10, R15 ;  /* 0x00000010ff0f7819 */ /* 0x000fe4000001160f */
[--C-:B------:R-:W-:Y:S02]  /*8cb0*/  SHF.R.U64 R14, R60, 0x10, R61.reuse ;  /* 0x000000103c0e7819 */ /* 0x100fe4000000123d */
[----:B------:R-:W-:Y:S02]  /*8cc0*/  SHF.R.U32.HI R13, RZ, 0x10, R61 ;  /* 0x00000010ff0d7819 */ /* 0x000fe4000001163d */
[----:B------:R-:W-:-:S02]  /*8cd0*/  IADD3 R42, R18, 0x18100, RZ ;  /* 0x00018100122a7810 */ /* 0x000fc40007ffe0ff */
[----:B------:R-:W-:Y:S02]  /*8ce0*/  PRMT R25, R12, 0x5410, R25 ;  /* 0x000054100c197816 */ /* 0x000fe40000000019 */
[----:B------:R-:W-:Y:S02]  /*8cf0*/  IADD3 R12, R18, 0x18140, RZ ;  /* 0x00018140120c7810 */ /* 0x000fe40007ffe0ff */
        /* <DEDUP_REMOVED lines=17> */
[----:B------:R-:W-:Y:S02]  /*8e10*/  @P0 IADD3 R12, R42, -0x40, RZ ;  /* 0xffffffc02a0c0810 */ /* 0x000fe40007ffe0ff */
[----:B------:R-:W-:Y:S02]  /*8e20*/  PRMT R14, R5, 0x5410, R14 ;  /* 0x00005410050e7816 */ /* 0x000fe4000000000e */
        /* <DEDUP_REMOVED lines=8> */
[----:B------:R-:W-:Y:S01]  /*8eb0*/  IMAD.U32 R44, R38, 0x10000, RZ ;  /* 0x00010000262c7824 */ /* 0x000fe200078e00ff */
[----:B------:R-:W-:Y:S02]  /*8ec0*/  LOP3.LUT R45, R40, 0xffff0000, RZ, 0xc0, !PT ;  /* 0xffff0000282d7812 */ /* 0x000fe400078ec0ff */
[C---:B-1----:R-:W-:Y:S01]  /*8ed0*/  SHF.L.U32 R43, R4.reuse, 0x10, RZ ;  /* 0x00000010042b7819 */ /* 0x042fe200000006ff */
[----:B------:R-:W-:Y:S01]  /*8ee0*/  IMAD.U32 R46, R7, 0x10000, RZ ;  /* 0x00010000072e7824 */ /* 0x000fe200078e00ff */
[----:B------:R-:W-:Y:S02]  /*8ef0*/  LOP3.LUT R42, R4, 0xffff0000, RZ, 0xc0, !PT ;  /* 0xffff0000042a7812 */ /* 0x000fe400078ec0ff */
[C---:B------:R-:W-:Y:S02]  /*8f00*/  SHF.L.U32 R4, R5.reuse, 0x10, RZ ;  /* 0x0000001005047819 */ /* 0x040fe400000006ff */
[----:B------:R-:W-:-:S02]  /*8f10*/  LOP3.LUT R50, R5, 0xffff0000, RZ, 0xc0, !PT ;  /* 0xffff000005327812 */ /* 0x000fc400078ec0ff */
[----:B------:R-:W-:Y:S02]  /*8f20*/  LOP3.LUT R5, R38, 0xffff0000, RZ, 0xc0, !PT ;  /* 0xffff000026057812 */ /* 0x000fe400078ec0ff */
[C---:B------:R-:W-:Y:S02]  /*8f30*/  SHF.L.U32 R49, R6.reuse, 0x10, RZ ;  /* 0x0000001006317819 */ /* 0x040fe400000006ff */
[----:B------:R-:W-:Y:S01]  /*8f40*/  LOP3.LUT R48, R6, 0xffff0000, RZ, 0xc0, !PT ;  /* 0xffff000006307812 */ /* 0x000fe200078ec0ff */
[CC--:B------:R-:W-:Y:S01]  /*8f50*/  FMUL.FTZ R6, R42.reuse, R44.reuse ;  /* 0x0000002c2a067220 */ /* 0x0c0fe20000410000 */
[----:B------:R-:W-:Y:S01]  /*8f60*/  LOP3.LUT R51, R7, 0xffff0000, RZ, 0xc0, !PT ;  /* 0xffff000007337812 */ /* 0x000fe200078ec0ff */
[----:B------:R-:W-:Y:S02]  /*8f70*/  FMUL.FTZ R42, R42, R47 ;  /* 0x0000002f2a2a7220 */ /* 0x000fe40000410000 */
        /* <DEDUP_REMOVED lines=12> */
[----:B------:R-:W-:Y:S02]  /*9040*/  FMUL.FTZ R48, R48, R47 ;  /* 0x0000002f30307220 */ /* 0x000fe40000410000 */
[----:B------:R-:W-:Y:S02]  /*9050*/  FMUL.FTZ R51, R51, R45 ;  /* 0x0000002d33337220 */ /* 0x000fe40000410000 */
[----:B------:R-:W-:Y:S01]  /*9060*/  FFMA.FTZ R47, R49, R47, -R4 ;  /* 0x0000002f312f7223 */ /* 0x000fe20000010804 */
[----:B------:R-:W-:Y:S01]  /*9070*/  F2FP.BF16.PACK_AB R4, R43, R6 ;  /* 0x000000062b04723e */ /* 0x000fe200000010ff */
[----:B------:R-:W-:-:S02]  /*9080*/  FFMA.FTZ R48, R49, R44, R48 ;  /* 0x0000002c31307223 */ /* 0x000fc40000010030 */
[----:B------:R-:W-:Y:S01]  /*9090*/  FFMA.FTZ R45, R46, R45, -R5 ;  /* 0x0000002d2e2d7223 */ /* 0x000fe20000010805 */
[----:B------:R-:W-:Y:S01]  /*90a0*/  F2FP.BF16.PACK_AB R5, R50, R7 ;  /* 0x000000073205723e */ /* 0x000fe200000010ff */
[----:B------:R-:W-:Y:S01]  /*90b0*/  FFMA.FTZ R42, R46, R42, R51 ;  /* 0x0000002a2e2a7223 */ /* 0x000fe20000010033 */
[----:B------:R-:W-:-:S04]  /*90c0*/  F2FP.BF16.PACK_AB R6, R48, R47 ;  /* 0x0000002f3006723e */ /* 0x000fc800000010ff */
[----:B------:R-:W-:-:S05]  /*90d0*/  F2FP.BF16.PACK_AB R7, R42, R45 ;  /* 0x0000002d2a07723e */ /* 0x000fca00000010ff */
[----:B------:R1:W-:Y:S02]  /*90e0*/  STS.128 [R18+0x18100], R4 ;  /* 0x0181000412007388 */ /* 0x0003e40000000c00 */
.L_x_1424:
[----:B------:R-:W-:Y:S05]  /*90f0*/  BSYNC B0 ;  /* 0x0000000000007941 */ /* 0x000fea0003800000 */
.L_x_1423:
[----:B------:R-:W-:Y:S01]  /*9100*/  ISETP.GE.AND P0, PT, R138, c[0x0][0x27c], PT ;  /* 0x00009f008a007a0c */ /* 0x000fe20003f06270 */
[----:B------:R-:W-:-:S12]  /*9110*/  BSSY B0, `(.L_x_1425) ;  /* 0x0000028000007945 */ /* 0x000fd80003800000 */
[----:B------:R-:W-:Y:S05]  /*9120*/  @P0 BRA `(.L_x_1426) ;  /* 0x0000026000000947 */ /* 0x000fea0003800000 */
[----:B-1----:R-:W1:Y:S01]  /*9130*/  LDS.128 R4, [R12] ;  /* 0x000000000c047984 */ /* 0x002e620000000c00 */
        /* <DEDUP_REMOVED lines=14> */
[----:B------:R-:W-:Y:S02]  /*9220*/  FMUL.FTZ R7, R50, R5 ;  /* 0x0000000532077220 */ /* 0x000fe40000410000 */
[----:B------:R-:W-:Y:S01]  /*9230*/  FFMA.FTZ R6, R43, R47, -R6 ;  /* 0x0000002f2b067223 */ /* 0x000fe20000010806 */
[----:B------:R-:W-:Y:S01]  /*9240*/  SHF.L.U32 R47, R35, 0x10, RZ ;  /* 0x00000010232f7819 */ /* 0x000fe200000006ff */
[----:B------:R-:W-:Y:S01]  /*9250*/  FFMA.FTZ R43, R43, R44, R42 ;  /* 0x0000002c2b2b7223 */ /* 0x000fe2000001002a */
[----:B------:R-:W-:Y:S01]  /*9260*/  SHF.L.U32 R44, R32, 0x10, RZ ;  /* 0x00000010202c7819 */ /* 0x000fe200000006ff */
        /* <DEDUP_REMOVED lines=17> */
[----:B------:R1:W-:Y:S02]  /*9380*/  STS.128 [R12], R4 ;  /* 0x000000040c007388 */ /* 0x0003e40000000c00 */
.L_x_1426:
[----:B------:R-:W-:Y:S05]  /*9390*/  BSYNC B0 ;  /* 0x0000000000007941 */ /* 0x000fea0003800000 */
.L_x_1425:
[----:B------:R-:W-:Y:S01]  /*93a0*/  ISETP.GE.AND P0, PT, R33, c[0x0][0x27c], PT ;  /* 0x00009f0021007a0c */ /* 0x000fe20003f06270 */
[----:B------:R-:W-:-:S12]  /*93b0*/  BSSY B0, `(.L_x_1427) ;  /* 0x0000028000007945 */ /* 0x000fd80003800000 */
[----:B------:R-:W-:Y:S05]  /*93c0*/  @P0 BRA `(.L_x_1428) ;  /* 0x0000026000000947 */ /* 0x000fea0003800000 */
[----:B-1----:R-:W1:Y:S01]  /*93d0*/  LDS.128 R4, [R18+0x1c100] ;  /* 0x01c1000012047984 */ /* 0x002e620000000c00 */
        /* <DEDUP_REMOVED lines=37> */
.L_x_1428:
[----:B------:R-:W-:Y:S05]  /*9630*/  BSYNC B0 ;  /* 0x0000000000007941 */ /* 0x000fea0003800000 */
.L_x_1427:
        /* <DEDUP_REMOVED lines=41> */
.L_x_1430:
[----:B------:R-:W-:Y:S05]  /*98d0*/  BSYNC B0 ;  /* 0x0000000000007941 */ /* 0x000fea0003800000 */
.L_x_1429:
        /* <DEDUP_REMOVED lines=41> */
.L_x_1432:
[----:B------:R-:W-:Y:S05]  /*9b70*/  BSYNC B0 ;  /* 0x0000000000007941 */ /* 0x000fea0003800000 */
.L_x_1431:
[----:B------:R-:W-:-:S13]  /*9b80*/  ISETP.GE.AND P0, PT, R136, c[0x0][0x27c], PT ;  /* 0x00009f0088007a0c */ /* 0x000fda0003f06270 */
[----:B------:R-:W-:Y:S05]  /*9b90*/  @P0 BRA `(.L_x_1422) ;  /* 0x0000026000000947 */ /* 0x000fea0003800000 */
[----:B-1----:R-:W1:Y:S01]  /*9ba0*/  LDS.128 R4, [R12+0x8000] ;  /* 0x008000000c047984 */ /* 0x002e620000000c00 */
[C---:B------:R-:W-:Y:S01]  /*9bb0*/  SHF.L.U32 R47, R17.reuse, 0x10, RZ ;  /* 0x00000010112f7819 */ /* 0x040fe200000006ff */
        /* <DEDUP_REMOVED lines=36> */
.L_x_1422:
[----:B------:R-:W-:Y:S05]  /*9e00*/  BSYNC B1 ;  /* 0x0000000000017941 */ /* 0x000fea0003800000 */
.L_x_1421:
[----:B------:R-:W-:-:S13]  /*9e10*/  ISETP.GE.AND P0, PT, R16, R41, PT ;  /* 0x000000291000720c */ /* 0x000fda0003f06270 */
[----:B------:R-:W-:Y:S05]  /*9e20*/  @P0 BRA `(.L_x_1433) ;  /* 0x00003d7000000947 */ /* 0x000fea0003800000 */
[----:B------:R-:W-:Y:S01]  /*9e30*/  ISETP.GE.AND P0, PT, R142, c[0x0][0x27c], PT ;  /* 0x00009f008e007a0c */ /* 0x000fe20003f06270 */
[----:B------:R-:W-:-:S12]  /*9e40*/  BSSY B0, `(.L_x_1434) ;  /* 0x0000028000007945 */ /* 0x000fd80003800000 */
[----:B------:R-:W-:Y:S05]  /*9e50*/  @P0 BRA `(.L_x_1435) ;  /* 0x0000026000000947 */ /* 0x000fea0003800000 */
[----:B-1----:R-:W1:Y:S01]  /*9e60*/  LDS.128 R4, [R18+0x1a100] ;  /* 0x01a1000012047984 */ /* 0x002e620000000c00 */
[----:B------:R-:W-:Y:S02]  /*9e70*/  LOP3.LUT R43, R40, 0xffff0000, RZ, 0xc0, !PT ;  /* 0xffff0000282b7812 */ /* 0x000fe400078ec0ff */
[----:B------:R-:W-:Y:S02]  /*9e80*/  LOP3.LUT R45, R38, 0xffff0000, RZ, 0xc0, !PT ;  /* 0xffff0000262d7812 */ /* 0x000fe400078ec0ff */
[C---:B-1----:R-:W-:Y:S02]  /*9e90*/  SHF.L.U32 R41, R4.reuse, 0x10, RZ ;  /* 0x0000001004297819 */ /* 0x042fe400000006ff */
[----:B------:R-:W-:Y:S02]  /*9ea0*/  LOP3.LUT R16, R4, 0xffff0000, RZ, 0xc0, !PT ;  /* 0xffff000004107812 */ /* 0x000fe400078ec0ff */
[C---:B------:R-:W-:Y:S02]  /*9eb0*/  SHF.L.U32 R4, R5.reuse, 0x10, RZ ;  /* 0x0000001005047819 */ /* 0x040fe400000006ff */
[----:B------:R-:W-:-:S02]  /*9ec0*/  LOP3.LUT R42, R5, 0xffff0000, RZ, 0xc0, !PT ;  /* 0xffff0000052a7812 */ /* 0x000fc400078ec0ff */
[----:B------:R-:W-:Y:S01]  /*9ed0*/  SHF.L.U32 R5, R40, 0x10, RZ ;  /* 0x0000001028057819 */ /* 0x000fe200000006ff */
[----:B------:R-:W-:Y:S01]  /*9ee0*/  IMAD.U32 R40, R38, 0x10000, RZ ;  /* 0x0001000026287824 */ /* 0x000fe200078e00ff */
[C---:B------:R-:W-:Y:S01]  /*9ef0*/  SHF.L.U32 R46, R6.reuse, 0x10, RZ ;  /* 0x00000010062e7819 */ /* 0x040fe200000006ff */
[C---:B------:R-:W-:Y:S01]  /*9f00*/  IMAD.U32 R38, R7.reuse, 0x10000, RZ ;  /* 0x0001000007267824 */ /* 0x040fe200078e00ff */
[----:B------:R-:W-:Y:S01]  /*9f10*/  LOP3.LUT R44, R6, 0xffff0000, RZ, 0xc0, !PT ;  /* 0xffff0000062c7812 */ /* 0x000fe200078ec0ff */
[----:B------:R-:W-:Y:S01]  /*9f20*/  FMUL.FTZ R6, R40, R16 ;  /* 0x0000001028067220 */ /* 0x000fe20000410000 */
[----:B------:R-:W-:Y:S01]  /*9f30*/  LOP3.LUT R47, R7, 0xffff0000, RZ, 0xc0, !PT ;  /* 0xffff0000072f7812 */ /* 0x000fe200078ec0ff */
[----:B------:R-:W-:Y:S02]  /*9f40*/  FMUL.FTZ R7, R45, R42 ;  /* 0x0000002a2d077220 */ /* 0x000fe40000410000 */
[C---:B------:R-:W-:Y:S02]  /*9f50*/  FMUL.FTZ R16, R5.reuse, R16 ;  /* 0x0000001005107220 */ /* 0x040fe40000410000 */
[----:B------:R-:W-:-:S02]  /*9f60*/  FFMA.FTZ R6, R5, R41, -R6 ;  /* 0x0000002905067223 */ /* 0x000fc40000010806 */
[----:B------:R-:W-:Y:S01]  /*9f70*/  FFMA.FTZ R5, R43, R4, -R7 ;  /* 0x000000042b057223 */ /* 0x000fe20000010807 */
[----:B------:R-:W-:Y:S01]  /*9f80*/  SHF.L.U32 R7, R37, 0x10, RZ ;  /* 0x0000001025077819 */ /* 0x000fe200000006ff */
[----:B------:R-:W-:Y:S01]  /*9f90*/  FMUL.FTZ R42, R43, R42 ;  /* 0x0000002a2b2a7220 */ /* 0x000fe20000410000 */
[----:B------:R-:W-:Y:S01]  /*9fa0*/  SHF.L.U32 R43, R39, 0x10, RZ ;  /* 0x00000010272b7819 */ /* 0x000fe200000006ff */
[----:B------:R-:W-:Y:S01]  /*9fb0*/  FFMA.FTZ R41, R40, R41, R16 ;  /* 0x0000002928297223 */ /* 0x000fe20000010010 */
[----:B------:R-:W-:Y:S01]  /*9fc0*/  LOP3.LUT R37, R37, 0xffff0000, RZ, 0xc0, !PT ;  /* 0xffff000025257812 */ /* 0x000fe200078ec0ff */
[----:B------:R-:W-:Y:S01]  /*9fd0*/  FFMA.FTZ R42, R45, R4, R42 ;  /* 0x000000042d2a7223 */ /* 0x000fe2000001002a */
[----:B------:R-:W-:Y:S01]  /*9fe0*/  LOP3.LUT R39, R39, 0xffff0000, RZ, 0xc0, !PT ;  /* 0xffff000027277812 */ /* 0x000fe200078ec0ff */
[-C--:B------:R-:W-:Y:S02]  /*9ff0*/  FMUL.FTZ R4, R7, R44.reuse ;  /* 0x0000002c07047220 */ /* 0x080fe40000410000 */
[----:B------:R-:W-:Y:S01]  /*a000*/  FMUL.FTZ R44, R43, R44 ;  /* 0x0000002c2b2c7220 */ /* 0x000fe20000410000 */
[----:B------:R-:W-:Y:S01]  /*a010*/  F2FP.BF16.PACK_AB R5, R42, R5 ;  /* 0x000000052a05723e */ /* 0x000fe200000010ff */
[----:B------:R-:W-:-:S02]  /*a020*/  FMUL.FTZ R16, R37, R47 ;  /* 0x0000002f25107220 */ /* 0x000fc40000410000 */
[----:B------:R-:W-:Y:S02]  /*a030*/  FMUL.FTZ R47, R39, R47 ;  /* 0x0000002f272f7220 */ /* 0x000fe40000410000 */
[----:B------:R-:W-:Y:S02]  /*a040*/  FFMA.FTZ R44, R7, R46, R44 ;  /* 0x0000002e072c7223 */ /* 0x000fe4000001002c */
[----:B------:R-:W-:Y:S02]  /*a050*/  FFMA.FTZ R7, R39, R38, -R16 ;  /* 0x0000002627077223 */ /* 0x000fe40000010810 */
[----:B------:R-:W-:Y:S01]  /*a060*/  FFMA.FTZ R43, R43, R46, -R4 ;  /* 0x0000002e2b2b7223 */ /* 0x000fe20000010804 */
[----:B------:R-:W-:Y:S01]  /*a070*/  F2FP.BF16.PACK_AB R4, R41, R6 ;  /* 0x000000062904723e */ /* 0x000fe200000010ff */
[----:B------:R-:W-:-:S03]  /*a080*/  FFMA.FTZ R38, R37, R38, R47 ;  /* 0x0000002625267223 */ /* 0x000fc6000001002f */
[----:B------:R-:W-:Y:S02]  /*a090*/  F2FP.BF16.PACK_AB R6, R44, R43 ;  /* 0x0000002b2c06723e */ /* 0x000fe400000010ff */
[----:B------:R-:W-:-:S05]  /*a0a0*/  F2FP.BF16.PACK_AB R7, R38, R7 ;  /* 0x000000072607723e */ /* 0x000fca00000010ff */
[----:B------:R1:W-:Y:S02]  /*a0b0*/  STS.128 [R18+0x1a100], R4 ;  /* 0x01a1000412007388 */ /* 0x0003e40000000c00 */
.L_x_1435:
[----:B------:R-:W-:Y:S05]  /*a0c0*/  BSYNC B0 ;  /* 0x0000000000007941 */ /* 0x000fea0003800000 */
.L_x_1434:
        /* <DEDUP_REMOVED lines=20> */
[C---:B------:R-:W-:Y:S01]  /*a210*/  FFMA.FTZ R5, R39.reuse, R4, -R7 ;  /* 0x0000000427057223 */ /* 0x040fe20000010807 */
        /* <DEDUP_REMOVED lines=12> */
[-C--:B------:R-:W-:Y:S02]  /*a2e0*/  FFMA.FTZ R40, R7, R42.reuse, R40 ;  /* 0x0000002a07287223 */ /* 0x080fe40000010028 */
[----:B------:R-:W-:Y:S01]  /*a2f0*/  FFMA.FTZ R39, R39, R42, -R4 ;  /* 0x0000002a27277223 */ /* 0x000fe20000010804 */
[----:B------:R-:W-:Y:S01]  /*a300*/  F2FP.BF16.PACK_AB R4, R37, R6 ;  /* 0x000000062504723e */ /* 0x000fe200000010ff */
[-C--:B------:R-:W-:Y:S02]  /*a310*/  FFMA.FTZ R7, R35, R34.reuse, -R16 ;  /* 0x0000002223077223 */ /* 0x080fe40000010810 */
[----:B------:R-:W-:Y:S01]  /*a320*/  FFMA.FTZ R32, R32, R34, R43 ;  /* 0x0000002220207223 */ /* 0x000fe2000001002b */
[----:B------:R-:W-:-:S04]  /*a330*/  F2FP.BF16.PACK_AB R6, R40, R39 ;  /* 0x000000272806723e */ /* 0x000fc800000010ff */
[----:B------:R-:W-:-:S05]  /*a340*/  F2FP.BF16.PACK_AB R7, R32, R7 ;  /* 0x000000072007723e */ /* 0x000fca00000010ff */
[----:B------:R1:W-:Y:S02]  /*a350*/  STS.128 [R12+0x2000], R4 ;  /* 0x002000040c007388 */ /* 0x0003e40000000c00 */
.L_x_1437:
[----:B------:R-:W-:Y:S05]  /*a360*/  BSYNC B0 ;  /* 0x0000000000007941 */ /* 0x000fea0003800000 */
.L_x_1436:
        /* <DEDUP_REMOVED lines=15> */
[-C--:B------:R-:W-:Y:S01]  /*a460*/  FMUL.FTZ R6, R31, R16.reuse ;  /* 0x000000101f067220 */ /* 0x080fe20000410000 */
[----:B------:R-:W-:Y:S01]  /*a470*/  LOP3.LUT R38, R7, 0xffff0000, RZ, 0xc0, !PT ;  /* 0xffff000007267812 */ /* 0x000fe200078ec0ff */
[-C--:B------:R-:W-:Y:S02]  /*a480*/  FMUL.FTZ R7, R29, R33.reuse ;  /* 0x000000211d077220 */ /* 0x080fe40000410000 */
        /* <DEDUP_REMOVED lines=15> */
[-C--:B------:R-:W-:Y:S01]  /*a580*/  FFMA.FTZ R16, R16, R37.reuse, -R4 ;  /* 0x0000002510107223 */ /* 0x080fe20000010804 */
[----:B------:R-:W-:Y:S01]  /*a590*/  F2FP.BF16.PACK_AB R4, R31, R6 ;  /* 0x000000061f04723e */ /* 0x000fe200000010ff */
[----:B------:R-:W-:-:S02]  /*a5a0*/  FFMA.FTZ R7, R7, R37, R36 ;  /* 0x0000002507077223 */ /* 0x000fc40000010024 */
[-C--:B------:R-:W-:Y:S02]  /*a5b0*/  FFMA.FTZ R29, R30, R35.reuse, -R29 ;  /* 0x000000231e1d7223 */ /* 0x080fe4000001081d */
[----:B------:R-:W-:Y:S01]  /*a5c0*/  FFMA.FTZ R38, R28, R35, R38 ;  /* 0x000000231c267223 */ /* 0x000fe20000010026 */
[----:B------:R-:W-:-:S04]  /*a5d0*/  F2FP.BF16.PACK_AB R6, R7, R16 ;  /* 0x000000100706723e */ /* 0x000fc800000010ff */
[----:B------:R-:W-:-:S05]  /*a5e0*/  F2FP.BF16.PACK_AB R7, R38, R29 ;  /* 0x0000001d2607723e */ /* 0x000fca00000010ff */
[----:B------:R1:W-:Y:S02]  /*a5f0*/  STS.128 [R18+0x1e100], R4 ;  /* 0x01e1000412007388 */ /* 0x0003e40000000c00 */
.L_x_1439:
[----:B------:R-:W-:Y:S05]  /*a600*/  BSYNC B0 ;  /* 0x0000000000007941 */ /* 0x000fea0003800000 */
.L_x_1438:
        /* <DEDUP_REMOVED lines=41> */
.L_x_1441:
[----:B------:R-:W-:Y:S05]  /*a8a0*/  BSYNC B0 ;  /* 0x0000000000007941 */ /* 0x000fea0003800000 */
.L_x_1440:
        /* <DEDUP_REMOVED lines=27> */
[----:B------:R-:W-:Y:S01]  /*aa60*/  FFMA.FTZ R24, R21, R4, R24 ;  /* 0x0000000415187223 */ /* 0x000fe20000010018 */
[----:B------:R-:W-:Y:S01]  /*aa70*/  F2FP.BF16.PACK_AB R4, R19, R6 ;  /* 0x000000061304723e */ /* 0x000fe200000010ff */
[-C--:B------:R-:W-:Y:S02]  /*aa80*/  FMUL.FTZ R21, R7, R27.reuse ;  /* 0x0000001b07157220 */ /* 0x080fe40000410000 */
[----:B------:R-:W-:Y:S01]  /*aa90*/  FMUL.FTZ R27, R16, R27 ;  /* 0x0000001b101b7220 */ /* 0x000fe20000410000 */
[----:B------:R-:W-:Y:S01]  /*aaa0*/  F2FP.BF16.PACK_AB R5, R24, R5 ;  /* 0x000000051805723e */ /* 0x000fe200000010ff */
[-C--:B------:R-:W-:Y:S02]  /*aab0*/  FMUL.FTZ R23, R20, R29.reuse ;  /* 0x0000001d14177220 */ /* 0x080fe40000410000 */
[----:B------:R-:W-:Y:S02]  /*aac0*/  FMUL.FTZ R29, R22, R29 ;  /* 0x0000001d161d7220 */ /* 0x000fe40000410000 */
[----:B------:R-:W-:-:S02]  /*aad0*/  FFMA.FTZ R21, R16, R28, -R21 ;  /* 0x0000001c10157223 */ /* 0x000fc40000010815 */
[----:B------:R-:W-:Y:S02]  /*aae0*/  FFMA.FTZ R28, R7, R28, R27 ;  /* 0x0000001c071c7223 */ /* 0x000fe4000001001b */
[-C--:B------:R-:W-:Y:S02]  /*aaf0*/  FFMA.FTZ R7, R22, R26.reuse, -R23 ;  /* 0x0000001a16077223 */ /* 0x080fe40000010817 */
[----:B------:R-:W-:Y:S01]  /*ab00*/  FFMA.FTZ R20, R20, R26, R29 ;  /* 0x0000001a14147223 */ /* 0x000fe2000001001d */
[----:B------:R-:W-:-:S04]  /*ab10*/  F2FP.BF16.PACK_AB R6, R28, R21 ;  /* 0x000000151c06723e */ /* 0x000fc800000010ff */
[----:B------:R-:W-:-:S05]  /*ab20*/  F2FP.BF16.PACK_AB R7, R20, R7 ;  /* 0x000000071407723e */ /* 0x000fca00000010ff */
[----:B------:R1:W-:Y:S02]  /*ab30*/  STS.128 [R18+0x22100], R4 ;  /* 0x0221000412007388 */ /* 0x0003e40000000c00 */
.L_x_1443:
[----:B------:R-:W-:Y:S05]  /*ab40*/  BSYNC B0 ;  /* 0x0000000000007941 */ /* 0x000fea0003800000 */
.L_x_1442:
        /* <DEDUP_REMOVED lines=19> */
[C---:B------:R-:W-:Y:S01]  /*ac80*/  FFMA.FTZ R5, R20.reuse, R4, -R7 ;  /* 0x0000000414057223 */ /* 0x040fe20000010807 */
        /* <DEDUP_REMOVED lines=19> */
[----:B------:R1:W-:Y:S01]  /*adc0*/  STS.128 [R12+0xa000], R4 ;  /* 0x00a000040c007388 */ /* 0x0003e20000000c00 */
[----:B------:R-:W-:Y:S05]  /*add0*/  BRA `(.L_x_1433) ;  /* 0x00002dc000007947 */ /* 0x000fea0003800000 */
.L_x_1418:
[----:B------:R-:W-:Y:S01]  /*ade0*/  ISETP.GE.AND P0, PT, R5, R86, PT ;  /* 0x000000560500720c */ /* 0x000fe20003f06270 */
[C---:B------:R-:W-:Y:S01]  /*adf0*/  IMAD.IADD R20, R142.reuse, 0x1, R19 ;  /* 0x000000018e147824 */ /* 0x040fe200078e0213 */
[----:B------:R-:W1:Y:S01]  /*ae00*/  SHFL.IDX PT, R43, R7, RZ, 0x1c1f ;  /* 0x001c1fff072b7589 */ /* 0x000e6200000e0000 */
[----:B------:R-:W-:Y:S01]  /*ae10*/  IMAD.IADD R40, R142, 0x1, R33 ;  /* 0x000000018e287824 */ /* 0x000fe200078e0221 */
[----:B------:R-:W-:Y:S01]  /*ae20*/  BSSY B0, `(.L_x_1444) ;  /* 0x000003a000007945 */ /* 0x000fe20003800000 */
[----:B------:R-:W-:Y:S01]  /*ae30*/  CS2R R46, SRZ ;  /* 0x00000000002e7805 */ /* 0x000fe2000001ff00 */
[----:B------:R-:W-:Y:S01]  /*ae40*/  SHF.R.S32.HI R19, RZ, 0x1f, R20 ;  /* 0x0000001fff137819 */ /* 0x000fe20000011414 */
[----:B------:R2:W3:Y:S01]  /*ae50*/  SHFL.IDX PT, R42, R4, RZ, 0x1c1f ;  /* 0x001c1fff042a7589 */ /* 0x0004e200000e0000 */
[----:B------:R-:W-:Y:S01]  /*ae60*/  SHF.R.S32.HI R39, RZ, 0x1f, R40 ;  /* 0x0000001fff277819 */ /* 0x000fe20000011428 */
[----:B------:R-:W-:Y:S01]  /*ae70*/  CS2R R44, SRZ ;  /* 0x00000000002c7805 */ /* 0x000fe2000001ff00 */
[----:B------:R-:W-:Y:S01]  /*ae80*/  LEA.HI R18, R19, R20, RZ, 0x3 ;  /* 0x0000001413127211 */ /* 0x000fe200078f18ff */
[----:B------:R4:W1:Y:S01]  /*ae90*/  SHFL.IDX PT, R23, R6, RZ, 0x1c1f ;  /* 0x001c1fff06177589 */ /* 0x00086200000e0000 */
[----:B------:R-:W-:Y:S01]  /*aea0*/  LEA.HI R38, R39, R40, RZ, 0x3 ;  /* 0x0000002827267211 */ /* 0x000fe200078f18ff */
[----:B------:R-:W-:Y:S01]  /*aeb0*/  CS2R R34, SRZ ;  /* 0x0000000000227805 */ /* 0x000fe2000001ff00 */
[----:B------:R-:W-:Y:S01]  /*aec0*/  CS2R R32, SRZ ;  /* 0x0000000000207805 */ /* 0x000fe2000001ff00 */
[----:B------:R5:W1:Y:S01]  /*aed0*/  SHFL.IDX PT, R22, R12, RZ, 0x1c1f ;  /* 0x001c1fff0c167589 */ /* 0x000a6200000e0000 */
[----:B------:R-:W-:Y:S01]  /*aee0*/  CS2R R30, SRZ ;  /* 0x00000000001e7805 */ /* 0x000fe2000001ff00 */
[----:B------:R-:W-:Y:S01]  /*aef0*/  CS2R R28, SRZ ;  /* 0x00000000001c7805 */ /* 0x000fe2000001ff00 */
[----:B------:R-:W-:Y:S01]  /*af00*/  CS2R R26, SRZ ;  /* 0x00000000001a7805 */ /* 0x000fe2000001ff00 */
[----:B------:R-:W-:Y:S01]  /*af10*/  CS2R R24, SRZ ;  /* 0x0000000000187805 */ /* 0x000fe2000001ff00 */
[----:B------:R-:W-:Y:S01]  /*af20*/  CS2R R14, SRZ ;  /* 0x00000000000e7805 */ /* 0x000fe2000001ff00 */
[----:B------:R-:W-:-:S02]  /*af30*/  SHF.R.S32.HI R17, RZ, 0x3, R18 ;  /* 0x00000003ff117819 */ /* 0x000fc40000011412 */
[----:B------:R-:W-:Y:S01]  /*af40*/  SHF.R.S32.HI R37, RZ, 0x3, R38 ;  /* 0x00000003ff257819 */ /* 0x000fe20000011426 */
[----:B--2---:R-:W-:Y:S01]  /*af50*/  CS2R R4, SRZ ;  /* 0x0000000000047805 */ /* 0x004fe2000001ff00 */
[----:B----4-:R-:W-:Y:S01]  /*af60*/  CS2R R6, SRZ ;  /* 0x0000000000067805 */ /* 0x010fe2000001ff00 */
[----:B-----5:R-:W-:Y:S01]  /*af70*/  CS2R R12, SRZ ;  /* 0x00000000000c7805 */ /* 0x020fe2000001ff00 */
[----:B------:R-:W-:Y:S05]  /*af80*/  @P0 BRA `(.L_x_1445) ;  /* 0x0000023000000947 */ /* 0x000fea0003800000 */
[C---:B-1-3--:R-:W-:Y:S01]  /*af90*/  ISETP.GE.AND P0, PT, R144.reuse, c[0x0][0x27c], PT ;  /* 0x00009f0090007a0c */ /* 0x04afe20003f06270 */
        /* <DEDUP_REMOVED lines=21> */
[----:B------:R-:W-:Y:S01]  /*b0f0*/  CS2R R24, SRZ ;  /* 0x0000000000187805 */ /* 0x000fe2000001ff00 */
[----:B------:R-:W-:Y:S01]  /*b100*/  CS2R R30, SRZ ;  /* 0x00000000001e7805 */ /* 0x000fe2000001ff00 */
[----:B------:R-:W-:Y:S01]  /*b110*/  CS2R R28, SRZ ;  /* 0x00000000001c7805 */ /* 0x000fe2000001ff00 */
[C---:B------:R-:W-:Y:S01]  /*b120*/  @!P1 IMAD.WIDE R42, R5.reuse, 0x2, R42 ;  /* 0x00000002052a9825 */ /* 0x040fe200078e022a */
[----:B------:R-:W-:Y:S01]  /*b130*/  CS2R R6, SRZ ;  /* 0x0000000000067805 */ /* 0x000fe2000001ff00 */
[----:B------:R1:W5:Y:S02]  /*b140*/  @!P2 LD.E.128 R32, [R52.64] ;  /* 0x000000083420a980 */ /* 0x000364000c101d00 */
[----:B------:R-:W-:-:S02]  /*b150*/  @!P1 IMAD.WIDE R22, R5, 0x2, R22 ;  /* 0x0000000205169825 */ /* 0x000fc400078e0216 */
[----:B------:R-:W-:Y:S01]  /*b160*/  CS2R R4, SRZ ;  /* 0x0000000000047805 */ /* 0x000fe2000001ff00 */
[----:B------:R1:W5:Y:S04]  /*b170*/  @!P2 LD.E.128 R12, [R54.64] ;  /* 0x00000008360ca980 */ /* 0x000368000c101d00 */
[----:B------:R1:W5:Y:S04]  /*b180*/  @!P1 LD.E.128 R44, [R42.64] ;  /* 0x000000082a2c9980 */ /* 0x000368000c101d00 */
[----:B------:R1:W5:Y:S04]  /*b190*/  @!P1 LD.E.128 R24, [R22.64] ;  /* 0x0000000816189980 */ /* 0x000368000c101d00 */
[----:B------:R1:W5:Y:S04]  /*b1a0*/  @!P0 LD.E.128 R28, [R50.64] ;  /* 0x00000008321c8980 */ /* 0x000368000c101d00 */
[----:B------:R1:W5:Y:S02]  /*b1b0*/  @!P0 LD.E.128 R4, [R48.64] ;  /* 0x0000000830048980 */ /* 0x000364000c101d00 */
.L_x_1445:
[----:B-1-3--:R-:W-:Y:S05]  /*b1c0*/  BSYNC B0 ;  /* 0x0000000000007941 */ /* 0x00afea0003800000 */
.L_x_1444:
[--C-:B-----5:R-:W-:Y:S01]  /*b1d0*/  IMAD.MOV.U32 R49, RZ, RZ, R33.reuse ;  /* 0x000000ffff317224 */ /* 0x120fe200078e0021 */
[--C-:B------:R-:W-:Y:S01]  /*b1e0*/  SHF.R.U32.HI R66, RZ, 0x10, R33.reuse ;  /* 0x00000010ff427819 */ /* 0x100fe20000011621 */
[----:B------:R-:W-:Y:S01]  /*b1f0*/  IMAD.MOV.U32 R63, RZ, RZ, R34 ;  /* 0x000000ffff3f7224 */ /* 0x000fe200078e0022 */
[----:B------:R-:W-:Y:S01]  /*b200*/  SHF.R.U64 R53, R32, 0x10, R33 ;  /* 0x0000001020357819 */ /* 0x000fe20000001221 */
[--C-:B------:R-:W-:Y:S01]  /*b210*/  IMAD.MOV.U32 R33, RZ, RZ, R35.reuse ;  /* 0x000000ffff217224 */ /* 0x100fe200078e0023 */
[--C-:B------:R-:W-:Y:S01]  /*b220*/  SHF.R.U64 R34, R34, 0x10, R35.reuse ;  /* 0x0000001022227819 */ /* 0x100fe20000001223 */
[----:B------:R-:W-:Y:S01]  /*b230*/  IMAD.MOV.U32 R57, RZ, RZ, R4 ;  /* 0x000000ffff397224 */ /* 0x000fe200078e0004 */
[----:B------:R-:W-:Y:S01]  /*b240*/  SHF.R.U32.HI R68, RZ, 0x10, R35 ;  /* 0x00000010ff447819 */ /* 0x000fe20000011623 */
[--C-:B------:R-:W-:Y:S01]  /*b250*/  IMAD.MOV.U32 R43, RZ, RZ, R5.reuse ;  /* 0x000000ffff2b7224 */ /* 0x100fe200078e0005 */
[----:B------:R-:W-:Y:S01]  /*b260*/  PRMT R35, R49, 0x5410, R66 ;  /* 0x0000541031237816 */ /* 0x000fe20000000042 */
[----:B------:R-:W-:Y:S01]  /*b270*/  IMAD R49, R201, -0x80, R86 ;  /* 0xffffff80c9317824 */ /* 0x000fe200078e0256 */
[--C-:B------:R-:W-:Y:S01]  /*b280*/  SHF.R.U64 R4, R4, 0x10, R5.reuse ;  /* 0x0000001004047819 */ /* 0x100fe20000001205 */
[----:B------:R-:W-:Y:S01]  /*b290*/  IMAD.MOV.U32 R59, RZ, RZ, R28 ;  /* 0x000000ffff3b7224 */ /* 0x000fe200078e001c */
[----:B------:R-:W-:Y:S01]  /*b2a0*/  SHF.R.U32.HI R56, RZ, 0x10, R5 ;  /* 0x00000010ff387819 */ /* 0x000fe20000011605 */
[----:B------:R-:W-:Y:S01]  /*b2b0*/  IMAD.MOV.U32 R5, RZ, RZ, R6 ;  /* 0x000000ffff057224 */ /* 0x000fe200078e0006 */
[----:B------:R-:W-:Y:S01]  /*b2c0*/  IMNMX R49, R49, 0x80, PT ;  /* 0x0000008031317817 */ /* 0x000fe20003800200 */
[----:B------:R-:W-:Y:S01]  /*b2d0*/  IMAD.MOV.U32 R62, RZ, RZ, R32 ;  /* 0x000000ffff3e7224 */ /* 0x000fe200078e0020 */
[--C-:B------:R-:W-:Y:S01]  /*b2e0*/  SHF.R.U64 R42, R6, 0x10, R7.reuse ;  /* 0x00000010062a7819 */ /* 0x100fe20000001207 */
[----:B------:R-:W-:Y:S01]  /*b2f0*/  IMAD.MOV.U32 R41, RZ, RZ, R7 ;  /* 0x000000ffff297224 */ /* 0x000fe200078e0007 */
[----:B------:R-:W-:Y:S01]  /*b300*/  ISETP.GE.AND P0, PT, R213, R49, PT ;  /* 0x00000031d500720c */ /* 0x000fe20003f06270 */
        /* <DEDUP_REMOVED lines=8> */
[--C-:B------:R-:W-:Y:S01]  /*b390*/  IMAD.MOV.U32 R31, RZ, RZ, R13.reuse ;  /* 0x000000ffff1f7224 */ /* 0x100fe200078e000d */
        /* <DEDUP_REMOVED lines=8> */
[----:B------:R-:W-:Y:S01]  /*b420*/  SHF.R.U64 R30, R14, 0x10, R15 ;  /* 0x000000100e1e7819 */ /* 0x000fe2000000120f */
[----:B------:R-:W-:Y:S01]  /*b430*/  IMAD.MOV.U32 R50, RZ, RZ, R45 ;  /* 0x000000ffff327224 */ /* 0x000fe200078e002d */
[----:B------:R-:W-:Y:S01]  /*b440*/  SHF.R.U32.HI R14, RZ, 0x10, R15 ;  /* 0x00000010ff0e7819 */ /* 0x000fe2000001160f */
        /* <DEDUP_REMOVED lines=48> */
[----:B------:R-:W-:Y:S02]  /*b750*/  SHF.R.S32.HI R4, RZ, 0x1f, R5 ;  /* 0x0000001fff047819 */ /* 0x000fe40000011405 */
[----:B------:R-:W-:-:S02]  /*b760*/  SHF.L.U32 R6, R5, 0x3, RZ ;  /* 0x0000000305067819 */ /* 0x000fc400000006ff */
[----:B------:R-:W-:Y:S02]  /*b770*/  LEA.HI R4, R4, R5, RZ, 0x3 ;  /* 0x0000000504047211 */ /* 0x000fe400078f18ff */
[----:B------:R-:W-:Y:S02]  /*b780*/  LOP3.LUT R6, R211, 0x38, R6, 0xf8, !PT ;  /* 0x00000038d3067812 */ /* 0x000fe400078ef806 */
[----:B------:R-:W-:Y:S01]  /*b790*/  SHF.L.U32 R51, R51, 0x1, RZ ;  /* 0x0000000133337819 */ /* 0x000fe200000006ff */
[----:B------:R-:W-:Y:S01]  /*b7a0*/  IMAD.SHL.U32 R4, R4, 0x400, RZ ;  /* 0x0000040004047824 */ /* 0x000fe200078e00ff */
[----:B------:R-:W-:Y:S02]  /*b7b0*/  LOP3.LUT R5, R6, R141, RZ, 0x3c, !PT ;  /* 0x0000008d06057212 */ /* 0x000fe400078e3cff */
[----:B------:R-:W-:Y:S01]  /*b7c0*/  LOP3.LUT R65, R47, 0xffff0000, RZ, 0xc0, !PT ;  /* 0xffff00002f417812 */ /* 0x000fe200078ec0ff */
[----:B------:R-:W1:Y:S01]  /*b7d0*/  LDS.128 R12, [R51+0x18100] ;  /* 0x01810000330c7984 */ /* 0x000e620000000c00 */
[----:B------:R-:W-:-:S04]  /*b7e0*/  LOP3.LUT R4, R4, 0x7fffe000, RZ, 0xc0, !PT ;  /* 0x7fffe00004047812 */ /* 0x000fc800078ec0ff */
        /* <DEDUP_REMOVED lines=11> */
[C---:B--2---:R-:W-:Y:S01]  /*b8a0*/  SHF.L.U32 R59, R4.reuse, 0x10, RZ ;  /* 0x00000010043b7819 */ /* 0x044fe200000006ff */
[C---:B------:R-:W-:Y:S01]  /*b8b0*/  IMAD.U32 R66, R7.reuse, 0x10000, RZ ;  /* 0x0001000007427824 */ /* 0x040fe200078e00ff */
[----:B------:R-:W-:Y:S02]  /*b8c0*/  LOP3.LUT R62, R7, 0xffff0000, RZ, 0xc0, !PT ;  /* 0xffff0000073e7812 */ /* 0x000fe400078ec0ff */
[----:B------:R-:W-:Y:S01]  /*b8d0*/  LOP3.LUT R57, R4, 0xffff0000, RZ, 0xc0, !PT ;  /* 0xffff000004397812 */ /* 0x000fe200078ec0ff */
[C---:B------:R-:W-:Y:S01]  /*b8e0*/  FMUL.FTZ R58, R59.reuse, R60 ;  /* 0x0000003c3b3a7220 */ /* 0x040fe20000410000 */
[----:B------:R-:W-:Y:S01]  /*b8f0*/  LOP3.LUT R7, R44, 0xffff0000, RZ, 0xc0, !PT ;  /* 0xffff00002c077812 */ /* 0x000fe200078ec0ff */
[-C--:B------:R-:W-:Y:S01]  /*b900*/  FMUL.FTZ R59, R59, R70.reuse ;  /* 0x000000463b3b7220 */ /* 0x080fe20000410000 */
[C---:B------:R-:W-:Y:S01]  /*b910*/  SHF.L.U32 R68, R6.reuse, 0x10, RZ ;  /* 0x0000001006447819 */ /* 0x040fe200000006ff */
[----:B------:R-:W-:Y:S01]  /*b920*/  IMAD.U32 R4, R5, 0x10000, RZ ;  /* 0x0001000005047824 */ /* 0x000fe200078e00ff */
[----:B------:R-:W-:Y:S01]  /*b930*/  LOP3.LUT R15, R6, 0xffff0000, RZ, 0xc0, !PT ;  /* 0xffff0000060f7812 */ /* 0x000fe200078ec0ff */
[----:B------:R-:W-:Y:S01]  /*b940*/  FFMA.FTZ R58, R53, R70, -R58 ;  /* 0x00000046353a7223 */ /* 0x000fe2000001083a */
[----:B------:R-:W-:Y:S01]  /*b950*/  LOP3.LUT R64, R5, 0xffff0000, RZ, 0xc0, !PT ;  /* 0xffff000005407812 */ /* 0x000fe200078ec0ff */
[----:B------:R-:W-:Y:S01]  /*b960*/  FMUL.FTZ R63, R57, R7 ;  /* 0x00000007393f7220 */ /* 0x000fe20000410000 */
[----:B------:R-:W-:Y:S01]  /*b970*/  LOP3.LUT R6, R48, 0xffff0000, RZ, 0xc0, !PT ;  /* 0xffff000030067812 */ /* 0x000fe200078ec0ff */
[----:B------:R-:W-:Y:S01]  /*b980*/  FFMA.FTZ R53, R53, R60, R59 ;  /* 0x0000003c35357223 */ /* 0x000fe2000001003b */
[----:B------:R-:W-:Y:S01]  /*b990*/  SHF.L.U32 R5, R43, 0x10, RZ ;  /* 0x000000102b057819 */ /* 0x000fe200000006ff */
[----:B------:R-:W-:-:S02]  /*b9a0*/  IMAD.U32 R59, R47, 0x10000, RZ ;  /* 0x000100002f3b7824 */ /* 0x000fc400078e00ff */
[-C--:B------:R-:W-:Y:S02]  /*b9b0*/  FMUL.FTZ R61, R57, R6.reuse ;  /* 0x00000006393d7220 */ /* 0x080fe40000410000 */
[----:B------:R-:W-:Y:S02]  /*b9c0*/  FMUL.FTZ R60, R4, R5 ;  /* 0x00000005043c7220 */ /* 0x000fe40000410000 */
[----:B------:R-:W-:Y:S01]  /*b9d0*/  FFMA.FTZ R57, R56, R6, -R63 ;  /* 0x0000000638397223 */ /* 0x000fe2000001083f */
[----:B------:R-:W-:Y:S01]  /*b9e0*/  SHF.L.U32 R63, R42, 0x10, RZ ;  /* 0x000000102a3f7819 */ /* 0x000fe200000006ff */
[----:B------:R-:W-:Y:S02]  /*b9f0*/  FMUL.FTZ R6, R4, R59 ;  /* 0x0000003b04067220 */ /* 0x000fe40000410000 */
        /* <DEDUP_REMOVED lines=8> */
[----:B------:R-:W-:-:S02]  /*ba80*/  FMUL.FTZ R5, R68, R63 ;  /* 0x0000003f44057220 */ /* 0x000fc40000410000 */
[-C--:B------:R-:W-:Y:S02]  /*ba90*/  FMUL.FTZ R68, R68, R60.reuse ;  /* 0x0000003c44447220 */ /* 0x080fe40000410000 */
[----:B------:R-:W-:Y:S02]  /*baa0*/  FFMA.FTZ R60, R55, R60, -R5 ;  /* 0x0000003c373c7223 */ /* 0x000fe40000010805 */
[C---:B------:R-:W-:Y:S02]  /*bab0*/  FMUL.FTZ R59, R15.reuse, R6 ;  /* 0x000000060f3b7220 */ /* 0x040fe40000410000 */
[----:B------:R-:W-:Y:S02]  /*bac0*/  FMUL.FTZ R15, R15, R61 ;  /* 0x0000003d0f0f7220 */ /* 0x000fe40000410000 */
[----:B------:R-:W-:Y:S02]  /*bad0*/  FFMA.FTZ R55, R55, R63, R68 ;  /* 0x0000003f37377223 */ /* 0x000fe40000010044 */
[----:B------:R-:W-:-:S02]  /*bae0*/  IMAD.U32 R5, R45, 0x10000, RZ ;  /* 0x000100002d057824 */ /* 0x000fc400078e00ff */
[----:B------:R-:W-:Y:S02]  /*baf0*/  FMUL.FTZ R68, R66, R7 ;  /* 0x0000000742447220 */ /* 0x000fe40000410000 */
[C---:B------:R-:W-:Y:S01]  /*bb00*/  FFMA.FTZ R59, R52.reuse, R61, -R59 ;  /* 0x0000003d343b7223 */ /* 0x040fe2000001083b */
[----:B------:R-:W-:Y:S01]  /*bb10*/  LOP3.LUT R61, R41, 0xffff0000, RZ, 0xc0, !PT ;  /* 0xffff0000293d7812 */ /* 0x000fe200078ec0ff */
[----:B------:R-:W-:Y:S01]  /*bb20*/  FFMA.FTZ R6, R52, R6, R15 ;  /* 0x0000000634067223 */ /* 0x000fe2000001000f */
[----:B------:R-:W-:Y:S01]  /*bb30*/  LOP3.LUT R15, R45, 0xffff0000, RZ, 0xc0, !PT ;  /* 0xffff00002d0f7812 */ /* 0x000fe200078ec0ff */
[-C--:B------:R-:W-:Y:S02]  /*bb40*/  FMUL.FTZ R66, R66, R5.reuse ;  /* 0x0000000542427220 */ /* 0x080fe40000410000 */
[----:B------:R-:W-:Y:S01]  /*bb50*/  FFMA.FTZ R52, R13, R5, -R68 ;  /* 0x000000050d347223 */ /* 0x000fe20000010844 */
[----:B------:R-:W-:Y:S01]  /*bb60*/  LOP3.LUT R5, R43, 0xffff0000, RZ, 0xc0, !PT ;  /* 0xffff00002b057812 */ /* 0x000fe200078ec0ff */
[----:B------:R-:W-:Y:S01]  /*bb70*/  FFMA.FTZ R7, R13, R7, R66 ;  /* 0x000000070d077223 */ /* 0x000fe20000010042 */
[----:B------:R-:W-:Y:S01]  /*bb80*/  F2FP.BF16.PACK_AB R6, R6, R55 ;  /* 0x000000370606723e */ /* 0x000fe200000010ff */
[----:B------:R-:W-:-:S02]  /*bb90*/  FMUL.FTZ R63, R62, R61 ;  /* 0x0000003d3e3f7220 */ /* 0x000fc40000410000 */
[C---:B------:R-:W-:Y:S02]  /*bba0*/  FMUL.FTZ R13, R64.reuse, R5 ;  /* 0x00000005400d7220 */ /* 0x040fe40000410000 */
        /* <DEDUP_REMOVED lines=12> */
[----:B------:R1:W-:Y:S04]  /*bc70*/  STS.128 [R51+0x18100], R12 ;  /* 0x0181000c33007388 */ /* 0x0003e80000000c00 */
[----:B------:R1:W-:Y:S02]  /*bc80*/  STS.128 [R50+0x18100], R4 ;  /* 0x0181000432007388 */ /* 0x0003e40000000c00 */
.L_x_1449:
[----:B------:R-:W-:Y:S05]  /*bc90*/  BSYNC B0 ;  /* 0x0000000000007941 */ /* 0x000fea0003800000 */
.L_x_1448:
[----:B-1----:R-:W-:Y:S01]  /*bca0*/  IADD3 R4, R144, 0x20, RZ ;  /* 0x0000002090047810 */ /* 0x002fe20007ffe0ff */
[----:B------:R-:W-:Y:S03]  /*bcb0*/  BSSY B0, `(.L_x_1450) ;  /* 0x0000061000007945 */ /* 0x000fe60003800000 */
[----:B------:R-:W-:-:S13]  /*bcc0*/  ISETP.GE.AND P0, PT, R4, c[0x0][0x27c], PT ;  /* 0x00009f0004007a0c */ /* 0x000fda0003f06270 */
[----:B------:R-:W-:Y:S05]  /*bcd0*/  @P0 BRA `(.L_x_1451) ;  /* 0x000005e000000947 */ /* 0x000fea0003800000 */
[----:B------:R-:W-:Y:S01]  /*bce0*/  IMAD.MOV.U32 R6, RZ, RZ, c[0x0][0x27c] ;  /* 0x00009f00ff067624 */ /* 0x000fe200078e00ff */
[----:B------:R-:W-:Y:S01]  /*bcf0*/  LOP3.LUT R12, R211, 0x38, R38, 0xf8, !PT ;  /* 0x00000038d30c7812 */ /* 0x000fe200078ef826 */
[----:B------:R-:W-:Y:S01]  /*bd00*/  IMAD.U32 R60, R32, 0x10000, RZ ;  /* 0x00010000203c7824 */ /* 0x000fe200078e00ff */
[----:B------:R-:W-:Y:S02]  /*bd10*/  LEA.HI R4, R39, R40, RZ, 0x6 ;  /* 0x0000002827047211 */ /* 0x000fe400078f30ff */
[----:B------:R-:W-:Y:S02]  /*bd20*/  LEA.HI R7, R6, R37, RZ, 0x1d ;  /* 0x0000002506077211 */ /* 0x000fe400078fe8ff */
[----:B------:R-:W-:Y:S01]  /*bd30*/  LOP3.LUT R5, R12, R141, RZ, 0x3c, !PT ;  /* 0x0000008d0c057212 */ /* 0x000fe200078e3cff */
[----:B------:R-:W-:Y:S01]  /*bd40*/  IMAD.SHL.U32 R4, R4, 0x80, RZ ;  /* 0x0000008004047824 */ /* 0x000fe200078e00ff */
[----:B------:R-:W-:Y:S02]  /*bd50*/  SHF.R.S32.HI R6, RZ, 0x1f, R7 ;  /* 0x0000001fff067819 */ /* 0x000fe40000011407 */
[----:B------:R-:W-:-:S02]  /*bd60*/  SHF.L.U32 R12, R7, 0x3, RZ ;  /* 0x00000003070c7819 */ /* 0x000fc400000006ff */
[----:B------:R-:W-:Y:S02]  /*bd70*/  LEA.HI R6, R6, R7, RZ, 0x3 ;  /* 0x0000000706067211 */ /* 0x000fe400078f18ff */
[----:B------:R-:W-:Y:S02]  /*bd80*/  LOP3.LUT R12, R211, 0x38, R12, 0xf8, !PT ;  /* 0x00000038d30c7812 */ /* 0x000fe400078ef80c */
[----:B------:R-:W-:Y:S01]  /*bd90*/  LOP3.LUT R4, R4, 0xffffe000, RZ, 0xc0, !PT ;  /* 0xffffe00004047812 */ /* 0x000fe200078ec0ff */
[----:B------:R-:W-:Y:S01]  /*bda0*/  IMAD.SHL.U32 R6, R6, 0x400, RZ ;  /* 0x0000040006067824 */ /* 0x000fe200078e00ff */
[----:B------:R-:W-:Y:S02]  /*bdb0*/  LOP3.LUT R51, R12, R141, RZ, 0x3c, !PT ;  /* 0x0000008d0c337212 */ /* 0x000fe400078e3cff */
[----:B------:R-:W-:Y:S02]  /*bdc0*/  IADD3 R4, R5, R4, R140 ;  /* 0x0000000405047210 */ /* 0x000fe40007ffe08c */
[----:B------:R-:W-:-:S02]  /*bdd0*/  LOP3.LUT R6, R6, 0x7fffe000, RZ, 0xc0, !PT ;  /* 0x7fffe00006067812 */ /* 0x000fc400078ec0ff */
[----:B------:R-:W-:Y:S02]  /*bde0*/  LEA R50, R4, 0x18100, 0x1 ;  /* 0x0001810004327811 */ /* 0x000fe400078e08ff */
[----:B------:R-:W-:Y:S02]  /*bdf0*/  IADD3 R51, R51, R6, R140 ;  /* 0x0000000633337210 */ /* 0x000fe40007ffe08c */
[----:B------:R-:W-:Y:S01]  /*be00*/  SHF.L.U32 R70, R36, 0x10, RZ ;  /* 0x0000001024467819 */ /* 0x000fe200000006ff */
[----:B------:R-:W1:Y:S01]  /*be10*/  LDS.128 R12, [R50] ;  /* 0x00000000320c7984 */ /* 0x000e620000000c00 */
[----:B------:R-:W-:Y:S01]  /*be20*/  LOP3.LUT R65, R35, 0xffff0000, RZ, 0xc0, !PT ;  /* 0xffff000023417812 */ /* 0x000fe200078ec0ff */
[----:B------:R-:W-:-:S05]  /*be30*/  IMAD.SHL.U32 R51, R51, 0x2, RZ ;  /* 0x0000000233337824 */ /* 0x000fca00078e00ff */
[----:B------:R-:W2:Y:S01]  /*be40*/  LDS.128 R4, [R51+0x18100] ;  /* 0x0181000033047984 */ /* 0x000ea20000000c00 */
[C---:B-1----:R-:W-:Y:S01]  /*be50*/  SHF.L.U32 R53, R12.reuse, 0x10, RZ ;  /* 0x000000100c357819 */ /* 0x042fe200000006ff */
[C---:B------:R-:W-:Y:S01]  /*be60*/  IMAD.U32 R54, R13.reuse, 0x10000, RZ ;  /* 0x000100000d367824 */ /* 0x040fe200078e00ff */
[----:B------:R-:W-:Y:S01]  /*be70*/  LOP3.LUT R56, R12, 0xffff0000, RZ, 0xc0, !PT ;  /* 0xffff00000c387812 */ /* 0x000fe200078ec0ff */
[C---:B------:R-:W-:Y:S01]  /*be80*/  IMAD.U32 R55, R14.reuse, 0x10000, RZ ;  /* 0x000100000e377824 */ /* 0x040fe200078e00ff */
[----:B------:R-:W-:Y:S02]  /*be90*/  LOP3.LUT R12, R13, 0xffff0000, RZ, 0xc0, !PT ;  /* 0xffff00000d0c7812 */ /* 0x000fe400078ec0ff */
[----:B------:R-:W-:Y:S01]  /*bea0*/  LOP3.LUT R52, R14, 0xffff0000, RZ, 0xc0, !PT ;  /* 0xffff00000e347812 */ /* 0x000fe200078ec0ff */
[----:B--2---:R-:W-:Y:S01]  /*beb0*/  IMAD.U32 R59, R4, 0x10000, RZ ;  /* 0x00010000043b7824 */ /* 0x004fe200078e00ff */
[C---:B------:R-:W-:Y:S01]  /*bec0*/  SHF.L.U32 R66, R7.reuse, 0x10, RZ ;  /* 0x0000001007427819 */ /* 0x040fe200000006ff */
[----:B------:R-:W-:Y:S01]  /*bed0*/  IMAD.U32 R68, R6, 0x10000, RZ ;  /* 0x0001000006447824 */ /* 0x000fe200078e00ff */
[----:B------:R-:W-:Y:S01]  /*bee0*/  LOP3.LUT R62, R7, 0xffff0000, RZ, 0xc0, !PT ;  /* 0xffff0000073e7812 */ /* 0x000fe200078ec0ff */
[----:B------:R-:W-:Y:S01]  /*bef0*/  FMUL.FTZ R58, R59, R60 ;  /* 0x0000003c3b3a7220 */ /* 0x000fe20000410000 */
[----:B------:R-:W-:Y:S01]  /*bf00*/  SHF.L.U32 R13, R15, 0x10, RZ ;  /* 0x000000100f0d7819 */ /* 0x000fe200000006ff */
[-C--:B------:R-:W-:Y:S01]  /*bf10*/  FMUL.FTZ R59, R59, R70.reuse ;  /* 0x000000463b3b7220 */ /* 0x080fe20000410000 */
[----:B------:R-:W-:Y:S01]  /*bf20*/  LOP3.LUT R14, R15, 0xffff0000, RZ, 0xc0, !PT ;  /* 0xffff00000f0e7812 */ /* 0x000fe200078ec0ff */
[C---:B------:R-:W-:Y:S01]  /*bf30*/  FFMA.FTZ R58, R53.reuse, R70, -R58 ;  /* 0x00000046353a7223 */ /* 0x040fe2000001083a */
[----:B------:R-:W-:Y:S01]  /*bf40*/  LOP3.LUT R57, R4, 0xffff0000, RZ, 0xc0, !PT ;  /* 0xffff000004397812 */ /* 0x000fe200078ec0ff */
[----:B------:R-:W-:Y:S01]  /*bf50*/  FFMA.FTZ R53, R53, R60, R59 ;  /* 0x0000003c35357223 */ /* 0x000fe2000001003b */
[----:B------:R-:W-:-:S02]  /*bf60*/  LOP3.LUT R7, R32, 0xffff0000, RZ, 0xc0, !PT ;  /* 0xffff000020077812 */ /* 0x000fc400078ec0ff */
[----:B------:R-:W-:Y:S02]  /*bf70*/  LOP3.LUT R15, R6, 0xffff0000, RZ, 0xc0, !PT ;  /* 0xffff0000060f7812 */ /* 0x000fe400078ec0ff */
[----:B------:R-:W-:Y:S01]  /*bf80*/  LOP3.LUT R6, R36, 0xffff0000, RZ, 0xc0, !PT ;  /* 0xffff000024067812 */ /* 0x000fe200078ec0ff */
[----:B------:R-:W-:Y:S01]  /*bf90*/  FMUL.FTZ R63, R57, R7 ;  /* 0x00000007393f7220 */ /* 0x000fe20000410000 */
[C---:B------:R-:W-:Y:S02]  /*bfa0*/  SHF.L.U32 R4, R5.reuse, 0x10, RZ ;  /* 0x0000001005047819 */ /* 0x040fe400000006ff */
[----:B------:R-:W-:Y:S01]  /*bfb0*/  LOP3.LUT R64, R5, 0xffff0000, RZ, 0xc0, !PT ;  /* 0xffff000005407812 */ /* 0x000fe200078ec0ff */
[----:B------:R-:W-:Y:S01]  /*bfc0*/  IMAD.U32 R5, R31, 0x10000, RZ ;  /* 0x000100001f057824 */ /* 0x000fe200078e00ff */
[----:B------:R-:W-:Y:S01]  /*bfd0*/  SHF.L.U32 R59, R35, 0x10, RZ ;  /* 0x00000010233b7819 */ /* 0x000fe200000006ff */
[----:B------:R-:W-:Y:S02]  /*bfe0*/  FMUL.FTZ R61, R57, R6 ;  /* 0x00000006393d7220 */ /* 0x000fe40000410000 */
[----:B------:R-:W-:-:S02]  /*bff0*/  FMUL.FTZ R60, R4, R5 ;  /* 0x00000005043c7220 */ /* 0x000fc40000410000 */
[----:B------:R-:W-:Y:S02]  /*c000*/  FFMA.FTZ R57, R56, R6, -R63 ;  /* 0x0000000638397223 */ /* 0x000fe4000001083f */
        /* <DEDUP_REMOVED lines=11> */
[----:B------:R-:W-:Y:S02]  /*c0c0*/  IMAD.U32 R7, R29, 0x10000, RZ ;  /* 0x000100001d077824 */ /* 0x000fe400078e00ff */
[----:B------:R-:W-:Y:S01]  /*c0d0*/  FFMA.FTZ R60, R55, R60, -R5 ;  /* 0x0000003c373c7223 */ /* 0x000fe20000010805 */
[----:B------:R-:W-:Y:S01]  /*c0e0*/  SHF.L.U32 R5, R33, 0x10, RZ ;  /* 0x0000001021057819 */ /* 0x000fe200000006ff */
[C---:B------:R-:W-:Y:S02]  /*c0f0*/  FMUL.FTZ R59, R15.reuse, R6 ;  /* 0x000000060f3b7220 */ /* 0x040fe40000410000 */
[----:B------:R-:W-:Y:S02]  /*c100*/  FMUL.FTZ R15, R15, R61 ;  /* 0x0000003d0f0f7220 */ /* 0x000fe40000410000 */
[----:B------:R-:W-:-:S02]  /*c110*/  FFMA.FTZ R55, R55, R63, R68 ;  /* 0x0000003f37377223 */ /* 0x000fc40000010044 */
        /* <DEDUP_REMOVED lines=26> */
.L_x_1451:
[----:B------:R-:W-:Y:S05]  /*c2c0*/  BSYNC B0 ;  /* 0x0000000000007941 */ /* 0x000fea0003800000 */
.L_x_1450:
[----:B-1----:R-:W-:-:S04]  /*c2d0*/  IADD3 R4, R144, 0x40, RZ ;  /* 0x0000004090047810 */ /* 0x002fc80007ffe0ff */
        /* <DEDUP_REMOVED lines=96> */
.L_x_1447:
[----:B------:R-:W-:Y:S05]  /*c8e0*/  BSYNC B1 ;  /* 0x0000000000017941 */ /* 0x000fea0003800000 */
.L_x_1446:
[----:B------:R-:W-:-:S13]  /*c8f0*/  ISETP.GE.AND P0, PT, R16, R49, PT ;  /* 0x000000311000720c */ /* 0x000fda0003f06270 */
[----:B------:R-:W-:Y:S05]  /*c900*/  @P0 BRA `(.L_x_1433) ;  /* 0x0000129000000947 */ /* 0x000fea0003800000 */
[----:B------:R-:W-:Y:S01]  /*c910*/  ISETP.GE.AND P0, PT, R144, c[0x0][0x27c], PT ;  /* 0x00009f0090007a0c */ /* 0x000fe20003f06270 */
[----:B------:R-:W-:Y:S01]  /*c920*/  IMAD.SHL.U32 R49, R16, 0x40, RZ ;  /* 0x0000004010317824 */ /* 0x000fe200078e00ff */
[----:B-1----:R-:W-:Y:S01]  /*c930*/  SHF.R.S32.HI R51, RZ, 0x1f, R16 ;  /* 0x0000001fff337819 */ /* 0x002fe20000011410 */
[----:B------:R-:W-:Y:S03]  /*c940*/  BSSY B0, `(.L_x_1452) ;  /* 0x0000061000007945 */ /* 0x000fe60003800000 */
[----:B------:R-:W-:Y:S02]  /*c950*/  LEA.HI R51, R51, R16, RZ, 0x3 ;  /* 0x0000001033337211 */ /* 0x000fe400078f18ff */
[----:B------:R-:W-:-:S03]  /*c960*/  LOP3.LUT R49, R49, 0x1c0, RZ, 0xc0, !PT ;  /* 0x000001c031317812 */ /* 0x000fc600078ec0ff */
[----:B------:R-:W-:Y:S01]  /*c970*/  IMAD.SHL.U32 R51, R51, 0x40, RZ ;  /* 0x0000004033337824 */ /* 0x000fe200078e00ff */
[----:B------:R-:W-:-:S04]  /*c980*/  SHF.R.U32.HI R16, RZ, 0x3, R49 ;  /* 0x00000003ff107819 */ /* 0x000fc80000011631 */
[----:B------:R-:W-:Y:S01]  /*c990*/  LOP3.LUT R51, R51, 0xfffffe00, RZ, 0xc0, !PT ;  /* 0xfffffe0033337812 */ /* 0x000fe200078ec0ff */
[----:B------:R-:W-:Y:S05]  /*c9a0*/  @P0 BRA `(.L_x_1453) ;  /* 0x000005a000000947 */ /* 0x000fea0003800000 */
[----:B------:R-:W-:Y:S01]  /*c9b0*/  IMAD.MOV.U32 R5, RZ, RZ, c[0x0][0x27c] ;  /* 0x00009f00ff057624 */ /* 0x000fe200078e00ff */
[----:B------:R-:W-:Y:S01]  /*c9c0*/  LOP3.LUT R50, R49, 0x38, R144, 0xf8, !PT ;  /* 0x0000003831327812 */ /* 0x000fe200078ef890 */
[C---:B------:R-:W-:Y:S01]  /*c9d0*/  IMAD.U32 R59, R48.reuse, 0x10000, RZ ;  /* 0x00010000303b7824 */ /* 0x040fe200078e00ff */
[----:B------:R-:W-:Y:S02]  /*c9e0*/  LOP3.LUT R48, R48, 0xffff0000, RZ, 0xc0, !PT ;  /* 0xffff000030307812 */ /* 0x000fe400078ec0ff */
        /* <DEDUP_REMOVED lines=35> */
[C---:B------:R-:W-:Y:S01]  /*cc20*/  SHF.L.U32 R59, R43.reuse, 0x10, RZ ;  /* 0x000000102b3b7819 */ /* 0x040fe200000006ff */
[----:B------:R-:W-:Y:S01]  /*cc30*/  FMUL.FTZ R64, R44, R15 ;  /* 0x0000000f2c407220 */ /* 0x000fe20000410000 */
[----:B------:R-:W-:Y:S01]  /*cc40*/  LOP3.LUT R43, R43, 0xffff0000, RZ, 0xc0, !PT ;  /* 0xffff00002b2b7812 */ /* 0x000fe200078ec0ff */
[----:B------:R-:W-:-:S02]  /*cc50*/  FFMA.FTZ R57, R5, R54, R57 ;  /* 0x0000003605397223 */ /* 0x000fc40000010039 */
[C---:B------:R-:W-:Y:S01]  /*cc60*/  IMAD.U32 R5, R47.reuse, 0x10000, RZ ;  /* 0x000100002f057824 */ /* 0x040fe200078e00ff */
[----:B------:R-:W-:Y:S01]  /*cc70*/  LOP3.LUT R47, R47, 0xffff0000, RZ, 0xc0, !PT ;  /* 0xffff00002f2f7812 */ /* 0x000fe200078ec0ff */
[C---:B------:R-:W-:Y:S02]  /*cc80*/  FMUL.FTZ R15, R48.reuse, R15 ;  /* 0x0000000f300f7220 */ /* 0x040fe40000410000 */
[----:B------:R-:W-:Y:S01]  /*cc90*/  FFMA.FTZ R65, R48, R53, -R64 ;  /* 0x0000003530417223 */ /* 0x000fe20000010840 */
[C---:B------:R-:W-:Y:S01]  /*cca0*/  SHF.L.U32 R48, R42.reuse, 0x10, RZ ;  /* 0x000000102a307819 */ /* 0x040fe200000006ff */
[-C--:B------:R-:W-:Y:S01]  /*ccb0*/  FMUL.FTZ R54, R59, R4.reuse ;  /* 0x000000043b367220 */ /* 0x080fe20000410000 */
[----:B------:R-:W-:Y:S01]  /*ccc0*/  LOP3.LUT R42, R42, 0xffff0000, RZ, 0xc0, !PT ;  /* 0xffff00002a2a7812 */ /* 0x000fe200078ec0ff */
[C---:B------:R-:W-:Y:S02]  /*ccd0*/  FMUL.FTZ R4, R5.reuse, R4 ;  /* 0x0000000405047220 */ /* 0x040fe40000410000 */
[----:B------:R-:W-:-:S02]  /*cce0*/  FFMA.FTZ R54, R5, R12, -R54 ;  /* 0x0000000c05367223 */ /* 0x000fc40000010836 */
[----:B------:R-:W-:Y:S02]  /*ccf0*/  FFMA.FTZ R44, R44, R53, R15 ;  /* 0x000000352c2c7223 */ /* 0x000fe4000001000f */
[----:B------:R-:W-:Y:S02]  /*cd00*/  FFMA.FTZ R5, R59, R12, R4 ;  /* 0x0000000c3b057223 */ /* 0x000fe40000010004 */
[C---:B------:R-:W-:Y:S01]  /*cd10*/  IMAD.U32 R15, R46.reuse, 0x10000, RZ ;  /* 0x000100002e0f7824 */ /* 0x040fe200078e00ff */
[----:B------:R-:W-:Y:S01]  /*cd20*/  LOP3.LUT R46, R46, 0xffff0000, RZ, 0xc0, !PT ;  /* 0xffff00002e2e7812 */ /* 0x000fe200078ec0ff */
[CC--:B------:R-:W-:Y:S02]  /*cd30*/  FMUL.FTZ R4, R48.reuse, R62.reuse ;  /* 0x0000003e30047220 */ /* 0x0c0fe40000410000 */
[C---:B------:R-:W-:Y:S02]  /*cd40*/  FMUL.FTZ R62, R15.reuse, R62 ;  /* 0x0000003e0f3e7220 */ /* 0x040fe40000410000 */
[-C--:B------:R-:W-:Y:S01]  /*cd50*/  FFMA.FTZ R53, R15, R55.reuse, -R4 ;  /* 0x000000370f357223 */ /* 0x080fe20000010804 */
[----:B------:R-:W-:Y:S01]  /*cd60*/  SHF.L.U32 R4, R41, 0x10, RZ ;  /* 0x0000001029047819 */ /* 0x000fe200000006ff */
[----:B------:R-:W-:Y:S01]  /*cd70*/  IMAD.U32 R12, R45, 0x10000, RZ ;  /* 0x000100002d0c7824 */ /* 0x000fe200078e00ff */
[----:B------:R-:W-:Y:S01]  /*cd80*/  LOP3.LUT R41, R41, 0xffff0000, RZ, 0xc0, !PT ;  /* 0xffff000029297812 */ /* 0x000fe200078ec0ff */
[----:B------:R-:W-:Y:S01]  /*cd90*/  FFMA.FTZ R62, R48, R55, R62 ;  /* 0x00000037303e7223 */ /* 0x000fe2000001003e */
[----:B------:R-:W-:Y:S01]  /*cda0*/  LOP3.LUT R45, R45, 0xffff0000, RZ, 0xc0, !PT ;  /* 0xffff00002d2d7812 */ /* 0x000fe200078ec0ff */
[----:B------:R-:W-:-:S02]  /*cdb0*/  FMUL.FTZ R15, R42, R61 ;  /* 0x0000003d2a0f7220 */ /* 0x000fc40000410000 */
[-C--:B------:R-:W-:Y:S02]  /*cdc0*/  FMUL.FTZ R48, R4, R60.reuse ;  /* 0x0000003c04307220 */ /* 0x080fe40000410000 */
[----:B------:R-:W-:Y:S02]  /*cdd0*/  FMUL.FTZ R61, R46, R61 ;  /* 0x0000003d2e3d7220 */ /* 0x000fe40000410000 */
[----:B------:R-:W-:Y:S02]  /*cde0*/  FMUL.FTZ R60, R12, R60 ;  /* 0x0000003c0c3c7220 */ /* 0x000fe40000410000 */
[-C--:B------:R-:W-:Y:S02]  /*cdf0*/  FFMA.FTZ R46, R46, R14.reuse, -R15 ;  /* 0x0000000e2e2e7223 */ /* 0x080fe4000001080f */
[----:B------:R-:W-:Y:S02]  /*ce00*/  FFMA.FTZ R61, R42, R14, R61 ;  /* 0x0000000e2a3d7223 */ /* 0x000fe4000001003d */
[----:B------:R-:W-:Y:S01]  /*ce10*/  FFMA.FTZ R15, R12, R13, -R48 ;  /* 0x0000000d0c0f7223 */ /* 0x000fe20000010830 */
[----:B------:R-:W-:Y:S01]  /*ce20*/  F2FP.BF16.PACK_AB R14, R46, R53 ;  /* 0x000000352e0e723e */ /* 0x000fe200000010ff */
[----:B------:R-:W-:Y:S01]  /*ce30*/  FFMA.FTZ R60, R4, R13, R60 ;  /* 0x0000000d043c7223 */ /* 0x000fe2000001003c */
[----:B------:R-:W-:Y:S01]  /*ce40*/  F2FP.BF16.PACK_AB R12, R65, R6 ;  /* 0x00000006410c723e */ /* 0x000fe200000010ff */
[----:B------:R-:W-:Y:S01]  /*ce50*/  FMUL.FTZ R13, R43, R63 ;  /* 0x0000003f2b0d7220 */ /* 0x000fe20000410000 */
[----:B------:R-:W-:Y:S01]  /*ce60*/  F2FP.BF16.PACK_AB R6, R61, R62 ;  /* 0x0000003e3d06723e */ /* 0x000fe200000010ff */
[----:B------:R-:W-:Y:S01]  /*ce70*/  FMUL.FTZ R42, R41, R7 ;  /* 0x00000007292a7220 */ /* 0x000fe20000410000 */
[----:B------:R-:W-:Y:S01]  /*ce80*/  F2FP.BF16.PACK_AB R4, R44, R57 ;  /* 0x000000392c04723e */ /* 0x000fe200000010ff */
[----:B------:R-:W-:-:S02]  /*ce90*/  FMUL.FTZ R63, R47, R63 ;  /* 0x0000003f2f3f7220 */ /* 0x000fc40000410000 */
[----:B------:R-:W-:Y:S02]  /*cea0*/  FMUL.FTZ R7, R45, R7 ;  /* 0x000000072d077220 */ /* 0x000fe40000410000 */
[----:B------:R-:W-:Y:S02]  /*ceb0*/  FFMA.FTZ R13, R47, R56, -R13 ;  /* 0x000000382f0d7223 */ /* 0x000fe4000001080d */
[----:B------:R-:W-:Y:S02]  /*cec0*/  FFMA.FTZ R42, R45, R58, -R42 ;  /* 0x0000003a2d2a7223 */ /* 0x000fe4000001082a */
[----:B------:R-:W-:Y:S01]  /*ced0*/  FFMA.FTZ R56, R43, R56, R63 ;  /* 0x000000382b387223 */ /* 0x000fe2000001003f */
[----:B------:R-:W-:Y:S01]  /*cee0*/  F2FP.BF16.PACK_AB R13, R13, R54 ;  /* 0x000000360d0d723e */ /* 0x000fe200000010ff */
[----:B------:R-:W-:Y:S01]  /*cef0*/  FFMA.FTZ R7, R41, R58, R7 ;  /* 0x0000003a29077223 */ /* 0x000fe20000010007 */
[----:B------:R-:W-:Y:S02]  /*cf00*/  F2FP.BF16.PACK_AB R15, R42, R15 ;  /* 0x0000000f2a0f723e */ /* 0x000fe400000010ff */
[----:B------:R-:W-:-:S02]  /*cf10*/  F2FP.BF16.PACK_AB R5, R56, R5 ;  /* 0x000000053805723e */ /* 0x000fc400000010ff */
[----:B------:R-:W-:Y:S01]  /*cf20*/  F2FP.BF16.PACK_AB R7, R7, R60 ;  /* 0x0000003c0707723e */ /* 0x000fe200000010ff */
[----:B------:R1:W-:Y:S04]  /*cf30*/  STS.128 [R50], R12 ;  /* 0x0000000c32007388 */ /* 0x0003e80000000c00 */
[----:B------:R1:W-:Y:S02]  /*cf40*/  STS.128 [R52+0x18100], R4 ;  /* 0x0181000434007388 */ /* 0x0003e40000000c00 */
.L_x_1453:
[----:B------:R-:W-:Y:S05]  /*cf50*/  BSYNC B0 ;  /* 0x0000000000007941 */ /* 0x000fea0003800000 */
.L_x_1452:
[----:B-1----:R-:W-:Y:S01]  /*cf60*/  IADD3 R4, R144, 0x20, RZ ;  /* 0x0000002090047810 */ /* 0x002fe20007ffe0ff */
[----:B------:R-:W-:Y:S03]  /*cf70*/  BSSY B0, `(.L_x_1454) ;  /* 0x0000061000007945 */ /* 0x000fe60003800000 */
[----:B------:R-:W-:-:S13]  /*cf80*/  ISETP.GE.AND P0, PT, R4, c[0x0][0x27c], PT ;  /* 0x00009f0004007a0c */ /* 0x000fda0003f06270 */
[----:B------:R-:W-:Y:S05]  /*cf90*/  @P0 BRA `(.L_x_1455) ;  /* 0x000005e000000947 */ /* 0x000fea0003800000 */
[----:B------:R-:W-:Y:S01]  /*cfa0*/  IMAD.MOV.U32 R4, RZ, RZ, c[0x0][0x27c] ;  /* 0x00009f00ff047624 */ /* 0x000fe200078e00ff */
[----:B------:R-:W-:Y:S02]  /*cfb0*/  LEA.HI R39, R39, R40, RZ, 0x6 ;  /* 0x0000002827277211 */ /* 0x000fe400078f30ff */
[----:B------:R-:W-:Y:S02]  /*cfc0*/  LOP3.LUT R5, R49, 0x38, R38, 0xf8, !PT ;  /* 0x0000003831057812 */ /* 0x000fe400078ef826 */
[----:B------:R-:W-:Y:S01]  /*cfd0*/  LEA.HI R4, R4, R37, RZ, 0x1d ;  /* 0x0000002504047211 */ /* 0x000fe200078fe8ff */
[----:B------:R-:W-:Y:S01]  /*cfe0*/  IMAD.SHL.U32 R39, R39, 0x80, RZ ;  /* 0x0000008027277824 */ /* 0x000fe200078e00ff */
[----:B------:R-:W-:Y:S02]  /*cff0*/  LOP3.LUT R6, R5, R16, RZ, 0x3c, !PT ;  /* 0x0000001005067212 */ /* 0x000fe400078e3cff */
        /* <DEDUP_REMOVED lines=11> */
[C---:B------:R-:W-:Y:S01]  /*d0b0*/  SHF.L.U32 R45, R36.reuse, 0x10, RZ ;  /* 0x00000010242d7819 */ /* 0x040fe200000006ff */
[----:B------:R-:W1:Y:S01]  /*d0c0*/  LDS.128 R12, [R37] ;  /* 0x00000000250c7984 */ /* 0x000e620000000c00 */
[----:B------:R-:W-:Y:S01]  /*d0d0*/  LOP3.LUT R36, R36, 0xffff0000, RZ, 0xc0, !PT ;  /* 0xffff000024247812 */ /* 0x000fe200078ec0ff */
[----:B------:R-:W-:-:S05]  /*d0e0*/  IMAD.SHL.U32 R38, R38, 0x2, RZ ;  /* 0x0000000226267824 */ /* 0x000fca00078e00ff */
[----:B------:R-:W2:Y:S01]  /*d0f0*/  LDS.128 R4, [R38+0x18100] ;  /* 0x0181000026047984 */ /* 0x000ea20000000c00 */
[----:B-1----:R-:W-:Y:S01]  /*d100*/  SHF.L.U32 R40, R12, 0x10, RZ ;  /* 0x000000100c287819 */ /* 0x002fe200000006ff */
[----:B------:R-:W-:Y:S01]  /*d110*/  IMAD.U32 R41, R14, 0x10000, RZ ;  /* 0x000100000e297824 */ /* 0x000fe200078e00ff */
[----:B------:R-:W-:Y:S01]  /*d120*/  LOP3.LUT R39, R12, 0xffff0000, RZ, 0xc0, !PT ;  /* 0xffff00000c277812 */ /* 0x000fe200078ec0ff */
[C---:B------:R-:W-:Y:S01]  /*d130*/  IMAD.U32 R12, R13.reuse, 0x10000, RZ ;  /* 0x000100000d0c7824 */ /* 0x040fe200078e00ff */
[----:B------:R-:W-:Y:S02]  /*d140*/  LOP3.LUT R42, R13, 0xffff0000, RZ, 0xc0, !PT ;  /* 0xffff00000d2a7812 */ /* 0x000fe400078ec0ff */
[C---:B------:R-:W-:Y:S01]  /*d150*/  SHF.L.U32 R13, R15.reuse, 0x10, RZ ;  /* 0x000000100f0d7819 */ /* 0x040fe200000006ff */
[----:B--2---:R-:W-:Y:S01]  /*d160*/  IMAD.U32 R43, R4, 0x10000, RZ ;  /* 0x00010000042b7824 */ /* 0x004fe200078e00ff */
[----:B------:R-:W-:Y:S01]  /*d170*/  LOP3.LUT R44, R15, 0xffff0000, RZ, 0xc0, !PT ;  /* 0xffff00000f2c7812 */ /* 0x000fe200078ec0ff */
[----:B------:R-:W-:Y:S01]  /*d180*/  IMAD.U32 R48, R6, 0x10000, RZ ;  /* 0x0001000006307824 */ /* 0x000fe200078e00ff */
[----:B------:R-:W-:-:S02]  /*d190*/  LOP3.LUT R15, R4, 0xffff0000, RZ, 0xc0, !PT ;  /* 0xffff0000040f7812 */ /* 0x000fc400078ec0ff */
[C---:B------:R-:W-:Y:S02]  /*d1a0*/  SHF.L.U32 R4, R5.reuse, 0x10, RZ ;  /* 0x0000001005047819 */ /* 0x040fe400000006ff */
[----:B------:R-:W-:Y:S01]  /*d1b0*/  LOP3.LUT R50, R5, 0xffff0000, RZ, 0xc0, !PT ;  /* 0xffff000005327812 */ /* 0x000fe200078ec0ff */
[----:B------:R-:W-:Y:S01]  /*d1c0*/  IMAD.U32 R5, R32, 0x10000, RZ ;  /* 0x0001000020057824 */ /* 0x000fe200078e00ff */
[----:B------:R-:W-:Y:S02]  /*d1d0*/  LOP3.LUT R47, R6, 0xffff0000, RZ, 0xc0, !PT ;  /* 0xffff0000062f7812 */ /* 0x000fe400078ec0ff */
[----:B------:R-:W-:Y:S01]  /*d1e0*/  LOP3.LUT R32, R32, 0xffff0000, RZ, 0xc0, !PT ;  /* 0xffff000020207812 */ /* 0x000fe200078ec0ff */
[-C--:B------:R-:W-:Y:S01]  /*d1f0*/  FMUL.FTZ R6, R5, R43.reuse ;  /* 0x0000002b05067220 */ /* 0x080fe20000410000 */
[----:B------:R-:W-:Y:S01]  /*d200*/  SHF.L.U32 R46, R7, 0x10, RZ ;  /* 0x00000010072e7819 */ /* 0x000fe200000006ff */
[C---:B------:R-:W-:Y:S01]  /*d210*/  FMUL.FTZ R43, R45.reuse, R43 ;  /* 0x0000002b2d2b7220 */ /* 0x040fe20000410000 */
[----:B------:R-:W-:Y:S01]  /*d220*/  LOP3.LUT R14, R14, 0xffff0000, RZ, 0xc0, !PT ;  /* 0xffff00000e0e7812 */ /* 0x000fe200078ec0ff */
[-C--:B------:R-:W-:Y:S01]  /*d230*/  FFMA.FTZ R6, R45, R40.reuse, -R6 ;  /* 0x000000282d067223 */ /* 0x080fe20000010806 */
[----:B------:R-:W-:Y:S01]  /*d240*/  LOP3.LUT R7, R7, 0xffff0000, RZ, 0xc0, !PT ;  /* 0xffff000007077812 */ /* 0x000fe200078ec0ff */
[----:B------:R-:W-:Y:S01]  /*d250*/  FFMA.FTZ R43, R5, R40, R43 ;  /* 0x00000028052b7223 */ /* 0x000fe2000001002b */
[----:B------:R-:W-:Y:S01]  /*d260*/  SHF.L.U32 R5, R35, 0x10, RZ ;  /* 0x0000001023057819 */ /* 0x000fe200000006ff */
[C---:B------:R-:W-:Y:S01]  /*d270*/  IMAD.U32 R45, R31.reuse, 0x10000, RZ ;  /* 0x000100001f2d7824 */ /* 0x040fe200078e00ff */
[----:B------:R-:W-:Y:S01]  /*d280*/  LOP3.LUT R31, R31, 0xffff0000, RZ, 0xc0, !PT ;  /* 0xffff00001f1f7812 */ /* 0x000fe200078ec0ff */
[-C--:B------:R-:W-:Y:S01]  /*d290*/  FMUL.FTZ R52, R32, R15.reuse ;  /* 0x0000000f20347220 */ /* 0x080fe20000410000 */
[----:B------:R-:W-:Y:S01]  /*d2a0*/  LOP3.LUT R35, R35, 0xffff0000, RZ, 0xc0, !PT ;  /* 0xffff000023237812 */ /* 0x000fe200078ec0ff */
[----:B------:R-:W-:-:S02]  /*d2b0*/  FMUL.FTZ R15, R36, R15 ;  /* 0x0000000f240f7220 */ /* 0x000fc40000410000 */
[-C--:B------:R-:W-:Y:S02]  /*d2c0*/  FMUL.FTZ R40, R45, R4.reuse ;  /* 0x000000042d287220 */ /* 0x080fe40000410000 */
[-C--:B------:R-:W-:Y:S02]  /*d2d0*/  FFMA.FTZ R53, R36, R39.reuse, -R52 ;  /* 0x0000002724357223 */ /* 0x080fe40000010834 */
[C---:B------:R-:W-:Y:S02]  /*d2e0*/  FMUL.FTZ R4, R5.reuse, R4 ;  /* 0x0000000405047220 */ /* 0x040fe40000410000 */
[C---:B------:R-:W-:Y:S01]  /*d2f0*/  IMAD.U32 R36, R30.reuse, 0x10000, RZ ;  /* 0x000100001e247824 */ /* 0x040fe200078e00ff */
[----:B------:R-:W-:Y:S01]  /*d300*/  LOP3.LUT R30, R30, 0xffff0000, RZ, 0xc0, !PT ;  /* 0xffff00001e1e7812 */ /* 0x000fe200078ec0ff */
[----:B------:R-:W-:Y:S01]  /*d310*/  FFMA.FTZ R32, R32, R39, R15 ;  /* 0x0000002720207223 */ /* 0x000fe2000001000f */
[C---:B------:R-:W-:Y:S01]  /*d320*/  SHF.L.U32 R15, R34.reuse, 0x10, RZ ;  /* 0x00000010220f7819 */ /* 0x040fe200000006ff */
[-C--:B------:R-:W-:Y:S01]  /*d330*/  FFMA.FTZ R40, R5, R12.reuse, -R40 ;  /* 0x0000000c05287223 */ /* 0x080fe20000010828 */
[----:B------:R-:W-:Y:S01]  /*d340*/  LOP3.LUT R34, R34, 0xffff0000, RZ, 0xc0, !PT ;  /* 0xffff000022227812 */ /* 0x000fe200078ec0ff */
[----:B------:R-:W-:Y:S01]  /*d350*/  FFMA.FTZ R5, R45, R12, R4 ;  /* 0x0000000c2d057223 */ /* 0x000fe20000010004 */
[C---:B------:R-:W-:Y:S01]  /*d360*/  SHF.L.U32 R12, R33.reuse, 0x10, RZ ;  /* 0x00000010210c7819 */ /* 0x040fe200000006ff */
[-C--:B------:R-:W-:Y:S01]  /*d370*/  FMUL.FTZ R4, R36, R48.reuse ;  /* 0x0000003024047220 */ /* 0x080fe20000410000 */
[----:B------:R-:W-:Y:S01]  /*d380*/  LOP3.LUT R33, R33, 0xffff0000, RZ, 0xc0, !PT ;  /* 0xffff000021217812 */ /* 0x000fe200078ec0ff */
[----:B------:R-:W-:-:S02]  /*d390*/  FMUL.FTZ R48, R15, R48 ;  /* 0x000000300f307220 */ /* 0x000fc40000410000 */
[-C--:B------:R-:W-:Y:S02]  /*d3a0*/  FFMA.FTZ R39, R15, R41.reuse, -R4 ;  /* 0x000000290f277223 */ /* 0x080fe40000010804 */
[C---:B------:R-:W-:Y:S01]  /*d3b0*/  IMAD.U32 R4, R29.reuse, 0x10000, RZ ;  /* 0x000100001d047824 */ /* 0x040fe200078e00ff */
[----:B------:R-:W-:Y:S01]  /*d3c0*/  LOP3.LUT R29, R29, 0xffff0000, RZ, 0xc0, !PT ;  /* 0xffff00001d1d7812 */ /* 0x000fe200078ec0ff */
[----:B------:R-:W-:Y:S02]  /*d3d0*/  FFMA.FTZ R48, R36, R41, R48 ;  /* 0x0000002924307223 */ /* 0x000fe40000010030 */
[-C--:B------:R-:W-:Y:S02]  /*d3e0*/  FMUL.FTZ R15, R30, R47.reuse ;  /* 0x0000002f1e0f7220 */ /* 0x080fe40000410000 */
[----:B------:R-:W-:Y:S02]  /*d3f0*/  FMUL.FTZ R36, R4, R46 ;  /* 0x0000002e04247220 */ /* 0x000fe40000410000 */
[----:B------:R-:W-:-:S02]  /*d400*/  FMUL.FTZ R47, R34, R47 ;  /* 0x0000002f222f7220 */ /* 0x000fc40000410000 */
        /* <DEDUP_REMOVED lines=23> */
.L_x_1455:
[----:B------:R-:W-:Y:S05]  /*d580*/  BSYNC B0 ;  /* 0x0000000000007941 */ /* 0x000fea0003800000 */
.L_x_1454:
[----:B-1----:R-:W-:-:S04]  /*d590*/  IADD3 R4, R144, 0x40, RZ ;  /* 0x0000004090047810 */ /* 0x002fc80007ffe0ff */
[----:B------:R-:W-:-:S13]  /*d5a0*/  ISETP.GE.AND P0, PT, R4, c[0x0][0x27c], PT ;  /* 0x00009f0004007a0c */ /* 0x000fda0003f06270 */
[----:B------:R-:W-:Y:S05]  /*d5b0*/  @P0 BRA `(.L_x_1433) ;  /* 0x000005e000000947 */ /* 0x000fea0003800000 */
[----:B------:R-:W-:Y:S01]  /*d5c0*/  IMAD.MOV.U32 R4, RZ, RZ, c[0x0][0x27c] ;  /* 0x00009f00ff047624 */ /* 0x000fe200078e00ff */
[----:B------:R-:W-:Y:S01]  /*d5d0*/  LEA.HI R19, R19, R20, RZ, 0x6 ;  /* 0x0000001413137211 */ /* 0x000fe200078f30ff */
[----:B------:R-:W-:Y:S01]  /*d5e0*/  IMAD.U32 R37, R23, 0x10000, RZ ;  /* 0x0001000017257824 */ /* 0x000fe200078e00ff */
        /* <DEDUP_REMOVED lines=18> */
[----:B------:R-:W-:Y:S01]  /*d710*/  IMAD.SHL.U32 R17, R17, 0x2, RZ ;  /* 0x0000000211117824 */ /* 0x000fe200078e00ff */
[----:B------:R-:W-:Y:S02]  /*d720*/  LOP3.LUT R43, R22, 0xffff0000, RZ, 0xc0, !PT ;  /* 0xffff0000162b7812 */ /* 0x000fe400078ec0ff */
[----:B------:R-:W-:-:S02]  /*d730*/  LOP3.LUT R41, R26, 0xffff0000, RZ, 0xc0, !PT ;  /* 0xffff00001a297812 */ /* 0x000fc400078ec0ff */
[----:B------:R-:W2:Y:S01]  /*d740*/  LDS.128 R4, [R17+0x18100] ;  /* 0x0181000011047984 */ /* 0x000ea20000000c00 */
[----:B------:R-:W-:Y:S02]  /*d750*/  LOP3.LUT R23, R23, 0xffff0000, RZ, 0xc0, !PT ;  /* 0xffff000017177812 */ /* 0x000fe400078ec0ff */
        /* <DEDUP_REMOVED lines=16> */
[C---:B------:R-:W-:Y:S01]  /*d860*/  SHF.L.U32 R33, R7.reuse, 0x10, RZ ;  /* 0x0000001007217819 */ /* 0x040fe200000006ff */
[----:B------:R-:W-:Y:S01]  /*d870*/  FMUL.FTZ R30, R32, R30 ;  /* 0x0000001e201e7220 */ /* 0x000fe20000410000 */
[----:B------:R-:W-:Y:S01]  /*d880*/  LOP3.LUT R14, R14, 0xffff0000, RZ, 0xc0, !PT ;  /* 0xffff00000e0e7812 */ /* 0x000fe200078ec0ff */
[----:B------:R-:W-:Y:S01]  /*d890*/  FMUL.FTZ R39, R24, R15 ;  /* 0x0000000f18277220 */ /* 0x000fe20000410000 */
[----:B------:R-:W-:Y:S01]  /*d8a0*/  LOP3.LUT R7, R7, 0xffff0000, RZ, 0xc0, !PT ;  /* 0xffff000007077812 */ /* 0x000fe200078ec0ff */
[----:B------:R-:W-:Y:S01]  /*d8b0*/  FFMA.FTZ R30, R5, R19, R30 ;  /* 0x00000013051e7223 */ /* 0x000fe2000001001e */
[C---:B------:R-:W-:Y:S01]  /*d8c0*/  SHF.L.U32 R5, R27.reuse, 0x10, RZ ;  /* 0x000000101b057819 */ /* 0x040fe200000006ff */
[C---:B------:R-:W-:Y:S01]  /*d8d0*/  FMUL.FTZ R15, R28.reuse, R15 ;  /* 0x0000000f1c0f7220 */ /* 0x040fe20000410000 */
[----:B------:R-:W-:Y:S01]  /*d8e0*/  LOP3.LUT R27, R27, 0xffff0000, RZ, 0xc0, !PT ;  /* 0xffff00001b1b7812 */ /* 0x000fe200078ec0ff */
[----:B------:R-:W-:-:S02]  /*d8f0*/  FFMA.FTZ R39, R28, R18, -R39 ;  /* 0x000000121c277223 */ /* 0x000fc40000010827 */
[-C--:B------:R-:W-:Y:S02]  /*d900*/  FMUL.FTZ R28, R37, R4.reuse ;  /* 0x00000004251c7220 */ /* 0x080fe40000410000 */
[----:B------:R-:W-:Y:S02]  /*d910*/  FFMA.FTZ R6, R32, R19, -R6 ;  /* 0x0000001320067223 */ /* 0x000fe40000010806 */
[C---:B------:R-:W-:Y:S02]  /*d920*/  FMUL.FTZ R4, R5.reuse, R4 ;  /* 0x0000000405047220 */ /* 0x040fe40000410000 */
[----:B------:R-:W-:Y:S01]  /*d930*/  FFMA.FTZ R15, R24, R18, R15 ;  /* 0x00000012180f7223 */ /* 0x000fe2000001000f */
[----:B------:R-:W-:Y:S01]  /*d940*/  SHF.L.U32 R18, R26, 0x10, RZ ;  /* 0x000000101a127819 */ /* 0x000fe200000006ff */
[----:B------:R-:W-:Y:S02]  /*d950*/  IMAD.U32 R19, R22, 0x10000, RZ ;  /* 0x0001000016137824 */ /* 0x000fe400078e00ff */
[----:B------:R-:W-:-:S02]  /*d960*/  FFMA.FTZ R28, R5, R12, -R28 ;  /* 0x0000000c051c7223 */ /* 0x000fc4000001081c */
[----:B------:R-:W-:Y:S01]  /*d970*/  FFMA.FTZ R5, R37, R12, R4 ;  /* 0x0000000c25057223 */ /* 0x000fe20000010004 */
[----:B------:R-:W-:Y:S01]  /*d980*/  SHF.L.U32 R12, R25, 0x10, RZ ;  /* 0x00000010190c7819 */ /* 0x000fe200000006ff */
[-C--:B------:R-:W-:Y:S02]  /*d990*/  FMUL.FTZ R37, R19, R35.reuse ;  /* 0x0000002313257220 */ /* 0x080fe40000410000 */
[C---:B------:R-:W-:Y:S02]  /*d9a0*/  FMUL.FTZ R35, R18.reuse, R35 ;  /* 0x0000002312237220 */ /* 0x040fe40000410000 */
[----:B------:R-:W-:Y:S02]  /*d9b0*/  IMAD.U32 R4, R21, 0x10000, RZ ;  /* 0x0001000015047824 */ /* 0x000fe400078e00ff */
[-C--:B------:R-:W-:Y:S02]  /*d9c0*/  FFMA.FTZ R37, R18, R20.reuse, -R37 ;  /* 0x0000001412257223 */ /* 0x080fe40000010825 */
[----:B------:R-:W-:-:S02]  /*d9d0*/  FFMA.FTZ R35, R19, R20, R35 ;  /* 0x0000001413237223 */ /* 0x000fc40000010023 */
[-C--:B------:R-:W-:Y:S02]  /*d9e0*/  FMUL.FTZ R18, R43, R34.reuse ;  /* 0x000000222b127220 */ /* 0x080fe40000410000 */
[-C--:B------:R-:W-:Y:S02]  /*d9f0*/  FMUL.FTZ R19, R4, R33.reuse ;  /* 0x0000002104137220 */ /* 0x080fe40000410000 */
[----:B------:R-:W-:Y:S02]  /*da00*/  FMUL.FTZ R34, R41, R34 ;  /* 0x0000002229227220 */ /* 0x000fe40000410000 */
[C---:B------:R-:W-:Y:S02]  /*da10*/  FMUL.FTZ R33, R12.reuse, R33 ;  /* 0x000000210c217220 */ /* 0x040fe40000410000 */
[----:B------:R-:W-:Y:S01]  /*da20*/  FFMA.FTZ R19, R12, R13, -R19 ;  /* 0x0000000d0c137223 */ /* 0x000fe20000010813 */
[----:B------:R-:W-:Y:S01]  /*da30*/  LOP3.LUT R12, R21, 0xffff0000, RZ, 0xc0, !PT ;  /* 0xffff0000150c7812 */ /* 0x000fe200078ec0ff */
[----:B------:R-:W-:-:S02]  /*da40*/  FFMA.FTZ R18, R41, R14, -R18 ;  /* 0x0000000e29127223 */ /* 0x000fc40000010812 */
[----:B------:R-:W-:Y:S01]  /*da50*/  FFMA.FTZ R34, R43, R14, R34 ;  /* 0x0000000e2b227223 */ /* 0x000fe20000010022 */
[----:B------:R-:W-:Y:S01]  /*da60*/  LOP3.LUT R14, R25, 0xffff0000, RZ, 0xc0, !PT ;  /* 0xffff0000190e7812 */ /* 0x000fe200078ec0ff */
[----:B------:R-:W-:Y:S02]  /*da70*/  FFMA.FTZ R33, R4, R13, R33 ;  /* 0x0000000d04217223 */ /* 0x000fe40000010021 */
[-C--:B------:R-:W-:Y:S02]  /*da80*/  FMUL.FTZ R4, R23, R36.reuse ;  /* 0x0000002417047220 */ /* 0x080fe40000410000 */
[-C--:B------:R-:W-:Y:S02]  /*da90*/  FMUL.FTZ R20, R12, R7.reuse ;  /* 0x000000070c147220 */ /* 0x080fe40000410000 */
[----:B------:R-:W-:Y:S02]  /*daa0*/  FMUL.FTZ R22, R27, R36 ;  /* 0x000000241b167220 */ /* 0x000fe40000410000 */
[----:B------:R-:W-:-:S02]  /*dab0*/  FMUL.FTZ R7, R14, R7 ;  /* 0x000000070e077220 */ /* 0x000fc40000410000 */
[----:B------:R-:W-:Y:S01]  /*dac0*/  FFMA.FTZ R13, R27, R29, -R4 ;  /* 0x0000001d1b0d7223 */ /* 0x000fe20000010804 */
[----:B------:R-:W-:Y:S01]  /*dad0*/  F2FP.BF16.PACK_AB R4, R15, R30 ;  /* 0x0000001e0f04723e */ /* 0x000fe200000010ff */
[----:B------:R-:W-:Y:S01]  /*dae0*/  FFMA.FTZ R20, R14, R31, -R20 ;  /* 0x0000001f0e147223 */ /* 0x000fe20000010814 */
[----:B------:R-:W-:Y:S01]  /*daf0*/  F2FP.BF16.PACK_AB R14, R18, R37 ;  /* 0x00000025120e723e */ /* 0x000fe200000010ff */
[----:B------:R-:W-:Y:S01]  /*db00*/  FFMA.FTZ R22, R23, R29, R22 ;  /* 0x0000001d17167223 */ /* 0x000fe20000010016 */
[----:B------:R-:W-:Y:S01]  /*db10*/  F2FP.BF16.PACK_AB R13, R13, R28 ;  /* 0x0000001c0d0d723e */ /* 0x000fe200000010ff */
[----:B------:R-:W-:Y:S01]  /*db20*/  FFMA.FTZ R24, R12, R31, R7 ;  /* 0x0000001f0c187223 */ /* 0x000fe20000010007 */
[----:B------:R-:W-:Y:S02]  /*db30*/  F2FP.BF16.PACK_AB R12, R39, R6 ;  /* 0x00000006270c723e */ /* 0x000fe400000010ff */
[----:B------:R-:W-:Y:S02]  /*db40*/  F2FP.BF16.PACK_AB R15, R20, R19 ;  /* 0x00000013140f723e */ /* 0x000fe400000010ff */
[----:B------:R-:W-:-:S02]  /*db50*/  F2FP.BF16.PACK_AB R6, R34, R35 ;  /* 0x000000232206723e */ /* 0x000fc400000010ff */
[----:B------:R-:W-:Y:S01]  /*db60*/  F2FP.BF16.PACK_AB R5, R22, R5 ;  /* 0x000000051605723e */ /* 0x000fe200000010ff */
[----:B------:R1:W-:Y:S01]  /*db70*/  STS.128 [R16], R12 ;  /* 0x0000000c10007388 */ /* 0x0003e20000000c00 */
[----:B------:R-:W-:-:S05]  /*db80*/  F2FP.BF16.PACK_AB R7, R24, R33 ;  /* 0x000000211807723e */ /* 0x000fca00000010ff */
[----:B------:R1:W-:Y:S02]  /*db90*/  STS.128 [R17+0x18100], R4 ;  /* 0x0181000411007388 */ /* 0x0003e40000000c00 */
.L_x_1433:
[----:B------:R-:W-:Y:S05]  /*dba0*/  BSYNC B2 ;  /* 0x0000000000027941 */ /* 0x000fea0003800000 */
.L_x_1417:
[----:B------:R-:W-:-:S04]  /*dbb0*/  DEPBAR.LE SB0, 0x2 ;  /* 0x000080800000791a */ /* 0x000fc80000000000 */
[----:B------:R-:W-:Y:S01]  /*dbc0*/  BAR.SYNC.DEFER_BLOCKING 0x0 ;  /* 0x0000000000007b1d */ /* 0x000fe20000010000 */
[----:B------:R-:W-:Y:S01]  /*dbd0*/  LOP3.LUT P0, RZ, R193, 0x2, RZ, 0xc0, !PT ;  /* 0x00000002c1ff7812 */ /* 0x000fe2000780c0ff */
[----:B------:R-:W-:-:S03]  /*dbe0*/  IMAD.IADD R195, R194, 0x1, R191 ;  /* 0x00000001c2c37824 */ /* 0x000fc600078e02bf */
[----:B------:R-:W-:Y:S01]  /*dbf0*/  SEL R197, R0, 0xffffffe0, !P0 ;  /* 0xffffffe000c57807 */ /* 0x000fe20004000000 */
[----:B------:R-:W-:Y:S04]  /*dc00*/  BSSY B0, `(.L_x_1456) ;  /* 0x0000024000007945 */ /* 0x000fe80003800000 */
[----:B------:R-:W-:Y:S01]  /*dc10*/  IMAD.IADD R76, R192, 0x1, R197 ;  /* 0x00000001c04c7824 */ /* 0x000fe200078e02c5 */
[----:B------:R2:W3:Y:S04]  /*dc20*/  LDSM.16.M88.4 R60, [R194] ;  /* 0x00000000c23c783b */ /* 0x0004e80000000200 */
[----:B------:R2:W4:Y:S04]  /*dc30*/  LDSM.16.M88.4 R32, [R192] ;  /* 0x00000000c020783b */ /* 0x0005280000000200 */
[----:B------:R2:W1:Y:S04]  /*dc40*/  LDSM.16.M88.4 R24, [R192+0x800] ;  /* 0x00080000c018783b */ /* 0x0004680000000200 */
[----:B-1----:R2:W1:Y:S04]  /*dc50*/  LDSM.16.M88.4 R16, [R192+0x1000] ;  /* 0x00100000c010783b */ /* 0x0024680000000200 */
[----:B------:R2:W1:Y:S04]  /*dc60*/  LDSM.16.M88.4 R40, [R192+0x1800] ;  /* 0x00180000c028783b */ /* 0x0004680000000200 */
[----:B------:R2:W1:Y:S04]  /*dc70*/  LDSM.16.M88.4 R44, [R195] ;  /* 0x00000000c32c783b */ /* 0x0004680000000200 */
[----:B------:R2:W1:Y:S04]  /*dc80*/  LDSM.16.M88.4 R12, [R76] ;  /* 0x000000004c0c783b */ /* 0x0004680000000200 */
[----:B------:R2:W1:Y:S04]  /*dc90*/  LDSM.16.M88.4 R56, [R76+0x800] ;  /* 0x000800004c38783b */ /* 0x0004680000000200 */
[----:B------:R2:W1:Y:S04]  /*dca0*/  LDSM.16.M88.4 R52, [R76+0x1000] ;  /* 0x001000004c34783b */ /* 0x0004680000000200 */
[----:B------:R2:W1:Y:S01]  /*dcb0*/  LDSM.16.M88.4 R48, [R76+0x1800] ;  /* 0x001800004c30783b */ /* 0x0004620000000200 */
[----:B------:R-:W-:Y:S05]  /*dcc0*/  @!P5 BRA `(.L_x_1457) ;  /* 0x000001700000d947 */ /* 0x000fea0003800000 */
[----:B------:R-:W-:Y:S02]  /*dcd0*/  IADD3 R4, R2, -0x2, RZ ;  /* 0xfffffffe02047810 */ /* 0x000fe40007ffe0ff */
[----:B------:R-:W-:-:S02]  /*dce0*/  ISETP.NE.AND P3, PT, R222, RZ, PT ;  /* 0x000000ffde00720c */ /* 0x000fc40003f65270 */
[----:B------:R-:W-:Y:S01]  /*dcf0*/  SHF.R.S32.HI R0, RZ, 0x1f, R4 ;  /* 0x0000001fff007819 */ /* 0x000fe20000011404 */
[----:B------:R-:W-:-:S04]  /*dd00*/  IMAD.WIDE.U32 R6, R4, c[0x0][0x208], RZ ;  /* 0x0000820004067a25 */ /* 0x000fc800078e00ff */
[----:B------:R-:W-:Y:S01]  /*dd10*/  IMAD R5, R0, c[0x0][0x208], RZ ;  /* 0x0000820000057a24 */ /* 0x000fe200078e02ff */
[----:B------:R-:W-:-:S03]  /*dd20*/  LEA R0, P0, R6, R226, 0x6 ;  /* 0x000000e206007211 */ /* 0x000fc600078030ff */
[----:B------:R-:W-:Y:S01]  /*dd30*/  IMAD R5, R4, c[0x0][0x20c], R5 ;  /* 0x0000830004057a24 */ /* 0x000fe200078e0205 */
[----:B------:R-:W-:-:S03]  /*dd40*/  LEA R20, P2, R0, c[0x0][0x1f8], 0x1 ;  /* 0x00007e0000147a11 */ /* 0x000fc600078408ff */
[----:B------:R-:W-:-:S05]  /*dd50*/  IMAD.IADD R4, R7, 0x1, R5 ;  /* 0x0000000107047824 */ /* 0x000fca00078e0205 */
        /* <DEDUP_REMOVED lines=14> */
.L_x_1457:
[----:B------:R-:W-:Y:S05]  /*de40*/  BSYNC B0 ;  /* 0x0000000000007941 */ /* 0x000fea0003800000 */
.L_x_1456:
[----:B------:R-:W-:Y:S01]  /*de50*/  LOP3.LUT P0, RZ, R193, 0x4, RZ, 0xc0, !PT ;  /* 0x00000004c1ff7812 */ /* 0x000fe2000780c0ff */
[C---:B---34-:R-:W-:Y:S01]  /*de60*/  HMMA.16816.F32.BF16 R36, R60.reuse, R32, RZ ;  /* 0x000000203c24723c */ /* 0x058fe200000418ff */
[----:B------:R-:W-:Y:S01]  /*de70*/  LDSM.16.M88.4 R68, [R190] ;  /* 0x00000000be44783b */ /* 0x000fe20000000200 */
[----:B------:R-:W-:Y:S01]  /*de80*/  LEA.HI R3, R3, R146, RZ, 0x5 ;  /* 0x0000009203037211 */ /* 0x000fe200078f28ff */
[----:B------:R-:W-:Y:S01]  /*de90*/  IMAD R8, R8, -0x40, R84 ;  /* 0xffffffc008087824 */ /* 0x000fe200078e0254 */
[----:B------:R-:W-:Y:S01]  /*dea0*/  SEL R77, R9, 0xffffffc0, !P0 ;  /* 0xffffffc0094d7807 */ /* 0x000fe20004000000 */
[----:B------:R-:W0:Y:S01]  /*deb0*/  LDGDEPBAR ;  /* 0x00000000000079af */ /* 0x000e220000000000 */
[----:B------:R-:W-:Y:S01]  /*dec0*/  LOP3.LUT R3, R3, 0xffffffe0, RZ, 0xc0, !PT ;  /* 0xffffffe003037812 */ /* 0x000fe200078ec0ff */
[----:B------:R-:W-:Y:S01]  /*ded0*/  IMAD.IADD R177, R191, 0x1, R188 ;  /* 0x00000001bfb17824 */ /* 0x000fe200078e02bc */
[C---:B------:R-:W-:Y:S01]  /*dee0*/  HMMA.16816.F32.BF16 R32, R60.reuse, R34, RZ ;  /* 0x000000223c20723c */ /* 0x040fe200000418ff */
[----:B------:R-:W-:Y:S01]  /*def0*/  IMAD.IADD R9, R192, 0x1, R77 ;  /* 0x00000001c0097824 */ /* 0x000fe200078e024d */
[----:B------:R-:W-:Y:S01]  /*df00*/  IADD3 R0, R77, R192, R197 ;  /* 0x000000c04d007210 */ /* 0x000fe20007ffe0c5 */
[----:B------:R-:W-:Y:S01]  /*df10*/  IMAD.IADD R3, R146, 0x1, -R3 ;  /* 0x0000000192037824 */ /* 0x000fe200078e0a03 */
[----:B------:R-:W-:Y:S01]  /*df20*/  BSSY B0, `(.L_x_1458) ;  /* 0x000020f000007945 */ /* 0x000fe20003800000 */
[----:B------:R-:W-:Y:S01]  /*df30*/  IMAD.IADD R170, R191, 0x1, R147 ;  /* 0x00000001bfaa7824 */ /* 0x000fe200078e0293 */
[----:B--2---:R-:W2:Y:S02]  /*df40*/  LDSM.16.M88.4 R4, [R9] ;  /* 0x000000000904783b */ /* 0x004ea40000000200 */
[C---:B------:R-:W-:Y:S02]  /*df50*/  HMMA.16816.F32.BF16 R28, R60.reuse, R24, RZ ;  /* 0x000000183c1c723c */ /* 0x040fe400000418ff */
[----:B------:R-:W-:Y:S06]  /*df60*/  LDSM.16.M88.4 R72, [R9+0x1800] ;  /* 0x001800000948783b */ /* 0x000fec0000000200 */
[C---:B------:R-:W-:Y:S08]  /*df70*/  HMMA.16816.F32.BF16 R24, R60.reuse, R26, RZ ;  /* 0x0000001a3c18723c */ /* 0x040ff000000418ff */
[C---:B-1----:R-:W-:Y:S08]  /*df80*/  HMMA.16816.F32.BF16 R20, R60.reuse, R16, RZ ;  /* 0x000000103c14723c */ /* 0x042ff000000418ff */
[C---:B------:R-:W-:Y:S08]  /*df90*/  HMMA.16816.F32.BF16 R16, R60.reuse, R18, RZ ;  /* 0x000000123c10723c */ /* 0x040ff000000418ff */
[C---:B------:R-:W-:Y:S08]  /*dfa0*/  HMMA.16816.F32.BF16 R64, R60.reuse, R40, RZ ;  /* 0x000000283c40723c */ /* 0x040ff000000418ff */
[----:B------:R-:W-:Y:S01]  /*dfb0*/  HMMA.16816.F32.BF16 R60, R60, R42, RZ ;  /* 0x0000002a3c3c723c */ /* 0x000fe200000418ff */
[----:B------:R-:W1:Y:S07]  /*dfc0*/  LDSM.16.M88.4 R40, [R9+0x800] ;  /* 0x000800000928783b */ /* 0x000e6e0000000200 */
[C---:B------:R-:W-:Y:S08]  /*dfd0*/  HMMA.16816.F32.BF16 R36, R44.reuse, R12, R36 ;  /* 0x0000000c2c24723c */ /* 0x040ff00000041824 */
[C---:B------:R-:W-:Y:S01]  /*dfe0*/  HMMA.16816.F32.BF16 R32, R44.reuse, R14, R32 ;  /* 0x0000000e2c20723c */ /* 0x040fe20000041820 */
[----:B------:R-:W3:Y:S07]  /*dff0*/  LDSM.16.M88.4 R12, [R9+0x1000] ;  /* 0x00100000090c783b */ /* 0x000eee0000000200 */
        /* <DEDUP_REMOVED lines=8> */
[----:B------:R-:W-:Y:S04]  /*e080*/  LDSM.16.M88.4 R44, [R0+0x1000] ;  /* 0x00100000002c783b */ /* 0x000fe80000000200 */
[----:B------:R-:W-:Y:S03]  /*e090*/  LDSM.16.M88.4 R48, [R194+0x4000] ;  /* 0x00400000c230783b */ /* 0x000fe60000000200 */
[C---:B--2---:R-:W-:Y:S08]  /*e0a0*/  HMMA.16816.F32.BF16 R36, R68.reuse, R4, R36 ;  /* 0x000000044424723c */ /* 0x044ff00000041824 */
[C---:B------:R-:W-:Y:S01]  /*e0b0*/  HMMA.16816.F32.BF16 R32, R68.reuse, R6, R32 ;  /* 0x000000064420723c */ /* 0x040fe20000041820 */
[----:B------:R-:W2:Y:S07]  /*e0c0*/  LDSM.16.M88.4 R4, [R189] ;  /* 0x00000000bd04783b */ /* 0x000eae0000000200 */
[C---:B-1----:R-:W-:Y:S08]  /*e0d0*/  HMMA.16816.F32.BF16 R28, R68.reuse, R40, R28 ;  /* 0x00000028441c723c */ /* 0x042ff0000004181c */
[C---:B------:R-:W-:Y:S01]  /*e0e0*/  HMMA.16816.F32.BF16 R24, R68.reuse, R42, R24 ;  /* 0x0000002a4418723c */ /* 0x040fe20000041818 */
[----:B------:R-:W1:Y:S07]  /*e0f0*/  LDSM.16.M88.4 R40, [R0+0x1800] ;  /* 0x001800000028783b */ /* 0x000e6e0000000200 */
[C---:B---3--:R-:W-:Y:S08]  /*e100*/  HMMA.16816.F32.BF16 R20, R68.reuse, R12, R20 ;  /* 0x0000000c4414723c */ /* 0x048ff00000041814 */
        /* <DEDUP_REMOVED lines=14> */
[----:B------:R-:W-:Y:S07]  /*e1f0*/  LDSM.16.M88.4 R44, [R76+0x2000] ;  /* 0x002000004c2c783b */ /* 0x000fee0000000200 */
[C---:B-1----:R-:W-:Y:S08]  /*e200*/  HMMA.16816.F32.BF16 R64, R4.reuse, R40, R64 ;  /* 0x000000280440723c */ /* 0x042ff00000041840 */
[----:B------:R-:W-:Y:S01]  /*e210*/  HMMA.16816.F32.BF16 R60, R4, R42, R60 ;  /* 0x0000002a043c723c */ /* 0x000fe2000004183c */
[----:B------:R-:W-:Y:S04]  /*e220*/  LDSM.16.M88.4 R4, [R195+0x4000] ;  /* 0x00400000c304783b */ /* 0x000fe80000000200 */
[----:B------:R-:W1:Y:S03]  /*e230*/  LDSM.16.M88.4 R40, [R76+0x2800] ;  /* 0x002800004c28783b */ /* 0x000e660000000200 */
[C---:B---3--:R-:W-:Y:S08]  /*e240*/  HMMA.16816.F32.BF16 R28, R48.reuse, R68, R28 ;  /* 0x00000044301c723c */ /* 0x048ff0000004181c */
[C---:B------:R-:W-:Y:S01]  /*e250*/  HMMA.16816.F32.BF16 R24, R48.reuse, R70, R24 ;  /* 0x000000463018723c */ /* 0x040fe20000041818 */
[----:B------:R-:W-:Y:S07]  /*e260*/  LDSM.16.M88.4 R68, [R9+0x2800] ;  /* 0x002800000944783b */ /* 0x000fee0000000200 */
[C---:B------:R-:W-:Y:S08]  /*e270*/  HMMA.16816.F32.BF16 R36, R48.reuse, R12, R36 ;  /* 0x0000000c3024723c */ /* 0x040ff00000041824 */
[C---:B------:R-:W-:Y:S01]  /*e280*/  HMMA.16816.F32.BF16 R32, R48.reuse, R14, R32 ;  /* 0x0000000e3020723c */ /* 0x040fe20000041820 */
[----:B------:R-:W3:Y:S07]  /*e290*/  LDSM.16.M88.4 R12, [R76+0x3000] ;  /* 0x003000004c0c783b */ /* 0x000eee0000000200 */
[C---:B--2---:R-:W-:Y:S08]  /*e2a0*/  HMMA.16816.F32.BF16 R20, R48.reuse, R56, R20 ;  /* 0x000000383014723c */ /* 0x044ff00000041814 */
[C---:B------:R-:W-:Y:S01]  /*e2b0*/  HMMA.16816.F32.BF16 R16, R48.reuse, R58, R16 ;  /* 0x0000003a3010723c */ /* 0x040fe20000041810 */
[----:B------:R-:W-:Y:S07]  /*e2c0*/  LDSM.16.M88.4 R56, [R9+0x3800] ;  /* 0x003800000938783b */ /* 0x000fee0000000200 */
        /* <DEDUP_REMOVED lines=9> */
[----:B------:R-:W-:Y:S07]  /*e360*/  LDSM.16.M88.4 R44, [R189+0x4000] ;  /* 0x00400000bd2c783b */ /* 0x000fee0000000200 */
[C---:B---3--:R-:W-:Y:S08]  /*e370*/  HMMA.16816.F32.BF16 R20, R4.reuse, R12, R20 ;  /* 0x0000000c0414723c */ /* 0x048ff00000041814 */
[C---:B------:R-:W-:Y:S01]  /*e380*/  HMMA.16816.F32.BF16 R16, R4.reuse, R14, R16 ;  /* 0x0000000e0410723c */ /* 0x040fe20000041810 */
[----:B------:R-:W-:Y:S07]  /*e390*/  LDSM.16.M88.4 R12, [R0+0x2000] ;  /* 0x00200000000c783b */ /* 0x000fee0000000200 */
[C---:B------:R-:W-:Y:S08]  /*e3a0*/  HMMA.16816.F32.BF16 R64, R4.reuse, R72, R64 ;  /* 0x000000480440723c */ /* 0x040ff00000041840 */
        /* <DEDUP_REMOVED lines=8> */
[----:B------:R-:W-:Y:S07]  /*e430*/  LDSM.16.M88.4 R68, [R192+0x5800] ;  /* 0x00580000c044783b */ /* 0x000fee0000000200 */
[C---:B------:R-:W-:Y:S08]  /*e440*/  HMMA.16816.F32.BF16 R20, R40.reuse, R48, R20 ;  /* 0x000000302814723c */ /* 0x040ff00000041814 */
[C---:B------:R-:W-:Y:S01]  /*e450*/  HMMA.16816.F32.BF16 R16, R40.reuse, R50, R16 ;  /* 0x000000322810723c */ /* 0x040fe20000041810 */
[----:B------:R-:W3:Y:S07]  /*e460*/  LDSM.16.M88.4 R48, [R0+0x3800] ;  /* 0x003800000030783b */ /* 0x000eee0000000200 */
[C---:B------:R-:W-:Y:S08]  /*e470*/  HMMA.16816.F32.BF16 R64, R40.reuse, R56, R64 ;  /* 0x000000382840723c */ /* 0x040ff00000041840 */
[----:B------:R-:W-:Y:S01]  /*e480*/  HMMA.16816.F32.BF16 R60, R40, R58, R60 ;  /* 0x0000003a283c723c */ /* 0x000fe2000004183c */
[----:B------:R-:W4:Y:S04]  /*e490*/  LDSM.16.M88.4 R40, [R192+0x4000] ;  /* 0x00400000c028783b */ /* 0x000f280000000200 */
[----:B------:R-:W-:Y:S03]  /*e4a0*/  LDSM.16.M88.4 R56, [R195+0x8000] ;  /* 0x00800000c338783b */ /* 0x000fe60000000200 */
        /* <DEDUP_REMOVED lines=10> */
[----:B------:R-:W-:Y:S01]  /*e550*/  HMMA.16816.F32.BF16 R60, R44, R50, R60 ;  /* 0x000000322c3c723c */ /* 0x000fe2000004183c */
[----:B------:R-:W3:Y:S04]  /*e560*/  LDSM.16.M88.4 R44, [R76+0x5000] ;  /* 0x005000004c2c783b */ /* 0x000ee80000000200 */
[----:B------:R-:W1:Y:S03]  /*e570*/  LDSM.16.M88.4 R48, [R76+0x4800] ;  /* 0x004800004c30783b */ /* 0x000e660000000200 */
[C---:B----4-:R-:W-:Y:S08]  /*e580*/  HMMA.16816.F32.BF16 R36, R72.reuse, R40, R36 ;  /* 0x000000284824723c */ /* 0x050ff00000041824 */
[C---:B------:R-:W-:Y:S01]  /*e590*/  HMMA.16816.F32.BF16 R32, R72.reuse, R42, R32 ;  /* 0x0000002a4820723c */ /* 0x040fe20000041820 */
[----:B------:R-:W4:Y:S07]  /*e5a0*/  LDSM.16.M88.4 R40, [R76+0x5800] ;  /* 0x005800004c28783b */ /* 0x000f2e0000000200 */
[C---:B--2---:R-:W-:Y:S08]  /*e5b0*/  HMMA.16816.F32.BF16 R20, R72.reuse, R4, R20 ;  /* 0x000000044814723c */ /* 0x044ff00000041814 */
[C---:B------:R-:W-:Y:S01]  /*e5c0*/  HMMA.16816.F32.BF16 R16, R72.reuse, R6, R16 ;  /* 0x000000064810723c */ /* 0x040fe20000041810 */
[----:B------:R-:W-:Y:S07]  /*e5d0*/  LDSM.16.M88.4 R4, [R9+0x4000] ;  /* 0x004000000904783b */ /* 0x000fee0000000200 */
[C---:B------:R-:W-:Y:S08]  /*e5e0*/  HMMA.16816.F32.BF16 R28, R72.reuse, R12, R28 ;  /* 0x0000000c481c723c */ /* 0x040ff0000004181c */
[C---:B------:R-:W-:Y:S01]  /*e5f0*/  HMMA.16816.F32.BF16 R24, R72.reuse, R14, R24 ;  /* 0x0000000e4818723c */ /* 0x040fe20000041818 */
[----:B------:R-:W2:Y:S07]  /*e600*/  LDSM.16.M88.4 R12, [R190+0x8000] ;  /* 0x00800000be0c783b */ /* 0x000eae0000000200 */
[C---:B------:R-:W-:Y:S08]  /*e610*/  HMMA.16816.F32.BF16 R64, R72.reuse, R68, R64 ;  /* 0x000000444840723c */ /* 0x040ff00000041840 */
[----:B------:R-:W-:Y:S01]  /*e620*/  HMMA.16816.F32.BF16 R60, R72, R70, R60 ;  /* 0x00000046483c723c */ /* 0x000fe2000004183c */
[----:B------:R-:W-:Y:S07]  /*e630*/  LDSM.16.M88.4 R72, [R9+0x5800] ;  /* 0x005800000948783b */ /* 0x000fee0000000200 */
[C---:B-1----:R-:W-:Y:S08]  /*e640*/  HMMA.16816.F32.BF16 R36, R56.reuse, R52, R36 ;  /* 0x000000343824723c */ /* 0x042ff00000041824 */
[C---:B------:R-:W-:Y:S01]  /*e650*/  HMMA.16816.F32.BF16 R32, R56.reuse, R54, R32 ;  /* 0x000000363820723c */ /* 0x040fe20000041820 */
[----:B------:R-:W1:Y:S07]  /*e660*/  LDSM.16.M88.4 R52, [R9+0x4800] ;  /* 0x004800000934783b */ /* 0x000e6e0000000200 */
[C---:B---3--:R-:W-:Y:S08]  /*e670*/  HMMA.16816.F32.BF16 R20, R56.reuse, R44, R20 ;  /* 0x0000002c3814723c */ /* 0x048ff00000041814 */
[C---:B------:R-:W-:Y:S01]  /*e680*/  HMMA.16816.F32.BF16 R16, R56.reuse, R46, R16 ;  /* 0x0000002e3810723c */ /* 0x040fe20000041810 */
[----:B------:R-:W3:Y:S07]  /*e690*/  LDSM.16.M88.4 R44, [R9+0x5000] ;  /* 0x00500000092c783b */ /* 0x000eee0000000200 */
[C---:B------:R-:W-:Y:S08]  /*e6a0*/  HMMA.16816.F32.BF16 R28, R56.reuse, R48, R28 ;  /* 0x00000030381c723c */ /* 0x040ff0000004181c */
[C---:B----4-:R-:W-:Y:S01]  /*e6b0*/  HMMA.16816.F32.BF16 R68, R56.reuse, R40, R64 ;  /* 0x000000283844723c */ /* 0x050fe20000041840 */
[----:B------:R-:W-:Y:S07]  /*e6c0*/  LDSM.16.M88.4 R64, [R189+0x8000] ;  /* 0x00800000bd40783b */ /* 0x000fee0000000200 */
[----:B------:R-:W-:Y:S01]  /*e6d0*/  HMMA.16816.F32.BF16 R60, R56, R42, R60 ;  /* 0x0000002a383c723c */ /* 0x000fe2000004183c */
[----:B------:R-:W4:Y:S07]  /*e6e0*/  LDSM.16.M88.4 R40, [R0+0x4800] ;  /* 0x004800000028783b */ /* 0x000f2e0000000200 */
[C---:B--2---:R-:W-:Y:S08]  /*e6f0*/  HMMA.16816.F32.BF16 R36, R12.reuse, R4, R36 ;  /* 0x000000040c24723c */ /* 0x044ff00000041824 */
[----:B------:R-:W-:Y:S01]  /*e700*/  HMMA.16816.F32.BF16 R32, R12, R6, R32 ;  /* 0x000000060c20723c */ /* 0x000fe20000041820 */
[----:B------:R-:W2:Y:S07]  /*e710*/  LDSM.16.M88.4 R4, [R0+0x5000] ;  /* 0x005000000004783b */ /* 0x000eae0000000200 */
[----:B------:R-:W-:Y:S01]  /*e720*/  HMMA.16816.F32.BF16 R24, R56, R50, R24 ;  /* 0x000000323818723c */ /* 0x000fe20000041818 */
[----:B------:R-:W2:Y:S07]  /*e730*/  LDSM.16.M88.4 R48, [R0+0x4000] ;  /* 0x004000000030783b */ /* 0x000eae0000000200 */
[C---:B-1----:R-:W-:Y:S08]  /*e740*/  HMMA.16816.F32.BF16 R28, R12.reuse, R52, R28 ;  /* 0x000000340c1c723c */ /* 0x042ff0000004181c */
[C---:B---3--:R-:W-:Y:S08]  /*e750*/  HMMA.16816.F32.BF16 R20, R12.reuse, R44, R20 ;  /* 0x0000002c0c14723c */ /* 0x048ff00000041814 */
[----:B------:R-:W-:Y:S08]  /*e760*/  HMMA.16816.F32.BF16 R24, R12, R54, R24 ;  /* 0x000000360c18723c */ /* 0x000ff00000041818 */
[C---:B----4-:R-:W-:Y:S07]  /*e770*/  HMMA.16816.F32.BF16 R28, R64.reuse, R40, R28 ;  /* 0x00000028401c723c */ /* 0x050fee000004181c */
[----:B------:R-:W-:Y:S01]  /*e780*/  SHF.R.S32.HI R40, RZ, 0x1f, R3 ;  /* 0x0000001fff287819 */ /* 0x000fe20000011403 */
[C---:B--2---:R-:W-:Y:S07]  /*e790*/  HMMA.16816.F32.BF16 R20, R64.reuse, R4, R20 ;  /* 0x000000044014723c */ /* 0x044fee0000041814 */
[----:B------:R-:W-:Y:S01]  /*e7a0*/  LEA.HI R4, R40, R3, RZ, 0x2 ;  /* 0x0000000328047211 */ /* 0x000fe200078f10ff */
[----:B------:R-:W-:Y:S03]  /*e7b0*/  HMMA.16816.F32.BF16 R36, R64, R48, R36 ;  /* 0x000000304024723c */ /* 0x000fe60000041824 */
[----:B------:R-:W-:-:S05]  /*e7c0*/  LOP3.LUT R4, R4, 0x7ffffffc, RZ, 0xc0, !PT ;  /* 0x7ffffffc04047812 */ /* 0x000fca00078ec0ff */
[----:B------:R-:W-:Y:S01]  /*e7d0*/  HMMA.16816.F32.BF16 R16, R12, R46, R16 ;  /* 0x0000002e0c10723c */ /* 0x000fe20000041810 */
[----:B------:R-:W-:-:S04]  /*e7e0*/  IMAD.IADD R3, R3, 0x1, -R4 ;  /* 0x0000000103037824 */ /* 0x000fc800078e0a04 */
[----:B------:R-:W-:-:S03]  /*e7f0*/  IMAD.SHL.U32 R3, R3, 0x2, RZ ;  /* 0x0000000203037824 */ /* 0x000fc600078e00ff */
[----:B------:R-:W-:Y:S01]  /*e800*/  HMMA.16816.F32.BF16 R68, R12, R72, R68 ;  /* 0x000000480c44723c */ /* 0x000fe20000041844 */
[----:B------:R-:W-:-:S05]  /*e810*/  IMAD.IADD R3, R8, 0x1, -R3 ;  /* 0x0000000108037824 */ /* 0x000fca00078e0a03 */
[C---:B------:R-:W-:Y:S02]  /*e820*/  ISETP.GT.AND P1, PT, R3.reuse, RZ, PT ;  /* 0x000000ff0300720c */ /* 0x040fe40003f24270 */
[----:B------:R-:W-:Y:S01]  /*e830*/  HMMA.16816.F32.BF16 R60, R12, R74, R60 ;  /* 0x0000004a0c3c723c */ /* 0x000fe2000004183c */
[----:B------:R-:W1:Y:S01]  /*e840*/  LDSM.16.M88.4 R12, [R0+0x5800] ;  /* 0x00580000000c783b */ /* 0x000e620000000200 */
[----:B------:R-:W-:Y:S01]  /*e850*/  ISETP.GT.AND P0, PT, R3, 0x1, PT ;  /* 0x000000010300780c */ /* 0x000fe20003f04270 */
[----:B------:R-:W-:-:S04]  /*e860*/  DEPBAR.LE SB0, 0x2 ;  /* 0x000080800000791a */ /* 0x000fc80000000000 */
[----:B------:R-:W-:Y:S01]  /*e870*/  ISETP.GT.AND P2, PT, R3, 0x8, PT ;  /* 0x000000080300780c */ /* 0x000fe20003f44270 */
[C---:B------:R-:W-:Y:S01]  /*e880*/  HMMA.16816.F32.BF16 R32, R64.reuse, R50, R32 ;  /* 0x000000324020723c */ /* 0x040fe20000041820 */
[----:B------:R-:W-:Y:S01]  /*e890*/  FSEL R5, R36, -INF , P1 ;  /* 0xff80000024057808 */ /* 0x000fe20000800000 */
[----:B------:R-:W-:Y:S01]  /*e8a0*/  BAR.SYNC.DEFER_BLOCKING 0x0 ;  /* 0x0000000000007b1d */ /* 0x000fe20000010000 */
[----:B------:R-:W-:Y:S02]  /*e8b0*/  FSEL R40, R37, -INF , P0 ;  /* 0xff80000025287808 */ /* 0x000fe40000000000 */
[----:B------:R-:W-:Y:S02]  /*e8c0*/  FSEL R36, R39, -INF , P0 ;  /* 0xff80000027247808 */ /* 0x000fe40000000000 */
[----:B------:R-:W-:Y:S01]  /*e8d0*/  ISETP.GT.AND P0, PT, R3, 0x9, PT ;  /* 0x000000090300780c */ /* 0x000fe20003f04270 */
[----:B------:R-:W-:Y:S01]  /*e8e0*/  HMMA.16816.F32.BF16 R24, R64, R42, R24 ;  /* 0x0000002a4018723c */ /* 0x000fe20000041818 */
[----:B------:R-:W-:-:S02]  /*e8f0*/  FSEL R38, R38, -INF , P1 ;  /* 0xff80000026267808 */ /* 0x000fc40000800000 */
[C---:B------:R-:W-:Y:S02]  /*e900*/  ISETP.GT.AND P1, PT, R3.reuse, 0x10, PT ;  /* 0x000000100300780c */ /* 0x040fe40003f24270 */
[----:B------:R-:W-:Y:S02]  /*e910*/  FMNMX.FTZ R9, R38, R36, !PT ;  /* 0x0000002426097209 */ /* 0x000fe40007810000 */
[----:B------:R-:W-:Y:S01]  /*e920*/  FSEL R30, R30, -INF , P1 ;  /* 0xff8000001e1e7808 */ /* 0x000fe20000800000 */
[----:B------:R-:W-:Y:S01]  /*e930*/  HMMA.16816.F32.BF16 R16, R64, R6, R16 ;  /* 0x000000064010723c */ /* 0x000fe20000041810 */
[C---:B------:R-:W-:Y:S02]  /*e940*/  ISETP.GT.AND P4, PT, R3.reuse, 0x29, PT ;  /* 0x000000290300780c */ /* 0x040fe40003f84270 */
[----:B------:R-:W-:-:S04]  /*e950*/  ISETP.GT.AND P3, PT, R3, 0x30, PT ;  /* 0x000000300300780c */ /* 0x000fc80003f64270 */
[----:B------:R-:W-:Y:S02]  /*e960*/  FMNMX.FTZ R7, R5, R40, !PT ;  /* 0x0000002805077209 */ /* 0x000fe40007810000 */
[----:B------:R-:W-:Y:S01]  /*e970*/  FSEL R44, R32, -INF , P2 ;  /* 0xff800000202c7808 */ /* 0x000fe20001000000 */
[----:B-----5:R-:W-:Y:S01]  /*e980*/  LDSM.16.MT88.4 R84, [R147+0x2000] ;  /* 0x002000009354783b */ /* 0x020fe20000004200 */
[----:B------:R-:W-:Y:S02]  /*e990*/  FSEL R42, R33, -INF , P0 ;  /* 0xff800000212a7808 */ /* 0x000fe40000000000 */
[----:B------:R-:W-:Y:S01]  /*e9a0*/  FMNMX.FTZ R7, R44, R7, !PT ;  /* 0x000000072c077209 */ /* 0x000fe20007810000 */
[----:B------:R-:W-:Y:S01]  /*e9b0*/  LDSM.16.MT88.4 R128, [R188] ;  /* 0x00000000bc80783b */ /* 0x000fe20000004200 */
[----:B------:R-:W-:Y:S02]  /*e9c0*/  FSEL R32, R35, -INF , P0 ;  /* 0xff80000023207808 */ /* 0x000fe40000000000 */
[----:B------:R-:W-:Y:S01]  /*e9d0*/  ISETP.GT.AND P0, PT, R3, 0x11, PT ;  /* 0x000000110300780c */ /* 0x000fe20003f04270 */
[----:B-1----:R-:W-:Y:S01]  /*e9e0*/  HMMA.16816.F32.BF16 R68, R64, R12, R68 ;  /* 0x0000000c4044723c */ /* 0x002fe20000041844 */
[----:B------:R-:W-:Y:S01]  /*e9f0*/  FSEL R6, R28, -INF , P1 ;  /* 0xff8000001c067808 */ /* 0x000fe20000800000 */
[----:B------:R-:W-:Y:S01]  /*ea00*/  LDSM.16.MT88.4 R52, [R147] ;  /* 0x000000009334783b */ /* 0x000fe20000004200 */
[----:B------:R-:W-:-:S02]  /*ea10*/  FMNMX.FTZ R7, R42, R7, !PT ;  /* 0x000000072a077209 */ /* 0x000fc40007810000 */
[----:B------:R-:W-:Y:S01]  /*ea20*/  FSEL R4, R29, -INF , P0 ;  /* 0xff8000001d047808 */ /* 0x000fe20000000000 */
[----:B------:R-:W-:Y:S01]  /*ea30*/  LDSM.16.MT88.4 R76, [R177+0x2000] ;  /* 0x00200000b14c783b */ /* 0x000fe20000004200 */
[----:B------:R-:W-:Y:S01]  /*ea40*/  ISETP.GT.AND P1, PT, R3, 0x18, PT ;  /* 0x000000180300780c */ /* 0x000fe20003f24270 */
[----:B------:R-:W-:Y:S01]  /*ea50*/  HMMA.16816.F32.BF16 R60, R64, R14, R60 ;  /* 0x0000000e403c723c */ /* 0x000fe2000004183c */
[----:B------:R-:W-:Y:S01]  /*ea60*/  FMNMX.FTZ R7, R6, R7, !PT ;  /* 0x0000000706077209 */ /* 0x000fe20007810000 */
[----:B------:R-:W-:Y:S01]  /*ea70*/  LDSM.16.MT88.4 R92, [R170+0x2000] ;  /* 0x00200000aa5c783b */ /* 0x000fe20000004200 */
[----:B------:R-:W-:Y:S02]  /*ea80*/  FSEL R28, R31, -INF , P0 ;  /* 0xff8000001f1c7808 */ /* 0x000fe40000000000 */
[----:B------:R-:W-:Y:S01]  /*ea90*/  ISETP.GT.AND P0, PT, R3, 0x19, PT ;  /* 0x000000190300780c */ /* 0x000fe20003f04270 */
[----:B------:R-:W-:Y:S01]  /*eaa0*/  LDSM.16.MT88.4 R100, [R188+0x4000] ;  /* 0x00400000bc64783b */ /* 0x000fe20000004200 */
[----:B------:R-:W-:-:S02]  /*eab0*/  FSEL R24, R24, -INF , P1 ;  /* 0xff80000018187808 */ /* 0x000fc40000800000 */
[----:B------:R-:W-:Y:S01]  /*eac0*/  FMNMX.FTZ R7, R4, R7, !PT ;  /* 0x0000000704077209 */ /* 0x000fe20007810000 */
[----:B------:R-:W-:Y:S01]  /*ead0*/  LDSM.16.MT88.4 R108, [R177+0x4000] ;  /* 0x00400000b16c783b */ /* 0x000fe20000004200 */
[----:B------:R-:W-:Y:S02]  /*eae0*/  FSEL R34, R34, -INF , P2 ;  /* 0xff80000022227808 */ /* 0x000fe40001000000 */
[----:B------:R-:W-:Y:S01]  /*eaf0*/  ISETP.GT.AND P2, PT, R3, 0x20, PT ;  /* 0x000000200300780c */ /* 0x000fe20003f44270 */
[----:B------:R-:W-:Y:S01]  /*eb00*/  LDSM.16.MT88.4 R112, [R147+0x4000] ;  /* 0x004000009370783b */ /* 0x000fe20000004200 */
[----:B------:R-:W-:Y:S02]  /*eb10*/  FSEL R0, R25, -INF , P0 ;  /* 0xff80000019007808 */ /* 0x000fe40000000000 */
[----:B------:R-:W-:Y:S01]  /*eb20*/  FMNMX.FTZ R7, R24, R7, !PT ;  /* 0x0000000718077209 */ /* 0x000fe20007810000 */
[----:B------:R-:W-:Y:S01]  /*eb30*/  LDSM.16.MT88.4 R148, [R177+0x800] ;  /* 0x00080000b194783b */ /* 0x000fe20000004200 */
[----:B------:R-:W-:-:S02]  /*eb40*/  FMNMX.FTZ R9, R34, R9, !PT ;  /* 0x0000000922097209 */ /* 0x000fc40007810000 */
[----:B------:R-:W-:Y:S02]  /*eb50*/  FSEL R12, R27, -INF , P0 ;  /* 0xff8000001b0c7808 */ /* 0x000fe40000000000 */
[----:B------:R-:W-:Y:S02]  /*eb60*/  ISETP.GT.AND P0, PT, R3, 0x21, PT ;  /* 0x000000210300780c */ /* 0x000fe40003f04270 */
        /* <DEDUP_REMOVED lines=22> */
[----:B------:R-:W-:-:S02]  /*ecd0*/  FMNMX.FTZ R7, R198, R7, !PT ;  /* 0x00000007c6077209 */ /* 0x000fc40007810000 */
[----:B------:R-:W-:Y:S02]  /*ece0*/  FMNMX.FTZ R9, R178, R9, !PT ;  /* 0x00000009b2097209 */ /* 0x000fe40007810000 */
[----:B------:R-:W-:Y:S02]  /*ecf0*/  FSEL R224, R18, -INF , P0 ;  /* 0xff80000012e07808 */ /* 0x000fe40000000000 */
[C---:B------:R-:W-:Y:S02]  /*ed00*/  ISETP.GT.AND P1, PT, R3.reuse, 0x38, PT ;  /* 0x000000380300780c */ /* 0x040fe40003f24270 */
[----:B------:R-:W-:Y:S02]  /*ed10*/  ISETP.GT.AND P0, PT, R3, 0x39, PT ;  /* 0x000000390300780c */ /* 0x000fe40003f04270 */
[----:B------:R-:W-:Y:S02]  /*ed20*/  FMNMX.FTZ R3, R196, R7, !PT ;  /* 0x00000007c4037209 */ /* 0x000fe40007810000 */
[----:B------:R-:W-:-:S02]  /*ed30*/  FMNMX.FTZ R7, R230, R9, !PT ;  /* 0x00000009e6077209 */ /* 0x000fc40007810000 */
[----:B------:R-:W-:Y:S02]  /*ed40*/  FSEL R184, R19, -INF , P4 ;  /* 0xff80000013b87808 */ /* 0x000fe40002000000 */
[----:B------:R-:W-:Y:S02]  /*ed50*/  FMNMX.FTZ R7, R224, R7, !PT ;  /* 0x00000007e0077209 */ /* 0x000fe40007810000 */
[----:B------:R-:W-:Y:S02]  /*ed60*/  FSEL R180, R70, -INF , P3 ;  /* 0xff80000046b47808 */ /* 0x000fe40001800000 */
[----:B------:R-:W-:Y:S02]  /*ed70*/  FMNMX.FTZ R7, R184, R7, !PT ;  /* 0x00000007b8077209 */ /* 0x000fe40007810000 */
[----:B------:R-:W-:Y:S02]  /*ed80*/  FSEL R186, R60, -INF , P1 ;  /* 0xff8000003cba7808 */ /* 0x000fe40000800000 */
[----:B------:R-:W-:-:S02]  /*ed90*/  FSEL R154, R71, -INF , P2 ;  /* 0xff800000479a7808 */ /* 0x000fc40001000000 */
[----:B------:R-:W-:Y:S01]  /*eda0*/  FMNMX.FTZ R7, R180, R7, !PT ;  /* 0x00000007b4077209 */ /* 0x000fe20007810000 */
[----:B------:R-:W-:Y:S01]  /*edb0*/  LDSM.16.MT88.4 R68, [R188+0x2000] ;  /* 0x00200000bc44783b */ /* 0x000fe20000004200 */
[----:B------:R-:W-:Y:S02]  /*edc0*/  FSEL R182, R61, -INF , P0 ;  /* 0xff8000003db67808 */ /* 0x000fe40000000000 */
[----:B------:R-:W-:Y:S02]  /*edd0*/  FMNMX.FTZ R3, R186, R3, !PT ;  /* 0x00000003ba037209 */ /* 0x000fe40007810000 */
[----:B------:R-:W-:Y:S02]  /*ede0*/  FSEL R152, R62, -INF , P1 ;  /* 0xff8000003e987808 */ /* 0x000fe40000800000 */
[----:B------:R-:W-:Y:S02]  /*edf0*/  FMNMX.FTZ R7, R154, R7, !PT ;  /* 0x000000079a077209 */ /* 0x000fe40007810000 */
[----:B------:R-:W-:-:S02]  /*ee00*/  FMNMX.FTZ R3, R182, R3, !PT ;  /* 0x00000003b6037209 */ /* 0x000fc40007810000 */
[----:B------:R-:W-:Y:S02]  /*ee10*/  FSEL R176, R63, -INF , P0 ;  /* 0xff8000003fb07808 */ /* 0x000fe40000000000 */
[----:B------:R-:W-:Y:S01]  /*ee20*/  FMNMX.FTZ R7, R152, R7, !PT ;  /* 0x0000000798077209 */ /* 0x000fe20007810000 */
[----:B------:R-:W1:Y:S03]  /*ee30*/  SHFL.BFLY PT, R8, R3, 0x2, 0x1f ;  /* 0x0c401f0003087f89 */ /* 0x000e6600000e0000 */
[----:B------:R-:W-:Y:S01]  /*ee40*/  FMNMX.FTZ R9, R176, R7, !PT ;  /* 0x00000007b0097209 */ /* 0x000fe20007810000 */
[----:B------:R-:W-:Y:S04]  /*ee50*/  LDSM.16.MT88.4 R60, [R214] ;  /* 0x00000000d63c783b */ /* 0x000fe80000004200 */
        /* <DEDUP_REMOVED lines=9> */
[----:B------:R-:W-:Y:S01]  /*eef0*/  FSEL R153, R153, RZ, P0 ;  /* 0x000000ff99997208 */ /* 0x000fe20000000000 */
[----:B------:R-:W-:Y:S01]  /*ef00*/  LDSM.16.MT88.4 R16, [R170+0x2800] ;  /* 0x00280000aa10783b */ /* 0x000fe20000004200 */
[C---:B------:R-:W-:Y:S01]  /*ef10*/  FSETP.NEU.FTZ.AND P0, PT, R3.reuse, -INF , PT ;  /* 0xff8000000300780b */ /* 0x040fe20003f1d000 */
[----:B------:R-:W-:Y:S02]  /*ef20*/  FMUL.FTZ R175, R3, c[0x0][0x2d0] ;  /* 0x0000b40003af7a20 */ /* 0x000fe40000410000 */
[--C-:B------:R-:W-:Y:S02]  /*ef30*/  FFMA.FTZ R169, R5, c[0x0][0x2d0], -R153.reuse ;  /* 0x0000b40005a97a23 */ /* 0x100fe40000010899 */
[--C-:B------:R-:W-:Y:S01]  /*ef40*/  FFMA.FTZ R168, R40, c[0x0][0x2d0], -R153.reuse ;  /* 0x0000b40028a87a23 */ /* 0x100fe20000010899 */
[----:B------:R-:W-:Y:S01]  /*ef50*/  FSEL R175, R175, RZ, P0 ;  /* 0x000000ffafaf7208 */ /* 0x000fe20000000000 */
[--C-:B------:R-:W-:Y:S02]  /*ef60*/  FFMA.FTZ R167, R44, c[0x0][0x2d0], -R153.reuse ;  /* 0x0000b4002ca77a23 */ /* 0x100fe40000010899 */
[----:B------:R-:W-:Y:S01]  /*ef70*/  FFMA.FTZ R162, R42, c[0x0][0x2d0], -R153 ;  /* 0x0000b4002aa27a23 */ /* 0x000fe20000010899 */
[----:B------:R-:W1:Y:S01]  /*ef80*/  LDSM.16.MT88.4 R44, [R177] ;  /* 0x00000000b12c783b */ /* 0x000e620000004200 */
[--C-:B------:R-:W-:Y:S01]  /*ef90*/  FFMA.FTZ R166, R38, c[0x0][0x2d0], -R175.reuse ;  /* 0x0000b40026a67a23 */ /* 0x100fe200000108af */
[----:B------:R-:W-:Y:S01]  /*efa0*/  MUFU.EX2 R169, R169 ;  /* 0x000000a900a97308 */ /* 0x000fe20000000800 */
[----:B------:R-:W-:-:S02]  /*efb0*/  FFMA.FTZ R165, R36, c[0x0][0x2d0], -R175 ;  /* 0x0000b40024a57a23 */ /* 0x000fc400000108af */
[--C-:B------:R-:W-:Y:S01]  /*efc0*/  FFMA.FTZ R164, R34, c[0x0][0x2d0], -R175.reuse ;  /* 0x0000b40022a47a23 */ /* 0x100fe200000108af */
[----:B------:R-:W-:Y:S01]  /*efd0*/  LDSM.16.MT88.4 R36, [R147+0x800] ;  /* 0x000800009324783b */ /* 0x000fe20000004200 */
[----:B------:R-:W-:Y:S02]  /*efe0*/  FFMA.FTZ R161, R32, c[0x0][0x2d0], -R175 ;  /* 0x0000b40020a17a23 */ /* 0x000fe400000108af */
[--C-:B------:R-:W-:Y:S01]  /*eff0*/  FFMA.FTZ R163, R6, c[0x0][0x2d0], -R153.reuse ;  /* 0x0000b40006a37a23 */ /* 0x100fe20000010899 */
[----:B------:R-:W2:Y:S01]  /*f000*/  MUFU.EX2 R168, R168 ;  /* 0x000000a800a87308 */ /* 0x000ea20000000800 */
[----:B------:R-:W-:Y:S01]  /*f010*/  FFMA.FTZ R158, R4, c[0x0][0x2d0], -R153 ;  /* 0x0000b400049e7a23 */ /* 0x000fe20000010899 */
[----:B------:R-:W-:Y:S01]  /*f020*/  LDSM.16.MT88.4 R32, [R170+0x800] ;  /* 0x00080000aa20783b */ /* 0x000fe20000004200 */
[--C-:B------:R-:W-:Y:S02]  /*f030*/  FFMA.FTZ R160, R14, c[0x0][0x2d0], -R175.reuse ;  /* 0x0000b4000ea07a23 */ /* 0x100fe400000108af */
[----:B------:R-:W-:Y:S01]  /*f040*/  FFMA.FTZ R9, R12, c[0x0][0x2d0], -R175 ;  /* 0x0000b4000c097a23 */ /* 0x000fe200000108af */
[----:B------:R-:W3:Y:S01]  /*f050*/  LDSM.16.MT88.4 R4, [R214+0x4000] ;  /* 0x00400000d604783b */ /* 0x000ee20000004200 */
[--C-:B------:R-:W-:Y:S01]  /*f060*/  FFMA.FTZ R157, R24, c[0x0][0x2d0], -R153.reuse ;  /* 0x0000b400189d7a23 */ /* 0x100fe20000010899 */
[----:B------:R-:W-:Y:S01]  /*f070*/  MUFU.EX2 R167, R167 ;  /* 0x000000a700a77308 */ /* 0x000fe20000000800 */
[----:B------:R-:W-:Y:S01]  /*f080*/  FFMA.FTZ R0, R0, c[0x0][0x2d0], -R153 ;  /* 0x0000b40000007a23 */ /* 0x000fe20000010899 */
[----:B------:R-:W4:Y:S01]  /*f090*/  LDSM.16.MT88.4 R12, [R188+0x2800] ;  /* 0x00280000bc0c783b */ /* 0x000f220000004200 */
[----:B------:R-:W-:-:S02]  /*f0a0*/  FFMA.FTZ R159, R30, c[0x0][0x2d0], -R175 ;  /* 0x0000b4001e9f7a23 */ /* 0x000fc400000108af */
[----:B------:R-:W-:Y:S01]  /*f0b0*/  FFMA.FTZ R156, R28, c[0x0][0x2d0], -R175 ;  /* 0x0000b4001c9c7a23 */ /* 0x000fe200000108af */
[----:B------:R-:W1:Y:S01]  /*f0c0*/  LDSM.16.MT88.4 R24, [R188+0x800] ;  /* 0x00080000bc18783b */ /* 0x000e620000004200 */
[--C-:B------:R-:W-:Y:S01]  /*f0d0*/  FFMA.FTZ R171, R174, c[0x0][0x2d0], -R153.reuse ;  /* 0x0000b400aeab7a23 */ /* 0x100fe20000010899 */
[----:B------:R-:W3:Y:S01]  /*f0e0*/  MUFU.EX2 R162, R162 ;  /* 0x000000a200a27308 */ /* 0x000ee20000000800 */
[----:B--2---:R-:W-:Y:S01]  /*f0f0*/  F2FP.BF16.PACK_AB R116, R168, R169 ;  /* 0x000000a9a874723e */ /* 0x004fe200000010ff */
[----:B------:R-:W-:Y:S01]  /*f100*/  LDSM.16.MT88.4 R28, [R177+0x2800] ;  /* 0x00280000b11c783b */ /* 0x000fe20000004200 */
[--C-:B------:R-:W-:Y:S02]  /*f110*/  FFMA.FTZ R174, R234, c[0x0][0x2d0], -R153.reuse ;  /* 0x0000b400eaae7a23 */ /* 0x100fe40000010899 */
[--C-:B------:R-:W-:Y:S02]  /*f120*/  FFMA.FTZ R172, R172, c[0x0][0x2d0], -R153.reuse ;  /* 0x0000b400acac7a23 */ /* 0x100fe40000010899 */
[----:B------:R-:W-:Y:S01]  /*f130*/  FFMA.FTZ R173, R232, c[0x0][0x2d0], -R153 ;  /* 0x0000b400e8ad7a23 */ /* 0x000fe20000010899 */
[----:B------:R-:W-:Y:S01]  /*f140*/  MUFU.EX2 R166, R166 ;  /* 0x000000a600a67308 */ /* 0x000fe20000000800 */
[----:B------:R-:W-:-:S02]  /*f150*/  FFMA.FTZ R178, R178, c[0x0][0x2d0], -R175 ;  /* 0x0000b400b2b27a23 */ /* 0x000fc400000108af */
[--C-:B------:R-:W-:Y:S02]  /*f160*/  FFMA.FTZ R179, R230, c[0x0][0x2d0], -R175.reuse ;  /* 0x0000b400e6b37a23 */ /* 0x100fe400000108af */
[--C-:B------:R-:W-:Y:S02]  /*f170*/  FFMA.FTZ R181, R224, c[0x0][0x2d0], -R175.reuse ;  /* 0x0000b400e0b57a23 */ /* 0x100fe400000108af */
[----:B------:R-:W-:Y:S01]  /*f180*/  FFMA.FTZ R184, R184, c[0x0][0x2d0], -R175 ;  /* 0x0000b400b8b87a23 */ /* 0x000fe200000108af */
[----:B------:R-:W2:Y:S01]  /*f190*/  MUFU.EX2 R165, R165 ;  /* 0x000000a500a57308 */ /* 0x000ea20000000800 */
[----:B---3--:R-:W-:Y:S01]  /*f1a0*/  F2FP.BF16.PACK_AB R118, R162, R167 ;  /* 0x000000a7a276723e */ /* 0x008fe200000010ff */
[--C-:B------:R-:W-:Y:S02]  /*f1b0*/  FFMA.FTZ R185, R186, c[0x0][0x2d0], -R153.reuse ;  /* 0x0000b400bab97a23 */ /* 0x100fe40000010899 */
[--C-:B------:R-:W-:Y:S02]  /*f1c0*/  FFMA.FTZ R183, R198, c[0x0][0x2d0], -R153.reuse ;  /* 0x0000b400c6b77a23 */ /* 0x100fe40000010899 */
[----:B------:R-:W-:-:S02]  /*f1d0*/  FFMA.FTZ R196, R196, c[0x0][0x2d0], -R153 ;  /* 0x0000b400c4c47a23 */ /* 0x000fc40000010899 */
[----:B------:R-:W-:Y:S01]  /*f1e0*/  MUFU.EX2 R164, R164 ;  /* 0x000000a400a47308 */ /* 0x000fe20000000800 */
[----:B------:R-:W-:Y:S02]  /*f1f0*/  FFMA.FTZ R182, R182, c[0x0][0x2d0], -R153 ;  /* 0x0000b400b6b67a23 */ /* 0x000fe40000010899 */
[--C-:B------:R-:W-:Y:S02]  /*f200*/  FFMA.FTZ R180, R180, c[0x0][0x2d0], -R175.reuse ;  /* 0x0000b400b4b47a23 */ /* 0x100fe400000108af */
[--C-:B------:R-:W-:Y:S02]  /*f210*/  FFMA.FTZ R187, R154, c[0x0][0x2d0], -R175.reuse ;  /* 0x0000b4009abb7a23 */ /* 0x100fe400000108af */
[--C-:B------:R-:W-:Y:S01]  /*f220*/  FFMA.FTZ R186, R152, c[0x0][0x2d0], -R175.reuse ;  /* 0x0000b40098ba7a23 */ /* 0x100fe200000108af */
[----:B------:R-:W3:Y:S01]  /*f230*/  MUFU.EX2 R161, R161 ;  /* 0x000000a100a17308 */ /* 0x000ee20000000800 */
[----:B--2---:R-:W-:Y:S01]  /*f240*/  F2FP.BF16.PACK_AB R117, R165, R166 ;  /* 0x000000a6a575723e */ /* 0x004fe200000010ff */
[----:B------:R-:W-:Y:S01]  /*f250*/  FFMA.FTZ R225, R176, c[0x0][0x2d0], -R175 ;  /* 0x0000b400b0e17a23 */ /* 0x000fe200000108af */
[----:B------:R-:W-:Y:S01]  /*f260*/  LDSM.16.MT88.4 R152, [R177+0x3800] ;  /* 0x00380000b198783b */ /* 0x000fe20000004200 */
[----:B------:R-:W-:-:S02]  /*f270*/  FADD.FTZ R168, R169, R168 ;  /* 0x000000a8a9a87221 */ /* 0x000fc40000010000 */
[----:B------:R-:W-:Y:S02]  /*f280*/  FADD.FTZ R165, R166, R165 ;  /* 0x000000a5a6a57221 */ /* 0x000fe40000010000 */
[----:B------:R-:W-:Y:S01]  /*f290*/  MUFU.EX2 R163, R163 ;  /* 0x000000a300a37308 */ /* 0x000fe20000000800 */
[----:B------:R-:W-:-:S04]  /*f2a0*/  FADD.FTZ R167, R167, R168 ;  /* 0x000000a8a7a77221 */ /* 0x000fc80000010000 */
[----:B------:R-:W-:Y:S01]  /*f2b0*/  FADD.FTZ R162, R162, R167 ;  /* 0x000000a7a2a27221 */ /* 0x000fe20000010000 */
[----:B---3--:R-:W-:Y:S02]  /*f2c0*/  F2FP.BF16.PACK_AB R119, R161, R164 ;  /* 0x000000a4a177723e */ /* 0x008fe400000010ff */
        /* <DEDUP_REMOVED lines=10> */
[----:B------:R-:W3:Y:S06]  /*f370*/  MUFU.EX2 R156, R156 ;  /* 0x0000009c009c7308 */ /* 0x000eec0000000800 */
        /* <DEDUP_REMOVED lines=36> */
[C---:B------:R-:W-:Y:S07]  /*f5c0*/  HMMA.16816.F32.BF16 R120, R116.reuse, R4, RZ ;  /* 0x000000047478723c */ /* 0x040fee00000418ff */
[----:B--2---:R-:W-:Y:S01]  /*f5d0*/  F2FP.BF16.PACK_AB R4, R158, R163 ;  /* 0x000000a39e04723e */ /* 0x004fe200000010ff */
[----:B------:R-:W-:Y:S01]  /*f5e0*/  HMMA.16816.F32.BF16 R116, R116, R6, RZ ;  /* 0x000000067474723c */ /* 0x000fe200000418ff */
[----:B---3--:R-:W-:Y:S01]  /*f5f0*/  F2FP.BF16.PACK_AB R5, R156, R159 ;  /* 0x0000009f9c05723e */ /* 0x008fe200000010ff */
        /* <DEDUP_REMOVED lines=53> */
[----:B------:R-:W-:Y:S01]  /*f950*/  FADD.FTZ R178, R179, R178 ;  /* 0x000000b2b3b27221 */ /* 0x000fe20000010000 */
[----:B------:R-:W-:Y:S01]  /*f960*/  IADD3 R0, R2, -0x3, RZ ;  /* 0xfffffffd02007810 */ /* 0x000fe20007ffe0ff */
[----:B------:R-:W-:-:S02]  /*f970*/  FADD.FTZ R172, R172, R171 ;  /* 0x000000abacac7221 */ /* 0x000fc40000010000 */
[----:B------:R-:W-:Y:S01]  /*f980*/  FADD.FTZ R181, R181, R178 ;  /* 0x000000b2b5b57221 */ /* 0x000fe20000010000 */
[----:B------:R-:W-:Y:S01]  /*f990*/  ISETP.GE.AND P0, PT, R0, R221, PT ;  /* 0x000000dd0000720c */ /* 0x000fe20003f06270 */
        /* <DEDUP_REMOVED lines=34> */
[----:B------:R-:W1:Y:S07]  /*fbc0*/  LDSM.16.MT88.4 R28, [R188+0x3800] ;  /* 0x00380000bc1c783b */ /* 0x000e6e0000004200 */
        /* <DEDUP_REMOVED lines=45> */
[----:B------:R-:W-:Y:S01]  /*fea0*/  IMAD.WIDE.U32 R6, R0, c[0x0][0x1e0], RZ ;  /* 0x0000780000067a25 */ /* 0x000fe200078e00ff */
[----:B------:R-:W-:-:S03]  /*feb0*/  ISETP.NE.AND P5, PT, R222, RZ, PT ;  /* 0x000000ffde00720c */ /* 0x000fc60003fa5270 */
[----:B------:R-:W-:-:S04]  /*fec0*/  IMAD R5, R5, c[0x0][0x1e0], RZ ;  /* 0x0000780005057a24 */ /* 0x000fc800078e02ff */
[----:B------:R-:W-:Y:S01]  /*fed0*/  IMAD R0, R0, c[0x0][0x1e4], R5 ;  /* 0x0000790000007a24 */ /* 0x000fe200078e0205 */
[----:B------:R-:W-:-:S03]  /*fee0*/  LEA R5, P0, R6, R228, 0x6 ;  /* 0x000000e406057211 */ /* 0x000fc600078030ff */
[----:B------:R-:W-:Y:S01]  /*fef0*/  IMAD.IADD R7, R7, 0x1, R0 ;  /* 0x0000000107077824 */ /* 0x000fe200078e0200 */
[----:B------:R-:W-:Y:S01]  /*ff00*/  LEA R12, P1, R5, c[0x0][0x1c8], 0x1 ;  /* 0x00007200050c7a11 */ /* 0x000fe200078208ff */
[----:B------:R-:W-:-:S03]  /*ff10*/  IMAD.MOV.U32 R0, RZ, RZ, c[0x0][0x1e0] ;  /* 0x00007800ff007624 */ /* 0x000fc600078e00ff */
        /* <DEDUP_REMOVED lines=15> */
.L_x_1459:
[----:B------:R-:W-:Y:S05]  /*10010*/  BSYNC B0 ;  /* 0x0000000000007941 */ /* 0x000fea0003800000 */
.L_x_1458:
        /* <DEDUP_REMOVED lines=8> */
.L_x_1461:
        /* <DEDUP_REMOVED lines=9> */
[----:B------:R-:W-:Y:S01]  /*10130*/  @!P1 IMAD.WIDE.U32 R36, R230, c[0x0][0x208], RZ ;  /* 0x00008200e6249a25 */ /* 0x000fe200078e00ff */
[----:B------:R-:W-:Y:S02]  /*10140*/  @!P1 MOV R2, c[0x0][0x208] ;  /* 0x0000820000029a02 */ /* 0x000fe40000000f00 */
[----:B------:R-:W-:Y:S01]  /*10150*/  @!P1 ISETP.GE.AND P3, PT, R209, c[0x0][0x1d4], PT ;  /* 0x00007500d1009a0c */ /* 0x000fe20003f66270 */
[----:B------:R-:W-:Y:S01]  /*10160*/  @!P1 IMAD R3, R3, c[0x0][0x208], RZ ;  /* 0x0000820003039a24 */ /* 0x000fe200078e02ff */
[----:B------:R-:W-:Y:S01]  /*10170*/  @!P1 SHF.L.U32 R169, R36, 0x6, RZ ;  /* 0x0000000624a99819 */ /* 0x000fe200000006ff */
[----:B------:R-:W-:Y:S01]  /*10180*/  @!P1 IMAD R180, R223, 0x6000, R10 ;  /* 0x00006000dfb49824 */ /* 0x000fe200078e020a */
[----:B------:R-:W-:Y:S01]  /*10190*/  @!P1 ISETP.GE.AND P2, PT, R208, c[0x0][0x1d4], PT ;  /* 0x00007500d0009a0c */ /* 0x000fe20003f46270 */
[----:B------:R-:W-:Y:S01]  /*101a0*/  LDSM.16.M88.4 R148, [R194] ;  /* 0x00000000c294783b */ /* 0x000fe20000000200 */
[----:B------:R-:W-:Y:S05]  /*101b0*/  @!P1 IMAD R3, R230, c[0x0][0x20c], R3 ;  /* 0x00008300e6039a24 */ /* 0x000fea00078e0203 */
[----:B------:R-:W-:Y:S02]  /*101c0*/  @!P1 IADD3 R168, R37, R3, RZ ;  /* 0x0000000325a89210 */ /* 0x000fe40007ffe0ff */
[----:B------:R-:W2:Y:S01]  /*101d0*/  LDSM.16.M88.4 R152, [R184] ;  /* 0x00000000b898783b */ /* 0x000ea20000000200 */
[----:B------:R-:W-:Y:S02]  /*101e0*/  @!P1 MOV R37, c[0x0][0x20c] ;  /* 0x0000830000259a02 */ /* 0x000fe40000000f00 */
[----:B------:R-:W-:Y:S02]  /*101f0*/  @!P1 SHF.L.U64.HI R168, R36, 0x6, R168 ;  /* 0x0000000624a89819 */ /* 0x000fe400000102a8 */
[C---:B------:R-:W-:Y:S03]  /*10200*/  @!P1 LEA R3, P0, R2.reuse, R169, 0x5 ;  /* 0x000000a902039211 */ /* 0x040fe600078028ff */
[----:B------:R-:W3:Y:S01]  /*10210*/  LDSM.16.M88.4 R156, [R184+0x800] ;  /* 0x00080000b89c783b */ /* 0x000ee20000000200 */
[----:B------:R-:W-:Y:S02]  /*10220*/  @!P1 IADD3 R3, P5, R3, R226, RZ ;  /* 0x000000e203039210 */ /* 0x000fe40007fbe0ff */
[----:B------:R-:W-:Y:S02]  /*10230*/  @!P1 LEA.HI.X R2, R2, R168, R37, 0x5, P0 ;  /* 0x000000a802029211 */ /* 0x000fe400000f2c25 */
[----:B------:R-:W-:Y:S02]  /*10240*/  @!P1 LEA R182, P4, R3, c[0x0][0x1f8], 0x1 ;  /* 0x00007e0003b69a11 */ /* 0x000fe400078808ff */
[----:B------:R-:W-:Y:S01]  /*10250*/  @!P1 IADD3 R169, P0, R169, R226, RZ ;  /* 0x000000e2a9a99210 */ /* 0x000fe20007f1e0ff */
[----:B------:R-:W4:Y:S01]  /*10260*/  LDSM.16.M88.4 R160, [R184+0x1000] ;  /* 0x00100000b8a0783b */ /* 0x000f220000000200 */
[-C--:B------:R-:W-:Y:S02]  /*10270*/  @!P1 IADD3.X R170, R2, R219.reuse, RZ, P5, !PT ;  /* 0x000000db02aa9210 */ /* 0x080fe40002ffe4ff */
[----:B------:R-:W-:Y:S02]  /*10280*/  @!P1 LEA R176, P6, R169, c[0x0][0x1f8], 0x1 ;  /* 0x00007e00a9b09a11 */ /* 0x000fe400078c08ff */
[----:B------:R-:W-:Y:S02]  /*10290*/  @!P1 IADD3.X R168, R168, R219, RZ, P0, !PT ;  /* 0x000000dba8a89210 */ /* 0x000fe400007fe4ff */
[----:B------:R-:W-:Y:S01]  /*102a0*/  @!P1 LEA.HI.X R183, R3, c[0x0][0x1fc], R170, 0x1, P4 ;  /* 0x00007f0003b79a11 */ /* 0x000fe200020f0caa */
[----:B------:R-:W5:Y:S01]  /*102b0*/  LDSM.16.M88.4 R164, [R184+0x1800] ;  /* 0x00180000b8a4783b */ /* 0x000f620000000200 */
[----:B------:R-:W-:Y:S02]  /*102c0*/  @!P1 LEA.HI.X R177, R169, c[0x0][0x1fc], R168, 0x1, P6 ;  /* 0x00007f00a9b19a11 */ /* 0x000fe400030f0ca8 */
[----:B------:R-:W-:Y:S02]  /*102d0*/  ISETP.NE.AND P5, PT, R222, RZ, PT ;  /* 0x000000ffde00720c */ /* 0x000fe40003fa5270 */
[----:B------:R-:W-:Y:S02]  /*102e0*/  MOV R2, 0x40 ;  /* 0x0000004000027802 */ /* 0x000fe40000000f00 */
[----:B------:R-:W-:Y:S02]  /*102f0*/  LOP3.LUT P0, RZ, R193, 0x4, RZ, 0xc0, !PT ;  /* 0x00000004c1ff7812 */ /* 0x000fe4000780c0ff */
[C---:B------:R-:W-:Y:S02]  /*10300*/  ISETP.GE.AND P6, PT, R223.reuse, 0x1, PT ;  /* 0x00000001df00780c */ /* 0x040fe40003fc6270 */
[----:B------:R-:W-:Y:S02]  /*10310*/  SEL R185, R2, 0xffffffc0, !P0 ;  /* 0xffffffc002b97807 */ /* 0x000fe40004000000 */
[----:B------:R-:W-:Y:S02]  /*10320*/  IADD3 R223, R223, 0x1, RZ ;  /* 0x00000001dfdf7810 */ /* 0x000fe40007ffe0ff */
[C---:B------:R-:W-:Y:S01]  /*10330*/  IADD3 R2, R185.reuse, R184, RZ ;  /* 0x000000b8b9027210 */ /* 0x040fe20007ffe0ff */
[C---:B-12---:R-:W-:Y:S03]  /*10340*/  HMMA.16816.F32.BF16 R4, R148.reuse, R152, RZ ;  /* 0x000000989404723c */ /* 0x046fe600000418ff */
[----:B------:R-:W-:Y:S02]  /*10350*/  IADD3 R3, R185, R8, RZ ;  /* 0x00000008b9037210 */ /* 0x000fe40007ffe0ff */
[----:B------:R-:W-:Y:S02]  /*10360*/  IADD3 R198, R197, R184, R185 ;  /* 0x000000b8c5c67210 */ /* 0x000fe40007ffe0b9 */
[----:B------:R-:W-:Y:S01]  /*10370*/  SEL R223, R223, RZ, !P6 ;  /* 0x000000ffdfdf7207 */ /* 0x000fe20007000000 */
        /* <DEDUP_REMOVED lines=110> */
[C---:B-1----:R-:W-:Y:S01]  /*10a60*/  HMMA.16816.F32.BF16 R24, R164.reuse, R156, R24 ;  /* 0x0000009ca418723c */ /* 0x042fe20000041818 */
[----:B------:R-:W-:Y:S07]  /*10a70*/  LDSM.16.M88.4 R184, [R3+0x4000] ;  /* 0x0040000003b8783b */ /* 0x000fee0000000200 */
        /* <DEDUP_REMOVED lines=92> */
[--C-:B------:R-:W-:Y:S02]  /*11040*/  FFMA.FTZ R177, R12, c[0x0][0x2d0], -R185.reuse ;  /* 0x0000b4000cb17a23 */ /* 0x100fe400000108b9 */
[----:B------:R-:W-:Y:S02]  /*11050*/  IMAD R12, R196, 0x6000, RZ ;  /* 0x00006000c40c7824 */ /* 0x000fe400078e02ff */
[----:B------:R-:W-:Y:S02]  /*11060*/  FMUL.FTZ R183, R3, c[0x0][0x2d0] ;  /* 0x0000b40003b77a20 */ /* 0x000fe40000410000 */
[----:B------:R-:W-:Y:S01]  /*11070*/  FMUL.FTZ R2, R9, c[0x0][0x2d0] ;  /* 0x0000b40009027a20 */ /* 0x000fe20000410000 */
[-C--:B------:R-:W-:Y:S01]  /*11080*/  IADD3 R174, R188, R12.reuse, RZ ;  /* 0x0000000cbcae7210 */ /* 0x080fe20007ffe0ff */
[----:B------:R-:W-:Y:S01]  /*11090*/  FADD.FTZ R9, -R3, R0 ;  /* 0x0000000003097221 */ /* 0x000fe20000010100 */
[----:B------:R-:W-:Y:S01]  /*110a0*/  MUFU.EX2 R177, R177 ;  /* 0x000000b100b17308 */ /* 0x000fe20000000800 */
[--C-:B------:R-:W-:Y:S01]  /*110b0*/  FFMA.FTZ R175, R4, c[0x0][0x2d0], -R185.reuse ;  /* 0x0000b40004af7a23 */ /* 0x100fe200000108b9 */
[----:B------:R-:W-:Y:S01]  /*110c0*/  IADD3 R172, R147, R12, RZ ;  /* 0x0000000c93ac7210 */ /* 0x000fe20007ffe0ff */
[----:B------:R-:W1:Y:S01]  /*110d0*/  LDSM.16.MT88.4 R148, [R174] ;  /* 0x00000000ae94783b */ /* 0x000e620000004200 */
[----:B------:R-:W-:Y:S01]  /*110e0*/  FMUL.FTZ R0, R9, c[0x0][0x2d0] ;  /* 0x0000b40009007a20 */ /* 0x000fe20000410000 */
[----:B------:R-:W-:Y:S01]  /*110f0*/  IADD3 R9, R191, R174, RZ ;  /* 0x000000aebf097210 */ /* 0x000fe20007ffe0ff */
[--C-:B------:R-:W-:Y:S01]  /*11100*/  FFMA.FTZ R176, R5, c[0x0][0x2d0], -R185.reuse ;  /* 0x0000b40005b07a23 */ /* 0x100fe200000108b9 */
[----:B------:R-:W-:Y:S01]  /*11110*/  IADD3 R173, R191, R172, RZ ;  /* 0x000000acbfad7210 */ /* 0x000fe20007ffe0ff */
[----:B------:R-:W-:Y:S02]  /*11120*/  FFMA.FTZ R178, R13, c[0x0][0x2d0], -R185 ;  /* 0x0000b4000db27a23 */ /* 0x000fe400000108b9 */
[--C-:B------:R-:W-:Y:S01]  /*11130*/  FFMA.FTZ R179, R6, c[0x0][0x2d0], -R183.reuse ;  /* 0x0000b40006b37a23 */ /* 0x100fe200000108b7 */
[----:B------:R-:W2:Y:S01]  /*11140*/  MUFU.EX2 R2, R2 ;  /* 0x0000000200027308 */ /* 0x000ea20000000800 */
[--C-:B------:R-:W-:Y:S01]  /*11150*/  FFMA.FTZ R180, R7, c[0x0][0x2d0], -R183.reuse ;  /* 0x0000b40007b47a23 */ /* 0x100fe200000108b7 */
[----:B------:R-:W3:Y:S01]  /*11160*/  LDSM.16.MT88.4 R152, [R9] ;  /* 0x000000000998783b */ /* 0x000ee20000004200 */
[--C-:B------:R-:W-:Y:S02]  /*11170*/  FFMA.FTZ R181, R14, c[0x0][0x2d0], -R183.reuse ;  /* 0x0000b4000eb57a23 */ /* 0x100fe400000108b7 */
[--C-:B------:R-:W-:Y:S02]  /*11180*/  FFMA.FTZ R182, R15, c[0x0][0x2d0], -R183.reuse ;  /* 0x0000b4000fb67a23 */ /* 0x100fe400000108b7 */
[--C-:B------:R-:W-:Y:S02]  /*11190*/  FFMA.FTZ R238, R30, c[0x0][0x2d0], -R183.reuse ;  /* 0x0000b4001eee7a23 */ /* 0x100fe400000108b7 */
[----:B------:R-:W-:Y:S01]  /*111a0*/  FFMA.FTZ R241, R31, c[0x0][0x2d0], -R183 ;  /* 0x0000b4001ff17a23 */ /* 0x000fe200000108b7 */
[----:B------:R-:W4:Y:S01]  /*111b0*/  MUFU.EX2 R0, R0 ;  /* 0x0000000000007308 */ /* 0x000f220000000800 */
[----:B------:R-:W5:Y:S01]  /*111c0*/  LDSM.16.MT88.4 R156, [R172] ;  /* 0x00000000ac9c783b */ /* 0x000f620000004200 */
[--C-:B------:R-:W-:Y:S02]  /*111d0*/  FFMA.FTZ R240, R32, c[0x0][0x2d0], -R185.reuse ;  /* 0x0000b40020f07a23 */ /* 0x100fe400000108b9 */
[--C-:B------:R-:W-:Y:S02]  /*111e0*/  FFMA.FTZ R243, R33, c[0x0][0x2d0], -R185.reuse ;  /* 0x0000b40021f37a23 */ /* 0x100fe400000108b9 */
[----:B------:R-:W-:Y:S02]  /*111f0*/  FFMA.FTZ R242, R36, c[0x0][0x2d0], -R185 ;  /* 0x0000b40024f27a23 */ /* 0x000fe400000108b9 */
[--C-:B------:R-:W-:Y:S01]  /*11200*/  FFMA.FTZ R244, R34, c[0x0][0x2d0], -R183.reuse ;  /* 0x0000b40022f47a23 */ /* 0x100fe200000108b7 */
[----:B------:R-:W-:Y:S01]  /*11210*/  LDSM.16.MT88.4 R160, [R174+0x2800] ;  /* 0x00280000aea0783b */ /* 0x000fe20000004200 */
[----:B------:R-:W-:Y:S01]  /*11220*/  MUFU.EX2 R175, R175 ;  /* 0x000000af00af7308 */ /* 0x000fe20000000800 */
[--C-:B------:R-:W-:Y:S02]  /*11230*/  FFMA.FTZ R245, R35, c[0x0][0x2d0], -R183.reuse ;  /* 0x0000b40023f57a23 */ /* 0x100fe400000108b7 */
[----:B------:R-:W-:Y:S02]  /*11240*/  FFMA.FTZ R246, R38, c[0x0][0x2d0], -R183 ;  /* 0x0000b40026f67a23 */ /* 0x000fe400000108b7 */
[C---:B--2---:R-:W-:Y:S02]  /*11250*/  FMUL.FTZ R4, R2.reuse, R132 ;  /* 0x0000008402047220 */ /* 0x044fe40000410000 */
[C---:B------:R-:W-:Y:S01]  /*11260*/  FMUL.FTZ R5, R2.reuse, R133 ;  /* 0x0000008502057220 */ /* 0x040fe20000410000 */
[----:B------:R-:W-:Y:S01]  /*11270*/  LDSM.16.MT88.4 R164, [R9+0x2800] ;  /* 0x0028000009a4783b */ /* 0x000fe20000004200 */
[C---:B------:R-:W-:Y:S01]  /*11280*/  FMUL.FTZ R12, R2.reuse, R128 ;  /* 0x00000080020c7220 */ /* 0x040fe20000410000 */
[----:B------:R-:W2:Y:S01]  /*11290*/  MUFU.EX2 R176, R176 ;  /* 0x000000b000b07308 */ /* 0x000ea20000000800 */
[C---:B------:R-:W-:Y:S02]  /*112a0*/  FMUL.FTZ R13, R2.reuse, R129 ;  /* 0x00000081020d7220 */ /* 0x040fe40000410000 */
[----:B------:R-:W-:Y:S02]  /*112b0*/  FMUL.FTZ R40, R2, R40 ;  /* 0x0000002802287220 */ /* 0x000fe40000410000 */
[C---:B----4-:R-:W-:Y:S01]  /*112c0*/  FMUL.FTZ R6, R0.reuse, R134 ;  /* 0x0000008600067220 */ /* 0x050fe20000410000 */
[----:B------:R-:W-:Y:S01]  /*112d0*/  LDSM.16.MT88.4 R168, [R172+0x2800] ;  /* 0x00280000aca8783b */ /* 0x000fe20000004200 */
[C---:B------:R-:W-:Y:S02]  /*112e0*/  FMUL.FTZ R7, R0.reuse, R135 ;  /* 0x0000008700077220 */ /* 0x040fe40000410000 */
[C---:B------:R-:W-:Y:S01]  /*112f0*/  FMUL.FTZ R14, R0.reuse, R130 ;  /* 0x00000082000e7220 */ /* 0x040fe20000410000 */
[----:B------:R-:W4:Y:S01]  /*11300*/  MUFU.EX2 R178, R178 ;  /* 0x000000b200b27308 */ /* 0x000f220000000800 */
[----:B------:R-:W-:Y:S02]  /*11310*/  FMUL.FTZ R15, R0, R131 ;  /* 0x00000083000f7220 */ /* 0x000fe40000410000 */
[----:B------:R-:W-:Y:S01]  /*11320*/  FMUL.FTZ R41, R2, R41 ;  /* 0x0000002902297220 */ /* 0x000fe20000410000 */
[----:B------:R-:W1:Y:S01]  /*11330*/  LDSM.16.MT88.4 R128, [R173] ;  /* 0x00000000ad80783b */ /* 0x000e620000004200 */
[C---:B------:R-:W-:Y:S02]  /*11340*/  FMUL.FTZ R42, R0.reuse, R42 ;  /* 0x0000002a002a7220 */ /* 0x040fe40000410000 */
[----:B------:R-:W-:Y:S02]  /*11350*/  FMUL.FTZ R43, R0, R43 ;  /* 0x0000002b002b7220 */ /* 0x000fe40000410000 */
[C---:B------:R-:W-:Y:S01]  /*11360*/  FMUL.FTZ R44, R2.reuse, R44 ;  /* 0x0000002c022c7220 */ /* 0x040fe20000410000 */
[----:B------:R-:W-:Y:S01]  /*11370*/  MUFU.EX2 R179, R179 ;  /* 0x000000b300b37308 */ /* 0x000fe20000000800 */
[----:B------:R-:W-:Y:S01]  /*11380*/  FMUL.FTZ R45, R2, R45 ;  /* 0x0000002d022d7220 */ /* 0x000fe20000410000 */
[----:B------:R-:W-:Y:S01]  /*11390*/  LDSM.16.MT88.4 R32, [R9+0x1800] ;  /* 0x001800000920783b */ /* 0x000fe20000004200 */
[----:B------:R-:W-:Y:S01]  /*113a0*/  FMUL.FTZ R46, R0, R46 ;  /* 0x0000002e002e7220 */ /* 0x000fe20000410000 */
[----:B--2---:R-:W-:Y:S01]  /*113b0*/  F2FP.BF16.PACK_AB R132, R176, R175 ;  /* 0x000000afb084723e */ /* 0x004fe200000010ff */
[----:B------:R-:W-:Y:S02]  /*113c0*/  FMUL.FTZ R47, R0, R47 ;  /* 0x0000002f002f7220 */ /* 0x000fe40000410000 */
[C---:B------:R-:W-:Y:S02]  /*113d0*/  FMUL.FTZ R48, R2.reuse, R48 ;  /* 0x0000003002307220 */ /* 0x040fe40000410000 */
[----:B------:R-:W-:Y:S01]  /*113e0*/  FMUL.FTZ R49, R2, R49 ;  /* 0x0000003102317220 */ /* 0x000fe20000410000 */
[----:B------:R-:W2:Y:S01]  /*113f0*/  MUFU.EX2 R180, R180 ;  /* 0x000000b400b47308 */ /* 0x000ea20000000800 */
        /* <DEDUP_REMOVED lines=15> */
[----:B--2---:R-:W-:Y:S01]  /*114f0*/  F2FP.BF16.PACK_AB R133, R180, R179 ;  /* 0x000000b3b485723e */ /* 0x004fe200000010ff */
        /* <DEDUP_REMOVED lines=9> */
[----:B------:R-:W-:Y:S01]  /*11590*/  MUFU.EX2 R241, R241 ;  /* 0x000000f100f17308 */ /* 0x000fe20000000800 */
[C---:B------:R-:W-:Y:S02]  /*115a0*/  FMUL.FTZ R70, R0.reuse, R70 ;  /* 0x0000004600467220 */ /* 0x040fe40000410000 */
[----:B------:R-:W-:Y:S01]  /*115b0*/  FMUL.FTZ R71, R0, R71 ;  /* 0x0000004700477220 */ /* 0x000fe20000410000 */
[----:B----4-:R-:W-:Y:S01]  /*115c0*/  F2FP.BF16.PACK_AB R135, R182, R181 ;  /* 0x000000b5b687723e */ /* 0x010fe200000010ff */
[C---:B------:R-:W-:Y:S02]  /*115d0*/  FMUL.FTZ R72, R2.reuse, R72 ;  /* 0x0000004802487220 */ /* 0x040fe40000410000 */
[----:B------:R-:W-:Y:S02]  /*115e0*/  FMUL.FTZ R73, R2, R73 ;  /* 0x0000004902497220 */ /* 0x000fe40000410000 */
[C---:B------:R-:W-:Y:S01]  /*115f0*/  FMUL.FTZ R74, R0.reuse, R74 ;  /* 0x0000004a004a7220 */ /* 0x040fe20000410000 */
[----:B------:R-:W-:Y:S01]  /*11600*/  MUFU.EX2 R240, R240 ;  /* 0x000000f000f07308 */ /* 0x000fe20000000800 */
[C---:B-1----:R-:W-:Y:S05]  /*11610*/  HMMA.16816.F32.BF16 R4, R132.reuse, R148, R4 ;  /* 0x000000948404723c */ /* 0x042fea0000041804 */
[----:B------:R-:W-:Y:S02]  /*11620*/  FMUL.FTZ R75, R0, R75 ;  /* 0x0000004b004b7220 */ /* 0x000fe40000410000 */
[C---:B------:R-:W-:Y:S01]  /*11630*/  FMUL.FTZ R76, R2.reuse, R76 ;  /* 0x0000004c024c7220 */ /* 0x040fe20000410000 */
[C---:B------:R-:W-:Y:S01]  /*11640*/  HMMA.16816.F32.BF16 R12, R132.reuse, R150, R12 ;  /* 0x00000096840c723c */ /* 0x040fe2000004180c */
[----:B------:R-:W1:Y:S01]  /*11650*/  LDSM.16.MT88.4 R148, [R174+0x2000] ;  /* 0x00200000ae94783b */ /* 0x000e620000004200 */
[----:B------:R-:W-:Y:S02]  /*11660*/  MUFU.EX2 R243, R243 ;  /* 0x000000f300f37308 */ /* 0x000fe40000000800 */
[----:B------:R-:W-:Y:S02]  /*11670*/  FMUL.FTZ R77, R2, R77 ;  /* 0x0000004d024d7220 */ /* 0x000fe40000410000 */
[C---:B------:R-:W-:Y:S02]  /*11680*/  FMUL.FTZ R78, R0.reuse, R78 ;  /* 0x0000004e004e7220 */ /* 0x040fe40000410000 */
[C---:B---3--:R-:W-:Y:S04]  /*11690*/  HMMA.16816.F32.BF16 R40, R132.reuse, R152, R40 ;  /* 0x000000988428723c */ /* 0x048fe80000041828 */
[----:B------:R-:W-:Y:S01]  /*116a0*/  FMUL.FTZ R79, R0, R79 ;  /* 0x0000004f004f7220 */ /* 0x000fe20000410000 */
[----:B------:R-:W-:Y:S01]  /*116b0*/  MUFU.EX2 R242, R242 ;  /* 0x000000f200f27308 */ /* 0x000fe20000000800 */
[C---:B------:R-:W-:Y:S02]  /*116c0*/  FMUL.FTZ R80, R2.reuse, R80 ;  /* 0x0000005002507220 */ /* 0x040fe40000410000 */
[C---:B------:R-:W-:Y:S01]  /*116d0*/  HMMA.16816.F32.BF16 R44, R132.reuse, R154, R44 ;  /* 0x0000009a842c723c */ /* 0x040fe2000004182c */
[----:B------:R-:W2:Y:S03]  /*116e0*/  LDSM.16.MT88.4 R152, [R9+0x2000] ;  /* 0x002000000998783b */ /* 0x000ea60000004200 */
[----:B------:R-:W-:Y:S02]  /*116f0*/  FMUL.FTZ R81, R2, R81 ;  /* 0x0000005102517220 */ /* 0x000fe40000410000 */
[C---:B------:R-:W-:Y:S01]  /*11700*/  FMUL.FTZ R82, R0.reuse, R82 ;  /* 0x0000005200527220 */ /* 0x040fe20000410000 */
[----:B------:R-:W-:Y:S01]  /*11710*/  MUFU.EX2 R244, R244 ;  /* 0x000000f400f47308 */ /* 0x000fe20000000800 */
[C---:B-----5:R-:W-:Y:S04]  /*11720*/  HMMA.16816.F32.BF16 R48, R132.reuse, R156, R48 ;  /* 0x0000009c8430723c */ /* 0x060fe80000041830 */
        /* <DEDUP_REMOVED lines=8> */
[----:B------:R-:W-:Y:S01]  /*117b0*/  FMUL.FTZ R87, R0, R87 ;  /* 0x0000005700577220 */ /* 0x000fe20000410000 */
[----:B------:R-:W-:Y:S01]  /*117c0*/  MUFU.EX2 R246, R246 ;  /* 0x000000f600f67308 */ /* 0x000fe20000000800 */
[C---:B------:R-:W-:Y:S02]  /*117d0*/  FMUL.FTZ R88, R2.reuse, R88 ;  /* 0x0000005802587220 */ /* 0x040fe40000410000 */
[C---:B------:R-:W-:Y:S01]  /*117e0*/  HMMA.16816.F32.BF16 R60, R132.reuse, R130, R60 ;  /* 0x00000082843c723c */ /* 0x040fe2000004183c */
[----:B------:R-:W3:Y:S03]  /*117f0*/  LDSM.16.MT88.4 R128, [R172+0x2000] ;  /* 0x00200000ac80783b */ /* 0x000ee60000004200 */
        /* <DEDUP_REMOVED lines=16> */
[----:B------:R-:W-:Y:S01]  /*11900*/  FMUL.FTZ R99, R0, R99 ;  /* 0x0000006300637220 */ /* 0x000fe20000410000 */
[C---:B---3--:R-:W-:Y:S03]  /*11910*/  HMMA.16816.F32.BF16 R80, R132.reuse, R128, R80 ;  /* 0x000000808450723c */ /* 0x048fe60000041850 */
[C---:B------:R-:W-:Y:S02]  /*11920*/  FMUL.FTZ R100, R2.reuse, R100 ;  /* 0x0000006402647220 */ /* 0x040fe40000410000 */
[----:B------:R-:W-:Y:S02]  /*11930*/  FMUL.FTZ R101, R2, R101 ;  /* 0x0000006502657220 */ /* 0x000fe40000410000 */
[C---:B------:R-:W-:Y:S01]  /*11940*/  FMUL.FTZ R102, R0.reuse, R102 ;  /* 0x0000006600667220 */ /* 0x040fe20000410000 */
        /* <DEDUP_REMOVED lines=17> */
[--C-:B------:R-:W-:Y:S02]  /*11a60*/  FFMA.FTZ R186, R16, c[0x0][0x2d0], -R185.reuse ;  /* 0x0000b40010ba7a23 */ /* 0x100fe400000108b9 */
[C---:B------:R-:W-:Y:S01]  /*11a70*/  FMUL.FTZ R16, R2.reuse, R124 ;  /* 0x0000007c02107220 */ /* 0x040fe20000410000 */
[C---:B---3--:R-:W-:Y:S03]  /*11a80*/  HMMA.16816.F32.BF16 R104, R132.reuse, R128, R104 ;  /* 0x000000808468723c */ /* 0x048fe60000041868 */
[----:B------:R-:W-:Y:S01]  /*11a90*/  FFMA.FTZ R187, R17, c[0x0][0x2d0], -R185 ;  /* 0x0000b40011bb7a23 */ /* 0x000fe200000108b9 */
[----:B------:R-:W-:Y:S01]  /*11aa0*/  MUFU.EX2 R186, R186 ;  /* 0x000000ba00ba7308 */ /* 0x000fe20000000800 */
[----:B------:R-:W-:Y:S02]  /*11ab0*/  FMUL.FTZ R17, R2, R125 ;  /* 0x0000007d02117220 */ /* 0x000fe40000410000 */
[--C-:B------:R-:W-:Y:S01]  /*11ac0*/  FFMA.FTZ R232, R18, c[0x0][0x2d0], -R183.reuse ;  /* 0x0000b40012e87a23 */ /* 0x100fe200000108b7 */
[C---:B------:R-:W-:Y:S01]  /*11ad0*/  HMMA.16816.F32.BF16 R108, R132.reuse, R130, R108 ;  /* 0x00000082846c723c */ /* 0x040fe2000004186c */
[----:B------:R-:W-:Y:S03]  /*11ae0*/  LDSM.16.MT88.4 R128, [R9+0x800] ;  /* 0x000800000980783b */ /* 0x000fe60000004200 */
[C---:B------:R-:W-:Y:S02]  /*11af0*/  FMUL.FTZ R18, R0.reuse, R126 ;  /* 0x0000007e00127220 */ /* 0x040fe40000410000 */
[----:B------:R-:W-:Y:S01]  /*11b00*/  FFMA.FTZ R235, R19, c[0x0][0x2d0], -R183 ;  /* 0x0000b40013eb7a23 */ /* 0x000fe200000108b7 */
[----:B------:R-:W3:Y:S01]  /*11b10*/  MUFU.EX2 R187, R187 ;  /* 0x000000bb00bb7308 */ /* 0x000ee20000000800 */
[----:B------:R-:W-:Y:S02]  /*11b20*/  FMUL.FTZ R19, R0, R127 ;  /* 0x0000007f00137220 */ /* 0x000fe40000410000 */
[----:B------:R-:W4:Y:S02]  /*11b30*/  LDSM.16.MT88.4 R124, [R174+0x800] ;  /* 0x00080000ae7c783b */ /* 0x000f240000004200 */
[--C-:B------:R-:W-:Y:S02]  /*11b40*/  FFMA.FTZ R198, R20, c[0x0][0x2d0], -R185.reuse ;  /* 0x0000b40014c67a23 */ /* 0x100fe400000108b9 */
[----:B------:R-:W-:Y:S01]  /*11b50*/  FFMA.FTZ R233, R21, c[0x0][0x2d0], -R185 ;  /* 0x0000b40015e97a23 */ /* 0x000fe200000108b9 */
[C---:B-1----:R-:W-:Y:S02]  /*11b60*/  HMMA.16816.F32.BF16 R16, R132.reuse, R148, R16 ;  /* 0x000000948410723c */ /* 0x042fe40000041810 */
[----:B------:R-:W-:Y:S01]  /*11b70*/  MUFU.EX2 R232, R232 ;  /* 0x000000e800e87308 */ /* 0x000fe20000000800 */
[--C-:B------:R-:W-:Y:S02]  /*11b80*/  FFMA.FTZ R234, R22, c[0x0][0x2d0], -R183.reuse ;  /* 0x0000b40016ea7a23 */ /* 0x100fe400000108b7 */
[--C-:B------:R-:W-:Y:S02]  /*11b90*/  FFMA.FTZ R237, R23, c[0x0][0x2d0], -R183.reuse ;  /* 0x0000b40017ed7a23 */ /* 0x100fe400000108b7 */
[C---:B------:R-:W-:Y:S02]  /*11ba0*/  FMUL.FTZ R112, R2.reuse, R112 ;  /* 0x0000007002707220 */ /* 0x040fe40000410000 */
[----:B------:R-:W-:Y:S03]  /*11bb0*/  FMUL.FTZ R113, R2, R113 ;  /* 0x0000007102717220 */ /* 0x000fe60000410000 */
[----:B------:R-:W-:Y:S01]  /*11bc0*/  MUFU.EX2 R198, R198 ;  /* 0x000000c600c67308 */ /* 0x000fe20000000800 */
[C---:B------:R-:W-:Y:S02]  /*11bd0*/  FMUL.FTZ R114, R0.reuse, R114 ;  /* 0x0000007200727220 */ /* 0x040fe40000410000 */
[----:B------:R-:W-:Y:S02]  /*11be0*/  FMUL.FTZ R115, R0, R115 ;  /* 0x0000007300737220 */ /* 0x000fe40000410000 */
[C---:B------:R-:W-:Y:S01]  /*11bf0*/  FMUL.FTZ R20, R2.reuse, R120 ;  /* 0x0000007802147220 */ /* 0x040fe20000410000 */
[----:B---3--:R-:W-:Y:S01]  /*11c00*/  F2FP.BF16.PACK_AB R120, R187, R186 ;  /* 0x000000babb78723e */ /* 0x008fe200000010ff */
[----:B------:R-:W-:Y:S02]  /*11c10*/  FMUL.FTZ R21, R2, R121 ;  /* 0x0000007902157220 */ /* 0x000fe40000410000 */
[C---:B------:R-:W-:Y:S01]  /*11c20*/  FMUL.FTZ R22, R0.reuse, R122 ;  /* 0x0000007a00167220 */ /* 0x040fe20000410000 */
[C---:B------:R-:W-:Y:S01]  /*11c30*/  HMMA.16816.F32.BF16 R112, R132.reuse, R150, R112 ;  /* 0x000000968470723c */ /* 0x040fe20000041870 */
[----:B------:R-:W1:Y:S01]  /*11c40*/  MUFU.EX2 R233, R233 ;  /* 0x000000e900e97308 */ /* 0x000e620000000800 */
[----:B------:R-:W3:Y:S01]  /*11c50*/  LDSM.16.MT88.4 R148, [R172+0x800] ;  /* 0x00080000ac94783b */ /* 0x000ee20000004200 */
[----:B------:R-:W-:Y:S02]  /*11c60*/  FMUL.FTZ R23, R0, R123 ;  /* 0x0000007b00177220 */ /* 0x000fe40000410000 */
[C---:B------:R-:W-:Y:S02]  /*11c70*/  FMUL.FTZ R116, R2.reuse, R116 ;  /* 0x0000007402747220 */ /* 0x040fe40000410000 */
[----:B------:R-:W-:Y:S02]  /*11c80*/  FMUL.FTZ R117, R2, R117 ;  /* 0x0000007502757220 */ /* 0x000fe40000410000 */
[C---:B------:R-:W-:Y:S01]  /*11c90*/  FMUL.FTZ R118, R0.reuse, R118 ;  /* 0x0000007600767220 */ /* 0x040fe20000410000 */
[C---:B--2---:R-:W-:Y:S01]  /*11ca0*/  HMMA.16816.F32.BF16 R20, R132.reuse, R152, R20 ;  /* 0x000000988414723c */ /* 0x044fe20000041814 */
[----:B------:R-:W2:Y:S02]  /*11cb0*/  MUFU.EX2 R235, R235 ;  /* 0x000000eb00eb7308 */ /* 0x000ea40000000800 */
[----:B------:R-:W-:Y:S02]  /*11cc0*/  FMUL.FTZ R119, R0, R119 ;  /* 0x0000007700777220 */ /* 0x000fe40000410000 */
[--C-:B------:R-:W-:Y:S02]  /*11cd0*/  FFMA.FTZ R236, R26, c[0x0][0x2d0], -R183.reuse ;  /* 0x0000b4001aec7a23 */ /* 0x100fe400000108b7 */
[--C-:B------:R-:W-:Y:S01]  /*11ce0*/  FFMA.FTZ R239, R27, c[0x0][0x2d0], -R183.reuse ;  /* 0x0000b4001bef7a23 */ /* 0x100fe200000108b7 */
[----:B------:R-:W-:Y:S01]  /*11cf0*/  F2FP.BF16.PACK_AB R27, R241, R238 ;  /* 0x000000eef11b723e */ /* 0x000fe200000010ff */
[----:B------:R-:W-:Y:S01]  /*11d00*/  FFMA.FTZ R183, R39, c[0x0][0x2d0], -R183 ;  /* 0x0000b40027b77a23 */ /* 0x000fe200000108b7 */
[----:B------:R-:W-:Y:S01]  /*11d10*/  HMMA.16816.F32.BF16 R116, R132, R154, R116 ;  /* 0x0000009a8474723c */ /* 0x000fe20000041874 */
[----:B------:R-:W-:Y:S01]  /*11d20*/  MUFU.EX2 R234, R234 ;  /* 0x000000ea00ea7308 */ /* 0x000fe20000000800 */
[----:B------:R-:W5:Y:S01]  /*11d30*/  LDSM.16.MT88.4 R132, [R173+0x2800] ;  /* 0x00280000ad84783b */ /* 0x000f620000004200 */
[----:B------:R-:W-:Y:S01]  /*11d40*/  FFMA.FTZ R179, R0, R225, R179 ;  /* 0x000000e100b37223 */ /* 0x000fe200000100b3 */
[----:B-1----:R-:W-:Y:S01]  /*11d50*/  F2FP.BF16.PACK_AB R122, R233, R198 ;  /* 0x000000c6e97a723e */ /* 0x002fe200000010ff */
[----:B------:R-:W-:Y:S02]  /*11d60*/  FFMA.FTZ R175, R2, R231, R175 ;  /* 0x000000e702af7223 */ /* 0x000fe400000100af */
[----:B------:R-:W-:Y:S03]  /*11d70*/  FADD.FTZ R180, R180, R179 ;  /* 0x000000b3b4b47221 */ /* 0x000fe60000010000 */
[----:B------:R-:W-:Y:S01]  /*11d80*/  LDSM.16.MT88.4 R152, [R172+0x3800] ;  /* 0x00380000ac98783b */ /* 0x000fe20000004200 */
[----:B------:R-:W1:Y:S01]  /*11d90*/  MUFU.EX2 R237, R237 ;  /* 0x000000ed00ed7308 */ /* 0x000e620000000800 */
[----:B------:R-:W-:Y:S02]  /*11da0*/  FADD.FTZ R176, R176, R175 ;  /* 0x000000afb0b07221 */ /* 0x000fe40000010000 */
[----:B------:R-:W-:Y:S01]  /*11db0*/  FADD.FTZ R181, R181, R180 ;  /* 0x000000b4b5b57221 */ /* 0x000fe20000010000 */
[----:B--2---:R-:W-:Y:S01]  /*11dc0*/  F2FP.BF16.PACK_AB R121, R235, R232 ;  /* 0x000000e8eb79723e */ /* 0x004fe200000010ff */
[----:B------:R-:W-:Y:S02]  /*11dd0*/  FADD.FTZ R177, R177, R176 ;  /* 0x000000b0b1b17221 */ /* 0x000fe40000010000 */
[----:B------:R-:W-:Y:S02]  /*11de0*/  FADD.FTZ R181, R182, R181 ;  /* 0x000000b5b6b57221 */ /* 0x000fe40000010000 */
[----:B------:R-:W-:Y:S01]  /*11df0*/  FADD.FTZ R177, R178, R177 ;  /* 0x000000b1b2b17221 */ /* 0x000fe20000010000 */
[----:B------:R-:W-:Y:S01]  /*11e00*/  MUFU.EX2 R236, R236 ;  /* 0x000000ec00ec7308 */ /* 0x000fe20000000800 */
[----:B------:R-:W-:Y:S02]  /*11e10*/  FADD.FTZ R232, R232, R181 ;  /* 0x000000b5e8e87221 */ /* 0x000fe40000010000 */
[----:B------:R-:W-:Y:S02]  /*11e20*/  FADD.FTZ R186, R186, R177 ;  /* 0x000000b1baba7221 */ /* 0x000fe40000010000 */
[----:B------:R-:W-:Y:S02]  /*11e30*/  FADD.FTZ R235, R235, R232 ;  /* 0x000000e8ebeb7221 */ /* 0x000fe40000010000 */
[----:B------:R-:W-:Y:S03]  /*11e40*/  FADD.FTZ R187, R187, R186 ;  /* 0x000000babbbb7221 */ /* 0x000fe60000010000 */
[----:B------:R-:W2:Y:S01]  /*11e50*/  MUFU.EX2 R239, R239 ;  /* 0x000000ef00ef7308 */ /* 0x000ea20000000800 */
[----:B------:R-:W-:Y:S01]  /*11e60*/  FADD.FTZ R198, R198, R187 ;  /* 0x000000bbc6c67221 */ /* 0x000fe20000010000 */
[----:B-1----:R-:W-:Y:S01]  /*11e70*/  F2FP.BF16.PACK_AB R123, R237, R234 ;  /* 0x000000eaed7b723e */ /* 0x002fe200000010ff */
[----:B------:R-:W-:Y:S02]  /*11e80*/  FADD.FTZ R234, R234, R235 ;  /* 0x000000ebeaea7221 */ /* 0x000fe40000010000 */
[----:B------:R-:W-:Y:S02]  /*11e90*/  FADD.FTZ R233, R233, R198 ;  /* 0x000000c6e9e97221 */ /* 0x000fe40000010000 */
[----:B------:R-:W-:Y:S03]  /*11ea0*/  FADD.FTZ R237, R237, R234 ;  /* 0x000000eaeded7221 */ /* 0x000fe60000010000 */
[----:B------:R-:W-:Y:S01]  /*11eb0*/  MUFU.EX2 R183, R183 ;  /* 0x000000b700b77308 */ /* 0x000fe20000000800 */
[C---:B----4-:R-:W-:Y:S08]  /*11ec0*/  HMMA.16816.F32.BF16 R4, R120.reuse, R124, R4 ;  /* 0x0000007c7804723c */ /* 0x050ff00000041804 */
[C---:B------:R-:W-:Y:S01]  /*11ed0*/  HMMA.16816.F32.BF16 R12, R120.reuse, R126, R12 ;  /* 0x0000007e780c723c */ /* 0x040fe2000004180c */
[----:B------:R-:W1:Y:S07]  /*11ee0*/  LDSM.16.MT88.4 R124, [R174+0x4800] ;  /* 0x00480000ae7c783b */ /* 0x000e6e0000004200 */
[C---:B------:R-:W-:Y:S08]  /*11ef0*/  HMMA.16816.F32.BF16 R40, R120.reuse, R128, R40 ;  /* 0x000000807828723c */ /* 0x040ff00000041828 */
[C---:B------:R-:W-:Y:S01]  /*11f00*/  HMMA.16816.F32.BF16 R44, R120.reuse, R130, R44 ;  /* 0x00000082782c723c */ /* 0x040fe2000004182c */
[----:B------:R-:W4:Y:S07]  /*11f10*/  LDSM.16.MT88.4 R128, [R9+0x4800] ;  /* 0x004800000980783b */ /* 0x000f2e0000004200 */
[C---:B---3--:R-:W-:Y:S08]  /*11f20*/  HMMA.16816.F32.BF16 R48, R120.reuse, R148, R48 ;  /* 0x000000947830723c */ /* 0x048ff00000041830 */
[C---:B------:R-:W-:Y:S01]  /*11f30*/  HMMA.16816.F32.BF16 R52, R120.reuse, R150, R52 ;  /* 0x000000967834723c */ /* 0x040fe20000041834 */
[----:B------:R-:W3:Y:S07]  /*11f40*/  LDSM.16.MT88.4 R148, [R172+0x4800] ;  /* 0x00480000ac94783b */ /* 0x000eee0000004200 */
[C---:B------:R-:W-:Y:S08]  /*11f50*/  HMMA.16816.F32.BF16 R56, R120.reuse, R156, R56 ;  /* 0x0000009c7838723c */ /* 0x040ff00000041838 */
[C---:B------:R-:W-:Y:S08]  /*11f60*/  HMMA.16816.F32.BF16 R60, R120.reuse, R158, R60 ;  /* 0x0000009e783c723c */ /* 0x040ff0000004183c */
[C---:B------:R-:W-:Y:S08]  /*11f70*/  HMMA.16816.F32.BF16 R64, R120.reuse, R160, R64 ;  /* 0x000000a07840723c */ /* 0x040ff00000041840 */
[C---:B------:R-:W-:Y:S08]  /*11f80*/  HMMA.16816.F32.BF16 R68, R120.reuse, R162, R68 ;  /* 0x000000a27844723c */ /* 0x040ff00000041844 */
[C---:B------:R-:W-:Y:S08]  /*11f90*/  HMMA.16816.F32.BF16 R72, R120.reuse, R164, R72 ;  /* 0x000000a47848723c */ /* 0x040ff00000041848 */
[C---:B------:R-:W-:Y:S08]  /*11fa0*/  HMMA.16816.F32.BF16 R76, R120.reuse, R166, R76 ;  /* 0x000000a6784c723c */ /* 0x040ff0000004184c */
[C---:B------:R-:W-:Y:S07]  /*11fb0*/  HMMA.16816.F32.BF16 R80, R120.reuse, R168, R80 ;  /* 0x000000a87850723c */ /* 0x040fee0000041850 */
[--C-:B------:R-:W-:Y:S01]  /*11fc0*/  FFMA.FTZ R168, R24, c[0x0][0x2d0], -R185.reuse ;  /* 0x0000b40018a87a23 */ /* 0x100fe200000108b9 */
[C---:B------:R-:W-:Y:S04]  /*11fd0*/  HMMA.16816.F32.BF16 R84, R120.reuse, R170, R84 ;  /* 0x000000aa7854723c */ /* 0x040fe80000041854 */
[--C-:B------:R-:W-:Y:S01]  /*11fe0*/  FFMA.FTZ R169, R25, c[0x0][0x2d0], -R185.reuse ;  /* 0x0000b40019a97a23 */ /* 0x100fe200000108b9 */
[----:B--2---:R-:W-:Y:S01]  /*11ff0*/  F2FP.BF16.PACK_AB R25, R239, R236 ;  /* 0x000000ecef19723e */ /* 0x004fe200000010ff */
[----:B------:R-:W-:Y:S01]  /*12000*/  MUFU.EX2 R168, R168 ;  /* 0x000000a800a87308 */ /* 0x000fe20000000800 */
[--C-:B------:R-:W-:Y:S01]  /*12010*/  FFMA.FTZ R170, R28, c[0x0][0x2d0], -R185.reuse ;  /* 0x0000b4001caa7a23 */ /* 0x100fe200000108b9 */
[C---:B-----5:R-:W-:Y:S04]  /*12020*/  HMMA.16816.F32.BF16 R88, R120.reuse, R132, R88 ;  /* 0x000000847858723c */ /* 0x060fe80000041858 */
[--C-:B------:R-:W-:Y:S02]  /*12030*/  FFMA.FTZ R171, R29, c[0x0][0x2d0], -R185.reuse ;  /* 0x0000b4001dab7a23 */ /* 0x100fe400000108b9 */
[----:B------:R-:W-:Y:S01]  /*12040*/  LDSM.16.MT88.4 R28, [R9+0x1000] ;  /* 0x00100000091c783b */ /* 0x000fe20000004200 */
[----:B------:R-:W-:Y:S01]  /*12050*/  FFMA.FTZ R185, R37, c[0x0][0x2d0], -R185 ;  /* 0x0000b40025b97a23 */ /* 0x000fe200000108b9 */
[C---:B------:R-:W-:Y:S01]  /*12060*/  HMMA.16816.F32.BF16 R92, R120.reuse, R134, R92 ;  /* 0x00000086785c723c */ /* 0x040fe2000004185c */
[----:B------:R-:W2:Y:S03]  /*12070*/  MUFU.EX2 R169, R169 ;  /* 0x000000a900a97308 */ /* 0x000ea60000000800 */
[----:B------:R-:W-:Y:S02]  /*12080*/  FADD.FTZ R236, R236, R237 ;  /* 0x000000edecec7221 */ /* 0x000fe40000010000 */
[----:B------:R-:W5:Y:S02]  /*12090*/  LDSM.16.MT88.4 R132, [R173+0x4800] ;  /* 0x00480000ad84783b */ /* 0x000f640000004200 */
[C---:B-1----:R-:W-:Y:S03]  /*120a0*/  HMMA.16816.F32.BF16 R96, R120.reuse, R124, R96 ;  /* 0x0000007c7860723c */ /* 0x042fe60000041860 */
[----:B------:R-:W-:Y:S01]  /*120b0*/  MUFU.EX2 R170, R170 ;  /* 0x000000aa00aa7308 */ /* 0x000fe20000000800 */
[----:B------:R-:W-:Y:S02]  /*120c0*/  FADD.FTZ R239, R239, R236 ;  /* 0x000000ecefef7221 */ /* 0x000fe40000010000 */
[----:B------:R-:W-:Y:S02]  /*120d0*/  LDSM.16.MT88.4 R36, [R173+0x1800] ;  /* 0x00180000ad24783b */ /* 0x000fe40000004200 */
[C---:B------:R-:W-:Y:S04]  /*120e0*/  HMMA.16816.F32.BF16 R100, R120.reuse, R126, R100 ;  /* 0x0000007e7864723c */ /* 0x040fe80000041864 */
[----:B------:R-:W-:Y:S01]  /*120f0*/  FADD.FTZ R238, R238, R239 ;  /* 0x000000efeeee7221 */ /* 0x000fe20000010000 */
[----:B------:R-:W1:Y:S01]  /*12100*/  MUFU.EX2 R171, R171 ;  /* 0x000000ab00ab7308 */ /* 0x000e620000000800 */
[----:B------:R-:W5:Y:S02]  /*12110*/  LDSM.16.MT88.4 R124, [R174+0x1000] ;  /* 0x00100000ae7c783b */ /* 0x000f640000004200 */
[C---:B----4-:R-:W-:Y:S04]  /*12120*/  HMMA.16816.F32.BF16 R104, R120.reuse, R128, R104 ;  /* 0x000000807868723c */ /* 0x050fe80000041868 */
[C---:B--2---:R-:W-:Y:S01]  /*12130*/  F2FP.BF16.PACK_AB R24, R169.reuse, R168 ;  /* 0x000000a8a918723e */ /* 0x044fe200000010ff */
[----:B------:R-:W-:Y:S02]  /*12140*/  FADD.FTZ R168, R168, R233 ;  /* 0x000000e9a8a87221 */ /* 0x000fe40000010000 */
[----:B------:R-:W2:Y:S01]  /*12150*/  MUFU.EX2 R185, R185 ;  /* 0x000000b900b97308 */ /* 0x000ea20000000800 */
[C---:B------:R-:W-:Y:S01]  /*12160*/  HMMA.16816.F32.BF16 R108, R120.reuse, R130, R108 ;  /* 0x00000082786c723c */ /* 0x040fe2000004186c */
[----:B------:R-:W4:Y:S03]  /*12170*/  LDSM.16.MT88.4 R128, [R172+0x1000] ;  /* 0x00100000ac80783b */ /* 0x000f260000004200 */
[----:B------:R-:W-:Y:S02]  /*12180*/  FADD.FTZ R169, R169, R168 ;  /* 0x000000a8a9a97221 */ /* 0x000fe40000010000 */
[----:B------:R-:W-:Y:S02]  /*12190*/  FADD.FTZ R241, R241, R238 ;  /* 0x000000eef1f17221 */ /* 0x000fe40000010000 */
[C---:B---3--:R-:W-:Y:S04]  /*121a0*/  HMMA.16816.F32.BF16 R16, R120.reuse, R148, R16 ;  /* 0x000000947810723c */ /* 0x048fe80000041810 */
[C---:B-1----:R-:W-:Y:S01]  /*121b0*/  F2FP.BF16.PACK_AB R26, R171.reuse, R170 ;  /* 0x000000aaab1a723e */ /* 0x042fe200000010ff */
[----:B------:R-:W-:Y:S03]  /*121c0*/  FADD.FTZ R170, R170, R169 ;  /* 0x000000a9aaaa7221 */ /* 0x000fe60000010000 */
[C---:B------:R-:W-:Y:S01]  /*121d0*/  HMMA.16816.F32.BF16 R112, R120.reuse, R150, R112 ;  /* 0x000000967870723c */ /* 0x040fe20000041870 */
[----:B------:R-:W1:Y:S03]  /*121e0*/  LDSM.16.MT88.4 R148, [R173+0x1000] ;  /* 0x00100000ad94783b */ /* 0x000e660000004200 */
[----:B------:R-:W-:Y:S04]  /*121f0*/  FADD.FTZ R171, R171, R170 ;  /* 0x000000aaabab7221 */ /* 0x000fe80000010000 */
[C---:B-----5:R-:W-:Y:S08]  /*12200*/  HMMA.16816.F32.BF16 R20, R120.reuse, R132, R20 ;  /* 0x000000847814723c */ /* 0x060ff00000041814 */
[----:B------:R-:W-:Y:S01]  /*12210*/  HMMA.16816.F32.BF16 R116, R120, R134, R116 ;  /* 0x000000867874723c */ /* 0x000fe20000041874 */
[----:B------:R-:W3:Y:S07]  /*12220*/  LDSM.16.MT88.4 R120, [R174+0x3000] ;  /* 0x00300000ae78783b */ /* 0x000eee0000004200 */
[C---:B------:R-:W-:Y:S01]  /*12230*/  HMMA.16816.F32.BF16 R4, R24.reuse, R124, R4 ;  /* 0x0000007c1804723c */ /* 0x040fe20000041804 */
[----:B------:R-:W5:Y:S07]  /*12240*/  LDSM.16.MT88.4 R132, [R9+0x3000] ;  /* 0x003000000984783b */ /* 0x000f6e0000004200 */
[C---:B------:R-:W-:Y:S01]  /*12250*/  HMMA.16816.F32.BF16 R12, R24.reuse, R126, R12 ;  /* 0x0000007e180c723c */ /* 0x040fe2000004180c */
[----:B------:R-:W2:Y:S07]  /*12260*/  LDSM.16.MT88.4 R124, [R172+0x3000] ;  /* 0x00300000ac7c783b */ /* 0x000eae0000004200 */
[C---:B------:R-:W-:Y:S08]  /*12270*/  HMMA.16816.F32.BF16 R40, R24.reuse, R28, R40 ;  /* 0x0000001c1828723c */ /* 0x040ff00000041828 */
[C---:B------:R-:W-:Y:S01]  /*12280*/  HMMA.16816.F32.BF16 R44, R24.reuse, R30, R44 ;  /* 0x0000001e182c723c */ /* 0x040fe2000004182c */
[----:B------:R-:W2:Y:S07]  /*12290*/  LDSM.16.MT88.4 R28, [R173+0x3000] ;  /* 0x00300000ad1c783b */ /* 0x000eae0000004200 */
[C---:B----4-:R-:W-:Y:S08]  /*122a0*/  HMMA.16816.F32.BF16 R48, R24.reuse, R128, R48 ;  /* 0x000000801830723c */ /* 0x050ff00000041830 */
        /* <DEDUP_REMOVED lines=8> */
[C---:B-----5:R-:W-:Y:S08]  /*12330*/  HMMA.16816.F32.BF16 R72, R24.reuse, R132, R72 ;  /* 0x000000841848723c */ /* 0x060ff00000041848 */
[C---:B------:R-:W-:Y:S08]  /*12340*/  HMMA.16816.F32.BF16 R76, R24.reuse, R134, R76 ;  /* 0x00000086184c723c */ /* 0x040ff0000004184c */
[C---:B--2---:R-:W-:Y:S08]  /*12350*/  HMMA.16816.F32.BF16 R80, R24.reuse, R124, R80 ;  /* 0x0000007c1850723c */ /* 0x044ff00000041850 */
[C---:B------:R-:W-:Y:S01]  /*12360*/  HMMA.16816.F32.BF16 R84, R24.reuse, R126, R84 ;  /* 0x0000007e1854723c */ /* 0x040fe20000041854 */
[----:B------:R-:W2:Y:S07]  /*12370*/  LDSM.16.MT88.4 R124, [R172+0x5000] ;  /* 0x00500000ac7c783b */ /* 0x000eae0000004200 */
[C---:B------:R-:W-:Y:S08]  /*12380*/  HMMA.16816.F32.BF16 R88, R24.reuse, R28, R88 ;  /* 0x0000001c1858723c */ /* 0x040ff00000041858 */
[C---:B------:R-:W-:Y:S01]  /*12390*/  HMMA.16816.F32.BF16 R92, R24.reuse, R30, R92 ;  /* 0x0000001e185c723c */ /* 0x040fe2000004185c */
[----:B------:R-:W3:Y:S07]  /*123a0*/  LDSM.16.MT88.4 R28, [R173+0x5000] ;  /* 0x00500000ad1c783b */ /* 0x000eee0000004200 */
[C---:B----4-:R-:W-:Y:S08]  /*123b0*/  HMMA.16816.F32.BF16 R96, R24.reuse, R128, R96 ;  /* 0x000000801860723c */ /* 0x050ff00000041860 */
        /* <DEDUP_REMOVED lines=9> */
[----:B------:R-:W-:Y:S01]  /*12450*/  HMMA.16816.F32.BF16 R116, R24, R30, R116 ;  /* 0x0000001e1874723c */ /* 0x000fe20000041874 */
[----:B------:R-:W3:Y:S06]  /*12460*/  LDSM.16.MT88.4 R28, [R173+0x3800] ;  /* 0x00380000ad1c783b */ /* 0x000eec0000004200 */
[----:B------:R-:W-:Y:S01]  /*12470*/  F2FP.BF16.PACK_AB R24, R243, R240 ;  /* 0x000000f0f318723e */ /* 0x000fe200000010ff */
[----:B------:R-:W-:Y:S01]  /*12480*/  FADD.FTZ R240, R240, R171 ;  /* 0x000000abf0f07221 */ /* 0x000fe20000010000 */
[----:B------:R-:W-:Y:S03]  /*12490*/  F2FP.BF16.PACK_AB R26, R185, R242 ;  /* 0x000000f2b91a723e */ /* 0x000fe600000010ff */
[----:B------:R-:W-:Y:S01]  /*124a0*/  F2FP.BF16.PACK_AB R25, R245, R244 ;  /* 0x000000f4f519723e */ /* 0x000fe200000010ff */
[----:B------:R-:W-:Y:S01]  /*124b0*/  FADD.FTZ R244, R244, R241 ;  /* 0x000000f1f4f47221 */ /* 0x000fe20000010000 */
[----:B------:R-:W-:Y:S01]  /*124c0*/  F2FP.BF16.PACK_AB R27, R183, R246 ;  /* 0x000000f6b71b723e */ /* 0x000fe200000010ff */
[----:B------:R-:W-:Y:S02]  /*124d0*/  FADD.FTZ R243, R243, R240 ;  /* 0x000000f0f3f37221 */ /* 0x000fe40000010000 */
[----:B------:R-:W-:Y:S02]  /*124e0*/  FADD.FTZ R245, R245, R244 ;  /* 0x000000f4f5f57221 */ /* 0x000fe40000010000 */
[----:B------:R-:W-:Y:S02]  /*124f0*/  FADD.FTZ R242, R242, R243 ;  /* 0x000000f3f2f27221 */ /* 0x000fe40000010000 */
[C---:B----4-:R-:W-:Y:S01]  /*12500*/  HMMA.16816.F32.BF16 R132, R24.reuse, R128, R4 ;  /* 0x000000801884723c */ /* 0x050fe20000041804 */
[----:B------:R-:W4:Y:S02]  /*12510*/  LDSM.16.MT88.4 R4, [R174+0x5800] ;  /* 0x00580000ae04783b */ /* 0x000f240000004200 */
[----:B------:R-:W-:Y:S02]  /*12520*/  FADD.FTZ R246, R246, R245 ;  /* 0x000000f5f6f67221 */ /* 0x000fe40000010000 */
[----:B------:R-:W-:Y:S02]  /*12530*/  FADD.FTZ R231, R185, R242 ;  /* 0x000000f2b9e77221 */ /* 0x000fe40000010000 */
[----:B------:R-:W-:Y:S01]  /*12540*/  FADD.FTZ R225, R183, R246 ;  /* 0x000000f6b7e17221 */ /* 0x000fe20000010000 */
[C---:B------:R-:W-:Y:S01]  /*12550*/  HMMA.16816.F32.BF16 R128, R24.reuse, R130, R12 ;  /* 0x000000821880723c */ /* 0x040fe2000004180c */
[----:B------:R-:W5:Y:S07]  /*12560*/  LDSM.16.MT88.4 R12, [R9+0x5800] ;  /* 0x00580000090c783b */ /* 0x000f6e0000004200 */
[C---:B------:R-:W-:Y:S07]  /*12570*/  HMMA.16816.F32.BF16 R40, R24.reuse, R32, R40 ;  /* 0x000000201828723c */ /* 0x040fee0000041828 */
[----:B------:R-:W-:Y:S01]  /*12580*/  IADD3 R32, R224, -0x2, RZ ;  /* 0xfffffffee0207810 */ /* 0x000fe20007ffe0ff */
[C---:B------:R-:W-:Y:S03]  /*12590*/  HMMA.16816.F32.BF16 R44, R24.reuse, R34, R44 ;  /* 0x00000022182c723c */ /* 0x040fe6000004182c */
[C---:B------:R-:W-:Y:S05]  /*125a0*/  ISETP.GE.AND P0, PT, R32.reuse, R221, PT ;  /* 0x000000dd2000720c */ /* 0x040fea0003f06270 */
[C---:B-1----:R-:W-:Y:S08]  /*125b0*/  HMMA.16816.F32.BF16 R48, R24.reuse, R120, R48 ;  /* 0x000000781830723c */ /* 0x042ff00000041830 */
[C---:B------:R-:W-:Y:S01]  /*125c0*/  HMMA.16816.F32.BF16 R52, R24.reuse, R122, R52 ;  /* 0x0000007a1834723c */ /* 0x040fe20000041834 */
[----:B------:R-:W-:Y:S02]  /*125d0*/  @P0 MOV R0, c[0x0][0x1e0] ;  /* 0x0000780000000a02 */ /* 0x000fe40000000f00 */
[----:B------:R-:W-:Y:S02]  /*125e0*/  @P0 ISETP.GE.AND P2, PT, R209, c[0x0][0x1d4], PT ;  /* 0x00007500d1000a0c */ /* 0x000fe40003f46270 */
[----:B------:R-:W-:Y:S03]  /*125f0*/  @P0 MOV R2, c[0x0][0x1e4] ;  /* 0x0000790000020a02 */ /* 0x000fe60000000f00 */
        /* <DEDUP_REMOVED lines=8> */
[C---:B---3--:R-:W-:Y:S08]  /*12680*/  HMMA.16816.F32.BF16 R88, R24.reuse, R28, R88 ;  /* 0x0000001c1858723c */ /* 0x048ff00000041858 */
[C---:B------:R-:W-:Y:S01]  /*12690*/  HMMA.16816.F32.BF16 R92, R24.reuse, R30, R92 ;  /* 0x0000001e185c723c */ /* 0x040fe2000004185c */
[----:B------:R-:W1:Y:S07]  /*126a0*/  LDSM.16.MT88.4 R28, [R172+0x5800] ;  /* 0x00580000ac1c783b */ /* 0x000e6e0000004200 */
[C---:B----4-:R-:W-:Y:S07]  /*126b0*/  HMMA.16816.F32.BF16 R96, R24.reuse, R4, R96 ;  /* 0x000000041860723c */ /* 0x050fee0000041860 */
[----:B------:R-:W-:Y:S01]  /*126c0*/  @P0 SHF.R.S32.HI R5, RZ, 0x1f, R32 ;  /* 0x0000001fff050819 */ /* 0x000fe20000011420 */
[C---:B------:R-:W-:Y:S04]  /*126d0*/  HMMA.16816.F32.BF16 R100, R24.reuse, R6, R100 ;  /* 0x000000061864723c */ /* 0x040fe80000041864 */
[----:B------:R-:W-:Y:S04]  /*126e0*/  @P0 IMAD R5, R5, c[0x0][0x1e0], RZ ;  /* 0x0000780005050a24 */ /* 0x000fe800078e02ff */
[C---:B-----5:R-:W-:Y:S04]  /*126f0*/  HMMA.16816.F32.BF16 R104, R24.reuse, R12, R104 ;  /* 0x0000000c1868723c */ /* 0x060fe80000041868 */
[C---:B------:R-:W-:Y:S02]  /*12700*/  @P0 IMAD R5, R32.reuse, c[0x0][0x1e4], R5 ;  /* 0x0000790020050a24 */ /* 0x040fe400078e0205 */
[----:B------:R-:W-:Y:S02]  /*12710*/  @P0 IMAD.WIDE.U32 R32, R32, c[0x0][0x1e0], RZ ;  /* 0x0000780020200a25 */ /* 0x000fe400078e00ff */
[C---:B------:R-:W-:Y:S04]  /*12720*/  HMMA.16816.F32.BF16 R108, R24.reuse, R14, R108 ;  /* 0x0000000e186c723c */ /* 0x040fe8000004186c */
[----:B------:R-:W-:Y:S02]  /*12730*/  @P0 IADD3 R9, R33, R5, RZ ;  /* 0x0000000521090210 */ /* 0x000fe40007ffe0ff */
[----:B------:R-:W2:Y:S01]  /*12740*/  LDSM.16.MT88.4 R4, [R173+0x5800] ;  /* 0x00580000ad04783b */ /* 0x000ea20000004200 */
[C---:B------:R-:W-:Y:S02]  /*12750*/  @P0 SHF.L.U32 R13, R32.reuse, 0x6, RZ ;  /* 0x00000006200d0819 */ /* 0x040fe400000006ff */
[----:B------:R-:W-:Y:S01]  /*12760*/  @P0 SHF.L.U64.HI R9, R32, 0x6, R9 ;  /* 0x0000000620090819 */ /* 0x000fe20000010209 */
[C---:B-1----:R-:W-:Y:S03]  /*12770*/  HMMA.16816.F32.BF16 R124, R24.reuse, R28, R16 ;  /* 0x0000001c187c723c */ /* 0x042fe60000041810 */
[C---:B------:R-:W-:Y:S04]  /*12780*/  @P0 LEA R15, P1, R0.reuse, R13, 0x5 ;  /* 0x0000000d000f0211 */ /* 0x040fe800078228ff */
[----:B------:R-:W-:Y:S01]  /*12790*/  @P0 LEA.HI.X R33, R0, R9, R2, 0x5, P1 ;  /* 0x0000000900210211 */ /* 0x000fe200008f2c02 */
[C---:B------:R-:W-:Y:S04]  /*127a0*/  HMMA.16816.F32.BF16 R112, R24.reuse, R30, R112 ;  /* 0x0000001e1870723c */ /* 0x040fe80000041870 */
[-C--:B------:R-:W-:Y:S02]  /*127b0*/  @P0 IADD3 R15, P4, R15, R228.reuse, RZ ;  /* 0x000000e40f0f0210 */ /* 0x080fe40007f9e0ff */
[----:B------:R-:W-:Y:S02]  /*127c0*/  @P0 IADD3 R13, P1, R13, R228, RZ ;  /* 0x000000e40d0d0210 */ /* 0x000fe40007f3e0ff */
[-C--:B------:R-:W-:Y:S02]  /*127d0*/  @P0 IADD3.X R2, R33, R220.reuse, RZ, P4, !PT ;  /* 0x000000dc21020210 */ /* 0x080fe400027fe4ff */
[----:B------:R-:W-:Y:S02]  /*127e0*/  ISETP.NE.AND P4, PT, R222, RZ, PT ;  /* 0x000000ffde00720c */ /* 0x000fe40003f85270 */
[----:B------:R-:W-:Y:S02]  /*127f0*/  @P0 LEA R16, P5, R13, c[0x0][0x1c8], 0x1 ;  /* 0x000072000d100a11 */ /* 0x000fe400078a08ff */
[----:B------:R-:W-:Y:S01]  /*12800*/  @P0 IADD3.X R0, R9, R220, RZ, P1, !PT ;  /* 0x000000dc09000210 */ /* 0x000fe20000ffe4ff */
[----:B------:R-:W-:Y:S01]  /*12810*/  @P0 IMAD R9, R223, 0x6000, R11 ;  /* 0x00006000df090824 */ /* 0x000fe200078e020b */
[----:B------:R-:W-:Y:S02]  /*12820*/  @P0 ISETP.GE.AND P1, PT, R208, c[0x0][0x1d4], PT ;  /* 0x00007500d0000a0c */ /* 0x000fe40003f26270 */
[----:B------:R-:W-:Y:S02]  /*12830*/  @P0 LEA.HI.X R17, R13, c[0x0][0x1cc], R0, 0x1, P5 ;  /* 0x000073000d110a11 */ /* 0x000fe400028f0c00 */
[C---:B------:R-:W-:Y:S02]  /*12840*/  @P0 LEA R12, P3, R15.reuse, c[0x0][0x1c8], 0x1 ;  /* 0x000072000f0c0a11 */ /* 0x040fe400078608ff */
[C---:B------:R-:W-:Y:S01]  /*12850*/  IADD3 R0, R196.reuse, 0x1, RZ ;  /* 0x00000001c4007810 */ /* 0x040fe20007ffe0ff */
[----:B------:R-:W-:Y:S01]  /*12860*/  @!PT LDS RZ, [RZ] ;  /* 0x00000000fffff984 */ /* 0x000fe20000000800 */
[----:B------:R-:W-:Y:S01]  /*12870*/  @!PT LDS RZ, [RZ] ;  /* 0x00000000fffff984 */ /* 0x000fe20000000800 */
[----:B------:R-:W-:Y:S01]  /*12880*/  @!PT LDS RZ, [RZ] ;  /* 0x00000000fffff984 */ /* 0x000fe20000000800 */
[----:B------:R1:W-:Y:S01]  /*12890*/  @P0 LDGSTS.E.BYPASS.LTC128B.128 [R9], [R16.64], !P4 ;  /* 0x0000000010090fae */ /* 0x0003e2000e101d48 */
[----:B------:R-:W-:Y:S01]  /*128a0*/  @P0 LEA.HI.X R13, R15, c[0x0][0x1cc], R2, 0x1, P3 ;  /* 0x000073000f0d0a11 */ /* 0x000fe200018f0c02 */
[C---:B--2---:R-:W-:Y:S06]  /*128b0*/  HMMA.16816.F32.BF16 R120, R24.reuse, R4, R20 ;  /* 0x000000041878723c */ /* 0x044fec0000041814 */
[----:B------:R1:W-:Y:S02]  /*128c0*/  @P0 LDGSTS.E.BYPASS.LTC128B.128 [R9+0x2000], [R16.64+0x80], !P2 ;  /* 0x0200008010090fae */ /* 0x0003e4000d101d48 */
[----:B------:R-:W-:Y:S06]  /*128d0*/  HMMA.16816.F32.BF16 R116, R24, R6, R116 ;  /* 0x000000061874723c */ /* 0x000fec0000041874 */
[----:B------:R1:W-:Y:S08]  /*128e0*/  @P0 LDGSTS.E.BYPASS.LTC128B.128 [R9+0x4000], [R16.64+0x100], !P1 ;  /* 0x0400010010090fae */ /* 0x0003f0000c901d48 */
[----:B------:R1:W-:Y:S08]  /*128f0*/  @P0 LDGSTS.E.BYPASS.LTC128B.128 [R9+0x1000], [R12.64], !P4 ;  /* 0x010000000c090fae */ /* 0x0003f0000e101d48 */
[----:B------:R1:W-:Y:S08]  /*12900*/  @P0 LDGSTS.E.BYPASS.LTC128B.128 [R9+0x3000], [R12.64+0x80], !P2 ;  /* 0x030000800c090fae */ /* 0x0003f0000d101d48 */
[----:B------:R1:W-:Y:S01]  /*12910*/  @P0 LDGSTS.E.BYPASS.LTC128B.128 [R9+0x5000], [R12.64+0x100], !P1 ;  /* 0x050001000c090fae */ /* 0x0003e2000c901d48 */
[----:B------:R-:W-:Y:S02]  /*12920*/  ISETP.GE.AND P0, PT, R221, R224, PT ;  /* 0x000000e0dd00720c */ /* 0x000fe40003f06270 */
[----:B------:R-:W-:Y:S02]  /*12930*/  ISETP.GE.AND P1, PT, R196, 0x1, PT ;  /* 0x00000001c400780c */ /* 0x000fe40003f26270 */
[----:B------:R-:W-:Y:S02]  /*12940*/  MOV R224, R230 ;  /* 0x000000e600e07202 */ /* 0x000fe40000000f00 */
[----:B------:R-:W-:Y:S01]  /*12950*/  SEL R196, R0, RZ, !P1 ;  /* 0x000000ff00c47207 */ /* 0x000fe20004800000 */
[----:B------:R-:W0:Y:S01]  /*12960*/  LDGDEPBAR ;  /* 0x00000000000079af */ /* 0x000e220000000000 */
[----:B------:R-:W-:Y:S02]  /*12970*/  MOV R0, R3 ;  /* 0x0000000300007202 */ /* 0x000fe40000000f00 */
[----:B-1----:R-:W-:Y:S03]  /*12980*/  MOV R9, R8 ;  /* 0x0000000800097202 */ /* 0x002fe60000000f00 */
[----:B------:R-:W-:-:S05]  /*12990*/  @!P0 BRA `(.L_x_1461) ;  /* 0xffffd70000008947 */ /* 0x000fca000383ffff */
.L_x_1460:
[----:B-1----:R-:W-:Y:S02]  /*129a0*/  MOV R5, 0x1f ;  /* 0x0000001f00057802 */ /* 0x002fe40000000f00 */
[----:B------:R-:W-:Y:S01]  /*129b0*/  MOV R0, 0xffffffff ;  /* 0xffffffff00007802 */ /* 0x000fe20000000f00 */
[----:B------:R-:W-:Y:S05]  /*129c0*/  BRA.DIV ~URZ, `(.L_x_1462) ;  /* 0x00004ec27f007947 */ /* 0x000fea000b800000 */
[----:B------:R1:W2:Y:S02]  /*129d0*/  SHFL.BFLY PT, R6, R231, 0x2, 0x1f ;  /* 0x0c401f00e7067f89 */ /* 0x0002a400000e0000 */
.L_x_1532:
[----:B-12---:R-:W-:Y:S01]  /*129e0*/  FADD.FTZ R231, R6, R231 ;  /* 0x000000e706e77221 */ /* 0x006fe20000010000 */
[----:B------:R-:W-:Y:S05]  /*129f0*/  BRA.DIV ~URZ, `(.L_x_1463) ;  /* 0x00004ed27f007947 */ /* 0x000fea000b800000 */
[----:B------:R-:W1:Y:S04]  /*12a00*/  SHFL.BFLY PT, R12, R225, 0x2, 0x1f ;  /* 0x0c401f00e10c7f89 */ /* 0x000e6800000e0000 */
[----:B------:R-:W2:Y:S01]  /*12a10*/  SHFL.BFLY PT, R4, R231, 0x1, 0x1f ;  /* 0x0c201f00e7047f89 */ /* 0x000ea200000e0000 */
[----:B-1----:R-:W-:-:S02]  /*12a20*/  FADD.FTZ R12, R12, R225 ;  /* 0x000000e10c0c7221 */ /* 0x002fc40000010000 */
[----:B--2---:R-:W-:-:S03]  /*12a30*/  FADD.FTZ R4, R231, R4 ;  /* 0x00000004e7047221 */ /* 0x004fc60000010000 */
[----:B------:R1:W2:Y:S04]  /*12a40*/  SHFL.BFLY PT, R6, R12, 0x1, 0x1f ;  /* 0x0c201f000c067f89 */ /* 0x0002a800000e0000 */
.L_x_1533:
[----:B-12---:R-:W-:Y:S01]  /*12a50*/  FADD.FTZ R12, R6, R12 ;  /* 0x0000000c060c7221 */ /* 0x006fe20000010000 */
[----:B------:R-:W-:Y:S02]  /*12a60*/  FSETP.NE.FTZ.AND P1, PT, R4, RZ, PT ;  /* 0x000000ff0400720b */ /* 0x000fe40003f35000 */
[----:B------:R-:W-:Y:S02]  /*12a70*/  MOV R9, RZ ;  /* 0x000000ff00097202 */ /* 0x000fe40000000f00 */
[----:B------:R-:W-:Y:S02]  /*12a80*/  FSETP.NE.FTZ.AND P0, PT, R12, RZ, PT ;  /* 0x000000ff0c00720b */ /* 0x000fe40003f15000 */
[----:B------:R-:W-:Y:S02]  /*12a90*/  MOV R2, RZ ;  /* 0x000000ff00027202 */ /* 0x000fe40000000f00 */
[----:B------:R-:W-:-:S05]  /*12aa0*/  MOV R0, 0xff800000 ;  /* 0xff80000000007802 */ /* 0x000fca0000000f00 */
[----:B------:R-:W1:Y:S01]  /*12ab0*/  @P1 MUFU.LG2 R5, R4 ;  /* 0x0000000400051308 */ /* 0x000e620000000c00 */
[----:B------:R-:W-:-:S03]  /*12ac0*/  @P1 MOV R6, 0x3f317218 ;  /* 0x3f31721800061802 */ /* 0x000fc60000000f00 */
[----:B------:R-:W-:Y:S02]  /*12ad0*/  @P0 MOV R14, 0x3f317218 ;  /* 0x3f317218000e0802 */ /* 0x000fe40000000f00 */
[----:B------:R-:W-:Y:S02]  /*12ae0*/  @P1 FMUL.FTZ R6, R6, c[0x0][0x2d0] ;  /* 0x0000b40006061a20 */ /* 0x000fe40000410000 */
[----:B------:R-:W2:Y:S01]  /*12af0*/  @P0 MUFU.LG2 R13, R12 ;  /* 0x0000000c000d0308 */ /* 0x000ea20000000c00 */
[----:B------:R-:W-:-:S07]  /*12b00*/  @P0 FMUL.FTZ R14, R14, c[0x0][0x2d0] ;  /* 0x0000b4000e0e0a20 */ /* 0x000fce0000410000 */
[----:B------:R-:W3:Y:S01]  /*12b10*/  @P1 MUFU.RCP R9, R4 ;  /* 0x0000000400091308 */ /* 0x000ee20000001000 */
[----:B-1----:R-:W-:-:S04]  /*12b20*/  @P1 FMUL.FTZ R5, R5, 0.69314718246459960938 ;  /* 0x3f31721805051820 */ /* 0x002fc80000410000 */
[----:B------:R-:W-:-:S03]  /*12b30*/  @P1 FFMA.FTZ R0, R6, R8, R5 ;  /* 0x0000000806001223 */ /* 0x000fc60000010005 */
[----:B------:R1:W4:Y:S01]  /*12b40*/  @P0 MUFU.RCP R2, R12 ;  /* 0x0000000c00020308 */ /* 0x0003220000001000 */
[----:B--2---:R-:W-:Y:S01]  /*12b50*/  @P0 FMUL.FTZ R15, R13, 0.69314718246459960938 ;  /* 0x3f3172180d0f0820 */ /* 0x004fe20000410000 */
[----:B------:R-:W-:Y:S01]  /*12b60*/  MOV R13, 0x1 ;  /* 0x00000001000d7802 */ /* 0x000fe20000000f00 */
[C---:B---3--:R-:W-:Y:S02]  /*12b70*/  FMUL.FTZ R132, R9.reuse, R132 ;  /* 0x0000008409847220 */ /* 0x048fe40000410000 */
        /* <DEDUP_REMOVED lines=48> */
[----:B------:R-:W-:Y:S01]  /*12e80*/  @P0 FFMA.FTZ R12, R14, R3, R15 ;  /* 0x000000030e0c0223 */ /* 0x000fe2000001000f */
[----:B------:R-:W-:Y:S01]  /*12e90*/  PRMT R3, R13, 0x7610, R3 ;  /* 0x000076100d037816 */ /* 0x000fe20000000003 */
        /* <DEDUP_REMOVED lines=48> */
.L_x_1401:
        /* <DEDUP_REMOVED lines=8> */
[----:B------:R-:W2:Y:S01]  /*13220*/  POPC R15, UR4 ;  /* 0x00000004000f7d09 */ /* 0x000ea20008000000 */
[----:B-1----:R-:W-:-:S13]  /*13230*/  ISETP.EQ.U32.AND P0, PT, R14, R13, PT ;  /* 0x0000000d0e00720c */ /* 0x002fda0003f02070 */
[----:B--2---:R-:W2:Y:S04]  /*13240*/  @P0 ATOMG.E.ADD.STRONG.GPU PT, R13, [R16.64], R15 ;  /* 0x0000000f100d09a8 */ /* 0x004ea800081ee1c8 */
[----:B------:R-:W1:Y:S02]  /*13250*/  S2R R2, SR_LTMASK ;  /* 0x0000000000027919 */ /* 0x000e640000003900 */
[----:B-1----:R-:W-:-:S04]  /*13260*/  LOP3.LUT R2, R2, UR4, RZ, 0xc0, !PT ;  /* 0x0000000402027c12 */ /* 0x002fc8000f8ec0ff */
[----:B------:R-:W1:Y:S01]  /*13270*/  POPC R200, R2 ;  /* 0x0000000200c87309 */ /* 0x000e620000000000 */
[----:B--2---:R-:W1:Y:S02]  /*13280*/  SHFL.IDX PT, R13, R13, R14, 0x1f ;  /* 0x00001f0e0d0d7589 */ /* 0x004e6400000e0000 */
[----:B-1----:R-:W-:-:S05]  /*13290*/  IADD3 R200, R13, c[0x0][0xc], R200 ;  /* 0x000003000dc87a10 */ /* 0x002fca0007ffe0c8 */
.L_x_1465:
[----:B------:R-:W-:Y:S05]  /*132a0*/  BSYNC B0 ;  /* 0x0000000000007941 */ /* 0x000fea0003800000 */
.L_x_1464:
[----:B------:R-:W-:Y:S01]  /*132b0*/  PRMT R3, R3, 0x9910, RZ ;  /* 0x0000991003037816 */ /* 0x000fe200000000ff */
[----:B------:R-:W-:Y:S01]  /*132c0*/  BSSY B1, `(.L_x_1466) ;  /* 0x0000342000017945 */ /* 0x000fe20003800000 */
[----:B------:R-:W-:Y:S02]  /*132d0*/  IMAD.MOV.U32 R2, RZ, RZ, R200 ;  /* 0x000000ffff027224 */ /* 0x000fe400078e00c8 */
[----:B------:R-:W-:Y:S01]  /*132e0*/  ISETP.NE.AND P0, PT, R3, RZ, PT ;  /* 0x000000ff0300720c */ /* 0x000fe20003f05270 */
[----:B------:R-:W-:-:S12]  /*132f0*/  IMAD.SHL.U32 R20, R193, 0x8, RZ ;  /* 0x00000008c1147824 */ /* 0x000fd800078e00ff */
[----:B------:R-:W-:Y:S05]  /*13300*/  @!P0 BRA `(.L_x_1467) ;  /* 0x000027b000008947 */ /* 0x000fea0003800000 */
[----:B------:R-:W-:Y:S01]  /*13310*/  SHF.R.S32.HI R13, RZ, 0x1f, R146 ;  /* 0x0000001fff0d7819 */ /* 0x000fe20000011492 */
[----:B------:R-:W-:Y:S01]  /*13320*/  WARPSYNC 0xffffffff ;  /* 0xffffffff00007948 */ /* 0x000fe20003800000 */
[----:B------:R-:W-:Y:S01]  /*13330*/  BAR.SYNC.DEFER_BLOCKING 0x1, 0x100 ;  /* 0x0044000000007b1d */ /* 0x000fe20000010000 */
[----:B------:R-:W-:Y:S01]  /*13340*/  LOP3.LUT R15, R141, R211, RZ, 0xfc, !PT ;  /* 0x000000d38d0f7212 */ /* 0x000fe200078efcff */
[----:B------:R-:W-:Y:S01]  /*13350*/  IMAD.MOV.U32 R21, RZ, RZ, 0x20 ;  /* 0x00000020ff157424 */ /* 0x000fe200078e00ff */
[----:B------:R-:W-:Y:S02]  /*13360*/  LEA.HI R19, R13, R146, RZ, 0x5 ;  /* 0x000000920d137211 */ /* 0x000fe400078f28ff */
[----:B------:R-:W-:Y:S02]  /*13370*/  LOP3.LUT R14, R212, 0x1, RZ, 0xc0, !PT ;  /* 0x00000001d40e7812 */ /* 0x000fe400078ec0ff */
[----:B------:R-:W-:Y:S02]  /*13380*/  SHF.R.S32.HI R17, RZ, 0x5, R19 ;  /* 0x00000005ff117819 */ /* 0x000fe40000011413 */
[----:B------:R-:W-:-:S02]  /*13390*/  ISETP.NE.U32.AND P0, PT, R14, 0x1, PT ;  /* 0x000000010e00780c */ /* 0x000fc40003f05070 */
[----:B------:R-:W-:Y:S01]  /*133a0*/  F2FP.BF16.PACK_AB R31, R133, R132 ;  /* 0x00000084851f723e */ /* 0x000fe200000010ff */
[----:B------:R-:W-:Y:S01]  /*133b0*/  IMAD.SHL.U32 R3, R17, 0x400, RZ ;  /* 0x0000040011037824 */ /* 0x000fe200078e00ff */
[----:B------:R-:W-:Y:S02]  /*133c0*/  R2P PR, R212, 0x6 ;  /* 0x00000006d4007804 */ /* 0x000fe40000000000 */
[----:B------:R-:W-:Y:S01]  /*133d0*/  F2FP.BF16.PACK_AB R29, R135, R134 ;  /* 0x00000086871d723e */ /* 0x000fe200000010ff */
[----:B------:R-:W-:Y:S01]  /*133e0*/  IMAD R16, R210, 0x2, R3 ;  /* 0x00000002d2107824 */ /* 0x000fe200078e0203 */
[----:B------:R-:W-:Y:S02]  /*133f0*/  F2FP.BF16.PACK_AB R27, R129, R128 ;  /* 0x00000080811b723e */ /* 0x000fe400000010ff */
[----:B------:R-:W-:Y:S01]  /*13400*/  SEL R21, R21, 0xffffffe0, !P1 ;  /* 0xffffffe015157807 */ /* 0x000fe20004800000 */
[----:B------:R-:W-:Y:S01]  /*13410*/  IMAD.IADD R15, R16, 0x1, R15 ;  /* 0x00000001100f7824 */ /* 0x000fe200078e020f */
[----:B------:R-:W-:-:S02]  /*13420*/  F2FP.BF16.PACK_AB R25, R41, R40 ;  /* 0x000000282919723e */ /* 0x000fc400000010ff */
[----:B------:R-:W-:Y:S01]  /*13430*/  F2FP.BF16.PACK_AB R23, R43, R42 ;  /* 0x0000002a2b17723e */ /* 0x000fe200000010ff */
[----:B------:R-:W-:Y:S01]  /*13440*/  IMAD.SHL.U32 R26, R15, 0x2, RZ ;  /* 0x000000020f1a7824 */ /* 0x000fe200078e00ff */
[----:B------:R-:W-:Y:S01]  /*13450*/  F2FP.BF16.PACK_AB R16, R45, R44 ;  /* 0x0000002c2d10723e */ /* 0x000fe200000010ff */
[----:B------:R-:W-:Y:S01]  /*13460*/  IMAD.MOV.U32 R15, RZ, RZ, 0x40 ;  /* 0x00000040ff0f7424 */ /* 0x000fe200078e00ff */
[----:B------:R-:W-:Y:S01]  /*13470*/  F2FP.BF16.PACK_AB R24, R47, R46 ;  /* 0x0000002e2f18723e */ /* 0x000fe200000010ff */
[C---:B------:R-:W-:Y:S01]  /*13480*/  IMAD.IADD R14, R26.reuse, 0x1, R21 ;  /* 0x000000011a0e7824 */ /* 0x040fe200078e0215 */
[C---:B------:R-:W-:Y:S01]  /*13490*/  IADD3 R3, R26.reuse, 0x80, RZ ;  /* 0x000000801a037810 */ /* 0x040fe20007ffe0ff */
[----:B------:R1:W-:Y:S01]  /*134a0*/  STS [R26+0x80], R31 ;  /* 0x0000801f1a007388 */ /* 0x0003e20000000800 */
[----:B------:R-:W-:Y:S02]  /*134b0*/  IADD3 R22, R26, 0x70, RZ ;  /* 0x000000701a167810 */ /* 0x000fe40007ffe0ff */
[----:B------:R-:W-:Y:S01]  /*134c0*/  @P0 IADD3 R22, R3, 0x10, RZ ;  /* 0x0000001003160810 */ /* 0x000fe20007ffe0ff */
[----:B------:R2:W-:Y:S01]  /*134d0*/  STS [R26+0x480], R29 ;  /* 0x0004801d1a007388 */ /* 0x0005e20000000800 */
[----:B------:R-:W-:-:S02]  /*134e0*/  F2FP.BF16.PACK_AB R3, R131, R130 ;  /* 0x000000828303723e */ /* 0x000fc400000010ff */
[----:B------:R-:W-:Y:S01]  /*134f0*/  SEL R15, R15, 0xffffffc0, !P2 ;  /* 0xffffffc00f0f7807 */ /* 0x000fe20005000000 */
[--C-:B------:R-:W-:Y:S01]  /*13500*/  IMAD.IADD R21, R21, 0x1, R22.reuse ;  /* 0x0000000115157824 */ /* 0x100fe200078e0216 */
[----:B------:R-:W-:Y:S01]  /*13510*/  F2FP.BF16.PACK_AB R28, R49, R48 ;  /* 0x00000030311c723e */ /* 0x000fe200000010ff */
[----:B------:R3:W-:Y:S01]  /*13520*/  STS [R22+0x400], R3 ;  /* 0x0004000316007388 */ /* 0x0007e20000000800 */
[----:B------:R-:W-:Y:S01]  /*13530*/  F2FP.BF16.PACK_AB R30, R51, R50 ;  /* 0x00000032331e723e */ /* 0x000fe200000010ff */
[----:B------:R-:W-:Y:S01]  /*13540*/  IMAD.IADD R18, R15, 0x1, R22 ;  /* 0x000000010f127824 */ /* 0x000fe200078e0216 */
[----:B------:R-:W-:Y:S01]  /*13550*/  F2FP.BF16.PACK_AB R33, R71, R70 ;  /* 0x000000464721723e */ /* 0x000fe200000010ff */
[----:B------:R4:W-:Y:S01]  /*13560*/  STS [R22], R27 ;  /* 0x0000001b16007388 */ /* 0x0009e20000000800 */
[----:B------:R-:W-:Y:S02]  /*13570*/  F2FP.BF16.PACK_AB R32, R83, R82 ;  /* 0x000000525320723e */ /* 0x000fe400000010ff */
[----:B------:R-:W-:Y:S01]  /*13580*/  ISETP.NE.U32.AND P0, PT, RZ, c[0x0][0x508], PT ;  /* 0x00014200ff007a0c */ /* 0x000fe20003f05070 */
[----:B------:R4:W-:Y:S01]  /*13590*/  STS [R14+0x80], R25 ;  /* 0x000080190e007388 */ /* 0x0009e20000000800 */
[----:B------:R-:W-:-:S02]  /*135a0*/  ISETP.NE.U32.AND P2, PT, RZ, c[0x0][0x500], PT ;  /* 0x00014000ff007a0c */ /* 0x000fc40003f45070 */
[----:B------:R-:W-:Y:S01]  /*135b0*/  ISETP.NE.AND.EX P1, PT, RZ, c[0x0][0x50c], PT, P0 ;  /* 0x00014300ff007a0c */ /* 0x000fe20003f25300 */
[----:B------:R4:W-:Y:S01]  /*135c0*/  STS [R14+0x480], R23 ;  /* 0x000480170e007388 */ /* 0x0009e20000000800 */
[----:B------:R-:W-:Y:S02]  /*135d0*/  ISETP.NE.AND.EX P2, PT, RZ, c[0x0][0x504], PT, P2 ;  /* 0x00014100ff007a0c */ /* 0x000fe40003f45320 */
[----:B-1----:R-:W-:Y:S01]  /*135e0*/  F2FP.BF16.PACK_AB R31, R55, R54 ;  /* 0x00000036371f723e */ /* 0x002fe200000010ff */
[----:B------:R1:W-:Y:S01]  /*135f0*/  STS [R21], R16 ;  /* 0x0000001015007388 */ /* 0x0003e20000000800 */
[----:B--2---:R-:W-:-:S03]  /*13600*/  F2FP.BF16.PACK_AB R29, R53, R52 ;  /* 0x00000034351d723e */ /* 0x004fc600000010ff */
[----:B------:R2:W-:Y:S01]  /*13610*/  STS [R21+0x400], R24 ;  /* 0x0004001815007388 */ /* 0x0005e20000000800 */
[----:B---3--:R-:W-:Y:S01]  /*13620*/  IMAD.IADD R3, R26, 0x1, R15 ;  /* 0x000000011a037824 */ /* 0x008fe200078e020f */
[----:B----4-:R-:W-:-:S04]  /*13630*/  F2FP.BF16.PACK_AB R27, R65, R64 ;  /* 0x00000040411b723e */ /* 0x010fc800000010ff */
[----:B------:R3:W-:Y:S01]  /*13640*/  STS [R3+0x80], R28 ;  /* 0x0000801c03007388 */ /* 0x0007e20000000800 */
[----:B------:R-:W-:-:S03]  /*13650*/  F2FP.BF16.PACK_AB R25, R57, R56 ;  /* 0x000000383919723e */ /* 0x000fc600000010ff */
[----:B------:R4:W-:Y:S01]  /*13660*/  STS [R3+0x480], R30 ;  /* 0x0004801e03007388 */ /* 0x0009e20000000800 */
[----:B------:R-:W-:-:S03]  /*13670*/  F2FP.BF16.PACK_AB R23, R59, R58 ;  /* 0x0000003a3b17723e */ /* 0x000fc600000010ff */
[----:B------:R4:W-:Y:S01]  /*13680*/  STS [R18], R29 ;  /* 0x0000001d12007388 */ /* 0x0009e20000000800 */
[----:B-1----:R-:W-:-:S03]  /*13690*/  IMAD.IADD R16, R15, 0x1, R14 ;  /* 0x000000010f107824 */ /* 0x002fc600078e020e */
[----:B------:R1:W-:Y:S01]  /*136a0*/  STS [R18+0x400], R31 ;  /* 0x0004001f12007388 */ /* 0x0003e20000000800 */
[----:B------:R-:W-:Y:S01]  /*136b0*/  IMAD.IADD R15, R21, 0x1, R15 ;  /* 0x00000001150f7824 */ /* 0x000fe200078e020f */
[----:B--2---:R-:W-:Y:S02]  /*136c0*/  F2FP.BF16.PACK_AB R24, R61, R60 ;  /* 0x0000003c3d18723e */ /* 0x004fe400000010ff */
[----:B------:R2:W-:Y:S04]  /*136d0*/  STS [R16+0x80], R25 ;  /* 0x0000801910007388 */ /* 0x0005e80000000800 */
[----:B------:R2:W-:Y:S04]  /*136e0*/  STS [R16+0x480], R23 ;  /* 0x0004801710007388 */ /* 0x0005e80000000800 */
[----:B------:R2:W-:Y:S01]  /*136f0*/  STS [R15], R24 ;  /* 0x000000180f007388 */ /* 0x0005e20000000800 */
[----:B---3--:R-:W-:-:S02]  /*13700*/  F2FP.BF16.PACK_AB R28, R63, R62 ;  /* 0x0000003e3f1c723e */ /* 0x008fc400000010ff */
[----:B----4-:R-:W-:-:S03]  /*13710*/  F2FP.BF16.PACK_AB R30, R81, R80 ;  /* 0x00000050511e723e */ /* 0x010fc600000010ff */
[----:B------:R3:W-:Y:S01]  /*13720*/  STS [R15+0x400], R28 ;  /* 0x0004001c0f007388 */ /* 0x0007e20000000800 */
[----:B------:R-:W-:-:S03]  /*13730*/  F2FP.BF16.PACK_AB R29, R67, R66 ;  /* 0x00000042431d723e */ /* 0x000fc600000010ff */
[----:B------:R4:W-:Y:S01]  /*13740*/  STS [R26+0x4080], R27 ;  /* 0x0040801b1a007388 */ /* 0x0009e20000000800 */
[----:B-1----:R-:W-:-:S03]  /*13750*/  F2FP.BF16.PACK_AB R31, R69, R68 ;  /* 0x00000044451f723e */ /* 0x002fc600000010ff */
[----:B------:R1:W-:Y:S01]  /*13760*/  STS [R26+0x4480], R29 ;  /* 0x0044801d1a007388 */ /* 0x0003e20000000800 */
[----:B--2---:R-:W-:-:S03]  /*13770*/  F2FP.BF16.PACK_AB R25, R73, R72 ;  /* 0x000000484919723e */ /* 0x004fc600000010ff */
[----:B------:R2:W-:Y:S01]  /*13780*/  STS [R22+0x4000], R31 ;  /* 0x0040001f16007388 */ /* 0x0005e20000000800 */
[----:B------:R-:W-:-:S03]  /*13790*/  F2FP.BF16.PACK_AB R23, R75, R74 ;  /* 0x0000004a4b17723e */ /* 0x000fc600000010ff */
[----:B------:R2:W-:Y:S01]  /*137a0*/  STS [R22+0x4400], R33 ;  /* 0x0044002116007388 */ /* 0x0005e20000000800 */
[----:B------:R-:W-:-:S03]  /*137b0*/  F2FP.BF16.PACK_AB R24, R77, R76 ;  /* 0x0000004c4d18723e */ /* 0x000fc600000010ff */
[----:B------:R2:W-:Y:S04]  /*137c0*/  STS [R14+0x4080], R25 ;  /* 0x004080190e007388 */ /* 0x0005e80000000800 */
[----:B------:R2:W-:Y:S01]  /*137d0*/  STS [R14+0x4480], R23 ;  /* 0x004480170e007388 */ /* 0x0005e20000000800 */
[----:B---3--:R-:W-:-:S03]  /*137e0*/  F2FP.BF16.PACK_AB R28, R79, R78 ;  /* 0x0000004e4f1c723e */ /* 0x008fc600000010ff */
[----:B------:R3:W-:Y:S01]  /*137f0*/  STS [R21+0x4000], R24 ;  /* 0x0040001815007388 */ /* 0x0007e20000000800 */
[----:B----4-:R-:W-:-:S03]  /*13800*/  F2FP.BF16.PACK_AB R27, R5, R4 ;  /* 0x00000004051b723e */ /* 0x010fc600000010ff */
[----:B------:R4:W-:Y:S01]  /*13810*/  STS [R21+0x4400], R28 ;  /* 0x0044001c15007388 */ /* 0x0009e20000000800 */
[----:B-1----:R-:W-:-:S03]  /*13820*/  F2FP.BF16.PACK_AB R29, R9, R8 ;  /* 0x00000008091d723e */ /* 0x002fc600000010ff */
[----:B------:R1:W-:Y:S01]  /*13830*/  STS [R3+0x4080], R30 ;  /* 0x0040801e03007388 */ /* 0x0003e20000000800 */
[----:B--2---:R-:W-:-:S03]  /*13840*/  F2FP.BF16.PACK_AB R31, R97, R96 ;  /* 0x00000060611f723e */ /* 0x004fc600000010ff */
[----:B------:R-:W-:Y:S01]  /*13850*/  STS [R3+0x4480], R32 ;  /* 0x0044802003007388 */ /* 0x000fe20000000800 */
[----:B------:R-:W-:-:S03]  /*13860*/  F2FP.BF16.PACK_AB R33, R99, R98 ;  /* 0x000000626321723e */ /* 0x000fc600000010ff */
[----:B------:R2:W-:Y:S01]  /*13870*/  STS [R18+0x4000], R27 ;  /* 0x0040001b12007388 */ /* 0x0005e20000000800 */
[----:B------:R-:W-:-:S03]  /*13880*/  F2FP.BF16.PACK_AB R25, R7, R6 ;  /* 0x000000060719723e */ /* 0x000fc600000010ff */
[----:B------:R2:W-:Y:S01]  /*13890*/  STS [R18+0x4400], R29 ;  /* 0x0044001d12007388 */ /* 0x0005e20000000800 */
[----:B------:R-:W-:-:S03]  /*138a0*/  F2FP.BF16.PACK_AB R23, R91, R90 ;  /* 0x0000005a5b17723e */ /* 0x000fc600000010ff */
[----:B------:R2:W-:Y:S01]  /*138b0*/  STS [R16+0x4080], R25 ;  /* 0x0040801910007388 */ /* 0x0005e20000000800 */
[----:B---3--:R-:W-:-:S03]  /*138c0*/  F2FP.BF16.PACK_AB R24, R93, R92 ;  /* 0x0000005c5d18723e */ /* 0x008fc600000010ff */
[----:B------:R3:W-:Y:S01]  /*138d0*/  STS [R16+0x4480], R23 ;  /* 0x0044801710007388 */ /* 0x0007e20000000800 */
[----:B----4-:R-:W-:-:S03]  /*138e0*/  F2FP.BF16.PACK_AB R28, R95, R94 ;  /* 0x0000005e5f1c723e */ /* 0x010fc600000010ff */
[----:B------:R4:W-:Y:S01]  /*138f0*/  STS [R15+0x4000], R24 ;  /* 0x004000180f007388 */ /* 0x0009e20000000800 */
[----:B-1----:R-:W-:-:S03]  /*13900*/  F2FP.BF16.PACK_AB R30, R109, R108 ;  /* 0x0000006c6d1e723e */ /* 0x002fc600000010ff */
[----:B------:R1:W-:Y:S04]  /*13910*/  STS [R15+0x4400], R28 ;  /* 0x0044001c0f007388 */ /* 0x0003e80000000800 */
[----:B------:R-:W-:Y:S01]  /*13920*/  STS [R26+0x8080], R31 ;  /* 0x0080801f1a007388 */ /* 0x000fe20000000800 */
[----:B--2---:R-:W-:-:S03]  /*13930*/  F2FP.BF16.PACK_AB R27, R101, R100 ;  /* 0x00000064651b723e */ /* 0x004fc600000010ff */
        /* <DEDUP_REMOVED lines=11> */
[----:B------:R1:W-:Y:S01]  /*139f0*/  STS [R21+0x8400], R24 ;  /* 0x0084001815007388 */ /* 0x0003e20000000800 */
[----:B--2---:R-:W-:-:S03]  /*13a00*/  F2FP.BF16.PACK_AB R26, R127, R126 ;  /* 0x0000007e7f1a723e */ /* 0x004fc600000010ff */
[----:B------:R2:W-:Y:S01]  /*13a10*/  STS [R3+0x8080], R28 ;  /* 0x0080801c03007388 */ /* 0x0005e20000000800 */
[----:B------:R-:W-:-:S03]  /*13a20*/  F2FP.BF16.PACK_AB R27, R115, R114 ;  /* 0x00000072731b723e */ /* 0x000fc600000010ff */
[----:B------:R2:W-:Y:S01]  /*13a30*/  STS [R3+0x8480], R26 ;  /* 0x0084801a03007388 */ /* 0x0005e20000000800 */
[----:B------:R-:W-:Y:S02]  /*13a40*/  F2FP.BF16.PACK_AB R29, R113, R112 ;  /* 0x00000070711d723e */ /* 0x000fe400000010ff */
[----:B------:R-:W-:Y:S01]  /*13a50*/  SHF.R.S32.HI R22, RZ, 0x1f, R215 ;  /* 0x0000001fff167819 */ /* 0x000fe200000114d7 */
[----:B------:R-:W-:Y:S01]  /*13a60*/  STS [R18+0x8400], R27 ;  /* 0x0084001b12007388 */ /* 0x000fe20000000800 */
[----:B---3--:R-:W-:-:S03]  /*13a70*/  F2FP.BF16.PACK_AB R25, R121, R120 ;  /* 0x000000787919723e */ /* 0x008fc600000010ff */
[----:B------:R-:W-:Y:S01]  /*13a80*/  STS [R18+0x8000], R29 ;  /* 0x0080001d12007388 */ /* 0x000fe20000000800 */
[----:B----4-:R-:W-:Y:S01]  /*13a90*/  F2FP.BF16.PACK_AB R23, R123, R122 ;  /* 0x0000007a7b17723e */ /* 0x010fe200000010ff */
[----:B------:R-:W-:Y:S02]  /*13aa0*/  IMAD.MOV.U32 R14, RZ, RZ, RZ ;  /* 0x000000ffff0e7224 */ /* 0x000fe400078e00ff */
[----:B------:R3:W-:Y:S01]  /*13ab0*/  STS [R16+0x8080], R25 ;  /* 0x0080801910007388 */ /* 0x0007e20000000800 */
[----:B-1----:R-:W-:-:S03]  /*13ac0*/  @P1 LEA R30, P0, R215, c[0x0][0x508], 0x2 ;  /* 0x00014200d71e1a11 */ /* 0x002fc600078010ff */
[----:B------:R1:W-:Y:S01]  /*13ad0*/  STS [R16+0x8480], R23 ;  /* 0x0084801710007388 */ /* 0x0003e20000000800 */
[----:B------:R-:W-:Y:S01]  /*13ae0*/  IMAD.MOV.U32 R24, RZ, RZ, 0x4 ;  /* 0x00000004ff187424 */ /* 0x000fe200078e00ff */
[----:B------:R-:W-:Y:S02]  /*13af0*/  @P1 LEA.HI.X R31, R215, c[0x0][0x50c], R22, 0x2, P0 ;  /* 0x00014300d71f1a11 */ /* 0x000fe400000f1416 */
[----:B--2---:R-:W-:Y:S02]  /*13b00*/  F2FP.BF16.PACK_AB R28, R117, R116 ;  /* 0x00000074751c723e */ /* 0x004fe400000010ff */
[----:B------:R-:W-:-:S03]  /*13b10*/  F2FP.BF16.PACK_AB R26, R119, R118 ;  /* 0x00000076771a723e */ /* 0x000fc600000010ff */
[----:B------:R1:W-:Y:S01]  /*13b20*/  STS [R15+0x8000], R28 ;  /* 0x0080001c0f007388 */ /* 0x0003e20000000800 */
[----:B------:R-:W-:-:S03]  /*13b30*/  IMAD.MOV.U32 R3, RZ, RZ, c[0x0][0x388] ;  /* 0x0000e200ff037624 */ /* 0x000fc600078e00ff */
[----:B------:R1:W-:Y:S04]  /*13b40*/  STS [R15+0x8400], R26 ;  /* 0x0084001a0f007388 */ /* 0x0003e80000000800 */
[----:B------:R-:W-:Y:S01]  /*13b50*/  BAR.SYNC.DEFER_BLOCKING 0x1, 0x100 ;  /* 0x0044000000007b1d */ /* 0x000fe20000010000 */
[----:B---3--:R-:W-:-:S05]  /*13b60*/  IMAD.WIDE R24, R215, R24, c[0x0][0x500] ;  /* 0x00014000d7187625 */ /* 0x008fca00078e0218 */
[----:B------:R1:W5:Y:S04]  /*13b70*/  @P1 LDG.E R3, [R30.64] ;  /* 0x000000081e031981 */ /* 0x000368000c1e1900 */
[----:B------:R1:W5:Y:S01]  /*13b80*/  @P2 LDG.E R14, [R24.64] ;  /* 0x00000008180e2981 */ /* 0x000362000c1e1900 */
[----:B------:R-:W-:-:S04]  /*13b90*/  ISETP.NE.AND P0, PT, R202, RZ, PT ;  /* 0x000000ffca00720c */ /* 0x000fc80003f05270 */
[----:B------:R-:W-:Y:S01]  /*13ba0*/  SEL R202, R202, c[0x0][0x3d4], P0 ;  /* 0x0000f500caca7a07 */ /* 0x000fe20000000000 */
[----:B------:R-:W-:Y:S05]  /*13bb0*/  @P1 BRA `(.L_x_1468) ;  /* 0x0000004000001947 */ /* 0x000fea0003800000 */
[----:B------:R-:W-:Y:S05]  /*13bc0*/  @!P2 BRA `(.L_x_1468) ;  /* 0x000000300000a947 */ /* 0x000fea0003800000 */
[----:B-----5:R-:W2:Y:S04]  /*13bd0*/  LDG.E R3, [R24.64] ;  /* 0x0000000818037981 */ /* 0x020ea8000c1e1900 */
[----:B-1----:R-:W2:Y:S02]  /*13be0*/  LDG.E R16, [R24.64+0x4] ;  /* 0x0000040818107981 */ /* 0x002ea4000c1e1900 */
[----:B--2---:R-:W-:Y:S02]  /*13bf0*/  IADD3 R3, -R3, R16, RZ ;  /* 0x0000001003037210 */ /* 0x004fe40007ffe1ff */
.L_x_1468:
[----:B-1----:R-:W-:Y:S01]  /*13c00*/  IMAD.MOV.U32 R23, RZ, RZ, 0x368 ;  /* 0x00000368ff177424 */ /* 0x002fe200078e00ff */
[----:B------:R-:W-:Y:S01]  /*13c10*/  ISETP.GT.AND P2, PT, R202, 0x1, PT ;  /* 0x00000001ca00780c */ /* 0x000fe20003f44270 */
[----:B------:R-:W-:Y:S01]  /*13c20*/  IMAD.MOV.U32 R21, RZ, RZ, c[0x0][0x4e8] ;  /* 0x00013a00ff157624 */ /* 0x000fe200078e00ff */
[----:B------:R-:W-:-:S02]  /*13c30*/  SHF.R.S32.HI R16, RZ, 0x1f, R19 ;  /* 0x0000001fff107819 */ /* 0x000fc40000011413 */
[----:B------:R-:W-:Y:S02]  /*13c40*/  SEL R23, R23, 0x328, P2 ;  /* 0x0000032817177807 */ /* 0x000fe40001000000 */
[----:B------:R-:W-:Y:S02]  /*13c50*/  LOP3.LUT R19, R19, 0xffffffe0, RZ, 0xc0, !PT ;  /* 0xffffffe013137812 */ /* 0x000fe400078ec0ff */
[----:B------:R-:W1:Y:S01]  /*13c60*/  LDC.64 R24, c[0x0][R23+0x170] ;  /* 0x00005c0017187b82 */ /* 0x000e620000000a00 */
[----:B------:R-:W-:Y:S02]  /*13c70*/  LEA.HI R16, R16, R17, RZ, 0x3 ;  /* 0x0000001110107211 */ /* 0x000fe400078f18ff */
[----:B------:R-:W-:Y:S01]  /*13c80*/  IMAD.IADD R19, R146, 0x1, -R19 ;  /* 0x0000000192137824 */ /* 0x000fe200078e0a13 */
[----:B------:R-:W-:Y:S02]  /*13c90*/  LEA.HI R15, R210, R210, RZ, 0x1 ;  /* 0x000000d2d20f7211 */ /* 0x000fe400078f08ff */
[----:B------:R-:W-:-:S02]  /*13ca0*/  LOP3.LUT R16, R16, 0xffffff8, RZ, 0xc0, !PT ;  /* 0x0ffffff810107812 */ /* 0x000fc400078ec0ff */
[----:B------:R-:W2:Y:S01]  /*13cb0*/  LDC.64 R26, c[0x0][R23+0x168] ;  /* 0x00005a00171a7b82 */ /* 0x000ea20000000a00 */
[----:B------:R-:W-:Y:S02]  /*13cc0*/  SHF.R.S32.HI R18, RZ, 0x1f, R19 ;  /* 0x0000001fff127819 */ /* 0x000fe40000011413 */
[----:B------:R-:W-:Y:S01]  /*13cd0*/  IMAD.IADD R17, R17, 0x1, -R16 ;  /* 0x0000000111117824 */ /* 0x000fe200078e0a10 */
[----:B------:R-:W-:Y:S02]  /*13ce0*/  ISETP.NE.U32.AND P0, PT, RZ, c[0x0][0x500], PT ;  /* 0x00014000ff007a0c */ /* 0x000fe40003f05070 */
[----:B------:R-:W-:Y:S02]  /*13cf0*/  LEA.HI R18, R18, R19, RZ, 0x2 ;  /* 0x0000001312127211 */ /* 0x000fe400078f10ff */
[----:B------:R-:W3:Y:S01]  /*13d00*/  LDC.64 R30, c[0x0][R23+0x178] ;  /* 0x00005e00171e7b82 */ /* 0x000ee20000000a00 */
[----:B------:R-:W-:Y:S02]  /*13d10*/  LOP3.LUT R15, R15, 0x1ffffffe, RZ, 0xc0, !PT ;  /* 0x1ffffffe0f0f7812 */ /* 0x000fe400078ec0ff */
[----:B------:R-:W-:-:S02]  /*13d20*/  SHF.R.S32.HI R16, RZ, 0x2, R18 ;  /* 0x00000002ff107819 */ /* 0x000fc40000011412 */
[----:B------:R-:W-:Y:S01]  /*13d30*/  ISETP.NE.AND.EX P0, PT, RZ, c[0x0][0x504], PT, P0 ;  /* 0x00014100ff007a0c */ /* 0x000fe20003f05300 */
[----:B------:R-:W-:Y:S01]  /*13d40*/  IMAD.IADD R15, R210, 0x1, -R15 ;  /* 0x00000001d20f7824 */ /* 0x000fe200078e0a0f */
[----:B------:R-:W-:Y:S01]  /*13d50*/  ISETP.NE.AND P3, PT, R21, 0x1, PT ;  /* 0x000000011500780c */ /* 0x000fe20003f65270 */
[----:B------:R3:W4:Y:S01]  /*13d60*/  LDC.64 R28, c[0x0][R23+0x160] ;  /* 0x00005800171c7b82 */ /* 0x0007220000000a00 */
[----:B------:R-:W-:Y:S01]  /*13d70*/  IMAD R16, R17, 0x10, R16 ;  /* 0x0000001011107824 */ /* 0x000fe200078e0210 */
[----:B------:R-:W-:Y:S02]  /*13d80*/  SEL R215, R215, RZ, !P0 ;  /* 0x000000ffd7d77207 */ /* 0x000fe40004000000 */
[----:B------:R-:W-:Y:S01]  /*13d90*/  SEL R22, R22, RZ, !P0 ;  /* 0x000000ff16167207 */ /* 0x000fe20004000000 */
[--C-:B------:R-:W-:Y:S02]  /*13da0*/  IMAD R32, R15, 0x8, R16.reuse ;  /* 0x000000080f207824 */ /* 0x100fe400078e0210 */
[----:B------:R-:W-:-:S02]  /*13db0*/  IMAD R16, R201, 0x80, R16 ;  /* 0x00000080c9107824 */ /* 0x000fc400078e0210 */
[----:B------:R-:W-:Y:S02]  /*13dc0*/  IMAD R15, R201, 0x80, R32 ;  /* 0x00000080c90f7824 */ /* 0x000fe400078e0220 */
[-C--:B-1----:R-:W-:Y:S02]  /*13dd0*/  IMAD R17, R25, R215.reuse, RZ ;  /* 0x000000d719117224 */ /* 0x082fe400078e02ff */
[----:B------:R-:W-:-:S04]  /*13de0*/  IMAD.WIDE.U32 R34, R24, R215, RZ ;  /* 0x000000d718227225 */ /* 0x000fc800078e00ff */
[----:B------:R-:W-:Y:S02]  /*13df0*/  IMAD R22, R24, R22, R17 ;  /* 0x0000001618167224 */ /* 0x000fe400078e0211 */
[----:B------:R-:W-:-:S04]  /*13e00*/  @P3 IMAD.HI.U32 R17, R15, c[0x0][0x4ec], RZ ;  /* 0x00013b000f113a27 */ /* 0x000fc800078e00ff */
[----:B--2---:R-:W-:Y:S01]  /*13e10*/  IMAD.WIDE.U32 R32, R26, R217, RZ ;  /* 0x000000d91a207225 */ /* 0x004fe200078e00ff */
[----:B------:R-:W-:-:S03]  /*13e20*/  SEL R26, R218, RZ, P2 ;  /* 0x000000ffda1a7207 */ /* 0x000fc60001000000 */
[----:B------:R-:W-:Y:S01]  /*13e30*/  IMAD R21, R27, R217, RZ ;  /* 0x000000d91b157224 */ /* 0x000fe200078e02ff */
[----:B-----5:R-:W-:Y:S01]  /*13e40*/  IADD3 R24, P1, P0, R34, R32, R14 ;  /* 0x0000002022187210 */ /* 0x020fe2000783e00e */
[----:B------:R-:W-:Y:S01]  /*13e50*/  IMAD.MOV.U32 R25, RZ, RZ, R15 ;  /* 0x000000ffff197224 */ /* 0x000fe200078e000f */
[----:B------:R-:W-:Y:S01]  /*13e60*/  @P3 SHF.R.U32.HI R25, RZ, c[0x0][0x4f0], R17 ;  /* 0x00013c00ff193a19 */ /* 0x000fe20000011611 */
[----:B------:R-:W-:Y:S01]  /*13e70*/  IMAD.IADD R22, R35, 0x1, R22 ;  /* 0x0000000123167824 */ /* 0x000fe200078e0216 */
[----:B------:R-:W-:Y:S01]  /*13e80*/  SHF.R.S32.HI R17, RZ, 0x1f, R14 ;  /* 0x0000001fff117819 */ /* 0x000fe2000001140e */
        /* <DEDUP_REMOVED lines=10> */
[-C--:B----4-:R-:W-:Y:S01]  /*13f30*/  IMAD R21, R29, R25.reuse, RZ ;  /* 0x000000191d157224 */ /* 0x090fe200078e02ff */
[----:B------:R-:W-:Y:S01]  /*13f40*/  SHF.R.S32.HI R22, RZ, 0x1f, R25 ;  /* 0x0000001fff167819 */ /* 0x000fe20000011419 */
[----:B------:R-:W-:Y:S01]  /*13f50*/  IMAD.MOV.U32 R23, RZ, RZ, c[0x0][0x4a8] ;  /* 0x00012a00ff177624 */ /* 0x000fe200078e00ff */
[----:B------:R-:W-:Y:S01]  /*13f60*/  IADD3 R26, R16, 0x8, RZ ;  /* 0x00000008101a7810 */ /* 0x000fe20007ffe0ff */
[----:B------:R-:W-:-:S03]  /*13f70*/  IMAD.WIDE.U32 R30, R28, R25, R30 ;  /* 0x000000191c1e7225 */ /* 0x000fc600078e001e */
[----:B------:R-:W-:Y:S01]  /*13f80*/  SEL R23, R23, c[0x0][0x450], P2 ;  /* 0x0001140017177a07 */ /* 0x000fe20001000000 */
[----:B------:R-:W-:Y:S02]  /*13f90*/  IMAD R22, R28, R22, R21 ;  /* 0x000000161c167224 */ /* 0x000fe400078e0215 */
[----:B------:R-:W-:Y:S01]  /*13fa0*/  IMAD.MOV.U32 R21, RZ, RZ, c[0x0][0x4ac] ;  /* 0x00012b00ff157624 */ /* 0x000fe200078e00ff */
[----:B------:R-:W-:Y:S01]  /*13fb0*/  LEA R23, P0, R30, R23, 0x2 ;  /* 0x000000171e177211 */ /* 0x000fe200078010ff */
[----:B------:R-:W-:-:S03]  /*13fc0*/  IMAD.IADD R22, R31, 0x1, R22 ;  /* 0x000000011f167824 */ /* 0x000fc600078e0216 */
[----:B------:R-:W-:Y:S01]  /*13fd0*/  SEL R21, R21, c[0x0][0x454], P2 ;  /* 0x0001150015157a07 */ /* 0x000fe20001000000 */
[----:B------:R-:W-:Y:S03]  /*13fe0*/  SHFL.IDX PT, R24, R23, RZ, 0x1c1f ;  /* 0x001c1fff17187589 */ /* 0x000fe600000e0000 */
[----:B------:R-:W-:Y:S01]  /*13ff0*/  LEA.HI.X R22, R30, R21, R22, 0x2, P0 ;  /* 0x000000151e167211 */ /* 0x000fe200000f1416 */
[----:B------:R-:W-:Y:S01]  /*14000*/  SHFL.IDX PT, R28, R23, 0x1, 0x1c1f ;  /* 0x003c1f00171c7f89 */ /* 0x000fe200000e0000 */
[----:B------:R-:W-:Y:S01]  /*14010*/  IMAD R21, R3, c[0x0][0x4e8], RZ ;  /* 0x00013a0003157a24 */ /* 0x000fe200078e02ff */
[----:B------:R-:W-:Y:S02]  /*14020*/  LOP3.LUT P0, RZ, R19, 0x3, RZ, 0xc0, !PT ;  /* 0x0000000313ff7812 */ /* 0x000fe4000780c0ff */
[----:B------:R-:W1:Y:S02]  /*14030*/  SHFL.IDX PT, R25, R22, RZ, 0x1c1f ;  /* 0x001c1fff16197589 */ /* 0x000e6400000e0000 */
[----:B------:R-:W-:-:S02]  /*14040*/  ISETP.GE.OR P1, PT, R16, R21, P0 ;  /* 0x000000151000720c */ /* 0x000fc40000726670 */
[----:B------:R-:W2:Y:S01]  /*14050*/  SHFL.IDX PT, R29, R22, 0x1, 0x1c1f ;  /* 0x003c1f00161d7f89 */ /* 0x000ea200000e0000 */
[----:B------:R-:W-:-:S10]  /*14060*/  ISETP.GE.OR P0, PT, R26, R21, P0 ;  /* 0x000000151a00720c */ /* 0x000fd40000706670 */
[----:B-1----:R1:W-:Y:S01]  /*14070*/  @!P1 ST.E [R24.64], R0 ;  /* 0x0000000018009985 */ /* 0x0023e2000c101908 */
[----:B------:R-:W-:-:S03]  /*14080*/  ISETP.GE.AND P1, PT, R26, R21, PT ;  /* 0x000000151a00720c */ /* 0x000fc60003f26270 */
[----:B--2---:R1:W-:Y:S01]  /*14090*/  @!P0 ST.E [R28.64], R12 ;  /* 0x0000000c1c008985 */ /* 0x0043e2000c101908 */
[----:B------:R-:W-:Y:S02]  /*140a0*/  ISETP.GE.AND P0, PT, R16, R21, PT ;  /* 0x000000151000720c */ /* 0x000fe40003f06270 */
[----:B------:R-:W-:Y:S01]  /*140b0*/  P2R R3, PR, RZ, 0x2 ;  /* 0x00000002ff037803 */ /* 0x000fe20000000000 */
[----:B------:R-:W-:Y:S05]  /*140c0*/  @P2 BRA `(.L_x_1469) ;  /* 0x0000081000002947 */ /* 0x000fea0003800000 */
[----:B------:R-:W-:Y:S01]  /*140d0*/  IMAD R17, R17, c[0x0][0x3a0], RZ ;  /* 0x0000e80011117a24 */ /* 0x000fe200078e02ff */
[----:B------:R-:W-:Y:S01]  /*140e0*/  LEA.HI R18, R13, R146, RZ, 0x3 ;  /* 0x000000920d127211 */ /* 0x000fe200078f18ff */
[C---:B------:R-:W-:Y:S01]  /*140f0*/  IMAD.WIDE.U32 R4, R14.reuse, c[0x0][0x3a0], RZ ;  /* 0x0000e8000e047a25 */ /* 0x040fe200078e00ff */
[----:B------:R-:W-:Y:S01]  /*14100*/  SHF.R.S32.HI R8, RZ, 0x1f, R215 ;  /* 0x0000001fff087819 */ /* 0x000fe200000114d7 */
[----:B------:R2:W3:Y:S01]  /*14110*/  LDS.128 R64, [R139+0x80] ;  /* 0x000080008b407984 */ /* 0x0004e20000000c00 */
[----:B------:R-:W-:Y:S01]  /*14120*/  SHF.R.S32.HI R18, RZ, 0x3, R18 ;  /* 0x00000003ff127819 */ /* 0x000fe20000011412 */
[----:B------:R-:W-:-:S02]  /*14130*/  IMAD R17, R14, c[0x0][0x3a4], R17 ;  /* 0x0000e9000e117a24 */ /* 0x000fc400078e0211 */
[----:B------:R2:W4:Y:S01]  /*14140*/  LDS.128 R60, [R139+0x1080] ;  /* 0x001080008b3c7984 */ /* 0x0005220000000c00 */
[----:B-1----:R-:W-:Y:S01]  /*14150*/  LEA R0, R193, R18, 0x5 ;  /* 0x00000012c1007211 */ /* 0x002fe200078e28ff */
[----:B------:R-:W-:Y:S01]  /*14160*/  IMAD R8, R8, c[0x0][0x3f0], RZ ;  /* 0x0000fc0008087a24 */ /* 0x000fe200078e02ff */
[----:B------:R-:W-:Y:S01]  /*14170*/  IADD3 R5, R5, R17, RZ ;  /* 0x0000001105057210 */ /* 0x000fe20007ffe0ff */
[----:B------:R2:W1:Y:S01]  /*14180*/  LDS.128 R56, [R139+0x2080] ;  /* 0x002080008b387984 */ /* 0x0004620000000c00 */
[----:B------:R-:W-:Y:S01]  /*14190*/  LEA R0, R201, R0, 0x7 ;  /* 0x00000000c9007211 */ /* 0x000fe200078e38ff */
[----:B------:R-:W-:Y:S01]  /*141a0*/  IMAD R8, R215, c[0x0][0x3f4], R8 ;  /* 0x0000fd00d7087a24 */ /* 0x000fe200078e0208 */
[----:B------:R-:W-:Y:S01]  /*141b0*/  LEA R18, R201, R18, 0x7 ;  /* 0x00000012c9127211 */ /* 0x000fe200078e38ff */
[----:B------:R-:W-:Y:S01]  /*141c0*/  IMAD.WIDE.U32 R6, R217, c[0x0][0x3e8], R4 ;  /* 0x0000fa00d9067a25 */ /* 0x000fe200078e0004 */
[----:B------:R-:W-:Y:S01]  /*141d0*/  MOV R3, R0 ;  /* 0x0000000000037202 */ /* 0x000fe20000000f00 */
[----:B------:R2:W1:Y:S02]  /*141e0*/  LDS.128 R52, [R139+0x3080] ;  /* 0x003080008b347984 */ /* 0x0004640000000c00 */
[----:B------:R-:W-:-:S02]  /*141f0*/  @P3 IMAD.HI.U32 R4, R0, c[0x0][0x4ec], RZ ;  /* 0x00013b0000043a27 */ /* 0x000fc400078e00ff */
[----:B------:R2:W1:Y:S02]  /*14200*/  LDS.128 R48, [R139+0x4080] ;  /* 0x004080008b307984 */ /* 0x0004640000000c00 */
[----:B------:R-:W-:Y:S01]  /*14210*/  IMAD R7, R217, c[0x0][0x3ec], R7 ;  /* 0x0000fb00d9077a24 */ /* 0x000fe200078e0207 */
[----:B------:R-:W-:Y:S01]  /*14220*/  @P3 SHF.R.U32.HI R3, RZ, c[0x0][0x4f0], R4 ;  /* 0x00013c00ff033a19 */ /* 0x000fe20000011604 */
[----:B------:R2:W1:Y:S02]  /*14230*/  LDS.128 R44, [R139+0x5080] ;  /* 0x005080008b2c7984 */ /* 0x0004640000000c00 */
[----:B------:R-:W-:Y:S01]  /*14240*/  IMAD.WIDE.U32 R14, R215, c[0x0][0x3f0], R6 ;  /* 0x0000fc00d70e7a25 */ /* 0x000fe200078e0006 */
[----:B------:R-:W-:Y:S01]  /*14250*/  SHF.R.S32.HI R12, RZ, 0x1f, R3 ;  /* 0x0000001fff0c7819 */ /* 0x000fe20000011403 */
        /* <DEDUP_REMOVED lines=13> */
[----:B------:R-:W-:Y:S02]  /*14330*/  IMAD R0, R0, c[0x0][0x3d8], RZ ;  /* 0x0000f60000007a24 */ /* 0x000fe400078e02ff */
[----:B------:R2:W1:Y:S02]  /*14340*/  LDS.128 R4, [R139+0xb080] ;  /* 0x00b080008b047984 */ /* 0x0004640000000c00 */
[----:B------:R-:W-:-:S04]  /*14350*/  IMAD.WIDE.U32 R12, R9, c[0x0][0x3d8], R14 ;  /* 0x0000f600090c7a25 */ /* 0x000fc800078e000e */
[----:B------:R-:W-:Y:S01]  /*14360*/  IMAD R22, R9, c[0x0][0x3dc], R0 ;  /* 0x0000f70009167a24 */ /* 0x000fe200078e0200 */
[----:B------:R-:W-:-:S04]  /*14370*/  LEA R3, P0, R12, c[0x0][0x380], 0x1 ;  /* 0x0000e0000c037a11 */ /* 0x000fc800078008ff */
[----:B------:R-:W-:-:S04]  /*14380*/  IADD3 R22, R13, R22, RZ ;  /* 0x000000160d167210 */ /* 0x000fc80007ffe0ff */
[----:B------:R-:W-:Y:S01]  /*14390*/  LEA.HI.X R22, R12, c[0x0][0x384], R22, 0x1, P0 ;  /* 0x0000e1000c167a11 */ /* 0x000fe200000f0c16 */
[----:B------:R-:W-:Y:S05]  /*143a0*/  BRA.DIV ~URZ, `(.L_x_1470) ;  /* 0x000036027f007947 */ /* 0x000fea000b800000 */
[----:B---34-:R3:W4:Y:S02]  /*143b0*/  SHFL.IDX PT, R23, R22, RZ, 0x181f ;  /* 0x00181fff16177589 */ /* 0x01872400000e0000 */
.L_x_1534:
[----:B------:R-:W-:Y:S05]  /*143c0*/  BRA.DIV ~URZ, `(.L_x_1471) ;  /* 0x000036527f007947 */ /* 0x000fea000b800000 */
[----:B------:R2:W3:Y:S02]  /*143d0*/  SHFL.IDX PT, R13, R3, RZ, 0x181f ;  /* 0x00181fff030d7589 */ /* 0x0004e400000e0000 */
.L_x_1535:
        /* <DEDUP_REMOVED lines=10> */
[CC--:B------:R-:W-:Y:S02]  /*14480*/  @!P1 LEA R12, P4, R209.reuse, R13.reuse, 0x1 ;  /* 0x0000000dd10c9211 */ /* 0x0c0fe400078808ff */
[----:B------:R-:W-:Y:S02]  /*14490*/  @!P0 LEA R16, P3, R208, R13, 0x1 ;  /* 0x0000000dd0108211 */ /* 0x000fe400078608ff */
[-C--:B----4-:R-:W-:Y:S02]  /*144a0*/  @!P2 LEA.HI.X R15, R20, R23.reuse, R9, 0x1, P5 ;  /* 0x00000017140fa211 */ /* 0x090fe400028f0c09 */
[-C--:B------:R-:W-:Y:S02]  /*144b0*/  @!P1 LEA.HI.X R13, R209, R23.reuse, R8, 0x1, P4 ;  /* 0x00000017d10d9211 */ /* 0x080fe400020f0c08 */
[----:B------:R-:W-:Y:S01]  /*144c0*/  @!P0 LEA.HI.X R17, R208, R23, R19, 0x1, P3 ;  /* 0x00000017d0118211 */ /* 0x000fe200018f0c13 */
[----:B------:R3:W-:Y:S04]  /*144d0*/  @!P2 ST.E.128 [R14.64], R64 ;  /* 0x000000400e00a985 */ /* 0x0007e8000c101d08 */
[----:B-1----:R3:W-:Y:S04]  /*144e0*/  @!P1 ST.E.128 [R12.64], R48 ;  /* 0x000000300c009985 */ /* 0x0027e8000c101d08 */
[----:B------:R3:W-:Y:S02]  /*144f0*/  @!P0 ST.E.128 [R16.64], R32 ;  /* 0x0000002010008985 */ /* 0x0007e4000c101d08 */
.L_x_1473:
[----:B------:R-:W-:Y:S05]  /*14500*/  BSYNC B0 ;  /* 0x0000000000007941 */ /* 0x000fea0003800000 */
.L_x_1472:
[----:B------:R-:W-:Y:S05]  /*14510*/  BRA.DIV ~URZ, `(.L_x_1474) ;  /* 0x000035627f007947 */ /* 0x000fea000b800000 */
[----:B----4-:R4:W2:Y:S04]  /*14520*/  SHFL.IDX PT, R23, R22, 0x1, 0x181f ;  /* 0x00381f0016177f89 */ /* 0x0108a800000e0000 */
[----:B---3--:R4:W3:Y:S02]  /*14530*/  SHFL.IDX PT, R13, R3, 0x1, 0x181f ;  /* 0x00381f00030d7f89 */ /* 0x0088e400000e0000 */
.L_x_1536:
[----:B------:R-:W-:Y:S01]  /*14540*/  IADD3 R0, R18, 0x20, RZ ;  /* 0x0000002012007810 */ /* 0x000fe20007ffe0ff */
[----:B------:R-:W-:Y:S03]  /*14550*/  BSSY B0, `(.L_x_1475) ;  /* 0x000000f000007945 */ /* 0x000fe60003800000 */
[----:B------:R-:W-:-:S13]  /*14560*/  ISETP.GE.AND P0, PT, R0, R21, PT ;  /* 0x000000150000720c */ /* 0x000fda0003f06270 */
[----:B------:R-:W-:Y:S05]  /*14570*/  @P0 BRA `(.L_x_1476) ;  /* 0x000000c000000947 */ /* 0x000fea0003800000 */
[----:B------:R-:W-:Y:S02]  /*14580*/  ISETP.GE.AND P2, PT, R20, c[0x0][0x3c8], PT ;  /* 0x0000f20014007a0c */ /* 0x000fe40003f46270 */
[----:B------:R-:W-:Y:S02]  /*14590*/  ISETP.GE.AND P1, PT, R209, c[0x0][0x3c8], PT ;  /* 0x0000f200d1007a0c */ /* 0x000fe40003f26270 */
[----:B------:R-:W-:-:S09]  /*145a0*/  ISETP.GE.AND P0, PT, R208, c[0x0][0x3c8], PT ;  /* 0x0000f200d0007a0c */ /* 0x000fd20003f06270 */
[-C--:B---3--:R-:W-:Y:S02]  /*145b0*/  @!P2 LEA R14, P5, R20, R13.reuse, 0x1 ;  /* 0x0000000d140ea211 */ /* 0x088fe400078a08ff */
[CC--:B------:R-:W-:Y:S02]  /*145c0*/  @!P1 LEA R12, P4, R209.reuse, R13.reuse, 0x1 ;  /* 0x0000000dd10c9211 */ /* 0x0c0fe400078808ff */
[----:B------:R-:W-:Y:S02]  /*145d0*/  @!P0 LEA R16, P3, R208, R13, 0x1 ;  /* 0x0000000dd0108211 */ /* 0x000fe400078608ff */
[-C--:B--2---:R-:W-:Y:S02]  /*145e0*/  @!P2 LEA.HI.X R15, R20, R23.reuse, R9, 0x1, P5 ;  /* 0x00000017140fa211 */ /* 0x084fe400028f0c09 */
[-C--:B------:R-:W-:Y:S02]  /*145f0*/  @!P1 LEA.HI.X R13, R209, R23.reuse, R8, 0x1, P4 ;  /* 0x00000017d10d9211 */ /* 0x080fe400020f0c08 */
[----:B------:R-:W-:Y:S01]  /*14600*/  @!P0 LEA.HI.X R17, R208, R23, R19, 0x1, P3 ;  /* 0x00000017d0118211 */ /* 0x000fe200018f0c13 */
[----:B------:R2:W-:Y:S04]  /*14610*/  @!P2 ST.E.128 [R14.64], R60 ;  /* 0x0000003c0e00a985 */ /* 0x0005e8000c101d08 */
[----:B-1----:R2:W-:Y:S04]  /*14620*/  @!P1 ST.E.128 [R12.64], R44 ;  /* 0x0000002c0c009985 */ /* 0x0025e8000c101d08 */
[----:B------:R2:W-:Y:S02]  /*14630*/  @!P0 ST.E.128 [R16.64], R28 ;  /* 0x0000001c10008985 */ /* 0x0005e4000c101d08 */
.L_x_1476:
[----:B------:R-:W-:Y:S05]  /*14640*/  BSYNC B0 ;  /* 0x0000000000007941 */ /* 0x000fea0003800000 */
.L_x_1475:
[----:B------:R-:W-:Y:S05]  /*14650*/  BRA.DIV ~URZ, `(.L_x_1477) ;  /* 0x000034e27f007947 */ /* 0x000fea000b800000 */
[----:B--2---:R2:W4:Y:S02]  /*14660*/  SHFL.IDX PT, R23, R22, 0x2, 0x181f ;  /* 0x00581f0016177f89 */ /* 0x00452400000e0000 */
.L_x_1537:
[----:B------:R-:W-:Y:S05]  /*14670*/  BRA.DIV ~URZ, `(.L_x_1478) ;  /* 0x000035327f007947 */ /* 0x000fea000b800000 */
[----:B---3--:R3:W2:Y:S02]  /*14680*/  SHFL.IDX PT, R13, R3, 0x2, 0x181f ;  /* 0x00581f00030d7f89 */ /* 0x0086a400000e0000 */
.L_x_1538:
        /* <DEDUP_REMOVED lines=10> */
[-C--:B----4-:R-:W-:Y:S02]  /*14730*/  @!P2 LEA.HI.X R15, R20, R23.reuse, R9, 0x1, P5 ;  /* 0x00000017140fa211 */ /* 0x090fe400028f0c09 */
[-C--:B------:R-:W-:Y:S02]  /*14740*/  @!P1 LEA.HI.X R13, R209, R23.reuse, R8, 0x1, P4 ;  /* 0x00000017d10d9211 */ /* 0x080fe400020f0c08 */
[----:B------:R-:W-:Y:S01]  /*14750*/  @!P0 LEA.HI.X R17, R208, R23, R19, 0x1, P3 ;  /* 0x00000017d0118211 */ /* 0x000fe200018f0c13 */
[----:B-1----:R1:W-:Y:S04]  /*14760*/  @!P2 ST.E.128 [R14.64], R56 ;  /* 0x000000380e00a985 */ /* 0x0023e8000c101d08 */
[----:B------:R1:W-:Y:S04]  /*14770*/  @!P1 ST.E.128 [R12.64], R40 ;  /* 0x000000280c009985 */ /* 0x0003e8000c101d08 */
[----:B------:R1:W-:Y:S02]  /*14780*/  @!P0 ST.E.128 [R16.64], R24 ;  /* 0x0000001810008985 */ /* 0x0003e4000c101d08 */
.L_x_1480:
[----:B------:R-:W-:Y:S05]  /*14790*/  BSYNC B0 ;  /* 0x0000000000007941 */ /* 0x000fea0003800000 */
.L_x_1479:
[----:B------:R-:W-:Y:S05]  /*147a0*/  BRA.DIV ~URZ, `(.L_x_1481) ;  /* 0x000034627f007947 */ /* 0x000fea000b800000 */
[----:B--2-4-:R-:W2:Y:S04]  /*147b0*/  SHFL.IDX PT, R22, R22, 0x3, 0x181f ;  /* 0x00781f0016167f89 */ /* 0x014ea800000e0000 */
[----:B-1----:R1:W4:Y:S02]  /*147c0*/  SHFL.IDX PT, R13, R3, 0x3, 0x181f ;  /* 0x00781f00030d7f89 */ /* 0x00232400000e0000 */
.L_x_1539:
[----:B------:R-:W-:-:S04]  /*147d0*/  IADD3 R18, R18, 0x60, RZ ;  /* 0x0000006012127810 */ /* 0x000fc80007ffe0ff */
[----:B------:R-:W-:-:S13]  /*147e0*/  ISETP.GE.AND P0, PT, R18, R21, PT ;  /* 0x000000151200720c */ /* 0x000fda0003f06270 */
[----:B------:R-:W-:Y:S05]  /*147f0*/  @P0 BRA `(.L_x_1482) ;  /* 0x00001ee000000947 */ /* 0x000fea0003800000 */
[----:B------:R-:W-:Y:S02]  /*14800*/  ISETP.GE.AND P1, PT, R20, c[0x0][0x3c8], PT ;  /* 0x0000f20014007a0c */ /* 0x000fe40003f26270 */
[----:B------:R-:W-:-:S11]  /*14810*/  ISETP.GE.AND P0, PT, R209, c[0x0][0x3c8], PT ;  /* 0x0000f200d1007a0c */ /* 0x000fd60003f06270 */
[CC--:B----4-:R-:W-:Y:S02]  /*14820*/  @!P1 LEA R16, P3, R20.reuse, R13.reuse, 0x1 ;  /* 0x0000000d14109211 */ /* 0x0d0fe400078608ff */
[C---:B------:R-:W-:Y:S02]  /*14830*/  @!P0 LEA R14, P2, R209.reuse, R13, 0x1 ;  /* 0x0000000dd10e8211 */ /* 0x040fe400078408ff */
[-C--:B--2---:R-:W-:Y:S02]  /*14840*/  @!P1 LEA.HI.X R17, R20, R22.reuse, R9, 0x1, P3 ;  /* 0x0000001614119211 */ /* 0x084fe400018f0c09 */
        /* <DEDUP_REMOVED lines=9> */
.L_x_1469:
[----:B------:R-:W-:Y:S01]  /*148e0*/  IMAD R17, R17, c[0x0][0x408], RZ ;  /* 0x0001020011117a24 */ /* 0x000fe200078e02ff */
[----:B-1----:R-:W-:Y:S01]  /*148f0*/  SHF.R.S32.HI R0, RZ, 0x1f, R215 ;  /* 0x0000001fff007819 */ /* 0x002fe200000114d7 */
[----:B------:R-:W-:-:S04]  /*14900*/  IMAD.WIDE.U32 R12, R14, c[0x0][0x408], RZ ;  /* 0x000102000e0c7a25 */ /* 0x000fc800078e00ff */
[----:B------:R-:W-:Y:S02]  /*14910*/  IMAD R17, R14, c[0x0][0x40c], R17 ;  /* 0x000103000e117a24 */ /* 0x000fe400078e0211 */
[----:B------:R-:W-:-:S03]  /*14920*/  IMAD R0, R0, c[0x0][0x440], RZ ;  /* 0x0001100000007a24 */ /* 0x000fc600078e02ff */
[----:B------:R-:W-:Y:S01]  /*14930*/  IADD3 R13, R13, R17, RZ ;  /* 0x000000110d0d7210 */ /* 0x000fe20007ffe0ff */
[----:B------:R-:W-:-:S04]  /*14940*/  IMAD R0, R215, c[0x0][0x444], R0 ;  /* 0x00011100d7007a24 */ /* 0x000fc800078e0200 */
[----:B------:R-:W-:Y:S01]  /*14950*/  IMAD.WIDE.U32 R16, R217, c[0x0][0x438], R12 ;  /* 0x00010e00d9107a25 */ /* 0x000fe200078e000c */
[----:B------:R-:W-:-:S03]  /*14960*/  MOV R13, R15 ;  /* 0x0000000f000d7202 */ /* 0x000fc60000000f00 */
[----:B------:R-:W-:Y:S02]  /*14970*/  IMAD R17, R217, c[0x0][0x43c], R17 ;  /* 0x00010f00d9117a24 */ /* 0x000fe400078e0211 */
[----:B------:R-:W-:-:S04]  /*14980*/  @P3 IMAD.HI.U32 R12, R15, c[0x0][0x4ec], RZ ;  /* 0x00013b000f0c3a27 */ /* 0x000fc800078e00ff */
[----:B------:R-:W-:Y:S01]  /*14990*/  IMAD.WIDE.U32 R16, R215, c[0x0][0x440], R16 ;  /* 0x00011000d7107a25 */ /* 0x000fe200078e0010 */
[----:B------:R-:W-:-:S04]  /*149a0*/  @P3 SHF.R.U32.HI R13, RZ, c[0x0][0x4f0], R12 ;  /* 0x00013c00ff0d3a19 */ /* 0x000fc8000001160c */
        /* <DEDUP_REMOVED lines=19> */
.L_x_1540:
[----:B------:R-:W-:Y:S05]  /*14ae0*/  BRA.DIV ~URZ, `(.L_x_1484) ;  /* 0x000032527f007947 */ /* 0x000fea000b800000 */
[----:B------:R3:W4:Y:S02]  /*14af0*/  SHFL.IDX PT, R0, R168, RZ, 0x1c1f ;  /* 0x001c1fffa8007589 */ /* 0x00072400000e0000 */
.L_x_1541:
[----:B------:R-:W-:Y:S01]  /*14b00*/  LOP3.LUT R18, R18, 0x7ffffffc, RZ, 0xc0, !PT ;  /* 0x7ffffffc12127812 */ /* 0x000fe200078ec0ff */
[----:B------:R-:W-:Y:S04]  /*14b10*/  BSSY B0, `(.L_x_1485) ;  /* 0x0000093000007945 */ /* 0x000fe80003800000 */
        /* <DEDUP_REMOVED lines=56> */
[-C--:B------:R-:W-:Y:S02]  /*14ea0*/  @!P0 LEA R12, P2, R26, R0.reuse, 0x2 ;  /* 0x000000001a0c8211 */ /* 0x080fe400078410ff */
[----:B------:R-:W-:Y:S01]  /*14eb0*/  @!P3 LEA R16, P5, R163, R0, 0x2 ;  /* 0x00000000a310b211 */ /* 0x000fe200078a10ff */
[----:B------:R-:W-:Y:S01]  /*14ec0*/  @!P1 IMAD.WIDE R14, R166, 0x4, R14 ;  /* 0x00000004a60e9825 */ /* 0x000fe200078e020e */
[----:B------:R-:W-:Y:S02]  /*14ed0*/  @!P0 LEA.HI.X R13, R26, R169, R25, 0x2, P2 ;  /* 0x000000a91a0d8211 */ /* 0x000fe400010f1419 */
[----:B------:R-:W-:Y:S02]  /*14ee0*/  ISETP.GE.AND P2, PT, R159, c[0x0][0x3c8], PT ;  /* 0x0000f2009f007a0c */ /* 0x000fe40003f46270 */
[----:B------:R2:W-:Y:S01]  /*14ef0*/  @!P1 ST.E.64 [R14.64], R132 ;  /* 0x000000840e009985 */ /* 0x0005e2000c101b08 */
[----:B------:R-:W-:-:S02]  /*14f00*/  ISETP.GE.AND P1, PT, R157, c[0x0][0x3c8], PT ;  /* 0x0000f2009d007a0c */ /* 0x000fc40003f26270 */
[----:B------:R-:W-:Y:S01]  /*14f10*/  @!P3 LEA.HI.X R17, R163, R169, R162, 0x2, P5 ;  /* 0x000000a9a311b211 */ /* 0x000fe200028f14a2 */
[----:B------:R4:W-:Y:S01]  /*14f20*/  @!P0 ST.E.64 [R12.64], R128 ;  /* 0x000000800c008985 */ /* 0x0009e2000c101b08 */
[----:B------:R-:W-:-:S03]  /*14f30*/  @!P4 LEA R170, P0, R161, R0, 0x2 ;  /* 0x00000000a1aac211 */ /* 0x000fc600078010ff */
[----:B------:R5:W-:Y:S01]  /*14f40*/  @!P3 ST.E.64 [R16.64], R40 ;  /* 0x000000281000b985 */ /* 0x000be2000c101b08 */
[-C--:B------:R-:W-:Y:S02]  /*14f50*/  @!P4 LEA.HI.X R171, R161, R169.reuse, R160, 0x2, P0 ;  /* 0x000000a9a1abc211 */ /* 0x080fe400000f14a0 */
[C---:B------:R-:W-:Y:S02]  /*14f60*/  @!P2 LEA R172, P5, R159.reuse, R0, 0x2 ;  /* 0x000000009faca211 */ /* 0x040fe400078a10ff */
[----:B------:R-:W-:Y:S01]  /*14f70*/  ISETP.GE.AND P3, PT, R154, c[0x0][0x3c8], PT ;  /* 0x0000f2009a007a0c */ /* 0x000fe20003f66270 */
[----:B------:R1:W-:Y:S01]  /*14f80*/  @!P4 ST.E.64 [R170.64], R44 ;  /* 0x0000002caa00c985 */ /* 0x0003e2000c101b08 */
[----:B------:R-:W-:Y:S02]  /*14f90*/  @!P2 LEA.HI.X R173, R159, R169, R158, 0x2, P5 ;  /* 0x000000a99fada211 */ /* 0x000fe400028f149e */
[----:B------:R-:W-:-:S03]  /*14fa0*/  ISETP.GE.AND P4, PT, R150, c[0x0][0x3c8], PT ;  /* 0x0000f20096007a0c */ /* 0x000fc60003f86270 */
[----:B------:R-:W-:Y:S01]  /*14fb0*/  @!P2 ST.E.64 [R172.64], R48 ;  /* 0x00000030ac00a985 */ /* 0x000fe2000c101b08 */
[----:B------:R-:W-:Y:S02]  /*14fc0*/  ISETP.GE.AND P2, PT, R87, c[0x0][0x3c8], PT ;  /* 0x0000f20057007a0c */ /* 0x000fe40003f46270 */
[----:B--2---:R-:W-:-:S04]  /*14fd0*/  @!P1 LEA R14, P0, R157, R0, 0x2 ;  /* 0x000000009d0e9211 */ /* 0x004fc800078010ff */
[-C--:B------:R-:W-:Y:S02]  /*14fe0*/  @!P1 LEA.HI.X R15, R157, R169.reuse, R156, 0x2, P0 ;  /* 0x000000a99d0f9211 */ /* 0x080fe400000f149c */
[-C--:B----4-:R-:W-:Y:S02]  /*14ff0*/  @!P3 LEA R12, P5, R154, R0.reuse, 0x2 ;  /* 0x000000009a0cb211 */ /* 0x090fe400078a10ff */
[----:B-----5:R-:W-:Y:S01]  /*15000*/  @!P4 LEA R16, P0, R150, R0, 0x2 ;  /* 0x000000009610c211 */ /* 0x020fe200078010ff */
[----:B------:R2:W-:Y:S01]  /*15010*/  @!P1 ST.E.64 [R14.64], R52 ;  /* 0x000000340e009985 */ /* 0x0005e2000c101b08 */
[----:B------:R-:W-:Y:S02]  /*15020*/  ISETP.GE.AND P1, PT, R39, c[0x0][0x3c8], PT ;  /* 0x0000f20027007a0c */ /* 0x000fe40003f26270 */
[-C--:B------:R-:W-:Y:S02]  /*15030*/  @!P3 LEA.HI.X R13, R154, R169.reuse, R153, 0x2, P5 ;  /* 0x000000a99a0db211 */ /* 0x080fe400028f1499 */
[----:B------:R-:W-:-:S02]  /*15040*/  @!P4 LEA.HI.X R17, R150, R169, R149, 0x2, P0 ;  /* 0x000000a99611c211 */ /* 0x000fc400000f1495 */
[-C--:B------:R-:W-:Y:S01]  /*15050*/  @!P2 LEA R40, P5, R87, R0.reuse, 0x2 ;  /* 0x000000005728a211 */ /* 0x080fe200078a10ff */
[----:B------:R4:W-:Y:S01]  /*15060*/  @!P3 ST.E.64 [R12.64], R56 ;  /* 0x000000380c00b985 */ /* 0x0009e2000c101b08 */
[----:B------:R-:W-:Y:S02]  /*15070*/  ISETP.GE.AND P3, PT, R37, c[0x0][0x3c8], PT ;  /* 0x0000f20025007a0c */ /* 0x000fe40003f66270 */
[----:B------:R-:W-:Y:S01]  /*15080*/  @!P2 LEA.HI.X R41, R87, R169, R86, 0x2, P5 ;  /* 0x000000a95729a211 */ /* 0x000fe200028f1456 */
[----:B------:R5:W-:Y:S01]  /*15090*/  @!P4 ST.E.64 [R16.64], R60 ;  /* 0x0000003c1000c985 */ /* 0x000be2000c101b08 */
[----:B------:R-:W-:Y:S02]  /*150a0*/  ISETP.GE.AND P4, PT, R35, c[0x0][0x3c8], PT ;  /* 0x0000f20023007a0c */ /* 0x000fe40003f86270 */
[----:B-1----:R-:W-:Y:S01]  /*150b0*/  @!P1 LEA R44, P0, R39, R0, 0x2 ;  /* 0x00000000272c9211 */ /* 0x002fe200078010ff */
[----:B------:R1:W-:Y:S01]  /*150c0*/  @!P2 ST.E.64 [R40.64], R64 ;  /* 0x000000402800a985 */ /* 0x0003e2000c101b08 */
[----:B------:R-:W-:-:S02]  /*150d0*/  ISETP.GE.AND P2, PT, R33, c[0x0][0x3c8], PT ;  /* 0x0000f20021007a0c */ /* 0x000fc40003f46270 */
[----:B------:R-:W-:-:S05]  /*150e0*/  @!P1 LEA.HI.X R45, R39, R169, R38, 0x2, P0 ;  /* 0x000000a9272d9211 */ /* 0x000fca00000f1426 */
[----:B------:R3:W-:Y:S01]  /*150f0*/  @!P1 ST.E.64 [R44.64], R68 ;  /* 0x000000442c009985 */ /* 0x0007e2000c101b08 */
[----:B------:R-:W-:Y:S02]  /*15100*/  ISETP.GE.AND P1, PT, R31, c[0x0][0x3c8], PT ;  /* 0x0000f2001f007a0c */ /* 0x000fe40003f26270 */
[----:B--2---:R-:W-:-:S04]  /*15110*/  @!P3 LEA R14, P5, R37, R0, 0x2 ;  /* 0x00000000250eb211 */ /* 0x004fc800078a10ff */
[----:B------:R-:W-:Y:S02]  /*15120*/  @!P3 LEA.HI.X R15, R37, R169, R36, 0x2, P5 ;  /* 0x000000a9250fb211 */ /* 0x000fe400028f1424 */
[----:B----4-:R-:W-:-:S03]  /*15130*/  @!P4 LEA R12, P0, R35, R0, 0x2 ;  /* 0x00000000230cc211 */ /* 0x010fc600078010ff */
[----:B------:R2:W-:Y:S01]  /*15140*/  @!P3 ST.E.64 [R14.64], R72 ;  /* 0x000000480e00b985 */ /* 0x0005e2000c101b08 */
[----:B------:R-:W-:Y:S02]  /*15150*/  ISETP.GE.AND P3, PT, R24, c[0x0][0x3c8], PT ;  /* 0x0000f20018007a0c */ /* 0x000fe40003f66270 */
[-C--:B------:R-:W-:Y:S02]  /*15160*/  @!P4 LEA.HI.X R13, R35, R169.reuse, R34, 0x2, P0 ;  /* 0x000000a9230dc211 */ /* 0x080fe400000f1422 */
[-C--:B-----5:R-:W-:Y:S02]  /*15170*/  @!P2 LEA R16, P5, R33, R0.reuse, 0x2 ;  /* 0x000000002110a211 */ /* 0x0a0fe400078a10ff */
[----:B-1----:R-:W-:Y:S01]  /*15180*/  @!P1 LEA R40, P0, R31, R0, 0x2 ;  /* 0x000000001f289211 */ /* 0x002fe200078010ff */
[----:B------:R1:W-:Y:S01]  /*15190*/  @!P4 ST.E.64 [R12.64], R76 ;  /* 0x0000004c0c00c985 */ /* 0x0003e2000c101b08 */
[----:B------:R-:W-:Y:S02]  /*151a0*/  @!P2 LEA.HI.X R17, R33, R169, R32, 0x2, P5 ;  /* 0x000000a92111a211 */ /* 0x000fe400028f1420 */
[----:B------:R-:W-:-:S02]  /*151b0*/  ISETP.GE.AND P4, PT, R22, c[0x0][0x3c8], PT ;  /* 0x0000f20016007a0c */ /* 0x000fc40003f86270 */
[-C--:B------:R-:W-:Y:S01]  /*151c0*/  @!P1 LEA.HI.X R41, R31, R169.reuse, R30, 0x2, P0 ;  /* 0x000000a91f299211 */ /* 0x080fe200000f141e */
[----:B------:R4:W-:Y:S01]  /*151d0*/  @!P2 ST.E.64 [R16.64], R80 ;  /* 0x000000501000a985 */ /* 0x0009e2000c101b08 */
[----:B------:R-:W-:Y:S02]  /*151e0*/  ISETP.GE.AND P2, PT, R20, c[0x0][0x3c8], PT ;  /* 0x0000f20014007a0c */ /* 0x000fe40003f46270 */
[C---:B---3--:R-:W-:Y:S01]  /*151f0*/  @!P3 LEA R44, P5, R24.reuse, R0, 0x2 ;  /* 0x00000000182cb211 */ /* 0x048fe200078a10ff */
[----:B------:R3:W-:Y:S01]  /*15200*/  @!P1 ST.E.64 [R40.64], R4 ;  /* 0x0000000428009985 */ /* 0x0007e2000c101b08 */
[----:B------:R-:W-:Y:S02]  /*15210*/  ISETP.GE.AND P1, PT, R29, c[0x0][0x3c8], PT ;  /* 0x0000f2001d007a0c */ /* 0x000fe40003f26270 */
[----:B------:R-:W-:Y:S02]  /*15220*/  @!P3 LEA.HI.X R45, R24, R169, R23, 0x2, P5 ;  /* 0x000000a9182db211 */ /* 0x000fe400028f1417 */
[----:B------:R-:W-:-:S03]  /*15230*/  ISETP.GE.AND P5, PT, R28, c[0x0][0x3c8], PT ;  /* 0x0000f2001c007a0c */ /* 0x000fc60003fa6270 */
[----:B------:R5:W-:Y:S01]  /*15240*/  @!P3 ST.E.64 [R44.64], R6 ;  /* 0x000000062c00b985 */ /* 0x000be2000c101b08 */
[----:B--2---:R-:W-:-:S04]  /*15250*/  @!P4 LEA R14, P0, R22, R0, 0x2 ;  /* 0x00000000160ec211 */ /* 0x004fc800078010ff */
[----:B------:R-:W-:Y:S02]  /*15260*/  @!P4 LEA.HI.X R15, R22, R169, R21, 0x2, P0 ;  /* 0x000000a9160fc211 */ /* 0x000fe400000f1415 */
[----:B-1----:R-:W-:-:S03]  /*15270*/  @!P2 LEA R12, P0, R20, R0, 0x2 ;  /* 0x00000000140ca211 */ /* 0x002fc600078010ff */
[----:B------:R1:W-:Y:S01]  /*15280*/  @!P4 ST.E.64 [R14.64], R92 ;  /* 0x0000005c0e00c985 */ /* 0x0003e2000c101b08 */
[----:B------:R-:W-:Y:S02]  /*15290*/  ISETP.GE.AND P4, PT, R155, c[0x0][0x3c8], PT ;  /* 0x0000f2009b007a0c */ /* 0x000fe40003f86270 */
[----:B------:R-:W-:Y:S02]  /*152a0*/  @!P2 LEA.HI.X R13, R20, R169, R19, 0x2, P0 ;  /* 0x000000a9140da211 */ /* 0x000fe400000f1413 */
[----:B----4-:R-:W-:-:S03]  /*152b0*/  @!P1 LEA R16, P3, R29, R0, 0x2 ;  /* 0x000000001d109211 */ /* 0x010fc600078610ff */
[----:B------:R2:W-:Y:S01]  /*152c0*/  @!P2 ST.E.64 [R12.64], R96 ;  /* 0x000000600c00a985 */ /* 0x0005e2000c101b08 */
[-C--:B------:R-:W-:Y:S02]  /*152d0*/  @!P1 LEA.HI.X R17, R29, R169.reuse, R18, 0x2, P3 ;  /* 0x000000a91d119211 */ /* 0x080fe400018f1412 */
[CC--:B---3--:R-:W-:Y:S02]  /*152e0*/  @!P6 LEA R4, P0, R165.reuse, R0.reuse, 0x2 ;  /* 0x00000000a504e211 */ /* 0x0c8fe400078010ff */
[----:B------:R-:W-:Y:S01]  /*152f0*/  ISETP.GE.AND P2, PT, R152, c[0x0][0x3c8], PT ;  /* 0x0000f20098007a0c */ /* 0x000fe20003f46270 */
[----:B------:R3:W-:Y:S01]  /*15300*/  @!P1 ST.E.64 [R16.64], R100 ;  /* 0x0000006410009985 */ /* 0x0007e2000c101b08 */
[----:B------:R-:W-:Y:S02]  /*15310*/  @!P6 LEA.HI.X R5, R165, R169, R164, 0x2, P0 ;  /* 0x000000a9a505e211 */ /* 0x000fe400000f14a4 */
[----:B------:R-:W-:Y:S02]  /*15320*/  ISETP.GE.AND P1, PT, R89, c[0x0][0x3c8], PT ;  /* 0x0000f20059007a0c */ /* 0x000fe40003f26270 */
[----:B------:R-:W-:Y:S01]  /*15330*/  ISETP.GE.AND P0, PT, R85, c[0x0][0x3c8], PT ;  /* 0x0000f20055007a0c */ /* 0x000fe20003f06270 */
[----:B------:R4:W-:Y:S01]  /*15340*/  @!P6 ST.E.64 [R4.64], R104 ;  /* 0x000000680400e985 */ /* 0x0009e2000c101b08 */
[----:B-----5:R-:W-:-:S04]  /*15350*/  @!P5 LEA R6, P3, R28, R0, 0x2 ;  /* 0x000000001c06d211 */ /* 0x020fc800078610ff */
[-C--:B------:R-:W-:Y:S02]  /*15360*/  @!P5 LEA.HI.X R7, R28, R169.reuse, R27, 0x2, P3 ;  /* 0x000000a91c07d211 */ /* 0x080fe400018f141b */
[CC--:B------:R-:W-:Y:S02]  /*15370*/  @!P2 LEA R40, P3, R152.reuse, R0.reuse, 0x2 ;  /* 0x000000009828a211 */ /* 0x0c0fe400078610ff */
[CC--:B-1----:R-:W-:Y:S01]  /*15380*/  @!P4 LEA R14, P6, R155.reuse, R0.reuse, 0x2 ;  /* 0x000000009b0ec211 */ /* 0x0c2fe200078c10ff */
[----:B------:R4:W-:Y:S01]  /*15390*/  @!P5 ST.E.64 [R6.64], R108 ;  /* 0x0000006c0600d985 */ /* 0x0009e2000c101b08 */
[-C--:B------:R-:W-:Y:S02]  /*153a0*/  @!P2 LEA.HI.X R41, R152, R169.reuse, R151, 0x2, P3 ;  /* 0x000000a99829a211 */ /* 0x080fe400018f1497 */
[----:B------:R-:W-:Y:S02]  /*153b0*/  @!P4 LEA.HI.X R15, R155, R169, R148, 0x2, P6 ;  /* 0x000000a99b0fc211 */ /* 0x000fe400030f1494 */
[----:B--2---:R-:W-:-:S03]  /*153c0*/  @!P1 LEA R12, P5, R89, R0, 0x2 ;  /* 0x00000000590c9211 */ /* 0x004fc600078a10ff */
[----:B------:R4:W-:Y:S01]  /*153d0*/  @!P4 ST.E.64 [R14.64], R124 ;  /* 0x0000007c0e00c985 */ /* 0x0009e2000c101b08 */
[----:B------:R-:W-:-:S03]  /*153e0*/  @!P1 LEA.HI.X R13, R89, R169, R88, 0x2, P5 ;  /* 0x000000a9590d9211 */ /* 0x000fc600028f1458 */
[----:B------:R4:W-:Y:S01]  /*153f0*/  @!P2 ST.E.64 [R40.64], R112 ;  /* 0x000000702800a985 */ /* 0x0009e2000c101b08 */
[----:B---3--:R-:W-:-:S03]  /*15400*/  @!P0 LEA R16, P3, R85, R0, 0x2 ;  /* 0x0000000055108211 */ /* 0x008fc600078610ff */
[----:B------:R4:W-:Y:S01]  /*15410*/  @!P1 ST.E.64 [R12.64], R120 ;  /* 0x000000780c009985 */ /* 0x0009e2000c101b08 */
[----:B------:R-:W-:-:S05]  /*15420*/  @!P0 LEA.HI.X R17, R85, R169, R84, 0x2, P3 ;  /* 0x000000a955118211 */ /* 0x000fca00018f1454 */
[----:B------:R4:W-:Y:S04]  /*15430*/  @!P0 ST.E.64 [R16.64], R116 ;  /* 0x0000007410008985 */ /* 0x0009e8000c101b08 */
.L_x_1486:
[----:B------:R-:W-:Y:S05]  /*15440*/  BSYNC B0 ;  /* 0x0000000000007941 */ /* 0x000fea0003800000 */
.L_x_1485:
[----:B------:R-:W-:Y:S05]  /*15450*/  BRA.DIV ~URZ, `(.L_x_1487) ;  /* 0x000029527f007947 */ /* 0x000fea000b800000 */
[----:B-1----:R-:W1:Y:S04]  /*15460*/  SHFL.IDX PT, R167, R167, 0x1, 0x1c1f ;  /* 0x003c1f00a7a77f89 */ /* 0x002e6800000e0000 */
[----:B---3--:R-:W3:Y:S02]  /*15470*/  SHFL.IDX PT, R168, R168, 0x1, 0x1c1f ;  /* 0x003c1f00a8a87f89 */ /* 0x008ee400000e0000 */
.L_x_1542:
        /* <DEDUP_REMOVED lines=11> */
[----:B--2---:R-:W-:Y:S01]  /*15530*/  @!P4 IMAD.MOV.U32 R169, RZ, RZ, R167 ;  /* 0x000000ffffa9c224 */ /* 0x004fe200078e00a7 */
[-C--:B------:R-:W-:Y:S02]  /*15540*/  @!P2 LEA.HI.X R5, R163, R167.reuse, R162, 0x2, P5 ;  /* 0x000000a7a305a211 */ /* 0x080fe400028f14a2 */
[----:B------:R-:W-:Y:S01]  /*15550*/  @!P0 LEA R12, P5, R159, R168, 0x2 ;  /* 0x000000a89f0c8211 */ /* 0x000fe200078a10ff */
[----:B------:R-:W-:Y:S01]  /*15560*/  @!P4 IMAD.WIDE R16, R166, 0x4, R168 ;  /* 0x00000004a610c825 */ /* 0x000fe200078e02a8 */
[----:B------:R-:W-:-:S02]  /*15570*/  @!P1 LEA.HI.X R15, R161, R167, R160, 0x2, P6 ;  /* 0x000000a7a10f9211 */ /* 0x000fc400030f14a0 */
[----:B------:R-:W-:Y:S02]  /*15580*/  ISETP.GE.AND P6, PT, R157, c[0x0][0x3c8], PT ;  /* 0x0000f2009d007a0c */ /* 0x000fe40003fc6270 */
[----:B------:R-:W-:Y:S01]  /*15590*/  @!P0 LEA.HI.X R13, R159, R167, R158, 0x2, P5 ;  /* 0x000000a79f0d8211 */ /* 0x000fe200028f149e */
[----:B------:R1:W-:Y:S01]  /*155a0*/  @!P4 ST.E.64 [R16.64], R134 ;  /* 0x000000861000c985 */ /* 0x0003e2000c101b08 */
[----:B------:R-:W-:Y:S02]  /*155b0*/  ISETP.GE.AND P5, PT, R154, c[0x0][0x3c8], PT ;  /* 0x0000f2009a007a0c */ /* 0x000fe40003fa6270 */
[----:B------:R-:W-:Y:S01]  /*155c0*/  ISETP.GE.AND P4, PT, R150, c[0x0][0x3c8], PT ;  /* 0x0000f20096007a0c */ /* 0x000fe20003f86270 */
[----:B------:R-:W-:Y:S01]  /*155d0*/  @!P3 ST.E.64 [R6.64], R130 ;  /* 0x000000820600b985 */ /* 0x000fe2000c101b08 */
[----:B------:R-:W-:-:S03]  /*155e0*/  ISETP.GE.AND P3, PT, R87, c[0x0][0x3c8], PT ;  /* 0x0000f20057007a0c */ /* 0x000fc60003f66270 */
[----:B------:R2:W-:Y:S01]  /*155f0*/  @!P2 ST.E.64 [R4.64], R42 ;  /* 0x0000002a0400a985 */ /* 0x0005e2000c101b08 */
[----:B------:R-:W-:-:S03]  /*15600*/  ISETP.GE.AND P2, PT, R39, c[0x0][0x3c8], PT ;  /* 0x0000f20027007a0c */ /* 0x000fc60003f46270 */
[----:B------:R-:W-:Y:S02]  /*15610*/  @!P1 ST.E.64 [R14.64], R46 ;  /* 0x0000002e0e009985 */ /* 0x000fe4000c101b08 */
[CC--:B------:R-:W-:Y:S02]  /*15620*/  @!P5 LEA R40, P1, R154.reuse, R168.reuse, 0x2 ;  /* 0x000000a89a28d211 */ /* 0x0c0fe400078210ff */
[----:B------:R3:W-:Y:S01]  /*15630*/  @!P0 ST.E.64 [R12.64], R50 ;  /* 0x000000320c008985 */ /* 0x0007e2000c101b08 */
[C---:B------:R-:W-:Y:S02]  /*15640*/  @!P6 LEA R44, P0, R157.reuse, R168, 0x2 ;  /* 0x000000a89d2ce211 */ /* 0x040fe400078010ff */
[-C--:B------:R-:W-:Y:S02]  /*15650*/  @!P5 LEA.HI.X R41, R154, R167.reuse, R153, 0x2, P1 ;  /* 0x000000a79a29d211 */ /* 0x080fe400008f1499 */
[----:B------:R-:W-:Y:S02]  /*15660*/  @!P6 LEA.HI.X R45, R157, R167, R156, 0x2, P0 ;  /* 0x000000a79d2de211 */ /* 0x000fe400000f149c */
[----:B------:R-:W-:-:S03]  /*15670*/  ISETP.GE.AND P1, PT, R37, c[0x0][0x3c8], PT ;  /* 0x0000f20025007a0c */ /* 0x000fc60003f26270 */
[----:B------:R-:W-:Y:S01]  /*15680*/  @!P6 ST.E.64 [R44.64], R54 ;  /* 0x000000362c00e985 */ /* 0x000fe2000c101b08 */
[----:B------:R-:W-:Y:S02]  /*15690*/  ISETP.GE.AND P6, PT, R35, c[0x0][0x3c8], PT ;  /* 0x0000f20023007a0c */ /* 0x000fe40003fc6270 */
[CC--:B-1----:R-:W-:Y:S01]  /*156a0*/  @!P4 LEA R16, P0, R150.reuse, R168.reuse, 0x2 ;  /* 0x000000a89610c211 */ /* 0x0c2fe200078010ff */
[----:B------:R-:W-:Y:S01]  /*156b0*/  @!P5 ST.E.64 [R40.64], R58 ;  /* 0x0000003a2800d985 */ /* 0x000fe2000c101b08 */
[----:B------:R-:W-:Y:S02]  /*156c0*/  ISETP.GE.AND P5, PT, R33, c[0x0][0x3c8], PT ;  /* 0x0000f20021007a0c */ /* 0x000fe40003fa6270 */
[----:B------:R-:W-:Y:S02]  /*156d0*/  @!P4 LEA.HI.X R17, R150, R167, R149, 0x2, P0 ;  /* 0x000000a79611c211 */ /* 0x000fe400000f1495 */
[----:B--2---:R-:W-:-:S03]  /*156e0*/  @!P3 LEA R4, P0, R87, R168, 0x2 ;  /* 0x000000a85704b211 */ /* 0x004fc600078010ff */
[----:B------:R-:W-:Y:S01]  /*156f0*/  @!P4 ST.E.64 [R16.64], R62 ;  /* 0x0000003e1000c985 */ /* 0x000fe2000c101b08 */
[----:B------:R-:W-:Y:S02]  /*15700*/  ISETP.GE.AND P4, PT, R31, c[0x0][0x3c8], PT ;  /* 0x0000f2001f007a0c */ /* 0x000fe40003f86270 */
[----:B------:R-:W-:Y:S02]  /*15710*/  @!P3 LEA.HI.X R5, R87, R167, R86, 0x2, P0 ;  /* 0x000000a75705b211 */ /* 0x000fe400000f1456 */
[----:B------:R-:W-:-:S03]  /*15720*/  @!P2 LEA R6, P0, R39, R168, 0x2 ;  /* 0x000000a82706a211 */ /* 0x000fc600078010ff */
[----:B------:R1:W-:Y:S01]  /*15730*/  @!P3 ST.E.64 [R4.64], R66 ;  /* 0x000000420400b985 */ /* 0x0003e2000c101b08 */
[-C--:B------:R-:W-:Y:S02]  /*15740*/  @!P2 LEA.HI.X R7, R39, R167.reuse, R38, 0x2, P0 ;  /* 0x000000a72707a211 */ /* 0x080fe400000f1426 */
[CC--:B---3--:R-:W-:Y:S02]  /*15750*/  @!P1 LEA R12, P0, R37.reuse, R168.reuse, 0x2 ;  /* 0x000000a8250c9211 */ /* 0x0c8fe400078010ff */
[----:B------:R-:W-:Y:S01]  /*15760*/  ISETP.GE.AND P3, PT, R24, c[0x0][0x3c8], PT ;  /* 0x0000f20018007a0c */ /* 0x000fe20003f66270 */
[----:B------:R2:W-:Y:S01]  /*15770*/  @!P2 ST.E.64 [R6.64], R70 ;  /* 0x000000460600a985 */ /* 0x0005e2000c101b08 */
[----:B------:R-:W-:Y:S02]  /*15780*/  @!P1 LEA.HI.X R13, R37, R167, R36, 0x2, P0 ;  /* 0x000000a7250d9211 */ /* 0x000fe400000f1424 */
[-C--:B------:R-:W-:Y:S02]  /*15790*/  @!P6 LEA R36, P0, R35, R168.reuse, 0x2 ;  /* 0x000000a82324e211 */ /* 0x080fe400078010ff */
[----:B------:R-:W-:Y:S01]  /*157a0*/  ISETP.GE.AND P2, PT, R22, c[0x0][0x3c8], PT ;  /* 0x0000f20016007a0c */ /* 0x000fe20003f46270 */
[----:B------:R3:W-:Y:S01]  /*157b0*/  @!P1 ST.E.64 [R12.64], R74 ;  /* 0x0000004a0c009985 */ /* 0x0007e2000c101b08 */
[----:B------:R-:W-:-:S02]  /*157c0*/  @!P5 LEA R14, P1, R33, R168, 0x2 ;  /* 0x000000a8210ed211 */ /* 0x000fc400078210ff */
[-C--:B------:R-:W-:Y:S02]  /*157d0*/  @!P6 LEA.HI.X R37, R35, R167.reuse, R34, 0x2, P0 ;  /* 0x000000a72325e211 */ /* 0x080fe400000f1422 */
[----:B------:R-:W-:Y:S02]  /*157e0*/  @!P4 LEA R34, P0, R31, R168, 0x2 ;  /* 0x000000a81f22c211 */ /* 0x000fe400078010ff */
[-C--:B------:R-:W-:Y:S01]  /*157f0*/  @!P5 LEA.HI.X R15, R33, R167.reuse, R32, 0x2, P1 ;  /* 0x000000a7210fd211 */ /* 0x080fe200008f1420 */
[----:B------:R-:W-:Y:S01]  /*15800*/  @!P6 ST.E.64 [R36.64], R78 ;  /* 0x0000004e2400e985 */ /* 0x000fe2000c101b08 */
[----:B------:R-:W-:Y:S02]  /*15810*/  ISETP.GE.AND P1, PT, R20, c[0x0][0x3c8], PT ;  /* 0x0000f20014007a0c */ /* 0x000fe40003f26270 */
[----:B------:R-:W-:Y:S01]  /*15820*/  @!P4 LEA.HI.X R35, R31, R167, R30, 0x2, P0 ;  /* 0x000000a71f23c211 */ /* 0x000fe200000f141e */
[----:B------:R4:W-:Y:S01]  /*15830*/  @!P5 ST.E.64 [R14.64], R82 ;  /* 0x000000520e00d985 */ /* 0x0009e2000c101b08 */
[----:B------:R-:W-:-:S02]  /*15840*/  ISETP.GE.AND P6, PT, R29, c[0x0][0x3c8], PT ;  /* 0x0000f2001d007a0c */ /* 0x000fc40003fc6270 */
[----:B------:R-:W-:Y:S01]  /*15850*/  ISETP.GE.AND P5, PT, R165, c[0x0][0x3c8], PT ;  /* 0x0000f200a5007a0c */ /* 0x000fe20003fa6270 */
[----:B------:R-:W-:Y:S01]  /*15860*/  @!P4 ST.E.64 [R34.64], R8 ;  /* 0x000000082200c985 */ /* 0x000fe2000c101b08 */
[-C--:B-1----:R-:W-:Y:S02]  /*15870*/  @!P3 LEA R4, P0, R24, R168.reuse, 0x2 ;  /* 0x000000a81804b211 */ /* 0x082fe400078010ff */
[----:B------:R-:W-:Y:S02]  /*15880*/  ISETP.GE.AND P4, PT, R28, c[0x0][0x3c8], PT ;  /* 0x0000f2001c007a0c */ /* 0x000fe40003f86270 */
[----:B------:R-:W-:Y:S02]  /*15890*/  @!P3 LEA.HI.X R5, R24, R167, R23, 0x2, P0 ;  /* 0x000000a71805b211 */ /* 0x000fe400000f1417 */
[----:B--2---:R-:W-:-:S03]  /*158a0*/  @!P2 LEA R6, P0, R22, R168, 0x2 ;  /* 0x000000a81606a211 */ /* 0x004fc600078010ff */
        /* <DEDUP_REMOVED lines=11> */
[CC--:B----4-:R-:W-:Y:S02]  /*15960*/  @!P4 LEA R14, P0, R28.reuse, R168.reuse, 0x2 ;  /* 0x000000a81c0ec211 */ /* 0x0d0fe400078010ff */
[-C--:B------:R-:W-:Y:S01]  /*15970*/  @!P5 LEA.HI.X R17, R165, R167.reuse, R164, 0x2, P1 ;  /* 0x000000a7a511d211 */ /* 0x080fe200008f14a4 */
[----:B------:R3:W-:Y:S01]  /*15980*/  @!P6 ST.E.64 [R20.64], R102 ;  /* 0x000000661400e985 */ /* 0x0007e2000c101b08 */
[----:B------:R-:W-:Y:S02]  /*15990*/  ISETP.GE.AND P1, PT, R89, c[0x0][0x3c8], PT ;  /* 0x0000f20059007a0c */ /* 0x000fe40003f26270 */
[----:B------:R-:W-:Y:S01]  /*159a0*/  @!P4 LEA.HI.X R15, R28, R167, R27, 0x2, P0 ;  /* 0x000000a71c0fc211 */ /* 0x000fe200000f141b */
[----:B------:R3:W-:Y:S04]  /*159b0*/  @!P5 ST.E.64 [R16.64], R106 ;  /* 0x0000006a1000d985 */ /* 0x0007e8000c101b08 */
        /* <DEDUP_REMOVED lines=16> */
.L_x_1467:
        /* <DEDUP_REMOVED lines=20> */
.L_x_1488:
        /* <DEDUP_REMOVED lines=16> */
[----:B------:R-:W-:Y:S02]  /*15d00*/  MOV R7, R4 ;  /* 0x0000000400077202 */ /* 0x000fe40000000f00 */
[----:B------:R-:W-:-:S05]  /*15d10*/  SEL R218, R218, RZ, P2 ;  /* 0x000000ffdada7207 */ /* 0x000fca0001000000 */
[----:B------:R-:W2:Y:S03]  /*15d20*/  LDC.64 R24, c[0x0][R15+0x168] ;  /* 0x00005a000f187b82 */ /* 0x000ea60000000a00 */
[----:B------:R-:W-:-:S05]  /*15d30*/  @P0 IMAD.HI.U32 R12, R4, c[0x0][0x4ec], RZ ;  /* 0x00013b00040c0a27 */ /* 0x000fca00078e00ff */
[----:B------:R-:W3:Y:S01]  /*15d40*/  LDC.64 R18, c[0x0][R15+0x178] ;  /* 0x00005e000f127b82 */ /* 0x000ee20000000a00 */
[----:B------:R-:W-:-:S05]  /*15d50*/  @P0 SHF.R.U32.HI R7, RZ, c[0x0][0x4f0], R12 ;  /* 0x00013c00ff070a19 */ /* 0x000fca000001160c */
[--C-:B------:R-:W-:Y:S02]  /*15d60*/  IMAD.MOV R13, RZ, RZ, -R7.reuse ;  /* 0x000000ffff0d7224 */ /* 0x100fe400078e0a07 */
[----:B------:R-:W4:Y:S02]  /*15d70*/  LDC.64 R16, c[0x0][R15+0x160] ;  /* 0x000058000f107b82 */ /* 0x000f240000000a00 */
[----:B------:R-:W-:Y:S01]  /*15d80*/  IMAD R13, R13, c[0x0][0x4e8], R4 ;  /* 0x00013a000d0d7a24 */ /* 0x000fe200078e0204 */
[----:B------:R-:W-:Y:S01]  /*15d90*/  SHF.R.S32.HI R4, RZ, 0x1f, R7 ;  /* 0x0000001fff047819 */ /* 0x000fe20000011407 */
[-C--:B-1----:R-:W-:Y:S02]  /*15da0*/  IMAD R14, R27, R215.reuse, RZ ;  /* 0x000000d71b0e7224 */ /* 0x082fe400078e02ff */
[----:B------:R-:W-:-:S04]  /*15db0*/  IMAD.WIDE.U32 R22, R26, R215, RZ ;  /* 0x000000d71a167225 */ /* 0x000fc800078e00ff */
[----:B------:R-:W-:Y:S02]  /*15dc0*/  IMAD R9, R26, R5, R14 ;  /* 0x000000051a097224 */ /* 0x000fe400078e020e */
[-C--:B--2---:R-:W-:Y:S02]  /*15dd0*/  IMAD R8, R25, R217.reuse, RZ ;  /* 0x000000d919087224 */ /* 0x084fe400078e02ff */
[----:B------:R-:W-:Y:S01]  /*15de0*/  IMAD.WIDE.U32 R24, R24, R217, RZ ;  /* 0x000000d918187225 */ /* 0x000fe200078e00ff */
[----:B------:R-:W-:-:S03]  /*15df0*/  IADD3 R9, R23, R9, RZ ;  /* 0x0000000917097210 */ /* 0x000fc60007ffe0ff */
[----:B------:R-:W-:Y:S01]  /*15e00*/  IMAD.IADD R8, R25, 0x1, R8 ;  /* 0x0000000119087824 */ /* 0x000fe200078e0208 */
[----:B------:R-:W-:Y:S01]  /*15e10*/  IADD3 R14, P1, P0, R22, R24, R0 ;  /* 0x00000018160e7210 */ /* 0x000fe2000783e000 */
[-C--:B---3--:R-:W-:Y:S02]  /*15e20*/  IMAD R12, R19, R218.reuse, RZ ;  /* 0x000000da130c7224 */ /* 0x088fe400078e02ff */
[----:B------:R-:W-:Y:S01]  /*15e30*/  IMAD.WIDE.U32 R18, R18, R218, RZ ;  /* 0x000000da12127225 */ /* 0x000fe200078e00ff */
[----:B------:R-:W-:-:S04]  /*15e40*/  IADD3.X R8, R9, R8, R6, P1, P0 ;  /* 0x0000000809087210 */ /* 0x000fc80000fe0406 */
[----:B------:R-:W-:Y:S02]  /*15e50*/  IADD3 R9, R19, R12, RZ ;  /* 0x0000000c13097210 */ /* 0x000fe40007ffe0ff */
[----:B------:R-:W-:Y:S01]  /*15e60*/  IADD3 R14, P1, P0, R7, R14, R18 ;  /* 0x0000000e070e7210 */ /* 0x000fe2000783e012 */
[-C--:B----4-:R-:W-:Y:S01]  /*15e70*/  IMAD R7, R17, R13.reuse, RZ ;  /* 0x0000000d11077224 */ /* 0x090fe200078e02ff */
[----:B------:R-:W-:Y:S02]  /*15e80*/  SHF.R.S32.HI R12, RZ, 0x1f, R13 ;  /* 0x0000001fff0c7819 */ /* 0x000fe4000001140d */
[----:B------:R-:W-:Y:S01]  /*15e90*/  IADD3.X R15, R4, R8, R9, P1, P0 ;  /* 0x00000008040f7210 */ /* 0x000fe20000fe0409 */
[----:B------:R-:W-:Y:S01]  /*15ea0*/  IMAD.MOV.U32 R4, RZ, RZ, c[0x0][0x4a8] ;  /* 0x00012a00ff047624 */ /* 0x000fe200078e00ff */
[----:B------:R-:W-:Y:S01]  /*15eb0*/  MOV R8, c[0x0][0x4ac] ;  /* 0x00012b0000087a02 */ /* 0x000fe20000000f00 */
[C---:B------:R-:W-:Y:S02]  /*15ec0*/  IMAD R7, R16.reuse, R12, R7 ;  /* 0x0000000c10077224 */ /* 0x040fe400078e0207 */
[----:B------:R-:W-:Y:S01]  /*15ed0*/  IMAD.WIDE.U32 R14, R16, R13, R14 ;  /* 0x0000000d100e7225 */ /* 0x000fe200078e000e */
[----:B------:R-:W-:-:S02]  /*15ee0*/  SEL R4, R4, c[0x0][0x450], P2 ;  /* 0x0001140004047a07 */ /* 0x000fc40001000000 */
[----:B------:R-:W-:Y:S01]  /*15ef0*/  SEL R8, R8, c[0x0][0x454], P2 ;  /* 0x0001150008087a07 */ /* 0x000fe20001000000 */
[----:B------:R-:W-:Y:S01]  /*15f00*/  IMAD.IADD R7, R15, 0x1, R7 ;  /* 0x000000010f077824 */ /* 0x000fe200078e0207 */
[C---:B------:R-:W-:Y:S02]  /*15f10*/  LEA R12, P0, R14.reuse, R4, 0x2 ;  /* 0x000000040e0c7211 */ /* 0x040fe400078010ff */
[----:B------:R-:W-:Y:S02]  /*15f20*/  MOV R4, 0xff800000 ;  /* 0xff80000000047802 */ /* 0x000fe40000000f00 */
[----:B------:R-:W-:-:S05]  /*15f30*/  LEA.HI.X R13, R14, R8, R7, 0x2, P0 ;  /* 0x000000080e0d7211 */ /* 0x000fca00000f1407 */
[----:B------:R1:W-:Y:S04]  /*15f40*/  STG.E [R12.64], R4 ;  /* 0x000000040c007986 */ /* 0x0003e8000c101908 */
.L_x_1490:
[----:B------:R-:W-:Y:S05]  /*15f50*/  BSYNC B0 ;  /* 0x0000000000007941 */ /* 0x000fea0003800000 */
.L_x_1489:
[----:B------:R-:W-:-:S13]  /*15f60*/  ISETP.GT.AND P0, PT, R202, 0x1, PT ;  /* 0x00000001ca00780c */ /* 0x000fda0003f04270 */
[----:B------:R-:W-:Y:S05]  /*15f70*/  @P0 BRA `(.L_x_1482) ;  /* 0x0000076000000947 */ /* 0x000fea0003800000 */
[----:B-1----:R-:W-:Y:S01]  /*15f80*/  IMAD R13, R6, c[0x0][0x3a0], RZ ;  /* 0x0000e800060d7a24 */ /* 0x002fe200078e02ff */
[----:B------:R-:W-:Y:S01]  /*15f90*/  SHF.R.S32.HI R7, RZ, 0x1f, R146 ;  /* 0x0000001fff077819 */ /* 0x000fe20000011492 */
[----:B------:R-:W-:-:S03]  /*15fa0*/  IMAD.WIDE.U32 R8, R0, c[0x0][0x3a0], RZ ;  /* 0x0000e80000087a25 */ /* 0x000fc600078e00ff */
[----:B------:R-:W-:Y:S01]  /*15fb0*/  LEA.HI R7, R7, R146, RZ, 0x3 ;  /* 0x0000009207077211 */ /* 0x000fe200078f18ff */
[----:B------:R-:W-:Y:S01]  /*15fc0*/  IMAD R4, R0, c[0x0][0x3a4], R13 ;  /* 0x0000e90000047a24 */ /* 0x000fe200078e020d */
[----:B------:R-:W-:Y:S01]  /*15fd0*/  MOV R0, c[0x0][0x4e8] ;  /* 0x00013a0000007a02 */ /* 0x000fe20000000f00 */
[----:B------:R-:W-:-:S03]  /*15fe0*/  IMAD R6, R5, c[0x0][0x3f0], RZ ;  /* 0x0000fc0005067a24 */ /* 0x000fc600078e02ff */
[----:B------:R-:W-:Y:S01]  /*15ff0*/  ISETP.NE.AND P0, PT, R0, 0x1, PT ;  /* 0x000000010000780c */ /* 0x000fe20003f05270 */
[----:B------:R-:W-:Y:S01]  /*16000*/  IMAD R6, R215, c[0x0][0x3f4], R6 ;  /* 0x0000fd00d7067a24 */ /* 0x000fe200078e0206 */
[----:B------:R-:W-:Y:S02]  /*16010*/  SHF.R.S32.HI R0, RZ, 0x3, R7 ;  /* 0x00000003ff007819 */ /* 0x000fe40000011407 */
[----:B------:R-:W-:Y:S02]  /*16020*/  IADD3 R9, R9, R4, RZ ;  /* 0x0000000409097210 */ /* 0x000fe40007ffe0ff */
[----:B------:R-:W-:-:S03]  /*16030*/  LEA R4, R193, R0, 0x5 ;  /* 0x00000000c1047211 */ /* 0x000fc600078e28ff */
[----:B------:R-:W-:Y:S01]  /*16040*/  IMAD.WIDE.U32 R8, R217, c[0x0][0x3e8], R8 ;  /* 0x0000fa00d9087a25 */ /* 0x000fe200078e0008 */
[C---:B------:R-:W-:Y:S02]  /*16050*/  LEA R4, R201.reuse, R4, 0x7 ;  /* 0x00000004c9047211 */ /* 0x040fe400078e38ff */
[----:B------:R-:W-:Y:S01]  /*16060*/  LEA R201, R201, R0, 0x7 ;  /* 0x00000000c9c97211 */ /* 0x000fe200078e38ff */
[----:B------:R-:W-:Y:S01]  /*16070*/  IMAD R9, R217, c[0x0][0x3ec], R9 ;  /* 0x0000fb00d9097a24 */ /* 0x000fe200078e0209 */
[----:B------:R-:W-:Y:S01]  /*16080*/  MOV R7, R4 ;  /* 0x0000000400077202 */ /* 0x000fe20000000f00 */
[----:B------:R-:W-:-:S04]  /*16090*/  @P0 IMAD.HI.U32 R5, R4, c[0x0][0x4ec], RZ ;  /* 0x00013b0004050a27 */ /* 0x000fc800078e00ff */
[----:B------:R-:W-:Y:S01]  /*160a0*/  IMAD.WIDE.U32 R12, R215, c[0x0][0x3f0], R8 ;  /* 0x0000fc00d70c7a25 */ /* 0x000fe200078e0008 */
        /* <DEDUP_REMOVED lines=18> */
.L_x_1543:
[----:B------:R-:W-:Y:S05]  /*161d0*/  BRA.DIV ~URZ, `(.L_x_1492) ;  /* 0x00001d127f007947 */ /* 0x000fea000b800000 */
[----:B------:R3:W4:Y:S02]  /*161e0*/  SHFL.IDX PT, R13, R4, RZ, 0x181f ;  /* 0x00181fff040d7589 */ /* 0x00072400000e0000 */
.L_x_1544:
        /* <DEDUP_REMOVED lines=19> */
.L_x_1494:
[----:B------:R-:W-:Y:S05]  /*16320*/  BSYNC B0 ;  /* 0x0000000000007941 */ /* 0x000fea0003800000 */
.L_x_1493:
[----:B------:R-:W-:Y:S05]  /*16330*/  BRA.DIV ~URZ, `(.L_x_1495) ;  /* 0x00001c127f007947 */ /* 0x000fea000b800000 */
[----:B--2---:R2:W1:Y:S04]  /*16340*/  SHFL.IDX PT, R7, R5, 0x1, 0x181f ;  /* 0x00381f0005077f89 */ /* 0x00446800000e0000 */
[----:B------:R2:W3:Y:S02]  /*16350*/  SHFL.IDX PT, R15, R4, 0x1, 0x181f ;  /* 0x00381f00040f7f89 */ /* 0x0004e400000e0000 */
.L_x_1545:
[----:B----4-:R-:W-:Y:S01]  /*16360*/  IADD3 R13, R201, 0x20, RZ ;  /* 0x00000020c90d7810 */ /* 0x010fe20007ffe0ff */
        /* <DEDUP_REMOVED lines=9> */
[-C--:B-1----:R-:W-:Y:S02]  /*16400*/  @!P2 LEA.HI.X R15, R20, R7.reuse, R9, 0x1, P5 ;  /* 0x00000007140fa211 */ /* 0x082fe400028f0c09 */
[-C--:B------:R-:W-:Y:S02]  /*16410*/  @!P1 LEA.HI.X R13, R209, R7.reuse, R6, 0x1, P4 ;  /* 0x00000007d10d9211 */ /* 0x080fe400020f0c06 */
[----:B------:R-:W-:Y:S01]  /*16420*/  @!P0 LEA.HI.X R17, R208, R7, R3, 0x1, P3 ;  /* 0x00000007d0118211 */ /* 0x000fe200018f0c03 */
[----:B------:R1:W-:Y:S04]  /*16430*/  @!P2 ST.E.128 [R14.64], RZ ;  /* 0x000000ff0e00a985 */ /* 0x0003e8000c101d08 */
[----:B------:R1:W-:Y:S04]  /*16440*/  @!P1 ST.E.128 [R12.64], RZ ;  /* 0x000000ff0c009985 */ /* 0x0003e8000c101d08 */
[----:B------:R1:W-:Y:S02]  /*16450*/  @!P0 ST.E.128 [R16.64], RZ ;  /* 0x000000ff10008985 */ /* 0x0003e4000c101d08 */
.L_x_1497:
[----:B------:R-:W-:Y:S05]  /*16460*/  BSYNC B0 ;  /* 0x0000000000007941 */ /* 0x000fea0003800000 */
.L_x_1496:
[----:B------:R-:W-:Y:S05]  /*16470*/  BRA.DIV ~URZ, `(.L_x_1498) ;  /* 0x00001ba27f007947 */ /* 0x000fea000b800000 */
[----:B-1----:R1:W4:Y:S02]  /*16480*/  SHFL.IDX PT, R7, R5, 0x2, 0x181f ;  /* 0x00581f0005077f89 */ /* 0x00232400000e0000 */
.L_x_1546:
[----:B------:R-:W-:Y:S05]  /*16490*/  BRA.DIV ~URZ, `(.L_x_1499) ;  /* 0x00001bf27f007947 */ /* 0x000fea000b800000 */
[----:B---3--:R3:W1:Y:S02]  /*164a0*/  SHFL.IDX PT, R15, R4, 0x2, 0x181f ;  /* 0x00581f00040f7f89 */ /* 0x00866400000e0000 */
.L_x_1547:
        /* <DEDUP_REMOVED lines=16> */
.L_x_1501:
[----:B------:R-:W-:Y:S05]  /*165b0*/  BSYNC B0 ;  /* 0x0000000000007941 */ /* 0x000fea0003800000 */
.L_x_1500:
[----:B------:R-:W-:Y:S05]  /*165c0*/  BRA.DIV ~URZ, `(.L_x_1502) ;  /* 0x00001b327f007947 */ /* 0x000fea000b800000 */
[----:B-12---:R-:W1:Y:S04]  /*165d0*/  SHFL.IDX PT, R5, R5, 0x3, 0x181f ;  /* 0x00781f0005057f89 */ /* 0x006e6800000e0000 */
[----:B------:R2:W3:Y:S02]  /*165e0*/  SHFL.IDX PT, R13, R4, 0x3, 0x181f ;  /* 0x00781f00040d7f89 */ /* 0x0004e400000e0000 */
.L_x_1548:
[----:B------:R-:W-:-:S04]  /*165f0*/  IADD3 R201, R201, 0x60, RZ ;  /* 0x00000060c9c97810 */ /* 0x000fc80007ffe0ff */
[----:B------:R-:W-:-:S13]  /*16600*/  ISETP.GE.AND P0, PT, R201, R8, PT ;  /* 0x00000008c900720c */ /* 0x000fda0003f06270 */
[----:B------:R-:W-:Y:S05]  /*16610*/  @P0 BRA `(.L_x_1482) ;  /* 0x000000c000000947 */ /* 0x000fea0003800000 */
[----:B------:R-:W-:Y:S02]  /*16620*/  ISETP.GE.AND P2, PT, R20, c[0x0][0x3c8], PT ;  /* 0x0000f20014007a0c */ /* 0x000fe40003f46270 */
[----:B------:R-:W-:Y:S02]  /*16630*/  ISETP.GE.AND P1, PT, R209, c[0x0][0x3c8], PT ;  /* 0x0000f200d1007a0c */ /* 0x000fe40003f26270 */
[----:B------:R-:W-:-:S09]  /*16640*/  ISETP.GE.AND P0, PT, R208, c[0x0][0x3c8], PT ;  /* 0x0000f200d0007a0c */ /* 0x000fd20003f06270 */
[-C--:B---3--:R-:W-:Y:S02]  /*16650*/  @!P2 LEA R12, P5, R20, R13.reuse, 0x1 ;  /* 0x0000000d140ca211 */ /* 0x088fe400078a08ff */
[CC--:B------:R-:W-:Y:S02]  /*16660*/  @!P1 LEA R8, P4, R209.reuse, R13.reuse, 0x1 ;  /* 0x0000000dd1089211 */ /* 0x0c0fe400078808ff */
[----:B--2---:R-:W-:Y:S02]  /*16670*/  @!P0 LEA R4, P3, R208, R13, 0x1 ;  /* 0x0000000dd0048211 */ /* 0x004fe400078608ff */
[-C--:B-1----:R-:W-:Y:S02]  /*16680*/  @!P2 LEA.HI.X R13, R20, R5.reuse, R9, 0x1, P5 ;  /* 0x00000005140da211 */ /* 0x082fe400028f0c09 */
[-C--:B------:R-:W-:Y:S02]  /*16690*/  @!P1 LEA.HI.X R9, R209, R5.reuse, R6, 0x1, P4 ;  /* 0x00000005d1099211 */ /* 0x080fe400020f0c06 */
[----:B------:R-:W-:Y:S01]  /*166a0*/  @!P0 LEA.HI.X R5, R208, R5, R3, 0x1, P3 ;  /* 0x00000005d0058211 */ /* 0x000fe200018f0c03 */
[----:B------:R1:W-:Y:S04]  /*166b0*/  @!P2 ST.E.128 [R12.64], RZ ;  /* 0x000000ff0c00a985 */ /* 0x0003e8000c101d08 */
[----:B------:R1:W-:Y:S04]  /*166c0*/  @!P1 ST.E.128 [R8.64], RZ ;  /* 0x000000ff08009985 */ /* 0x0003e8000c101d08 */
[----:B------:R1:W-:Y:S02]  /*166d0*/  @!P0 ST.E.128 [R4.64], RZ ;  /* 0x000000ff04008985 */ /* 0x0003e4000c101d08 */
.L_x_1482:
[----:B------:R-:W-:Y:S05]  /*166e0*/  BSYNC B1 ;  /* 0x0000000000017941 */ /* 0x000fea0003800000 */
.L_x_1466:
[----:B------:R-:W-:-:S13]  /*166f0*/  ISETP.NE.AND P0, PT, R207, RZ, PT ;  /* 0x000000ffcf00720c */ /* 0x000fda0003f05270 */
[----:B------:R-:W-:Y:S01]  /*16700*/  @P0 WARPSYNC 0xffffffff ;  /* 0xffffffff00000948 */ /* 0x000fe20003800000 */
[----:B------:R-:W-:Y:S06]  /*16710*/  @P0 BAR.SYNC.DEFER_BLOCKING 0x5, 0x100 ;  /* 0x0144000000000b1d */ /* 0x000fec0000010000 */
[----:B------:R-:W4:Y:S04]  /*16720*/  @P0 LDS.128 R200, [0x24100] ;  /* 0x02410000ffc80984 */ /* 0x000f280000000c00 */
[----:B------:R-:W-:Y:S06]  /*16730*/  @P0 BAR.ARV 0x4, 0x100 ;  /* 0x0104000000000b1d */ /* 0x000fec0000002000 */
[----:B------:R-:W-:Y:S05]  /*16740*/  @P0 BRA `(.L_x_1503) ;  /* 0x00000a6000000947 */ /* 0x000fea0003800000 */
[----:B-1234-:R-:W-:Y:S01]  /*16750*/  LOP3.LUT R4, R146, 0x1f, RZ, 0xc0, !PT ;  /* 0x0000001f92047812 */ /* 0x01efe200078ec0ff */
[----:B------:R-:W-:-:S03]  /*16760*/  IMAD.MOV.U32 R5, RZ, RZ, RZ ;  /* 0x000000ffff057224 */ /* 0x000fc600078e00ff */
[----:B------:R-:W-:Y:S01]  /*16770*/  ISETP.NE.AND P6, PT, R4, 0x1f, PT ;  /* 0x0000001f0400780c */ /* 0x000fe20003fc5270 */
[----:B------:R-:W-:Y:S10]  /*16780*/  BRA.DIV ~URZ, `(.L_x_1504) ;  /* 0x00001a327f007947 */ /* 0x000ff4000b800000 */
[----:B------:R1:W2:Y:S02]  /*16790*/  SHFL.IDX PT, R3, R2, RZ, 0x1f ;  /* 0x00001fff02037589 */ /* 0x0002a400000e0000 */
.L_x_1549:
[----:B------:R-:W-:Y:S05]  /*167a0*/  BRA.DIV ~URZ, `(.L_x_1505) ;  /* 0x00001a827f007947 */ /* 0x000fea000b800000 */
[----:B-1----:R-:W1:Y:S02]  /*167b0*/  SHFL.IDX PT, R2, R2, 0x1, 0x1f ;  /* 0x00201f0002027f89 */ /* 0x002e6400000e0000 */
.L_x_1550:
[----:B------:R-:W-:Y:S02]  /*167c0*/  IMAD.IADD R8, R203, 0x1, R4 ;  /* 0x00000001cb087824 */ /* 0x000fe400078e0204 */
[----:B------:R-:W-:-:S03]  /*167d0*/  IMAD.MOV.U32 R6, RZ, RZ, RZ ;  /* 0x000000ffff067224 */ /* 0x000fc600078e00ff */
[----:B------:R-:W-:-:S13]  /*167e0*/  ISETP.GE.OR P0, PT, R8, c[0x0][0x53c], !P6 ;  /* 0x00014f0008007a0c */ /* 0x000fda0007706670 */
[----:B------:R-:W-:Y:S01]  /*167f0*/  @!P0 MOV R0, 0x4 ;  /* 0x0000000400008802 */ /* 0x000fe20000000f00 */
[----:B------:R-:W-:-:S04]  /*16800*/  @!P0 IMAD.MOV.U32 R7, RZ, RZ, 0x4 ;  /* 0x00000004ff078424 */ /* 0x000fc800078e00ff */
        /* <DEDUP_REMOVED lines=13> */
.L_x_1551:
        /* <DEDUP_REMOVED lines=16> */
.L_x_1552:
[----:B----4-:R-:W-:Y:S01]  /*169e0*/  IMAD R7, R13, c[0x0][0x538], RZ ;  /* 0x00014e000d077a24 */ /* 0x010fe200078e02ff */
[----:B------:R-:W-:Y:S04]  /*169f0*/  BSSY B1, `(.L_x_1508) ;  /* 0x0000076000017945 */ /* 0x000fe80003800000 */
[----:B-1----:R-:W-:-:S04]  /*16a00*/  IADD3 R200, R7, R2, RZ ;  /* 0x0000000207c87210 */ /* 0x002fc80007ffe0ff */
[----:B--2---:R-:W-:-:S13]  /*16a10*/  ISETP.GT.AND P0, PT, R200, R3, PT ;  /* 0x00000003c800720c */ /* 0x004fda0003f04270 */
[----:B------:R-:W-:Y:S05]  /*16a20*/  @P0 BRA `(.L_x_1509) ;  /* 0x0000024000000947 */ /* 0x000fea0003800000 */
.L_x_1513:
        /* <DEDUP_REMOVED lines=9> */
[----:B---3--:R-:W-:-:S04]  /*16ac0*/  @!P0 IMAD.WIDE R8, R7, R2, c[0x0][0x580] ;  /* 0x0001600007088625 */ /* 0x008fc800078e0202 */
[----:B------:R-:W-:Y:S01]  /*16ad0*/  @!P0 IMAD.WIDE R12, R7, R0, c[0x0][0x578] ;  /* 0x00015e00070c8625 */ /* 0x000fe200078e0200 */
[----:B------:R-:W2:Y:S04]  /*16ae0*/  @!P0 LDG.E R6, [R8.64] ;  /* 0x0000000808068981 */ /* 0x000ea8000c1e1900 */
[----:B------:R-:W2:Y:S02]  /*16af0*/  @!P0 LDG.E R5, [R12.64] ;  /* 0x000000080c058981 */ /* 0x000ea4000c1e1900 */
[----:B--2---:R-:W-:Y:S01]  /*16b00*/  IMAD R2, R5, R6, RZ ;  /* 0x0000000605027224 */ /* 0x004fe200078e02ff */
[----:B------:R-:W-:Y:S05]  /*16b10*/  BRA.DIV ~URZ, `(.L_x_1511) ;  /* 0x000019627f007947 */ /* 0x000fea000b800000 */
[----:B------:R1:W2:Y:S02]  /*16b20*/  SHFL.UP PT, R7, R2, 0x1, RZ ;  /* 0x0420000002077989 */ /* 0x0002a400000e00ff */
.L_x_1553:
        /* <DEDUP_REMOVED lines=16> */
.L_x_1554:
[----:B--2---:R-:W-:-:S05]  /*16c30*/  IMAD R7, R13, c[0x0][0x538], RZ ;  /* 0x00014e000d077a24 */ /* 0x004fca00078e02ff */
[----:B------:R-:W-:-:S04]  /*16c40*/  IADD3 R200, R7, R200, RZ ;  /* 0x000000c807c87210 */ /* 0x000fc80007ffe0ff */
[----:B------:R-:W-:-:S13]  /*16c50*/  ISETP.GT.AND P0, PT, R200, R3, PT ;  /* 0x00000003c800720c */ /* 0x000fda0003f04270 */
[----:B-1----:R-:W-:Y:S05]  /*16c60*/  @!P0 BRA `(.L_x_1513) ;  /* 0xfffffdc000008947 */ /* 0x002fea000383ffff */
.L_x_1509:
[----:B------:R-:W-:-:S05]  /*16c70*/  IADD3 R200, -R7, R200, RZ ;  /* 0x000000c807c87210 */ /* 0x000fca0007ffe1ff */
[----:B------:R-:W-:-:S05]  /*16c80*/  IMAD R0, R9, c[0x0][0x538], R200 ;  /* 0x00014e0009007a24 */ /* 0x000fca00078e02c8 */
[----:B------:R-:W-:Y:S01]  /*16c90*/  ISETP.GT.AND P0, PT, R0, R3, PT ;  /* 0x000000030000720c */ /* 0x000fe20003f04270 */
[----:B------:R-:W-:-:S12]  /*16ca0*/  BRA.DIV ~URZ, `(.L_x_1514) ;  /* 0x000019d27f007947 */ /* 0x000fd8000b800000 */
[----:B------:R-:W-:-:S04]  /*16cb0*/  VOTE.ANY R7, PT, !P0 ;  /* 0x0000000000077806 */ /* 0x000fc800040e0100 */
.L_x_1555:
[----:B------:R1:W2:Y:S01]  /*16cc0*/  POPC R2, R7 ;  /* 0x0000000700027309 */ /* 0x0002a20000000000 */
[----:B------:R-:W-:Y:S05]  /*16cd0*/  BRA.DIV ~URZ, `(.L_x_1515) ;  /* 0x000019e27f007947 */ /* 0x000fea000b800000 */
[----:B--2---:R2:W4:Y:S04]  /*16ce0*/  SHFL.IDX PT, R6, R6, R2, 0x1f ;  /* 0x00001f0206067589 */ /* 0x00452800000e0000 */
[----:B------:R2:W1:Y:S02]  /*16cf0*/  SHFL.IDX PT, R5, R5, R2, 0x1f ;  /* 0x00001f0205057589 */ /* 0x00046400000e0000 */
.L_x_1556:
[----:B------:R-:W-:Y:S01]  /*16d00*/  ISETP.NE.AND P0, PT, R7, RZ, PT ;  /* 0x000000ff0700720c */ /* 0x000fe20003f05270 */
[----:B------:R-:W-:-:S12]  /*16d10*/  BSSY B0, `(.L_x_1516) ;  /* 0x0000005000007945 */ /* 0x000fd80003800000 */
[----:B------:R-:W-:Y:S05]  /*16d20*/  @!P0 BRA `(.L_x_1517) ;  /* 0x0000003000008947 */ /* 0x000fea0003800000 */
[----:B------:R-:W-:Y:S01]  /*16d30*/  IADD3 R12, R2, -0x1, RZ ;  /* 0xffffffff020c7810 */ /* 0x000fe20007ffe0ff */
[----:B------:R-:W-:Y:S05]  /*16d40*/  BRA.DIV ~URZ, `(.L_x_1518) ;  /* 0x00001a427f007947 */ /* 0x000fea000b800000 */
[----:B------:R2:W3:Y:S02]  /*16d50*/  SHFL.IDX PT, R19, R9, R12, 0x1f ;  /* 0x00001f0c09137589 */ /* 0x0004e400000e0000 */
.L_x_1517:
[----:B------:R-:W-:Y:S05]  /*16d60*/  BSYNC B0 ;  /* 0x0000000000007941 */ /* 0x000fea0003800000 */
.L_x_1516:
        /* <DEDUP_REMOVED lines=46> */
[-C--:B------:R-:W-:Y:S02]  /*17050*/  @!P0 IADD3 R3, R3, -R12.reuse, RZ ;  /* 0x8000000c03038210 */ /* 0x080fe40007ffe0ff */
[----:B------:R-:W-:Y:S02]  /*17060*/  @!P0 IADD3 R7, R7, 0x1, RZ ;  /* 0x0000000107078810 */ /* 0x000fe40007ffe0ff */
[----:B------:R-:W-:Y:S02]  /*17070*/  ISETP.GE.U32.AND P2, PT, R3, R12, PT ;  /* 0x0000000c0300720c */ /* 0x000fe40003f46070 */
[----:B------:R-:W-:-:S11]  /*17080*/  ISETP.NE.AND P0, PT, R5, RZ, PT ;  /* 0x000000ff0500720c */ /* 0x000fd60003f05270 */
        /* <DEDUP_REMOVED lines=8> */
.L_x_1510:
[----:B------:R-:W-:Y:S01]  /*17110*/  IMAD.MOV.U32 R200, RZ, RZ, R3 ;  /* 0x000000ffffc87224 */ /* 0x000fe200078e0003 */
[----:B------:R-:W-:Y:S01]  /*17120*/  MOV R202, RZ ;  /* 0x000000ff00ca7202 */ /* 0x000fe20000000f00 */
[----:B------:R-:W-:Y:S01]  /*17130*/  IMAD.MOV.U32 R201, RZ, RZ, RZ ;  /* 0x000000ffffc97224 */ /* 0x000fe200078e00ff */
[----:B------:R-:W-:Y:S02]  /*17140*/  MOV R203, c[0x0][0x53c] ;  /* 0x00014f0000cb7a02 */ /* 0x000fe40000000f00 */
.L_x_1519:
[----:B------:R-:W-:Y:S05]  /*17150*/  BSYNC B1 ;  /* 0x0000000000017941 */ /* 0x000fea0003800000 */
.L_x_1508:
[----:B------:R-:W-:Y:S01]  /*17160*/  WARPSYNC 0xffffffff ;  /* 0xffffffff00007948 */ /* 0x000fe20003800000 */
[----:B------:R-:W-:Y:S01]  /*17170*/  BAR.SYNC.DEFER_BLOCKING 0x4, 0x100 ;  /* 0x0104000000007b1d */ /* 0x000fe20000010000 */
[----:B------:R-:W-:-:S13]  /*17180*/  ISETP.NE.AND P0, PT, R4, RZ, PT ;  /* 0x000000ff0400720c */ /* 0x000fda0003f05270 */
[----:B------:R1:W-:Y:S04]  /*17190*/  @!P0 STS.128 [0x24100], R200 ;  /* 0x024100c8ff008388 */ /* 0x0003e80000000c00 */
[----:B------:R-:W-:Y:S06]  /*171a0*/  BAR.ARV 0x5, 0x100 ;  /* 0x0144000000007b1d */ /* 0x000fec0000002000 */
.L_x_1503:
[----:B----4-:R-:W-:-:S13]  /*171b0*/  ISETP.GE.AND P0, PT, R203, c[0x0][0x53c], PT ;  /* 0x00014f00cb007a0c */ /* 0x010fda0003f06270 */
[----:B-123--:R-:W-:Y:S01]  /*171c0*/  @P0 CALL.REL.NOINC `(.L_x_1520) ;  /* 0x0000001000000944 */ /* 0x00efe20003c00000 */
[----:B------:R-:W-:Y:S05]  /*171d0*/  BRA `(.L_x_1521) ;  /* 0xfffe9e3000007947 */ /* 0x000fea000383ffff */
.L_x_1520:
[----:B------:R-:W-:Y:S05]  /*171e0*/  EXIT ;  /* 0x000000000000794d */ /* 0x000fea0003800000 */
.L_x_1359:
[----:B------:R-:W-:Y:S02]  /*171f0*/  MOV R7, 0x1 ;  /* 0x0000000100077802 */ /* 0x000fe40000000f00 */
[----:B------:R-:W-:Y:S02]  /*17200*/  MOV R0, 0x17220 ;  /* 0x0001722000007802 */ /* 0x000fe40000000f00 */
[----:B-1----:R-:W-:Y:S05]  /*17210*/  CALL.REL.NOINC `($__internal_32_$__cuda_sm70_shflsync_up_p) ;  /* 0x0000167000007944 */ /* 0x002fea0003c00000 */
[----:B-12---:R-:W-:Y:S05]  /*17220*/  BRA `(.L_x_1522) ;  /* 0xfffe923000007947 */ /* 0x006fea000383ffff */
.L_x_1360:
[----:B------:R-:W-:Y:S02]  /*17230*/  MOV R7, 0x2 ;  /* 0x0000000200077802 */ /* 0x000fe40000000f00 */
[----:B------:R-:W-:Y:S02]  /*17240*/  MOV R0, 0x17260 ;  /* 0x0001726000007802 */ /* 0x000fe40000000f00 */
[----:B-1----:R-:W-:Y:S05]  /*17250*/  CALL.REL.NOINC `($__internal_32_$__cuda_sm70_shflsync_up_p) ;  /* 0x0000163000007944 */ /* 0x002fea0003c00000 */
[----:B--2---:R-:W-:Y:S01]  /*17260*/  SEL R0, R7, RZ, P4 ;  /* 0x000000ff07007207 */ /* 0x004fe20002000000 */
[----:B------:R-:W-:-:S04]  /*17270*/  IMAD.MOV.U32 R7, RZ, RZ, 0x4 ;  /* 0x00000004ff077424 */ /* 0x000fc800078e00ff */
[----:B-1----:R-:W-:Y:S01]  /*17280*/  IMAD.IADD R9, R9, 0x1, R0 ;  /* 0x0000000109097824 */ /* 0x002fe200078e0200 */
[----:B------:R-:W-:Y:S02]  /*17290*/  MOV R0, 0x172b0 ;  /* 0x000172b000007802 */ /* 0x000fe40000000f00 */
[----:B------:R-:W-:Y:S05]  /*172a0*/  CALL.REL.NOINC `($__internal_32_$__cuda_sm70_shflsync_up_p) ;  /* 0x000015e000007944 */ /* 0x000fea0003c00000 */
        /* <DEDUP_REMOVED lines=11> */
[----:B------:R-:W-:Y:S01]  /*17360*/  IMAD.MOV.U32 R12, RZ, RZ, 0x1f ;  /* 0x0000001fff0c7424 */ /* 0x000fe200078e00ff */
[----:B------:R-:W-:-:S03]  /*17370*/  MOV R13, 0x1f ;  /* 0x0000001f000d7802 */ /* 0x000fc60000000f00 */
[----:B-1----:R-:W-:Y:S01]  /*17380*/  IMAD.IADD R9, R9, 0x1, R0 ;  /* 0x0000000109097824 */ /* 0x002fe200078e0200 */
[----:B------:R-:W-:-:S03]  /*17390*/  MOV R0, 0x173c0 ;  /* 0x000173c000007802 */ /* 0x000fc60000000f00 */
[----:B------:R-:W-:Y:S02]  /*173a0*/  IMAD.MOV.U32 R15, RZ, RZ, R9 ;  /* 0x000000ffff0f7224 */ /* 0x000fe400078e0009 */
[----:B------:R-:W-:Y:S05]  /*173b0*/  CALL.REL.NOINC `($__internal_31_$__cuda_sm70_shflsync_idx_p) ;  /* 0x0000148000007944 */ /* 0x000fea0003c00000 */
[----:B-12---:R-:W-:Y:S05]  /*173c0*/  BRA `(.L_x_1523) ;  /* 0xfffe919000007947 */ /* 0x006fea000383ffff */
.L_x_1362:
[----:B------:R-:W-:Y:S02]  /*173d0*/  SEL R2, RZ, 0x1, P0 ;  /* 0x00000001ff027807 */ /* 0x000fe40000000000 */
[----:B------:R-:W-:Y:S02]  /*173e0*/  MOV R0, 0x17400 ;  /* 0x0001740000007802 */ /* 0x000fe40000000f00 */
[----:B------:R-:W-:Y:S05]  /*173f0*/  CALL.REL.NOINC `($__internal_33_$__cuda_sm70_votesync_ballot) ;  /* 0x000014e000007944 */ /* 0x000fea0003c00000 */
[----:B------:R-:W-:Y:S05]  /*17400*/  BRA `(.L_x_1524) ;  /* 0xfffe91e000007947 */ /* 0x000fea000383ffff */
.L_x_1363:
[----:B------:R-:W-:Y:S01]  /*17410*/  IMAD.MOV.U32 R15, RZ, RZ, R6 ;  /* 0x000000ffff0f7224 */ /* 0x000fe200078e0006 */
[----:B--2---:R-:W-:Y:S01]  /*17420*/  MOV R12, R203 ;  /* 0x000000cb000c7202 */ /* 0x004fe20000000f00 */
[----:B------:R-:W-:Y:S01]  /*17430*/  IMAD.MOV.U32 R13, RZ, RZ, 0x1f ;  /* 0x0000001fff0d7424 */ /* 0x000fe200078e00ff */
[----:B------:R-:W-:Y:S02]  /*17440*/  MOV R0, 0x17460 ;  /* 0x0001746000007802 */ /* 0x000fe40000000f00 */
[----:B-1----:R-:W-:Y:S05]  /*17450*/  CALL.REL.NOINC `($__internal_31_$__cuda_sm70_shflsync_idx_p) ;  /* 0x000013e000007944 */ /* 0x002fea0003c00000 */
[----:B--2---:R-:W-:Y:S01]  /*17460*/  IMAD.MOV.U32 R6, RZ, RZ, R13 ;  /* 0x000000ffff067224 */ /* 0x004fe200078e000d */
[----:B-1----:R-:W-:Y:S01]  /*17470*/  MOV R15, R5 ;  /* 0x00000005000f7202 */ /* 0x002fe20000000f00 */
[----:B------:R-:W-:Y:S01]  /*17480*/  IMAD.MOV.U32 R11, RZ, RZ, RZ ;  /* 0x000000ffff0b7224 */ /* 0x000fe200078e00ff */
[----:B------:R-:W-:Y:S01]  /*17490*/  MOV R12, R203 ;  /* 0x000000cb000c7202 */ /* 0x000fe20000000f00 */
[----:B------:R-:W-:Y:S01]  /*174a0*/  IMAD.MOV.U32 R13, RZ, RZ, 0x1f ;  /* 0x0000001fff0d7424 */ /* 0x000fe200078e00ff */
[----:B------:R-:W-:-:S02]  /*174b0*/  MOV R0, 0x174d0 ;  /* 0x000174d000007802 */ /* 0x000fc40000000f00 */
[----:B------:R-:W-:Y:S05]  /*174c0*/  CALL.REL.NOINC `($__internal_31_$__cuda_sm70_shflsync_idx_p) ;  /* 0x0000137000007944 */ /* 0x000fea0003c00000 */
[----:B--2---:R-:W-:Y:S01]  /*174d0*/  MOV R5, R13 ;  /* 0x0000000d00057202 */ /* 0x004fe20000000f00 */
[----:B-1----:R-:W-:Y:S05]  /*174e0*/  BRA `(.L_x_1525) ;  /* 0xfffe915000007947 */ /* 0x002fea000383ffff */
.L_x_1366:
[----:B------:R-:W-:Y:S01]  /*174f0*/  IMAD.MOV.U32 R15, RZ, RZ, R9 ;  /* 0x000000ffff0f7224 */ /* 0x000fe200078e0009 */
[----:B------:R-:W-:-:S02]  /*17500*/  MOV R13, 0x1f ;  /* 0x0000001f000d7802 */ /* 0x000fc40000000f00 */
[----:B------:R-:W-:Y:S02]  /*17510*/  MOV R0, 0x17530 ;  /* 0x0001753000007802 */ /* 0x000fe40000000f00 */
[----:B-1234-:R-:W-:Y:S05]  /*17520*/  CALL.REL.NOINC `($__internal_31_$__cuda_sm70_shflsync_idx_p) ;  /* 0x0000131000007944 */ /* 0x01efea0003c00000 */
[----:B--2---:R-:W-:Y:S01]  /*17530*/  MOV R11, R13 ;  /* 0x0000000d000b7202 */ /* 0x004fe20000000f00 */
[----:B-1----:R-:W-:Y:S05]  /*17540*/  BRA `(.L_x_1365) ;  /* 0xfffe915000007947 */ /* 0x002fea000383ffff */
.L_x_1402:
[----:B------:R-:W-:Y:S01]  /*17550*/  IMAD.MOV.U32 R15, RZ, RZ, R6 ;  /* 0x000000ffff0f7224 */ /* 0x000fe200078e0006 */
[----:B------:R-:W-:Y:S01]  /*17560*/  MOV R12, RZ ;  /* 0x000000ff000c7202 */ /* 0x000fe20000000f00 */
[----:B------:R-:W-:Y:S01]  /*17570*/  IMAD.MOV.U32 R13, RZ, RZ, 0x181f ;  /* 0x0000181fff0d7424 */ /* 0x000fe200078e00ff */
[----:B------:R-:W-:Y:S02]  /*17580*/  MOV R0, 0x175a0 ;  /* 0x000175a000007802 */ /* 0x000fe40000000f00 */
[----:B-----5:R-:W-:Y:S05]  /*17590*/  CALL.REL.NOINC `($__internal_31_$__cuda_sm70_shflsync_idx_p) ;  /* 0x000012a000007944 */ /* 0x020fea0003c00000 */
[----:B--2---:R-:W-:Y:S01]  /*175a0*/  MOV R9, R13 ;  /* 0x0000000d00097202 */ /* 0x004fe20000000f00 */
[----:B-1----:R-:W-:Y:S05]  /*175b0*/  BRA `(.L_x_1526) ;  /* 0xffff016000007947 */ /* 0x002fea000383ffff */
.L_x_1403:
[----:B------:R-:W-:Y:S01]  /*175c0*/  IMAD.MOV.U32 R15, RZ, RZ, R7 ;  /* 0x000000ffff0f7224 */ /* 0x000fe200078e0007 */
[----:B------:R-:W-:Y:S01]  /*175d0*/  MOV R12, RZ ;  /* 0x000000ff000c7202 */ /* 0x000fe20000000f00 */
[----:B------:R-:W-:Y:S01]  /*175e0*/  IMAD.MOV.U32 R13, RZ, RZ, 0x181f ;  /* 0x0000181fff0d7424 */ /* 0x000fe200078e00ff */
[----:B------:R-:W-:Y:S02]  /*175f0*/  MOV R0, 0x17610 ;  /* 0x0001761000007802 */ /* 0x000fe40000000f00 */
[----:B-12--5:R-:W-:Y:S05]  /*17600*/  CALL.REL.NOINC `($__internal_31_$__cuda_sm70_shflsync_idx_p) ;  /* 0x0000123000007944 */ /* 0x026fea0003c00000 */
[----:B-12---:R-:W-:Y:S05]  /*17610*/  BRA `(.L_x_1527) ;  /* 0xffff012000007947 */ /* 0x006fea000383ffff */
.L_x_1406:
[----:B--2---:R-:W-:Y:S01]  /*17620*/  IMAD.MOV.U32 R15, RZ, RZ, R6 ;  /* 0x000000ffff0f7224 */ /* 0x004fe200078e0006 */
[----:B------:R-:W-:Y:S01]  /*17630*/  MOV R12, 0x1 ;  /* 0x00000001000c7802 */ /* 0x000fe20000000f00 */
[----:B----4-:R-:W-:Y:S01]  /*17640*/  IMAD.MOV.U32 R13, RZ, RZ, 0x181f ;  /* 0x0000181fff0d7424 */ /* 0x010fe200078e00ff */
[----:B------:R-:W-:-:S02]  /*17650*/  MOV R0, 0x17670 ;  /* 0x0001767000007802 */ /* 0x000fc40000000f00 */
[----:B-1-3-5:R-:W-:Y:S05]  /*17660*/  CALL.REL.NOINC `($__internal_31_$__cuda_sm70_shflsync_idx_p) ;  /* 0x000011d000007944 */ /* 0x02afea0003c00000 */
[----:B--2---:R-:W-:Y:S01]  /*17670*/  IMAD.MOV.U32 R9, RZ, RZ, R13 ;  /* 0x000000ffff097224 */ /* 0x004fe200078e000d */
[----:B-1----:R-:W-:Y:S01]  /*17680*/  MOV R12, 0x1 ;  /* 0x00000001000c7802 */ /* 0x002fe20000000f00 */
[----:B------:R-:W-:Y:S01]  /*17690*/  IMAD.MOV.U32 R15, RZ, RZ, R7 ;  /* 0x000000ffff0f7224 */ /* 0x000fe200078e0007 */
[----:B------:R-:W-:-:S02]  /*176a0*/  MOV R13, 0x181f ;  /* 0x0000181f000d7802 */ /* 0x000fc40000000f00 */
[----:B------:R-:W-:Y:S02]  /*176b0*/  MOV R0, 0x176d0 ;  /* 0x000176d000007802 */ /* 0x000fe40000000f00 */
[----:B------:R-:W-:Y:S05]  /*176c0*/  CALL.REL.NOINC `($__internal_31_$__cuda_sm70_shflsync_idx_p) ;  /* 0x0000117000007944 */ /* 0x000fea0003c00000 */
[----:B-12---:R-:W-:Y:S01]  /*176d0*/  MOV R15, R13 ;  /* 0x0000000d000f7202 */ /* 0x006fe20000000f00 */
[----:B------:R-:W-:Y:S05]  /*176e0*/  BRA `(.L_x_1528) ;  /* 0xffff01b000007947 */ /* 0x000fea000383ffff */
.L_x_1409:
[----:B-1-3--:R-:W-:Y:S01]  /*176f0*/  IMAD.MOV.U32 R15, RZ, RZ, R6 ;  /* 0x000000ffff0f7224 */ /* 0x00afe200078e0006 */
[----:B------:R-:W-:Y:S01]  /*17700*/  MOV R12, 0x2 ;  /* 0x00000002000c7802 */ /* 0x000fe20000000f00 */
[----:B------:R-:W-:Y:S01]  /*17710*/  IMAD.MOV.U32 R13, RZ, RZ, 0x181f ;  /* 0x0000181fff0d7424 */ /* 0x000fe200078e00ff */
[----:B------:R-:W-:Y:S02]  /*17720*/  MOV R0, 0x17740 ;  /* 0x0001774000007802 */ /* 0x000fe40000000f00 */
[----:B--2--5:R-:W-:Y:S05]  /*17730*/  CALL.REL.NOINC `($__internal_31_$__cuda_sm70_shflsync_idx_p) ;  /* 0x0000110000007944 */ /* 0x024fea0003c00000 */
[----:B--2---:R-:W-:Y:S01]  /*17740*/  MOV R9, R13 ;  /* 0x0000000d00097202 */ /* 0x004fe20000000f00 */
[----:B-1----:R-:W-:Y:S05]  /*17750*/  BRA `(.L_x_1529) ;  /* 0xffff027000007947 */ /* 0x002fea000383ffff */
.L_x_1410:
[----:B---3--:R-:W-:Y:S01]  /*17760*/  IMAD.MOV.U32 R15, RZ, RZ, R7 ;  /* 0x000000ffff0f7224 */ /* 0x008fe200078e0007 */
[----:B------:R-:W-:Y:S01]  /*17770*/  MOV R12, 0x2 ;  /* 0x00000002000c7802 */ /* 0x000fe20000000f00 */
[----:B------:R-:W-:Y:S01]  /*17780*/  IMAD.MOV.U32 R13, RZ, RZ, 0x181f ;  /* 0x0000181fff0d7424 */ /* 0x000fe200078e00ff */
[----:B------:R-:W-:Y:S02]  /*17790*/  MOV R0, 0x177b0 ;  /* 0x000177b000007802 */ /* 0x000fe40000000f00 */
[----:B-12-45:R-:W-:Y:S05]  /*177a0*/  CALL.REL.NOINC `($__internal_31_$__cuda_sm70_shflsync_idx_p) ;  /* 0x0000109000007944 */ /* 0x036fea0003c00000 */
[----:B-12---:R-:W-:Y:S01]  /*177b0*/  MOV R15, R13 ;  /* 0x0000000d000f7202 */ /* 0x006fe20000000f00 */
[----:B------:R-:W-:Y:S05]  /*177c0*/  BRA `(.L_x_1530) ;  /* 0xffff022000007947 */ /* 0x000fea000383ffff */
.L_x_1413:
[----:B-1----:R-:W-:Y:S01]  /*177d0*/  IMAD.MOV.U32 R15, RZ, RZ, R6 ;  /* 0x000000ffff0f7224 */ /* 0x002fe200078e0006 */
[----:B------:R-:W-:Y:S01]  /*177e0*/  MOV R12, 0x3 ;  /* 0x00000003000c7802 */ /* 0x000fe20000000f00 */
[----:B------:R-:W-:Y:S01]  /*177f0*/  IMAD.MOV.U32 R13, RZ, RZ, 0x181f ;  /* 0x0000181fff0d7424 */ /* 0x000fe200078e00ff */
[----:B------:R-:W-:-:S02]  /*17800*/  MOV R0, 0x17820 ;  /* 0x0001782000007802 */ /* 0x000fc40000000f00 */
[----:B--2345:R-:W-:Y:S05]  /*17810*/  CALL.REL.NOINC `($__internal_31_$__cuda_sm70_shflsync_idx_p) ;  /* 0x0000102000007944 */ /* 0x03cfea0003c00000 */
[----:B--2---:R-:W-:Y:S01]  /*17820*/  IMAD.MOV.U32 R9, RZ, RZ, R13 ;  /* 0x000000ffff097224 */ /* 0x004fe200078e000d */
[----:B-1----:R-:W-:Y:S01]  /*17830*/  MOV R12, 0x3 ;  /* 0x00000003000c7802 */ /* 0x002fe20000000f00 */
[----:B------:R-:W-:Y:S01]  /*17840*/  IMAD.MOV.U32 R15, RZ, RZ, R7 ;  /* 0x000000ffff0f7224 */ /* 0x000fe200078e0007 */
[----:B------:R-:W-:-:S02]  /*17850*/  MOV R13, 0x181f ;  /* 0x0000181f000d7802 */ /* 0x000fc40000000f00 */
[----:B------:R-:W-:Y:S02]  /*17860*/  MOV R0, 0x17880 ;  /* 0x0001788000007802 */ /* 0x000fe40000000f00 */
[----:B------:R-:W-:Y:S05]  /*17870*/  CALL.REL.NOINC `($__internal_31_$__cuda_sm70_shflsync_idx_p) ;  /* 0x00000fc000007944 */ /* 0x000fea0003c00000 */
[----:B-12---:R-:W-:Y:S05]  /*17880*/  BRA `(.L_x_1531) ;  /* 0xffff02a000007947 */ /* 0x006fea000383ffff */
.L_x_1462:
[----:B------:R-:W-:Y:S02]  /*17890*/  MOV R6, 0x2 ;  /* 0x0000000200067802 */ /* 0x000fe40000000f00 */
[----:B------:R-:W-:Y:S02]  /*178a0*/  MOV R2, 0x178c0 ;  /* 0x000178c000027802 */ /* 0x000fe40000000f00 */
[----:B------:R-:W-:Y:S05]  /*178b0*/  CALL.REL.NOINC `($__internal_30_$__cuda_sm70_shflsync_bfly_p) ;  /* 0x00000f3000007944 */ /* 0x000fea0003c00000 */
[----:B-12---:R-:W-:Y:S05]  /*178c0*/  BRA `(.L_x_1532) ;  /* 0xffffb11000007947 */ /* 0x006fea000383ffff */
.L_x_1463:
[----:B------:R-:W-:Y:S02]  /*178d0*/  MOV R6, 0x1 ;  /* 0x0000000100067802 */ /* 0x000fe40000000f00 */
[----:B------:R-:W-:Y:S02]  /*178e0*/  MOV R2, 0x17900 ;  /* 0x0001790000027802 */ /* 0x000fe40000000f00 */
[----:B------:R-:W-:Y:S05]  /*178f0*/  CALL.REL.NOINC `($__internal_30_$__cuda_sm70_shflsync_bfly_p) ;  /* 0x00000ef000007944 */ /* 0x000fea0003c00000 */
[----:B--2---:R-:W-:Y:S01]  /*17900*/  FADD.FTZ R4, R231, R6 ;  /* 0x00000006e7047221 */ /* 0x004fe20000010000 */
[----:B-1----:R-:W-:Y:S02]  /*17910*/  MOV R231, R225 ;  /* 0x000000e100e77202 */ /* 0x002fe40000000f00 */
[----:B------:R-:W-:Y:S02]  /*17920*/  MOV R6, 0x2 ;  /* 0x0000000200067802 */ /* 0x000fe40000000f00 */
[----:B------:R-:W-:Y:S02]  /*17930*/  MOV R2, 0x17950 ;  /* 0x0001795000027802 */ /* 0x000fe40000000f00 */
[----:B------:R-:W-:Y:S05]  /*17940*/  CALL.REL.NOINC `($__internal_30_$__cuda_sm70_shflsync_bfly_p) ;  /* 0x00000ea000007944 */ /* 0x000fea0003c00000 */
[----:B--2---:R-:W-:Y:S01]  /*17950*/  FADD.FTZ R12, R225, R6 ;  /* 0x00000006e10c7221 */ /* 0x004fe20000010000 */
[----:B------:R-:W-:-:S02]  /*17960*/  MOV R6, 0x1 ;  /* 0x0000000100067802 */ /* 0x000fc40000000f00 */
[----:B------:R-:W-:Y:S02]  /*17970*/  MOV R2, 0x179a0 ;  /* 0x000179a000027802 */ /* 0x000fe40000000f00 */
[----:B-1----:R-:W-:Y:S02]  /*17980*/  MOV R231, R12 ;  /* 0x0000000c00e77202 */ /* 0x002fe40000000f00 */
[----:B------:R-:W-:Y:S05]  /*17990*/  CALL.REL.NOINC `($__internal_30_$__cuda_sm70_shflsync_bfly_p) ;  /* 0x00000e5000007944 */ /* 0x000fea0003c00000 */
[----:B-12---:R-:W-:Y:S05]  /*179a0*/  BRA `(.L_x_1533) ;  /* 0xffffb0a000007947 */ /* 0x006fea000383ffff */
.L_x_1470:
[----:B---34-:R-:W-:Y:S01]  /*179b0*/  IMAD.MOV.U32 R15, RZ, RZ, R22 ;  /* 0x000000ffff0f7224 */ /* 0x018fe200078e0016 */
[----:B------:R-:W-:Y:S01]  /*179c0*/  MOV R12, RZ ;  /* 0x000000ff000c7202 */ /* 0x000fe20000000f00 */
[----:B------:R-:W-:Y:S01]  /*179d0*/  IMAD.MOV.U32 R13, RZ, RZ, 0x181f ;  /* 0x0000181fff0d7424 */ /* 0x000fe200078e00ff */
[----:B------:R-:W-:Y:S02]  /*179e0*/  MOV R0, 0x17a00 ;  /* 0x00017a0000007802 */ /* 0x000fe40000000f00 */
[----:B-12---:R-:W-:Y:S05]  /*179f0*/  CALL.REL.NOINC `($__internal_31_$__cuda_sm70_shflsync_idx_p) ;  /* 0x00000e4000007944 */ /* 0x006fea0003c00000 */
[----:B--2---:R-:W-:Y:S01]  /*17a00*/  MOV R23, R13 ;  /* 0x0000000d00177202 */ /* 0x004fe20000000f00 */
[----:B-1----:R-:W-:Y:S05]  /*17a10*/  BRA `(.L_x_1534) ;  /* 0xffffc9a000007947 */ /* 0x002fea000383ffff */
.L_x_1471:
[----:B------:R-:W-:Y:S01]  /*17a20*/  IMAD.MOV.U32 R15, RZ, RZ, R3 ;  /* 0x000000ffff0f7224 */ /* 0x000fe200078e0003 */
[----:B------:R-:W-:Y:S01]  /*17a30*/  MOV R12, RZ ;  /* 0x000000ff000c7202 */ /* 0x000fe20000000f00 */
[----:B------:R-:W-:Y:S01]  /*17a40*/  IMAD.MOV.U32 R13, RZ, RZ, 0x181f ;  /* 0x0000181fff0d7424 */ /* 0x000fe200078e00ff */
[----:B------:R-:W-:Y:S02]  /*17a50*/  MOV R0, 0x17a70 ;  /* 0x00017a7000007802 */ /* 0x000fe40000000f00 */
[----:B-1234-:R-:W-:Y:S05]  /*17a60*/  CALL.REL.NOINC `($__internal_31_$__cuda_sm70_shflsync_idx_p) ;  /* 0x00000dd000007944 */ /* 0x01efea0003c00000 */
[----:B-12---:R-:W-:Y:S05]  /*17a70*/  BRA `(.L_x_1535) ;  /* 0xffffc96000007947 */ /* 0x006fea000383ffff */
.L_x_1474:
[----:B---3--:R-:W-:Y:S01]  /*17a80*/  IMAD.MOV.U32 R15, RZ, RZ, R22 ;  /* 0x000000ffff0f7224 */ /* 0x008fe200078e0016 */
[----:B------:R-:W-:Y:S01]  /*17a90*/  MOV R12, 0x1 ;  /* 0x00000001000c7802 */ /* 0x000fe20000000f00 */
[----:B------:R-:W-:Y:S01]  /*17aa0*/  IMAD.MOV.U32 R13, RZ, RZ, 0x181f ;  /* 0x0000181fff0d7424 */ /* 0x000fe200078e00ff */
[----:B------:R-:W-:-:S02]  /*17ab0*/  MOV R0, 0x17ad0 ;  /* 0x00017ad000007802 */ /* 0x000fc40000000f00 */
[----:B-12-4-:R-:W-:Y:S05]  /*17ac0*/  CALL.REL.NOINC `($__internal_31_$__cuda_sm70_shflsync_idx_p) ;  /* 0x00000d7000007944 */ /* 0x016fea0003c00000 */
[----:B--2---:R-:W-:Y:S01]  /*17ad0*/  IMAD.MOV.U32 R23, RZ, RZ, R13 ;  /* 0x000000ffff177224 */ /* 0x004fe200078e000d */
[----:B-1----:R-:W-:Y:S01]  /*17ae0*/  MOV R12, 0x1 ;  /* 0x00000001000c7802 */ /* 0x002fe20000000f00 */
[----:B------:R-:W-:Y:S01]  /*17af0*/  IMAD.MOV.U32 R15, RZ, RZ, R3 ;  /* 0x000000ffff0f7224 */ /* 0x000fe200078e0003 */
[----:B------:R-:W-:-:S02]  /*17b00*/  MOV R13, 0x181f ;  /* 0x0000181f000d7802 */ /* 0x000fc40000000f00 */
[----:B------:R-:W-:Y:S02]  /*17b10*/  MOV R0, 0x17b30 ;  /* 0x00017b3000007802 */ /* 0x000fe40000000f00 */
[----:B------:R-:W-:Y:S05]  /*17b20*/  CALL.REL.NOINC `($__internal_31_$__cuda_sm70_shflsync_idx_p) ;  /* 0x00000d1000007944 */ /* 0x000fea0003c00000 */
[----:B-12---:R-:W-:Y:S05]  /*17b30*/  BRA `(.L_x_1536) ;  /* 0xffffca0000007947 */ /* 0x006fea000383ffff */
.L_x_1477:
[----:B--2---:R-:W-:Y:S01]  /*17b40*/  IMAD.MOV.U32 R15, RZ, RZ, R22 ;  /* 0x000000ffff0f7224 */ /* 0x004fe200078e0016 */
[----:B------:R-:W-:Y:S01]  /*17b50*/  MOV R12, 0x2 ;  /* 0x00000002000c7802 */ /* 0x000fe20000000f00 */
[----:B---3--:R-:W-:Y:S01]  /*17b60*/  IMAD.MOV.U32 R13, RZ, RZ, 0x181f ;  /* 0x0000181fff0d7424 */ /* 0x008fe200078e00ff */
[----:B------:R-:W-:Y:S02]  /*17b70*/  MOV R0, 0x17b90 ;  /* 0x00017b9000007802 */ /* 0x000fe40000000f00 */
[----:B-1--4-:R-:W-:Y:S05]  /*17b80*/  CALL.REL.NOINC `($__internal_31_$__cuda_sm70_shflsync_idx_p) ;  /* 0x00000cb000007944 */ /* 0x012fea0003c00000 */
[----:B--2---:R-:W-:Y:S01]  /*17b90*/  MOV R23, R13 ;  /* 0x0000000d00177202 */ /* 0x004fe20000000f00 */
[----:B-1----:R-:W-:Y:S05]  /*17ba0*/  BRA `(.L_x_1537) ;  /* 0xffffcac000007947 */ /* 0x002fea000383ffff */
.L_x_1478:
[----:B------:R-:W-:Y:S01]  /*17bb0*/  IMAD.MOV.U32 R15, RZ, RZ, R3 ;  /* 0x000000ffff0f7224 */ /* 0x000fe200078e0003 */
[----:B------:R-:W-:Y:S01]  /*17bc0*/  MOV R12, 0x2 ;  /* 0x00000002000c7802 */ /* 0x000fe20000000f00 */
[----:B---3--:R-:W-:Y:S01]  /*17bd0*/  IMAD.MOV.U32 R13, RZ, RZ, 0x181f ;  /* 0x0000181fff0d7424 */ /* 0x008fe200078e00ff */
[----:B------:R-:W-:Y:S02]  /*17be0*/  MOV R0, 0x17c00 ;  /* 0x00017c0000007802 */ /* 0x000fe40000000f00 */
[----:B-12-4-:R-:W-:Y:S05]  /*17bf0*/  CALL.REL.NOINC `($__internal_31_$__cuda_sm70_shflsync_idx_p) ;  /* 0x00000c4000007944 */ /* 0x016fea0003c00000 */
[----:B-12---:R-:W-:Y:S05]  /*17c00*/  BRA `(.L_x_1538) ;  /* 0xffffca8000007947 */ /* 0x006fea000383ffff */
.L_x_1481:
[----:B-1----:R-:W-:Y:S01]  /*17c10*/  IMAD.MOV.U32 R15, RZ, RZ, R22 ;  /* 0x000000ffff0f7224 */ /* 0x002fe200078e0016 */
[----:B------:R-:W-:Y:S01]  /*17c20*/  MOV R12, 0x3 ;  /* 0x00000003000c7802 */ /* 0x000fe20000000f00 */
[----:B--2---:R-:W-:Y:S01]  /*17c30*/  IMAD.MOV.U32 R13, RZ, RZ, 0x181f ;  /* 0x0000181fff0d7424 */ /* 0x004fe200078e00ff */
[----:B------:R-:W-:-:S02]  /*17c40*/  MOV R0, 0x17c60 ;  /* 0x00017c6000007802 */ /* 0x000fc40000000f00 */
[----:B---34-:R-:W-:Y:S05]  /*17c50*/  CALL.REL.NOINC `($__internal_31_$__cuda_sm70_shflsync_idx_p) ;  /* 0x00000be000007944 */ /* 0x018fea0003c00000 */
[----:B--2---:R-:W-:Y:S01]  /*17c60*/  IMAD.MOV.U32 R22, RZ, RZ, R13 ;  /* 0x000000ffff167224 */ /* 0x004fe200078e000d */
[----:B-1----:R-:W-:Y:S01]  /*17c70*/  MOV R12, 0x3 ;  /* 0x00000003000c7802 */ /* 0x002fe20000000f00 */
[----:B------:R-:W-:Y:S01]  /*17c80*/  IMAD.MOV.U32 R15, RZ, RZ, R3 ;  /* 0x000000ffff0f7224 */ /* 0x000fe200078e0003 */
[----:B------:R-:W-:-:S02]  /*17c90*/  MOV R13, 0x181f ;  /* 0x0000181f000d7802 */ /* 0x000fc40000000f00 */
[----:B------:R-:W-:Y:S02]  /*17ca0*/  MOV R0, 0x17cc0 ;  /* 0x00017cc000007802 */ /* 0x000fe40000000f00 */
[----:B------:R-:W-:Y:S05]  /*17cb0*/  CALL.REL.NOINC `($__internal_31_$__cuda_sm70_shflsync_idx_p) ;  /* 0x00000b8000007944 */ /* 0x000fea0003c00000 */
[----:B-12---:R-:W-:Y:S05]  /*17cc0*/  BRA `(.L_x_1539) ;  /* 0xffffcb0000007947 */ /* 0x006fea000383ffff */
.L_x_1483:
[----:B------:R-:W-:Y:S01]  /*17cd0*/  IMAD.MOV.U32 R15, RZ, RZ, R167 ;  /* 0x000000ffff0f7224 */ /* 0x000fe200078e00a7 */
[----:B------:R-:W-:Y:S01]  /*17ce0*/  MOV R12, RZ ;  /* 0x000000ff000c7202 */ /* 0x000fe20000000f00 */
[----:B------:R-:W-:Y:S01]  /*17cf0*/  IMAD.MOV.U32 R13, RZ, RZ, 0x1c1f ;  /* 0x00001c1fff0d7424 */ /* 0x000fe200078e00ff */
[----:B------:R-:W-:Y:S02]  /*17d00*/  MOV R0, 0x17d20 ;  /* 0x00017d2000007802 */ /* 0x000fe40000000f00 */
[----:B------:R-:W-:Y:S05]  /*17d10*/  CALL.REL.NOINC `($__internal_31_$__cuda_sm70_shflsync_idx_p) ;  /* 0x00000b2000007944 */ /* 0x000fea0003c00000 */
[----:B--2---:R-:W-:Y:S01]  /*17d20*/  MOV R169, R13 ;  /* 0x0000000d00a97202 */ /* 0x004fe20000000f00 */
[----:B-1----:R-:W-:Y:S05]  /*17d30*/  BRA `(.L_x_1540) ;  /* 0xffffcda000007947 */ /* 0x002fea000383ffff */
.L_x_1484:
[----:B------:R-:W-:Y:S01]  /*17d40*/  IMAD.MOV.U32 R15, RZ, RZ, R168 ;  /* 0x000000ffff0f7224 */ /* 0x000fe200078e00a8 */
[----:B------:R-:W-:Y:S01]  /*17d50*/  MOV R12, RZ ;  /* 0x000000ff000c7202 */ /* 0x000fe20000000f00 */
[----:B------:R-:W-:Y:S01]  /*17d60*/  IMAD.MOV.U32 R13, RZ, RZ, 0x1c1f ;  /* 0x00001c1fff0d7424 */ /* 0x000fe200078e00ff */
[----:B------:R-:W-:Y:S02]  /*17d70*/  MOV R0, 0x17d90 ;  /* 0x00017d9000007802 */ /* 0x000fe40000000f00 */
[----:B-12---:R-:W-:Y:S05]  /*17d80*/  CALL.REL.NOINC `($__internal_31_$__cuda_sm70_shflsync_idx_p) ;  /* 0x00000ab000007944 */ /* 0x006fea0003c00000 */
[----:B--2---:R-:W-:Y:S01]  /*17d90*/  MOV R0, R13 ;  /* 0x0000000d00007202 */ /* 0x004fe20000000f00 */
[----:B-1----:R-:W-:Y:S05]  /*17da0*/  BRA `(.L_x_1541) ;  /* 0xffffcd5000007947 */ /* 0x002fea000383ffff */
.L_x_1487:
[----:B----4-:R-:W-:Y:S01]  /*17db0*/  IMAD.MOV.U32 R15, RZ, RZ, R167 ;  /* 0x000000ffff0f7224 */ /* 0x010fe200078e00a7 */
[----:B------:R-:W-:Y:S01]  /*17dc0*/  MOV R12, 0x1 ;  /* 0x00000001000c7802 */ /* 0x000fe20000000f00 */
[----:B------:R-:W-:Y:S01]  /*17dd0*/  IMAD.MOV.U32 R13, RZ, RZ, 0x1c1f ;  /* 0x00001c1fff0d7424 */ /* 0x000fe200078e00ff */
[----:B------:R-:W-:-:S02]  /*17de0*/  MOV R0, 0x17e00 ;  /* 0x00017e0000007802 */ /* 0x000fc40000000f00 */
[----:B-123--:R-:W-:Y:S05]  /*17df0*/  CALL.REL.NOINC `($__internal_31_$__cuda_sm70_shflsync_idx_p) ;  /* 0x00000a4000007944 */ /* 0x00efea0003c00000 */
[----:B--2---:R-:W-:Y:S01]  /*17e00*/  IMAD.MOV.U32 R167, RZ, RZ, R13 ;  /* 0x000000ffffa77224 */ /* 0x004fe200078e000d */
[----:B-1----:R-:W-:Y:S01]  /*17e10*/  MOV R12, 0x1 ;  /* 0x00000001000c7802 */ /* 0x002fe20000000f00 */
[----:B------:R-:W-:Y:S01]  /*17e20*/  IMAD.MOV.U32 R15, RZ, RZ, R168 ;  /* 0x000000ffff0f7224 */ /* 0x000fe200078e00a8 */
[----:B------:R-:W-:-:S02]  /*17e30*/  MOV R13, 0x1c1f ;  /* 0x00001c1f000d7802 */ /* 0x000fc40000000f00 */
[----:B------:R-:W-:Y:S02]  /*17e40*/  MOV R0, 0x17e60 ;  /* 0x00017e6000007802 */ /* 0x000fe40000000f00 */
[----:B------:R-:W-:Y:S05]  /*17e50*/  CALL.REL.NOINC `($__internal_31_$__cuda_sm70_shflsync_idx_p) ;  /* 0x000009e000007944 */ /* 0x000fea0003c00000 */
[----:B--2---:R-:W-:Y:S01]  /*17e60*/  MOV R168, R13 ;  /* 0x0000000d00a87202 */ /* 0x004fe20000000f00 */
[----:B-1----:R-:W-:Y:S05]  /*17e70*/  BRA `(.L_x_1542) ;  /* 0xffffd60000007947 */ /* 0x002fea000383ffff */
.L_x_1491:
[----:B------:R-:W-:Y:S01]  /*17e80*/  IMAD.MOV.U32 R15, RZ, RZ, R5 ;  /* 0x000000ffff0f7224 */ /* 0x000fe200078e0005 */
[----:B------:R-:W-:Y:S01]  /*17e90*/  MOV R12, RZ ;  /* 0x000000ff000c7202 */ /* 0x000fe20000000f00 */
[----:B------:R-:W-:Y:S01]  /*17ea0*/  IMAD.MOV.U32 R13, RZ, RZ, 0x181f ;  /* 0x0000181fff0d7424 */ /* 0x000fe200078e00ff */
[----:B------:R-:W-:Y:S02]  /*17eb0*/  MOV R0, 0x17ed0 ;  /* 0x00017ed000007802 */ /* 0x000fe40000000f00 */
[----:B------:R-:W-:Y:S05]  /*17ec0*/  CALL.REL.NOINC `($__internal_31_$__cuda_sm70_shflsync_idx_p) ;  /* 0x0000097000007944 */ /* 0x000fea0003c00000 */
[----:B--2---:R-:W-:Y:S01]  /*17ed0*/  MOV R7, R13 ;  /* 0x0000000d00077202 */ /* 0x004fe20000000f00 */
[----:B-1----:R-:W-:Y:S05]  /*17ee0*/  BRA `(.L_x_1543) ;  /* 0xffffe2e000007947 */ /* 0x002fea000383ffff */
.L_x_1492:
[----:B------:R-:W-:Y:S01]  /*17ef0*/  IMAD.MOV.U32 R15, RZ, RZ, R4 ;  /* 0x000000ffff0f7224 */ /* 0x000fe200078e0004 */
[----:B------:R-:W-:Y:S01]  /*17f00*/  MOV R12, RZ ;  /* 0x000000ff000c7202 */ /* 0x000fe20000000f00 */
[----:B------:R-:W-:Y:S01]  /*17f10*/  IMAD.MOV.U32 R13, RZ, RZ, 0x181f ;  /* 0x0000181fff0d7424 */ /* 0x000fe200078e00ff */
[----:B------:R-:W-:Y:S02]  /*17f20*/  MOV R0, 0x17f40 ;  /* 0x00017f4000007802 */ /* 0x000fe40000000f00 */
[----:B-12---:R-:W-:Y:S05]  /*17f30*/  CALL.REL.NOINC `($__internal_31_$__cuda_sm70_shflsync_idx_p) ;  /* 0x0000090000007944 */ /* 0x006fea0003c00000 */
[----:B-12---:R-:W-:Y:S05]  /*17f40*/  BRA `(.L_x_1544) ;  /* 0xffffe2a000007947 */ /* 0x006fea000383ffff */
.L_x_1495:
[----:B--2---:R-:W-:Y:S01]  /*17f50*/  IMAD.MOV.U32 R15, RZ, RZ, R5 ;  /* 0x000000ffff0f7224 */ /* 0x004fe200078e0005 */
[----:B------:R-:W-:Y:S01]  /*17f60*/  MOV R12, 0x1 ;  /* 0x00000001000c7802 */ /* 0x000fe20000000f00 */
[----:B----4-:R-:W-:Y:S01]  /*17f70*/  IMAD.MOV.U32 R13, RZ, RZ, 0x181f ;  /* 0x0000181fff0d7424 */ /* 0x010fe200078e00ff */
[----:B------:R-:W-:-:S02]  /*17f80*/  MOV R0, 0x17fa0 ;  /* 0x00017fa000007802 */ /* 0x000fc40000000f00 */
[----:B-1-3--:R-:W-:Y:S05]  /*17f90*/  CALL.REL.NOINC `($__internal_31_$__cuda_sm70_shflsync_idx_p) ;  /* 0x000008a000007944 */ /* 0x00afea0003c00000 */
        /* <DEDUP_REMOVED lines=8> */
.L_x_1498:
[----:B-1-3--:R-:W-:Y:S01]  /*18020*/  IMAD.MOV.U32 R15, RZ, RZ, R5 ;  /* 0x000000ffff0f7224 */ /* 0x00afe200078e0005 */
[----:B------:R-:W-:Y:S01]  /*18030*/  MOV R12, 0x2 ;  /* 0x00000002000c7802 */ /* 0x000fe20000000f00 */
[----:B------:R-:W-:Y:S01]  /*18040*/  IMAD.MOV.U32 R13, RZ, RZ, 0x181f ;  /* 0x0000181fff0d7424 */ /* 0x000fe200078e00ff */
[----:B------:R-:W-:Y:S02]  /*18050*/  MOV R0, 0x18070 ;  /* 0x0001807000007802 */ /* 0x000fe40000000f00 */
[----:B--2---:R-:W-:Y:S05]  /*18060*/  CALL.REL.NOINC `($__internal_31_$__cuda_sm70_shflsync_idx_p) ;  /* 0x000007d000007944 */ /* 0x004fea0003c00000 */
[----:B--2---:R-:W-:Y:S01]  /*18070*/  MOV R7, R13 ;  /* 0x0000000d00077202 */ /* 0x004fe20000000f00 */
[----:B-1----:R-:W-:Y:S05]  /*18080*/  BRA `(.L_x_1546) ;  /* 0xffffe40000007947 */ /* 0x002fea000383ffff */
.L_x_1499:
[----:B---3--:R-:W-:Y:S01]  /*18090*/  IMAD.MOV.U32 R15, RZ, RZ, R4 ;  /* 0x000000ffff0f7224 */ /* 0x008fe200078e0004 */
[----:B------:R-:W-:Y:S01]  /*180a0*/  MOV R12, 0x2 ;  /* 0x00000002000c7802 */ /* 0x000fe20000000f00 */
[----:B------:R-:W-:Y:S01]  /*180b0*/  IMAD.MOV.U32 R13, RZ, RZ, 0x181f ;  /* 0x0000181fff0d7424 */ /* 0x000fe200078e00ff */
[----:B------:R-:W-:Y:S02]  /*180c0*/  MOV R0, 0x180e0 ;  /* 0x000180e000007802 */ /* 0x000fe40000000f00 */
[----:B-12-4-:R-:W-:Y:S05]  /*180d0*/  CALL.REL.NOINC `($__internal_31_$__cuda_sm70_shflsync_idx_p) ;  /* 0x0000076000007944 */ /* 0x016fea0003c00000 */
[----:B-12---:R-:W-:Y:S01]  /*180e0*/  MOV R15, R13 ;  /* 0x0000000d000f7202 */ /* 0x006fe20000000f00 */
[----:B------:R-:W-:Y:S05]  /*180f0*/  BRA `(.L_x_1547) ;  /* 0xffffe3b000007947 */ /* 0x000fea000383ffff */
.L_x_1502:
[----:B-1----:R-:W-:Y:S01]  /*18100*/  IMAD.MOV.U32 R15, RZ, RZ, R5 ;  /* 0x000000ffff0f7224 */ /* 0x002fe200078e0005 */
[----:B------:R-:W-:Y:S01]  /*18110*/  MOV R12, 0x3 ;  /* 0x00000003000c7802 */ /* 0x000fe20000000f00 */
[----:B------:R-:W-:Y:S01]  /*18120*/  IMAD.MOV.U32 R13, RZ, RZ, 0x181f ;  /* 0x0000181fff0d7424 */ /* 0x000fe200078e00ff */
[----:B------:R-:W-:-:S02]  /*18130*/  MOV R0, 0x18150 ;  /* 0x0001815000007802 */ /* 0x000fc40000000f00 */
[----:B--234-:R-:W-:Y:S05]  /*18140*/  CALL.REL.NOINC `($__internal_31_$__cuda_sm70_shflsync_idx_p) ;  /* 0x000006f000007944 */ /* 0x01cfea0003c00000 */
[----:B--2---:R-:W-:Y:S01]  /*18150*/  IMAD.MOV.U32 R5, RZ, RZ, R13 ;  /* 0x000000ffff057224 */ /* 0x004fe200078e000d */
[----:B-1----:R-:W-:Y:S01]  /*18160*/  MOV R12, 0x3 ;  /* 0x00000003000c7802 */ /* 0x002fe20000000f00 */
[----:B------:R-:W-:Y:S01]  /*18170*/  IMAD.MOV.U32 R15, RZ, RZ, R4 ;  /* 0x000000ffff0f7224 */ /* 0x000fe200078e0004 */
[----:B------:R-:W-:-:S02]  /*18180*/  MOV R13, 0x181f ;  /* 0x0000181f000d7802 */ /* 0x000fc40000000f00 */
[----:B------:R-:W-:Y:S02]  /*18190*/  MOV R0, 0x181b0 ;  /* 0x000181b000007802 */ /* 0x000fe40000000f00 */
[----:B------:R-:W-:Y:S05]  /*181a0*/  CALL.REL.NOINC `($__internal_31_$__cuda_sm70_shflsync_idx_p) ;  /* 0x0000069000007944 */ /* 0x000fea0003c00000 */
[----:B-12---:R-:W-:Y:S05]  /*181b0*/  BRA `(.L_x_1548) ;  /* 0xffffe43000007947 */ /* 0x006fea000383ffff */
.L_x_1504:
[----:B------:R-:W-:Y:S01]  /*181c0*/  IMAD.MOV.U32 R15, RZ, RZ, R2 ;  /* 0x000000ffff0f7224 */ /* 0x000fe200078e0002 */
[----:B------:R-:W-:Y:S01]  /*181d0*/  MOV R12, RZ ;  /* 0x000000ff000c7202 */ /* 0x000fe20000000f00 */
[----:B------:R-:W-:Y:S01]  /*181e0*/  IMAD.MOV.U32 R13, RZ, RZ, 0x1f ;  /* 0x0000001fff0d7424 */ /* 0x000fe200078e00ff */
[----:B------:R-:W-:Y:S02]  /*181f0*/  MOV R0, 0x18210 ;  /* 0x0001821000007802 */ /* 0x000fe40000000f00 */
[----:B------:R-:W-:Y:S05]  /*18200*/  CALL.REL.NOINC `($__internal_31_$__cuda_sm70_shflsync_idx_p) ;  /* 0x0000063000007944 */ /* 0x000fea0003c00000 */
[----:B--2---:R-:W-:Y:S01]  /*18210*/  MOV R3, R13 ;  /* 0x0000000d00037202 */ /* 0x004fe20000000f00 */
[----:B-1----:R-:W-:Y:S05]  /*18220*/  BRA `(.L_x_1549) ;  /* 0xffffe57000007947 */ /* 0x002fea000383ffff */
.L_x_1505:
[----:B------:R-:W-:Y:S01]  /*18230*/  IMAD.MOV.U32 R15, RZ, RZ, R2 ;  /* 0x000000ffff0f7224 */ /* 0x000fe200078e0002 */
[----:B------:R-:W-:Y:S01]  /*18240*/  MOV R12, 0x1 ;  /* 0x00000001000c7802 */ /* 0x000fe20000000f00 */
[----:B------:R-:W-:Y:S01]  /*18250*/  IMAD.MOV.U32 R13, RZ, RZ, 0x1f ;  /* 0x0000001fff0d7424 */ /* 0x000fe200078e00ff */
[----:B------:R-:W-:Y:S02]  /*18260*/  MOV R0, 0x18280 ;  /* 0x0001828000007802 */ /* 0x000fe40000000f00 */
[----:B-12---:R-:W-:Y:S05]  /*18270*/  CALL.REL.NOINC `($__internal_31_$__cuda_sm70_shflsync_idx_p) ;  /* 0x000005c000007944 */ /* 0x006fea0003c00000 */
[----:B--2---:R-:W-:Y:S01]  /*18280*/  MOV R2, R13 ;  /* 0x0000000d00027202 */ /* 0x004fe20000000f00 */
[----:B-1----:R-:W-:Y:S05]  /*18290*/  BRA `(.L_x_1550) ;  /* 0xffffe52000007947 */ /* 0x002fea000383ffff */
.L_x_1506:
[----:B------:R-:W-:Y:S02]  /*182a0*/  MOV R7, 0x1 ;  /* 0x0000000100077802 */ /* 0x000fe40000000f00 */
[----:B------:R-:W-:-:S02]  /*182b0*/  MOV R0, 0x182d0 ;  /* 0x000182d000007802 */ /* 0x000fc40000000f00 */
[----:B-12---:R-:W-:Y:S05]  /*182c0*/  CALL.REL.NOINC `($__internal_32_$__cuda_sm70_shflsync_up_p) ;  /* 0x000005c000007944 */ /* 0x006fea0003c00000 */
[----:B-12---:R-:W-:Y:S05]  /*182d0*/  BRA `(.L_x_1551) ;  /* 0xffffe60000007947 */ /* 0x006fea000383ffff */
.L_x_1507:
[----:B------:R-:W-:Y:S02]  /*182e0*/  MOV R7, 0x2 ;  /* 0x0000000200077802 */ /* 0x000fe40000000f00 */
[----:B------:R-:W-:-:S02]  /*182f0*/  MOV R0, 0x18310 ;  /* 0x0001831000007802 */ /* 0x000fc40000000f00 */
[----:B-12---:R-:W-:Y:S05]  /*18300*/  CALL.REL.NOINC `($__internal_32_$__cuda_sm70_shflsync_up_p) ;  /* 0x0000058000007944 */ /* 0x006fea0003c00000 */
        /* <DEDUP_REMOVED lines=23> */
.L_x_1511:
[----:B------:R-:W-:Y:S01]  /*18480*/  IMAD.MOV.U32 R9, RZ, RZ, R2 ;  /* 0x000000ffff097224 */ /* 0x000fe200078e0002 */
[----:B------:R-:W-:Y:S02]  /*18490*/  MOV R7, 0x1 ;  /* 0x0000000100077802 */ /* 0x000fe40000000f00 */
[----:B------:R-:W-:Y:S02]  /*184a0*/  MOV R0, 0x184c0 ;  /* 0x000184c000007802 */ /* 0x000fe40000000f00 */
[----:B------:R-:W-:Y:S05]  /*184b0*/  CALL.REL.NOINC `($__internal_32_$__cuda_sm70_shflsync_up_p) ;  /* 0x000003d000007944 */ /* 0x000fea0003c00000 */
[----:B-12---:R-:W-:Y:S05]  /*184c0*/  BRA `(.L_x_1553) ;  /* 0xffffe66000007947 */ /* 0x006fea000383ffff */
.L_x_1512:
[----:B------:R-:W-:Y:S01]  /*184d0*/  IMAD.MOV.U32 R9, RZ, RZ, R2 ;  /* 0x000000ffff097224 */ /* 0x000fe200078e0002 */
[----:B------:R-:W-:Y:S02]  /*184e0*/  MOV R7, 0x2 ;  /* 0x0000000200077802 */ /* 0x000fe40000000f00 */
[----:B------:R-:W-:Y:S02]  /*184f0*/  MOV R0, 0x18510 ;  /* 0x0001851000007802 */ /* 0x000fe40000000f00 */
[----:B------:R-:W-:Y:S05]  /*18500*/  CALL.REL.NOINC `($__internal_32_$__cuda_sm70_shflsync_up_p) ;  /* 0x0000038000007944 */ /* 0x000fea0003c00000 */
[----:B-12---:R-:W-:Y:S01]  /*18510*/  SEL R9, R7, RZ, P1 ;  /* 0x000000ff07097207 */ /* 0x006fe20000800000 */
[----:B------:R-:W-:Y:S01]  /*18520*/  IMAD.MOV.U32 R7, RZ, RZ, 0x4 ;  /* 0x00000004ff077424 */ /* 0x000fe200078e00ff */
[----:B------:R-:W-:-:S03]  /*18530*/  MOV R0, 0x18560 ;  /* 0x0001856000007802 */ /* 0x000fc60000000f00 */
[----:B------:R-:W-:Y:S02]  /*18540*/  IMAD.IADD R9, R2, 0x1, R9 ;  /* 0x0000000102097824 */ /* 0x000fe400078e0209 */
        /* <DEDUP_REMOVED lines=19> */
.L_x_1514:
[----:B------:R-:W-:Y:S02]  /*18680*/  SEL R2, RZ, 0x1, P0 ;  /* 0x00000001ff027807 */ /* 0x000fe40000000000 */
[----:B------:R-:W-:Y:S02]  /*18690*/  MOV R0, 0x186b0 ;  /* 0x000186b000007802 */ /* 0x000fe40000000f00 */
[----:B---3--:R-:W-:Y:S05]  /*186a0*/  CALL.REL.NOINC `($__internal_33_$__cuda_sm70_votesync_ballot) ;  /* 0x0000023000007944 */ /* 0x008fea0003c00000 */
[----:B------:R-:W-:Y:S05]  /*186b0*/  BRA `(.L_x_1555) ;  /* 0xffffe60000007947 */ /* 0x000fea000383ffff */
.L_x_1515:
[----:B------:R-:W-:Y:S01]  /*186c0*/  IMAD.MOV.U32 R15, RZ, RZ, R6 ;  /* 0x000000ffff0f7224 */ /* 0x000fe200078e0006 */
[----:B--2---:R-:W-:Y:S01]  /*186d0*/  MOV R12, R2 ;  /* 0x00000002000c7202 */ /* 0x004fe20000000f00 */
[----:B------:R-:W-:Y:S01]  /*186e0*/  IMAD.MOV.U32 R13, RZ, RZ, 0x1f ;  /* 0x0000001fff0d7424 */ /* 0x000fe200078e00ff */
[----:B------:R-:W-:Y:S02]  /*186f0*/  MOV R0, 0x18710 ;  /* 0x0001871000007802 */ /* 0x000fe40000000f00 */
[----:B-1-3--:R-:W-:Y:S05]  /*18700*/  CALL.REL.NOINC `($__internal_31_$__cuda_sm70_shflsync_idx_p) ;  /* 0x0000013000007944 */ /* 0x00afea0003c00000 */
[----:B--2---:R-:W-:Y:S01]  /*18710*/  IMAD.MOV.U32 R6, RZ, RZ, R13 ;  /* 0x000000ffff067224 */ /* 0x004fe200078e000d */
[----:B-1----:R-:W-:Y:S01]  /*18720*/  MOV R12, R2 ;  /* 0x00000002000c7202 */ /* 0x002fe20000000f00 */
[----:B------:R-:W-:Y:S01]  /*18730*/  IMAD.MOV.U32 R15, RZ, RZ, R5 ;  /* 0x000000ffff0f7224 */ /* 0x000fe200078e0005 */
[----:B------:R-:W-:Y:S02]  /*18740*/  MOV R13, 0x1f ;  /* 0x0000001f000d7802 */ /* 0x000fe40000000f00 */
[----:B------:R-:W-:-:S02]  /*18750*/  MOV R0, 0x18770 ;  /* 0x0001877000007802 */ /* 0x000fc40000000f00 */
[----:B------:R-:W-:Y:S05]  /*18760*/  CALL.REL.NOINC `($__internal_31_$__cuda_sm70_shflsync_idx_p) ;  /* 0x000000d000007944 */ /* 0x000fea0003c00000 */
[----:B--2---:R-:W-:Y:S01]  /*18770*/  MOV R5, R13 ;  /* 0x0000000d00057202 */ /* 0x004fe20000000f00 */
[----:B-1----:R-:W-:Y:S05]  /*18780*/  BRA `(.L_x_1556) ;  /* 0xffffe57000007947 */ /* 0x002fea000383ffff */
.L_x_1518:
[----:B------:R-:W-:Y:S01]  /*18790*/  IMAD.MOV.U32 R15, RZ, RZ, R9 ;  /* 0x000000ffff0f7224 */ /* 0x000fe200078e0009 */
[----:B------:R-:W-:-:S02]  /*187a0*/  MOV R13, 0x1f ;  /* 0x0000001f000d7802 */ /* 0x000fc40000000f00 */
[----:B------:R-:W-:Y:S02]  /*187b0*/  MOV R0, 0x187d0 ;  /* 0x000187d000007802 */ /* 0x000fe40000000f00 */
[----:B-1234-:R-:W-:Y:S05]  /*187c0*/  CALL.REL.NOINC `($__internal_31_$__cuda_sm70_shflsync_idx_p) ;  /* 0x0000007000007944 */ /* 0x01efea0003c00000 */
[----:B--2---:R-:W-:Y:S01]  /*187d0*/  MOV R19, R13 ;  /* 0x0000000d00137202 */ /* 0x004fe20000000f00 */
[----:B-1----:R-:W-:Y:S05]  /*187e0*/  BRA `(.L_x_1517) ;  /* 0xffffe57000007947 */ /* 0x002fea000383ffff */
        .weak           $__internal_30_$__cuda_sm70_shflsync_bfly_p
        .type           $__internal_30_$__cuda_sm70_shflsync_bfly_p,@function
        .size           $__internal_30_$__cuda_sm70_shflsync_bfly_p,($__internal_31_$__cuda_sm70_shflsync_idx_p - $__internal_30_$__cuda_sm70_shflsync_bfly_p)
$__internal_30_$__cuda_sm70_shflsync_bfly_p:
[----:B------:R-:W-:Y:S01]  /*187f0*/  MOV R14, R2 ;  /* 0x00000002000e7202 */ /* 0x000fe20000000f00 */
[----:B------:R-:W-:Y:S04]  /*18800*/  WARPSYNC R0 ;  /* 0x0000000000007348 */ /* 0x000fe80003800000 */
[----:B------:R-:W-:Y:S01]  /*18810*/  MOV R15, 0x0 ;  /* 0x00000000000f7802 */ /* 0x000fe20000000f00 */
[----:B------:R1:W2:Y:S03]  /*18820*/  SHFL.BFLY PT, R6, R231, R6, R5 ;  /* 0x0c000006e7067389 */ /* 0x0002a600000e0005 */
[----:B------:R-:W-:Y:S05]  /*18830*/  RET.REL.NODEC R14 `(_ZN7cutlass13device_kernelIN5flash19enable_sm80_to_sm89INS1_16FlashAttnFwdSm80INS1_25CollectiveMainloopFwdSm80ILi8ELi2ELb0EN4cute5tupleIJNS5_1CILi128EEENS7_ILi64EEENS7_ILi192EEEEEELi192ENS_10bfloat16_tEfNS_4arch4Sm80ELb0ELb0ELb0ELb1ELb0ELb1ELb1ELb1EEENS1_21CollectiveEpilogueFwdINS6_IJS8_SA_S9_EEENS6_IJNS7_ILi1EEESI_SI_EEESC_SE_Li256ELb1ELb1ELb1ELb0EEENS1_36VarlenDynamicPersistentTileSchedulerILi128ELi64ELi256ELi256ELb1ELb1ELb0ELb0ELb1ELb1EEEEEEEEEvNT_6ParamsE) ;  /* 0xfffe77c00e007950 */ /* 0x000fea0003c3ffff */
        .weak           $__internal_31_$__cuda_sm70_shflsync_idx_p
        .type           $__internal_31_$__cuda_sm70_shflsync_idx_p,@function
        .size           $__internal_31_$__cuda_sm70_shflsync_idx_p,($__internal_32_$__cuda_sm70_shflsync_up_p - $__internal_31_$__cuda_sm70_shflsync_idx_p)
$__internal_31_$__cuda_sm70_shflsync_idx_p:
[----:B------:R-:W-:Y:S01]  /*18840*/  MOV R16, R0 ;  /* 0x0000000000107202 */ /* 0x000fe20000000f00 */
[----:B------:R-:W-:Y:S04]  /*18850*/  WARPSYNC R204 ;  /* 0x000000cc00007348 */ /* 0x000fe80003800000 */
[----:B------:R-:W-:Y:S01]  /*18860*/  MOV R17, 0x0 ;  /* 0x0000000000117802 */ /* 0x000fe20000000f00 */
[----:B------:R1:W2:Y:S03]  /*18870*/  SHFL.IDX PT, R13, R15, R12, R13 ;  /* 0x0000000c0f0d7389 */ /* 0x0002a600000e000d */
[----:B------:R-:W-:Y:S05]  /*18880*/  RET.REL.NODEC R16 `(_ZN7cutlass13device_kernelIN5flash19enable_sm80_to_sm89INS1_16FlashAttnFwdSm80INS1_25CollectiveMainloopFwdSm80ILi8ELi2ELb0EN4cute5tupleIJNS5_1CILi128EEENS7_ILi64EEENS7_ILi192EEEEEELi192ENS_10bfloat16_tEfNS_4arch4Sm80ELb0ELb0ELb0ELb1ELb0ELb1ELb1ELb1EEENS1_21CollectiveEpilogueFwdINS6_IJS8_SA_S9_EEENS6_IJNS7_ILi1EEESI_SI_EEESC_SE_Li256ELb1ELb1ELb1ELb0EEENS1_36VarlenDynamicPersistentTileSchedulerILi128ELi64ELi256ELi256ELb1ELb1ELb0ELb0ELb1ELb1EEEEEEEEEvNT_6ParamsE) ;  /* 0xfffe777010007950 */ /* 0x000fea0003c3ffff */
        .weak           $__internal_32_$__cuda_sm70_shflsync_up_p
        .type           $__internal_32_$__cuda_sm70_shflsync_up_p,@function
        .size           $__internal_32_$__cuda_sm70_shflsync_up_p,($__internal_33_$__cuda_sm70_votesync_ballot - $__internal_32_$__cuda_sm70_shflsync_up_p)
$__internal_32_$__cuda_sm70_shflsync_up_p:
[----:B------:R-:W-:Y:S01]  /*18890*/  MOV R12, R0 ;  /* 0x00000000000c7202 */ /* 0x000fe20000000f00 */
[----:B------:R-:W-:Y:S04]  /*188a0*/  WARPSYNC R205 ;  /* 0x000000cd00007348 */ /* 0x000fe80003800000 */
[----:B------:R-:W-:Y:S01]  /*188b0*/  MOV R13, 0x0 ;  /* 0x00000000000d7802 */ /* 0x000fe20000000f00 */
[----:B------:R1:W2:Y:S03]  /*188c0*/  SHFL.UP PT, R7, R9, R7, R206 ;  /* 0x0400000709077389 */ /* 0x0002a600000e00ce */
[----:B------:R-:W-:Y:S05]  /*188d0*/  RET.REL.NODEC R12 `(_ZN7cutlass13device_kernelIN5flash19enable_sm80_to_sm89INS1_16FlashAttnFwdSm80INS1_25CollectiveMainloopFwdSm80ILi8ELi2ELb0EN4cute5tupleIJNS5_1CILi128EEENS7_ILi64EEENS7_ILi192EEEEEELi192ENS_10bfloat16_tEfNS_4arch4Sm80ELb0ELb0ELb0ELb1ELb0ELb1ELb1ELb1EEENS1_21CollectiveEpilogueFwdINS6_IJS8_SA_S9_EEENS6_IJNS7_ILi1EEESI_SI_EEESC_SE_Li256ELb1ELb1ELb1ELb0EEENS1_36VarlenDynamicPersistentTileSchedulerILi128ELi64ELi256ELi256ELb1ELb1ELb0ELb0ELb1ELb1EEEEEEEEEvNT_6ParamsE) ;  /* 0xfffe77200c007950 */ /* 0x000fea0003c3ffff */
        .weak           $__internal_33_$__cuda_sm70_votesync_ballot
        .type           $__internal_33_$__cuda_sm70_votesync_ballot,@function
        .size           $__internal_33_$__cuda_sm70_votesync_ballot,(.L_x_2493 - $__internal_33_$__cuda_sm70_votesync_ballot)
$__internal_33_$__cuda_sm70_votesync_ballot:
[----:B------:R-:W-:Y:S01]  /*188e0*/  ISETP.NE.U32.AND P0, PT, R2, 0x1, PT ;  /* 0x000000010200780c */ /* 0x000fe20003f05070 */
[----:B------:R-:W-:Y:S01]  /*188f0*/  IMAD.MOV.U32 R12, RZ, RZ, R0 ;  /* 0x000000ffff0c7224 */ /* 0x000fe200078e0000 */
[----:B------:R-:W-:Y:S04]  /*18900*/  WARPSYNC R199 ;  /* 0x000000c700007348 */ /* 0x000fe80003800000 */
[----:B------:R-:W-:-:S07]  /*18910*/  IMAD.MOV.U32 R13, RZ, RZ, 0x0 ;  /* 0x00000000ff0d7424 */ /* 0x000fce00078e00ff */
[----:B------:R-:W-:-:S04]  /*18920*/  VOTE.ANY R2, PT, !P0 ;  /* 0x0000000000027806 */ /* 0x000fc800040e0100 */
[----:B------:R-:W-:Y:S01]  /*18930*/  LOP3.LUT R7, R2, R199, RZ, 0xc0, !PT ;  /* 0x000000c702077212 */ /* 0x000fe200078ec0ff */
[----:B------:R-:W-:Y:S06]  /*18940*/  RET.REL.NODEC R12 `(_ZN7cutlass13device_kernelIN5flash19enable_sm80_to_sm89INS1_16FlashAttnFwdSm80INS1_25CollectiveMainloopFwdSm80ILi8ELi2ELb0EN4cute5tupleIJNS5_1CILi128EEENS7_ILi64EEENS7_ILi192EEEEEELi192ENS_10bfloat16_tEfNS_4arch4Sm80ELb0ELb0ELb0ELb1ELb0ELb1ELb1ELb1EEENS1_21CollectiveEpilogueFwdINS6_IJS8_SA_S9_EEENS6_IJNS7_ILi1EEESI_SI_EEESC_SE_Li256ELb1ELb1ELb1ELb0EEENS1_36VarlenDynamicPersistentTileSchedulerILi128ELi64ELi256ELi256ELb1ELb1ELb0ELb0ELb1ELb1EEEEEEEEEvNT_6ParamsE) ;  /* 0xfffe76b00c007950 */ /* 0x000fec0003c3ffff */
.L_x_1557:
        /* <DEDUP_REMOVED lines=11> */
.L_x_2493:


//--------------------- .text._ZN7cutlass13device_kernelIN5flash19enable_sm80_to_sm89INS1_16FlashAttnFwdSm80INS1_25CollectiveMainloopFwdSm80ILi8ELi2ELb0EN4cute5tupleIJNS5_1CILi128EEENS7_ILi64EEENS7_ILi192EEEEEELi192ENS_10bfloat16_tEfNS_4arch4Sm80ELb0ELb1ELb0ELb0ELb0ELb0ELb1ELb1EEENS1_21CollectiveEpilogueFwdINS6_IJS8_SA_S9_EEENS6_IJNS7_ILi1EEESI_SI_EEESC_SE_Li256ELb0ELb1ELb1ELb0EEENS1_19SingleTileSchedulerILb0ELb1ELb1ELi128EEEEEEEEEvNT_6ParamsE --------------------------
	.section	.text._ZN7cutlass13device_kernelIN5flash19enable_sm80_to_sm89INS1_16FlashAttnFwdSm80INS1_25CollectiveMainloopFwdSm80ILi8ELi2ELb0EN4cute5tupleIJNS5_1CILi128EEENS7_ILi64EEENS7_ILi192EEEEEELi192ENS_10bfloat16_tEfNS_4arch4Sm80ELb0ELb1ELb0ELb0ELb0ELb0ELb1ELb1EEENS1_21CollectiveEpilogueFwdINS6_IJS8_SA_S9_EEENS6_IJNS7_ILi1EEESI_SI_EEESC_SE_Li256ELb0ELb1ELb1ELb0EEENS1_19SingleTileSchedulerILb0ELb1ELb1ELi128EEEEEEEEEvNT_6ParamsE,"ax",@progbits
	.sectioninfo	@"SHI_REGISTERS=241"
	.align	128
.text._ZN7cutlass13device_kernelIN5flash19enable_sm80_to_sm89INS1_16FlashAttnFwdSm80INS1_25CollectiveMainloopFwdSm80ILi8ELi2ELb0EN4cute5tupleIJNS5_1CILi128EEENS7_ILi64EEENS7_ILi192EEEEEELi192ENS_10bfloat16_tEfNS_4arch4Sm80ELb0ELb1ELb0ELb0ELb0ELb0ELb1ELb1EEENS1_21CollectiveEpilogueFwdINS6_IJS8_SA_S9_EEENS6_IJNS7_ILi1EEESI_SI_EEESC_SE_Li256ELb0ELb1ELb1ELb0EEENS1_19SingleTileSchedulerILb0ELb1ELb1ELi128EEEEEEEEEvNT_6ParamsE:
        .type           _ZN7cutlass13device_kernelIN5flash19enable_sm80_to_sm89INS1_16FlashAttnFwdSm80INS1_25CollectiveMainloopFwdSm80ILi8ELi2ELb0EN4cute5tupleIJNS5_1CILi128EEENS7_ILi64EEENS7_ILi192EEEEEELi192ENS_10bfloat16_tEfNS_4arch4Sm80ELb0ELb1ELb0ELb0ELb0ELb0ELb1ELb1EEENS1_21CollectiveEpilogueFwdINS6_IJS8_SA_S9_EEENS6_IJNS7_ILi1EEESI_SI_EEESC_SE_Li256ELb0ELb1ELb1ELb0EEENS1_19SingleTileSchedulerILb0ELb1ELb1ELi128EEEEEEEEEvNT_6ParamsE,@function
        .size           _ZN7cutlass13device_kernelIN5flash19enable_sm80_to_sm89INS1_16FlashAttnFwdSm80INS1_25CollectiveMainloopFwdSm80ILi8ELi2ELb0EN4cute5tupleIJNS5_1CILi128EEENS7_ILi64EEENS7_ILi192EEEEEELi192ENS_10bfloat16_tEfNS_4arch4Sm80ELb0ELb1ELb0ELb0ELb0ELb0ELb1ELb1EEENS1_21CollectiveEpilogueFwdINS6_IJS8_SA_S9_EEENS6_IJNS7_ILi1EEESI_SI_EEESC_SE_Li256ELb0ELb1ELb1ELb0EEENS1_19SingleTileSchedulerILb0ELb1ELb1ELi128EEEEEEEEEvNT_6ParamsE,(.L_x_2498 - _ZN7cutlass13device_kernelIN5flash19enable_sm80_to_sm89INS1_16FlashAttnFwdSm80INS1_25CollectiveMainloopFwdSm80ILi8ELi2ELb0EN4cute5tupleIJNS5_1CILi128EEENS7_ILi64EEENS7_ILi192EEEEEELi192ENS_10bfloat16_tEfNS_4arch4Sm80ELb0ELb1ELb0ELb0ELb0ELb0ELb1ELb1EEENS1_21CollectiveEpilogueFwdINS6_IJS8_SA_S9_EEENS6_IJNS7_ILi1EEESI_SI_EEESC_SE_Li256ELb0ELb1ELb1ELb0EEENS1_19SingleTileSchedulerILb0ELb1ELb1ELi128EEEEEEEEEvNT_6ParamsE)
        .other          _ZN7cutlass13device_kernelIN5flash19enable_sm80_to_sm89INS1_16FlashAttnFwdSm80INS1_25CollectiveMainloopFwdSm80ILi8ELi2ELb0EN4cute5tupleIJNS5_1CILi128EEENS7_ILi64EEENS7_ILi192EEEEEELi192ENS_10bfloat16_tEfNS_4arch4Sm80ELb0ELb1ELb0ELb0ELb0ELb0ELb1ELb1EEENS1_21CollectiveEpilogueFwdINS6_IJS8_SA_S9_EEENS6_IJNS7_ILi1EEESI_SI_EEESC_SE_Li256ELb0ELb1ELb1ELb0EEENS1_19SingleTileSchedulerILb0ELb1ELb1ELi128EEEEEEEEEvNT_6ParamsE,@"STO_CUDA_ENTRY STV_DEFAULT"
_ZN7cutlass13device_kernelIN5flash19enable_sm80_to_sm89INS1_16FlashAttnFwdSm80INS1_25CollectiveMainloopFwdSm80ILi8ELi2ELb0EN4cute5tupleIJNS5_1CILi128EEENS7_ILi64EEENS7_ILi192EEEEEELi192ENS_10bfloat16_tEfNS_4arch4Sm80ELb0ELb1ELb0ELb0ELb0ELb0ELb1ELb1EEENS1_21CollectiveEpilogueFwdINS6_IJS8_SA_S9_EEENS6_IJNS7_ILi1EEESI_SI_EEESC_SE_Li256ELb0ELb1ELb1ELb0EEENS1_19SingleTileSchedulerILb0ELb1ELb1ELi128EEEEEEEEEvNT_6ParamsE:
        /* <DEDUP_REMOVED lines=17> */
.L_x_1558:
[----:B---3--:R-:W-:Y:S02]  /*0110*/  ULDC.64 UR4, c[0x0][0x550] ;  /* 0x0001540000047ab9 */ /* 0x008fe40000000a00 */
[----:B------:R-:W-:Y:S02]  /*0120*/  UISETP.NE.AND UP0, UPT, UR4, 0x1, UPT ;  /* 0x000000010400788c */ /* 0x000fe4000bf05270 */
[----:B------:R-:W-:-:S02]  /*0130*/  UIMAD.WIDE.U32 UR10, UR6, UR5, URZ ;  /* 0x00000005060a72a5 */ /* 0x000fc4000f8e003f */
[----:B------:R-:W-:Y:S02]  /*0140*/  ULDC UR4, c[0x0][0x558] ;  /* 0x0001560000047ab9 */ /* 0x000fe40000000800 */
[----:B------:R-:W-:-:S05]  /*0150*/  UMOV UR8, UR6 ;  /* 0x0000000600087c82 */ /* 0x000fca0008000000 */
[----:B------:R-:W-:-:S03]  /*0160*/  @UP0 USHF.R.U32.HI UR8, URZ, UR4, UR11 ;  /* 0x000000043f080299 */ /* 0x000fc6000801160b */
.L_x_1559:
        /* <DEDUP_REMOVED lines=35> */
.L_x_1561:
[----:B------:R-:W-:Y:S02]  /*03a0*/  ULDC UR4, c[0x0][0x32c] ;  /* 0x0000cb0000047ab9 */ /* 0x000fe40000000800 */
[----:B------:R-:W-:-:S03]  /*03b0*/  UISETP.NE.AND UP0, UPT, UR11, UR4, UPT ;  /* 0x000000040b00728c */ /* 0x000fc6000bf05270 */
[----:B------:R-:W-:Y:S02]  /*03c0*/  ULDC.64 UR4, c[0x0][0x330] ;  /* 0x0000cc0000047ab9 */ /* 0x000fe40000000a00 */
[----:B------:R-:W-:-:S06]  /*03d0*/  UIMAD.WIDE.U32 UR14, UR7, UR4, URZ ;  /* 0x00000004070e72a5 */ /* 0x000fcc000f8e003f */
[----:B------:R-:W-:Y:S02]  /*03e0*/  @UP0 USHF.R.U32.HI UR7, URZ, UR5, UR15 ;  /* 0x000000053f070299 */ /* 0x000fe4000801160f */
.L_x_1562:
[----:B------:R-:W-:Y:S02]  /*03f0*/  ULDC UR4, c[0x0][0x32c] ;  /* 0x0000cb0000047ab9 */ /* 0x000fe40000000800 */
[----:B------:R-:W-:-:S04]  /*0400*/  UIMAD UR4, UR7, UR4, UR4 ;  /* 0x00000004070472a4 */ /* 0x000fc8000f8e0204 */
[----:B------:R-:W-:-:S04]  /*0410*/  UISETP.LT.AND UP0, UPT, UR6, UR4, UPT ;  /* 0x000000040600728c */ /* 0x000fc8000bf01270 */
[----:B------:R-:W-:-:S03]  /*0420*/  USEL UR6, UR6, UR4, UP0 ;  /* 0x0000000406067287 */ /* 0x000fc60008000000 */
.L_x_1560:
[----:B------:R-:W-:Y:S01]  /*0430*/  ULDC.64 UR4, c[0x0][0x2c8] ;  /* 0x0000b20000047ab9 */ /* 0x000fe20000000a00 */
[----:B------:R-:W-:Y:S01]  /*0440*/  PLOP3.LUT P0, PT, PT, PT, UP1, 0x40, 0x0 ;  /* 0x000000000000781c */ /* 0x000fe20003f0e818 */
[----:B------:R-:W-:Y:S02]  /*0450*/  UMOV UR7, 0x3f ;  /* 0x0000003f00077882 */ /* 0x000fe40000000000 */
[----:B------:R-:W-:Y:S02]  /*0460*/  ULDC UR12, c[0x0][0x1d0] ;  /* 0x00007400000c7ab9 */ /* 0x000fe40000000800 */
[----:B------:R-:W-:Y:S02]  /*0470*/  UIMAD.WIDE.U32 UR14, UR13, UR4, URZ ;  /* 0x000000040d0e72a5 */ /* 0x000fe4000f8e003f */
[----:B------:R-:W-:Y:S02]  /*0480*/  UIADD3 UR6, UR6, 0x3f, URZ ;  /* 0x0000003f06067890 */ /* 0x000fe4000fffe03f */
[----:B------:R-:W-:-:S02]  /*0490*/  UIADD3 UR7, UR7, UR12, URZ ;  /* 0x0000000c07077290 */ /* 0x000fc4000fffe03f */
[----:B------:R-:W-:Y:S02]  /*04a0*/  UMOV UR4, UR13 ;  /* 0x0000000d00047c82 */ /* 0x000fe40008000000 */
[----:B------:R-:W-:Y:S02]  /*04b0*/  @UP2 USHF.R.U32.HI UR4, URZ, UR5, UR15 ;  /* 0x000000053f042299 */ /* 0x000fe4000801160f */
[----:B------:R-:W-:Y:S02]  /*04c0*/  ULDC UR11, c[0x0][0x168] ;  /* 0x00005a00000b7ab9 */ /* 0x000fe40000000800 */
[----:B------:R-:W-:Y:S02]  /*04d0*/  USHF.R.S32.HI UR15, URZ, 0x1f, UR6 ;  /* 0x0000001f3f0f7899 */ /* 0x000fe40008011406 */
[----:B------:R-:W-:Y:S02]  /*04e0*/  USHF.R.S32.HI UR14, URZ, 0x1f, UR7 ;  /* 0x0000001f3f0e7899 */ /* 0x000fe40008011407 */
[----:B------:R-:W-:-:S02]  /*04f0*/  UIADD3 UR12, UR12, -UR11, URZ ;  /* 0x8000000b0c0c7290 */ /* 0x000fc4000fffe03f */
[----:B------:R-:W-:Y:S02]  /*0500*/  ULEA.HI UR6, UR15, UR6, URZ, 0x6 ;  /* 0x000000060f067291 */ /* 0x000fe4000f8f303f */
[----:B------:R-:W-:Y:S02]  /*0510*/  ULEA.HI UR14, UR14, UR7, URZ, 0x6 ;  /* 0x000000070e0e7291 */ /* 0x000fe4000f8f303f */
[----:B------:R-:W-:Y:S02]  /*0520*/  UIADD3 UR4, UR12, UR4, URZ ;  /* 0x000000040c047290 */ /* 0x000fe4000fffe03f */
[----:B------:R-:W-:Y:S02]  /*0530*/  ULDC UR5, c[0x0][0x324] ;  /* 0x0000c90000057ab9 */ /* 0x000fe40000000800 */
[----:B------:R-:W-:Y:S02]  /*0540*/  USHF.R.S32.HI UR6, URZ, 0x6, UR6 ;  /* 0x000000063f067899 */ /* 0x000fe40008011406 */
[----:B------:R-:W-:-:S02]  /*0550*/  USHF.R.S32.HI UR14, URZ, 0x6, UR14 ;  /* 0x000000063f0e7899 */ /* 0x000fc4000801140e */
[----:B------:R-:W-:Y:S02]  /*0560*/  UIADD3 UR5, UR4, -UR5, URZ ;  /* 0x8000000504057290 */ /* 0x000fe4000fffe03f */
[----:B------:R-:W-:-:S04]  /*0570*/  UISETP.LT.AND UP0, UPT, UR14, UR6, UPT ;  /* 0x000000060e00728c */ /* 0x000fc8000bf01270 */
[----:B------:R-:W-:Y:S01]  /*0580*/  USEL UR6, UR14, UR6, UP0 ;  /* 0x000000060e067287 */ /* 0x000fe20008000000 */
[----:B------:R-:W-:Y:S01]  /*0590*/  MOV R3, UR5 ;  /* 0x0000000500037c02 */ /* 0x000fe20008000f00 */
[----:B------:R-:W-:Y:S05]  /*05a0*/  @P0 BRA `(.L_x_1563) ;  /* 0x0000010000000947 */ /* 0x000fea0003800000 */
[----:B------:R-:W-:-:S04]  /*05b0*/  MOV R4, UR4 ;  /* 0x0000000400047c02 */ /* 0x000fc80008000f00 */
        /* <DEDUP_REMOVED lines=9> */
.L_x_1564:
[----:B------:R-:W-:-:S04]  /*0650*/  MOV R2, c[0x0][0x32c] ;  /* 0x0000cb0000027a02 */ /* 0x000fc80000000f00 */
[----:B------:R-:W-:-:S13]  /*0660*/  ISETP.NE.AND P0, PT, R2, 0x1, PT ;  /* 0x000000010200780c */ /* 0x000fda0003f05270 */
[----:B------:R-:W-:-:S05]  /*0670*/  @P0 IMAD.HI.U32 R2, R4, c[0x0][0x330], RZ ;  /* 0x0000cc0004020a27 */ /* 0x000fca00078e00ff */
[----:B------:R-:W-:-:S05]  /*0680*/  @P0 SHF.R.U32.HI R4, RZ, c[0x0][0x334], R2 ;  /* 0x0000cd00ff040a19 */ /* 0x000fca0000011602 */
.L_x_1565:
[----:B------:R-:W-:-:S05]  /*0690*/  IMAD R4, R4, c[0x0][0x32c], RZ ;  /* 0x0000cb0004047a24 */ /* 0x000fca00078e02ff */
[----:B------:R-:W-:-:S04]  /*06a0*/  IMNMX R3, R3, R4, !PT ;  /* 0x0000000403037217 */ /* 0x000fc80007800200 */
.L_x_1563:
[----:B------:R-:W-:Y:S01]  /*06b0*/  SHF.R.S32.HI R2, RZ, 0x1f, R3 ;  /* 0x0000001fff027819 */ /* 0x000fe20000011403 */
[----:B------:R-:W-:Y:S01]  /*06c0*/  USHF.R.U32.HI UR5, URZ, 0x10, UR10 ;  /* 0x000000103f057899 */ /* 0x000fe2000801160a */
[----:B------:R-:W-:Y:S01]  /*06d0*/  IMAD.MOV.U32 R132, RZ, RZ, RZ ;  /* 0x000000ffff847224 */ /* 0x000fe200078e00ff */
[----:B------:R-:W-:Y:S01]  /*06e0*/  ULDC UR4, c[0x0][0x338] ;  /* 0x0000ce0000047ab9 */ /* 0x000fe20000000800 */
[----:B------:R-:W-:Y:S01]  /*06f0*/  LEA.HI R2, R2, R3, RZ, 0x6 ;  /* 0x0000000302027211 */ /* 0x000fe200078f30ff */
[----:B------:R-:W-:-:S03]  /*0700*/  UISETP.NE.AND UP0, UPT, UR5, URZ, UPT ;  /* 0x0000003f0500728c */ /* 0x000fc6000bf05270 */
[----:B------:R-:W-:Y:S01]  /*0710*/  SHF.R.S32.HI R189, RZ, 0x6, R2 ;  /* 0x00000006ffbd7819 */ /* 0x000fe20000011402 */
[----:B------:R-:W-:-:S03]  /*0720*/  USEL UR4, UR5, UR4, UP0 ;  /* 0x0000000405047287 */ /* 0x000fc60008000000 */
[----:B------:R-:W-:-:S04]  /*0730*/  IMNMX R189, RZ, R189, !PT ;  /* 0x000000bdffbd7217 */ /* 0x000fc80007800200 */
[----:B------:R-:W-:-:S13]  /*0740*/  ISETP.LT.AND P0, PT, R189, UR6, PT ;  /* 0x00000006bd007c0c */ /* 0x000fda000bf01270 */
[----:B------:R-:W-:Y:S05]  /*0750*/  @!P0 BRA `(.L_x_1566) ;  /* 0x000001c000008947 */ /* 0x000fea0003800000 */
[----:B------:R-:W-:Y:S01]  /*0760*/  IMAD.U32 R2, RZ, RZ, UR4 ;  /* 0x00000004ff027e24 */ /* 0x000fe2000f8e00ff */
[----:B------:R-:W-:-:S04]  /*0770*/  UIADD3 UR5, UR4, -0x1, UR6 ;  /* 0xffffffff04057890 */ /* 0x000fc8000fffe006 */
[-C--:B------:R-:W-:Y:S02]  /*0780*/  IABS R5, R2.reuse ;  /* 0x0000000200057213 */ /* 0x080fe40000000000 */
[----:B------:R-:W-:Y:S02]  /*0790*/  IADD3 R7, -R189, UR5, RZ ;  /* 0x00000005bd077c10 */ /* 0x000fe4000fffe1ff */
[----:B------:R-:W1:Y:S01]  /*07a0*/  I2F.RP R10, R5 ;  /* 0x00000005000a7306 */ /* 0x000e620000209400 */
[----:B------:R-:W-:Y:S02]  /*07b0*/  IABS R2, R2 ;  /* 0x0000000200027213 */ /* 0x000fe40000000000 */
[----:B------:R-:W-:Y:S02]  /*07c0*/  IABS R3, R7 ;  /* 0x0000000700037213 */ /* 0x000fe40000000000 */
[----:B------:R-:W-:Y:S01]  /*07d0*/  LOP3.LUT R7, R7, UR4, RZ, 0x3c, !PT ;  /* 0x0000000407077c12 */ /* 0x000fe2000f8e3cff */
        /* <DEDUP_REMOVED lines=14> */
[----:B------:R-:W-:Y:S02]  /*08c0*/  ISETP.NE.AND P1, PT, RZ, UR4, PT ;  /* 0x00000004ff007c0c */ /* 0x000fe4000bf25270 */
[----:B------:R-:W-:-:S13]  /*08d0*/  ISETP.GE.U32.AND P2, PT, R2, R5, PT ;  /* 0x000000050200720c */ /* 0x000fda0003f46070 */
[----:B------:R-:W-:-:S05]  /*08e0*/  @P2 IADD3 R4, R4, 0x1, RZ ;  /* 0x0000000104042810 */ /* 0x000fca0007ffe0ff */
[----:B------:R-:W-:Y:S01]  /*08f0*/  @!P0 IMAD.MOV R4, RZ, RZ, -R4 ;  /* 0x000000ffff048224 */ /* 0x000fe200078e0a04 */
[----:B------:R-:W-:-:S05]  /*0900*/  @!P1 LOP3.LUT R4, RZ, UR4, RZ, 0x33, !PT ;  /* 0x00000004ff049c12 */ /* 0x000fca000f8e33ff */
[----:B------:R-:W-:Y:S02]  /*0910*/  IMAD.MOV.U32 R132, RZ, RZ, R4 ;  /* 0x000000ffff847224 */ /* 0x000fe400078e0004 */
.L_x_1566:
[----:B------:R-:W-:Y:S01]  /*0920*/  ULOP3.LUT UR10, UR10, 0xffff, URZ, 0xc0, !UPT ;  /* 0x0000ffff0a0a7892 */ /* 0x000fe2000f8ec03f */
[----:B------:R-:W-:Y:S01]  /*0930*/  PLOP3.LUT P2, PT, PT, PT, PT, 0x80, 0x0 ;  /* 0x000000000000781c */ /* 0x000fe20003f4f070 */
[----:B------:R-:W-:Y:S01]  /*0940*/  IMAD.MOV.U32 R7, RZ, RZ, RZ ;  /* 0x000000ffff077224 */ /* 0x000fe200078e00ff */
[----:B------:R-:W-:Y:S01]  /*0950*/  MOV R4, RZ ;  /* 0x000000ff00047202 */ /* 0x000fe20000000f00 */
[----:B------:R-:W-:Y:S01]  /*0960*/  CS2R R84, SRZ ;  /* 0x0000000000547805 */ /* 0x000fe2000001ff00 */
[----:B------:R-:W-:Y:S01]  /*0970*/  CS2R R82, SRZ ;  /* 0x0000000000527805 */ /* 0x000fe2000001ff00 */
[----:B------:R-:W-:Y:S01]  /*0980*/  IMAD R189, R132, UR10, R189 ;  /* 0x0000000a84bd7c24 */ /* 0x000fe2000f8e02bd */
[----:B------:R-:W-:Y:S01]  /*0990*/  ULDC.64 UR10, c[0x0][0x118] ;  /* 0x00004600000a7ab9 */ /* 0x000fe20000000a00 */
[----:B------:R-:W-:Y:S01]  /*09a0*/  CS2R R80, SRZ ;  /* 0x0000000000507805 */ /* 0x000fe2000001ff00 */
[----:B------:R-:W-:Y:S01]  /*09b0*/  CS2R R78, SRZ ;  /* 0x00000000004e7805 */ /* 0x000fe2000001ff00 */
[----:B------:R-:W-:Y:S01]  /*09c0*/  IMAD.IADD R132, R189, 0x1, R132 ;  /* 0x00000001bd847824 */ /* 0x000fe200078e0284 */
[----:B------:R-:W-:Y:S01]  /*09d0*/  CS2R R76, SRZ ;  /* 0x00000000004c7805 */ /* 0x000fe2000001ff00 */
[----:B------:R-:W-:Y:S01]  /*09e0*/  CS2R R74, SRZ ;  /* 0x00000000004a7805 */ /* 0x000fe2000001ff00 */
[----:B------:R-:W-:Y:S01]  /*09f0*/  CS2R R72, SRZ ;  /* 0x0000000000487805 */ /* 0x000fe2000001ff00 */
[----:B------:R-:W-:Y:S01]  /*0a00*/  CS2R R70, SRZ ;  /* 0x0000000000467805 */ /* 0x000fe2000001ff00 */
[----:B------:R-:W-:Y:S01]  /*0a10*/  IMNMX R132, R132, UR6, PT ;  /* 0x0000000684847c17 */ /* 0x000fe2000b800200 */
        /* <DEDUP_REMOVED lines=47> */
[----:B------:R-:W-:-:S05]  /*0d10*/  @P4 IMAD.WIDE R4, R0, R3, c[0x0][0x340] ;  /* 0x0000d00000044625 */ /* 0x000fca00078e0203 */
[----:B------:R1:W2:Y:S01]  /*0d20*/  @P4 LDG.E R2, [R4.64] ;  /* 0x0000000a04024981 */ /* 0x0002a2000c1e1900 */
[----:B------:R-:W-:Y:S01]  /*0d30*/  SHF.R.S32.HI R81, RZ, 0x1f, R6 ;  /* 0x0000001fff517819 */ /* 0x000fe20000011406 */
[----:B------:R-:W-:Y:S01]  /*0d40*/  UIMAD UR6, UR14, UR4, URZ ;  /* 0x000000040e0672a4 */ /* 0x000fe2000f8e023f */
[----:B------:R-:W-:Y:S01]  /*0d50*/  PLOP3.LUT P2, PT, PT, PT, UP2, 0x80, 0x0 ;  /* 0x000000000000781c */ /* 0x000fe20003f4f028 */
[----:B------:R-:W-:Y:S01]  /*0d60*/  UIMAD.WIDE.U32 UR16, UR8, UR4, URZ ;  /* 0x00000004081072a5 */ /* 0x000fe2000f8e003f */
[CC--:B------:R-:W-:Y:S01]  /*0d70*/  LEA.HI R8, R81.reuse, R6.reuse, RZ, 0x3 ;  /* 0x0000000651087211 */ /* 0x0c0fe200078f18ff */
[----:B------:R-:W-:Y:S01]  /*0d80*/  UIMAD UR4, UR8, UR5, UR6 ;  /* 0x00000005080472a4 */ /* 0x000fe2000f8e0206 */
[CC--:B------:R-:W-:Y:S01]  /*0d90*/  LEA.HI R19, R81.reuse, R6.reuse, RZ, 0x4 ;  /* 0x0000000651137211 */ /* 0x0c0fe200078f20ff */
[----:B------:R-:W-:Y:S01]  /*0da0*/  BSSY B0, `(.L_x_1568) ;  /* 0x0000097000007945 */ /* 0x000fe20003800000 */
[----:B------:R-:W-:Y:S01]  /*0db0*/  LOP3.LUT R3, R8, 0xfffffff8, RZ, 0xc0, !PT ;  /* 0xfffffff808037812 */ /* 0x000fe200078ec0ff */
[----:B------:R-:W-:Y:S01]  /*0dc0*/  UIADD3 UR4, UR17, UR4, URZ ;  /* 0x0000000411047290 */ /* 0x000fe2000fffe03f */
[----:B------:R-:W-:Y:S01]  /*0dd0*/  SHF.R.S32.HI R9, RZ, 0x3, R8 ;  /* 0x00000003ff097819 */ /* 0x000fe20000011408 */
[----:B------:R-:W-:Y:S01]  /*0de0*/  IMAD.U32 R21, RZ, RZ, UR17 ;  /* 0x00000011ff157e24 */ /* 0x000fe2000f8e00ff */
[----:B------:R-:W-:Y:S01]  /*0df0*/  PLOP3.LUT P0, PT, PT, PT, UP2, 0x80, 0x0 ;  /* 0x000000000000781c */ /* 0x000fe20003f0f028 */
[----:B------:R-:W-:Y:S01]  /*0e00*/  IMAD.IADD R208, R6, 0x1, -R3 ;  /* 0x0000000106d07824 */ /* 0x000fe200078e0a03 */
[----:B------:R-:W-:Y:S01]  /*0e10*/  LEA.HI R13, R81, R6, RZ, 0x6 ;  /* 0x00000006510d7211 */ /* 0x000fe200078f30ff */
[----:B------:R-:W-:Y:S01]  /*0e20*/  IMAD.SHL.U32 R7, R9, 0x40, RZ ;  /* 0x0000004009077824 */ /* 0x000fe200078e00ff */
[----:B------:R-:W-:Y:S01]  /*0e30*/  ULDC.64 UR6, c[0x0][0x1e8] ;  /* 0x00007a0000067ab9 */ /* 0x000fe20000000a00 */
[C---:B------:R-:W-:Y:S01]  /*0e40*/  IMAD.SHL.U32 R18, R208.reuse, 0x8, RZ ;  /* 0x00000008d0127824 */ /* 0x040fe200078e00ff */
[----:B------:R-:W-:Y:S01]  /*0e50*/  UIMAD UR6, UR14, UR6, URZ ;  /* 0x000000060e0672a4 */ /* 0x000fe2000f8e023f */
[----:B------:R-:W-:Y:S01]  /*0e60*/  IMAD.SHL.U32 R17, R208, 0x40, RZ ;  /* 0x00000040d0117824 */ /* 0x000fe200078e00ff */
[----:B------:R-:W-:Y:S01]  /*0e70*/  LOP3.LUT R7, R7, 0x1c0, RZ, 0xc0, !PT ;  /* 0x000001c007077812 */ /* 0x000fe200078ec0ff */
[----:B------:R-:W-:Y:S01]  /*0e80*/  IMAD.U32 R20, RZ, RZ, UR16 ;  /* 0x00000010ff147e24 */ /* 0x000fe2000f8e00ff */
[----:B------:R-:W-:Y:S01]  /*0e90*/  UIMAD UR6, UR8, UR7, UR6 ;  /* 0x00000007080672a4 */ /* 0x000fe2000f8e0206 */
[----:B------:R-:W-:Y:S01]  /*0ea0*/  IMAD.U32 R21, RZ, RZ, UR4 ;  /* 0x00000004ff157e24 */ /* 0x000fe2000f8e00ff */
[----:B-1----:R-:W-:Y:S01]  /*0eb0*/  SHF.R.S32.HI R5, RZ, 0x4, R19 ;  /* 0x00000004ff057819 */ /* 0x002fe20000011413 */
[----:B------:R-:W-:Y:S01]  /*0ec0*/  IMAD.SHL.U32 R13, R13, 0x8, RZ ;  /* 0x000000080d0d7824 */ /* 0x000fe200078e00ff */
[----:B------:R-:W-:Y:S01]  /*0ed0*/  LOP3.LUT R3, R7, 0x38, R18, 0xf8, !PT ;  /* 0x0000003807037812 */ /* 0x000fe200078ef812 */
[----:B------:R-:W-:Y:S01]  /*0ee0*/  IMAD.WIDE.U32 R20, R0, c[0x0][0x1c0], R20 ;  /* 0x0000700000147a25 */ /* 0x000fe200078e0014 */
[C---:B------:R-:W-:Y:S01]  /*0ef0*/  LEA.HI R4, R19.reuse, R5, RZ, 0x1 ;  /* 0x0000000513047211 */ /* 0x040fe200078f08ff */
[----:B------:R-:W-:Y:S01]  /*0f00*/  ULDC.64 UR4, c[0x0][0x210] ;  /* 0x0000840000047ab9 */ /* 0x000fe20000000a00 */
[----:B------:R-:W-:Y:S01]  /*0f10*/  LOP3.LUT R19, R19, 0xfffffff0, RZ, 0xc0, !PT ;  /* 0xfffffff013137812 */ /* 0x000fe200078ec0ff */
[----:B------:R-:W-:Y:S01]  /*0f20*/  UIMAD UR4, UR14, UR4, URZ ;  /* 0x000000040e0472a4 */ /* 0x000fe2000f8e023f */
[----:B------:R-:W-:Y:S01]  /*0f30*/  SHF.R.U32.HI R194, RZ, 0x3, R7 ;  /* 0x00000003ffc27819 */ /* 0x000fe20000011607 */
[----:B------:R-:W-:Y:S01]  /*0f40*/  IMAD R7, R208, 0x20, R9 ;  /* 0x00000020d0077824 */ /* 0x000fe200078e0209 */
[----:B------:R-:W-:Y:S01]  /*0f50*/  LOP3.LUT R4, R4, 0xfffffffe, RZ, 0xc0, !PT ;  /* 0xfffffffe04047812 */ /* 0x000fe200078ec0ff */
[----:B------:R-:W-:Y:S01]  /*0f60*/  IMAD.IADD R19, R6, 0x1, -R19 ;  /* 0x0000000106137824 */ /* 0x000fe200078e0a13 */
[----:B------:R-:W-:Y:S01]  /*0f70*/  LOP3.LUT R17, R17, 0x1c0, RZ, 0xc0, !PT ;  /* 0x000001c011117812 */ /* 0x000fe200078ec0ff */
[----:B------:R-:W-:Y:S01]  /*0f80*/  UIMAD UR4, UR8, UR5, UR4 ;  /* 0x00000005080472a4 */ /* 0x000fe2000f8e0204 */
[----:B------:R-:W-:Y:S01]  /*0f90*/  IADD3 R7, R7, UR13, RZ ;  /* 0x0000000d07077c10 */ /* 0x000fe2000fffe0ff */
[----:B------:R-:W-:Y:S01]  /*0fa0*/  IMAD.IADD R4, R5, 0x1, -R4 ;  /* 0x0000000105047824 */ /* 0x000fe200078e0a04 */
[----:B------:R-:W-:Y:S01]  /*0fb0*/  IADD3 R5, R18, 0x80, RZ ;  /* 0x0000008012057810 */ /* 0x000fe20007ffe0ff */
[----:B------:R-:W-:Y:S01]  /*0fc0*/  ULDC UR5, c[0x0][0x2c4] ;  /* 0x0000b10000057ab9 */ /* 0x000fe20000000800 */
[----:B------:R-:W-:Y:S01]  /*0fd0*/  SHF.R.S32.HI R14, RZ, 0x1f, R19 ;  /* 0x0000001fff0e7819 */ /* 0x000fe20000011413 */
[----:B------:R-:W-:Y:S01]  /*0fe0*/  @P2 IMAD.HI.U32 R10, R7, c[0x0][0x2c8], RZ ;  /* 0x0000b200070a2a27 */ /* 0x000fe200078e00ff */
[----:B------:R-:W-:-:S02]  /*0ff0*/  ISETP.GE.AND P1, PT, R5, c[0x0][0x1d4], PT ;  /* 0x0000750005007a0c */ /* 0x000fc40003f26270 */
[----:B------:R-:W-:Y:S01]  /*1000*/  ISETP.GE.AND P5, PT, R5, c[0x0][0x198], PT ;  /* 0x0000660005007a0c */ /* 0x000fe20003fa6270 */
[----:B------:R-:W-:Y:S01]  /*1010*/  IMAD.MOV.U32 R15, RZ, RZ, R7 ;  /* 0x000000ffff0f7224 */ /* 0x000fe200078e0007 */
[----:B------:R-:W-:Y:S02]  /*1020*/  LOP3.LUT R194, R3, R194, RZ, 0x3c, !PT ;  /* 0x000000c203c27212 */ /* 0x000fe400078e3cff */
[----:B------:R-:W-:Y:S02]  /*1030*/  LEA.HI R5, R14, R19, RZ, 0x3 ;  /* 0x000000130e057211 */ /* 0x000fe400078f18ff */
[----:B------:R-:W-:Y:S02]  /*1040*/  SHF.R.S32.HI R3, RZ, 0x1f, R0 ;  /* 0x0000001fff037819 */ /* 0x000fe40000011400 */
[----:B------:R-:W-:Y:S02]  /*1050*/  @P0 SHF.R.U32.HI R15, RZ, c[0x0][0x2cc], R10 ;  /* 0x0000b300ff0f0a19 */ /* 0x000fe4000001160a */
[----:B------:R-:W-:Y:S01]  /*1060*/  LOP3.LUT R8, R17, 0x8, R8, 0xf8, !PT ;  /* 0x0000000811087812 */ /* 0x000fe200078ef808 */
[----:B------:R-:W-:Y:S01]  /*1070*/  IMAD R23, R3, c[0x0][0x1c0], RZ ;  /* 0x0000700003177a24 */ /* 0x000fe200078e02ff */
[----:B------:R-:W-:-:S02]  /*1080*/  LOP3.LUT R16, R5, 0xfffffff8, RZ, 0xc0, !PT ;  /* 0xfffffff805107812 */ /* 0x000fc400078ec0ff */
[----:B------:R-:W-:Y:S01]  /*1090*/  SHF.R.U32.HI R17, RZ, 0x3, R17 ;  /* 0x00000003ff117819 */ /* 0x000fe20000011611 */
[----:B------:R-:W-:Y:S01]  /*10a0*/  IMAD R23, R0, c[0x0][0x1c4], R23 ;  /* 0x0000710000177a24 */ /* 0x000fe200078e0217 */
[----:B------:R-:W-:Y:S01]  /*10b0*/  SHF.R.S32.HI R10, RZ, 0x1f, R9 ;  /* 0x0000001fff0a7819 */ /* 0x000fe20000011409 */
[----:B------:R-:W-:Y:S01]  /*10c0*/  IMAD.IADD R16, R19, 0x1, -R16 ;  /* 0x0000000113107824 */ /* 0x000fe200078e0a10 */
[----:B------:R-:W-:Y:S01]  /*10d0*/  LOP3.LUT R17, R8, R17, RZ, 0x3c, !PT ;  /* 0x0000001108117212 */ /* 0x000fe200078e3cff */
[----:B------:R-:W-:Y:S01]  /*10e0*/  IMAD.IADD R21, R21, 0x1, R23 ;  /* 0x0000000115157824 */ /* 0x000fe200078e0217 */
[----:B------:R-:W-:Y:S01]  /*10f0*/  SHF.R.S32.HI R19, RZ, 0x1f, R18 ;  /* 0x0000001fff137819 */ /* 0x000fe20000011412 */
[----:B------:R-:W-:Y:S01]  /*1100*/  IMAD R8, R10, c[0x0][0x1e0], RZ ;  /* 0x000078000a087a24 */ /* 0x000fe200078e02ff */
[----:B------:R-:W-:Y:S01]  /*1110*/  LOP3.LUT R194, R194, 0xfffffe00, R13, 0xf8, !PT ;  /* 0xfffffe00c2c27812 */ /* 0x000fe200078ef80d */
[----:B------:R-:W-:Y:S01]  /*1120*/  IMAD R10, R10, c[0x0][0x208], RZ ;  /* 0x000082000a0a7a24 */ /* 0x000fe200078e02ff */
[--C-:B------:R-:W-:Y:S01]  /*1130*/  SHF.R.S32.HI R14, RZ, 0x1f, R15.reuse ;  /* 0x0000001fff0e7819 */ /* 0x100fe2000001140f */
[C---:B------:R-:W-:Y:S01]  /*1140*/  IMAD R13, R9.reuse, c[0x0][0x1e4], R8 ;  /* 0x00007900090d7a24 */ /* 0x040fe200078e0208 */
[C---:B------:R-:W-:Y:S01]  /*1150*/  LOP3.LUT P2, RZ, R16.reuse, 0x4, RZ, 0xc0, !PT ;  /* 0x0000000410ff7812 */ /* 0x040fe2000784c0ff */
[----:B------:R-:W-:Y:S01]  /*1160*/  IMAD.MOV R8, RZ, RZ, -R15 ;  /* 0x000000ffff087224 */ /* 0x000fe200078e0a0f */
[----:B------:R-:W-:Y:S01]  /*1170*/  LOP3.LUT P3, RZ, R16, 0x2, RZ, 0xc0, !PT ;  /* 0x0000000210ff7812 */ /* 0x000fe2000786c0ff */
[C---:B------:R-:W-:Y:S01]  /*1180*/  IMAD R10, R9.reuse, c[0x0][0x20c], R10 ;  /* 0x00008300090a7a24 */ /* 0x040fe200078e020a */
[----:B------:R-:W-:Y:S01]  /*1190*/  P2R R12, PR, RZ, 0x2 ;  /* 0x00000002ff0c7803 */ /* 0x000fe20000000000 */
[----:B------:R-:W-:Y:S01]  /*11a0*/  IMAD.WIDE.U32 R24, R9, c[0x0][0x1e0], R18 ;  /* 0x0000780009187a25 */ /* 0x000fe200078e0012 */
[----:B------:R-:W-:-:S02]  /*11b0*/  LOP3.LUT P1, RZ, R208, 0x2, RZ, 0xc0, !PT ;  /* 0x00000002d0ff7812 */ /* 0x000fc4000782c0ff */
[----:B------:R-:W-:Y:S01]  /*11c0*/  LEA.HI R80, R81, R6, RZ, 0x5 ;  /* 0x0000000651507211 */ /* 0x000fe200078f28ff */
[----:B------:R-:W-:Y:S01]  /*11d0*/  IMAD.WIDE.U32 R22, R9, c[0x0][0x208], R18 ;  /* 0x0000820009167a25 */ /* 0x000fe200078e0012 */
[----:B------:R-:W-:-:S03]  /*11e0*/  P2R R11, PR, RZ, 0x20 ;  /* 0x00000020ff0b7803 */ /* 0x000fc60000000000 */
[----:B------:R-:W-:Y:S02]  /*11f0*/  IMAD R8, R8, c[0x0][0x2c4], R7 ;  /* 0x0000b10008087a24 */ /* 0x000fe400078e0207 */
[----:B------:R-:W-:Y:S02]  /*1200*/  IMAD.IADD R25, R25, 0x1, R13 ;  /* 0x0000000119197824 */ /* 0x000fe400078e020d */
[----:B------:R-:W-:Y:S02]  /*1210*/  IMAD.IADD R23, R23, 0x1, R10 ;  /* 0x0000000117177824 */ /* 0x000fe400078e020a */
[----:B------:R-:W-:Y:S02]  /*1220*/  IMAD.U32 R7, RZ, RZ, UR8 ;  /* 0x00000008ff077e24 */ /* 0x000fe4000f8e00ff */
[----:B------:R-:W-:Y:S02]  /*1230*/  IMAD R14, R14, c[0x0][0x1b0], RZ ;  /* 0x00006c000e0e7a24 */ /* 0x000fe400078e02ff */
[----:B------:R-:W-:-:S02]  /*1240*/  IMAD.SHL.U32 R16, R16, 0x40, RZ ;  /* 0x0000004010107824 */ /* 0x000fc400078e00ff */
[----:B------:R-:W-:-:S03]  /*1250*/  IMAD.WIDE.U32 R24, R7, c[0x0][0x1e8], R24 ;  /* 0x00007a0007187a25 */ /* 0x000fc600078e0018 */
[----:B------:R-:W-:Y:S01]  /*1260*/  LOP3.LUT R13, R16, 0x1c0, RZ, 0xc0, !PT ;  /* 0x000001c0100d7812 */ /* 0x000fe200078ec0ff */
[----:B------:R-:W-:Y:S01]  /*1270*/  IMAD.WIDE.U32 R22, R7, c[0x0][0x210], R22 ;  /* 0x0000840007167a25 */ /* 0x000fe200078e0016 */
[----:B------:R-:W-:Y:S02]  /*1280*/  SHF.R.S32.HI R7, RZ, 0x1f, R8 ;  /* 0x0000001fff077819 */ /* 0x000fe40000011408 */
[----:B------:R-:W-:Y:S01]  /*1290*/  IADD3 R16, R9, UR13, RZ ;  /* 0x0000000d09107c10 */ /* 0x000fe2000fffe0ff */
[----:B------:R-:W-:Y:S01]  /*12a0*/  IMAD R184, R4, 0x200, R17 ;  /* 0x0000020004b87824 */ /* 0x000fe200078e0211 */
[----:B------:R-:W-:Y:S01]  /*12b0*/  IADD3 R23, R23, UR4, RZ ;  /* 0x0000000417177c10 */ /* 0x000fe2000fffe0ff */
[----:B------:R-:W-:Y:S01]  /*12c0*/  IMAD.WIDE.U32 R20, R15, c[0x0][0x1b0], R20 ;  /* 0x00006c000f147a25 */ /* 0x000fe200078e0014 */
[----:B------:R-:W-:Y:S01]  /*12d0*/  ULDC UR4, c[0x0][0x168] ;  /* 0x00005a0000047ab9 */ /* 0x000fe20000000800 */
[----:B------:R-:W-:Y:S01]  /*12e0*/  IADD3 R25, R25, UR6, RZ ;  /* 0x0000000619197c10 */ /* 0x000fe2000fffe0ff */
[----:B------:R-:W-:Y:S01]  /*12f0*/  UIMAD UR4, UR5, UR4, URZ ;  /* 0x00000004050472a4 */ /* 0x000fe2000f8e023f */
[----:B------:R-:W-:-:S02]  /*1300*/  IMAD R14, R15, c[0x0][0x1b4], R14 ;  /* 0x00006d000f0e7a24 */ /* 0x000fc400078e020e */
[----:B------:R-:W-:Y:S02]  /*1310*/  IMAD.SHL.U32 R4, R4, 0x8, RZ ;  /* 0x0000000804047824 */ /* 0x000fe400078e00ff */
[----:B------:R-:W-:Y:S02]  /*1320*/  IMAD.IADD R21, R21, 0x1, R14 ;  /* 0x0000000115157824 */ /* 0x000fe400078e020e */
[----:B------:R-:W-:Y:S01]  /*1330*/  IMAD R7, R7, c[0x0][0x1a8], RZ ;  /* 0x00006a0007077a24 */ /* 0x000fe200078e02ff */
[----:B------:R-:W-:Y:S01]  /*1340*/  LOP3.LUT R4, R13, 0x8, R4, 0xf8, !PT ;  /* 0x000000080d047812 */ /* 0x000fe200078ef804 */
[----:B------:R-:W-:Y:S01]  /*1350*/  IMAD.WIDE.U32 R14, R8, c[0x0][0x1a8], R20 ;  /* 0x00006a00080e7a25 */ /* 0x000fe200078e0014 */
[----:B------:R-:W-:-:S03]  /*1360*/  SHF.R.U32.HI R13, RZ, 0x3, R13 ;  /* 0x00000003ff0d7819 */ /* 0x000fc6000001160d */
[----:B------:R-:W-:Y:S01]  /*1370*/  IMAD R7, R8, c[0x0][0x1ac], R7 ;  /* 0x00006b0008077a24 */ /* 0x000fe200078e0207 */
[----:B------:R-:W-:Y:S01]  /*1380*/  LOP3.LUT R4, R4, R13, RZ, 0x3c, !PT ;  /* 0x0000000d04047212 */ /* 0x000fe200078e3cff */
[----:B------:R-:W-:Y:S01]  /*1390*/  IMAD.SHL.U32 R13, R5, 0x40, RZ ;  /* 0x00000040050d7824 */ /* 0x000fe200078e00ff */
[----:B------:R-:W-:Y:S01]  /*13a0*/  LEA R10, P0, R14, c[0x0][0x160], 0x1 ;  /* 0x000058000e0a7a11 */ /* 0x000fe200078008ff */
[----:B------:R-:W-:-:S03]  /*13b0*/  IMAD.IADD R5, R15, 0x1, R7 ;  /* 0x000000010f057824 */ /* 0x000fc600078e0207 */
[----:B------:R-:W-:Y:S01]  /*13c0*/  LOP3.LUT R4, R4, 0xfffffe00, R13, 0xf8, !PT ;  /* 0xfffffe0004047812 */ /* 0x000fe200078ef80d */
[----:B------:R1:W3:Y:S01]  /*13d0*/  SHFL.IDX PT, R20, R10, RZ, 0x181f ;  /* 0x00181fff0a147589 */ /* 0x0002e200000e0000 */
[----:B------:R-:W-:Y:S02]  /*13e0*/  IADD3 R13, R18, 0x40, RZ ;  /* 0x00000040120d7810 */ /* 0x000fe40007ffe0ff */
[----:B------:R-:W-:Y:S02]  /*13f0*/  LEA.HI.X R5, R14, c[0x0][0x164], R5, 0x1, P0 ;  /* 0x000059000e057a11 */ /* 0x000fe400000f0c05 */
[----:B------:R-:W-:-:S03]  /*1400*/  LOP3.LUT P0, RZ, R208, 0x4, RZ, 0xc0, !PT ;  /* 0x00000004d0ff7812 */ /* 0x000fc6000780c0ff */
[----:B------:R1:W4:Y:S01]  /*1410*/  SHFL.IDX PT, R21, R5, RZ, 0x181f ;  /* 0x00181fff05157589 */ /* 0x00032200000e0000 */
[--C-:B--2---:R-:W-:Y:S01]  /*1420*/  @P4 IMAD.MOV.U32 R196, RZ, RZ, R2.reuse ;  /* 0x000000ffffc44224 */ /* 0x104fe200078e0002 */
[----:B------:R-:W-:Y:S01]  /*1430*/  @P4 SHF.R.S32.HI R197, RZ, 0x1f, R2 ;  /* 0x0000001fffc54819 */ /* 0x000fe20000011402 */
[----:B------:R-:W-:Y:S01]  /*1440*/  @!P4 IMAD.MOV.U32 R196, RZ, RZ, R0 ;  /* 0x000000ffffc4c224 */ /* 0x000fe200078e0000 */
[----:B------:R-:W-:Y:S01]  /*1450*/  LEA.HI R0, R81, R6, RZ, 0x3 ;  /* 0x0000000651007211 */ /* 0x000fe200078f18ff */
[----:B------:R-:W-:Y:S01]  /*1460*/  @!P4 IMAD.MOV.U32 R197, RZ, RZ, R3 ;  /* 0x000000ffffc5c224 */ /* 0x000fe200078e0003 */
[----:B------:R-:W-:Y:S01]  /*1470*/  ISETP.GE.AND P4, PT, R16, UR4, PT ;  /* 0x0000000410007c0c */ /* 0x000fe2000bf86270 */
[----:B------:R-:W-:Y:S01]  /*1480*/  IMAD.MOV.U32 R2, RZ, RZ, 0x10 ;  /* 0x00000010ff027424 */ /* 0x000fe200078e00ff */
[----:B------:R-:W-:Y:S01]  /*1490*/  LOP3.LUT R7, R0, 0xfffffff8, RZ, 0xc0, !PT ;  /* 0xfffffff800077812 */ /* 0x000fe200078ec0ff */
[C---:B------:R-:W-:Y:S01]  /*14a0*/  IMAD R203, R197.reuse, c[0x0][0x1f0], RZ ;  /* 0x00007c00c5cb7a24 */ /* 0x040fe200078e02ff */
[----:B------:R-:W-:Y:S01]  /*14b0*/  P2R R0, PR, RZ, 0x2 ;  /* 0x00000002ff007803 */ /* 0x000fe20000000000 */
[----:B------:R-:W-:Y:S01]  /*14c0*/  IMAD R201, R197, c[0x0][0x218], RZ ;  /* 0x00008600c5c97a24 */ /* 0x000fe200078e02ff */
[----:B------:R-:W-:Y:S01]  /*14d0*/  ISETP.GE.AND P1, PT, R13, c[0x0][0x198], PT ;  /* 0x000066000d007a0c */ /* 0x000fe20003f26270 */
[----:B------:R-:W-:Y:S01]  /*14e0*/  IMAD.IADD R8, R6, 0x1, -R7 ;  /* 0x0000000106087824 */ /* 0x000fe200078e0a07 */
[----:B------:R-:W-:Y:S01]  /*14f0*/  SEL R2, R2, 0xfffffff0, !P3 ;  /* 0xfffffff002027807 */ /* 0x000fe20005800000 */
[----:B------:R-:W-:Y:S01]  /*1500*/  IMAD.MOV.U32 R3, RZ, RZ, 0x20 ;  /* 0x00000020ff037424 */ /* 0x000fe200078e00ff */
[----:B------:R-:W-:Y:S01]  /*1510*/  P2R R0, PR, RZ, 0x2 ;  /* 0x00000002ff007803 */ /* 0x000fe20000000000 */
[C---:B------:R-:W-:Y:S01]  /*1520*/  IMAD R203, R196.reuse, c[0x0][0x1f4], R203 ;  /* 0x00007d00c4cb7a24 */ /* 0x040fe200078e02cb */
[----:B------:R-:W-:Y:S01]  /*1530*/  SHF.R.S32.HI R7, RZ, 0x5, R80 ;  /* 0x00000005ff077819 */ /* 0x000fe20000011450 */
[C---:B------:R-:W-:Y:S01]  /*1540*/  IMAD R201, R196.reuse, c[0x0][0x21c], R201 ;  /* 0x00008700c4c97a24 */ /* 0x040fe200078e02c9 */
[----:B------:R-:W-:Y:S01]  /*1550*/  SEL R3, R3, 0xffffffe0, !P2 ;  /* 0xffffffe003037807 */ /* 0x000fe20005000000 */
[----:B------:R-:W-:Y:S01]  /*1560*/  IMAD.WIDE.U32 R198, R196, c[0x0][0x1f0], R24 ;  /* 0x00007c00c4c67a25 */ /* 0x000fe200078e0018 */
[----:B------:R-:W-:-:S02]  /*1570*/  ISETP.GE.AND P3, PT, R18, c[0x0][0x1d4], PT ;  /* 0x0000750012007a0c */ /* 0x000fc40003f66270 */
[----:B------:R-:W-:Y:S01]  /*1580*/  ISETP.GE.AND P2, PT, R13, c[0x0][0x1d4], PT ;  /* 0x000075000d007a0c */ /* 0x000fe20003f46270 */
[----:B------:R-:W-:Y:S01]  /*1590*/  IMAD.SHL.U32 R8, R8, 0x8, RZ ;  /* 0x0000000808087824 */ /* 0x000fe200078e00ff */
[----:B------:R-:W-:Y:S01]  /*15a0*/  ISETP.NE.AND P1, PT, R12, RZ, PT ;  /* 0x000000ff0c00720c */ /* 0x000fe20003f25270 */
[----:B------:R-:W-:-:S03]  /*15b0*/  IMAD.WIDE.U32 R196, R196, c[0x0][0x218], R22 ;  /* 0x00008600c4c47a25 */ /* 0x000fc600078e0016 */
[----:B------:R-:W-:Y:S01]  /*15c0*/  ISETP.GE.AND P6, PT, R8, c[0x0][0x198], PT ;  /* 0x0000660008007a0c */ /* 0x000fe20003fc6270 */
[----:B------:R-:W-:Y:S02]  /*15d0*/  IMAD.IADD R203, R199, 0x1, R203 ;  /* 0x00000001c7cb7824 */ /* 0x000fe400078e02cb */
[----:B------:R-:W-:Y:S01]  /*15e0*/  IMAD.IADD R201, R197, 0x1, R201 ;  /* 0x00000001c5c97824 */ /* 0x000fe200078e02c9 */
[----:B------:R-:W-:Y:S05]  /*15f0*/  @P4 BRA `(.L_x_1569) ;  /* 0x0000011000004947 */ /* 0x000fea0003800000 */
[C---:B-1-34-:R-:W-:Y:S02]  /*1600*/  IADD3 R12, R8.reuse, 0x80, RZ ;  /* 0x00000080080c7810 */ /* 0x05afe40007ffe0ff */
[----:B------:R-:W-:Y:S02]  /*1610*/  LEA R22, P4, R8, R20, 0x1 ;  /* 0x0000001408167211 */ /* 0x000fe400078808ff */
[----:B------:R-:W-:Y:S02]  /*1620*/  SHF.R.S32.HI R14, RZ, 0x1f, R13 ;  /* 0x0000001fff0e7819 */ /* 0x000fe4000001140d */
[----:B------:R-:W-:-:S02]  /*1630*/  SHF.R.S32.HI R15, RZ, 0x1f, R12 ;  /* 0x0000001fff0f7819 */ /* 0x000fc4000001140c */
[----:B------:R-:W-:Y:S02]  /*1640*/  LEA.HI.X R23, R8, R21, R19, 0x1, P4 ;  /* 0x0000001508177211 */ /* 0x000fe400020f0c13 */
[----:B------:R-:W-:Y:S02]  /*1650*/  LEA.HI R14, R14, R13, RZ, 0x3 ;  /* 0x0000000d0e0e7211 */ /* 0x000fe400078f18ff */
[----:B------:R-:W-:Y:S02]  /*1660*/  ISETP.NE.AND P4, PT, R0, RZ, PT ;  /* 0x000000ff0000720c */ /* 0x000fe40003f85270 */
[----:B------:R-:W-:Y:S01]  /*1670*/  LEA.HI R15, R15, R12, RZ, 0x3 ;  /* 0x0000000c0f0f7211 */ /* 0x000fe200078f18ff */
[----:B------:R-:W-:Y:S01]  /*1680*/  IMAD.SHL.U32 R12, R194, 0x2, RZ ;  /* 0x00000002c20c7824 */ /* 0x000fe200078e00ff */
[----:B------:R-:W-:Y:S02]  /*1690*/  LOP3.LUT R14, R14, 0xfffffff8, RZ, 0xc0, !PT ;  /* 0xfffffff80e0e7812 */ /* 0x000fe400078ec0ff */
[----:B------:R-:W-:-:S02]  /*16a0*/  LOP3.LUT R15, R15, 0xfffffff8, RZ, 0xc0, !PT ;  /* 0xfffffff80f0f7812 */ /* 0x000fc400078ec0ff */
[----:B------:R-:W-:Y:S01]  /*16b0*/  @!PT LDS RZ, [RZ] ;  /* 0x00000000fffff984 */ /* 0x000fe20000000800 */
[----:B------:R1:W-:Y:S01]  /*16c0*/  LDGSTS.E.BYPASS.LTC128B.128 [R12+0x18100], [R22.64], !P6 ;  /* 0x18100000160c7fae */ /* 0x0003e2000f101d4a */
[----:B------:R-:W-:-:S04]  /*16d0*/  IMAD.WIDE R24, R14, 0x2, R20 ;  /* 0x000000020e187825 */ /* 0x000fc800078e0214 */
[----:B------:R-:W-:Y:S01]  /*16e0*/  IMAD.WIDE R20, R15, 0x2, R20 ;  /* 0x000000020f147825 */ /* 0x000fe200078e0214 */
[----:B------:R1:W-:Y:S04]  /*16f0*/  LDGSTS.E.BYPASS.LTC128B.128 [R12+0x1c100], [R24.64], !P4 ;  /* 0x1c100000180c7fae */ /* 0x0003e8000e101d4a */
[----:B------:R1:W-:Y:S02]  /*1700*/  LDGSTS.E.BYPASS.LTC128B.128 [R12+0x20100], [R20.64], !P5 ;  /* 0x20100000140c7fae */ /* 0x0003e4000e901d4a */
.L_x_1569:
[----:B-1-34-:R-:W-:Y:S05]  /*1710*/  BSYNC B0 ;  /* 0x0000000000007941 */ /* 0x01afea0003800000 */
.L_x_1568:
[----:B------:R-:W-:Y:S01]  /*1720*/  IADD3 R12, R16, 0x20, RZ ;  /* 0x00000020100c7810 */ /* 0x000fe20007ffe0ff */
[----:B------:R1:W2:Y:S01]  /*1730*/  SHFL.IDX PT, R21, R5, 0x1, 0x181f ;  /* 0x00381f0005157f89 */ /* 0x0002a200000e0000 */
[----:B------:R-:W-:Y:S02]  /*1740*/  BSSY B0, `(.L_x_1570) ;  /* 0x0000015000007945 */ /* 0x000fe40003800000 */
[----:B------:R-:W-:Y:S01]  /*1750*/  ISETP.GE.AND P4, PT, R12, UR4, PT ;  /* 0x000000040c007c0c */ /* 0x000fe2000bf86270 */
[----:B------:R1:W3:-:S12]  /*1760*/  SHFL.IDX PT, R20, R10, 0x1, 0x181f ;  /* 0x00381f000a147f89 */ /* 0x0002d800000e0000 */
[----:B------:R-:W-:Y:S05]  /*1770*/  @P4 BRA `(.L_x_1571) ;  /* 0x0000011000004947 */ /* 0x000fea0003800000 */
[C---:B------:R-:W-:Y:S02]  /*1780*/  IADD3 R15, R8.reuse, 0x80, RZ ;  /* 0x00000080080f7810 */ /* 0x040fe40007ffe0ff */
[C---:B---3--:R-:W-:Y:S02]  /*1790*/  LEA R22, P4, R8.reuse, R20, 0x1 ;  /* 0x0000001408167211 */ /* 0x048fe400078808ff */
[----:B------:R-:W-:Y:S02]  /*17a0*/  SHF.R.S32.HI R14, RZ, 0x1f, R13 ;  /* 0x0000001fff0e7819 */ /* 0x000fe4000001140d */
[----:B------:R-:W-:Y:S02]  /*17b0*/  SHF.R.S32.HI R12, RZ, 0x1f, R15 ;  /* 0x0000001fff0c7819 */ /* 0x000fe4000001140f */
[----:B--2---:R-:W-:Y:S02]  /*17c0*/  LEA.HI.X R23, R8, R21, R19, 0x1, P4 ;  /* 0x0000001508177211 */ /* 0x004fe400020f0c13 */
[----:B------:R-:W-:-:S02]  /*17d0*/  LEA.HI R14, R14, R13, RZ, 0x3 ;  /* 0x0000000d0e0e7211 */ /* 0x000fc400078f18ff */
[----:B------:R-:W-:Y:S02]  /*17e0*/  ISETP.NE.AND P4, PT, R0, RZ, PT ;  /* 0x000000ff0000720c */ /* 0x000fe40003f85270 */
[----:B------:R-:W-:Y:S01]  /*17f0*/  LEA.HI R12, R12, R15, RZ, 0x3 ;  /* 0x0000000f0c0c7211 */ /* 0x000fe200078f18ff */
[----:B------:R-:W-:Y:S01]  /*1800*/  IMAD.SHL.U32 R15, R194, 0x2, RZ ;  /* 0x00000002c20f7824 */ /* 0x000fe200078e00ff */
[----:B------:R-:W-:Y:S02]  /*1810*/  LOP3.LUT R14, R14, 0xfffffff8, RZ, 0xc0, !PT ;  /* 0xfffffff80e0e7812 */ /* 0x000fe400078ec0ff */
[----:B------:R-:W-:Y:S02]  /*1820*/  LOP3.LUT R12, R12, 0xfffffff8, RZ, 0xc0, !PT ;  /* 0xfffffff80c0c7812 */ /* 0x000fe400078ec0ff */
[----:B------:R-:W-:Y:S01]  /*1830*/  @!PT LDS RZ, [RZ] ;  /* 0x00000000fffff984 */ /* 0x000fe20000000800 */
[----:B------:R2:W-:Y:S01]  /*1840*/  LDGSTS.E.BYPASS.LTC128B.128 [R15+0x19100], [R22.64], !P6 ;  /* 0x19100000160f7fae */ /* 0x0005e2000f101d4a */
[----:B------:R-:W-:-:S04]  /*1850*/  IMAD.WIDE R24, R14, 0x2, R20 ;  /* 0x000000020e187825 */ /* 0x000fc800078e0214 */
[----:B------:R-:W-:Y:S01]  /*1860*/  IMAD.WIDE R20, R12, 0x2, R20 ;  /* 0x000000020c147825 */ /* 0x000fe200078e0214 */
[----:B------:R2:W-:Y:S04]  /*1870*/  LDGSTS.E.BYPASS.LTC128B.128 [R15+0x1d100], [R24.64], !P4 ;  /* 0x1d100000180f7fae */ /* 0x0005e8000e101d4a */
[----:B------:R2:W-:Y:S02]  /*1880*/  LDGSTS.E.BYPASS.LTC128B.128 [R15+0x21100], [R20.64], !P5 ;  /* 0x21100000140f7fae */ /* 0x0005e4000e901d4a */
.L_x_1571:
[----:B------:R-:W-:Y:S05]  /*1890*/  BSYNC B0 ;  /* 0x0000000000007941 */ /* 0x000fea0003800000 */
.L_x_1570:
[----:B------:R-:W-:Y:S01]  /*18a0*/  IADD3 R12, R16, 0x40, RZ ;  /* 0x00000040100c7810 */ /* 0x000fe20007ffe0ff */
[----:B--2---:R2:W4:Y:S01]  /*18b0*/  SHFL.IDX PT, R21, R5, 0x2, 0x181f ;  /* 0x00581f0005157f89 */ /* 0x00452200000e0000 */
[----:B------:R-:W-:Y:S02]  /*18c0*/  BSSY B0, `(.L_x_1572) ;  /* 0x0000015000007945 */ /* 0x000fe40003800000 */
[----:B------:R-:W-:Y:S01]  /*18d0*/  ISETP.GE.AND P4, PT, R12, UR4, PT ;  /* 0x000000040c007c0c */ /* 0x000fe2000bf86270 */
[----:B---3--:R2:W3:-:S12]  /*18e0*/  SHFL.IDX PT, R20, R10, 0x2, 0x181f ;  /* 0x00581f000a147f89 */ /* 0x0084d800000e0000 */
[----:B------:R-:W-:Y:S05]  /*18f0*/  @P4 BRA `(.L_x_1573) ;  /* 0x0000011000004947 */ /* 0x000fea0003800000 */
[C---:B------:R-:W-:Y:S02]  /*1900*/  IADD3 R15, R8.reuse, 0x80, RZ ;  /* 0x00000080080f7810 */ /* 0x040fe40007ffe0ff */
[C---:B---3--:R-:W-:Y:S02]  /*1910*/  LEA R22, P4, R8.reuse, R20, 0x1 ;  /* 0x0000001408167211 */ /* 0x048fe400078808ff */
[----:B------:R-:W-:Y:S02]  /*1920*/  SHF.R.S32.HI R14, RZ, 0x1f, R13 ;  /* 0x0000001fff0e7819 */ /* 0x000fe4000001140d */
[----:B------:R-:W-:Y:S02]  /*1930*/  SHF.R.S32.HI R12, RZ, 0x1f, R15 ;  /* 0x0000001fff0c7819 */ /* 0x000fe4000001140f */
[----:B----4-:R-:W-:Y:S02]  /*1940*/  LEA.HI.X R23, R8, R21, R19, 0x1, P4 ;  /* 0x0000001508177211 */ /* 0x010fe400020f0c13 */
        /* <DEDUP_REMOVED lines=12> */
.L_x_1573:
[----:B------:R-:W-:Y:S05]  /*1a10*/  BSYNC B0 ;  /* 0x0000000000007941 */ /* 0x000fea0003800000 */
.L_x_1572:
[----:B------:R-:W5:Y:S01]  /*1a20*/  SHFL.IDX PT, R14, R10, 0x3, 0x181f ;  /* 0x00781f000a0e7f89 */ /* 0x000f6200000e0000 */
[----:B------:R-:W-:Y:S01]  /*1a30*/  IADD3 R16, R16, 0x60, RZ ;  /* 0x0000006010107810 */ /* 0x000fe20007ffe0ff */
[----:B------:R-:W-:Y:S01]  /*1a40*/  IMAD.SHL.U32 R144, R194, 0x2, RZ ;  /* 0x00000002c2907824 */ /* 0x000fe200078e00ff */
[----:B------:R-:W-:Y:S01]  /*1a50*/  IADD3 R12, R132, -0x1, RZ ;  /* 0xffffffff840c7810 */ /* 0x000fe20007ffe0ff */
[----:B---3--:R-:W3:Y:S01]  /*1a60*/  SHFL.IDX PT, R15, R5, 0x3, 0x181f ;  /* 0x00781f00050f7f89 */ /* 0x008ee200000e0000 */
[----:B------:R-:W-:Y:S01]  /*1a70*/  ISETP.GE.AND P5, PT, R16, UR4, PT ;  /* 0x0000000410007c0c */ /* 0x000fe2000bfa6270 */
[----:B------:R-:W-:Y:S01]  /*1a80*/  IMAD.MOV.U32 R42, RZ, RZ, 0x6 ;  /* 0x00000006ff2a7424 */ /* 0x000fe200078e00ff */
[----:B------:R-:W-:Y:S01]  /*1a90*/  ULDC UR6, c[0x0][0x324] ;  /* 0x0000c90000067ab9 */ /* 0x000fe20000000800 */
[----:B------:R-:W-:Y:S01]  /*1aa0*/  IMAD.MOV.U32 R202, RZ, RZ, R198 ;  /* 0x000000ffffca7224 */ /* 0x000fe200078e00c6 */
[----:B------:R-:W-:Y:S01]  /*1ab0*/  ULOP3.LUT UR6, URZ, UR6, URZ, 0x33, !UPT ;  /* 0x000000063f067292 */ /* 0x000fe2000f8e333f */
[----:B------:R-:W-:Y:S01]  /*1ac0*/  IMAD.MOV.U32 R190, RZ, RZ, 0x5 ;  /* 0x00000005ffbe7424 */ /* 0x000fe200078e00ff */
[----:B------:R-:W-:Y:S01]  /*1ad0*/  IADD3 R205, R144, 0x100, RZ ;  /* 0x0000010090cd7810 */ /* 0x000fe20007ffe0ff */
[----:B------:R-:W-:-:S02]  /*1ae0*/  IMAD.MOV.U32 R200, RZ, RZ, R196 ;  /* 0x000000ffffc87224 */ /* 0x000fc400078e00c4 */
[----:B------:R-:W-:Y:S02]  /*1af0*/  IMAD.SHL.U32 R184, R184, 0x2, RZ ;  /* 0x00000002b8b87824 */ /* 0x000fe400078e00ff */
[----:B------:R-:W-:Y:S02]  /*1b00*/  IMAD.MOV.U32 R185, RZ, RZ, 0x20 ;  /* 0x00000020ffb97424 */ /* 0x000fe400078e00ff */
[----:B------:R-:W-:Y:S02]  /*1b10*/  IMAD.SHL.U32 R183, R2, 0x2, RZ ;  /* 0x0000000202b77824 */ /* 0x000fe400078e00ff */
[----:B------:R-:W-:Y:S01]  /*1b20*/  IMAD.MOV.U32 R133, RZ, RZ, 0x1 ;  /* 0x00000001ff857424 */ /* 0x000fe200078e00ff */
[----:B-----5:R-:W-:-:S04]  /*1b30*/  @!P5 LEA R16, P4, R8, R14, 0x1 ;  /* 0x0000000e0810d211 */ /* 0x020fc800078808ff */
[----:B---3--:R-:W-:Y:S02]  /*1b40*/  @!P5 LEA.HI.X R17, R8, R15, R19, 0x1, P4 ;  /* 0x0000000f0811d211 */ /* 0x008fe400020f0c13 */
[----:B------:R-:W-:-:S03]  /*1b50*/  ISETP.NE.AND P4, PT, R11, RZ, PT ;  /* 0x000000ff0b00720c */ /* 0x000fc60003f85270 */
[----:B------:R-:W-:Y:S01]  /*1b60*/  @!PT LDS RZ, [RZ] ;  /* 0x00000000fffff984 */ /* 0x000fe20000000800 */
[----:B------:R3:W-:Y:S01]  /*1b70*/  @!P5 LDGSTS.E.BYPASS.LTC128B.128 [R144+0x1b100], [R16.64], !P6 ;  /* 0x1b1000001090dfae */ /* 0x0007e2000f101d4a */
[----:B------:R-:W-:Y:S02]  /*1b80*/  ISETP.NE.AND P6, PT, R0, RZ, PT ;  /* 0x000000ff0000720c */ /* 0x000fe40003fc5270 */
[----:B------:R-:W-:-:S04]  /*1b90*/  @!P5 SHF.R.S32.HI R0, RZ, 0x1f, R13 ;  /* 0x0000001fff00d819 */ /* 0x000fc8000001140d */
[----:B------:R-:W-:Y:S02]  /*1ba0*/  @!P5 LEA.HI R11, R0, R13, RZ, 0x3 ;  /* 0x0000000d000bd211 */ /* 0x000fe400078f18ff */
[----:B------:R-:W-:Y:S02]  /*1bb0*/  IADD3 R0, R8, 0x80, RZ ;  /* 0x0000008008007810 */ /* 0x000fe40007ffe0ff */
[----:B------:R-:W-:Y:S02]  /*1bc0*/  @!P5 LOP3.LUT R11, R11, 0xfffffff8, RZ, 0xc0, !PT ;  /* 0xfffffff80b0bd812 */ /* 0x000fe400078ec0ff */
[----:B-12---:R-:W-:-:S03]  /*1bd0*/  @!P5 SHF.R.S32.HI R5, RZ, 0x1f, R0 ;  /* 0x0000001fff05d819 */ /* 0x006fc60000011400 */
[----:B------:R-:W-:Y:S01]  /*1be0*/  @!P5 IMAD.WIDE R18, R11, 0x2, R14 ;  /* 0x000000020b12d825 */ /* 0x000fe200078e020e */
[----:B------:R-:W-:-:S03]  /*1bf0*/  @!P5 LEA.HI R10, R5, R0, RZ, 0x3 ;  /* 0x00000000050ad211 */ /* 0x000fc600078f18ff */
[----:B------:R-:W-:Y:S01]  /*1c00*/  IMAD.SHL.U32 R5, R12, 0x40, RZ ;  /* 0x000000400c057824 */ /* 0x000fe200078e00ff */
[----:B------:R-:W-:Y:S01]  /*1c10*/  @!P5 LOP3.LUT R10, R10, 0xfffffff8, RZ, 0xc0, !PT ;  /* 0xfffffff80a0ad812 */ /* 0x000fe200078ec0ff */
[----:B------:R-:W-:Y:S01]  /*1c20*/  IMAD.MOV.U32 R11, RZ, RZ, c[0x0][0x1e0] ;  /* 0x00007800ff0b7624 */ /* 0x000fe200078e00ff */
[----:B------:R1:W-:Y:S01]  /*1c30*/  @!P5 LDGSTS.E.BYPASS.LTC128B.128 [R144+0x1f100], [R18.64], !P6 ;  /* 0x1f1000001290dfae */ /* 0x0003e2000f101d4a */
[----:B------:R-:W-:Y:S02]  /*1c40*/  ISETP.GE.AND P6, PT, R8, c[0x0][0x1d4], PT ;  /* 0x0000750008007a0c */ /* 0x000fe40003fc6270 */
[----:B----4-:R-:W-:Y:S01]  /*1c50*/  @!P5 IMAD.WIDE R20, R10, 0x2, R14 ;  /* 0x000000020a14d825 */ /* 0x010fe200078e020e */
[----:B------:R-:W-:Y:S02]  /*1c60*/  IADD3 R9, -R5, c[0x0][0x1d0], -R9 ;  /* 0x0000740005097a10 */ /* 0x000fe40007ffe909 */
[C---:B------:R-:W-:Y:S01]  /*1c70*/  SHF.L.U64.HI R145, R11.reuse, R42, c[0x0][0x1e4] ;  /* 0x000079000b917619 */ /* 0x040fe2000001022a */
[----:B------:R-:W-:Y:S01]  /*1c80*/  IMAD.SHL.U32 R147, R11, 0x40, RZ ;  /* 0x000000400b937824 */ /* 0x000fe200078e00ff */
[----:B------:R2:W-:Y:S01]  /*1c90*/  @!P5 LDGSTS.E.BYPASS.LTC128B.128 [R144+0x23100], [R20.64], !P4 ;  /* 0x231000001490dfae */ /* 0x0005e2000e101d4a */
[----:B------:R-:W-:Y:S01]  /*1ca0*/  ISETP.GE.AND P4, PT, R9, 0x1, PT ;  /* 0x000000010900780c */ /* 0x000fe20003f86270 */
[----:B------:R-:W-:Y:S01]  /*1cb0*/  IMAD.SHL.U32 R193, R11, 0x20, RZ ;  /* 0x000000200bc17824 */ /* 0x000fe200078e00ff */
[----:B------:R-:W-:Y:S01]  /*1cc0*/  SHF.R.S32.HI R10, RZ, 0x1f, R12 ;  /* 0x0000001fff0a7819 */ /* 0x000fe2000001140c */
[----:B------:R-:W0:Y:S01]  /*1cd0*/  LDGDEPBAR ;  /* 0x00000000000079af */ /* 0x000e220000000000 */
[----:B---3--:R-:W-:Y:S01]  /*1ce0*/  IMAD R17, R145, R12, RZ ;  /* 0x0000000c91117224 */ /* 0x008fe200078e02ff */
[----:B------:R-:W-:Y:S01]  /*1cf0*/  SHF.L.U64.HI R192, R11, R190, c[0x0][0x1e4] ;  /* 0x000079000bc07619 */ /* 0x000fe200000102be */
[----:B------:R-:W-:-:S04]  /*1d00*/  IMAD.WIDE.U32 R14, R12, R147, R202 ;  /* 0x000000930c0e7225 */ /* 0x000fc800078e00ca */
[----:B------:R-:W-:Y:S02]  /*1d10*/  IMAD R17, R10, R147, R17 ;  /* 0x000000930a117224 */ /* 0x000fe400078e0211 */
[----:B------:R-:W-:Y:S02]  /*1d20*/  IMAD.MOV.U32 R11, RZ, RZ, c[0x0][0x208] ;  /* 0x00008200ff0b7624 */ /* 0x000fe400078e00ff */
[----:B------:R-:W-:Y:S02]  /*1d30*/  IMAD.IADD R17, R15, 0x1, R17 ;  /* 0x000000010f117824 */ /* 0x000fe400078e0211 */
[C---:B------:R-:W-:Y:S01]  /*1d40*/  IMAD.SHL.U32 R43, R11.reuse, 0x40, RZ ;  /* 0x000000400b2b7824 */ /* 0x040fe200078e00ff */
[C---:B------:R-:W-:Y:S01]  /*1d50*/  SHF.L.U64.HI R42, R11.reuse, R42, c[0x0][0x20c] ;  /* 0x000083000b2a7619 */ /* 0x040fe2000001022a */
[----:B------:R-:W-:Y:S01]  /*1d60*/  IMAD.SHL.U32 R191, R11, 0x20, RZ ;  /* 0x000000200bbf7824 */ /* 0x000fe200078e00ff */
[----:B------:R-:W-:Y:S01]  /*1d70*/  BAR.SYNC.DEFER_BLOCKING 0x0 ;  /* 0x0000000000007b1d */ /* 0x000fe20000010000 */
[----:B-1----:R-:W-:-:S02]  /*1d80*/  @P4 LEA R18, P5, R14, c[0x0][0x1c8], 0x1 ;  /* 0x000072000e124a11 */ /* 0x002fc400078a08ff */
[----:B------:R-:W-:Y:S01]  /*1d90*/  SHF.L.U64.HI R190, R11, R190, c[0x0][0x20c] ;  /* 0x000083000bbe7619 */ /* 0x000fe200000102be */
[----:B------:R-:W-:Y:S01]  /*1da0*/  IMAD.SHL.U32 R41, R191, 0x2, RZ ;  /* 0x00000002bf297824 */ /* 0x000fe200078e00ff */
[----:B------:R-:W-:Y:S02]  /*1db0*/  @P4 LEA.HI.X R19, R14, c[0x0][0x1cc], R17, 0x1, P5 ;  /* 0x000073000e134a11 */ /* 0x000fe400028f0c11 */
[----:B------:R-:W-:Y:S02]  /*1dc0*/  ISETP.GT.AND P5, PT, R9, 0x20, PT ;  /* 0x000000200900780c */ /* 0x000fe40003fa4270 */
[----:B------:R-:W-:Y:S01]  /*1dd0*/  SHF.L.U64.HI R40, R191, 0x1, R190 ;  /* 0x00000001bf287819 */ /* 0x000fe200000102be */
[----:B------:R-:W-:Y:S01]  /*1de0*/  @!PT LDS RZ, [RZ] ;  /* 0x00000000fffff984 */ /* 0x000fe20000000800 */
[----:B------:R-:W-:Y:S01]  /*1df0*/  @!PT LDS RZ, [RZ] ;  /* 0x00000000fffff984 */ /* 0x000fe20000000800 */
[----:B------:R-:W-:Y:S01]  /*1e00*/  @!PT LDS RZ, [RZ] ;  /* 0x00000000fffff984 */ /* 0x000fe20000000800 */
[----:B------:R1:W-:Y:S04]  /*1e10*/  @P4 LDGSTS.E.BYPASS.LTC128B.128 [R144+0xc100], [R18.64], !P3 ;  /* 0x0c10000012904fae */ /* 0x0003e8000d901d4a */
[----:B------:R1:W-:Y:S04]  /*1e20*/  @P4 LDGSTS.E.BYPASS.LTC128B.128 [R144+0xe100], [R18.64+0x80], !P2 ;  /* 0x0e10008012904fae */ /* 0x0003e8000d101d4a */
[----:B------:R1:W-:Y:S02]  /*1e30*/  @P4 LDGSTS.E.BYPASS.LTC128B.128 [R144+0x10100], [R18.64+0x100], !P1 ;  /* 0x1010010012904fae */ /* 0x0003e4000c901d4a */
[----:B------:R-:W-:-:S05]  /*1e40*/  @P5 IADD3 R15, P4, R193, R14, RZ ;  /* 0x0000000ec10f5210 */ /* 0x000fca0007f9e0ff */
[----:B------:R-:W-:Y:S01]  /*1e50*/  @P5 IMAD.X R14, R192, 0x1, R17, P4 ;  /* 0x00000001c00e5824 */ /* 0x000fe200020e0611 */
[----:B------:R-:W-:-:S04]  /*1e60*/  @P5 LEA R16, P4, R15, c[0x0][0x1c8], 0x1 ;  /* 0x000072000f105a11 */ /* 0x000fc800078808ff */
[----:B------:R-:W-:Y:S01]  /*1e70*/  @P5 LEA.HI.X R17, R15, c[0x0][0x1cc], R14, 0x1, P4 ;  /* 0x000073000f115a11 */ /* 0x000fe200020f0c0e */
[----:B------:R-:W-:Y:S01]  /*1e80*/  IMAD R14, R42, R12, RZ ;  /* 0x0000000c2a0e7224 */ /* 0x000fe200078e02ff */
[----:B------:R-:W-:-:S03]  /*1e90*/  ISETP.GT.AND P4, PT, R12, R189, PT ;  /* 0x000000bd0c00720c */ /* 0x000fc60003f84270 */
[-C--:B------:R-:W-:Y:S01]  /*1ea0*/  IMAD R10, R10, R43.reuse, R14 ;  /* 0x0000002b0a0a7224 */ /* 0x080fe200078e020e */
[----:B------:R3:W-:Y:S04]  /*1eb0*/  @P5 LDGSTS.E.BYPASS.LTC128B.128 [R144+0xd100], [R16.64], !P3 ;  /* 0x0d10000010905fae */ /* 0x0007e8000d901d4a */
[----:B------:R3:W-:Y:S04]  /*1ec0*/  @P5 LDGSTS.E.BYPASS.LTC128B.128 [R144+0xf100], [R16.64+0x80], !P2 ;  /* 0x0f10008010905fae */ /* 0x0007e8000d101d4a */
[----:B------:R3:W-:Y:S01]  /*1ed0*/  @P5 LDGSTS.E.BYPASS.LTC128B.128 [R144+0x11100], [R16.64+0x100], !P1 ;  /* 0x1110010010905fae */ /* 0x0007e2000c901d4a */
[----:B------:R-:W-:Y:S01]  /*1ee0*/  @P4 IADD3 R45, R132, -0x2, RZ ;  /* 0xfffffffe842d4810 */ /* 0x000fe20007ffe0ff */
[----:B-1----:R-:W-:Y:S01]  /*1ef0*/  IMAD.WIDE.U32 R18, R12, R43, R200 ;  /* 0x0000002b0c127225 */ /* 0x002fe200078e00c8 */
[----:B------:R-:W-:Y:S01]  /*1f00*/  @P4 IADD3 R12, R132, -0x2, RZ ;  /* 0xfffffffe840c4810 */ /* 0x000fe20007ffe0ff */
[----:B------:R-:W0:Y:S02]  /*1f10*/  LDGDEPBAR ;  /* 0x00000000000079af */ /* 0x000e240000000000 */
[----:B------:R-:W-:Y:S01]  /*1f20*/  IMAD.IADD R10, R19, 0x1, R10 ;  /* 0x00000001130a7824 */ /* 0x000fe200078e020a */
[----:B------:R-:W-:Y:S01]  /*1f30*/  LEA R14, P5, R18, c[0x0][0x1f8], 0x1 ;  /* 0x00007e00120e7a11 */ /* 0x000fe200078a08ff */
[----:B------:R-:W-:Y:S01]  /*1f40*/  @P4 IMAD R42, R42, R45, RZ ;  /* 0x0000002d2a2a4224 */ /* 0x000fe200078e02ff */
[----:B------:R-:W-:-:S02]  /*1f50*/  @P4 SHF.R.S32.HI R11, RZ, 0x1f, R12 ;  /* 0x0000001fff0b4819 */ /* 0x000fc4000001140c */
[----:B------:R-:W-:Y:S01]  /*1f60*/  LEA.HI.X R15, R18, c[0x0][0x1fc], R10, 0x1, P5 ;  /* 0x00007f00120f7a11 */ /* 0x000fe200028f0c0a */
[----:B------:R-:W-:Y:S01]  /*1f70*/  @P4 IMAD R10, R145, R12, RZ ;  /* 0x0000000c910a4224 */ /* 0x000fe200078e02ff */
[----:B------:R-:W-:-:S03]  /*1f80*/  IADD3 R18, P5, R41, R14, RZ ;  /* 0x0000000e29127210 */ /* 0x000fc60007fbe0ff */
[-C--:B------:R-:W-:Y:S02]  /*1f90*/  @P4 IMAD R10, R11, R147.reuse, R10 ;  /* 0x000000930b0a4224 */ /* 0x080fe400078e020a */
[----:B------:R-:W-:Y:S02]  /*1fa0*/  IMAD.X R19, R40, 0x1, R15, P5 ;  /* 0x0000000128137824 */ /* 0x000fe400028e060f */
[----:B---3--:R-:W-:-:S04]  /*1fb0*/  @P4 IMAD.WIDE.U32 R16, R12, R147, R202 ;  /* 0x000000930c104225 */ /* 0x008fc800078e00ca */
[----:B------:R-:W-:Y:S01]  /*1fc0*/  @P4 IMAD.IADD R10, R17, 0x1, R10 ;  /* 0x00000001110a4824 */ /* 0x000fe200078e020a */
[----:B--2---:R-:W-:-:S04]  /*1fd0*/  @P4 LEA R20, P5, R16, c[0x0][0x1c8], 0x1 ;  /* 0x0000720010144a11 */ /* 0x004fc800078a08ff */
[----:B------:R-:W-:Y:S02]  /*1fe0*/  @P4 LEA.HI.X R21, R16, c[0x0][0x1cc], R10, 0x1, P5 ;  /* 0x0000730010154a11 */ /* 0x000fe400028f0c0a */
[----:B------:R-:W-:-:S04]  /*1ff0*/  @P4 LEA R10, P5, R193, R20, 0x1 ;  /* 0x00000014c10a4211 */ /* 0x000fc800078a08ff */
[----:B------:R-:W-:Y:S02]  /*2000*/  @P4 LEA.HI.X R11, R193, R21, R192, 0x1, P5 ;  /* 0x00000015c10b4211 */ /* 0x000fe400028f0cc0 */
[----:B------:R-:W-:Y:S02]  /*2010*/  ISETP.LT.OR P5, PT, R9, 0x1, P6 ;  /* 0x000000010900780c */ /* 0x000fe400037a1670 */
[----:B------:R-:W-:-:S11]  /*2020*/  ISETP.GE.AND P6, PT, R13, c[0x0][0x1d4], PT ;  /* 0x000075000d007a0c */ /* 0x000fd60003fc6270 */
[----:B------:R1:W-:Y:S01]  /*2030*/  LDGSTS.E.BYPASS.LTC128B.128 [R144+0x100], [R14.64], !P5 ;  /* 0x001000000e907fae */ /* 0x0003e2000e901d4a */
[----:B------:R-:W-:Y:S02]  /*2040*/  ISETP.LT.OR P5, PT, R9, 0x1, P6 ;  /* 0x000000010900780c */ /* 0x000fe400037a1670 */
[----:B------:R-:W-:Y:S01]  /*2050*/  ISETP.GE.AND P6, PT, R0, c[0x0][0x1d4], PT ;  /* 0x0000750000007a0c */ /* 0x000fe20003fc6270 */
[----:B------:R-:W-:-:S04]  /*2060*/  IMAD R0, R7, 0x400, R4 ;  /* 0x0000040007007824 */ /* 0x000fc800078e0204 */
[C---:B------:R-:W-:Y:S01]  /*2070*/  IMAD.SHL.U32 R56, R0.reuse, 0x2, RZ ;  /* 0x0000000200387824 */ /* 0x040fe200078e00ff */
[----:B------:R-:W-:Y:S02]  /*2080*/  LEA R186, R0, 0x18100, 0x1 ;  /* 0x0001810000ba7811 */ /* 0x000fe400078e08ff */
[----:B------:R-:W-:Y:S01]  /*2090*/  @P4 SHF.R.S32.HI R0, RZ, 0x1f, R45 ;  /* 0x0000001fff004819 */ /* 0x000fe2000001142d */
[-C--:B------:R-:W-:Y:S02]  /*20a0*/  @P4 IMAD.WIDE.U32 R44, R45, R43.reuse, R200 ;  /* 0x0000002b2d2c4225 */ /* 0x080fe400078e00c8 */
[----:B------:R1:W-:Y:S01]  /*20b0*/  LDGSTS.E.BYPASS.LTC128B.128 [R144+0x2100], [R14.64+0x80], !P5 ;  /* 0x021000800e907fae */ /* 0x0003e2000e901d4a */
[C---:B------:R-:W-:Y:S01]  /*20c0*/  ISETP.LT.OR P5, PT, R9.reuse, 0x1, P6 ;  /* 0x000000010900780c */ /* 0x040fe200037a1670 */
[----:B------:R-:W-:Y:S01]  /*20d0*/  IMAD.IADD R182, R186, 0x1, R183 ;  /* 0x00000001bab67824 */ /* 0x000fe200078e02b7 */
[----:B------:R-:W-:Y:S01]  /*20e0*/  ISETP.LT.OR P6, PT, R9, 0x21, P6 ;  /* 0x000000210900780c */ /* 0x000fe200037c1670 */
[----:B------:R-:W-:-:S02]  /*20f0*/  @P4 IMAD R43, R0, R43, R42 ;  /* 0x0000002b002b4224 */ /* 0x000fc400078e022a */
[----:B------:R-:W-:Y:S02]  /*2100*/  IMAD.MOV.U32 R0, RZ, RZ, 0x40 ;  /* 0x00000040ff007424 */ /* 0x000fe400078e00ff */
[----:B------:R-:W-:Y:S02]  /*2110*/  @P4 IMAD.IADD R43, R45, 0x1, R43 ;  /* 0x000000012d2b4824 */ /* 0x000fe400078e022b */
[C---:B------:R-:W-:Y:S01]  /*2120*/  IMAD R181, R3.reuse, 0x2, R186 ;  /* 0x0000000203b57824 */ /* 0x040fe200078e02ba */
[----:B------:R-:W-:Y:S01]  /*2130*/  SEL R188, R0, 0xffffffc0, !P0 ;  /* 0xffffffc000bc7807 */ /* 0x000fe20004000000 */
[----:B------:R-:W-:Y:S01]  /*2140*/  IMAD R180, R3, 0x2, R182 ;  /* 0x0000000203b47824 */ /* 0x000fe200078e02b6 */
[----:B------:R-:W-:Y:S01]  /*2150*/  PLOP3.LUT P0, PT, PT, PT, UP2, 0x80, 0x0 ;  /* 0x000000000000781c */ /* 0x000fe20003f0f028 */
[----:B------:R1:W-:Y:S01]  /*2160*/  LDGSTS.E.BYPASS.LTC128B.128 [R144+0x4100], [R14.64+0x100], !P5 ;  /* 0x041001000e907fae */ /* 0x0003e2000e901d4a */
[----:B------:R-:W-:Y:S01]  /*2170*/  ISETP.GE.AND P5, PT, R8, c[0x0][0x1d4], PT ;  /* 0x0000750008007a0c */ /* 0x000fe20003fa6270 */
[----:B------:R-:W-:-:S03]  /*2180*/  IMAD.IADD R2, R184, 0x1, R188 ;  /* 0x00000001b8027824 */ /* 0x000fc600078e02bc */
[----:B------:R-:W-:-:S13]  /*2190*/  ISETP.LT.OR P5, PT, R9, 0x21, P5 ;  /* 0x000000210900780c */ /* 0x000fda0002fa1670 */
[----:B------:R2:W-:Y:S01]  /*21a0*/  LDGSTS.E.BYPASS.LTC128B.128 [R144+0x1100], [R18.64], !P5 ;  /* 0x0110000012907fae */ /* 0x0005e2000e901d4a */
[----:B------:R-:W-:-:S04]  /*21b0*/  ISETP.GE.AND P5, PT, R13, c[0x0][0x1d4], PT ;  /* 0x000075000d007a0c */ /* 0x000fc80003fa6270 */
[----:B------:R-:W-:-:S13]  /*21c0*/  ISETP.LT.OR P5, PT, R9, 0x21, P5 ;  /* 0x000000210900780c */ /* 0x000fda0002fa1670 */
[----:B------:R2:W-:Y:S04]  /*21d0*/  LDGSTS.E.BYPASS.LTC128B.128 [R144+0x3100], [R18.64+0x80], !P5 ;  /* 0x0310008012907fae */ /* 0x0005e8000e901d4a */
[----:B------:R2:W-:Y:S01]  /*21e0*/  LDGSTS.E.BYPASS.LTC128B.128 [R144+0x5100], [R18.64+0x100], !P6 ;  /* 0x0510010012907fae */ /* 0x0005e2000f101d4a */
[----:B------:R-:W-:-:S03]  /*21f0*/  LOP3.LUT P6, RZ, R208, 0x2, RZ, 0xc0, !PT ;  /* 0x00000002d0ff7812 */ /* 0x000fc600078cc0ff */
[----:B------:R-:W0:Y:S01]  /*2200*/  LDGDEPBAR ;  /* 0x00000000000079af */ /* 0x000e220000000000 */
[----:B------:R-:W-:-:S03]  /*2210*/  SEL R185, R185, 0xffffffe0, !P6 ;  /* 0xffffffe0b9b97807 */ /* 0x000fc60007000000 */
[----:B------:R3:W-:Y:S02]  /*2220*/  @P4 LDGSTS.E.BYPASS.LTC128B.128 [R144+0x12100], [R20.64], !P3 ;  /* 0x1210000014904fae */ /* 0x0007e4000d901d4a */
[----:B------:R-:W-:Y:S02]  /*2230*/  IMAD.IADD R83, R184, 0x1, R185 ;  /* 0x00000001b8537824 */ /* 0x000fe400078e02b9 */
[----:B------:R3:W-:Y:S02]  /*2240*/  @P4 LDGSTS.E.BYPASS.LTC128B.128 [R144+0x14100], [R20.64+0x80], !P2 ;  /* 0x1410008014904fae */ /* 0x0007e4000d101d4a */
[----:B------:R-:W-:Y:S02]  /*2250*/  IMAD.IADD R0, R188, 0x1, R83 ;  /* 0x00000001bc007824 */ /* 0x000fe400078e0253 */
[----:B------:R3:W-:Y:S04]  /*2260*/  @P4 LDGSTS.E.BYPASS.LTC128B.128 [R144+0x16100], [R20.64+0x100], !P1 ;  /* 0x1610010014904fae */ /* 0x0007e8000c901d4a */
[----:B------:R4:W-:Y:S04]  /*2270*/  @P4 LDGSTS.E.BYPASS.LTC128B.128 [R144+0x13100], [R10.64], !P3 ;  /* 0x131000000a904fae */ /* 0x0009e8000d901d4a */
[----:B------:R4:W-:Y:S04]  /*2280*/  @P4 LDGSTS.E.BYPASS.LTC128B.128 [R144+0x15100], [R10.64+0x80], !P2 ;  /* 0x151000800a904fae */ /* 0x0009e8000d101d4a */
[----:B------:R4:W-:Y:S04]  /*2290*/  @P4 LDGSTS.E.BYPASS.LTC128B.128 [R144+0x17100], [R10.64+0x100], !P1 ;  /* 0x171001000a904fae */ /* 0x0009e8000c901d4a */
[----:B------:R-:W0:Y:S01]  /*22a0*/  LDGDEPBAR ;  /* 0x00000000000079af */ /* 0x000e220000000000 */
[----:B------:R-:W-:-:S04]  /*22b0*/  DEPBAR.LE SB0, 0x3 ;  /* 0x000080c00000791a */ /* 0x000fc80000000000 */
[----:B------:R-:W-:-:S04]  /*22c0*/  DEPBAR.LE SB0, 0x2 ;  /* 0x000080800000791a */ /* 0x000fc80000000000 */
[----:B------:R-:W-:Y:S06]  /*22d0*/  BAR.SYNC.DEFER_BLOCKING 0x0 ;  /* 0x0000000000007b1d */ /* 0x000fec0000010000 */
[----:B------:R-:W-:Y:S04]  /*22e0*/  LDSM.16.M88.4 R56, [R56+0x18100] ;  /* 0x018100003838783b */ /* 0x000fe80000000200 */
[----:B------:R-:W5:Y:S04]  /*22f0*/  LDSM.16.M88.4 R28, [R184+0xc100] ;  /* 0x00c10000b81c783b */ /* 0x000f680000000200 */
[----:B---3--:R-:W3:Y:S04]  /*2300*/  LDSM.16.M88.4 R20, [R184+0xc900] ;  /* 0x00c90000b814783b */ /* 0x008ee80000000200 */
[----:B------:R-:W2:Y:S04]  /*2310*/  LDSM.16.M88.4 R64, [R184+0xd100] ;  /* 0x00d10000b840783b */ /* 0x000ea80000000200 */
[----:B-1----:R-:W1:Y:S04]  /*2320*/  LDSM.16.M88.4 R12, [R184+0xd900] ;  /* 0x00d90000b80c783b */ /* 0x002e680000000200 */
[----:B------:R-:W-:Y:S04]  /*2330*/  LDSM.16.M88.4 R48, [R182] ;  /* 0x00000000b630783b */ /* 0x000fe80000000200 */
[----:B------:R-:W1:Y:S04]  /*2340*/  LDSM.16.M88.4 R36, [R83+0xc100] ;  /* 0x00c100005324783b */ /* 0x000e680000000200 */
[----:B----4-:R-:W4:Y:S04]  /*2350*/  LDSM.16.M88.4 R8, [R83+0xc900] ;  /* 0x00c900005308783b */ /* 0x010f280000000200 */
[----:B------:R-:W1:Y:S01]  /*2360*/  LDSM.16.M88.4 R52, [R83+0xd900] ;  /* 0x00d900005334783b */ /* 0x000e620000000200 */
[C---:B-----5:R-:W-:Y:S08]  /*2370*/  HMMA.16816.F32.BF16 R32, R56.reuse, R28, RZ ;  /* 0x0000001c3820723c */ /* 0x060ff000000418ff */
[C---:B------:R-:W-:Y:S08]  /*2380*/  HMMA.16816.F32.BF16 R28, R56.reuse, R30, RZ ;  /* 0x0000001e381c723c */ /* 0x040ff000000418ff */
[C---:B---3--:R-:W-:Y:S08]  /*2390*/  HMMA.16816.F32.BF16 R24, R56.reuse, R20, RZ ;  /* 0x000000143818723c */ /* 0x048ff000000418ff */
[C---:B------:R-:W-:Y:S08]  /*23a0*/  HMMA.16816.F32.BF16 R20, R56.reuse, R22, RZ ;  /* 0x000000163814723c */ /* 0x040ff000000418ff */
[C---:B--2---:R-:W-:Y:S08]  /*23b0*/  HMMA.16816.F32.BF16 R16, R56.reuse, R64, RZ ;  /* 0x000000403810723c */ /* 0x044ff000000418ff */
[C---:B------:R-:W-:Y:S08]  /*23c0*/  HMMA.16816.F32.BF16 R64, R56.reuse, R66, RZ ;  /* 0x000000423840723c */ /* 0x040ff000000418ff */
[----:B-1----:R-:W-:Y:S08]  /*23d0*/  HMMA.16816.F32.BF16 R60, R56, R12, RZ ;  /* 0x0000000c383c723c */ /* 0x002ff000000418ff */
[----:B------:R-:W-:Y:S07]  /*23e0*/  HMMA.16816.F32.BF16 R32, R48, R36, R32 ;  /* 0x000000243020723c */ /* 0x000fee0000041820 */
[C---:B------:R-:W-:Y:S01]  /*23f0*/  @P4 LEA R36, P5, R44.reuse, c[0x0][0x1f8], 0x1 ;  /* 0x00007e002c244a11 */ /* 0x040fe200078a08ff */
[----:B------:R-:W-:Y:S01]  /*2400*/  HMMA.16816.F32.BF16 R56, R56, R14, RZ ;  /* 0x0000000e3838723c */ /* 0x000fe200000418ff */
[----:B------:R-:W1:Y:S02]  /*2410*/  LDSM.16.M88.4 R12, [R83+0xd100] ;  /* 0x00d10000530c783b */ /* 0x000e640000000200 */
[----:B------:R-:W-:-:S05]  /*2420*/  @P4 LEA.HI.X R37, R44, c[0x0][0x1fc], R43, 0x1, P5 ;  /* 0x00007f002c254a11 */ /* 0x000fca00028f0c2b */
[C---:B------:R-:W-:Y:S01]  /*2430*/  HMMA.16816.F32.BF16 R28, R48.reuse, R38, R28 ;  /* 0x00000026301c723c */ /* 0x040fe2000004181c */
[----:B------:R-:W-:Y:S01]  /*2440*/  @!PT LDS RZ, [RZ] ;  /* 0x00000000fffff984 */ /* 0x000fe20000000800 */
[----:B------:R-:W-:Y:S01]  /*2450*/  @!PT LDS RZ, [RZ] ;  /* 0x00000000fffff984 */ /* 0x000fe20000000800 */
[----:B------:R-:W-:Y:S01]  /*2460*/  @!PT LDS RZ, [RZ] ;  /* 0x00000000fffff984 */ /* 0x000fe20000000800 */
[----:B------:R2:W-:Y:S04]  /*2470*/  @P4 LDGSTS.E.BYPASS.LTC128B.128 [R144+0x6100], [R36.64], !P3 ;  /* 0x0610000024904fae */ /* 0x0005e8000d901d4a */
[----:B------:R2:W-:Y:S02]  /*2480*/  @P4 LDGSTS.E.BYPASS.LTC128B.128 [R144+0x8100], [R36.64+0x80], !P2 ;  /* 0x0810008024904fae */ /* 0x0005e4000d101d4a */
[----:B------:R-:W-:Y:S01]  /*2490*/  @P4 IADD3 R38, P5, R41, R36, RZ ;  /* 0x0000002429264210 */ /* 0x000fe20007fbe0ff */
[----:B----4-:R-:W-:Y:S01]  /*24a0*/  HMMA.16816.F32.BF16 R24, R48, R8, R24 ;  /* 0x000000083018723c */ /* 0x010fe20000041818 */
[----:B------:R2:W-:Y:S03]  /*24b0*/  @P4 LDGSTS.E.BYPASS.LTC128B.128 [R144+0xa100], [R36.64+0x100], !P1 ;  /* 0x0a10010024904fae */ /* 0x0005e6000c901d4a */
[----:B------:R-:W-:-:S04]  /*24c0*/  @P4 IMAD.X R39, R40, 0x1, R37, P5 ;  /* 0x0000000128274824 */ /* 0x000fc800028e0625 */
[C---:B------:R-:W-:Y:S01]  /*24d0*/  HMMA.16816.F32.BF16 R20, R48.reuse, R10, R20 ;  /* 0x0000000a3014723c */ /* 0x040fe20000041814 */
[----:B------:R2:W-:Y:S04]  /*24e0*/  @P4 LDGSTS.E.BYPASS.LTC128B.128 [R144+0x7100], [R38.64], !P3 ;  /* 0x0710000026904fae */ /* 0x0005e8000d901d4a */
[----:B------:R2:W-:Y:S03]  /*24f0*/  @P4 LDGSTS.E.BYPASS.LTC128B.128 [R144+0x9100], [R38.64+0x80], !P2 ;  /* 0x0910008026904fae */ /* 0x0005e6000d101d4a */
[----:B------:R-:W-:Y:S01]  /*2500*/  HMMA.16816.F32.BF16 R60, R48, R52, R60 ;  /* 0x00000034303c723c */ /* 0x000fe2000004183c */
[----:B------:R2:W-:Y:S01]  /*2510*/  @P4 LDGSTS.E.BYPASS.LTC128B.128 [R144+0xb100], [R38.64+0x100], !P1 ;  /* 0x0b10010026904fae */ /* 0x0005e2000c901d4a */
[----:B------:R-:W-:-:S03]  /*2520*/  PLOP3.LUT P4, PT, PT, PT, UP2, 0x80, 0x0 ;  /* 0x000000000000781c */ /* 0x000fc60003f8f028 */
[----:B------:R-:W-:Y:S03]  /*2530*/  LDSM.16.M88.4 R8, [R181] ;  /* 0x00000000b508783b */ /* 0x000fe60000000200 */
[C---:B------:R-:W-:Y:S01]  /*2540*/  HMMA.16816.F32.BF16 R56, R48.reuse, R54, R56 ;  /* 0x000000363038723c */ /* 0x040fe20000041838 */
[----:B------:R-:W3:Y:S04]  /*2550*/  LDSM.16.M88.4 R44, [R2+0xc100] ;  /* 0x00c10000022c783b */ /* 0x000ee80000000200 */
[----:B------:R-:W4:Y:S03]  /*2560*/  LDSM.16.M88.4 R72, [R2+0xc900] ;  /* 0x00c900000248783b */ /* 0x000f260000000200 */
[C---:B-1----:R-:W-:Y:S01]  /*2570*/  HMMA.16816.F32.BF16 R16, R48.reuse, R12, R16 ;  /* 0x0000000c3010723c */ /* 0x042fe20000041810 */
[----:B------:R-:W1:Y:S04]  /*2580*/  LDSM.16.M88.4 R68, [R2+0xd100] ;  /* 0x00d100000244783b */ /* 0x000e680000000200 */
[----:B------:R-:W5:Y:S03]  /*2590*/  LDSM.16.M88.4 R40, [R2+0xd900] ;  /* 0x00d900000228783b */ /* 0x000f660000000200 */
[----:B------:R-:W-:Y:S01]  /*25a0*/  HMMA.16816.F32.BF16 R64, R48, R14, R64 ;  /* 0x0000000e3040723c */ /* 0x000fe20000041840 */
[----:B------:R-:W-:Y:S04]  /*25b0*/  LDSM.16.M88.4 R12, [R0+0xc100] ;  /* 0x00c10000000c783b */ /* 0x000fe80000000200 */
[----:B--2---:R-:W2:Y:S04]  /*25c0*/  LDSM.16.M88.4 R36, [R180] ;  /* 0x00000000b424783b */ /* 0x004ea80000000200 */
[----:B------:R-:W1:Y:S04]  /*25d0*/  LDSM.16.M88.4 R52, [R0+0xc900] ;  /* 0x00c900000034783b */ /* 0x000e680000000200 */
[----:B------:R-:W1:Y:S04]  /*25e0*/  LDSM.16.M88.4 R48, [R0+0xd100] ;  /* 0x00d100000030783b */ /* 0x000e680000000200 */
[----:B------:R-:W-:Y:S04]  /*25f0*/  LDSM.16.M88.4 R76, [R2+0xf100] ;  /* 0x00f10000024c783b */ /* 0x000fe80000000200 */
[----:B------:R-:W0:Y:S01]  /*2600*/  LDGDEPBAR ;  /* 0x00000000000079af */ /* 0x000e220000000000 */
[C---:B---3--:R-:W-:Y:S08]  /*2610*/  HMMA.16816.F32.BF16 R32, R8.reuse, R44, R32 ;  /* 0x0000002c0820723c */ /* 0x048ff00000041820 */
[C---:B------:R-:W-:Y:S01]  /*2620*/  HMMA.16816.F32.BF16 R28, R8.reuse, R46, R28 ;  /* 0x0000002e081c723c */ /* 0x040fe2000004181c */
[----:B------:R-:W3:Y:S07]  /*2630*/  LDSM.16.M88.4 R44, [R0+0xd900] ;  /* 0x00d90000002c783b */ /* 0x000eee0000000200 */
[C---:B----4-:R-:W-:Y:S08]  /*2640*/  HMMA.16816.F32.BF16 R24, R8.reuse, R72, R24 ;  /* 0x000000480818723c */ /* 0x050ff00000041818 */
[C---:B------:R-:W-:Y:S01]  /*2650*/  HMMA.16816.F32.BF16 R20, R8.reuse, R74, R20 ;  /* 0x0000004a0814723c */ /* 0x040fe20000041814 */
[----:B------:R-:W-:Y:S07]  /*2660*/  LDSM.16.M88.4 R72, [R184+0xe100] ;  /* 0x00e10000b848783b */ /* 0x000fee0000000200 */
[C---:B-1----:R-:W-:Y:S08]  /*2670*/  HMMA.16816.F32.BF16 R16, R8.reuse, R68, R16 ;  /* 0x000000440810723c */ /* 0x042ff00000041810 */
[C---:B------:R-:W-:Y:S01]  /*2680*/  HMMA.16816.F32.BF16 R64, R8.reuse, R70, R64 ;  /* 0x000000460840723c */ /* 0x040fe20000041840 */
[----:B------:R-:W-:Y:S07]  /*2690*/  LDSM.16.M88.4 R68, [R184+0xf900] ;  /* 0x00f90000b844783b */ /* 0x000fee0000000200 */
[C---:B-----5:R-:W-:Y:S08]  /*26a0*/  HMMA.16816.F32.BF16 R60, R8.reuse, R40, R60 ;  /* 0x00000028083c723c */ /* 0x060ff0000004183c */
[----:B------:R-:W-:Y:S01]  /*26b0*/  HMMA.16816.F32.BF16 R56, R8, R42, R56 ;  /* 0x0000002a0838723c */ /* 0x000fe20000041838 */
[----:B------:R-:W-:Y:S04]  /*26c0*/  LDSM.16.M88.4 R8, [R186+0x4000] ;  /* 0x00400000ba08783b */ /* 0x000fe80000000200 */
[----:B------:R-:W1:Y:S03]  /*26d0*/  LDSM.16.M88.4 R40, [R184+0xe900] ;  /* 0x00e90000b828783b */ /* 0x000e660000000200 */
[C---:B--2---:R-:W-:Y:S08]  /*26e0*/  HMMA.16816.F32.BF16 R32, R36.reuse, R12, R32 ;  /* 0x0000000c2420723c */ /* 0x044ff00000041820 */
[C---:B------:R-:W-:Y:S01]  /*26f0*/  HMMA.16816.F32.BF16 R28, R36.reuse, R14, R28 ;  /* 0x0000000e241c723c */ /* 0x040fe2000004181c */
[----:B------:R-:W2:Y:S07]  /*2700*/  LDSM.16.M88.4 R12, [R184+0xf100] ;  /* 0x00f10000b80c783b */ /* 0x000eae0000000200 */
        /* <DEDUP_REMOVED lines=8> */
[----:B------:R-:W3:Y:S04]  /*2790*/  LDSM.16.M88.4 R36, [R182+0x4000] ;  /* 0x00400000b624783b */ /* 0x000ee80000000200 */
[----:B------:R-:W4:Y:S03]  /*27a0*/  LDSM.16.M88.4 R44, [R83+0xf100] ;  /* 0x00f10000532c783b */ /* 0x000f260000000200 */
[C---:B-1----:R-:W-:Y:S08]  /*27b0*/  HMMA.16816.F32.BF16 R24, R8.reuse, R40, R24 ;  /* 0x000000280818723c */ /* 0x042ff00000041818 */
        /* <DEDUP_REMOVED lines=8> */
[C---:B------:R-:W-:Y:S08]  /*2840*/  HMMA.16816.F32.BF16 R60, R8.reuse, R68, R60 ;  /* 0x00000044083c723c */ /* 0x040ff0000004183c */
[----:B------:R-:W-:Y:S01]  /*2850*/  HMMA.16816.F32.BF16 R56, R8, R70, R56 ;  /* 0x000000460838723c */ /* 0x000fe20000041838 */
[----:B------:R-:W5:Y:S04]  /*2860*/  LDSM.16.M88.4 R8, [R2+0xe900] ;  /* 0x00e900000208783b */ /* 0x000f680000000200 */
[----:B------:R-:W1:Y:S03]  /*2870*/  LDSM.16.M88.4 R68, [R2+0xf900] ;  /* 0x00f900000244783b */ /* 0x000e660000000200 */
[C---:B---3--:R-:W-:Y:S08]  /*2880*/  HMMA.16816.F32.BF16 R32, R36.reuse, R52, R32 ;  /* 0x000000342420723c */ /* 0x048ff00000041820 */
[C---:B------:R-:W-:Y:S01]  /*2890*/  HMMA.16816.F32.BF16 R28, R36.reuse, R54, R28 ;  /* 0x00000036241c723c */ /* 0x040fe2000004181c */
[----:B------:R-:W-:Y:S07]  /*28a0*/  LDSM.16.M88.4 R52, [R180+0x4000] ;  /* 0x00400000b434783b */ /* 0x000fee0000000200 */
[C---:B------:R-:W-:Y:S08]  /*28b0*/  HMMA.16816.F32.BF16 R24, R36.reuse, R48, R24 ;  /* 0x000000302418723c */ /* 0x040ff00000041818 */
[C---:B------:R-:W-:Y:S01]  /*28c0*/  HMMA.16816.F32.BF16 R20, R36.reuse, R50, R20 ;  /* 0x000000322414723c */ /* 0x040fe20000041814 */
[----:B------:R-:W3:Y:S07]  /*28d0*/  LDSM.16.M88.4 R48, [R0+0xe100] ;  /* 0x00e100000030783b */ /* 0x000eee0000000200 */
[C---:B----4-:R-:W-:Y:S08]  /*28e0*/  HMMA.16816.F32.BF16 R16, R36.reuse, R44, R16 ;  /* 0x0000002c2410723c */ /* 0x050ff00000041810 */
[C---:B------:R-:W-:Y:S01]  /*28f0*/  HMMA.16816.F32.BF16 R64, R36.reuse, R46, R64 ;  /* 0x0000002e2440723c */ /* 0x040fe20000041840 */
[----:B------:R-:W4:Y:S07]  /*2900*/  LDSM.16.M88.4 R44, [R0+0xe900] ;  /* 0x00e90000002c783b */ /* 0x000f2e0000000200 */
[C---:B-1----:R-:W-:Y:S08]  /*2910*/  HMMA.16816.F32.BF16 R60, R36.reuse, R40, R60 ;  /* 0x00000028243c723c */ /* 0x042ff0000004183c */
[----:B------:R-:W-:Y:S01]  /*2920*/  HMMA.16816.F32.BF16 R56, R36, R42, R56 ;  /* 0x0000002a2438723c */ /* 0x000fe20000041838 */
[----:B------:R-:W1:Y:S04]  /*2930*/  LDSM.16.M88.4 R40, [R0+0xf100] ;  /* 0x00f100000028783b */ /* 0x000e680000000200 */
[----:B------:R-:W1:Y:S03]  /*2940*/  LDSM.16.M88.4 R36, [R0+0xf900] ;  /* 0x00f900000024783b */ /* 0x000e660000000200 */
[C---:B--2---:R-:W-:Y:S08]  /*2950*/  HMMA.16816.F32.BF16 R32, R72.reuse, R12, R32 ;  /* 0x0000000c4820723c */ /* 0x044ff00000041820 */
[C---:B------:R-:W-:Y:S01]  /*2960*/  HMMA.16816.F32.BF16 R28, R72.reuse, R14, R28 ;  /* 0x0000000e481c723c */ /* 0x040fe2000004181c */
[----:B------:R-:W-:Y:S07]  /*2970*/  LDSM.16.M88.4 R12, [R186+0x8000] ;  /* 0x00800000ba0c783b */ /* 0x000fee0000000200 */
[C---:B-----5:R-:W-:Y:S08]  /*2980*/  HMMA.16816.F32.BF16 R24, R72.reuse, R8, R24 ;  /* 0x000000084818723c */ /* 0x060ff00000041818 */
[C---:B------:R-:W-:Y:S01]  /*2990*/  HMMA.16816.F32.BF16 R20, R72.reuse, R10, R20 ;  /* 0x0000000a4814723c */ /* 0x040fe20000041814 */
[----:B------:R-:W2:Y:S07]  /*29a0*/  LDSM.16.M88.4 R8, [R184+0x10100] ;  /* 0x01010000b808783b */ /* 0x000eae0000000200 */
[C---:B------:R-:W-:Y:S08]  /*29b0*/  HMMA.16816.F32.BF16 R16, R72.reuse, R76, R16 ;  /* 0x0000004c4810723c */ /* 0x040ff00000041810 */
[C---:B------:R-:W-:Y:S08]  /*29c0*/  HMMA.16816.F32.BF16 R64, R72.reuse, R78, R64 ;  /* 0x0000004e4840723c */ /* 0x040ff00000041840 */
[C---:B------:R-:W-:Y:S08]  /*29d0*/  HMMA.16816.F32.BF16 R60, R72.reuse, R68, R60 ;  /* 0x00000044483c723c */ /* 0x040ff0000004183c */
[----:B------:R-:W-:Y:S01]  /*29e0*/  HMMA.16816.F32.BF16 R68, R72, R70, R56 ;  /* 0x000000464844723c */ /* 0x000fe20000041838 */
[----:B------:R-:W5:Y:S04]  /*29f0*/  LDSM.16.M88.4 R56, [R184+0x10900] ;  /* 0x01090000b838783b */ /* 0x000f680000000200 */
[----:B------:R-:W2:Y:S03]  /*2a00*/  LDSM.16.M88.4 R72, [R184+0x11100] ;  /* 0x01110000b848783b */ /* 0x000ea60000000200 */
        /* <DEDUP_REMOVED lines=8> */
[----:B------:R-:W1:Y:S07]  /*2a90*/  LDSM.16.M88.4 R40, [R83+0x10100] ;  /* 0x010100005328783b */ /* 0x000e6e0000000200 */
[C---:B------:R-:W-:Y:S08]  /*2aa0*/  HMMA.16816.F32.BF16 R60, R52.reuse, R36, R60 ;  /* 0x00000024343c723c */ /* 0x040ff0000004183c */
[----:B------:R-:W-:Y:S01]  /*2ab0*/  HMMA.16816.F32.BF16 R68, R52, R38, R68 ;  /* 0x000000263444723c */ /* 0x000fe20000041844 */
[----:B------:R-:W4:Y:S04]  /*2ac0*/  LDSM.16.M88.4 R52, [R83+0x10900] ;  /* 0x010900005334783b */ /* 0x000f280000000200 */
[----:B------:R-:W1:Y:S03]  /*2ad0*/  LDSM.16.M88.4 R36, [R83+0x11100] ;  /* 0x011100005324783b */ /* 0x000e660000000200 */
[C---:B--2---:R-:W-:Y:S08]  /*2ae0*/  HMMA.16816.F32.BF16 R32, R12.reuse, R8, R32 ;  /* 0x000000080c20723c */ /* 0x044ff00000041820 */
[C---:B------:R-:W-:Y:S01]  /*2af0*/  HMMA.16816.F32.BF16 R28, R12.reuse, R10, R28 ;  /* 0x0000000a0c1c723c */ /* 0x040fe2000004181c */
[----:B------:R-:W2:Y:S07]  /*2b00*/  LDSM.16.M88.4 R8, [R83+0x11900] ;  /* 0x011900005308783b */ /* 0x000eae0000000200 */
[C---:B-----5:R-:W-:Y:S08]  /*2b10*/  HMMA.16816.F32.BF16 R24, R12.reuse, R56, R24 ;  /* 0x000000380c18723c */ /* 0x060ff00000041818 */
[C---:B------:R-:W-:Y:S01]  /*2b20*/  HMMA.16816.F32.BF16 R20, R12.reuse, R58, R20 ;  /* 0x0000003a0c14723c */ /* 0x040fe20000041814 */
[----:B------:R-:W-:Y:S07]  /*2b30*/  LDSM.16.M88.4 R56, [R180+0x8000] ;  /* 0x00800000b438783b */ /* 0x000fee0000000200 */
[C---:B------:R-:W-:Y:S08]  /*2b40*/  HMMA.16816.F32.BF16 R16, R12.reuse, R72, R16 ;  /* 0x000000480c10723c */ /* 0x040ff00000041810 */
[C---:B------:R-:W-:Y:S08]  /*2b50*/  HMMA.16816.F32.BF16 R64, R12.reuse, R74, R64 ;  /* 0x0000004a0c40723c */ /* 0x040ff00000041840 */
[C---:B---3--:R-:W-:Y:S08]  /*2b60*/  HMMA.16816.F32.BF16 R60, R12.reuse, R48, R60 ;  /* 0x000000300c3c723c */ /* 0x048ff0000004183c */
[----:B------:R-:W-:Y:S01]  /*2b70*/  HMMA.16816.F32.BF16 R68, R12, R50, R68 ;  /* 0x000000320c44723c */ /* 0x000fe20000041844 */
[----:B------:R-:W-:Y:S04]  /*2b80*/  LDSM.16.M88.4 R12, [R2+0x10100] ;  /* 0x01010000020c783b */ /* 0x000fe80000000200 */
[----:B------:R-:W-:Y:S03]  /*2b90*/  LDSM.16.M88.4 R48, [R2+0x11100] ;  /* 0x011100000230783b */ /* 0x000fe60000000200 */
[C---:B-1----:R-:W-:Y:S08]  /*2ba0*/  HMMA.16816.F32.BF16 R32, R44.reuse, R40, R32 ;  /* 0x000000282c20723c */ /* 0x042ff00000041820 */
[C---:B------:R-:W-:Y:S01]  /*2bb0*/  HMMA.16816.F32.BF16 R28, R44.reuse, R42, R28 ;  /* 0x0000002a2c1c723c */ /* 0x040fe2000004181c */
[----:B------:R-:W1:Y:S07]  /*2bc0*/  LDSM.16.M88.4 R40, [R181+0x8000] ;  /* 0x00800000b528783b */ /* 0x000e6e0000000200 */
[C---:B----4-:R-:W-:Y:S08]  /*2bd0*/  HMMA.16816.F32.BF16 R24, R44.reuse, R52, R24 ;  /* 0x000000342c18723c */ /* 0x050ff00000041818 */
[C---:B------:R-:W-:Y:S01]  /*2be0*/  HMMA.16816.F32.BF16 R20, R44.reuse, R54, R20 ;  /* 0x000000362c14723c */ /* 0x040fe20000041814 */
[----:B------:R-:W3:Y:S07]  /*2bf0*/  LDSM.16.M88.4 R52, [R2+0x10900] ;  /* 0x010900000234783b */ /* 0x000eee0000000200 */
[C---:B------:R-:W-:Y:S08]  /*2c00*/  HMMA.16816.F32.BF16 R16, R44.reuse, R36, R16 ;  /* 0x000000242c10723c */ /* 0x040ff00000041810 */
[C---:B------:R-:W-:Y:S01]  /*2c10*/  HMMA.16816.F32.BF16 R64, R44.reuse, R38, R64 ;  /* 0x000000262c40723c */ /* 0x040fe20000041840 */
[----:B------:R-:W4:Y:S07]  /*2c20*/  LDSM.16.M88.4 R36, [R2+0x11900] ;  /* 0x011900000224783b */ /* 0x000f2e0000000200 */
[C---:B--2---:R-:W-:Y:S01]  /*2c30*/  HMMA.16816.F32.BF16 R72, R44.reuse, R8, R60 ;  /* 0x000000082c48723c */ /* 0x044fe2000004183c */
[----:B------:R-:W-:Y:S07]  /*2c40*/  LDSM.16.M88.4 R60, [R0+0x10100] ;  /* 0x01010000003c783b */ /* 0x000fee0000000200 */
[----:B------:R-:W-:Y:S01]  /*2c50*/  HMMA.16816.F32.BF16 R68, R44, R10, R68 ;  /* 0x0000000a2c44723c */ /* 0x000fe20000041844 */
[----:B------:R-:W2:Y:S07]  /*2c60*/  LDSM.16.M88.4 R8, [R0+0x10900] ;  /* 0x010900000008783b */ /* 0x000eae0000000200 */
[C---:B-1----:R-:W-:Y:S08]  /*2c70*/  HMMA.16816.F32.BF16 R32, R40.reuse, R12, R32 ;  /* 0x0000000c2820723c */ /* 0x042ff00000041820 */
[C---:B------:R-:W-:Y:S01]  /*2c80*/  HMMA.16816.F32.BF16 R28, R40.reuse, R14, R28 ;  /* 0x0000000e281c723c */ /* 0x040fe2000004181c */
[----:B------:R-:W1:Y:S07]  /*2c90*/  LDSM.16.M88.4 R12, [R0+0x11100] ;  /* 0x01110000000c783b */ /* 0x000e6e0000000200 */
[C---:B---3--:R-:W-:Y:S08]  /*2ca0*/  HMMA.16816.F32.BF16 R24, R40.reuse, R52, R24 ;  /* 0x000000342818723c */ /* 0x048ff00000041818 */
[C---:B------:R-:W-:Y:S08]  /*2cb0*/  HMMA.16816.F32.BF16 R20, R40.reuse, R54, R20 ;  /* 0x000000362814723c */ /* 0x040ff00000041814 */
[C---:B------:R-:W-:Y:S08]  /*2cc0*/  HMMA.16816.F32.BF16 R16, R40.reuse, R48, R16 ;  /* 0x000000302810723c */ /* 0x040ff00000041810 */
[C---:B------:R-:W-:Y:S08]  /*2cd0*/  HMMA.16816.F32.BF16 R64, R40.reuse, R50, R64 ;  /* 0x000000322840723c */ /* 0x040ff00000041840 */
[C---:B----4-:R-:W-:Y:S07]  /*2ce0*/  HMMA.16816.F32.BF16 R72, R40.reuse, R36, R72 ;  /* 0x000000242848723c */ /* 0x050fee0000041848 */
[----:B------:R-:W-:Y:S01]  /*2cf0*/  LOP3.LUT R37, R80, 0xffffffe0, RZ, 0xc0, !PT ;  /* 0xffffffe050257812 */ /* 0x000fe200078ec0ff */
[----:B------:R-:W-:Y:S04]  /*2d00*/  HMMA.16816.F32.BF16 R68, R40, R38, R68 ;  /* 0x000000262844723c */ /* 0x000fe80000041844 */
[----:B------:R-:W-:-:S02]  /*2d10*/  IMAD.IADD R2, R6, 0x1, -R37 ;  /* 0x0000000106027824 */ /* 0x000fc400078e0a25 */
[----:B------:R3:W4:Y:S01]  /*2d20*/  LDSM.16.M88.4 R36, [R0+0x11900] ;  /* 0x011900000024783b */ /* 0x0007220000000200 */
[----:B------:R-:W-:Y:S01]  /*2d30*/  LEA.HI R41, R81, R6, RZ, 0x2 ;  /* 0x0000000651297211 */ /* 0x000fe200078f10ff */
[C---:B--2---:R-:W-:Y:S01]  /*2d40*/  HMMA.16816.F32.BF16 R24, R56.reuse, R8, R24 ;  /* 0x000000083818723c */ /* 0x044fe20000041818 */
[----:B------:R-:W-:Y:S02]  /*2d50*/  SHF.R.S32.HI R40, RZ, 0x1f, R7 ;  /* 0x0000001fff287819 */ /* 0x000fe40000011407 */
[----:B------:R-:W-:Y:S02]  /*2d60*/  LOP3.LUT R41, R41, 0xfffffffc, RZ, 0xc0, !PT ;  /* 0xfffffffc29297812 */ /* 0x000fe400078ec0ff */
[----:B------:R-:W-:Y:S02]  /*2d70*/  LEA.HI R40, R40, R7, RZ, 0x3 ;  /* 0x0000000728287211 */ /* 0x000fe400078f18ff */
[----:B------:R-:W-:Y:S01]  /*2d80*/  SHF.R.S32.HI R43, RZ, 0x1f, R2 ;  /* 0x0000001fff2b7819 */ /* 0x000fe20000011402 */
[----:B------:R-:W-:Y:S01]  /*2d90*/  IMAD.IADD R41, R6, 0x1, -R41 ;  /* 0x0000000106297824 */ /* 0x000fe200078e0a29 */
[----:B------:R-:W-:Y:S01]  /*2da0*/  LOP3.LUT R42, R40, 0xffffff8, RZ, 0xc0, !PT ;  /* 0x0ffffff8282a7812 */ /* 0x000fe200078ec0ff */
[----:B------:R-:W-:Y:S01]  /*2db0*/  HMMA.16816.F32.BF16 R32, R56, R60, R32 ;  /* 0x0000003c3820723c */ /* 0x000fe20000041820 */
[----:B------:R-:W-:-:S02]  /*2dc0*/  LEA.HI R6, R43, R2, RZ, 0x2 ;  /* 0x000000022b067211 */ /* 0x000fc400078f10ff */
[----:B------:R-:W-:Y:S01]  /*2dd0*/  LEA.HI R40, R41, R41, RZ, 0x1 ;  /* 0x0000002929287211 */ /* 0x000fe200078f08ff */
[----:B------:R-:W-:Y:S01]  /*2de0*/  IMAD.IADD R42, R7, 0x1, -R42 ;  /* 0x00000001072a7824 */ /* 0x000fe200078e0a2a */
[C---:B------:R-:W-:Y:S02]  /*2df0*/  LEA.HI.SX32 R195, R6.reuse, UR13, 0x1e ;  /* 0x0000000d06c37c11 */ /* 0x040fe4000f8ff2ff */
[----:B------:R-:W-:Y:S01]  /*2e00*/  LOP3.LUT R9, R6, 0x7ffffffc, RZ, 0xc0, !PT ;  /* 0x7ffffffc06097812 */ /* 0x000fe200078ec0ff */
[----:B------:R-:W-:Y:S02]  /*2e10*/  HMMA.16816.F32.BF16 R28, R56, R62, R28 ;  /* 0x0000003e381c723c */ /* 0x000fe4000004181c */
[----:B------:R-:W-:Y:S01]  /*2e20*/  IMAD R195, R42, 0x10, R195 ;  /* 0x000000102ac37824 */ /* 0x000fe200078e02c3 */
[----:B---3--:R-:W-:Y:S01]  /*2e30*/  LOP3.LUT R0, R40, 0x1ffffffe, RZ, 0xc0, !PT ;  /* 0x1ffffffe28007812 */ /* 0x008fe200078ec0ff */
[----:B------:R-:W-:Y:S01]  /*2e40*/  IMAD.IADD R204, R2, 0x1, -R9 ;  /* 0x0000000102cc7824 */ /* 0x000fe200078e0a09 */
[----:B------:R-:W-:-:S03]  /*2e50*/  IADD3 R9, -R5, c[0x0][0x1d0], R133 ;  /* 0x0000740005097a10 */ /* 0x000fc60007ffe185 */
[----:B------:R-:W-:Y:S01]  /*2e60*/  IMAD.IADD R0, R41, 0x1, -R0 ;  /* 0x0000000129007824 */ /* 0x000fe200078e0a00 */
[----:B------:R-:W-:Y:S01]  /*2e70*/  HMMA.16816.F32.BF16 R20, R56, R10, R20 ;  /* 0x0000000a3814723c */ /* 0x000fe20000041814 */
[----:B------:R-:W-:Y:S02]  /*2e80*/  IMAD.SHL.U32 R204, R204, 0x2, RZ ;  /* 0x00000002cccc7824 */ /* 0x000fe400078e00ff */
[----:B------:R-:W-:-:S03]  /*2e90*/  IMAD R195, R0, 0x8, R195 ;  /* 0x0000000800c37824 */ /* 0x000fc600078e02c3 */
[----:B------:R-:W-:Y:S01]  /*2ea0*/  IADD3 R6, R9, -c[0x0][0x168], -R204 ;  /* 0x80005a0009067a10 */ /* 0x000fe20007ffe8cc */
[----:B------:R-:W-:Y:S01]  /*2eb0*/  @P4 IMAD.HI.U32 R7, R195, c[0x0][0x2c8], RZ ;  /* 0x0000b200c3074a27 */ /* 0x000fe200078e00ff */
[----:B------:R-:W-:Y:S01]  /*2ec0*/  IADD3 R2, -R204, c[0x0][0x1d0], -R5 ;  /* 0x00007400cc027a10 */ /* 0x000fe20007ffe905 */
[C---:B-1----:R-:W-:Y:S01]  /*2ed0*/  HMMA.16816.F32.BF16 R16, R56.reuse, R12, R16 ;  /* 0x0000000c3810723c */ /* 0x042fe20000041810 */
[C---:B------:R-:W-:Y:S01]  /*2ee0*/  IADD3 R8, R6.reuse, c[0x0][0x328], RZ ;  /* 0x0000ca0006087a10 */ /* 0x040fe20007ffe0ff */
[----:B------:R-:W-:Y:S01]  /*2ef0*/  IMAD.MOV.U32 R0, RZ, RZ, R195 ;  /* 0x000000ffff007224 */ /* 0x000fe200078e00c3 */
[----:B------:R-:W-:Y:S02]  /*2f00*/  @P0 SHF.R.U32.HI R0, RZ, c[0x0][0x2cc], R7 ;  /* 0x0000b300ff000a19 */ /* 0x000fe40000011607 */
[----:B------:R-:W-:Y:S02]  /*2f10*/  PLOP3.LUT P0, PT, PT, PT, UP1, 0x40, 0x0 ;  /* 0x000000000000781c */ /* 0x000fe40003f0e818 */
[----:B------:R-:W-:Y:S01]  /*2f20*/  IADD3 R6, R6, UR6, RZ ;  /* 0x0000000606067c10 */ /* 0x000fe2000fffe0ff */
[----:B------:R-:W1:Y:S01]  /*2f30*/  SHFL.IDX PT, R7, R0, RZ, 0x1c1f ;  /* 0x001c1fff00077589 */ /* 0x000e6200000e0000 */
[C---:B------:R-:W-:Y:S08]  /*2f40*/  HMMA.16816.F32.BF16 R64, R56.reuse, R14, R64 ;  /* 0x0000000e3840723c */ /* 0x040ff00000041840 */
[C---:B----4-:R-:W-:Y:S08]  /*2f50*/  HMMA.16816.F32.BF16 R72, R56.reuse, R36, R72 ;  /* 0x000000243848723c */ /* 0x050ff00000041848 */
[----:B------:R-:W-:Y:S01]  /*2f60*/  HMMA.16816.F32.BF16 R68, R56, R38, R68 ;  /* 0x000000263844723c */ /* 0x000fe20000041844 */
[----:B-1----:R-:W-:-:S02]  /*2f70*/  IMAD.IADD R9, R8, 0x1, R7 ;  /* 0x0000000108097824 */ /* 0x002fc400078e0207 */
        /* <DEDUP_REMOVED lines=8> */
[----:B------:R-:W-:Y:S02]  /*3000*/  ISETP.NE.AND P0, PT, R133, c[0x0][0x32c], PT ;  /* 0x0000cb0085007a0c */ /* 0x000fe40003f05270 */
[----:B------:R-:W-:-:S11]  /*3010*/  LOP3.LUT R9, RZ, R14, RZ, 0x33, !PT ;  /* 0x0000000eff097212 */ /* 0x000fd600078e33ff */
[----:B------:R-:W-:-:S05]  /*3020*/  @P0 IMAD.HI.U32 R7, R9, c[0x0][0x330], RZ ;  /* 0x0000cc0009070a27 */ /* 0x000fca00078e00ff */
[----:B------:R-:W-:-:S04]  /*3030*/  @P0 SHF.R.U32.HI R9, RZ, c[0x0][0x334], R7 ;  /* 0x0000cd00ff090a19 */ /* 0x000fc80000011607 */
[----:B------:R-:W-:Y:S01]  /*3040*/  LOP3.LUT R14, RZ, R9, RZ, 0x33, !PT ;  /* 0x00000009ff0e7212 */ /* 0x000fe200078e33ff */
[----:B------:R-:W-:Y:S05]  /*3050*/  BRA `(.L_x_1577) ;  /* 0x0000003000007947 */ /* 0x000fea0003800000 */
.L_x_1576:
[----:B------:R-:W-:-:S13]  /*3060*/  ISETP.NE.AND P0, PT, R133, c[0x0][0x32c], PT ;  /* 0x0000cb0085007a0c */ /* 0x000fda0003f05270 */
[----:B------:R-:W-:-:S05]  /*3070*/  @P0 IMAD.HI.U32 R7, R14, c[0x0][0x330], RZ ;  /* 0x0000cc000e070a27 */ /* 0x000fca00078e00ff */
[----:B------:R-:W-:Y:S02]  /*3080*/  @P0 SHF.R.U32.HI R14, RZ, c[0x0][0x334], R7 ;  /* 0x0000cd00ff0e0a19 */ /* 0x000fe40000011607 */
.L_x_1577:
[----:B------:R-:W-:Y:S05]  /*3090*/  BSYNC B0 ;  /* 0x0000000000007941 */ /* 0x000fea0003800000 */
.L_x_1575:
[----:B------:R-:W-:-:S04]  /*30a0*/  IMAD R9, R14, c[0x0][0x32c], -R5 ;  /* 0x0000cb000e097a24 */ /* 0x000fc800078e0a05 */
[----:B------:R-:W-:-:S05]  /*30b0*/  IMAD.IADD R9, R9, 0x1, -R204 ;  /* 0x0000000109097824 */ /* 0x000fca00078e0acc */
[----:B------:R-:W-:Y:S02]  /*30c0*/  IADD3 R7, R9, c[0x0][0x32c], RZ ;  /* 0x0000cb0009077a10 */ /* 0x000fe40007ffe0ff */
[----:B------:R-:W-:Y:S02]  /*30d0*/  IMNMX R10, R10, R9, !PT ;  /* 0x000000090a0a7217 */ /* 0x000fe40007800200 */
[----:B------:R-:W-:Y:S02]  /*30e0*/  IMNMX R12, R12, R7, PT ;  /* 0x000000070c0c7217 */ /* 0x000fe40003800200 */
.L_x_1574:
[----:B------:R-:W-:Y:S01]  /*30f0*/  ISETP.GT.AND P0, PT, R132, RZ, PT ;  /* 0x000000ff8400720c */ /* 0x000fe20003f04270 */
[----:B------:R-:W1:Y:S03]  /*3100*/  SHFL.IDX PT, R13, R0, 0x1, 0x1c1f ;  /* 0x003c1f00000d7f89 */ /* 0x000e6600000e0000 */
[C---:B------:R-:W-:Y:S02]  /*3110*/  ISETP.GT.AND P4, PT, R10.reuse, RZ, P0 ;  /* 0x000000ff0a00720c */ /* 0x040fe40000784270 */
[----:B------:R-:W-:-:S02]  /*3120*/  ISETP.GT.AND P5, PT, R10, 0x1, P0 ;  /* 0x000000010a00780c */ /* 0x000fc400007a4270 */
[C---:B------:R-:W-:Y:S02]  /*3130*/  ISETP.LT.OR P4, PT, R12.reuse, 0x1, P4 ;  /* 0x000000010c00780c */ /* 0x040fe40002781670 */
[----:B------:R-:W-:Y:S02]  /*3140*/  ISETP.LT.OR P5, PT, R12, 0x2, P5 ;  /* 0x000000020c00780c */ /* 0x000fe40002fa1670 */
[----:B------:R-:W-:Y:S02]  /*3150*/  FSEL R32, R32, -INF , !P4 ;  /* 0xff80000020207808 */ /* 0x000fe40006000000 */
[----:B------:R-:W-:Y:S02]  /*3160*/  ISETP.GT.AND P4, PT, R10, 0x8, P0 ;  /* 0x000000080a00780c */ /* 0x000fe40000784270 */
[----:B------:R-:W-:Y:S02]  /*3170*/  FSEL R33, R33, -INF , !P5 ;  /* 0xff80000021217808 */ /* 0x000fe40006800000 */
[----:B------:R-:W-:-:S02]  /*3180*/  ISETP.LT.OR P4, PT, R12, 0x9, P4 ;  /* 0x000000090c00780c */ /* 0x000fc40002781670 */
[----:B------:R-:W-:Y:S02]  /*3190*/  ISETP.GT.AND P5, PT, R10, 0x9, P0 ;  /* 0x000000090a00780c */ /* 0x000fe400007a4270 */
[----:B------:R-:W-:Y:S02]  /*31a0*/  FSEL R11, R28, -INF , !P4 ;  /* 0xff8000001c0b7808 */ /* 0x000fe40006000000 */
[----:B------:R-:W-:Y:S01]  /*31b0*/  ISETP.GT.AND P4, PT, R10, 0x10, P0 ;  /* 0x000000100a00780c */ /* 0x000fe20000784270 */
[--C-:B-1----:R-:W-:Y:S01]  /*31c0*/  IMAD.IADD R15, R8, 0x1, R13.reuse ;  /* 0x00000001080f7824 */ /* 0x102fe200078e020d */
[----:B------:R-:W-:Y:S01]  /*31d0*/  ISETP.LT.OR P5, PT, R12, 0xa, P5 ;  /* 0x0000000a0c00780c */ /* 0x000fe20002fa1670 */
[----:B------:R-:W-:Y:S01]  /*31e0*/  IMAD.IADD R0, R6, 0x1, R13 ;  /* 0x0000000106007824 */ /* 0x000fe200078e020d */
[----:B------:R-:W-:Y:S02]  /*31f0*/  ISETP.LT.OR P4, PT, R12, 0x11, P4 ;  /* 0x000000110c00780c */ /* 0x000fe40002781670 */
[----:B------:R-:W-:-:S02]  /*3200*/  FSEL R29, R29, -INF , !P5 ;  /* 0xff8000001d1d7808 */ /* 0x000fc40006800000 */
[----:B------:R-:W-:Y:S02]  /*3210*/  FSEL R9, R24, -INF , !P4 ;  /* 0xff80000018097808 */ /* 0x000fe40006000000 */
[C---:B------:R-:W-:Y:S02]  /*3220*/  ISETP.GT.AND P4, PT, R10.reuse, 0x18, P0 ;  /* 0x000000180a00780c */ /* 0x040fe40000784270 */
[----:B------:R-:W-:Y:S02]  /*3230*/  ISETP.GT.AND P5, PT, R10, 0x11, P0 ;  /* 0x000000110a00780c */ /* 0x000fe400007a4270 */
[C---:B------:R-:W-:Y:S02]  /*3240*/  ISETP.LT.OR P4, PT, R12.reuse, 0x19, P4 ;  /* 0x000000190c00780c */ /* 0x040fe40002781670 */
[----:B------:R-:W-:Y:S02]  /*3250*/  ISETP.LT.OR P5, PT, R12, 0x12, P5 ;  /* 0x000000120c00780c */ /* 0x000fe40002fa1670 */
[----:B------:R-:W-:-:S02]  /*3260*/  FSEL R7, R20, -INF , !P4 ;  /* 0xff80000014077808 */ /* 0x000fc40006000000 */
[----:B------:R-:W-:Y:S02]  /*3270*/  ISETP.GT.AND P4, PT, R10, 0x20, P0 ;  /* 0x000000200a00780c */ /* 0x000fe40000784270 */
[----:B------:R-:W-:Y:S02]  /*3280*/  FSEL R25, R25, -INF , !P5 ;  /* 0xff80000019197808 */ /* 0x000fe40006800000 */
[----:B------:R-:W-:Y:S02]  /*3290*/  ISETP.LT.OR P4, PT, R12, 0x21, P4 ;  /* 0x000000210c00780c */ /* 0x000fe40002781670 */
[----:B------:R-:W-:Y:S02]  /*32a0*/  ISETP.GT.AND P5, PT, R10, 0x19, P0 ;  /* 0x000000190a00780c */ /* 0x000fe400007a4270 */
[----:B------:R-:W-:Y:S02]  /*32b0*/  FSEL R171, R16, -INF , !P4 ;  /* 0xff80000010ab7808 */ /* 0x000fe40006000000 */
[----:B------:R-:W-:-:S02]  /*32c0*/  ISETP.GT.AND P4, PT, R10, 0x28, P0 ;  /* 0x000000280a00780c */ /* 0x000fc40000784270 */
[C---:B------:R-:W-:Y:S02]  /*32d0*/  ISETP.LT.OR P5, PT, R12.reuse, 0x1a, P5 ;  /* 0x0000001a0c00780c */ /* 0x040fe40002fa1670 */
[----:B------:R-:W-:Y:S02]  /*32e0*/  ISETP.LT.OR P4, PT, R12, 0x29, P4 ;  /* 0x000000290c00780c */ /* 0x000fe40002781670 */
[----:B------:R-:W-:Y:S02]  /*32f0*/  FSEL R21, R21, -INF , !P5 ;  /* 0xff80000015157808 */ /* 0x000fe40006800000 */
        /* <DEDUP_REMOVED lines=14> */
[----:B------:R-:W-:-:S02]  /*33e0*/  PLOP3.LUT P4, PT, PT, PT, UP1, 0x40, 0x0 ;  /* 0x000000000000781c */ /* 0x000fc40003f8e818 */
[----:B------:R-:W-:Y:S02]  /*33f0*/  ISETP.LT.OR P5, PT, R12, 0x32, P5 ;  /* 0x000000320c00780c */ /* 0x000fe40002fa1670 */
[----:B------:R-:W-:Y:S02]  /*3400*/  IMNMX R2, R15, R2, PT ;  /* 0x000000020f027217 */ /* 0x000fe40003800200 */
[----:B------:R-:W-:Y:S02]  /*3410*/  FSEL R173, R73, -INF , !P5 ;  /* 0xff80000049ad7808 */ /* 0x000fe40006800000 */
[----:B------:R-:W-:-:S04]  /*3420*/  ISETP.GT.AND P5, PT, R10, 0x39, P0 ;  /* 0x000000390a00780c */ /* 0x000fc800007a4270 */
[----:B------:R-:W-:-:S04]  /*3430*/  ISETP.LT.OR P5, PT, R12, 0x3a, P5 ;  /* 0x0000003a0c00780c */ /* 0x000fc80002fa1670 */
[----:B------:R-:W-:Y:S01]  /*3440*/  FSEL R141, R69, -INF , !P5 ;  /* 0xff800000458d7808 */ /* 0x000fe20006800000 */
        /* <DEDUP_REMOVED lines=12> */
.L_x_1580:
[----:B------:R-:W-:-:S13]  /*3510*/  ISETP.NE.AND P4, PT, R133, c[0x0][0x32c], PT ;  /* 0x0000cb0085007a0c */ /* 0x000fda0003f85270 */
[----:B------:R-:W-:-:S05]  /*3520*/  @P4 IMAD.HI.U32 R6, R8, c[0x0][0x330], RZ ;  /* 0x0000cc0008064a27 */ /* 0x000fca00078e00ff */
[----:B------:R-:W-:Y:S02]  /*3530*/  @P4 SHF.R.U32.HI R8, RZ, c[0x0][0x334], R6 ;  /* 0x0000cd00ff084a19 */ /* 0x000fe40000011606 */
.L_x_1581:
[----:B------:R-:W-:Y:S05]  /*3540*/  BSYNC B0 ;  /* 0x0000000000007941 */ /* 0x000fea0003800000 */
.L_x_1579:
[----:B------:R-:W-:-:S04]  /*3550*/  IMAD R13, R8, c[0x0][0x32c], -R5 ;  /* 0x0000cb00080d7a24 */ /* 0x000fc800078e0a05 */
[----:B------:R-:W-:-:S05]  /*3560*/  IMAD.IADD R13, R13, 0x1, -R204 ;  /* 0x000000010d0d7824 */ /* 0x000fca00078e0acc */
[----:B------:R-:W-:Y:S02]  /*3570*/  IADD3 R5, R13, c[0x0][0x32c], RZ ;  /* 0x0000cb000d057a10 */ /* 0x000fe40007ffe0ff */
[----:B------:R-:W-:Y:S02]  /*3580*/  IMNMX R0, R0, R13, !PT ;  /* 0x0000000d00007217 */ /* 0x000fe40007800200 */
[----:B------:R-:W-:Y:S02]  /*3590*/  IMNMX R2, R2, R5, PT ;  /* 0x0000000502027217 */ /* 0x000fe40003800200 */
.L_x_1578:
[----:B------:R-:W-:Y:S01]  /*35a0*/  ISETP.GT.AND P5, PT, R0, 0x8, P0 ;  /* 0x000000080000780c */ /* 0x000fe200007a4270 */
[----:B------:R-:W-:-:S04]  /*35b0*/  DEPBAR.LE SB0, 0x2 ;  /* 0x000080800000791a */ /* 0x000fc80000000000 */
[----:B------:R-:W-:Y:S01]  /*35c0*/  BAR.SYNC.DEFER_BLOCKING 0x0 ;  /* 0x0000000000007b1d */ /* 0x000fe20000010000 */
[----:B------:R-:W-:Y:S01]  /*35d0*/  ISETP.LT.OR P5, PT, R2, 0x9, P5 ;  /* 0x000000090200780c */ /* 0x000fe20002fa1670 */
[----:B------:R-:W-:Y:S01]  /*35e0*/  IMAD.SHL.U32 R135, R4, 0x2, RZ ;  /* 0x0000000204877824 */ /* 0x000fe200078e00ff */
[----:B------:R-:W-:Y:S02]  /*35f0*/  ISETP.GT.AND P4, PT, R0, 0x1, P0 ;  /* 0x000000010000780c */ /* 0x000fe40000784270 */
[----:B------:R-:W-:Y:S01]  /*3600*/  FSEL R30, R30, -INF , !P5 ;  /* 0xff8000001e1e7808 */ /* 0x000fe20006800000 */
[--C-:B------:R-:W-:Y:S01]  /*3610*/  IMAD.IADD R172, R183, 0x1, R135.reuse ;  /* 0x00000001b7ac7824 */ /* 0x100fe200078e0287 */
[----:B------:R-:W-:Y:S01]  /*3620*/  ISETP.GT.AND P5, PT, R0, 0x10, P0 ;  /* 0x000000100000780c */ /* 0x000fe200007a4270 */
[C---:B------:R-:W-:Y:S01]  /*3630*/  IMAD R134, R3.reuse, 0x2, R135 ;  /* 0x0000000203867824 */ /* 0x040fe200078e0287 */
[C---:B------:R-:W-:Y:S01]  /*3640*/  ISETP.LT.OR P4, PT, R2.reuse, 0x2, P4 ;  /* 0x000000020200780c */ /* 0x040fe20002781670 */
[----:B------:R-:W-:Y:S01]  /*3650*/  IMAD R3, R3, 0x2, R172 ;  /* 0x0000000203037824 */ /* 0x000fe200078e02ac */
[----:B------:R-:W-:Y:S01]  /*3660*/  ISETP.LT.OR P5, PT, R2, 0x11, P5 ;  /* 0x000000110200780c */ /* 0x000fe20002fa1670 */
[----:B------:R-:W-:Y:S01]  /*3670*/  IMAD.IADD R160, R183, 0x1, R134 ;  /* 0x00000001b7a07824 */ /* 0x000fe200078e0286 */
[----:B------:R-:W-:Y:S01]  /*3680*/  FSEL R14, R35, -INF , !P4 ;  /* 0xff800000230e7808 */ /* 0x000fe20006000000 */
[----:B------:R-:W-:Y:S01]  /*3690*/  ULDC.64 UR4, c[0x0][0x2c8] ;  /* 0x0000b20000047ab9 */ /* 0x000fe20000000a00 */
[----:B------:R-:W-:Y:S01]  /*36a0*/  ISETP.GT.AND P4, PT, R0, 0x9, P0 ;  /* 0x000000090000780c */ /* 0x000fe20000784270 */
[----:B------:R-:W-:Y:S01]  /*36b0*/  UIMAD.WIDE.U32 UR14, UR13, UR4, URZ ;  /* 0x000000040d0e72a5 */ /* 0x000fe2000f8e003f */
[----:B------:R-:W-:-:S02]  /*36c0*/  FMNMX.FTZ R8, R32, R33, !PT ;  /* 0x0000002120087209 */ /* 0x000fc40007810000 */
[----:B------:R-:W-:Y:S01]  /*36d0*/  FSEL R26, R26, -INF , !P5 ;  /* 0xff8000001a1a7808 */ /* 0x000fe20006800000 */
[----:B------:R-:W-:Y:S01]  /*36e0*/  ULDC UR4, c[0x0][0x328] ;  /* 0x0000ca0000047ab9 */ /* 0x000fe20000000800 */
[----:B------:R-:W-:Y:S02]  /*36f0*/  ISETP.GT.AND P5, PT, R0, RZ, P0 ;  /* 0x000000ff0000720c */ /* 0x000fe400007a4270 */
[C---:B------:R-:W-:Y:S01]  /*3700*/  ISETP.LT.OR P4, PT, R2.reuse, 0xa, P4 ;  /* 0x0000000a0200780c */ /* 0x040fe20002781670 */
[----:B------:R-:W-:Y:S01]  /*3710*/  LDSM.16.MT88.4 R40, [R135+0x2100] ;  /* 0x002100008728783b */ /* 0x000fe20000004200 */
[----:B------:R-:W-:Y:S01]  /*3720*/  FMNMX.FTZ R8, R11, R8, !PT ;  /* 0x000000080b087209 */ /* 0x000fe20007810000 */
[----:B------:R-:W-:Y:S01]  /*3730*/  @UP2 UMOV UR7, UR15 ;  /* 0x0000000f00072c82 */ /* 0x000fe20008000000 */
[----:B------:R-:W-:Y:S01]  /*3740*/  ISETP.LT.OR P5, PT, R2, 0x1, P5 ;  /* 0x000000010200780c */ /* 0x000fe20002fa1670 */
[----:B------:R-:W-:Y:S01]  /*3750*/  LDSM.16.MT88.4 R124, [R135+0x100] ;  /* 0x00010000877c783b */ /* 0x000fe20000004200 */
[----:B------:R-:W-:Y:S01]  /*3760*/  FSEL R6, R31, -INF , !P4 ;  /* 0xff8000001f067808 */ /* 0x000fe20006000000 */
[----:B------:R-:W-:Y:S01]  /*3770*/  @UP2 USHF.R.U32.HI UR13, URZ, UR5, UR7 ;  /* 0x000000053f0d2299 */ /* 0x000fe20008011607 */
[----:B------:R-:W-:Y:S01]  /*3780*/  FMNMX.FTZ R8, R29, R8, !PT ;  /* 0x000000081d087209 */ /* 0x000fe20007810000 */
[----:B------:R-:W-:Y:S01]  /*3790*/  LDSM.16.MT88.4 R104, [R172+0x100] ;  /* 0x00010000ac68783b */ /* 0x000fe20000004200 */
[----:B------:R-:W-:Y:S01]  /*37a0*/  ISETP.GT.AND P4, PT, R0, 0x11, P0 ;  /* 0x000000110000780c */ /* 0x000fe20000784270 */
[----:B------:R-:W-:Y:S01]  /*37b0*/  UIADD3 UR12, UR12, UR13, URZ ;  /* 0x0000000d0c0c7290 */ /* 0x000fe2000fffe03f */
[----:B------:R-:W-:Y:S01]  /*37c0*/  FSEL R34, R34, -INF , !P5 ;  /* 0xff80000022227808 */ /* 0x000fe20006800000 */
[----:B------:R-:W-:Y:S01]  /*37d0*/  LDSM.16.MT88.4 R112, [R134+0x100] ;  /* 0x000100008670783b */ /* 0x000fe20000004200 */
[----:B------:R-:W-:Y:S01]  /*37e0*/  FMNMX.FTZ R8, R9, R8, !PT ;  /* 0x0000000809087209 */ /* 0x000fe20007810000 */
[----:B------:R-:W-:Y:S01]  /*37f0*/  UIADD3 UR4, UR12, UR4, URZ ;  /* 0x000000040c047290 */ /* 0x000fe2000fffe03f */
[----:B------:R-:W-:Y:S01]  /*3800*/  ISETP.LT.OR P4, PT, R2, 0x12, P4 ;  /* 0x000000120200780c */ /* 0x000fe20002781670 */
[----:B------:R-:W-:Y:S01]  /*3810*/  LDSM.16.MT88.4 R120, [R3+0x100] ;  /* 0x000100000378783b */ /* 0x000fe20000004200 */
[----:B------:R-:W-:-:S02]  /*3820*/  FMNMX.FTZ R5, R34, R14, !PT ;  /* 0x0000000e22057209 */ /* 0x000fc40007810000 */
[----:B------:R-:W-:Y:S01]  /*3830*/  FMNMX.FTZ R8, R25, R8, !PT ;  /* 0x0000000819087209 */ /* 0x000fe20007810000 */
[----:B------:R-:W-:Y:S01]  /*3840*/  LDSM.16.MT88.4 R48, [R172+0x2100] ;  /* 0x00210000ac30783b */ /* 0x000fe20000004200 */
[----:B------:R-:W-:Y:S02]  /*3850*/  FSEL R12, R27, -INF , !P4 ;  /* 0xff8000001b0c7808 */ /* 0x000fe40006000000 */
[----:B------:R-:W-:Y:S01]  /*3860*/  ISETP.GT.AND P4, PT, R0, 0x19, P0 ;  /* 0x000000190000780c */ /* 0x000fe20000784270 */
[----:B------:R-:W-:Y:S01]  /*3870*/  LDSM.16.MT88.4 R56, [R134+0x2100] ;  /* 0x002100008638783b */ /* 0x000fe20000004200 */
[----:B------:R-:W-:Y:S02]  /*3880*/  FMNMX.FTZ R5, R30, R5, !PT ;  /* 0x000000051e057209 */ /* 0x000fe40007810000 */
[----:B------:R-:W-:Y:S01]  /*3890*/  FMNMX.FTZ R8, R7, R8, !PT ;  /* 0x0000000807087209 */ /* 0x000fe20007810000 */
[----:B------:R-:W-:Y:S01]  /*38a0*/  LDSM.16.MT88.4 R80, [R172+0x4100] ;  /* 0x00410000ac50783b */ /* 0x000fe20000004200 */
[----:B------:R-:W-:-:S02]  /*38b0*/  ISETP.GT.AND P5, PT, R0, 0x18, P0 ;  /* 0x000000180000780c */ /* 0x000fc400007a4270 */
[----:B------:R-:W-:Y:S01]  /*38c0*/  ISETP.LT.OR P4, PT, R2, 0x1a, P4 ;  /* 0x0000001a0200780c */ /* 0x000fe20002781670 */
[----:B------:R-:W-:Y:S01]  /*38d0*/  LDSM.16.MT88.4 R88, [R134+0x4100] ;  /* 0x004100008658783b */ /* 0x000fe20000004200 */
[----:B------:R-:W-:Y:S02]  /*38e0*/  FMNMX.FTZ R5, R6, R5, !PT ;  /* 0x0000000506057209 */ /* 0x000fe40007810000 */
[----:B------:R-:W-:Y:S01]  /*38f0*/  FMNMX.FTZ R16, R21, R8, !PT ;  /* 0x0000000815107209 */ /* 0x000fe20007810000 */
[----:B------:R-:W-:Y:S01]  /*3900*/  LDSM.16.MT88.4 R136, [R172+0x900] ;  /* 0x00090000ac88783b */ /* 0x000fe20000004200 */
[----:B------:R-:W-:Y:S02]  /*3910*/  ISETP.LT.OR P5, PT, R2, 0x19, P5 ;  /* 0x000000190200780c */ /* 0x000fe40002fa1670 */
[----:B------:R-:W-:Y:S02]  /*3920*/  FSEL R8, R23, -INF , !P4 ;  /* 0xff80000017087808 */ /* 0x000fe40006000000 */
[----:B------:R-:W-:-:S02]  /*3930*/  FMNMX.FTZ R5, R26, R5, !PT ;  /* 0x000000051a057209 */ /* 0x000fc40007810000 */
[----:B------:R-:W-:Y:S02]  /*3940*/  ISETP.GT.AND P4, PT, R0, 0x21, P0 ;  /* 0x000000210000780c */ /* 0x000fe40000784270 */
[----:B------:R-:W-:Y:S02]  /*3950*/  FSEL R10, R22, -INF , !P5 ;  /* 0xff800000160a7808 */ /* 0x000fe40006800000 */
[----:B------:R-:W-:Y:S02]  /*3960*/  ISETP.GT.AND P5, PT, R0, 0x20, P0 ;  /* 0x000000200000780c */ /* 0x000fe400007a4270 */
[----:B------:R-:W-:Y:S02]  /*3970*/  FMNMX.FTZ R5, R12, R5, !PT ;  /* 0x000000050c057209 */ /* 0x000fe40007810000 */
[C---:B------:R-:W-:Y:S02]  /*3980*/  ISETP.LT.OR P4, PT, R2.reuse, 0x22, P4 ;  /* 0x000000220200780c */ /* 0x040fe40002781670 */
[----:B------:R-:W-:-:S02]  /*3990*/  ISETP.LT.OR P5, PT, R2, 0x21, P5 ;  /* 0x000000210200780c */ /* 0x000fc40002fa1670 */
[----:B------:R-:W-:Y:S02]  /*39a0*/  FMNMX.FTZ R5, R10, R5, !PT ;  /* 0x000000050a057209 */ /* 0x000fe40007810000 */
[----:B------:R-:W-:Y:S02]  /*39b0*/  FSEL R174, R19, -INF , !P4 ;  /* 0xff80000013ae7808 */ /* 0x000fe40006000000 */
[----:B------:R-:W-:Y:S02]  /*39c0*/  ISETP.GT.AND P4, PT, R0, 0x28, P0 ;  /* 0x000000280000780c */ /* 0x000fe40000784270 */
[----:B------:R-:W-:Y:S02]  /*39d0*/  FMNMX.FTZ R16, R171, R16, !PT ;  /* 0x00000010ab107209 */ /* 0x000fe40007810000 */
[----:B------:R-:W-:Y:S02]  /*39e0*/  FSEL R210, R18, -INF , !P5 ;  /* 0xff80000012d27808 */ /* 0x000fe40006800000 */
[----:B------:R-:W-:-:S02]  /*39f0*/  FMNMX.FTZ R13, R8, R5, !PT ;  /* 0x00000005080d7209 */ /* 0x000fc40007810000 */
[----:B------:R-:W-:Y:S02]  /*3a00*/  ISETP.LT.OR P4, PT, R2, 0x29, P4 ;  /* 0x000000290200780c */ /* 0x000fe40002781670 */
[----:B------:R-:W-:Y:S02]  /*3a10*/  FMNMX.FTZ R16, R165, R16, !PT ;  /* 0x00000010a5107209 */ /* 0x000fe40007810000 */
[----:B------:R-:W-:Y:S02]  /*3a20*/  ISETP.GT.AND P5, PT, R0, 0x29, P0 ;  /* 0x000000290000780c */ /* 0x000fe400007a4270 */
[----:B------:R-:W-:Y:S02]  /*3a30*/  FMNMX.FTZ R13, R210, R13, !PT ;  /* 0x0000000dd20d7209 */ /* 0x000fe40007810000 */
[----:B------:R-:W-:Y:S02]  /*3a40*/  FSEL R206, R66, -INF , !P4 ;  /* 0xff80000042ce7808 */ /* 0x000fe40006000000 */
[----:B------:R-:W-:-:S02]  /*3a50*/  FMNMX.FTZ R16, R163, R16, !PT ;  /* 0x00000010a3107209 */ /* 0x000fc40007810000 */
[----:B------:R-:W-:Y:S02]  /*3a60*/  ISETP.LT.OR P5, PT, R2, 0x2a, P5 ;  /* 0x0000002a0200780c */ /* 0x000fe40002fa1670 */
[----:B------:R-:W-:Y:S02]  /*3a70*/  ISETP.GT.AND P4, PT, R0, 0x30, P0 ;  /* 0x000000300000780c */ /* 0x000fe40000784270 */
[----:B------:R-:W-:Y:S02]  /*3a80*/  FMNMX.FTZ R13, R174, R13, !PT ;  /* 0x0000000dae0d7209 */ /* 0x000fe40007810000 */
[----:B------:R-:W-:Y:S02]  /*3a90*/  FMNMX.FTZ R16, R169, R16, !PT ;  /* 0x00000010a9107209 */ /* 0x000fe40007810000 */
[----:B------:R-:W-:Y:S02]  /*3aa0*/  FSEL R176, R67, -INF , !P5 ;  /* 0xff80000043b07808 */ /* 0x000fe40006800000 */
[----:B------:R-:W-:Y:S01]  /*3ab0*/  ISETP.LT.OR P4, PT, R2, 0x31, P4 ;  /* 0x000000310200780c */ /* 0x000fe20002781670 */
[----:B------:R-:W-:Y:S01]  /*3ac0*/  LDSM.16.MT88.4 R64, [R160+0x2100] ;  /* 0x00210000a040783b */ /* 0x000fe20000004200 */
[----:B------:R-:W-:-:S02]  /*3ad0*/  ISETP.GT.AND P5, PT, R0, 0x31, P0 ;  /* 0x000000310000780c */ /* 0x000fc400007a4270 */
[----:B------:R-:W-:Y:S02]  /*3ae0*/  FMNMX.FTZ R13, R206, R13, !PT ;  /* 0x0000000dce0d7209 */ /* 0x000fe40007810000 */
[----:B------:R-:W-:Y:S02]  /*3af0*/  FMNMX.FTZ R16, R175, R16, !PT ;  /* 0x00000010af107209 */ /* 0x000fe40007810000 */
[----:B------:R-:W-:Y:S02]  /*3b00*/  FSEL R142, R74, -INF , !P4 ;  /* 0xff8000004a8e7808 */ /* 0x000fe40006000000 */
[----:B------:R-:W-:Y:S02]  /*3b10*/  ISETP.LT.OR P5, PT, R2, 0x32, P5 ;  /* 0x000000320200780c */ /* 0x000fe40002fa1670 */
[----:B------:R-:W-:Y:S02]  /*3b20*/  ISETP.GT.AND P4, PT, R0, 0x38, P0 ;  /* 0x000000380000780c */ /* 0x000fe40000784270 */
[----:B------:R-:W-:-:S02]  /*3b30*/  FMNMX.FTZ R13, R176, R13, !PT ;  /* 0x0000000db00d7209 */ /* 0x000fc40007810000 */
[----:B------:R-:W-:Y:S02]  /*3b40*/  FMNMX.FTZ R16, R173, R16, !PT ;  /* 0x00000010ad107209 */ /* 0x000fe40007810000 */
[----:B------:R-:W-:Y:S02]  /*3b50*/  ISETP.GT.AND P0, PT, R0, 0x39, P0 ;  /* 0x000000390000780c */ /* 0x000fe40000704270 */
[----:B------:R-:W-:Y:S02]  /*3b60*/  FSEL R140, R75, -INF , !P5 ;  /* 0xff8000004b8c7808 */ /* 0x000fe40006800000 */
[----:B------:R-:W-:Y:S01]  /*3b70*/  ISETP.LT.OR P4, PT, R2, 0x39, P4 ;  /* 0x000000390200780c */ /* 0x000fe20002781670 */
[----:B------:R-:W-:Y:S01]  /*3b80*/  LDSM.16.MT88.4 R72, [R135+0x4100] ;  /* 0x004100008748783b */ /* 0x000fe20000004200 */
        /* <DEDUP_REMOVED lines=9> */
[----:B------:R-:W-:-:S05]  /*3c20*/  FMNMX.FTZ R13, R168, R13, !PT ;  /* 0x0000000da80d7209 */ /* 0x000fca0007810000 */
[----:B------:R-:W2:Y:S01]  /*3c30*/  SHFL.BFLY PT, R0, R13, 0x2, 0x1f ;  /* 0x0c401f000d007f89 */ /* 0x000ea200000e0000 */
[----:B-1----:R-:W-:-:S03]  /*3c40*/  FMNMX.FTZ R15, R5, R16, !PT ;  /* 0x00000010050f7209 */ /* 0x002fc60007810000 */
[----:B------:R-:W-:Y:S04]  /*3c50*/  LDSM.16.MT88.4 R16, [R134+0x2900] ;  /* 0x002900008610783b */ /* 0x000fe80000004200 */
        /* <DEDUP_REMOVED lines=8> */
[C---:B------:R-:W-:Y:S01]  /*3ce0*/  FMUL.FTZ R167, R0.reuse, c[0x0][0x2d0] ;  /* 0x0000b40000a77a20 */ /* 0x040fe20000410000 */
[----:B------:R-:W-:-:S03]  /*3cf0*/  FSETP.NEU.FTZ.AND P0, PT, R0, -INF , PT ;  /* 0xff8000000000780b */ /* 0x000fc60003f1d000 */
[--C-:B------:R-:W-:Y:S01]  /*3d00*/  FFMA.FTZ R162, R32, c[0x0][0x2d0], -R178.reuse ;  /* 0x0000b40020a27a23 */ /* 0x100fe200000108b2 */
[----:B------:R-:W-:Y:S01]  /*3d10*/  FSEL R167, R167, RZ, P0 ;  /* 0x000000ffa7a77208 */ /* 0x000fe20000000000 */
[--C-:B------:R-:W-:Y:S02]  /*3d20*/  FFMA.FTZ R161, R33, c[0x0][0x2d0], -R178.reuse ;  /* 0x0000b40021a17a23 */ /* 0x100fe400000108b2 */
[--C-:B------:R-:W-:Y:S02]  /*3d30*/  FFMA.FTZ R157, R11, c[0x0][0x2d0], -R178.reuse ;  /* 0x0000b4000b9d7a23 */ /* 0x100fe400000108b2 */
[----:B------:R-:W-:Y:S01]  /*3d40*/  MUFU.EX2 R162, R162 ;  /* 0x000000a200a27308 */ /* 0x000fe20000000800 */
[--C-:B------:R-:W-:Y:S02]  /*3d50*/  FFMA.FTZ R152, R29, c[0x0][0x2d0], -R178.reuse ;  /* 0x0000b4001d987a23 */ /* 0x100fe400000108b2 */
[--C-:B------:R-:W-:Y:S02]  /*3d60*/  FFMA.FTZ R159, R34, c[0x0][0x2d0], -R167.reuse ;  /* 0x0000b400229f7a23 */ /* 0x100fe400000108a7 */
[--C-:B------:R-:W-:Y:S01]  /*3d70*/  FFMA.FTZ R158, R14, c[0x0][0x2d0], -R167.reuse ;  /* 0x0000b4000e9e7a23 */ /* 0x100fe200000108a7 */
[----:B------:R-:W-:Y:S01]  /*3d80*/  LDSM.16.MT88.4 R32, [R134+0x900] ;  /* 0x000900008620783b */ /* 0x000fe20000004200 */
[--C-:B------:R-:W-:Y:S01]  /*3d90*/  FFMA.FTZ R156, R30, c[0x0][0x2d0], -R167.reuse ;  /* 0x0000b4001e9c7a23 */ /* 0x100fe200000108a7 */
[----:B------:R-:W1:Y:S01]  /*3da0*/  MUFU.EX2 R161, R161 ;  /* 0x000000a100a17308 */ /* 0x000e620000000800 */
[----:B------:R-:W-:Y:S01]  /*3db0*/  FFMA.FTZ R153, R6, c[0x0][0x2d0], -R167 ;  /* 0x0000b40006997a23 */ /* 0x000fe200000108a7 */
[----:B------:R-:W-:Y:S01]  /*3dc0*/  LDSM.16.MT88.4 R28, [R160+0x900] ;  /* 0x00090000a01c783b */ /* 0x000fe20000004200 */
[----:B------:R-:W-:-:S02]  /*3dd0*/  FFMA.FTZ R151, R7, c[0x0][0x2d0], -R178 ;  /* 0x0000b40007977a23 */ /* 0x000fc400000108b2 */
[--C-:B------:R-:W-:Y:S01]  /*3de0*/  FFMA.FTZ R155, R9, c[0x0][0x2d0], -R178.reuse ;  /* 0x0000b400099b7a23 */ /* 0x100fe200000108b2 */
[----:B------:R2:W3:Y:S01]  /*3df0*/  LDSM.16.MT88.4 R4, [R3+0x4100] ;  /* 0x004100000304783b */ /* 0x0004e20000004200 */
[--C-:B------:R-:W-:Y:S01]  /*3e00*/  FFMA.FTZ R146, R10, c[0x0][0x2d0], -R167.reuse ;  /* 0x0000b4000a927a23 */ /* 0x100fe200000108a7 */
[----:B------:R-:W-:Y:S01]  /*3e10*/  MUFU.EX2 R157, R157 ;  /* 0x0000009d009d7308 */ /* 0x000fe20000000800 */
[--C-:B------:R-:W-:Y:S02]  /*3e20*/  FFMA.FTZ R150, R25, c[0x0][0x2d0], -R178.reuse ;  /* 0x0000b40019967a23 */ /* 0x100fe400000108b2 */
[--C-:B------:R-:W-:Y:S02]  /*3e30*/  FFMA.FTZ R148, R21, c[0x0][0x2d0], -R178.reuse ;  /* 0x0000b40015947a23 */ /* 0x100fe400000108b2 */
[--C-:B------:R-:W-:Y:S01]  /*3e40*/  FFMA.FTZ R154, R26, c[0x0][0x2d0], -R167.reuse ;  /* 0x0000b4001a9a7a23 */ /* 0x100fe200000108a7 */
[----:B------:R-:W-:Y:S01]  /*3e50*/  LDSM.16.MT88.4 R20, [R135+0x900] ;  /* 0x000900008714783b */ /* 0x000fe20000004200 */
[----:B------:R-:W-:Y:S01]  /*3e60*/  FFMA.FTZ R149, R12, c[0x0][0x2d0], -R167 ;  /* 0x0000b4000c957a23 */ /* 0x000fe200000108a7 */
[----:B------:R-:W4:Y:S01]  /*3e70*/  MUFU.EX2 R152, R152 ;  /* 0x0000009800987308 */ /* 0x000f220000000800 */
[----:B-1----:R-:W-:Y:S01]  /*3e80*/  F2FP.BF16.PACK_AB R96, R161, R162 ;  /* 0x000000a2a160723e */ /* 0x002fe200000010ff */
[----:B------:R-:W-:Y:S01]  /*3e90*/  LDSM.16.MT88.4 R12, [R160+0x2900] ;  /* 0x00290000a00c783b */ /* 0x000fe20000004200 */
[----:B------:R-:W-:-:S02]  /*3ea0*/  FFMA.FTZ R164, R171, c[0x0][0x2d0], -R178 ;  /* 0x0000b400aba47a23 */ /* 0x000fc400000108b2 */
[--C-:B------:R-:W-:Y:S01]  /*3eb0*/  FFMA.FTZ R166, R169, c[0x0][0x2d0], -R178.reuse ;  /* 0x0000b400a9a67a23 */ /* 0x100fe200000108b2 */
[----:B------:R-:W-:Y:S01]  /*3ec0*/  LDSM.16.MT88.4 R24, [R172+0x2900] ;  /* 0x00290000ac18783b */ /* 0x000fe20000004200 */
[--C-:B------:R-:W-:Y:S01]  /*3ed0*/  FFMA.FTZ R165, R165, c[0x0][0x2d0], -R178.reuse ;  /* 0x0000b400a5a57a23 */ /* 0x100fe200000108b2 */
[----:B------:R-:W-:Y:S01]  /*3ee0*/  MUFU.EX2 R159, R159 ;  /* 0x0000009f009f7308 */ /* 0x000fe20000000800 */
[----:B------:R-:W-:Y:S02]  /*3ef0*/  FFMA.FTZ R163, R163, c[0x0][0x2d0], -R178 ;  /* 0x0000b400a3a37a23 */ /* 0x000fe400000108b2 */
[--C-:B------:R-:W-:Y:S02]  /*3f00*/  FFMA.FTZ R169, R210, c[0x0][0x2d0], -R167.reuse ;  /* 0x0000b400d2a97a23 */ /* 0x100fe400000108a7 */
[--C-:B--2---:R-:W-:Y:S02]  /*3f10*/  FFMA.FTZ R3, R8, c[0x0][0x2d0], -R167.reuse ;  /* 0x0000b40008037a23 */ /* 0x104fe400000108a7 */
[----:B------:R-:W1:Y:S01]  /*3f20*/  LDSM.16.MT88.4 R8, [R135+0x2900] ;  /* 0x002900008708783b */ /* 0x000e620000004200 */
[----:B------:R-:W2:Y:S01]  /*3f30*/  MUFU.EX2 R158, R158 ;  /* 0x0000009e009e7308 */ /* 0x000ea20000000800 */
[----:B----4-:R-:W-:Y:S01]  /*3f40*/  F2FP.BF16.PACK_AB R98, R152, R157 ;  /* 0x0000009d9862723e */ /* 0x010fe200000010ff */
        /* <DEDUP_REMOVED lines=8> */
[----:B------:R-:W4:Y:S01]  /*3fd0*/  MUFU.EX2 R153, R153 ;  /* 0x0000009900997308 */ /* 0x000f220000000800 */
[----:B--2---:R-:W-:Y:S01]  /*3fe0*/  F2FP.BF16.PACK_AB R97, R158, R159 ;  /* 0x0000009f9e61723e */ /* 0x004fe200000010ff */
[----:B------:R-:W-:-:S02]  /*3ff0*/  FFMA.FTZ R210, R140, c[0x0][0x2d0], -R167 ;  /* 0x0000b4008cd27a23 */ /* 0x000fc400000108a7 */
[--C-:B------:R-:W-:Y:S02]  /*4000*/  FFMA.FTZ R170, R170, c[0x0][0x2d0], -R167.reuse ;  /* 0x0000b400aaaa7a23 */ /* 0x100fe400000108a7 */
[----:B------:R-:W-:Y:S02]  /*4010*/  FFMA.FTZ R178, R141, c[0x0][0x2d0], -R178 ;  /* 0x0000b4008db27a23 */ /* 0x000fe400000108b2 */
[----:B------:R-:W-:Y:S01]  /*4020*/  MUFU.EX2 R155, R155 ;  /* 0x0000009b009b7308 */ /* 0x000fe20000000800 */
[----:B------:R-:W-:Y:S01]  /*4030*/  FFMA.FTZ R167, R168, c[0x0][0x2d0], -R167 ;  /* 0x0000b400a8a77a23 */ /* 0x000fe200000108a7 */
[----:B------:R-:W-:Y:S01]  /*4040*/  LDSM.16.MT88.4 R140, [R172+0x3900] ;  /* 0x00390000ac8c783b */ /* 0x000fe20000004200 */
[----:B------:R-:W-:Y:S02]  /*4050*/  FADD.FTZ R162, R162, R161 ;  /* 0x000000a1a2a27221 */ /* 0x000fe40000010000 */
[----:B------:R-:W-:Y:S02]  /*4060*/  FADD.FTZ R159, R159, R158 ;  /* 0x0000009e9f9f7221 */ /* 0x000fe40000010000 */
[----:B------:R-:W-:Y:S01]  /*4070*/  FADD.FTZ R157, R157, R162 ;  /* 0x000000a29d9d7221 */ /* 0x000fe20000010000 */
[----:B----4-:R-:W-:Y:S01]  /*4080*/  F2FP.BF16.PACK_AB R99, R153, R156 ;  /* 0x0000009c9963723e */ /* 0x010fe200000010ff */
[----:B------:R-:W2:Y:S01]  /*4090*/  MUFU.EX2 R150, R150 ;  /* 0x0000009600967308 */ /* 0x000ea20000000800 */
[----:B------:R-:W-:-:S02]  /*40a0*/  FADD.FTZ R156, R156, R159 ;  /* 0x0000009f9c9c7221 */ /* 0x000fc40000010000 */
        /* <DEDUP_REMOVED lines=59> */
[----:B-1----:R-:W-:Y:S01]  /*4460*/  HMMA.16816.F32.BF16 R36, R4, R8, R36 ;  /* 0x000000080424723c */ /* 0x002fe20000041824 */
        /* <DEDUP_REMOVED lines=72> */
[C---:B------:R-:W-:Y:S08]  /*48f0*/  HMMA.16816.F32.BF16 R108, R4.reuse, R32, R108 ;  /* 0x00000020046c723c */ /* 0x040ff0000004186c */
        /* <DEDUP_REMOVED lines=8> */
[C---:B------:R-:W-:Y:S08]  /*4980*/  HMMA.16816.F32.BF16 R44, R4.reuse, R24, R44 ;  /* 0x00000018042c723c */ /* 0x040ff0000004182c */
[----:B------:R-:W-:Y:S01]  /*4990*/  HMMA.16816.F32.BF16 R48, R4, R26, R48 ;  /* 0x0000001a0430723c */ /* 0x000fe20000041830 */
[----:B------:R-:W-:Y:S06]  /*49a0*/  LDSM.16.MT88.4 R24, [R135+0x3900] ;  /* 0x003900008718783b */ /* 0x000fec0000004200 */
[----:B------:R-:W-:Y:S01]  /*49b0*/  F2FP.BF16.PACK_AB R4, R206, R175 ;  /* 0x000000afce04723e */ /* 0x000fe200000010ff */
[----:B------:R-:W-:Y:S01]  /*49c0*/  FADD.FTZ R175, R175, R166 ;  /* 0x000000a6afaf7221 */ /* 0x000fe20000010000 */
[----:B------:R-:W-:-:S02]  /*49d0*/  F2FP.BF16.PACK_AB R6, R178, R173 ;  /* 0x000000adb206723e */ /* 0x000fc400000010ff */
[----:B------:R-:W-:Y:S01]  /*49e0*/  F2FP.BF16.PACK_AB R5, R210, R177 ;  /* 0x000000b1d205723e */ /* 0x000fe200000010ff */
[----:B------:R-:W-:Y:S01]  /*49f0*/  FADD.FTZ R177, R177, R176 ;  /* 0x000000b0b1b17221 */ /* 0x000fe20000010000 */
[----:B------:R-:W-:Y:S01]  /*4a00*/  F2FP.BF16.PACK_AB R7, R167, R170 ;  /* 0x000000aaa707723e */ /* 0x000fe200000010ff */
[----:B------:R-:W-:Y:S02]  /*4a10*/  FADD.FTZ R206, R206, R175 ;  /* 0x000000afcece7221 */ /* 0x000fe40000010000 */
[----:B------:R-:W-:Y:S01]  /*4a20*/  FADD.FTZ R177, R210, R177 ;  /* 0x000000b1d2b17221 */ /* 0x000fe20000010000 */
[----:B------:R-:W-:Y:S01]  /*4a30*/  IADD3 R210, R132, -0x2, RZ ;  /* 0xfffffffe84d27810 */ /* 0x000fe20007ffe0ff */
        /* <DEDUP_REMOVED lines=10> */
[C---:B------:R-:W-:Y:S07]  /*4ae0*/  HMMA.16816.F32.BF16 R52, R4.reuse, R20, R52 ;  /* 0x000000140434723c */ /* 0x040fee0000041834 */
[----:B------:R-:W-:Y:S01]  /*4af0*/  IADD3 R20, R132, -0x3, RZ ;  /* 0xfffffffd84147810 */ /* 0x000fe20007ffe0ff */
[----:B--2---:R-:W-:Y:S03]  /*4b00*/  HMMA.16816.F32.BF16 R60, R4, R16, R60 ;  /* 0x00000010043c723c */ /* 0x004fe6000004183c */
[----:B------:R-:W-:-:S05]  /*4b10*/  ISETP.GE.AND P4, PT, R20, R189, PT ;  /* 0x000000bd1400720c */ /* 0x000fca0003f86270 */
[C---:B------:R-:W-:Y:S01]  /*4b20*/  HMMA.16816.F32.BF16 R64, R4.reuse, R18, R64 ;  /* 0x000000120440723c */ /* 0x040fe20000041840 */
[----:B------:R-:W2:Y:S07]  /*4b30*/  LDSM.16.MT88.4 R16, [R160+0x5900] ;  /* 0x00590000a010783b */ /* 0x000eae0000004200 */
[----:B---3--:R-:W-:Y:S01]  /*4b40*/  HMMA.16816.F32.BF16 R68, R4, R12, R68 ;  /* 0x0000000c0444723c */ /* 0x008fe20000041844 */
[----:B------:R-:W-:-:S06]  /*4b50*/  @P4 IMAD R145, R145, R20, RZ ;  /* 0x0000001491914224 */ /* 0x000fcc00078e02ff */
[----:B------:R-:W-:Y:S01]  /*4b60*/  @P4 SHF.R.S32.HI R12, RZ, 0x1f, R20 ;  /* 0x0000001fff0c4819 */ /* 0x000fe20000011414 */
[-C--:B------:R-:W-:Y:S01]  /*4b70*/  @P4 IMAD.WIDE.U32 R20, R20, R147.reuse, R202 ;  /* 0x0000009314144225 */ /* 0x080fe200078e00ca */
[----:B-1----:R-:W-:Y:S03]  /*4b80*/  HMMA.16816.F32.BF16 R84, R4, R8, R84 ;  /* 0x000000080454723c */ /* 0x002fe60000041854 */
[----:B------:R-:W-:-:S04]  /*4b90*/  @P4 IMAD R12, R12, R147, R145 ;  /* 0x000000930c0c4224 */ /* 0x000fc800078e0291 */
[----:B------:R-:W-:Y:S01]  /*4ba0*/  @P4 IMAD.IADD R9, R21, 0x1, R12 ;  /* 0x0000000115094824 */ /* 0x000fe200078e020c */
[C---:B------:R-:W-:Y:S01]  /*4bb0*/  @P4 LEA R8, P0, R20.reuse, c[0x0][0x1c8], 0x1 ;  /* 0x0000720014084a11 */ /* 0x040fe200078008ff */
[----:B------:R-:W-:Y:S03]  /*4bc0*/  HMMA.16816.F32.BF16 R88, R4, R10, R88 ;  /* 0x0000000a0458723c */ /* 0x000fe60000041858 */
[----:B------:R-:W-:-:S04]  /*4bd0*/  @P4 LEA.HI.X R9, R20, c[0x0][0x1cc], R9, 0x1, P0 ;  /* 0x0000730014094a11 */ /* 0x000fc800000f0c09 */
[C---:B------:R-:W-:Y:S01]  /*4be0*/  @P4 LEA R10, P0, R193.reuse, R8, 0x1 ;  /* 0x00000008c10a4211 */ /* 0x040fe200078008ff */
[----:B------:R-:W-:Y:S01]  /*4bf0*/  @!PT LDS RZ, [RZ] ;  /* 0x00000000fffff984 */ /* 0x000fe20000000800 */
[----:B------:R-:W-:Y:S01]  /*4c00*/  @!PT LDS RZ, [RZ] ;  /* 0x00000000fffff984 */ /* 0x000fe20000000800 */
[----:B------:R-:W-:Y:S01]  /*4c10*/  @!PT LDS RZ, [RZ] ;  /* 0x00000000fffff984 */ /* 0x000fe20000000800 */
[----:B------:R1:W-:Y:S01]  /*4c20*/  @P4 LDGSTS.E.BYPASS.LTC128B.128 [R144+0xc100], [R8.64], !P3 ;  /* 0x0c10000008904fae */ /* 0x0003e2000d901d4a */
[----:B------:R-:W-:Y:S02]  /*4c30*/  HMMA.16816.F32.BF16 R44, R4, R140, R44 ;  /* 0x0000008c042c723c */ /* 0x000fe4000004182c */
[----:B------:R-:W-:Y:S01]  /*4c40*/  @P4 LEA.HI.X R11, R193, R9, R192, 0x1, P0 ;  /* 0x00000009c10b4211 */ /* 0x000fe200000f0cc0 */
[----:B------:R1:W-:Y:S01]  /*4c50*/  @P4 LDGSTS.E.BYPASS.LTC128B.128 [R144+0xe100], [R8.64+0x80], !P2 ;  /* 0x0e10008008904fae */ /* 0x0003e2000d101d4a */
[----:B------:R-:W-:-:S03]  /*4c60*/  PLOP3.LUT P0, PT, PT, PT, UP1, 0x40, 0x0 ;  /* 0x000000000000781c */ /* 0x000fc60003f0e818 */
[----:B------:R1:W-:Y:S01]  /*4c70*/  @P4 LDGSTS.E.BYPASS.LTC128B.128 [R144+0x10100], [R8.64+0x100], !P1 ;  /* 0x1010010008904fae */ /* 0x0003e2000c901d4a */
[C---:B------:R-:W-:Y:S03]  /*4c80*/  HMMA.16816.F32.BF16 R48, R4.reuse, R142, R48 ;  /* 0x0000008e0430723c */ /* 0x040fe60000041830 */
[----:B------:R1:W-:Y:S04]  /*4c90*/  @P4 LDGSTS.E.BYPASS.LTC128B.128 [R144+0xd100], [R10.64], !P3 ;  /* 0x0d1000000a904fae */ /* 0x0003e8000d901d4a */
[----:B------:R1:W-:Y:S01]  /*4ca0*/  @P4 LDGSTS.E.BYPASS.LTC128B.128 [R144+0xf100], [R10.64+0x80], !P2 ;  /* 0x0f1000800a904fae */ /* 0x0003e2000d101d4a */
[C---:B------:R-:W-:Y:S03]  /*4cb0*/  HMMA.16816.F32.BF16 R76, R4.reuse, R136, R76 ;  /* 0x00000088044c723c */ /* 0x040fe6000004184c */
[----:B------:R1:W-:Y:S04]  /*4cc0*/  @P4 LDGSTS.E.BYPASS.LTC128B.128 [R144+0x11100], [R10.64+0x100], !P1 ;  /* 0x111001000a904fae */ /* 0x0003e8000c901d4a */
[----:B------:R-:W0:Y:S01]  /*4cd0*/  LDGDEPBAR ;  /* 0x00000000000079af */ /* 0x000e220000000000 */
        /* <DEDUP_REMOVED lines=10> */
[----:B------:R-:W-:Y:S07]  /*4d80*/  HMMA.16816.F32.BF16 R96, R4, R18, R96 ;  /* 0x000000120460723c */ /* 0x000fee0000041860 */
[----:B------:R-:W-:Y:S01]  /*4d90*/  IMAD.U32 R4, RZ, RZ, UR4 ;  /* 0x00000004ff047e24 */ /* 0x000fe2000f8e00ff */
[----:B------:R-:W-:Y:S05]  /*4da0*/  @P0 BRA `(.L_x_1582) ;  /* 0x0000010000000947 */ /* 0x000fea0003800000 */
[----:B-1----:R-:W-:Y:S01]  /*4db0*/  ISETP.LT.AND P0, PT, RZ, UR12, PT ;  /* 0x0000000cff007c0c */ /* 0x002fe2000bf01270 */
[----:B------:R-:W-:-:S06]  /*4dc0*/  UIADD3 UR4, UR12, -0x1, URZ ;  /* 0xffffffff0c047890 */ /* 0x000fcc000fffe03f */
[----:B------:R-:W-:-:S06]  /*4dd0*/  MOV R3, UR4 ;  /* 0x0000000400037c02 */ /* 0x000fcc0008000f00 */
[----:B------:R-:W-:Y:S05]  /*4de0*/  @P0 BRA `(.L_x_1583) ;  /* 0x0000006000000947 */ /* 0x000fea0003800000 */
[----:B------:R-:W-:Y:S01]  /*4df0*/  ISETP.NE.AND P0, PT, R133, c[0x0][0x32c], PT ;  /* 0x0000cb0085007a0c */ /* 0x000fe20003f05270 */
[----:B------:R-:W-:-:S12]  /*4e00*/  IMAD R5, RZ, RZ, -UR12 ;  /* 0x8000000cff057e24 */ /* 0x000fd8000f8e02ff */
[----:B------:R-:W-:-:S05]  /*4e10*/  @P0 IMAD.HI.U32 R3, R5, c[0x0][0x330], RZ ;  /* 0x0000cc0005030a27 */ /* 0x000fca00078e00ff */
[----:B------:R-:W-:-:S04]  /*4e20*/  @P0 SHF.R.U32.HI R5, RZ, c[0x0][0x334], R3 ;  /* 0x0000cd00ff050a19 */ /* 0x000fc80000011603 */
[----:B------:R-:W-:Y:S01]  /*4e30*/  LOP3.LUT R3, RZ, R5, RZ, 0x33, !PT ;  /* 0x00000005ff037212 */ /* 0x000fe200078e33ff */
[----:B------:R-:W-:Y:S05]  /*4e40*/  BRA `(.L_x_1584) ;  /* 0x0000003000007947 */ /* 0x000fea0003800000 */
.L_x_1583:
[----:B------:R-:W-:-:S13]  /*4e50*/  ISETP.NE.AND P0, PT, R133, c[0x0][0x32c], PT ;  /* 0x0000cb0085007a0c */ /* 0x000fda0003f05270 */
[----:B------:R-:W-:-:S05]  /*4e60*/  @P0 IMAD.HI.U32 R5, R3, c[0x0][0x330], RZ ;  /* 0x0000cc0003050a27 */ /* 0x000fca00078e00ff */
[----:B------:R-:W-:Y:S02]  /*4e70*/  @P0 SHF.R.U32.HI R3, RZ, c[0x0][0x334], R5 ;  /* 0x0000cd00ff030a19 */ /* 0x000fe40000011605 */
.L_x_1584:
[----:B------:R-:W-:-:S05]  /*4e80*/  MOV R6, c[0x0][0x32c] ;  /* 0x0000cb0000067a02 */ /* 0x000fca0000000f00 */
[----:B------:R-:W-:-:S05]  /*4e90*/  IMAD R3, R3, R6, c[0x0][0x32c] ;  /* 0x0000cb0003037624 */ /* 0x000fca00078e0206 */
[----:B------:R-:W-:-:S04]  /*4ea0*/  IMNMX R4, R4, R3, PT ;  /* 0x0000000304047217 */ /* 0x000fc80003800200 */
.L_x_1582:
[----:B-1----:R-:W-:Y:S01]  /*4eb0*/  SHF.R.S32.HI R3, RZ, 0x1f, R4 ;  /* 0x0000001fff037819 */ /* 0x002fe20000011404 */
[----:B------:R-:W-:Y:S02]  /*4ec0*/  UMOV UR5, 0x1 ;  /* 0x0000000100057882 */ /* 0x000fe40000000000 */
[----:B------:R-:W-:Y:S01]  /*4ed0*/  UMOV UR7, URZ ;  /* 0x0000003f00077c82 */ /* 0x000fe20008000000 */
[----:B------:R-:W-:-:S04]  /*4ee0*/  LEA.HI R4, R3, R4, RZ, 0x6 ;  /* 0x0000000403047211 */ /* 0x000fc800078f30ff */
[----:B------:R-:W-:-:S04]  /*4ef0*/  SHF.R.S32.HI R4, RZ, 0x6, R4 ;  /* 0x00000006ff047819 */ /* 0x000fc80000011404 */
[----:B------:R-:W-:-:S04]  /*4f00*/  IMNMX R219, R189, R4, !PT ;  /* 0x00000004bddb7217 */ /* 0x000fc80007800200 */
[----:B------:R-:W-:-:S13]  /*4f10*/  ISETP.GE.AND P0, PT, R210, R219, PT ;  /* 0x000000dbd200720c */ /* 0x000fda0003f06270 */
[----:B------:R-:W-:Y:S05]  /*4f20*/  @!P0 BRA `(.L_x_1585) ;  /* 0x0000362000008947 */ /* 0x000fea0003800000 */
[----:B------:R-:W-:Y:S01]  /*4f30*/  PLOP3.LUT P4, PT, PT, PT, UP2, 0x80, 0x0 ;  /* 0x000000000000781c */ /* 0x000fe20003f8f028 */
[----:B------:R-:W-:Y:S01]  /*4f40*/  IMAD.MOV.U32 R185, RZ, RZ, 0x20 ;  /* 0x00000020ffb97424 */ /* 0x000fe200078e00ff */
[----:B------:R-:W-:Y:S01]  /*4f50*/  PLOP3.LUT P0, PT, PT, PT, UP2, 0x80, 0x0 ;  /* 0x000000000000781c */ /* 0x000fe20003f0f028 */
[----:B------:R-:W-:Y:S01]  /*4f60*/  IMAD.MOV.U32 R3, RZ, RZ, R0 ;  /* 0x000000ffff037224 */ /* 0x000fe200078e0000 */
[C---:B------:R-:W-:Y:S01]  /*4f70*/  IADD3 R218, P5, R196.reuse, 0x40, RZ ;  /* 0x00000040c4da7810 */ /* 0x040fe20007fbe0ff */
[----:B------:R-:W-:Y:S01]  /*4f80*/  IMAD.MOV.U32 R132, RZ, RZ, R2 ;  /* 0x000000ffff847224 */ /* 0x000fe200078e0002 */
[----:B------:R-:W-:Y:S01]  /*4f90*/  SEL R185, R185, 0xffffffe0, !P6 ;  /* 0xffffffe0b9b97807 */ /* 0x000fe20007000000 */
[----:B------:R-:W-:Y:S01]  /*4fa0*/  UMOV UR7, URZ ;  /* 0x0000003f00077c82 */ /* 0x000fe20008000000 */
[----:B------:R-:W-:Y:S01]  /*4fb0*/  IADD3 R216, P6, R196, 0x80, RZ ;  /* 0x00000080c4d87810 */ /* 0x000fe20007fde0ff */
[----:B------:R-:W-:Y:S01]  /*4fc0*/  IMAD.X R217, RZ, RZ, R201, P5 ;  /* 0x000000ffffd97224 */ /* 0x000fe200028e06c9 */
[----:B------:R-:W-:Y:S01]  /*4fd0*/  IADD3 R212, P5, R198, 0x80, RZ ;  /* 0x00000080c6d47810 */ /* 0x000fe20007fbe0ff */
[----:B------:R-:W-:-:S02]  /*4fe0*/  UMOV UR5, 0x1 ;  /* 0x0000000100057882 */ /* 0x000fc40000000000 */
[----:B------:R-:W-:Y:S01]  /*4ff0*/  @P4 IMAD.HI.U32 R209, R195, c[0x0][0x2c8], RZ ;  /* 0x0000b200c3d14a27 */ /* 0x000fe200078e00ff */
[----:B------:R-:W-:-:S03]  /*5000*/  IADD3 R214, P4, R198, 0x40, RZ ;  /* 0x00000040c6d67810 */ /* 0x000fc60007f9e0ff */
[----:B------:R-:W-:Y:S01]  /*5010*/  IMAD.X R215, RZ, RZ, R201, P6 ;  /* 0x000000ffffd77224 */ /* 0x000fe200030e06c9 */
[----:B------:R-:W-:Y:S01]  /*5020*/  @P0 SHF.R.U32.HI R209, RZ, c[0x0][0x2cc], R209 ;  /* 0x0000b300ffd10a19 */ /* 0x000fe200000116d1 */
[--C-:B------:R-:W-:Y:S02]  /*5030*/  IMAD.X R213, RZ, RZ, R203.reuse, P4 ;  /* 0x000000ffffd57224 */ /* 0x100fe400020e06cb */
[----:B------:R-:W-:Y:S02]  /*5040*/  IMAD.X R211, RZ, RZ, R203, P5 ;  /* 0x000000ffffd37224 */ /* 0x000fe400028e06cb */
.L_x_1594:
[----:B------:R-:W-:Y:S04]  /*5050*/  DEPBAR.LE SB0, 0x2 ;  /* 0x000080800000791a */ /* 0x000fe80000000000 */
[----:B------:R-:W-:Y:S01]  /*5060*/  BAR.SYNC.DEFER_BLOCKING 0x0 ;  /* 0x0000000000007b1d */ /* 0x000fe20000010000 */
[----:B------:R-:W-:Y:S01]  /*5070*/  UIMAD UR4, UR5, 0x6000, URZ ;  /* 0x00006000050478a4 */ /* 0x000fe2000f8e023f */
[----:B------:R-:W-:Y:S01]  /*5080*/  ISETP.GE.AND P6, PT, R189, R210, PT ;  /* 0x000000d2bd00720c */ /* 0x000fe20003fc6270 */
[----:B------:R-:W-:Y:S02]  /*5090*/  UIADD3 UR12, UR7, 0x1, URZ ;  /* 0x00000001070c7890 */ /* 0x000fe4000fffe03f */
[----:B------:R-:W-:Y:S02]  /*50a0*/  UISETP.GE.AND UP0, UPT, UR7, 0x1, UPT ;  /* 0x000000010700788c */ /* 0x000fe4000bf06270 */
[----:B------:R-:W-:Y:S05]  /*50b0*/  IADD3 R187, R184, UR4, RZ ;  /* 0x00000004b8bb7c10 */ /* 0x000fea000fffe0ff */
[C-C-:B------:R-:W-:Y:S02]  /*50c0*/  IMAD.IADD R133, R185.reuse, 0x1, R187.reuse ;  /* 0x00000001b9857824 */ /* 0x140fe400078e02bb */
[C---:B------:R-:W-:Y:S01]  /*50d0*/  IMAD.IADD R0, R188.reuse, 0x1, R187 ;  /* 0x00000001bc007824 */ /* 0x040fe200078e02bb */
[----:B------:R-:W-:Y:S01]  /*50e0*/  IADD3 R187, R185, R187, R188 ;  /* 0x000000bbb9bb7210 */ /* 0x000fe20007ffe0bc */
[----:B------:R-:W-:Y:S01]  /*50f0*/  IMAD.IADD R2, R188, 0x1, R133 ;  /* 0x00000001bc027824 */ /* 0x000fe200078e0285 */
[----:B------:R-:W-:Y:S04]  /*5100*/  @!P6 IADD3 R220, R210, -0x1, RZ ;  /* 0xffffffffd2dce810 */ /* 0x000fe80007ffe0ff */
[----:B------:R-:W-:Y:S01]  /*5110*/  @!P6 SHF.R.S32.HI R223, RZ, 0x1f, R220 ;  /* 0x0000001fffdfe819 */ /* 0x000fe200000114dc */
[----:B------:R-:W-:Y:S04]  /*5120*/  LDSM.16.M88.4 R136, [R186] ;  /* 0x00000000ba88783b */ /* 0x000fe80000000200 */
[----:B------:R-:W-:Y:S01]  /*5130*/  @!P6 IMAD R223, R223, c[0x0][0x208], RZ ;  /* 0x00008200dfdfea24 */ /* 0x000fe200078e02ff */
[----:B------:R-:W1:Y:S03]  /*5140*/  LDSM.16.M88.4 R140, [R184+UR4+0xc100] ;  /* 0x00c10004b88c783b */ /* 0x000e660008000200 */
[C---:B------:R-:W-:Y:S02]  /*5150*/  @!P6 IMAD R223, R220.reuse, c[0x0][0x20c], R223 ;  /* 0x00008300dcdfea24 */ /* 0x040fe400078e02df */
[----:B------:R-:W-:Y:S01]  /*5160*/  @!P6 IMAD.WIDE.U32 R220, R220, c[0x0][0x208], RZ ;  /* 0x00008200dcdcea25 */ /* 0x000fe200078e00ff */
[----:B------:R-:W2:Y:S03]  /*5170*/  LDSM.16.M88.4 R144, [R184+UR4+0xc900] ;  /* 0x00c90004b890783b */ /* 0x000ea60008000200 */
[----:B------:R-:W-:Y:S02]  /*5180*/  @!P6 IMAD.IADD R222, R221, 0x1, R223 ;  /* 0x00000001dddee824 */ /* 0x000fe400078e02df */
[C---:B------:R-:W-:Y:S01]  /*5190*/  @!P6 IMAD.SHL.U32 R223, R220.reuse, 0x40, RZ ;  /* 0x00000040dcdfe824 */ /* 0x040fe200078e00ff */
[----:B------:R-:W3:Y:S02]  /*51a0*/  LDSM.16.M88.4 R148, [R184+UR4+0xd100] ;  /* 0x00d10004b894783b */ /* 0x000ee40008000200 */
[----:B------:R-:W-:Y:S02]  /*51b0*/  @!P6 SHF.L.U64.HI R222, R220, 0x6, R222 ;  /* 0x00000006dcdee819 */ /* 0x000fe400000102de */
[C---:B------:R-:W-:Y:S01]  /*51c0*/  @!P6 IADD3 R220, P5, R223.reuse, R196, RZ ;  /* 0x000000c4dfdce210 */ /* 0x040fe20007fbe0ff */
[----:B------:R-:W4:Y:S01]  /*51d0*/  LDSM.16.M88.4 R152, [R184+UR4+0xd900] ;  /* 0x00d90004b898783b */ /* 0x000f220008000200 */
[C---:B------:R-:W-:Y:S02]  /*51e0*/  @!P6 IADD3 R224, P0, R223.reuse, R216, RZ ;  /* 0x000000d8dfe0e210 */ /* 0x040fe40007f1e0ff */
[----:B------:R-:W-:Y:S01]  /*51f0*/  @!P6 IADD3 R221, P4, R223, R218, RZ ;  /* 0x000000dadfdde210 */ /* 0x000fe20007f9e0ff */
[----:B------:R-:W-:Y:S01]  /*5200*/  @!P6 IMAD.X R225, R222, 0x1, R201, P5 ;  /* 0x00000001dee1e824 */ /* 0x000fe200028e06c9 */
[----:B------:R-:W-:Y:S01]  /*5210*/  LDSM.16.M88.4 R156, [R133+0xc100] ;  /* 0x00c10000859c783b */ /* 0x000fe20000000200 */
[----:B------:R-:W-:Y:S01]  /*5220*/  @!P6 LEA R230, P5, R220, c[0x0][0x1f8], 0x1 ;  /* 0x00007e00dce6ea11 */ /* 0x000fe200078a08ff */
[----:B------:R-:W-:Y:S01]  /*5230*/  @!P6 IMAD.X R227, R222, 0x1, R215, P0 ;  /* 0x00000001dee3e824 */ /* 0x000fe200000e06d7 */
[----:B------:R-:W-:Y:S01]  /*5240*/  @!P6 LEA R226, P0, R224, c[0x0][0x1f8], 0x1 ;  /* 0x00007e00e0e2ea11 */ /* 0x000fe200078008ff */
[----:B------:R-:W-:Y:S01]  /*5250*/  @!P6 IMAD.X R232, R222, 0x1, R217, P4 ;  /* 0x00000001dee8e824 */ /* 0x000fe200020e06d9 */
[----:B------:R-:W-:Y:S01]  /*5260*/  LDSM.16.M88.4 R160, [R133+0xd100] ;  /* 0x00d1000085a0783b */ /* 0x000fe20000000200 */
[----:B------:R-:W-:Y:S01]  /*5270*/  @!P6 LEA.HI.X R231, R220, c[0x0][0x1fc], R225, 0x1, P5 ;  /* 0x00007f00dce7ea11 */ /* 0x000fe200028f0ce1 */
[----:B------:R-:W-:Y:S01]  /*5280*/  IMAD.U32 R220, RZ, RZ, UR7 ;  /* 0x00000007ffdc7e24 */ /* 0x000fe2000f8e00ff */
[C---:B------:R-:W-:Y:S01]  /*5290*/  @!P6 LEA R228, P4, R221.reuse, c[0x0][0x1f8], 0x1 ;  /* 0x00007e00dde4ea11 */ /* 0x040fe200078808ff */
[----:B------:R-:W-:Y:S01]  /*52a0*/  USEL UR7, UR12, URZ, !UP0 ;  /* 0x0000003f0c077287 */ /* 0x000fe2000c000000 */
[----:B------:R-:W-:Y:S01]  /*52b0*/  LDSM.16.M88.4 R164, [R133+0xd900] ;  /* 0x00d9000085a4783b */ /* 0x000fe20000000200 */
[----:B------:R-:W-:Y:S01]  /*52c0*/  @!P6 IMAD R220, R220, 0x6000, R205 ;  /* 0x00006000dcdce824 */ /* 0x000fe200078e02cd */
[----:B------:R-:W-:Y:S02]  /*52d0*/  @!P6 LEA.HI.X R227, R224, c[0x0][0x1fc], R227, 0x1, P0 ;  /* 0x00007f00e0e3ea11 */ /* 0x000fe400000f0ce3 */
[----:B------:R-:W-:Y:S02]  /*52e0*/  @!P6 LEA.HI.X R229, R221, c[0x0][0x1fc], R232, 0x1, P4 ;  /* 0x00007f00dde5ea11 */ /* 0x000fe400020f0ce8 */
[----:B------:R-:W-:Y:S01]  /*52f0*/  @!P6 IADD3 R223, P0, R191, R223, RZ ;  /* 0x000000dfbfdfe210 */ /* 0x000fe20007f1e0ff */
[C---:B-1----:R-:W-:Y:S03]  /*5300*/  HMMA.16816.F32.BF16 R4, R136.reuse, R140, RZ ;  /* 0x0000008c8804723c */ /* 0x042fe600000418ff */
[C---:B------:R-:W-:Y:S01]  /*5310*/  @!P6 IADD3 R225, P5, R223.reuse, R196, RZ ;  /* 0x000000c4dfe1e210 */ /* 0x040fe20007fbe0ff */
[----:B------:R-:W-:Y:S01]  /*5320*/  @!P6 IMAD.X R222, R190, 0x1, R222, P0 ;  /* 0x00000001bedee824 */ /* 0x000fe200000e06de */
[C---:B------:R-:W-:Y:S02]  /*5330*/  @!P6 IADD3 R221, P4, R223.reuse, R218, RZ ;  /* 0x000000dadfdde210 */ /* 0x040fe40007f9e0ff */
[----:B------:R-:W-:Y:S01]  /*5340*/  @!P6 IADD3 R236, P0, R223, R216, RZ ;  /* 0x000000d8dfece210 */ /* 0x000fe20007f1e0ff */
[C---:B------:R-:W-:Y:S01]  /*5350*/  HMMA.16816.F32.BF16 R8, R136.reuse, R142, RZ ;  /* 0x0000008e8808723c */ /* 0x040fe200000418ff */
[----:B------:R-:W1:Y:S03]  /*5360*/  LDSM.16.M88.4 R140, [R182] ;  /* 0x00000000b68c783b */ /* 0x000e660000000200 */
[C---:B------:R-:W-:Y:S01]  /*5370*/  @!P6 IMAD.X R238, R222.reuse, 0x1, R201, P5 ;  /* 0x00000001deeee824 */ /* 0x040fe200028e06c9 */
[----:B------:R-:W-:Y:S01]  /*5380*/  @!P6 LEA R232, P5, R225, c[0x0][0x1f8], 0x1 ;  /* 0x00007e00e1e8ea11 */ /* 0x000fe200078a08ff */
[C---:B------:R-:W-:Y:S01]  /*5390*/  @!P6 IMAD.X R234, R222.reuse, 0x1, R217, P4 ;  /* 0x00000001deeae824 */ /* 0x040fe200020e06d9 */
[----:B------:R-:W-:Y:S01]  /*53a0*/  @!P6 LEA R224, P4, R221, c[0x0][0x1f8], 0x1 ;  /* 0x00007e00dde0ea11 */ /* 0x000fe200078808ff */
[C---:B--2---:R-:W-:Y:S01]  /*53b0*/  HMMA.16816.F32.BF16 R12, R136.reuse, R144, RZ ;  /* 0x00000090880c723c */ /* 0x044fe200000418ff */
[----:B------:R-:W-:Y:S03]  /*53c0*/  @!P6 LEA.HI.X R233, R225, c[0x0][0x1fc], R238, 0x1, P5 ;  /* 0x00007f00e1e9ea11 */ /* 0x000fe600028f0cee */
[----:B------:R-:W-:Y:S01]  /*53d0*/  @!P6 LEA.HI.X R225, R221, c[0x0][0x1fc], R234, 0x1, P4 ;  /* 0x00007f00dde1ea11 */ /* 0x000fe200020f0cea */
[----:B------:R-:W-:Y:S01]  /*53e0*/  @!P6 IMAD.X R223, R222, 0x1, R215, P0 ;  /* 0x00000001dedfe824 */ /* 0x000fe200000e06d7 */
[----:B------:R-:W-:Y:S01]  /*53f0*/  @!P6 LEA R222, P0, R236, c[0x0][0x1f8], 0x1 ;  /* 0x00007e00ecdeea11 */ /* 0x000fe200078008ff */
[----:B------:R-:W-:Y:S01]  /*5400*/  IMAD.SHL.U32 R221, R210, 0x40, RZ ;  /* 0x00000040d2dd7824 */ /* 0x000fe200078e00ff */
[C---:B------:R-:W-:Y:S01]  /*5410*/  HMMA.16816.F32.BF16 R16, R136.reuse, R146, RZ ;  /* 0x000000928810723c */ /* 0x040fe200000418ff */
[----:B------:R-:W2:Y:S03]  /*5420*/  LDSM.16.M88.4 R144, [R133+0xc900] ;  /* 0x00c900008590783b */ /* 0x000ea60000000200 */
[----:B------:R-:W-:Y:S02]  /*5430*/  @!P6 LEA.HI.X R223, R236, c[0x0][0x1fc], R223, 0x1, P0 ;  /* 0x00007f00ecdfea11 */ /* 0x000fe400000f0cdf */
[----:B------:R-:W-:Y:S01]  /*5440*/  @!PT LDS RZ, [RZ] ;  /* 0x00000000fffff984 */ /* 0x000fe20000000800 */
[----:B------:R-:W-:Y:S01]  /*5450*/  @!PT LDS RZ, [RZ] ;  /* 0x00000000fffff984 */ /* 0x000fe20000000800 */
[----:B------:R-:W-:Y:S01]  /*5460*/  @!PT LDS RZ, [RZ] ;  /* 0x00000000fffff984 */ /* 0x000fe20000000800 */
[----:B------:R5:W-:Y:S01]  /*5470*/  @!P6 LDGSTS.E.BYPASS.LTC128B.128 [R220], [R230.64], !P3 ;  /* 0x00000000e6dcefae */ /* 0x000be2000d901d4a */
[----:B------:R-:W-:Y:S01]  /*5480*/  PLOP3.LUT P0, PT, PT, PT, UP2, 0x80, 0x0 ;  /* 0x000000000000781c */ /* 0x000fe20003f0f028 */
[C---:B---3--:R-:W-:Y:S03]  /*5490*/  HMMA.16816.F32.BF16 R20, R136.reuse, R148, RZ ;  /* 0x000000948814723c */ /* 0x048fe600000418ff */
[----:B------:R5:W-:Y:S05]  /*54a0*/  @!P6 LDGSTS.E.BYPASS.LTC128B.128 [R220+0x2000], [R228.64], !P2 ;  /* 0x02000000e4dcefae */ /* 0x000bea000d101d4a */
[C---:B------:R-:W-:Y:S01]  /*54b0*/  HMMA.16816.F32.BF16 R24, R136.reuse, R150, RZ ;  /* 0x000000968818723c */ /* 0x040fe200000418ff */
[----:B------:R5:W-:Y:S05]  /*54c0*/  @!P6 LDGSTS.E.BYPASS.LTC128B.128 [R220+0x4000], [R226.64], !P1 ;  /* 0x04000000e2dcefae */ /* 0x000bea000c901d4a */
[----:B------:R5:W-:Y:S02]  /*54d0*/  @!P6 LDGSTS.E.BYPASS.LTC128B.128 [R220+0x1000], [R232.64], !P3 ;  /* 0x01000000e8dcefae */ /* 0x000be4000d901d4a */
[C---:B----4-:R-:W-:Y:S03]  /*54e0*/  HMMA.16816.F32.BF16 R28, R136.reuse, R152, RZ ;  /* 0x00000098881c723c */ /* 0x050fe600000418ff */
[----:B------:R5:W-:Y:S05]  /*54f0*/  @!P6 LDGSTS.E.BYPASS.LTC128B.128 [R220+0x3000], [R224.64], !P2 ;  /* 0x03000000e0dcefae */ /* 0x000bea000d101d4a */
[----:B------:R-:W-:Y:S01]  /*5500*/  HMMA.16816.F32.BF16 R32, R136, R154, RZ ;  /* 0x0000009a8820723c */ /* 0x000fe200000418ff */
[----:B------:R5:W-:Y:S05]  /*5510*/  @!P6 LDGSTS.E.BYPASS.LTC128B.128 [R220+0x5000], [R222.64], !P1 ;  /* 0x05000000dedcefae */ /* 0x000bea000c901d4a */
[----:B------:R-:W-:Y:S02]  /*5520*/  LDSM.16.M88.4 R148, [R181] ;  /* 0x00000000b594783b */ /* 0x000fe40000000200 */
[C---:B-1----:R-:W-:Y:S03]  /*5530*/  HMMA.16816.F32.BF16 R4, R140.reuse, R156, R4 ;  /* 0x0000009c8c04723c */ /* 0x042fe60000041804 */
[----:B------:R-:W1:Y:S05]  /*5540*/  LDSM.16.M88.4 R168, [R0+0xc100] ;  /* 0x00c1000000a8783b */ /* 0x000e6a0000000200 */
[C---:B------:R-:W-:Y:S01]  /*5550*/  HMMA.16816.F32.BF16 R8, R140.reuse, R158, R8 ;  /* 0x0000009e8c08723c */ /* 0x040fe20000041808 */
[----:B------:R-:W-:Y:S05]  /*5560*/  LDSM.16.M88.4 R136, [R0+0xc900] ;  /* 0x00c900000088783b */ /* 0x000fea0000000200 */
[----:B------:R-:W-:Y:S02]  /*5570*/  LDSM.16.M88.4 R152, [R0+0xd100] ;  /* 0x00d100000098783b */ /* 0x000fe40000000200 */
[C---:B--2---:R-:W-:Y:S03]  /*5580*/  HMMA.16816.F32.BF16 R12, R140.reuse, R144, R12 ;  /* 0x000000908c0c723c */ /* 0x044fe6000004180c */
[----:B------:R-:W-:Y:S01]  /*5590*/  LDSM.16.M88.4 R156, [R180] ;  /* 0x00000000b49c783b */ /* 0x000fe20000000200 */
[----:B-----5:R-:W-:Y:S01]  /*55a0*/  IMAD.MOV.U32 R220, RZ, RZ, R195 ;  /* 0x000000ffffdc7224 */ /* 0x020fe200078e00c3 */
[----:B------:R-:W-:Y:S01]  /*55b0*/  IADD3 R222, -R204, 0x1, -R221 ;  /* 0x00000001ccde7810 */ /* 0x000fe20007ffe9dd */
[----:B------:R-:W-:Y:S01]  /*55c0*/  @P0 IMAD.MOV.U32 R220, RZ, RZ, R209 ;  /* 0x000000ffffdc0224 */ /* 0x000fe200078e00d1 */
[----:B------:R-:W-:Y:S01]  /*55d0*/  PLOP3.LUT P0, PT, PT, PT, UP1, 0x40, 0x0 ;  /* 0x000000000000781c */ /* 0x000fe20003f0e818 */
[C---:B------:R-:W-:Y:S01]  /*55e0*/  HMMA.16816.F32.BF16 R16, R140.reuse, R146, R16 ;  /* 0x000000928c10723c */ /* 0x040fe20000041810 */
[----:B------:R-:W-:Y:S03]  /*55f0*/  LDSM.16.M88.4 R144, [R0+0xd900] ;  /* 0x00d900000090783b */ /* 0x000fe60000000200 */
[----:B------:R-:W-:Y:S02]  /*5600*/  IADD3 R222, R222, c[0x0][0x1d0], RZ ;  /* 0x00007400dede7a10 */ /* 0x000fe40007ffe0ff */
[----:B------:R-:W-:Y:S02]  /*5610*/  LDSM.16.M88.4 R172, [R2+0xc100] ;  /* 0x00c1000002ac783b */ /* 0x000fe40000000200 */
[C---:B------:R-:W-:Y:S03]  /*5620*/  HMMA.16816.F32.BF16 R20, R140.reuse, R160, R20 ;  /* 0x000000a08c14723c */ /* 0x040fe60000041814 */
[----:B------:R-:W-:Y:S01]  /*5630*/  LDSM.16.M88.4 R176, [R2+0xc900] ;  /* 0x00c9000002b0783b */ /* 0x000fe20000000200 */
[----:B------:R-:W-:Y:S04]  /*5640*/  IADD3 R222, R222, -c[0x0][0x168], RZ ;  /* 0x80005a00dede7a10 */ /* 0x000fe80007ffe0ff */
[C---:B------:R-:W-:Y:S01]  /*5650*/  HMMA.16816.F32.BF16 R24, R140.reuse, R162, R24 ;  /* 0x000000a28c18723c */ /* 0x040fe20000041818 */
[----:B------:R-:W-:Y:S03]  /*5660*/  LDSM.16.M88.4 R160, [R184+UR4+0xf100] ;  /* 0x00f10004b8a0783b */ /* 0x000fe60008000200 */
[C---:B------:R-:W-:Y:S02]  /*5670*/  IADD3 R223, R222.reuse, c[0x0][0x328], RZ ;  /* 0x0000ca00dedf7a10 */ /* 0x040fe40007ffe0ff */
[----:B------:R-:W0:Y:S01]  /*5680*/  LDGDEPBAR ;  /* 0x00000000000079af */ /* 0x000e220000000000 */
[----:B------:R-:W-:Y:S01]  /*5690*/  IADD3 R222, R222, UR6, RZ ;  /* 0x00000006dede7c10 */ /* 0x000fe2000fffe0ff */
[C---:B------:R-:W-:Y:S03]  /*56a0*/  HMMA.16816.F32.BF16 R28, R140.reuse, R164, R28 ;  /* 0x000000a48c1c723c */ /* 0x040fe6000004181c */
[----:B------:R-:W2:Y:S05]  /*56b0*/  SHFL.IDX PT, R226, R220, RZ, 0x1c1f ;  /* 0x001c1fffdce27589 */ /* 0x000eaa00000e0000 */
[----:B------:R-:W-:Y:S01]  /*56c0*/  HMMA.16816.F32.BF16 R32, R140, R166, R32 ;  /* 0x000000a68c20723c */ /* 0x000fe20000041820 */
[----:B------:R-:W3:Y:S05]  /*56d0*/  LDSM.16.M88.4 R140, [R2+0xd100] ;  /* 0x00d10000028c783b */ /* 0x000eea0000000200 */
[----:B------:R-:W-:Y:S02]  /*56e0*/  LDSM.16.M88.4 R164, [R184+UR4+0xf900] ;  /* 0x00f90004b8a4783b */ /* 0x000fe40008000200 */
[C---:B-1----:R-:W-:Y:S08]  /*56f0*/  HMMA.16816.F32.BF16 R4, R148.reuse, R168, R4 ;  /* 0x000000a89404723c */ /* 0x042ff00000041804 */
[C---:B------:R-:W-:Y:S01]  /*5700*/  HMMA.16816.F32.BF16 R8, R148.reuse, R170, R8 ;  /* 0x000000aa9408723c */ /* 0x040fe20000041808 */
[----:B------:R-:W-:Y:S03]  /*5710*/  LDSM.16.M88.4 R168, [R133+0xe100] ;  /* 0x00e1000085a8783b */ /* 0x000fe60000000200 */
[--C-:B--2---:R-:W-:Y:S02]  /*5720*/  IMAD.IADD R225, R223, 0x1, R226.reuse ;  /* 0x00000001dfe17824 */ /* 0x104fe400078e02e2 */
[----:B------:R-:W-:Y:S02]  /*5730*/  IMAD.IADD R224, R222, 0x1, R226 ;  /* 0x00000001dee07824 */ /* 0x000fe400078e02e2 */
[C---:B------:R-:W-:Y:S08]  /*5740*/  HMMA.16816.F32.BF16 R12, R148.reuse, R136, R12 ;  /* 0x00000088940c723c */ /* 0x040ff0000004180c */
[C---:B------:R-:W-:Y:S01]  /*5750*/  HMMA.16816.F32.BF16 R16, R148.reuse, R138, R16 ;  /* 0x0000008a9410723c */ /* 0x040fe20000041810 */
[----:B------:R-:W1:Y:S07]  /*5760*/  LDSM.16.M88.4 R136, [R2+0xd900] ;  /* 0x00d900000288783b */ /* 0x000e6e0000000200 */
[C---:B------:R-:W-:Y:S08]  /*5770*/  HMMA.16816.F32.BF16 R20, R148.reuse, R152, R20 ;  /* 0x000000989414723c */ /* 0x040ff00000041814 */
[C---:B------:R-:W-:Y:S01]  /*5780*/  HMMA.16816.F32.BF16 R24, R148.reuse, R154, R24 ;  /* 0x0000009a9418723c */ /* 0x040fe20000041818 */
[----:B------:R-:W-:Y:S07]  /*5790*/  LDSM.16.M88.4 R152, [R184+UR4+0xe900] ;  /* 0x00e90004b898783b */ /* 0x000fee0008000200 */
[C---:B------:R-:W-:Y:S08]  /*57a0*/  HMMA.16816.F32.BF16 R28, R148.reuse, R144, R28 ;  /* 0x00000090941c723c */ /* 0x040ff0000004181c */
[----:B------:R-:W-:Y:S01]  /*57b0*/  HMMA.16816.F32.BF16 R32, R148, R146, R32 ;  /* 0x000000929420723c */ /* 0x000fe20000041820 */
[----:B------:R-:W-:Y:S05]  /*57c0*/  LDSM.16.M88.4 R144, [R186+0x4000] ;  /* 0x00400000ba90783b */ /* 0x000fea0000000200 */
[----:B------:R-:W2:Y:S02]  /*57d0*/  LDSM.16.M88.4 R148, [R184+UR4+0xe100] ;  /* 0x00e10004b894783b */ /* 0x000ea40008000200 */
[C---:B------:R-:W-:Y:S08]  /*57e0*/  HMMA.16816.F32.BF16 R4, R156.reuse, R172, R4 ;  /* 0x000000ac9c04723c */ /* 0x040ff00000041804 */
[C---:B------:R-:W-:Y:S01]  /*57f0*/  HMMA.16816.F32.BF16 R8, R156.reuse, R174, R8 ;  /* 0x000000ae9c08723c */ /* 0x040fe20000041808 */
[----:B------:R-:W-:Y:S07]  /*5800*/  LDSM.16.M88.4 R172, [R182+0x8000] ;  /* 0x00800000b6ac783b */ /* 0x000fee0000000200 */
[C---:B------:R-:W-:Y:S08]  /*5810*/  HMMA.16816.F32.BF16 R12, R156.reuse, R176, R12 ;  /* 0x000000b09c0c723c */ /* 0x040ff0000004180c */
[C---:B------:R-:W-:Y:S01]  /*5820*/  HMMA.16816.F32.BF16 R16, R156.reuse, R178, R16 ;  /* 0x000000b29c10723c */ /* 0x040fe20000041810 */
[----:B------:R-:W-:Y:S07]  /*5830*/  LDSM.16.M88.4 R176, [R133+0x10100] ;  /* 0x0101000085b0783b */ /* 0x000fee0000000200 */
[C---:B---3--:R-:W-:Y:S08]  /*5840*/  HMMA.16816.F32.BF16 R20, R156.reuse, R140, R20 ;  /* 0x0000008c9c14723c */ /* 0x048ff00000041814 */
[C---:B------:R-:W-:Y:S01]  /*5850*/  HMMA.16816.F32.BF16 R24, R156.reuse, R142, R24 ;  /* 0x0000008e9c18723c */ /* 0x040fe20000041818 */
[----:B------:R-:W3:Y:S07]  /*5860*/  LDSM.16.M88.4 R140, [R182+0x4000] ;  /* 0x00400000b68c783b */ /* 0x000eee0000000200 */
[C---:B-1----:R-:W-:Y:S08]  /*5870*/  HMMA.16816.F32.BF16 R28, R156.reuse, R136, R28 ;  /* 0x000000889c1c723c */ /* 0x042ff0000004181c */
[----:B------:R-:W-:Y:S01]  /*5880*/  HMMA.16816.F32.BF16 R32, R156, R138, R32 ;  /* 0x0000008a9c20723c */ /* 0x000fe20000041820 */
[----:B------:R-:W1:Y:S05]  /*5890*/  LDSM.16.M88.4 R136, [R133+0xe900] ;  /* 0x00e900008588783b */ /* 0x000e6a0000000200 */
[----:B------:R-:W-:Y:S02]  /*58a0*/  LDSM.16.M88.4 R156, [R133+0xf900] ;  /* 0x00f90000859c783b */ /* 0x000fe40000000200 */
        /* <DEDUP_REMOVED lines=12> */
[----:B------:R-:W5:Y:S02]  /*5970*/  LDSM.16.M88.4 R164, [R0+0xf100] ;  /* 0x00f1000000a4783b */ /* 0x000f640000000200 */
[C---:B---3--:R-:W-:Y:S08]  /*5980*/  HMMA.16816.F32.BF16 R4, R140.reuse, R168, R4 ;  /* 0x000000a88c04723c */ /* 0x048ff00000041804 */
[C---:B------:R-:W-:Y:S01]  /*5990*/  HMMA.16816.F32.BF16 R8, R140.reuse, R170, R8 ;  /* 0x000000aa8c08723c */ /* 0x040fe20000041808 */
[----:B------:R-:W3:Y:S07]  /*59a0*/  LDSM.16.M88.4 R168, [R0+0xf900] ;  /* 0x00f9000000a8783b */ /* 0x000eee0000000200 */
[C---:B-1----:R-:W-:Y:S08]  /*59b0*/  HMMA.16816.F32.BF16 R12, R140.reuse, R136, R12 ;  /* 0x000000888c0c723c */ /* 0x042ff0000004180c */
[C---:B------:R-:W-:Y:S01]  /*59c0*/  HMMA.16816.F32.BF16 R16, R140.reuse, R138, R16 ;  /* 0x0000008a8c10723c */ /* 0x040fe20000041810 */
[----:B------:R-:W-:Y:S07]  /*59d0*/  LDSM.16.M88.4 R136, [R180+0x4000] ;  /* 0x00400000b488783b */ /* 0x000fee0000000200 */
[C---:B--2---:R-:W-:Y:S08]  /*59e0*/  HMMA.16816.F32.BF16 R20, R140.reuse, R148, R20 ;  /* 0x000000948c14723c */ /* 0x044ff00000041814 */
        /* <DEDUP_REMOVED lines=9> */
[C---:B------:R-:W-:Y:S08]  /*5a80*/  HMMA.16816.F32.BF16 R12, R144.reuse, R160, R12 ;  /* 0x000000a0900c723c */ /* 0x040ff0000004180c */
[C---:B------:R-:W-:Y:S01]  /*5a90*/  HMMA.16816.F32.BF16 R16, R144.reuse, R162, R16 ;  /* 0x000000a29010723c */ /* 0x040fe20000041810 */
[----:B------:R-:W-:Y:S07]  /*5aa0*/  LDSM.16.M88.4 R160, [R184+UR4+0x10100] ;  /* 0x01010004b8a0783b */ /* 0x000fee0008000200 */
[C---:B-----5:R-:W-:Y:S08]  /*5ab0*/  HMMA.16816.F32.BF16 R20, R144.reuse, R164, R20 ;  /* 0x000000a49014723c */ /* 0x060ff00000041814 */
[C---:B------:R-:W-:Y:S01]  /*5ac0*/  HMMA.16816.F32.BF16 R24, R144.reuse, R166, R24 ;  /* 0x000000a69018723c */ /* 0x040fe20000041818 */
[----:B------:R-:W-:Y:S07]  /*5ad0*/  LDSM.16.M88.4 R164, [R184+UR4+0x10900] ;  /* 0x01090004b8a4783b */ /* 0x000fee0008000200 */
[C---:B---3--:R-:W-:Y:S08]  /*5ae0*/  HMMA.16816.F32.BF16 R28, R144.reuse, R168, R28 ;  /* 0x000000a8901c723c */ /* 0x048ff0000004181c */
[----:B------:R-:W-:Y:S01]  /*5af0*/  HMMA.16816.F32.BF16 R32, R144, R170, R32 ;  /* 0x000000aa9020723c */ /* 0x000fe20000041820 */
[----:B------:R-:W3:Y:S05]  /*5b00*/  LDSM.16.M88.4 R144, [R187+0xf900] ;  /* 0x00f90000bb90783b */ /* 0x000eea0000000200 */
[----:B------:R-:W-:Y:S02]  /*5b10*/  LDSM.16.M88.4 R168, [R184+UR4+0x11900] ;  /* 0x01190004b8a8783b */ /* 0x000fe40008000200 */
[C---:B-1----:R-:W-:Y:S08]  /*5b20*/  HMMA.16816.F32.BF16 R4, R136.reuse, R148, R4 ;  /* 0x000000948804723c */ /* 0x042ff00000041804 */
[C---:B------:R-:W-:Y:S01]  /*5b30*/  HMMA.16816.F32.BF16 R8, R136.reuse, R150, R8 ;  /* 0x000000968808723c */ /* 0x040fe20000041808 */
[----:B------:R-:W1:Y:S07]  /*5b40*/  LDSM.16.M88.4 R148, [R184+UR4+0x11100] ;  /* 0x01110004b894783b */ /* 0x000e6e0008000200 */
[C---:B--2---:R-:W-:Y:S08]  /*5b50*/  HMMA.16816.F32.BF16 R12, R136.reuse, R140, R12 ;  /* 0x0000008c880c723c */ /* 0x044ff0000004180c */
[C---:B------:R-:W-:Y:S01]  /*5b60*/  HMMA.16816.F32.BF16 R16, R136.reuse, R142, R16 ;  /* 0x0000008e8810723c */ /* 0x040fe20000041810 */
[----:B------:R-:W-:Y:S07]  /*5b70*/  LDSM.16.M88.4 R140, [R133+0x11100] ;  /* 0x01110000858c783b */ /* 0x000fee0000000200 */
[C---:B----4-:R-:W-:Y:S08]  /*5b80*/  HMMA.16816.F32.BF16 R20, R136.reuse, R152, R20 ;  /* 0x000000988814723c */ /* 0x050ff00000041814 */
[C---:B------:R-:W-:Y:S01]  /*5b90*/  HMMA.16816.F32.BF16 R24, R136.reuse, R154, R24 ;  /* 0x0000009a8818723c */ /* 0x040fe20000041818 */
[----:B------:R-:W-:Y:S07]  /*5ba0*/  LDSM.16.M88.4 R152, [R181+0x8000] ;  /* 0x00800000b598783b */ /* 0x000fee0000000200 */
[C---:B---3--:R-:W-:Y:S08]  /*5bb0*/  HMMA.16816.F32.BF16 R28, R136.reuse, R144, R28 ;  /* 0x00000090881c723c */ /* 0x048ff0000004181c */
[----:B------:R-:W-:Y:S01]  /*5bc0*/  HMMA.16816.F32.BF16 R32, R136, R146, R32 ;  /* 0x000000928820723c */ /* 0x000fe20000041820 */
[----:B------:R-:W2:Y:S05]  /*5bd0*/  LDSM.16.M88.4 R136, [R133+0x10900] ;  /* 0x010900008588783b */ /* 0x000eaa0000000200 */
[----:B------:R-:W3:Y:S02]  /*5be0*/  LDSM.16.M88.4 R144, [R133+0x11900] ;  /* 0x011900008590783b */ /* 0x000ee40000000200 */
[C---:B------:R-:W-:Y:S08]  /*5bf0*/  HMMA.16816.F32.BF16 R4, R156.reuse, R160, R4 ;  /* 0x000000a09c04723c */ /* 0x040ff00000041804 */
        /* <DEDUP_REMOVED lines=8> */
[C---:B------:R-:W-:Y:S08]  /*5c80*/  HMMA.16816.F32.BF16 R28, R156.reuse, R168, R28 ;  /* 0x000000a89c1c723c */ /* 0x040ff0000004181c */
[----:B------:R-:W-:Y:S01]  /*5c90*/  HMMA.16816.F32.BF16 R32, R156, R170, R32 ;  /* 0x000000aa9c20723c */ /* 0x000fe20000041820 */
[----:B------:R-:W5:Y:S07]  /*5ca0*/  LDSM.16.M88.4 R156, [R0+0x11100] ;  /* 0x01110000009c783b */ /* 0x000f6e0000000200 */
[C---:B------:R-:W-:Y:S08]  /*5cb0*/  HMMA.16816.F32.BF16 R4, R172.reuse, R176, R4 ;  /* 0x000000b0ac04723c */ /* 0x040ff00000041804 */
[C---:B------:R-:W-:Y:S08]  /*5cc0*/  HMMA.16816.F32.BF16 R8, R172.reuse, R178, R8 ;  /* 0x000000b2ac08723c */ /* 0x040ff00000041808 */
[C---:B--2---:R-:W-:Y:S08]  /*5cd0*/  HMMA.16816.F32.BF16 R12, R172.reuse, R136, R12 ;  /* 0x00000088ac0c723c */ /* 0x044ff0000004180c */
[C---:B------:R-:W-:Y:S01]  /*5ce0*/  HMMA.16816.F32.BF16 R16, R172.reuse, R138, R16 ;  /* 0x0000008aac10723c */ /* 0x040fe20000041810 */
[----:B------:R-:W2:Y:S07]  /*5cf0*/  LDSM.16.M88.4 R136, [R0+0x11900] ;  /* 0x011900000088783b */ /* 0x000eae0000000200 */
[C---:B------:R-:W-:Y:S08]  /*5d00*/  HMMA.16816.F32.BF16 R20, R172.reuse, R140, R20 ;  /* 0x0000008cac14723c */ /* 0x040ff00000041814 */
[C---:B------:R-:W-:Y:S01]  /*5d10*/  HMMA.16816.F32.BF16 R24, R172.reuse, R142, R24 ;  /* 0x0000008eac18723c */ /* 0x040fe20000041818 */
[----:B------:R-:W-:Y:S07]  /*5d20*/  LDSM.16.M88.4 R140, [R180+0x8000] ;  /* 0x00800000b48c783b */ /* 0x000fee0000000200 */
        /* <DEDUP_REMOVED lines=9> */
[C---:B-----5:R-:W-:Y:S08]  /*5dc0*/  HMMA.16816.F32.BF16 R20, R152.reuse, R156, R20 ;  /* 0x0000009c9814723c */ /* 0x060ff00000041814 */
[C---:B------:R-:W-:Y:S08]  /*5dd0*/  HMMA.16816.F32.BF16 R24, R152.reuse, R158, R24 ;  /* 0x0000009e9818723c */ /* 0x040ff00000041818 */
[C---:B--2---:R-:W-:Y:S08]  /*5de0*/  HMMA.16816.F32.BF16 R28, R152.reuse, R136, R28 ;  /* 0x00000088981c723c */ /* 0x044ff0000004181c */
[----:B------:R-:W-:Y:S08]  /*5df0*/  HMMA.16816.F32.BF16 R32, R152, R138, R32 ;  /* 0x0000008a9820723c */ /* 0x000ff00000041820 */
[C---:B---3--:R-:W-:Y:S08]  /*5e00*/  HMMA.16816.F32.BF16 R4, R140.reuse, R144, R4 ;  /* 0x000000908c04723c */ /* 0x048ff00000041804 */
[C---:B------:R-:W-:Y:S08]  /*5e10*/  HMMA.16816.F32.BF16 R8, R140.reuse, R146, R8 ;  /* 0x000000928c08723c */ /* 0x040ff00000041808 */
[C---:B----4-:R-:W-:Y:S08]  /*5e20*/  HMMA.16816.F32.BF16 R12, R140.reuse, R160, R12 ;  /* 0x000000a08c0c723c */ /* 0x050ff0000004180c */
[C---:B------:R-:W-:Y:S08]  /*5e30*/  HMMA.16816.F32.BF16 R16, R140.reuse, R162, R16 ;  /* 0x000000a28c10723c */ /* 0x040ff00000041810 */
[C---:B------:R-:W-:Y:S08]  /*5e40*/  HMMA.16816.F32.BF16 R20, R140.reuse, R164, R20 ;  /* 0x000000a48c14723c */ /* 0x040ff00000041814 */
[C---:B------:R-:W-:Y:S08]  /*5e50*/  HMMA.16816.F32.BF16 R24, R140.reuse, R166, R24 ;  /* 0x000000a68c18723c */ /* 0x040ff00000041818 */
[C---:B-1----:R-:W-:Y:S08]  /*5e60*/  HMMA.16816.F32.BF16 R28, R140.reuse, R148, R28 ;  /* 0x000000948c1c723c */ /* 0x042ff0000004181c */
[----:B------:R-:W-:Y:S01]  /*5e70*/  HMMA.16816.F32.BF16 R32, R140, R150, R32 ;  /* 0x000000968c20723c */ /* 0x000fe20000041820 */
[----:B------:R-:W-:-:S07]  /*5e80*/  @P0 BRA `(.L_x_1586) ;  /* 0x0000019000000947 */ /* 0x000fce0003800000 */
        /* <DEDUP_REMOVED lines=14> */
.L_x_1588:
[----:B------:R-:W-:Y:S04]  /*5f70*/  MOV R0, c[0x0][0x32c] ;  /* 0x0000cb0000007a02 */ /* 0x000fe80000000f00 */
[----:B------:R-:W-:Y:S11]  /*5f80*/  ISETP.NE.AND P0, PT, R0, 0x1, PT ;  /* 0x000000010000780c */ /* 0x000ff60003f05270 */
[----:B------:R-:W-:Y:S02]  /*5f90*/  @!UPT UIADD3 URZ, URZ, URZ, URZ ;  /* 0x0000003f3f3ff290 */ /* 0x000fe4000fffe03f */
[----:B------:R-:W-:Y:S05]  /*5fa0*/  @P0 IMAD.HI.U32 R0, R2, c[0x0][0x330], RZ ;  /* 0x0000cc0002000a27 */ /* 0x000fea00078e00ff */
[----:B------:R-:W-:Y:S02]  /*5fb0*/  @P0 SHF.R.U32.HI R2, RZ, c[0x0][0x334], R0 ;  /* 0x0000cd00ff020a19 */ /* 0x000fe40000011600 */
.L_x_1589:
[----:B------:R-:W-:Y:S05]  /*5fc0*/  BSYNC B0 ;  /* 0x0000000000007941 */ /* 0x000fea0003800000 */
.L_x_1587:
[----:B------:R-:W-:Y:S04]  /*5fd0*/  IMAD R133, R2, c[0x0][0x32c], -R221 ;  /* 0x0000cb0002857a24 */ /* 0x000fe800078e0add */
[----:B------:R-:W-:Y:S05]  /*5fe0*/  IMAD.IADD R133, R133, 0x1, -R204 ;  /* 0x0000000185857824 */ /* 0x000fea00078e0acc */
[----:B------:R-:W-:Y:S02]  /*5ff0*/  IADD3 R0, R133, c[0x0][0x32c], RZ ;  /* 0x0000cb0085007a10 */ /* 0x000fe40007ffe0ff */
[----:B------:R-:W-:Y:S02]  /*6000*/  IMNMX R224, R224, R133, !PT ;  /* 0x00000085e0e07217 */ /* 0x000fe40007800200 */
[----:B------:R-:W-:Y:S02]  /*6010*/  IMNMX R225, R225, R0, PT ;  /* 0x00000000e1e17217 */ /* 0x000fe40003800200 */
.L_x_1586:
[----:B------:R-:W-:Y:S01]  /*6020*/  ISETP.GT.AND P0, PT, R210, -0x1, PT ;  /* 0xffffffffd200780c */ /* 0x000fe20003f04270 */
[----:B------:R-:W1:Y:S03]  /*6030*/  SHFL.IDX PT, R2, R220, 0x1, 0x1c1f ;  /* 0x003c1f00dc027f89 */ /* 0x000e6600000e0000 */
[C---:B------:R-:W-:Y:S02]  /*6040*/  ISETP.GT.AND P4, PT, R224.reuse, 0x1, P0 ;  /* 0x00000001e000780c */ /* 0x040fe40000784270 */
[C---:B------:R-:W-:Y:S02]  /*6050*/  ISETP.GT.AND P5, PT, R224.reuse, RZ, P0 ;  /* 0x000000ffe000720c */ /* 0x040fe400007a4270 */
[C---:B------:R-:W-:Y:S02]  /*6060*/  ISETP.LT.OR P4, PT, R225.reuse, 0x2, P4 ;  /* 0x00000002e100780c */ /* 0x040fe40002781670 */
[----:B------:R-:W-:Y:S02]  /*6070*/  ISETP.LT.OR P5, PT, R225, 0x1, P5 ;  /* 0x00000001e100780c */ /* 0x000fe40002fa1670 */
[----:B------:R-:W-:Y:S02]  /*6080*/  FSEL R133, R5, -INF , !P4 ;  /* 0xff80000005857808 */ /* 0x000fe40006000000 */
[C---:B------:R-:W-:Y:S02]  /*6090*/  ISETP.GT.AND P4, PT, R224.reuse, 0x10, P0 ;  /* 0x00000010e000780c */ /* 0x040fe40000784270 */
[----:B------:R-:W-:Y:S02]  /*60a0*/  ISETP.GT.AND P6, PT, R224, 0x8, P0 ;  /* 0x00000008e000780c */ /* 0x000fe400007c4270 */
[----:B------:R-:W-:Y:S02]  /*60b0*/  ISETP.LT.OR P4, PT, R225, 0x11, P4 ;  /* 0x00000011e100780c */ /* 0x000fe40002781670 */
[----:B------:R-:W-:Y:S02]  /*60c0*/  FSEL R137, R4, -INF , !P5 ;  /* 0xff80000004897808 */ /* 0x000fe40006800000 */
[----:B------:R-:W-:Y:S02]  /*60d0*/  ISETP.GT.AND P5, PT, R224, 0x9, P0 ;  /* 0x00000009e000780c */ /* 0x000fe400007a4270 */
[----:B------:R-:W-:Y:S01]  /*60e0*/  FSEL R159, R12, -INF , !P4 ;  /* 0xff8000000c9f7808 */ /* 0x000fe20006000000 */
[--C-:B-1----:R-:W-:Y:S01]  /*60f0*/  IMAD.IADD R0, R223, 0x1, R2.reuse ;  /* 0x00000001df007824 */ /* 0x102fe200078e0202 */
[----:B------:R-:W-:Y:S01]  /*6100*/  ISETP.GT.AND P4, PT, R224, 0x19, P0 ;  /* 0x00000019e000780c */ /* 0x000fe20000784270 */
[----:B------:R-:W-:Y:S01]  /*6110*/  IMAD.IADD R222, R222, 0x1, R2 ;  /* 0x00000001dede7824 */ /* 0x000fe200078e0202 */
        /* <DEDUP_REMOVED lines=8> */
[C---:B------:R-:W-:Y:S02]  /*61a0*/  ISETP.GT.AND P4, PT, R224.reuse, 0x28, P0 ;  /* 0x00000028e000780c */ /* 0x040fe40000784270 */
        /* <DEDUP_REMOVED lines=17> */
[----:B------:R-:W-:Y:S02]  /*62c0*/  PLOP3.LUT P4, PT, PT, PT, UP1, 0x40, 0x0 ;  /* 0x000000000000781c */ /* 0x000fe40003f8e818 */
[C---:B------:R-:W-:Y:S02]  /*62d0*/  ISETP.LT.OR P6, PT, R225.reuse, 0x2a, P6 ;  /* 0x0000002ae100780c */ /* 0x040fe400037c1670 */
[----:B------:R-:W-:Y:S02]  /*62e0*/  ISETP.LT.OR P5, PT, R225, 0x31, P5 ;  /* 0x00000031e100780c */ /* 0x000fe40002fa1670 */
[----:B------:R-:W-:Y:S02]  /*62f0*/  FSEL R167, R25, -INF , !P6 ;  /* 0xff80000019a77808 */ /* 0x000fe40007000000 */
[----:B------:R-:W-:Y:S02]  /*6300*/  ISETP.GT.AND P6, PT, R224, 0x38, P0 ;  /* 0x00000038e000780c */ /* 0x000fe400007c4270 */
        /* <DEDUP_REMOVED lines=21> */
.L_x_1592:
[----:B------:R-:W-:Y:S04]  /*6460*/  MOV R2, c[0x0][0x32c] ;  /* 0x0000cb0000027a02 */ /* 0x000fe80000000f00 */
[----:B------:R-:W-:Y:S11]  /*6470*/  ISETP.NE.AND P4, PT, R2, 0x1, PT ;  /* 0x000000010200780c */ /* 0x000ff60003f85270 */
[----:B------:R-:W-:Y:S02]  /*6480*/  @!UPT UIADD3 URZ, URZ, URZ, URZ ;  /* 0x0000003f3f3ff290 */ /* 0x000fe4000fffe03f */
[----:B------:R-:W-:Y:S05]  /*6490*/  @P4 IMAD.HI.U32 R2, R4, c[0x0][0x330], RZ ;  /* 0x0000cc0004024a27 */ /* 0x000fea00078e00ff */
[----:B------:R-:W-:Y:S02]  /*64a0*/  @P4 SHF.R.U32.HI R4, RZ, c[0x0][0x334], R2 ;  /* 0x0000cd00ff044a19 */ /* 0x000fe40000011602 */
.L_x_1593:
[----:B------:R-:W-:Y:S05]  /*64b0*/  BSYNC B0 ;  /* 0x0000000000007941 */ /* 0x000fea0003800000 */
.L_x_1591:
[----:B------:R-:W-:Y:S04]  /*64c0*/  IMAD R221, R4, c[0x0][0x32c], -R221 ;  /* 0x0000cb0004dd7a24 */ /* 0x000fe800078e0add */
[----:B------:R-:W-:Y:S05]  /*64d0*/  IMAD.IADD R221, R221, 0x1, -R204 ;  /* 0x00000001dddd7824 */ /* 0x000fea00078e0acc */
[----:B------:R-:W-:Y:S02]  /*64e0*/  IADD3 R13, R221, c[0x0][0x32c], RZ ;  /* 0x0000cb00dd0d7a10 */ /* 0x000fe40007ffe0ff */
[----:B------:R-:W-:Y:S02]  /*64f0*/  IMNMX R222, R222, R221, !PT ;  /* 0x000000dddede7217 */ /* 0x000fe40007800200 */
[----:B------:R-:W-:Y:S02]  /*6500*/  IMNMX R0, R0, R13, PT ;  /* 0x0000000d00007217 */ /* 0x000fe40003800200 */
.L_x_1590:
[----:B------:R-:W-:Y:S01]  /*6510*/  FMNMX.FTZ R2, R137, R132, !PT ;  /* 0x0000008489027209 */ /* 0x000fe20007810000 */
[----:B------:R-:W-:Y:S04]  /*6520*/  DEPBAR.LE SB0, 0x2 ;  /* 0x000080800000791a */ /* 0x000fe80000000000 */
[----:B------:R-:W-:Y:S01]  /*6530*/  BAR.SYNC.DEFER_BLOCKING 0x0 ;  /* 0x0000000000007b1d */ /* 0x000fe20000010000 */
[----:B------:R-:W-:Y:S01]  /*6540*/  ISETP.GT.AND P6, PT, R222, RZ, P0 ;  /* 0x000000ffde00720c */ /* 0x000fe200007c4270 */
[----:B------:R-:W-:Y:S01]  /*6550*/  UIADD3 UR12, UR5, 0x1, URZ ;  /* 0x00000001050c7890 */ /* 0x000fe2000fffe03f */
[----:B------:R-:W-:Y:S01]  /*6560*/  FMNMX.FTZ R2, R133, R2, !PT ;  /* 0x0000000285027209 */ /* 0x000fe20007810000 */
[----:B------:R-:W-:Y:S01]  /*6570*/  UISETP.GE.AND UP0, UPT, UR5, 0x1, UPT ;  /* 0x000000010500788c */ /* 0x000fe2000bf06270 */
[----:B------:R-:W-:Y:S02]  /*6580*/  ISETP.LT.OR P6, PT, R0, 0x1, P6 ;  /* 0x000000010000780c */ /* 0x000fe400037c1670 */
[----:B------:R-:W-:Y:S01]  /*6590*/  ISETP.GT.AND P5, PT, R222, 0x1, P0 ;  /* 0x00000001de00780c */ /* 0x000fe200007a4270 */
[----:B------:R-:W-:Y:S01]  /*65a0*/  USEL UR5, UR12, URZ, !UP0 ;  /* 0x0000003f0c057287 */ /* 0x000fe2000c000000 */
[----:B------:R-:W-:Y:S02]  /*65b0*/  FMNMX.FTZ R2, R5, R2, !PT ;  /* 0x0000000205027209 */ /* 0x000fe40007810000 */
[----:B------:R-:W-:Y:S02]  /*65c0*/  FSEL R12, R6, -INF , !P6 ;  /* 0xff800000060c7808 */ /* 0x000fe40007000000 */
[----:B------:R-:W-:Y:S02]  /*65d0*/  ISETP.LT.OR P5, PT, R0, 0x2, P5 ;  /* 0x000000020000780c */ /* 0x000fe40002fa1670 */
[----:B------:R-:W-:Y:S02]  /*65e0*/  ISETP.GT.AND P4, PT, R222, 0x8, P0 ;  /* 0x00000008de00780c */ /* 0x000fe40000784270 */
[----:B------:R-:W-:Y:S02]  /*65f0*/  FMNMX.FTZ R2, R9, R2, !PT ;  /* 0x0000000209027209 */ /* 0x000fe40007810000 */
[----:B------:R-:W-:Y:S02]  /*6600*/  FSEL R8, R7, -INF , !P5 ;  /* 0xff80000007087808 */ /* 0x000fe40006800000 */
[----:B------:R-:W-:Y:S02]  /*6610*/  FMNMX.FTZ R7, R12, R3, !PT ;  /* 0x000000030c077209 */ /* 0x000fe40007810000 */
[----:B------:R-:W-:Y:S02]  /*6620*/  ISETP.LT.OR P4, PT, R0, 0x9, P4 ;  /* 0x000000090000780c */ /* 0x000fe40002781670 */
[----:B------:R-:W-:Y:S02]  /*6630*/  ISETP.GT.AND P6, PT, R222, 0x9, P0 ;  /* 0x00000009de00780c */ /* 0x000fe400007c4270 */
[----:B------:R-:W-:Y:S02]  /*6640*/  FMNMX.FTZ R2, R159, R2, !PT ;  /* 0x000000029f027209 */ /* 0x000fe40007810000 */
[----:B------:R-:W-:Y:S02]  /*6650*/  ISETP.LT.OR P6, PT, R0, 0xa, P6 ;  /* 0x0000000a0000780c */ /* 0x000fe400037c1670 */
[----:B------:R-:W-:Y:S02]  /*6660*/  FSEL R10, R10, -INF , !P4 ;  /* 0xff8000000a0a7808 */ /* 0x000fe40006000000 */
[----:B------:R-:W-:Y:S02]  /*6670*/  FMNMX.FTZ R7, R8, R7, !PT ;  /* 0x0000000708077209 */ /* 0x000fe40007810000 */
[C---:B------:R-:W-:Y:S02]  /*6680*/  ISETP.GT.AND P5, PT, R222.reuse, 0x10, P0 ;  /* 0x00000010de00780c */ /* 0x040fe400007a4270 */
        /* <DEDUP_REMOVED lines=22> */
[----:B------:R-:W-:Y:S02]  /*67f0*/  ISETP.LT.OR P4, PT, R0, 0x21, P4 ;  /* 0x000000210000780c */ /* 0x000fe40002781670 */
[----:B------:R-:W-:Y:S02]  /*6800*/  ISETP.GT.AND P6, PT, R222, 0x21, P0 ;  /* 0x00000021de00780c */ /* 0x000fe400007c4270 */
[----:B------:R-:W-:Y:S02]  /*6810*/  FMNMX.FTZ R11, R176, R11, !PT ;  /* 0x0000000bb00b7209 */ /* 0x000fe40007810000 */
[----:B------:R-:W-:Y:S02]  /*6820*/  FMNMX.FTZ R2, R169, R2, !PT ;  /* 0x00000002a9027209 */ /* 0x000fe40007810000 */
[----:B------:R-:W-:Y:S02]  /*6830*/  FSEL R174, R22, -INF , !P4 ;  /* 0xff80000016ae7808 */ /* 0x000fe40006000000 */
[----:B------:R-:W-:Y:S02]  /*6840*/  ISETP.LT.OR P6, PT, R0, 0x22, P6 ;  /* 0x000000220000780c */ /* 0x000fe400037c1670 */
[----:B------:R-:W-:Y:S02]  /*6850*/  ISETP.GT.AND P5, PT, R222, 0x28, P0 ;  /* 0x00000028de00780c */ /* 0x000fe400007a4270 */
[----:B------:R-:W-:Y:S02]  /*6860*/  FMNMX.FTZ R11, R166, R11, !PT ;  /* 0x0000000ba60b7209 */ /* 0x000fe40007810000 */
[----:B------:R-:W-:Y:S02]  /*6870*/  FMNMX.FTZ R2, R167, R2, !PT ;  /* 0x00000002a7027209 */ /* 0x000fe40007810000 */
[----:B------:R-:W-:Y:S02]  /*6880*/  FSEL R172, R23, -INF , !P6 ;  /* 0xff80000017ac7808 */ /* 0x000fe40007000000 */
[----:B------:R-:W-:Y:S02]  /*6890*/  ISETP.LT.OR P5, PT, R0, 0x29, P5 ;  /* 0x000000290000780c */ /* 0x000fe40002fa1670 */
[----:B------:R-:W-:Y:S02]  /*68a0*/  FMNMX.FTZ R11, R174, R11, !PT ;  /* 0x0000000bae0b7209 */ /* 0x000fe40007810000 */
[----:B------:R-:W-:Y:S02]  /*68b0*/  ISETP.GT.AND P4, PT, R222, 0x29, P0 ;  /* 0x00000029de00780c */ /* 0x000fe40000784270 */
[----:B------:R-:W-:Y:S02]  /*68c0*/  FMNMX.FTZ R2, R157, R2, !PT ;  /* 0x000000029d027209 */ /* 0x000fe40007810000 */
[----:B------:R-:W-:Y:S02]  /*68d0*/  ISETP.LT.OR P4, PT, R0, 0x2a, P4 ;  /* 0x0000002a0000780c */ /* 0x000fe40002781670 */
[----:B------:R-:W-:Y:S02]  /*68e0*/  FSEL R170, R26, -INF , !P5 ;  /* 0xff8000001aaa7808 */ /* 0x000fe40006800000 */
[----:B------:R-:W-:Y:S02]  /*68f0*/  ISETP.GT.AND P6, PT, R222, 0x30, P0 ;  /* 0x00000030de00780c */ /* 0x000fe400007c4270 */
[----:B------:R-:W-:Y:S02]  /*6900*/  FMNMX.FTZ R11, R172, R11, !PT ;  /* 0x0000000bac0b7209 */ /* 0x000fe40007810000 */
[----:B------:R-:W-:Y:S02]  /*6910*/  FMNMX.FTZ R2, R147, R2, !PT ;  /* 0x0000000293027209 */ /* 0x000fe40007810000 */
[----:B------:R-:W-:Y:S02]  /*6920*/  ISETP.LT.OR P6, PT, R0, 0x31, P6 ;  /* 0x000000310000780c */ /* 0x000fe400037c1670 */
[----:B------:R-:W-:Y:S02]  /*6930*/  FSEL R168, R27, -INF , !P4 ;  /* 0xff8000001ba87808 */ /* 0x000fe40006000000 */
        /* <DEDUP_REMOVED lines=8> */
[----:B------:R-:W-:Y:S02]  /*69c0*/  FSEL R144, R31, -INF , !P5 ;  /* 0xff8000001f907808 */ /* 0x000fe40006800000 */
[----:B------:R-:W-:Y:S01]  /*69d0*/  FMNMX.FTZ R11, R146, R11, !PT ;  /* 0x0000000b920b7209 */ /* 0x000fe20007810000 */
[----:B------:R-:W1:Y:S01]  /*69e0*/  SHFL.BFLY PT, R2, R7, 0x2, 0x1f ;  /* 0x0c401f0007027f89 */ /* 0x000e6200000e0000 */
[----:B------:R-:W-:Y:S02]  /*69f0*/  ISETP.LT.OR P4, PT, R0, 0x39, P4 ;  /* 0x000000390000780c */ /* 0x000fe40002781670 */
[----:B------:R-:W-:Y:S02]  /*6a00*/  ISETP.GT.AND P0, PT, R222, 0x39, P0 ;  /* 0x00000039de00780c */ /* 0x000fe40000704270 */
[----:B------:R-:W-:Y:S02]  /*6a10*/  FMNMX.FTZ R11, R144, R11, !PT ;  /* 0x0000000b900b7209 */ /* 0x000fe40007810000 */
[----:B------:R-:W-:Y:S01]  /*6a20*/  ISETP.LT.OR P0, PT, R0, 0x3a, P0 ;  /* 0x0000003a0000780c */ /* 0x000fe20000701670 */
[----:B------:R-:W-:Y:S01]  /*6a30*/  LDSM.16.MT88.4 R28, [R134+UR4+0x100] ;  /* 0x00010004861c783b */ /* 0x000fe20008004200 */
[----:B------:R-:W-:Y:S02]  /*6a40*/  FSEL R142, R34, -INF , !P4 ;  /* 0xff800000228e7808 */ /* 0x000fe40006000000 */
[----:B------:R-:W-:Y:S02]  /*6a50*/  FSEL R140, R35, -INF , !P0 ;  /* 0xff800000238c7808 */ /* 0x000fe40004000000 */
[----:B------:R-:W-:Y:S02]  /*6a60*/  FMNMX.FTZ R15, R142, R11, !PT ;  /* 0x0000000b8e0f7209 */ /* 0x000fe40007810000 */
[----:B------:R-:W-:Y:S02]  /*6a70*/  IADD3 R16, R134, UR4, RZ ;  /* 0x0000000486107c10 */ /* 0x000fe4000fffe0ff */
[----:B------:R-:W-:Y:S02]  /*6a80*/  FMNMX.FTZ R13, R140, R15, !PT ;  /* 0x0000000f8c0d7209 */ /* 0x000fe40007810000 */
[----:B------:R-:W-:Y:S03]  /*6a90*/  IADD3 R148, R183, R16, RZ ;  /* 0x00000010b7947210 */ /* 0x000fe60007ffe0ff */
[----:B------:R-:W2:Y:S01]  /*6aa0*/  SHFL.BFLY PT, R0, R13, 0x2, 0x1f ;  /* 0x0c401f000d007f89 */ /* 0x000ea200000e0000 */
[----:B-1----:R-:W-:Y:S07]  /*6ab0*/  FMNMX.FTZ R4, R7, R2, !PT ;  /* 0x0000000207047209 */ /* 0x002fee0007810000 */
[----:B------:R-:W1:Y:S01]  /*6ac0*/  SHFL.BFLY PT, R11, R4, 0x1, 0x1f ;  /* 0x0c201f00040b7f89 */ /* 0x000e6200000e0000 */
[----:B--2---:R-:W-:Y:S07]  /*6ad0*/  FMNMX.FTZ R7, R13, R0, !PT ;  /* 0x000000000d077209 */ /* 0x004fee0007810000 */
[----:B------:R-:W2:Y:S01]  /*6ae0*/  SHFL.BFLY PT, R0, R7, 0x1, 0x1f ;  /* 0x0c201f0007007f89 */ /* 0x000ea200000e0000 */
[----:B-1----:R-:W-:Y:S04]  /*6af0*/  FMNMX.FTZ R2, R4, R11, !PT ;  /* 0x0000000b04027209 */ /* 0x002fe80007810000 */
[C---:B------:R-:W-:Y:S01]  /*6b00*/  FSETP.NEU.FTZ.AND P0, PT, R2.reuse, -INF , PT ;  /* 0xff8000000200780b */ /* 0x040fe20003f1d000 */
[----:B------:R-:W-:Y:S05]  /*6b10*/  FMUL.FTZ R158, R2, c[0x0][0x2d0] ;  /* 0x0000b400029e7a20 */ /* 0x000fea0000410000 */
[----:B------:R-:W-:Y:S05]  /*6b20*/  FSEL R158, R158, RZ, P0 ;  /* 0x000000ff9e9e7208 */ /* 0x000fea0000000000 */
[--C-:B------:R-:W-:Y:S01]  /*6b30*/  FFMA.FTZ R154, R5, c[0x0][0x2d0], -R158.reuse ;  /* 0x0000b400059a7a23 */ /* 0x100fe2000001089e */
[----:B------:R-:W-:Y:S01]  /*6b40*/  FSEL R5, R2, RZ, P0 ;  /* 0x000000ff02057208 */ /* 0x000fe20000000000 */
[--C-:B------:R-:W-:Y:S02]  /*6b50*/  FFMA.FTZ R156, R137, c[0x0][0x2d0], -R158.reuse ;  /* 0x0000b400899c7a23 */ /* 0x100fe4000001089e */
[----:B------:R-:W-:Y:S01]  /*6b60*/  FFMA.FTZ R155, R133, c[0x0][0x2d0], -R158 ;  /* 0x0000b400859b7a23 */ /* 0x000fe2000001089e */
[----:B--2---:R-:W-:Y:S01]  /*6b70*/  FMNMX.FTZ R0, R7, R0, !PT ;  /* 0x0000000007007209 */ /* 0x004fe20007810000 */
[----:B------:R-:W-:Y:S02]  /*6b80*/  FADD.FTZ R4, -R5, R132 ;  /* 0x0000008405047221 */ /* 0x000fe40000010100 */
[----:B------:R-:W-:Y:S01]  /*6b90*/  MUFU.EX2 R156, R156 ;  /* 0x0000009c009c7308 */ /* 0x000fe20000000800 */
[--C-:B------:R-:W-:Y:S01]  /*6ba0*/  FFMA.FTZ R151, R9, c[0x0][0x2d0], -R158.reuse ;  /* 0x0000b40009977a23 */ /* 0x100fe2000001089e */
[C---:B------:R-:W-:Y:S01]  /*6bb0*/  FSETP.NEU.FTZ.AND P0, PT, R0.reuse, -INF , PT ;  /* 0xff8000000000780b */ /* 0x040fe20003f1d000 */
[----:B------:R-:W-:Y:S02]  /*6bc0*/  FMUL.FTZ R141, R0, c[0x0][0x2d0] ;  /* 0x0000b400008d7a20 */ /* 0x000fe40000410000 */
[----:B------:R-:W-:Y:S01]  /*6bd0*/  FMUL.FTZ R132, R4, c[0x0][0x2d0] ;  /* 0x0000b40004847a20 */ /* 0x000fe20000410000 */
[----:B------:R-:W-:Y:S01]  /*6be0*/  FSEL R4, R0, RZ, P0 ;  /* 0x000000ff00047208 */ /* 0x000fe20000000000 */
[--C-:B------:R-:W-:Y:S01]  /*6bf0*/  FFMA.FTZ R159, R159, c[0x0][0x2d0], -R158.reuse ;  /* 0x0000b4009f9f7a23 */ /* 0x100fe2000001089e */
[----:B------:R-:W-:Y:S01]  /*6c00*/  FSEL R141, R141, RZ, P0 ;  /* 0x000000ff8d8d7208 */ /* 0x000fe20000000000 */
[--C-:B------:R-:W-:Y:S01]  /*6c10*/  FFMA.FTZ R160, R165, c[0x0][0x2d0], -R158.reuse ;  /* 0x0000b400a5a07a23 */ /* 0x100fe2000001089e */
[----:B------:R-:W1:Y:S01]  /*6c20*/  MUFU.EX2 R155, R155 ;  /* 0x0000009b009b7308 */ /* 0x000e620000000800 */
[----:B------:R-:W-:Y:S02]  /*6c30*/  FADD.FTZ R4, -R4, R3 ;  /* 0x0000000304047221 */ /* 0x000fe40000010100 */
[--C-:B------:R-:W-:Y:S02]  /*6c40*/  FFMA.FTZ R153, R12, c[0x0][0x2d0], -R141.reuse ;  /* 0x0000b4000c997a23 */ /* 0x100fe4000001088d */
[----:B------:R-:W2:Y:S01]  /*6c50*/  LDSM.16.MT88.4 R12, [R135+UR4+0x100] ;  /* 0x00010004870c783b */ /* 0x000ea20008004200 */
[--C-:B------:R-:W-:Y:S02]  /*6c60*/  FFMA.FTZ R152, R8, c[0x0][0x2d0], -R141.reuse ;  /* 0x0000b40008987a23 */ /* 0x100fe4000001088d */
[--C-:B------:R-:W-:Y:S02]  /*6c70*/  FFMA.FTZ R149, R10, c[0x0][0x2d0], -R141.reuse ;  /* 0x0000b4000a957a23 */ /* 0x100fe4000001088d */
[--C-:B------:R-:W-:Y:S01]  /*6c80*/  FFMA.FTZ R150, R6, c[0x0][0x2d0], -R141.reuse ;  /* 0x0000b40006967a23 */ /* 0x100fe2000001088d */
[----:B------:R-:W-:Y:S01]  /*6c90*/  MUFU.EX2 R154, R154 ;  /* 0x0000009a009a7308 */ /* 0x000fe20000000800 */
[----:B------:R-:W-:Y:S01]  /*6ca0*/  FMUL.FTZ R3, R4, c[0x0][0x2d0] ;  /* 0x0000b40004037a20 */ /* 0x000fe20000410000 */
[----:B------:R-:W-:Y:S01]  /*6cb0*/  IADD3 R4, R135, UR4, RZ ;  /* 0x0000000487047c10 */ /* 0x000fe2000fffe0ff */
[--C-:B------:R-:W-:Y:S02]  /*6cc0*/  FFMA.FTZ R177, R146, c[0x0][0x2d0], -R141.reuse ;  /* 0x0000b40092b17a23 */ /* 0x100fe4000001088d */
[--C-:B------:R-:W-:Y:S01]  /*6cd0*/  FFMA.FTZ R220, R144, c[0x0][0x2d0], -R141.reuse ;  /* 0x0000b40090dc7a23 */ /* 0x100fe2000001088d */
[----:B------:R-:W-:Y:S01]  /*6ce0*/  IADD3 R133, R183, R4, RZ ;  /* 0x00000004b7857210 */ /* 0x000fe20007ffe0ff */
[--C-:B------:R-:W-:Y:S02]  /*6cf0*/  FFMA.FTZ R142, R142, c[0x0][0x2d0], -R141.reuse ;  /* 0x0000b4008e8e7a23 */ /* 0x100fe4000001088d */
[--C-:B------:R-:W-:Y:S01]  /*6d00*/  FFMA.FTZ R161, R161, c[0x0][0x2d0], -R158.reuse ;  /* 0x0000b400a1a17a23 */ /* 0x100fe2000001089e */
[----:B------:R-:W3:Y:S01]  /*6d10*/  MUFU.EX2 R151, R151 ;  /* 0x0000009700977308 */ /* 0x000ee20000000800 */
[----:B------:R-:W4:Y:S01]  /*6d20*/  LDSM.16.MT88.4 R20, [R133+0x100] ;  /* 0x000100008514783b */ /* 0x000f220000004200 */
[--C-:B------:R-:W-:Y:S01]  /*6d30*/  FFMA.FTZ R162, R163, c[0x0][0x2d0], -R158.reuse ;  /* 0x0000b400a3a27a23 */ /* 0x100fe2000001089e */
[----:B-1----:R-:W-:Y:S01]  /*6d40*/  F2FP.BF16.PACK_AB R136, R155, R156 ;  /* 0x0000009c9b88723e */ /* 0x002fe200000010ff */
[--C-:B------:R-:W-:Y:S02]  /*6d50*/  FFMA.FTZ R163, R178, c[0x0][0x2d0], -R141.reuse ;  /* 0x0000b400b2a37a23 */ /* 0x100fe4000001088d */
[--C-:B------:R-:W-:Y:S02]  /*6d60*/  FFMA.FTZ R164, R164, c[0x0][0x2d0], -R141.reuse ;  /* 0x0000b400a4a47a23 */ /* 0x100fe4000001088d */
[--C-:B------:R-:W-:Y:S02]  /*6d70*/  FFMA.FTZ R165, R176, c[0x0][0x2d0], -R141.reuse ;  /* 0x0000b400b0a57a23 */ /* 0x100fe4000001088d */
[----:B------:R-:W1:Y:S01]  /*6d80*/  MUFU.EX2 R132, R132 ;  /* 0x0000008400847308 */ /* 0x000e620000000800 */
[--C-:B------:R-:W-:Y:S02]  /*6d90*/  FFMA.FTZ R166, R166, c[0x0][0x2d0], -R141.reuse ;  /* 0x0000b400a6a67a23 */ /* 0x100fe4000001088d */
[--C-:B------:R-:W-:Y:S02]  /*6da0*/  FFMA.FTZ R173, R173, c[0x0][0x2d0], -R158.reuse ;  /* 0x0000b400adad7a23 */ /* 0x100fe4000001089e */
[--C-:B------:R-:W-:Y:S02]  /*6db0*/  FFMA.FTZ R176, R171, c[0x0][0x2d0], -R158.reuse ;  /* 0x0000b400abb07a23 */ /* 0x100fe4000001089e */
[--C-:B------:R-:W-:Y:S02]  /*6dc0*/  FFMA.FTZ R169, R169, c[0x0][0x2d0], -R158.reuse ;  /* 0x0000b400a9a97a23 */ /* 0x100fe4000001089e */
[--C-:B------:R-:W-:Y:S01]  /*6dd0*/  FFMA.FTZ R178, R167, c[0x0][0x2d0], -R158.reuse ;  /* 0x0000b400a7b27a23 */ /* 0x100fe2000001089e */
[----:B------:R-:W-:Y:S01]  /*6de0*/  MUFU.EX2 R153, R153 ;  /* 0x0000009900997308 */ /* 0x000fe20000000800 */
[--C-:B------:R-:W-:Y:S02]  /*6df0*/  FFMA.FTZ R167, R174, c[0x0][0x2d0], -R141.reuse ;  /* 0x0000b400aea77a23 */ /* 0x100fe4000001088d */
[--C-:B------:R-:W-:Y:S01]  /*6e00*/  FFMA.FTZ R174, R145, c[0x0][0x2d0], -R158.reuse ;  /* 0x0000b40091ae7a23 */ /* 0x100fe2000001089e */
[----:B---3--:R-:W-:Y:S01]  /*6e10*/  F2FP.BF16.PACK_AB R138, R151, R154 ;  /* 0x0000009a978a723e */ /* 0x008fe200000010ff */
[--C-:B------:R-:W-:Y:S02]  /*6e20*/  FFMA.FTZ R172, R172, c[0x0][0x2d0], -R141.reuse ;  /* 0x0000b400acac7a23 */ /* 0x100fe4000001088d */
[--C-:B------:R-:W-:Y:S02]  /*6e30*/  FFMA.FTZ R170, R170, c[0x0][0x2d0], -R141.reuse ;  /* 0x0000b400aaaa7a23 */ /* 0x100fe4000001088d */
[--C-:B------:R-:W-:Y:S01]  /*6e40*/  FFMA.FTZ R171, R168, c[0x0][0x2d0], -R141.reuse ;  /* 0x0000b400a8ab7a23 */ /* 0x100fe2000001088d */
[----:B------:R-:W3:Y:S01]  /*6e50*/  MUFU.EX2 R152, R152 ;  /* 0x0000009800987308 */ /* 0x000ee20000000800 */
[--C-:B------:R-:W-:Y:S02]  /*6e60*/  FFMA.FTZ R168, R147, c[0x0][0x2d0], -R158.reuse ;  /* 0x0000b40093a87a23 */ /* 0x100fe4000001089e */
[----:B------:R-:W-:Y:S01]  /*6e70*/  LDSM.16.MT88.4 R144, [R133+0x3900] ;  /* 0x003900008590783b */ /* 0x000fe20000004200 */
[C---:B-1----:R-:W-:Y:S02]  /*6e80*/  FMUL.FTZ R4, R132.reuse, R128 ;  /* 0x0000008084047220 */ /* 0x042fe40000410000 */
[C---:B------:R-:W-:Y:S02]  /*6e90*/  FMUL.FTZ R5, R132.reuse, R129 ;  /* 0x0000008184057220 */ /* 0x040fe40000410000 */
[C---:B------:R-:W-:Y:S02]  /*6ea0*/  FMUL.FTZ R8, R132.reuse, R124 ;  /* 0x0000007c84087220 */ /* 0x040fe40000410000 */
[----:B------:R-:W-:Y:S01]  /*6eb0*/  MUFU.EX2 R149, R149 ;  /* 0x0000009500957308 */ /* 0x000fe20000000800 */
[C---:B------:R-:W-:Y:S02]  /*6ec0*/  FMUL.FTZ R9, R132.reuse, R125 ;  /* 0x0000007d84097220 */ /* 0x040fe40000410000 */
[C---:B------:R-:W-:Y:S02]  /*6ed0*/  FMUL.FTZ R16, R132.reuse, R104 ;  /* 0x0000006884107220 */ /* 0x040fe40000410000 */
[C---:B------:R-:W-:Y:S02]  /*6ee0*/  FMUL.FTZ R17, R132.reuse, R105 ;  /* 0x0000006984117220 */ /* 0x040fe40000410000 */
[C---:B------:R-:W-:Y:S02]  /*6ef0*/  FMUL.FTZ R24, R132.reuse, R112 ;  /* 0x0000007084187220 */ /* 0x040fe40000410000 */
[C---:B------:R-:W-:Y:S01]  /*6f00*/  FMUL.FTZ R25, R132.reuse, R113 ;  /* 0x0000007184197220 */ /* 0x040fe20000410000 */
[----:B------:R-:W1:Y:S01]  /*6f10*/  MUFU.EX2 R150, R150 ;  /* 0x0000009600967308 */ /* 0x000e620000000800 */
[C---:B------:R-:W-:Y:S02]  /*6f20*/  FMUL.FTZ R32, R132.reuse, R120 ;  /* 0x0000007884207220 */ /* 0x040fe40000410000 */
[----:B------:R-:W-:Y:S01]  /*6f30*/  FMUL.FTZ R33, R132, R121 ;  /* 0x0000007984217220 */ /* 0x000fe20000410000 */
[----:B---3--:R-:W-:Y:S01]  /*6f40*/  F2FP.BF16.PACK_AB R137, R152, R153 ;  /* 0x000000999889723e */ /* 0x008fe200000010ff */
[----:B------:R-:W-:Y:S02]  /*6f50*/  FFMA.FTZ R141, R140, c[0x0][0x2d0], -R141 ;  /* 0x0000b4008c8d7a23 */ /* 0x000fe4000001088d */
[C---:B------:R-:W-:Y:S02]  /*6f60*/  FMUL.FTZ R36, R132.reuse, R36 ;  /* 0x0000002484247220 */ /* 0x040fe40000410000 */
[C---:B------:R-:W-:Y:S01]  /*6f70*/  FMUL.FTZ R37, R132.reuse, R37 ;  /* 0x0000002584257220 */ /* 0x040fe20000410000 */
[----:B------:R-:W3:Y:S01]  /*6f80*/  MUFU.EX2 R3, R3 ;  /* 0x0000000300037308 */ /* 0x000ee20000000800 */
[C---:B------:R-:W-:Y:S02]  /*6f90*/  FMUL.FTZ R40, R132.reuse, R40 ;  /* 0x0000002884287220 */ /* 0x040fe40000410000 */
[C---:B------:R-:W-:Y:S02]  /*6fa0*/  FMUL.FTZ R41, R132.reuse, R41 ;  /* 0x0000002984297220 */ /* 0x040fe40000410000 */
[C---:B------:R-:W-:Y:S02]  /*6fb0*/  FMUL.FTZ R44, R132.reuse, R44 ;  /* 0x0000002c842c7220 */ /* 0x040fe40000410000 */
[C---:B------:R-:W-:Y:S02]  /*6fc0*/  FMUL.FTZ R45, R132.reuse, R45 ;  /* 0x0000002d842d7220 */ /* 0x040fe40000410000 */
[C---:B------:R-:W-:Y:S01]  /*6fd0*/  FMUL.FTZ R48, R132.reuse, R48 ;  /* 0x0000003084307220 */ /* 0x040fe20000410000 */
[----:B------:R-:W-:Y:S01]  /*6fe0*/  MUFU.EX2 R179, R141 ;  /* 0x0000008d00b37308 */ /* 0x000fe20000000800 */
[C---:B------:R-:W-:Y:S02]  /*6ff0*/  FMUL.FTZ R49, R132.reuse, R49 ;  /* 0x0000003184317220 */ /* 0x040fe40000410000 */
[----:B------:R-:W-:Y:S01]  /*7000*/  FMUL.FTZ R52, R132, R52 ;  /* 0x0000003484347220 */ /* 0x000fe20000410000 */
[----:B-1----:R-:W-:Y:S01]  /*7010*/  F2FP.BF16.PACK_AB R139, R150, R149 ;  /* 0x00000095968b723e */ /* 0x002fe200000010ff */
[C---:B------:R-:W-:Y:S02]  /*7020*/  FMUL.FTZ R53, R132.reuse, R53 ;  /* 0x0000003584357220 */ /* 0x040fe40000410000 */
[C---:B------:R-:W-:Y:S02]  /*7030*/  FMUL.FTZ R56, R132.reuse, R56 ;  /* 0x0000003884387220 */ /* 0x040fe40000410000 */
[C---:B------:R-:W-:Y:S01]  /*7040*/  FMUL.FTZ R57, R132.reuse, R57 ;  /* 0x0000003984397220 */ /* 0x040fe20000410000 */
[----:B------:R-:W-:Y:S01]  /*7050*/  MUFU.EX2 R159, R159 ;  /* 0x0000009f009f7308 */ /* 0x000fe20000000800 */
[C---:B------:R-:W-:Y:S02]  /*7060*/  FMUL.FTZ R60, R132.reuse, R60 ;  /* 0x0000003c843c7220 */ /* 0x040fe40000410000 */
[C---:B------:R-:W-:Y:S02]  /*7070*/  FMUL.FTZ R61, R132.reuse, R61 ;  /* 0x0000003d843d7220 */ /* 0x040fe40000410000 */
[C---:B---3--:R-:W-:Y:S02]  /*7080*/  FMUL.FTZ R6, R3.reuse, R130 ;  /* 0x0000008203067220 */ /* 0x048fe40000410000 */
[C---:B------:R-:W-:Y:S02]  /*7090*/  FMUL.FTZ R7, R3.reuse, R131 ;  /* 0x0000008303077220 */ /* 0x040fe40000410000 */
[----:B------:R-:W-:Y:S01]  /*70a0*/  LDSM.16.MT88.4 R128, [R133+0x2900] ;  /* 0x002900008580783b */ /* 0x000fe20000004200 */
[C---:B------:R-:W-:Y:S01]  /*70b0*/  FMUL.FTZ R10, R3.reuse, R126 ;  /* 0x0000007e030a7220 */ /* 0x040fe20000410000 */
[----:B------:R-:W1:Y:S01]  /*70c0*/  MUFU.EX2 R160, R160 ;  /* 0x000000a000a07308 */ /* 0x000e620000000800 */
[C---:B------:R-:W-:Y:S02]  /*70d0*/  FMUL.FTZ R11, R3.reuse, R127 ;  /* 0x0000007f030b7220 */ /* 0x040fe40000410000 */
[C---:B--2---:R-:W-:Y:S03]  /*70e0*/  HMMA.16816.F32.BF16 R4, R136.reuse, R12, R4 ;  /* 0x0000000c8804723c */ /* 0x044fe60000041804 */
[----:B------:R-:W-:Y:S02]  /*70f0*/  LDSM.16.MT88.4 R124, [R135+UR4+0x2900] ;  /* 0x00290004877c783b */ /* 0x000fe40008004200 */
[C---:B------:R-:W-:Y:S02]  /*7100*/  FMUL.FTZ R18, R3.reuse, R106 ;  /* 0x0000006a03127220 */ /* 0x040fe40000410000 */
[C---:B------:R-:W-:Y:S01]  /*7110*/  FMUL.FTZ R12, R132.reuse, R100 ;  /* 0x00000064840c7220 */ /* 0x040fe20000410000 */
[C---:B------:R-:W-:Y:S01]  /*7120*/  HMMA.16816.F32.BF16 R8, R136.reuse, R14, R8 ;  /* 0x0000000e8808723c */ /* 0x040fe20000041808 */
[----:B------:R-:W-:Y:S03]  /*7130*/  MUFU.EX2 R161, R161 ;  /* 0x000000a100a17308 */ /* 0x000fe60000000800 */
[C---:B------:R-:W-:Y:S02]  /*7140*/  FMUL.FTZ R13, R132.reuse, R101 ;  /* 0x00000065840d7220 */ /* 0x040fe40000410000 */
[C---:B------:R-:W-:Y:S02]  /*7150*/  FMUL.FTZ R19, R3.reuse, R107 ;  /* 0x0000006b03137220 */ /* 0x040fe40000410000 */
[C---:B------:R-:W-:Y:S01]  /*7160*/  FMUL.FTZ R14, R3.reuse, R102 ;  /* 0x00000066030e7220 */ /* 0x040fe20000410000 */
[----:B------:R-:W-:Y:S02]  /*7170*/  LDSM.16.MT88.4 R104, [R135+UR4+0x2100] ;  /* 0x002100048768783b */ /* 0x000fe40008004200 */
[----:B------:R-:W2:Y:S01]  /*7180*/  MUFU.EX2 R162, R162 ;  /* 0x000000a200a27308 */ /* 0x000ea20000000800 */
[C---:B------:R-:W-:Y:S02]  /*7190*/  FMUL.FTZ R15, R3.reuse, R103 ;  /* 0x00000067030f7220 */ /* 0x040fe40000410000 */
[C---:B------:R-:W-:Y:S02]  /*71a0*/  FMUL.FTZ R26, R3.reuse, R114 ;  /* 0x00000072031a7220 */ /* 0x040fe40000410000 */
[C---:B------:R-:W-:Y:S01]  /*71b0*/  FMUL.FTZ R27, R3.reuse, R115 ;  /* 0x00000073031b7220 */ /* 0x040fe20000410000 */
[----:B------:R-:W3:Y:S01]  /*71c0*/  LDSM.16.MT88.4 R100, [R148+0x100] ;  /* 0x000100009464783b */ /* 0x000ee20000004200 */
[C---:B------:R-:W-:Y:S01]  /*71d0*/  FMUL.FTZ R34, R3.reuse, R122 ;  /* 0x0000007a03227220 */ /* 0x040fe20000410000 */
[C---:B----4-:R-:W-:Y:S02]  /*71e0*/  HMMA.16816.F32.BF16 R12, R136.reuse, R20, R12 ;  /* 0x00000014880c723c */ /* 0x050fe4000004180c */
[----:B------:R-:W-:Y:S01]  /*71f0*/  MUFU.EX2 R163, R163 ;  /* 0x000000a300a37308 */ /* 0x000fe20000000800 */
[C---:B------:R-:W-:Y:S02]  /*7200*/  FMUL.FTZ R35, R3.reuse, R123 ;  /* 0x0000007b03237220 */ /* 0x040fe40000410000 */
[C---:B------:R-:W-:Y:S01]  /*7210*/  FMUL.FTZ R38, R3.reuse, R38 ;  /* 0x0000002603267220 */ /* 0x040fe20000410000 */
[----:B------:R-:W-:Y:S01]  /*7220*/  LDSM.16.MT88.4 R112, [R135+UR4+0x900] ;  /* 0x000900048770783b */ /* 0x000fe20008004200 */
[C---:B------:R-:W-:Y:S01]  /*7230*/  FMUL.FTZ R20, R132.reuse, R108 ;  /* 0x0000006c84147220 */ /* 0x040fe20000410000 */
[C---:B------:R-:W-:Y:S04]  /*7240*/  HMMA.16816.F32.BF16 R16, R136.reuse, R22, R16 ;  /* 0x000000168810723c */ /* 0x040fe80000041810 */
[C---:B------:R-:W-:Y:S01]  /*7250*/  FMUL.FTZ R21, R132.reuse, R109 ;  /* 0x0000006d84157220 */ /* 0x040fe20000410000 */
[----:B------:R-:W4:Y:S01]  /*7260*/  MUFU.EX2 R164, R164 ;  /* 0x000000a400a47308 */ /* 0x000f220000000800 */
[C---:B------:R-:W-:Y:S01]  /*7270*/  FMUL.FTZ R39, R3.reuse, R39 ;  /* 0x0000002703277220 */ /* 0x040fe20000410000 */
[----:B------:R-:W-:Y:S01]  /*7280*/  LDSM.16.MT88.4 R120, [R148+0x900] ;  /* 0x000900009478783b */ /* 0x000fe20000004200 */
[C---:B------:R-:W-:Y:S04]  /*7290*/  FMUL.FTZ R22, R3.reuse, R110 ;  /* 0x0000006e03167220 */ /* 0x040fe80000410000 */
[C---:B------:R-:W-:Y:S02]  /*72a0*/  FMUL.FTZ R23, R3.reuse, R111 ;  /* 0x0000006f03177220 */ /* 0x040fe40000410000 */
[C---:B------:R-:W-:Y:S01]  /*72b0*/  FMUL.FTZ R42, R3.reuse, R42 ;  /* 0x0000002a032a7220 */ /* 0x040fe20000410000 */
[----:B------:R-:W5:Y:S01]  /*72c0*/  LDSM.16.MT88.4 R108, [R133+0x2100] ;  /* 0x00210000856c783b */ /* 0x000f620000004200 */
[C---:B------:R-:W-:Y:S01]  /*72d0*/  FMUL.FTZ R43, R3.reuse, R43 ;  /* 0x0000002b032b7220 */ /* 0x040fe20000410000 */
[----:B------:R-:W-:Y:S01]  /*72e0*/  MUFU.EX2 R165, R165 ;  /* 0x000000a500a57308 */ /* 0x000fe20000000800 */
[C---:B------:R-:W-:Y:S01]  /*72f0*/  FMUL.FTZ R46, R3.reuse, R46 ;  /* 0x0000002e032e7220 */ /* 0x040fe20000410000 */
[C---:B------:R-:W-:Y:S03]  /*7300*/  HMMA.16816.F32.BF16 R20, R136.reuse, R28, R20 ;  /* 0x0000001c8814723c */ /* 0x040fe60000041814 */
[C---:B------:R-:W-:Y:S02]  /*7310*/  FMUL.FTZ R47, R3.reuse, R47 ;  /* 0x0000002f032f7220 */ /* 0x040fe40000410000 */
[C---:B------:R-:W-:Y:S02]  /*7320*/  FMUL.FTZ R50, R3.reuse, R50 ;  /* 0x0000003203327220 */ /* 0x040fe40000410000 */
[C---:B------:R-:W-:Y:S01]  /*7330*/  FMUL.FTZ R28, R132.reuse, R116 ;  /* 0x00000074841c7220 */ /* 0x040fe20000410000 */
[C---:B------:R-:W-:Y:S01]  /*7340*/  HMMA.16816.F32.BF16 R24, R136.reuse, R30, R24 ;  /* 0x0000001e8818723c */ /* 0x040fe20000041818 */
[----:B------:R-:W1:Y:S03]  /*7350*/  MUFU.EX2 R166, R166 ;  /* 0x000000a600a67308 */ /* 0x000e660000000800 */
[C---:B------:R-:W-:Y:S02]  /*7360*/  FMUL.FTZ R29, R132.reuse, R117 ;  /* 0x00000075841d7220 */ /* 0x040fe40000410000 */
[C---:B------:R-:W-:Y:S02]  /*7370*/  FMUL.FTZ R51, R3.reuse, R51 ;  /* 0x0000003303337220 */ /* 0x040fe40000410000 */
[C---:B------:R-:W-:Y:S03]  /*7380*/  FMUL.FTZ R30, R3.reuse, R118 ;  /* 0x00000076031e7220 */ /* 0x040fe60000410000 */
[----:B------:R-:W-:Y:S01]  /*7390*/  MUFU.EX2 R173, R173 ;  /* 0x000000ad00ad7308 */ /* 0x000fe20000000800 */
[C---:B------:R-:W-:Y:S02]  /*73a0*/  FMUL.FTZ R31, R3.reuse, R119 ;  /* 0x00000077031f7220 */ /* 0x040fe40000410000 */
[----:B------:R-:W-:Y:S01]  /*73b0*/  LDSM.16.MT88.4 R116, [R133+0x900] ;  /* 0x000900008574783b */ /* 0x000fe20000004200 */
[C---:B------:R-:W-:Y:S02]  /*73c0*/  FMUL.FTZ R54, R3.reuse, R54 ;  /* 0x0000003603367220 */ /* 0x040fe40000410000 */
[C---:B------:R-:W-:Y:S02]  /*73d0*/  FMUL.FTZ R55, R3.reuse, R55 ;  /* 0x0000003703377220 */ /* 0x040fe40000410000 */
[C---:B---3--:R-:W-:Y:S02]  /*73e0*/  HMMA.16816.F32.BF16 R28, R136.reuse, R100, R28 ;  /* 0x00000064881c723c */ /* 0x048fe4000004181c */
[----:B------:R-:W3:Y:S01]  /*73f0*/  MUFU.EX2 R176, R176 ;  /* 0x000000b000b07308 */ /* 0x000ee20000000800 */
[C---:B------:R-:W-:Y:S02]  /*7400*/  FMUL.FTZ R58, R3.reuse, R58 ;  /* 0x0000003a033a7220 */ /* 0x040fe40000410000 */
[C---:B------:R-:W-:Y:S02]  /*7410*/  FMUL.FTZ R59, R3.reuse, R59 ;  /* 0x0000003b033b7220 */ /* 0x040fe40000410000 */
[C---:B------:R-:W-:Y:S01]  /*7420*/  FMUL.FTZ R62, R3.reuse, R62 ;  /* 0x0000003e033e7220 */ /* 0x040fe20000410000 */
[C---:B------:R-:W-:Y:S01]  /*7430*/  HMMA.16816.F32.BF16 R32, R136.reuse, R102, R32 ;  /* 0x000000668820723c */ /* 0x040fe20000041820 */
[----:B------:R-:W1:Y:S03]  /*7440*/  LDSM.16.MT88.4 R100, [R134+UR4+0x2100] ;  /* 0x002100048664783b */ /* 0x000e660008004200 */
[C---:B------:R-:W-:Y:S01]  /*7450*/  FMUL.FTZ R63, R3.reuse, R63 ;  /* 0x0000003f033f7220 */ /* 0x040fe20000410000 */
[----:B------:R-:W-:Y:S01]  /*7460*/  MUFU.EX2 R169, R169 ;  /* 0x000000a900a97308 */ /* 0x000fe20000000800 */
[C---:B------:R-:W-:Y:S02]  /*7470*/  FMUL.FTZ R64, R132.reuse, R64 ;  /* 0x0000004084407220 */ /* 0x040fe40000410000 */
[C---:B------:R-:W-:Y:S04]  /*7480*/  HMMA.16816.F32.BF16 R36, R136.reuse, R104, R36 ;  /* 0x000000688824723c */ /* 0x040fe80000041824 */
[C---:B------:R-:W-:Y:S02]  /*7490*/  FMUL.FTZ R65, R132.reuse, R65 ;  /* 0x0000004184417220 */ /* 0x040fe40000410000 */
[C---:B------:R-:W-:Y:S01]  /*74a0*/  FMUL.FTZ R66, R3.reuse, R66 ;  /* 0x0000004203427220 */ /* 0x040fe20000410000 */
[----:B------:R-:W1:Y:S01]  /*74b0*/  MUFU.EX2 R178, R178 ;  /* 0x000000b200b27308 */ /* 0x000e620000000800 */
[C---:B------:R-:W-:Y:S01]  /*74c0*/  HMMA.16816.F32.BF16 R40, R136.reuse, R106, R40 ;  /* 0x0000006a8828723c */ /* 0x040fe20000041828 */
[----:B------:R-:W2:Y:S03]  /*74d0*/  LDSM.16.MT88.4 R104, [R148+0x2100] ;  /* 0x002100009468783b */ /* 0x000ea60000004200 */
[C---:B------:R-:W-:Y:S02]  /*74e0*/  FMUL.FTZ R67, R3.reuse, R67 ;  /* 0x0000004303437220 */ /* 0x040fe40000410000 */
[C---:B------:R-:W-:Y:S02]  /*74f0*/  FMUL.FTZ R68, R132.reuse, R68 ;  /* 0x0000004484447220 */ /* 0x040fe40000410000 */
[C---:B-----5:R-:W-:Y:S01]  /*7500*/  HMMA.16816.F32.BF16 R44, R136.reuse, R108, R44 ;  /* 0x0000006c882c723c */ /* 0x060fe2000004182c */
[----:B------:R-:W-:Y:S03]  /*7510*/  MUFU.EX2 R167, R167 ;  /* 0x000000a700a77308 */ /* 0x000fe60000000800 */
[C---:B------:R-:W-:Y:S02]  /*7520*/  FMUL.FTZ R69, R132.reuse, R69 ;  /* 0x0000004584457220 */ /* 0x040fe40000410000 */
[C---:B------:R-:W-:Y:S02]  /*7530*/  FMUL.FTZ R70, R3.reuse, R70 ;  /* 0x0000004603467220 */ /* 0x040fe40000410000 */
[C---:B------:R-:W-:Y:S01]  /*7540*/  HMMA.16816.F32.BF16 R48, R136.reuse, R110, R48 ;  /* 0x0000006e8830723c */ /* 0x040fe20000041830 */
[----:B------:R-:W5:Y:S02]  /*7550*/  LDSM.16.MT88.4 R108, [R135+UR4+0x4100] ;  /* 0x00410004876c783b */ /* 0x000f640008004200 */
[----:B------:R-:W3:Y:S01]  /*7560*/  MUFU.EX2 R172, R172 ;  /* 0x000000ac00ac7308 */ /* 0x000ee20000000800 */
[C---:B------:R-:W-:Y:S02]  /*7570*/  FMUL.FTZ R71, R3.reuse, R71 ;  /* 0x0000004703477220 */ /* 0x040fe40000410000 */
[C---:B------:R-:W-:Y:S02]  /*7580*/  FMUL.FTZ R72, R132.reuse, R72 ;  /* 0x0000004884487220 */ /* 0x040fe40000410000 */
[C---:B------:R-:W-:Y:S01]  /*7590*/  FMUL.FTZ R73, R132.reuse, R73 ;  /* 0x0000004984497220 */ /* 0x040fe20000410000 */
[C---:B-1----:R-:W-:Y:S03]  /*75a0*/  HMMA.16816.F32.BF16 R52, R136.reuse, R100, R52 ;  /* 0x000000648834723c */ /* 0x042fe60000041834 */
[C---:B------:R-:W-:Y:S01]  /*75b0*/  FMUL.FTZ R74, R3.reuse, R74 ;  /* 0x0000004a034a7220 */ /* 0x040fe20000410000 */
[----:B------:R-:W-:Y:S01]  /*75c0*/  MUFU.EX2 R170, R170 ;  /* 0x000000aa00aa7308 */ /* 0x000fe20000000800 */
[C---:B------:R-:W-:Y:S02]  /*75d0*/  FMUL.FTZ R75, R3.reuse, R75 ;  /* 0x0000004b034b7220 */ /* 0x040fe40000410000 */
[C---:B------:R-:W-:Y:S01]  /*75e0*/  FMUL.FTZ R76, R132.reuse, R76 ;  /* 0x0000004c844c7220 */ /* 0x040fe20000410000 */
[C---:B------:R-:W-:Y:S01]  /*75f0*/  HMMA.16816.F32.BF16 R56, R136.reuse, R102, R56 ;  /* 0x000000668838723c */ /* 0x040fe20000041838 */
[----:B------:R-:W1:Y:S03]  /*7600*/  LDSM.16.MT88.4 R100, [R133+0x4100] ;  /* 0x004100008564783b */ /* 0x000e660000004200 */
[C---:B------:R-:W-:Y:S02]  /*7610*/  FMUL.FTZ R77, R132.reuse, R77 ;  /* 0x0000004d844d7220 */ /* 0x040fe40000410000 */
[C---:B------:R-:W-:Y:S01]  /*7620*/  FMUL.FTZ R78, R3.reuse, R78 ;  /* 0x0000004e034e7220 */ /* 0x040fe20000410000 */
[----:B------:R-:W1:Y:S01]  /*7630*/  MUFU.EX2 R171, R171 ;  /* 0x000000ab00ab7308 */ /* 0x000e620000000800 */
[C---:B--2---:R-:W-:Y:S04]  /*7640*/  HMMA.16816.F32.BF16 R60, R136.reuse, R104, R60 ;  /* 0x00000068883c723c */ /* 0x044fe8000004183c */
[C---:B------:R-:W-:Y:S02]  /*7650*/  FMUL.FTZ R79, R3.reuse, R79 ;  /* 0x0000004f034f7220 */ /* 0x040fe40000410000 */
[C---:B------:R-:W-:Y:S02]  /*7660*/  FMUL.FTZ R80, R132.reuse, R80 ;  /* 0x0000005084507220 */ /* 0x040fe40000410000 */
[C---:B------:R-:W-:Y:S01]  /*7670*/  HMMA.16816.F32.BF16 R64, R136.reuse, R106, R64 ;  /* 0x0000006a8840723c */ /* 0x040fe20000041840 */
[----:B------:R-:W2:Y:S01]  /*7680*/  LDSM.16.MT88.4 R104, [R134+UR4+0x4100] ;  /* 0x004100048668783b */ /* 0x000ea20008004200 */
[----:B------:R-:W-:Y:S02]  /*7690*/  MUFU.EX2 R168, R168 ;  /* 0x000000a800a87308 */ /* 0x000fe40000000800 */
[C---:B------:R-:W-:Y:S02]  /*76a0*/  FMUL.FTZ R81, R132.reuse, R81 ;  /* 0x0000005184517220 */ /* 0x040fe40000410000 */
[C---:B------:R-:W-:Y:S02]  /*76b0*/  FMUL.FTZ R82, R3.reuse, R82 ;  /* 0x0000005203527220 */ /* 0x040fe40000410000 */
[C---:B-----5:R-:W-:Y:S04]  /*76c0*/  HMMA.16816.F32.BF16 R68, R136.reuse, R108, R68 ;  /* 0x0000006c8844723c */ /* 0x060fe80000041844 */
[C---:B------:R-:W-:Y:S01]  /*76d0*/  FMUL.FTZ R83, R3.reuse, R83 ;  /* 0x0000005303537220 */ /* 0x040fe20000410000 */
[----:B------:R-:W-:Y:S01]  /*76e0*/  MUFU.EX2 R174, R174 ;  /* 0x000000ae00ae7308 */ /* 0x000fe20000000800 */
[C---:B------:R-:W-:Y:S02]  /*76f0*/  FMUL.FTZ R84, R132.reuse, R84 ;  /* 0x0000005484547220 */ /* 0x040fe40000410000 */
[C---:B------:R-:W-:Y:S01]  /*7700*/  HMMA.16816.F32.BF16 R72, R136.reuse, R110, R72 ;  /* 0x0000006e8848723c */ /* 0x040fe20000041848 */
[----:B------:R-:W5:Y:S03]  /*7710*/  LDSM.16.MT88.4 R108, [R148+0x4100] ;  /* 0x00410000946c783b */ /* 0x000f660000004200 */
[C---:B------:R-:W-:Y:S02]  /*7720*/  FMUL.FTZ R85, R132.reuse, R85 ;  /* 0x0000005584557220 */ /* 0x040fe40000410000 */
[C---:B------:R-:W-:Y:S01]  /*7730*/  FMUL.FTZ R86, R3.reuse, R86 ;  /* 0x0000005603567220 */ /* 0x040fe20000410000 */
[----:B------:R-:W-:Y:S01]  /*7740*/  MUFU.EX2 R177, R177 ;  /* 0x000000b100b17308 */ /* 0x000fe20000000800 */
[C---:B------:R-:W-:Y:S01]  /*7750*/  FMUL.FTZ R87, R3.reuse, R87 ;  /* 0x0000005703577220 */ /* 0x040fe20000410000 */
[C---:B-1----:R-:W-:Y:S03]  /*7760*/  HMMA.16816.F32.BF16 R76, R136.reuse, R100, R76 ;  /* 0x00000064884c723c */ /* 0x042fe6000004184c */
[C---:B------:R-:W-:Y:S02]  /*7770*/  FMUL.FTZ R88, R132.reuse, R88 ;  /* 0x0000005884587220 */ /* 0x040fe40000410000 */
[----:B------:R-:W-:Y:S02]  /*7780*/  FMUL.FTZ R89, R132, R89 ;  /* 0x0000005984597220 */ /* 0x000fe40000410000 */
[C---:B------:R-:W-:Y:S01]  /*7790*/  FMUL.FTZ R90, R3.reuse, R90 ;  /* 0x0000005a035a7220 */ /* 0x040fe20000410000 */
[C---:B------:R-:W-:Y:S01]  /*77a0*/  HMMA.16816.F32.BF16 R80, R136.reuse, R102, R80 ;  /* 0x000000668850723c */ /* 0x040fe20000041850 */
[----:B------:R-:W-:Y:S03]  /*77b0*/  MUFU.EX2 R220, R220 ;  /* 0x000000dc00dc7308 */ /* 0x000fe60000000800 */
[C---:B------:R-:W-:Y:S01]  /*77c0*/  FMUL.FTZ R91, R3.reuse, R91 ;  /* 0x0000005b035b7220 */ /* 0x040fe20000410000 */
[----:B------:R-:W-:Y:S01]  /*77d0*/  F2FP.BF16.PACK_AB R100, R160, R159 ;  /* 0x0000009fa064723e */ /* 0x000fe200000010ff */
[----:B------:R-:W-:Y:S01]  /*77e0*/  FMUL.FTZ R92, R132, R92 ;  /* 0x0000005c845c7220 */ /* 0x000fe20000410000 */
[----:B------:R-:W-:Y:S01]  /*77f0*/  F2FP.BF16.PACK_AB R102, R162, R161 ;  /* 0x000000a1a266723e */ /* 0x000fe200000010ff */
[C---:B--2---:R-:W-:Y:S04]  /*7800*/  HMMA.16816.F32.BF16 R84, R136.reuse, R104, R84 ;  /* 0x000000688854723c */ /* 0x044fe80000041854 */
[----:B------:R-:W-:Y:S01]  /*7810*/  FMUL.FTZ R93, R132, R93 ;  /* 0x0000005d845d7220 */ /* 0x000fe20000410000 */
[----:B----4-:R-:W-:Y:S01]  /*7820*/  F2FP.BF16.PACK_AB R101, R164, R163 ;  /* 0x000000a3a465723e */ /* 0x010fe200000010ff */
[C---:B------:R-:W-:Y:S01]  /*7830*/  FMUL.FTZ R94, R3.reuse, R94 ;  /* 0x0000005e035e7220 */ /* 0x040fe20000410000 */
[----:B------:R-:W-:Y:S01]  /*7840*/  F2FP.BF16.PACK_AB R103, R166, R165 ;  /* 0x000000a5a667723e */ /* 0x000fe200000010ff */
[C---:B------:R-:W-:Y:S01]  /*7850*/  HMMA.16816.F32.BF16 R88, R136.reuse, R106, R88 ;  /* 0x0000006a8858723c */ /* 0x040fe20000041858 */
[----:B------:R-:W1:Y:S03]  /*7860*/  LDSM.16.MT88.4 R104, [R134+UR4+0x900] ;  /* 0x000900048668783b */ /* 0x000e660008004200 */
[C---:B------:R-:W-:Y:S02]  /*7870*/  FMUL.FTZ R95, R3.reuse, R95 ;  /* 0x0000005f035f7220 */ /* 0x040fe40000410000 */
[C---:B------:R-:W-:Y:S02]  /*7880*/  FMUL.FTZ R96, R132.reuse, R96 ;  /* 0x0000006084607220 */ /* 0x040fe40000410000 */
[C---:B------:R-:W-:Y:S03]  /*7890*/  FMUL.FTZ R97, R132.reuse, R97 ;  /* 0x0000006184617220 */ /* 0x040fe60000410000 */
[C---:B-----5:R-:W-:Y:S03]  /*78a0*/  HMMA.16816.F32.BF16 R92, R136.reuse, R108, R92 ;  /* 0x0000006c885c723c */ /* 0x060fe6000004185c */
[C---:B------:R-:W-:Y:S02]  /*78b0*/  FMUL.FTZ R98, R3.reuse, R98 ;  /* 0x0000006203627220 */ /* 0x040fe40000410000 */
[----:B------:R-:W-:Y:S02]  /*78c0*/  FMUL.FTZ R99, R3, R99 ;  /* 0x0000006303637220 */ /* 0x000fe40000410000 */
[--C-:B------:R-:W-:Y:S02]  /*78d0*/  FFMA.FTZ R157, R157, c[0x0][0x2d0], -R158.reuse ;  /* 0x0000b4009d9d7a23 */ /* 0x100fe4000001089e */
[----:B------:R-:W-:Y:S03]  /*78e0*/  FFMA.FTZ R158, R143, c[0x0][0x2d0], -R158 ;  /* 0x0000b4008f9e7a23 */ /* 0x000fe6000001089e */
[----:B------:R-:W-:Y:S01]  /*78f0*/  HMMA.16816.F32.BF16 R96, R136, R110, R96 ;  /* 0x0000006e8860723c */ /* 0x000fe20000041860 */
[----:B------:R-:W2:Y:S01]  /*7900*/  LDSM.16.MT88.4 R108, [R134+UR4+0x2900] ;  /* 0x00290004866c783b */ /* 0x000ea20008004200 */
[----:B------:R-:W-:Y:S01]  /*7910*/  MUFU.EX2 R175, R158 ;  /* 0x0000009e00af7308 */ /* 0x000fe20000000800 */
[----:B------:R-:W-:Y:S02]  /*7920*/  FFMA.FTZ R153, R3, R206, R153 ;  /* 0x000000ce03997223 */ /* 0x000fe40000010099 */
[----:B------:R-:W-:Y:S01]  /*7930*/  FFMA.FTZ R156, R132, R207, R156 ;  /* 0x000000cf849c7223 */ /* 0x000fe2000001009c */
[----:B------:R-:W-:Y:S01]  /*7940*/  MOV R132, R2 ;  /* 0x0000000200847202 */ /* 0x000fe20000000f00 */
[----:B------:R-:W-:Y:S01]  /*7950*/  FADD.FTZ R152, R152, R153 ;  /* 0x0000009998987221 */ /* 0x000fe20000010000 */
[C---:B------:R-:W-:Y:S01]  /*7960*/  HMMA.16816.F32.BF16 R4, R100.reuse, R112, R4 ;  /* 0x000000706404723c */ /* 0x040fe20000041804 */
[----:B------:R-:W-:Y:S03]  /*7970*/  LDSM.16.MT88.4 R136, [R133+0x3100] ;  /* 0x003100008588783b */ /* 0x000fe60000004200 */
[----:B------:R4:W-:Y:S01]  /*7980*/  MUFU.EX2 R158, R142 ;  /* 0x0000008e009e7308 */ /* 0x0009e20000000800 */
[----:B------:R-:W-:Y:S02]  /*7990*/  FADD.FTZ R155, R155, R156 ;  /* 0x0000009c9b9b7221 */ /* 0x000fe40000010000 */
[----:B------:R-:W-:Y:S01]  /*79a0*/  FADD.FTZ R149, R149, R152 ;  /* 0x0000009895957221 */ /* 0x000fe20000010000 */
[C---:B------:R-:W-:Y:S01]  /*79b0*/  HMMA.16816.F32.BF16 R8, R100.reuse, R114, R8 ;  /* 0x000000726408723c */ /* 0x040fe20000041808 */
[----:B------:R-:W5:Y:S03]  /*79c0*/  LDSM.16.MT88.4 R112, [R148+0x2900] ;  /* 0x002900009470783b */ /* 0x000f660000004200 */
[----:B------:R-:W-:Y:S02]  /*79d0*/  FADD.FTZ R154, R154, R155 ;  /* 0x0000009b9a9a7221 */ /* 0x000fe40000010000 */
[----:B------:R-:W2:Y:S01]  /*79e0*/  MUFU.EX2 R157, R157 ;  /* 0x0000009d009d7308 */ /* 0x000ea20000000800 */
[----:B------:R-:W-:Y:S01]  /*79f0*/  FADD.FTZ R150, R150, R149 ;  /* 0x0000009596967221 */ /* 0x000fe20000010000 */
[C---:B------:R-:W-:Y:S04]  /*7a00*/  HMMA.16816.F32.BF16 R12, R100.reuse, R116, R12 ;  /* 0x00000074640c723c */ /* 0x040fe8000004180c */
[----:B------:R-:W-:Y:S02]  /*7a10*/  FADD.FTZ R154, R151, R154 ;  /* 0x0000009a979a7221 */ /* 0x000fe40000010000 */
[----:B------:R-:W-:Y:S02]  /*7a20*/  FADD.FTZ R163, R163, R150 ;  /* 0x00000096a3a37221 */ /* 0x000fe40000010000 */
[C---:B------:R-:W-:Y:S01]  /*7a30*/  HMMA.16816.F32.BF16 R16, R100.reuse, R118, R16 ;  /* 0x000000766410723c */ /* 0x040fe20000041810 */
[----:B------:R-:W-:Y:S03]  /*7a40*/  LDSM.16.MT88.4 R116, [R133+0x4900] ;  /* 0x004900008574783b */ /* 0x000fe60000004200 */
[----:B------:R-:W-:Y:S02]  /*7a50*/  FADD.FTZ R159, R159, R154 ;  /* 0x0000009a9f9f7221 */ /* 0x000fe40000010000 */
[----:B------:R-:W-:Y:S02]  /*7a60*/  FADD.FTZ R164, R164, R163 ;  /* 0x000000a3a4a47221 */ /* 0x000fe40000010000 */
[C---:B-1----:R-:W-:Y:S01]  /*7a70*/  HMMA.16816.F32.BF16 R20, R100.reuse, R104, R20 ;  /* 0x000000686414723c */ /* 0x042fe20000041814 */
[----:B----4-:R-:W-:Y:S03]  /*7a80*/  LDSM.16.MT88.4 R140, [R135+UR4+0x3900] ;  /* 0x00390004878c783b */ /* 0x010fe60008004200 */
[----:B------:R-:W-:Y:S02]  /*7a90*/  FADD.FTZ R160, R160, R159 ;  /* 0x0000009fa0a07221 */ /* 0x000fe40000010000 */
[----:B------:R-:W-:Y:S02]  /*7aa0*/  FADD.FTZ R165, R165, R164 ;  /* 0x000000a4a5a57221 */ /* 0x000fe40000010000 */
[C---:B------:R-:W-:Y:S01]  /*7ab0*/  HMMA.16816.F32.BF16 R24, R100.reuse, R106, R24 ;  /* 0x0000006a6418723c */ /* 0x040fe20000041818 */
[----:B------:R-:W1:Y:S03]  /*7ac0*/  LDSM.16.MT88.4 R104, [R135+UR4+0x4900] ;  /* 0x004900048768783b */ /* 0x000e660008004200 */
[----:B------:R-:W-:Y:S02]  /*7ad0*/  FADD.FTZ R161, R161, R160 ;  /* 0x000000a0a1a17221 */ /* 0x000fe40000010000 */
[----:B------:R-:W-:Y:S02]  /*7ae0*/  FADD.FTZ R166, R166, R165 ;  /* 0x000000a5a6a67221 */ /* 0x000fe40000010000 */
        /* <DEDUP_REMOVED lines=9> */
[----:B------:R-:W-:Y:S07]  /*7b80*/  LDSM.16.MT88.4 R128, [R135+UR4+0x3100] ;  /* 0x003100048780783b */ /* 0x000fee0008004200 */
[C---:B--2---:R-:W-:Y:S08]  /*7b90*/  HMMA.16816.F32.BF16 R52, R100.reuse, R108, R52 ;  /* 0x0000006c6434723c */ /* 0x044ff00000041834 */
[C---:B------:R-:W-:Y:S01]  /*7ba0*/  HMMA.16816.F32.BF16 R56, R100.reuse, R110, R56 ;  /* 0x0000006e6438723c */ /* 0x040fe20000041838 */
[----:B------:R-:W2:Y:S07]  /*7bb0*/  LDSM.16.MT88.4 R108, [R134+UR4+0x4900] ;  /* 0x00490004866c783b */ /* 0x000eae0008004200 */
[C---:B-----5:R-:W-:Y:S08]  /*7bc0*/  HMMA.16816.F32.BF16 R60, R100.reuse, R112, R60 ;  /* 0x00000070643c723c */ /* 0x060ff0000004183c */
[C---:B------:R-:W-:Y:S01]  /*7bd0*/  HMMA.16816.F32.BF16 R64, R100.reuse, R114, R64 ;  /* 0x000000726440723c */ /* 0x040fe20000041840 */
[----:B------:R-:W4:Y:S07]  /*7be0*/  LDSM.16.MT88.4 R112, [R148+0x4900] ;  /* 0x004900009470783b */ /* 0x000f2e0000004200 */
[C---:B-1----:R-:W-:Y:S08]  /*7bf0*/  HMMA.16816.F32.BF16 R68, R100.reuse, R104, R68 ;  /* 0x000000686444723c */ /* 0x042ff00000041844 */
[C---:B------:R-:W-:Y:S01]  /*7c00*/  HMMA.16816.F32.BF16 R72, R100.reuse, R106, R72 ;  /* 0x0000006a6448723c */ /* 0x040fe20000041848 */
[----:B------:R-:W1:Y:S07]  /*7c10*/  LDSM.16.MT88.4 R104, [R135+UR4+0x1100] ;  /* 0x001100048768783b */ /* 0x000e6e0008004200 */
[C---:B------:R-:W-:Y:S08]  /*7c20*/  HMMA.16816.F32.BF16 R76, R100.reuse, R116, R76 ;  /* 0x00000074644c723c */ /* 0x040ff0000004184c */
[C---:B------:R-:W-:Y:S01]  /*7c30*/  HMMA.16816.F32.BF16 R80, R100.reuse, R118, R80 ;  /* 0x000000766450723c */ /* 0x040fe20000041850 */
[----:B------:R-:W5:Y:S07]  /*7c40*/  LDSM.16.MT88.4 R116, [R134+UR4+0x1100] ;  /* 0x001100048674783b */ /* 0x000f6e0008004200 */
[C---:B--2---:R-:W-:Y:S08]  /*7c50*/  HMMA.16816.F32.BF16 R84, R100.reuse, R108, R84 ;  /* 0x0000006c6454723c */ /* 0x044ff00000041854 */
[C---:B------:R-:W-:Y:S01]  /*7c60*/  HMMA.16816.F32.BF16 R88, R100.reuse, R110, R88 ;  /* 0x0000006e6458723c */ /* 0x040fe20000041858 */
[----:B------:R-:W2:Y:S07]  /*7c70*/  LDSM.16.MT88.4 R108, [R134+UR4+0x3100] ;  /* 0x00310004866c783b */ /* 0x000eae0008004200 */
[C---:B----4-:R-:W-:Y:S08]  /*7c80*/  HMMA.16816.F32.BF16 R92, R100.reuse, R112, R92 ;  /* 0x00000070645c723c */ /* 0x050ff0000004185c */
[----:B------:R-:W-:Y:S01]  /*7c90*/  HMMA.16816.F32.BF16 R96, R100, R114, R96 ;  /* 0x000000726460723c */ /* 0x000fe20000041860 */
[----:B------:R-:W-:Y:S06]  /*7ca0*/  LDSM.16.MT88.4 R112, [R135+UR4+0x5100] ;  /* 0x005100048770783b */ /* 0x000fec0008004200 */
[----:B---3--:R-:W-:Y:S01]  /*7cb0*/  F2FP.BF16.PACK_AB R100, R176, R173 ;  /* 0x000000adb064723e */ /* 0x008fe200000010ff */
        /* <DEDUP_REMOVED lines=8> */
[C---:B-1----:R-:W-:Y:S03]  /*7d40*/  HMMA.16816.F32.BF16 R4, R100.reuse, R104, R4 ;  /* 0x000000686404723c */ /* 0x042fe60000041804 */
[----:B------:R-:W-:Y:S02]  /*7d50*/  FADD.FTZ R170, R170, R167 ;  /* 0x000000a7aaaa7221 */ /* 0x000fe40000010000 */
[----:B------:R-:W-:Y:S02]  /*7d60*/  FADD.FTZ R178, R178, R169 ;  /* 0x000000a9b2b27221 */ /* 0x000fe40000010000 */
[----:B------:R-:W-:Y:S01]  /*7d70*/  FADD.FTZ R170, R171, R170 ;  /* 0x000000aaabaa7221 */ /* 0x000fe20000010000 */
[C---:B------:R-:W-:Y:S01]  /*7d80*/  HMMA.16816.F32.BF16 R8, R100.reuse, R106, R8 ;  /* 0x0000006a6408723c */ /* 0x040fe20000041808 */
[----:B------:R-:W1:Y:S07]  /*7d90*/  LDSM.16.MT88.4 R104, [R148+0x3100] ;  /* 0x003100009468783b */ /* 0x000e6e0000004200 */
[C---:B------:R-:W-:Y:S08]  /*7da0*/  HMMA.16816.F32.BF16 R12, R100.reuse, R120, R12 ;  /* 0x00000078640c723c */ /* 0x040ff0000004180c */
[C---:B------:R-:W-:Y:S01]  /*7db0*/  HMMA.16816.F32.BF16 R16, R100.reuse, R122, R16 ;  /* 0x0000007a6410723c */ /* 0x040fe20000041810 */
[----:B------:R-:W-:Y:S07]  /*7dc0*/  LDSM.16.MT88.4 R120, [R148+0x1900] ;  /* 0x001900009478783b */ /* 0x000fee0000004200 */
[C---:B-----5:R-:W-:Y:S08]  /*7dd0*/  HMMA.16816.F32.BF16 R20, R100.reuse, R116, R20 ;  /* 0x000000746414723c */ /* 0x060ff00000041814 */
[C---:B------:R-:W-:Y:S01]  /*7de0*/  HMMA.16816.F32.BF16 R24, R100.reuse, R118, R24 ;  /* 0x000000766418723c */ /* 0x040fe20000041818 */
[----:B------:R-:W3:Y:S07]  /*7df0*/  LDSM.16.MT88.4 R116, [R133+0x5100] ;  /* 0x005100008574783b */ /* 0x000eee0000004200 */
[C---:B------:R-:W-:Y:S08]  /*7e00*/  HMMA.16816.F32.BF16 R28, R100.reuse, R124, R28 ;  /* 0x0000007c641c723c */ /* 0x040ff0000004181c */
[C---:B------:R-:W-:Y:S01]  /*7e10*/  HMMA.16816.F32.BF16 R32, R100.reuse, R126, R32 ;  /* 0x0000007e6420723c */ /* 0x040fe20000041820 */
[----:B------:R-:W-:Y:S07]  /*7e20*/  LDSM.16.MT88.4 R124, [R135+UR4+0x1900] ;  /* 0x00190004877c783b */ /* 0x000fee0008004200 */
        /* <DEDUP_REMOVED lines=8> */
[C---:B--2---:R-:W-:Y:S04]  /*7eb0*/  HMMA.16816.F32.BF16 R52, R100.reuse, R108, R52 ;  /* 0x0000006c6434723c */ /* 0x044fe80000041834 */
[----:B------:R-:W-:Y:S01]  /*7ec0*/  F2FP.BF16.PACK_AB R139, R179, R158 ;  /* 0x0000009eb38b723e */ /* 0x000fe200000010ff */
[----:B------:R-:W-:Y:S02]  /*7ed0*/  FADD.FTZ R177, R177, R170 ;  /* 0x000000aab1b17221 */ /* 0x000fe40000010000 */
[----:B------:R-:W-:Y:S01]  /*7ee0*/  FADD.FTZ R157, R168, R157 ;  /* 0x0000009da89d7221 */ /* 0x000fe20000010000 */
[C---:B------:R-:W-:Y:S01]  /*7ef0*/  HMMA.16816.F32.BF16 R56, R100.reuse, R110, R56 ;  /* 0x0000006e6438723c */ /* 0x040fe20000041838 */
[----:B------:R-:W2:Y:S03]  /*7f00*/  LDSM.16.MT88.4 R108, [R134+UR4+0x5100] ;  /* 0x00510004866c783b */ /* 0x000ea60008004200 */
[----:B------:R-:W-:Y:S02]  /*7f10*/  FADD.FTZ R177, R220, R177 ;  /* 0x000000b1dcb17221 */ /* 0x000fe40000010000 */
[----:B------:R-:W-:Y:S02]  /*7f20*/  FADD.FTZ R174, R174, R157 ;  /* 0x0000009daeae7221 */ /* 0x000fe40000010000 */
[C---:B-1----:R-:W-:Y:S04]  /*7f30*/  HMMA.16816.F32.BF16 R60, R100.reuse, R104, R60 ;  /* 0x00000068643c723c */ /* 0x042fe8000004183c */
[----:B------:R-:W-:Y:S02]  /*7f40*/  FADD.FTZ R158, R158, R177 ;  /* 0x000000b19e9e7221 */ /* 0x000fe40000010000 */
[----:B------:R-:W-:Y:S02]  /*7f50*/  FADD.FTZ R207, R175, R174 ;  /* 0x000000aeafcf7221 */ /* 0x000fe40000010000 */
[C---:B------:R-:W-:Y:S01]  /*7f60*/  HMMA.16816.F32.BF16 R64, R100.reuse, R106, R64 ;  /* 0x0000006a6440723c */ /* 0x040fe20000041840 */
[----:B------:R-:W1:Y:S03]  /*7f70*/  LDSM.16.MT88.4 R104, [R148+0x5100] ;  /* 0x005100009468783b */ /* 0x000e660000004200 */
[----:B------:R-:W-:Y:S04]  /*7f80*/  FADD.FTZ R206, R179, R158 ;  /* 0x0000009eb3ce7221 */ /* 0x000fe80000010000 */
[C---:B------:R-:W-:Y:S08]  /*7f90*/  HMMA.16816.F32.BF16 R68, R100.reuse, R112, R68 ;  /* 0x000000706444723c */ /* 0x040ff00000041844 */
[C---:B------:R-:W-:Y:S01]  /*7fa0*/  HMMA.16816.F32.BF16 R72, R100.reuse, R114, R72 ;  /* 0x000000726448723c */ /* 0x040fe20000041848 */
[----:B------:R-:W4:Y:S07]  /*7fb0*/  LDSM.16.MT88.4 R112, [R133+0x1900] ;  /* 0x001900008570783b */ /* 0x000f2e0000004200 */
[C---:B---3--:R-:W-:Y:S08]  /*7fc0*/  HMMA.16816.F32.BF16 R76, R100.reuse, R116, R76 ;  /* 0x00000074644c723c */ /* 0x048ff0000004184c */
[C---:B------:R-:W-:Y:S01]  /*7fd0*/  HMMA.16816.F32.BF16 R80, R100.reuse, R118, R80 ;  /* 0x000000766450723c */ /* 0x040fe20000041850 */
[----:B------:R-:W3:Y:S07]  /*7fe0*/  LDSM.16.MT88.4 R116, [R134+UR4+0x1900] ;  /* 0x001900048674783b */ /* 0x000eee0008004200 */
[C---:B--2---:R-:W-:Y:S08]  /*7ff0*/  HMMA.16816.F32.BF16 R84, R100.reuse, R108, R84 ;  /* 0x0000006c6454723c */ /* 0x044ff00000041854 */
[C---:B------:R-:W-:Y:S08]  /*8000*/  HMMA.16816.F32.BF16 R88, R100.reuse, R110, R88 ;  /* 0x0000006e6458723c */ /* 0x040ff00000041858 */
[C---:B-1----:R-:W-:Y:S08]  /*8010*/  HMMA.16816.F32.BF16 R92, R100.reuse, R104, R92 ;  /* 0x00000068645c723c */ /* 0x042ff0000004185c */
[----:B------:R-:W-:Y:S08]  /*8020*/  HMMA.16816.F32.BF16 R96, R100, R106, R96 ;  /* 0x0000006a6460723c */ /* 0x000ff00000041860 */
[C---:B------:R-:W-:Y:S01]  /*8030*/  HMMA.16816.F32.BF16 R128, R136.reuse, R124, R4 ;  /* 0x0000007c8880723c */ /* 0x040fe20000041804 */
[----:B------:R-:W1:Y:S07]  /*8040*/  LDSM.16.MT88.4 R4, [R134+UR4+0x3900] ;  /* 0x003900048604783b */ /* 0x000e6e0008004200 */
[C---:B------:R-:W-:Y:S01]  /*8050*/  HMMA.16816.F32.BF16 R124, R136.reuse, R126, R8 ;  /* 0x0000007e887c723c */ /* 0x040fe20000041808 */
[----:B------:R-:W2:Y:S07]  /*8060*/  LDSM.16.MT88.4 R8, [R148+0x3900] ;  /* 0x003900009408783b */ /* 0x000eae0000004200 */
[C---:B----4-:R-:W-:Y:S01]  /*8070*/  HMMA.16816.F32.BF16 R100, R136.reuse, R112, R12 ;  /* 0x000000708864723c */ /* 0x050fe2000004180c */
[----:B------:R-:W4:Y:S07]  /*8080*/  LDSM.16.MT88.4 R12, [R135+UR4+0x5900] ;  /* 0x00590004870c783b */ /* 0x000f2e0008004200 */
[C---:B------:R-:W-:Y:S07]  /*8090*/  HMMA.16816.F32.BF16 R104, R136.reuse, R114, R16 ;  /* 0x000000728868723c */ /* 0x040fee0000041810 */
[----:B------:R-:W-:Y:S01]  /*80a0*/  IADD3 R16, R210, -0x2, RZ ;  /* 0xfffffffed2107810 */ /* 0x000fe20007ffe0ff */
[C---:B---3--:R-:W-:Y:S03]  /*80b0*/  HMMA.16816.F32.BF16 R108, R136.reuse, R116, R20 ;  /* 0x00000074886c723c */ /* 0x048fe60000041814 */
[C---:B------:R-:W-:Y:S05]  /*80c0*/  ISETP.GE.AND P6, PT, R16.reuse, R189, PT ;  /* 0x000000bd1000720c */ /* 0x040fea0003fc6270 */
[C---:B------:R-:W-:Y:S08]  /*80d0*/  HMMA.16816.F32.BF16 R112, R136.reuse, R118, R24 ;  /* 0x000000768870723c */ /* 0x040ff00000041818 */
[C---:B------:R-:W-:Y:S04]  /*80e0*/  HMMA.16816.F32.BF16 R116, R136.reuse, R120, R28 ;  /* 0x000000788874723c */ /* 0x040fe8000004181c */
[----:B------:R-:W-:Y:S04]  /*80f0*/  @P6 SHF.R.S32.HI R17, RZ, 0x1f, R16 ;  /* 0x0000001fff116819 */ /* 0x000fe80000011410 */
        /* <DEDUP_REMOVED lines=8> */
[C---:B--2---:R-:W-:Y:S07]  /*8180*/  HMMA.16816.F32.BF16 R60, R136.reuse, R8, R60 ;  /* 0x00000008883c723c */ /* 0x044fee000004183c */
[----:B------:R-:W-:Y:S01]  /*8190*/  @P6 IMAD R8, R17, c[0x0][0x1e0], RZ ;  /* 0x0000780011086a24 */ /* 0x000fe200078e02ff */
[C---:B------:R-:W-:Y:S04]  /*81a0*/  HMMA.16816.F32.BF16 R64, R136.reuse, R10, R64 ;  /* 0x0000000a8840723c */ /* 0x040fe80000041840 */
[C---:B------:R-:W-:Y:S02]  /*81b0*/  @P6 IMAD R8, R16.reuse, c[0x0][0x1e4], R8 ;  /* 0x0000790010086a24 */ /* 0x040fe400078e0208 */
[----:B------:R-:W-:Y:S02]  /*81c0*/  @P6 IMAD.WIDE.U32 R16, R16, c[0x0][0x1e0], RZ ;  /* 0x0000780010106a25 */ /* 0x000fe400078e00ff */
[C---:B----4-:R-:W-:Y:S04]  /*81d0*/  HMMA.16816.F32.BF16 R68, R136.reuse, R12, R68 ;  /* 0x0000000c8844723c */ /* 0x050fe80000041844 */
[----:B------:R-:W-:Y:S02]  /*81e0*/  @P6 IADD3 R9, R17, R8, RZ ;  /* 0x0000000811096210 */ /* 0x000fe40007ffe0ff */
[C---:B------:R-:W-:Y:S02]  /*81f0*/  @P6 SHF.L.U32 R19, R16.reuse, 0x6, RZ ;  /* 0x0000000610136819 */ /* 0x040fe400000006ff */
[----:B------:R-:W-:Y:S01]  /*8200*/  @P6 SHF.L.U64.HI R18, R16, 0x6, R9 ;  /* 0x0000000610126819 */ /* 0x000fe20000010209 */
[C---:B------:R-:W-:Y:S01]  /*8210*/  HMMA.16816.F32.BF16 R72, R136.reuse, R14, R72 ;  /* 0x0000000e8848723c */ /* 0x040fe20000041848 */
[----:B------:R-:W2:Y:S02]  /*8220*/  LDSM.16.MT88.4 R8, [R134+UR4+0x5900] ;  /* 0x005900048608783b */ /* 0x000ea40008004200 */
[C---:B------:R-:W-:Y:S02]  /*8230*/  @P6 IADD3 R12, P0, R19.reuse, R198, RZ ;  /* 0x000000c6130c6210 */ /* 0x040fe40007f1e0ff */
[----:B------:R-:W-:Y:S02]  /*8240*/  @P6 IADD3 R22, P4, R19, R214, RZ ;  /* 0x000000d613166210 */ /* 0x000fe40007f9e0ff */
[----:B------:R-:W-:Y:S01]  /*8250*/  @P6 IADD3.X R13, R18, R203, RZ, P0, !PT ;  /* 0x000000cb120d6210 */ /* 0x000fe200007fe4ff */
[C---:B-1----:R-:W-:Y:S04]  /*8260*/  HMMA.16816.F32.BF16 R76, R136.reuse, R4, R76 ;  /* 0x00000004884c723c */ /* 0x042fe8000004184c */
[----:B------:R-:W-:Y:S02]  /*8270*/  @P6 LEA R20, P5, R12, c[0x0][0x1c8], 0x1 ;  /* 0x000072000c146a11 */ /* 0x000fe400078a08ff */
[----:B------:R-:W-:Y:S02]  /*8280*/  @P6 LEA R16, P0, R22, c[0x0][0x1c8], 0x1 ;  /* 0x0000720016106a11 */ /* 0x000fe400078008ff */
[----:B------:R-:W-:Y:S01]  /*8290*/  @P6 LEA.HI.X R21, R12, c[0x0][0x1cc], R13, 0x1, P5 ;  /* 0x000073000c156a11 */ /* 0x000fe200028f0c0d */
[C---:B------:R-:W-:Y:S01]  /*82a0*/  HMMA.16816.F32.BF16 R80, R136.reuse, R6, R80 ;  /* 0x000000068850723c */ /* 0x040fe20000041850 */
[----:B------:R-:W1:Y:S02]  /*82b0*/  LDSM.16.MT88.4 R12, [R148+0x5900] ;  /* 0x00590000940c783b */ /* 0x000e640000004200 */
[----:B------:R-:W-:Y:S02]  /*82c0*/  @P6 IADD3.X R17, R18, R213, RZ, P4, !PT ;  /* 0x000000d512116210 */ /* 0x000fe400027fe4ff */
[----:B------:R-:W-:Y:S02]  /*82d0*/  @P6 IADD3 R3, P5, R193, R19, RZ ;  /* 0x00000013c1036210 */ /* 0x000fe40007fbe0ff */
[----:B------:R-:W-:Y:S02]  /*82e0*/  @P6 LEA.HI.X R17, R22, c[0x0][0x1cc], R17, 0x1, P0 ;  /* 0x0000730016116a11 */ /* 0x000fe400000f0c11 */
[----:B------:R-:W-:Y:S03]  /*82f0*/  @P6 IADD3 R19, P0, R19, R212, RZ ;  /* 0x000000d413136210 */ /* 0x000fe60007f1e0ff */
[----:B------:R-:W-:Y:S02]  /*8300*/  @P6 IADD3 R23, P4, R3, R198, RZ ;  /* 0x000000c603176210 */ /* 0x000fe40007f9e0ff */
[----:B------:R-:W-:Y:S02]  /*8310*/  @P6 IADD3.X R22, R192, R18, RZ, P5, !PT ;  /* 0x00000012c0166210 */ /* 0x000fe40002ffe4ff */
[----:B------:R-:W-:Y:S02]  /*8320*/  @P6 LEA R4, P5, R19, c[0x0][0x1c8], 0x1 ;  /* 0x0000720013046a11 */ /* 0x000fe400078a08ff */
[----:B------:R-:W-:Y:S02]  /*8330*/  @P6 IADD3.X R24, R18, R211, RZ, P0, !PT ;  /* 0x000000d312186210 */ /* 0x000fe400007fe4ff */
[----:B------:R-:W-:Y:S02]  /*8340*/  @P6 LEA R18, P0, R23, c[0x0][0x1c8], 0x1 ;  /* 0x0000720017126a11 */ /* 0x000fe400078008ff */
[----:B------:R-:W-:Y:S02]  /*8350*/  @P6 IADD3.X R26, R22, R203, RZ, P4, !PT ;  /* 0x000000cb161a6210 */ /* 0x000fe400027fe4ff */
[----:B------:R-:W-:Y:S01]  /*8360*/  @P6 LEA.HI.X R5, R19, c[0x0][0x1cc], R24, 0x1, P5 ;  /* 0x0000730013056a11 */ /* 0x000fe200028f0c18 */
[C---:B--2---:R-:W-:Y:S03]  /*8370*/  HMMA.16816.F32.BF16 R84, R136.reuse, R8, R84 ;  /* 0x000000088854723c */ /* 0x044fe60000041854 */
[----:B------:R-:W-:Y:S02]  /*8380*/  @P6 LEA.HI.X R19, R23, c[0x0][0x1cc], R26, 0x1, P0 ;  /* 0x0000730017136a11 */ /* 0x000fe400000f0c1a */
[----:B------:R-:W-:Y:S02]  /*8390*/  MOV R23, UR7 ;  /* 0x0000000700177c02 */ /* 0x000fe40008000f00 */
[----:B------:R-:W-:Y:S01]  /*83a0*/  @P6 IADD3 R24, P0, R3, R214, RZ ;  /* 0x000000d603186210 */ /* 0x000fe20007f1e0ff */
[C---:B------:R-:W-:Y:S04]  /*83b0*/  HMMA.16816.F32.BF16 R88, R136.reuse, R10, R88 ;  /* 0x0000000a8858723c */ /* 0x040fe80000041858 */
[----:B------:R-:W-:Y:S01]  /*83c0*/  @P6 IMAD R23, R23, 0x3000, R194 ;  /* 0x0000300017176824 */ /* 0x000fe200078e02c2 */
[----:B------:R-:W-:Y:S02]  /*83d0*/  @P6 LEA R6, P5, R24, c[0x0][0x1c8], 0x1 ;  /* 0x0000720018066a11 */ /* 0x000fe400078a08ff */
[----:B------:R-:W-:Y:S01]  /*83e0*/  @P6 IADD3 R25, P4, R3, R212, RZ ;  /* 0x000000d403196210 */ /* 0x000fe20007f9e0ff */
[C---:B-1----:R-:W-:Y:S04]  /*83f0*/  HMMA.16816.F32.BF16 R92, R136.reuse, R12, R92 ;  /* 0x0000000c885c723c */ /* 0x042fe8000004185c */
[----:B------:R-:W-:Y:S02]  /*8400*/  @P6 IADD3.X R3, R22, R213, RZ, P0, !PT ;  /* 0x000000d516036210 */ /* 0x000fe400007fe4ff */
[----:B------:R-:W-:Y:S02]  /*8410*/  @P6 LEA R26, P0, R25, c[0x0][0x1c8], 0x1 ;  /* 0x00007200191a6a11 */ /* 0x000fe400078008ff */
[----:B------:R-:W-:Y:S01]  /*8420*/  @P6 LEA.HI.X R7, R24, c[0x0][0x1cc], R3, 0x1, P5 ;  /* 0x0000730018076a11 */ /* 0x000fe200028f0c03 */
[----:B------:R-:W-:Y:S03]  /*8430*/  HMMA.16816.F32.BF16 R96, R136, R14, R96 ;  /* 0x0000000e8860723c */ /* 0x000fe60000041860 */
[----:B------:R-:W-:Y:S02]  /*8440*/  @P6 SHF.L.U32 R3, R23, 0x1, RZ ;  /* 0x0000000117036819 */ /* 0x000fe400000006ff */
[----:B------:R-:W-:Y:S03]  /*8450*/  @P6 IADD3.X R22, R22, R211, RZ, P4, !PT ;  /* 0x000000d316166210 */ /* 0x000fe600027fe4ff */
[----:B------:R-:W-:Y:S01]  /*8460*/  @!PT LDS RZ, [RZ] ;  /* 0x00000000fffff984 */ /* 0x000fe20000000800 */
[----:B------:R-:W-:Y:S01]  /*8470*/  @!PT LDS RZ, [RZ] ;  /* 0x00000000fffff984 */ /* 0x000fe20000000800 */
[----:B------:R-:W-:Y:S01]  /*8480*/  @!PT LDS RZ, [RZ] ;  /* 0x00000000fffff984 */ /* 0x000fe20000000800 */
[----:B------:R1:W-:Y:S01]  /*8490*/  @P6 LDGSTS.E.BYPASS.LTC128B.128 [R3+0xc100], [R20.64], !P3 ;  /* 0x0c10000014036fae */ /* 0x0003e2000d901d4a */
[----:B------:R-:W-:Y:S02]  /*84a0*/  @P6 LEA.HI.X R27, R25, c[0x0][0x1cc], R22, 0x1, P0 ;  /* 0x00007300191b6a11 */ /* 0x000fe400000f0c16 */
[C---:B------:R-:W-:Y:S02]  /*84b0*/  ISETP.GT.AND P0, PT, R210.reuse, R219, PT ;  /* 0x000000dbd200720c */ /* 0x040fe40003f04270 */
[----:B------:R-:W-:Y:S03]  /*84c0*/  IADD3 R210, R210, -0x1, RZ ;  /* 0xffffffffd2d27810 */ /* 0x000fe60007ffe0ff */
[----:B------:R1:W-:Y:S08]  /*84d0*/  @P6 LDGSTS.E.BYPASS.LTC128B.128 [R3+0xe100], [R16.64], !P2 ;  /* 0x0e10000010036fae */ /* 0x0003f0000d101d4a */
[----:B------:R1:W-:Y:S08]  /*84e0*/  @P6 LDGSTS.E.BYPASS.LTC128B.128 [R3+0x10100], [R4.64], !P1 ;  /* 0x1010000004036fae */ /* 0x0003f0000c901d4a */
[----:B------:R1:W-:Y:S08]  /*84f0*/  @P6 LDGSTS.E.BYPASS.LTC128B.128 [R3+0xd100], [R18.64], !P3 ;  /* 0x0d10000012036fae */ /* 0x0003f0000d901d4a */
[----:B------:R1:W-:Y:S08]  /*8500*/  @P6 LDGSTS.E.BYPASS.LTC128B.128 [R3+0xf100], [R6.64], !P2 ;  /* 0x0f10000006036fae */ /* 0x0003f0000d101d4a */
[----:B------:R1:W-:Y:S08]  /*8510*/  @P6 LDGSTS.E.BYPASS.LTC128B.128 [R3+0x11100], [R26.64], !P1 ;  /* 0x111000001a036fae */ /* 0x0003f0000c901d4a */
[----:B------:R-:W0:Y:S01]  /*8520*/  LDGDEPBAR ;  /* 0x00000000000079af */ /* 0x000e220000000000 */
[----:B-1----:R-:W-:Y:S01]  /*8530*/  MOV R3, R0 ;  /* 0x0000000000037202 */ /* 0x002fe20000000f00 */
[----:B------:R-:W-:-:S06]  /*8540*/  @P0 BRA `(.L_x_1594) ;  /* 0xffffcb0000000947 */ /* 0x000fcc000383ffff */
.L_x_1585:
[----:B------:R-:W-:Y:S01]  /*8550*/  ULEA UR9, UR9, 0x7f, 0x7 ;  /* 0x0000007f09097891 */ /* 0x000fe2000f8e383f */
[----:B------:R-:W-:Y:S01]  /*8560*/  PLOP3.LUT P0, PT, PT, PT, UP1, 0x40, 0x0 ;  /* 0x000000000000781c */ /* 0x000fe20003f0e818 */
[----:B------:R-:W-:-:S02]  /*8570*/  ULDC.64 UR12, c[0x0][0x2c8] ;  /* 0x0000b200000c7ab9 */ /* 0x000fc40000000a00 */
[----:B------:R-:W-:Y:S02]  /*8580*/  UIMAD.WIDE.U32 UR14, UR9, UR12, URZ ;  /* 0x0000000c090e72a5 */ /* 0x000fe4000f8e003f */
[----:B------:R-:W-:Y:S02]  /*8590*/  ULDC UR4, c[0x0][0x168] ;  /* 0x00005a0000047ab9 */ /* 0x000fe40000000800 */
[----:B------:R-:W-:Y:S02]  /*85a0*/  UMOV UR12, 0x1 ;  /* 0x00000001000c7882 */ /* 0x000fe40000000000 */
[----:B------:R-:W-:Y:S02]  /*85b0*/  UIADD3 UR4, UR12, -UR4, URZ ;  /* 0x800000040c047290 */ /* 0x000fe4000fffe03f */
[----:B------:R-:W-:Y:S02]  /*85c0*/  @UP2 USHF.R.U32.HI UR9, URZ, UR13, UR15 ;  /* 0x0000000d3f092299 */ /* 0x000fe4000801160f */
[----:B------:R-:W-:-:S02]  /*85d0*/  ULDC UR12, c[0x0][0x1d0] ;  /* 0x00007400000c7ab9 */ /* 0x000fc40000000800 */
[----:B------:R-:W-:-:S03]  /*85e0*/  UIADD3 UR9, UR9, UR12, UR4 ;  /* 0x0000000c09097290 */ /* 0x000fc6000fffe004 */
[----:B------:R-:W-:Y:S02]  /*85f0*/  ULDC UR4, c[0x0][0x324] ;  /* 0x0000c90000047ab9 */ /* 0x000fe40000000800 */
[----:B------:R-:W-:-:S06]  /*8600*/  UIADD3 UR4, UR9, -UR4, URZ ;  /* 0x8000000409047290 */ /* 0x000fcc000fffe03f */
        /* <DEDUP_REMOVED lines=12> */
.L_x_1596:
[----:B------:R-:W-:-:S04]  /*86d0*/  MOV R3, c[0x0][0x32c] ;  /* 0x0000cb0000037a02 */ /* 0x000fc80000000f00 */
[----:B------:R-:W-:-:S13]  /*86e0*/  ISETP.NE.AND P0, PT, R3, 0x1, PT ;  /* 0x000000010300780c */ /* 0x000fda0003f05270 */
[----:B------:R-:W-:-:S05]  /*86f0*/  @P0 IMAD.HI.U32 R3, R5, c[0x0][0x330], RZ ;  /* 0x0000cc0005030a27 */ /* 0x000fca00078e00ff */
[----:B------:R-:W-:-:S05]  /*8700*/  @P0 SHF.R.U32.HI R5, RZ, c[0x0][0x334], R3 ;  /* 0x0000cd00ff050a19 */ /* 0x000fca0000011603 */
.L_x_1597:
[----:B------:R-:W-:-:S05]  /*8710*/  IMAD R5, R5, c[0x0][0x32c], RZ ;  /* 0x0000cb0005057a24 */ /* 0x000fca00078e02ff */
[----:B------:R-:W-:-:S04]  /*8720*/  IMNMX R4, R4, R5, !PT ;  /* 0x0000000504047217 */ /* 0x000fc80007800200 */
.L_x_1595:
[----:B------:R-:W-:-:S04]  /*8730*/  IADD3 R4, R4, 0x3f, RZ ;  /* 0x0000003f04047810 */ /* 0x000fc80007ffe0ff */
[----:B------:R-:W-:-:S04]  /*8740*/  SHF.R.S32.HI R3, RZ, 0x1f, R4 ;  /* 0x0000001fff037819 */ /* 0x000fc80000011404 */
[----:B------:R-:W-:-:S04]  /*8750*/  LEA.HI R4, R3, R4, RZ, 0x6 ;  /* 0x0000000403047211 */ /* 0x000fc800078f30ff */
[----:B------:R-:W-:-:S04]  /*8760*/  SHF.R.S32.HI R4, RZ, 0x6, R4 ;  /* 0x00000006ff047819 */ /* 0x000fc80000011404 */
[----:B------:R-:W-:-:S04]  /*8770*/  IMNMX R213, R189, R4, !PT ;  /* 0x00000004bdd57217 */ /* 0x000fc80007800200 */
[----:B------:R-:W-:-:S13]  /*8780*/  ISETP.GE.AND P0, PT, R210, R213, PT ;  /* 0x000000d5d200720c */ /* 0x000fda0003f06270 */
[----:B------:R-:W-:Y:S05]  /*8790*/  @!P0 BRA `(.L_x_1598) ;  /* 0x00002b2000008947 */ /* 0x000fea0003800000 */
[----:B------:R-:W-:Y:S01]  /*87a0*/  IMAD.MOV.U32 R185, RZ, RZ, 0x20 ;  /* 0x00000020ffb97424 */ /* 0x000fe200078e00ff */
[----:B------:R-:W-:Y:S01]  /*87b0*/  LOP3.LUT P0, RZ, R208, 0x2, RZ, 0xc0, !PT ;  /* 0x00000002d0ff7812 */ /* 0x000fe2000780c0ff */
[----:B------:R-:W-:Y:S01]  /*87c0*/  IMAD.MOV.U32 R3, RZ, RZ, R0 ;  /* 0x000000ffff037224 */ /* 0x000fe200078e0000 */
[----:B------:R-:W-:Y:S01]  /*87d0*/  IADD3 R209, P5, R196, 0x80, RZ ;  /* 0x00000080c4d17810 */ /* 0x000fe20007fbe0ff */
[----:B------:R-:W-:Y:S01]  /*87e0*/  IMAD.MOV.U32 R133, RZ, RZ, R2 ;  /* 0x000000ffff857224 */ /* 0x000fe200078e0002 */
[----:B------:R-:W-:Y:S01]  /*87f0*/  IADD3 R179, P4, R198, 0x40, RZ ;  /* 0x00000040c6b37810 */ /* 0x000fe20007f9e0ff */
[----:B------:R-:W-:Y:S01]  /*8800*/  IMAD.MOV.U32 R214, RZ, RZ, R210 ;  /* 0x000000ffffd67224 */ /* 0x000fe200078e00d2 */
[----:B------:R-:W-:Y:S01]  /*8810*/  SEL R185, R185, 0xffffffe0, !P0 ;  /* 0xffffffe0b9b97807 */ /* 0x000fe20004000000 */
[----:B------:R-:W-:Y:S01]  /*8820*/  IMAD.X R187, RZ, RZ, R201, P5 ;  /* 0x000000ffffbb7224 */ /* 0x000fe200028e06c9 */
[----:B------:R-:W-:Y:S01]  /*8830*/  IADD3 R212, P6, R196, 0x40, RZ ;  /* 0x00000040c4d47810 */ /* 0x000fe20007fde0ff */
[----:B------:R-:W-:Y:S01]  /*8840*/  IMAD.X R178, RZ, RZ, R203, P4 ;  /* 0x000000ffffb27224 */ /* 0x000fe200020e06cb */
[----:B------:R-:W-:-:S02]  /*8850*/  IADD3 R177, P0, R198, 0x80, RZ ;  /* 0x00000080c6b17810 */ /* 0x000fc40007f1e0ff */
[----:B------:R-:W-:Y:S02]  /*8860*/  IADD3.X R211, RZ, R201, RZ, P6, !PT ;  /* 0x000000c9ffd37210 */ /* 0x000fe400037fe4ff */
[----:B------:R-:W-:Y:S02]  /*8870*/  IADD3.X R176, RZ, R203, RZ, P0, !PT ;  /* 0x000000cbffb07210 */ /* 0x000fe400007fe4ff */
.L_x_1599:
[----:B------:R-:W-:Y:S04]  /*8880*/  DEPBAR.LE SB0, 0x2 ;  /* 0x000080800000791a */ /* 0x000fe80000000000 */
[----:B------:R-:W-:Y:S01]  /*8890*/  BAR.SYNC.DEFER_BLOCKING 0x0 ;  /* 0x0000000000007b1d */ /* 0x000fe20000010000 */
[----:B------:R-:W-:Y:S01]  /*88a0*/  UIMAD UR4, UR5, 0x6000, URZ ;  /* 0x00006000050478a4 */ /* 0x000fe2000f8e023f */
[----:B------:R-:W-:Y:S01]  /*88b0*/  ISETP.GE.AND P6, PT, R189, R214, PT ;  /* 0x000000d6bd00720c */ /* 0x000fe20003fc6270 */
[----:B------:R-:W-:Y:S01]  /*88c0*/  UIADD3 UR9, UR7, 0x1, URZ ;  /* 0x0000000107097890 */ /* 0x000fe2000fffe03f */
[----:B------:R-:W-:Y:S01]  /*88d0*/  IADD3 R210, R214, -0x1, RZ ;  /* 0xffffffffd6d27810 */ /* 0x000fe20007ffe0ff */
[----:B------:R-:W-:Y:S02]  /*88e0*/  UISETP.GE.AND UP0, UPT, UR7, 0x1, UPT ;  /* 0x000000010700788c */ /* 0x000fe4000bf06270 */
[----:B------:R-:W-:Y:S04]  /*88f0*/  IADD3 R2, R184, UR4, RZ ;  /* 0x00000004b8027c10 */ /* 0x000fe8000fffe0ff */
[----:B------:R-:W-:Y:S04]  /*8900*/  IADD3 R173, R185, R2, RZ ;  /* 0x00000002b9ad7210 */ /* 0x000fe80007ffe0ff */
[----:B------:R-:W-:Y:S01]  /*8910*/  @!P6 SHF.R.S32.HI R0, RZ, 0x1f, R210 ;  /* 0x0000001fff00e819 */ /* 0x000fe200000114d2 */
[----:B------:R-:W-:Y:S01]  /*8920*/  @!P6 IMAD.WIDE.U32 R28, R210, c[0x0][0x208], RZ ;  /* 0x00008200d21cea25 */ /* 0x000fe200078e00ff */
[----:B------:R-:W-:Y:S03]  /*8930*/  IADD3 R172, R188, R173, RZ ;  /* 0x000000adbcac7210 */ /* 0x000fe60007ffe0ff */
[----:B------:R-:W-:Y:S01]  /*8940*/  @!P6 IMAD R0, R0, c[0x0][0x208], RZ ;  /* 0x000082000000ea24 */ /* 0x000fe200078e02ff */
[----:B------:R-:W-:Y:S01]  /*8950*/  @!P6 SHF.L.U32 R153, R28, 0x6, RZ ;  /* 0x000000061c99e819 */ /* 0x000fe200000006ff */
[----:B------:R-:W-:Y:S02]  /*8960*/  LDSM.16.M88.4 R32, [R186] ;  /* 0x00000000ba20783b */ /* 0x000fe40000000200 */
[----:B------:R-:W-:Y:S01]  /*8970*/  @!P6 IMAD R0, R210, c[0x0][0x20c], R0 ;  /* 0x00008300d200ea24 */ /* 0x000fe200078e0200 */
[C---:B------:R-:W-:Y:S02]  /*8980*/  @!P6 IADD3 R150, P0, R153.reuse, R209, RZ ;  /* 0x000000d19996e210 */ /* 0x040fe40007f1e0ff */
[----:B------:R-:W-:Y:S02]  /*8990*/  @!P6 IADD3 R151, P4, R153, R212, RZ ;  /* 0x000000d49997e210 */ /* 0x000fe40007f9e0ff */
[----:B------:R-:W-:Y:S01]  /*89a0*/  @!P6 IADD3 R0, R29, R0, RZ ;  /* 0x000000001d00e210 */ /* 0x000fe20007ffe0ff */
[----:B------:R-:W1:Y:S01]  /*89b0*/  LDSM.16.M88.4 R8, [R184+UR4+0xc100] ;  /* 0x00c10004b808783b */ /* 0x000e620008000200 */
[-C--:B------:R-:W-:Y:S02]  /*89c0*/  @!P6 IADD3 R132, P5, R153, R196.reuse, RZ ;  /* 0x000000c49984e210 */ /* 0x080fe40007fbe0ff */
[----:B------:R-:W-:Y:S04]  /*89d0*/  @!P6 SHF.L.U64.HI R0, R28, 0x6, R0 ;  /* 0x000000061c00e819 */ /* 0x000fe80000010200 */
[----:B------:R-:W-:Y:S01]  /*89e0*/  @!P6 IADD3.X R149, R0, R201, RZ, P5, !PT ;  /* 0x000000c90095e210 */ /* 0x000fe20002ffe4ff */
[----:B------:R-:W2:Y:S01]  /*89f0*/  LDSM.16.M88.4 R16, [R184+UR4+0xc900] ;  /* 0x00c90004b810783b */ /* 0x000ea20008000200 */
[----:B------:R-:W-:Y:S02]  /*8a00*/  @!P6 LEA R160, P5, R132, c[0x0][0x1f8], 0x1 ;  /* 0x00007e0084a0ea11 */ /* 0x000fe400078a08ff */
[----:B------:R-:W-:Y:S02]  /*8a10*/  @!P6 IADD3.X R148, R0, R211, RZ, P4, !PT ;  /* 0x000000d30094e210 */ /* 0x000fe400027fe4ff */
[C---:B------:R-:W-:Y:S02]  /*8a20*/  @!P6 LEA R164, P4, R151.reuse, c[0x0][0x1f8], 0x1 ;  /* 0x00007e0097a4ea11 */ /* 0x040fe400078808ff */
[----:B------:R-:W-:Y:S01]  /*8a30*/  @!P6 LEA.HI.X R161, R132, c[0x0][0x1fc], R149, 0x1, P5 ;  /* 0x00007f0084a1ea11 */ /* 0x000fe200028f0c95 */
[----:B------:R-:W3:Y:S01]  /*8a40*/  LDSM.16.M88.4 R24, [R184+UR4+0xd100] ;  /* 0x00d10004b818783b */ /* 0x000ee20008000200 */
[----:B------:R-:W-:Y:S02]  /*8a50*/  @!P6 LEA.HI.X R165, R151, c[0x0][0x1fc], R148, 0x1, P4 ;  /* 0x00007f0097a5ea11 */ /* 0x000fe400020f0c94 */
[----:B------:R-:W-:Y:S01]  /*8a60*/  MOV R132, UR7 ;  /* 0x0000000700847c02 */ /* 0x000fe20008000f00 */
[----:B------:R-:W-:Y:S02]  /*8a70*/  USEL UR7, UR9, URZ, !UP0 ;  /* 0x0000003f09077287 */ /* 0x000fe4000c000000 */
[----:B------:R-:W-:Y:S02]  /*8a80*/  UIADD3 UR9, UR5, 0x1, URZ ;  /* 0x0000000105097890 */ /* 0x000fe4000fffe03f */
[----:B------:R-:W4:Y:S01]  /*8a90*/  LDSM.16.M88.4 R136, [R184+UR4+0xd900] ;  /* 0x00d90004b888783b */ /* 0x000f220008000200 */
[----:B------:R-:W-:Y:S01]  /*8aa0*/  @!P6 IMAD R132, R132, 0x6000, R205 ;  /* 0x000060008484e824 */ /* 0x000fe200078e02cd */
[----:B------:R-:W-:Y:S04]  /*8ab0*/  UISETP.GE.AND UP0, UPT, UR5, 0x1, UPT ;  /* 0x000000010500788c */ /* 0x000fe8000bf06270 */
[----:B------:R-:W-:Y:S02]  /*8ac0*/  USEL UR5, UR9, URZ, !UP0 ;  /* 0x0000003f09057287 */ /* 0x000fe4000c000000 */
[----:B------:R-:W-:Y:S01]  /*8ad0*/  LDSM.16.M88.4 R140, [R182] ;  /* 0x00000000b68c783b */ /* 0x000fe20000000200 */
[C---:B-1----:R-:W-:Y:S07]  /*8ae0*/  HMMA.16816.F32.BF16 R4, R32.reuse, R8, RZ ;  /* 0x000000082004723c */ /* 0x042fee00000418ff */
[----:B------:R-:W1:Y:S01]  /*8af0*/  LDSM.16.M88.4 R144, [R173+0xc100] ;  /* 0x00c10000ad90783b */ /* 0x000e620000000200 */
[C---:B------:R-:W-:Y:S08]  /*8b00*/  HMMA.16816.F32.BF16 R8, R32.reuse, R10, RZ ;  /* 0x0000000a2008723c */ /* 0x040ff000000418ff */
[C---:B--2---:R-:W-:Y:S08]  /*8b10*/  HMMA.16816.F32.BF16 R12, R32.reuse, R16, RZ ;  /* 0x00000010200c723c */ /* 0x044ff000000418ff */
[C---:B------:R-:W-:Y:S08]  /*8b20*/  HMMA.16816.F32.BF16 R16, R32.reuse, R18, RZ ;  /* 0x000000122010723c */ /* 0x040ff000000418ff */
[C---:B---3--:R-:W-:Y:S08]  /*8b30*/  HMMA.16816.F32.BF16 R20, R32.reuse, R24, RZ ;  /* 0x000000182014723c */ /* 0x048ff000000418ff */
[C---:B------:R-:W-:Y:S08]  /*8b40*/  HMMA.16816.F32.BF16 R24, R32.reuse, R26, RZ ;  /* 0x0000001a2018723c */ /* 0x040ff000000418ff */
[C---:B----4-:R-:W-:Y:S07]  /*8b50*/  HMMA.16816.F32.BF16 R28, R32.reuse, R136, RZ ;  /* 0x00000088201c723c */ /* 0x050fee00000418ff */
[----:B------:R-:W-:Y:S01]  /*8b60*/  @!P6 IADD3.X R137, R0, R187, RZ, P0, !PT ;  /* 0x000000bb0089e210 */ /* 0x000fe200007fe4ff */
[----:B------:R-:W-:Y:S01]  /*8b70*/  HMMA.16816.F32.BF16 R32, R32, R138, RZ ;  /* 0x0000008a2020723c */ /* 0x000fe200000418ff */
[C---:B------:R-:W-:Y:S04]  /*8b80*/  @!P6 LEA R166, P0, R150.reuse, c[0x0][0x1f8], 0x1 ;  /* 0x00007e0096a6ea11 */ /* 0x040fe800078008ff */
[----:B------:R-:W-:Y:S02]  /*8b90*/  @!P6 LEA.HI.X R167, R150, c[0x0][0x1fc], R137, 0x1, P0 ;  /* 0x00007f0096a7ea11 */ /* 0x000fe400000f0c89 */
[----:B------:R-:W-:Y:S01]  /*8ba0*/  @!P6 IADD3 R153, P0, R191, R153, RZ ;  /* 0x00000099bf99e210 */ /* 0x000fe20007f1e0ff */
[C---:B-1----:R-:W-:Y:S01]  /*8bb0*/  HMMA.16816.F32.BF16 R4, R140.reuse, R144, R4 ;  /* 0x000000908c04723c */ /* 0x042fe20000041804 */
[----:B------:R-:W1:Y:S04]  /*8bc0*/  LDSM.16.M88.4 R136, [R173+0xc900] ;  /* 0x00c90000ad88783b */ /* 0x000e680000000200 */
[C---:B------:R-:W-:Y:S02]  /*8bd0*/  @!P6 IADD3 R155, P5, R153.reuse, R196, RZ ;  /* 0x000000c4999be210 */ /* 0x040fe40007fbe0ff */
[C---:B------:R-:W-:Y:S01]  /*8be0*/  @!P6 IADD3 R157, P4, R153.reuse, R212, RZ ;  /* 0x000000d4999de210 */ /* 0x040fe20007f9e0ff */
[C---:B------:R-:W-:Y:S01]  /*8bf0*/  HMMA.16816.F32.BF16 R8, R140.reuse, R146, R8 ;  /* 0x000000928c08723c */ /* 0x040fe20000041808 */
[----:B------:R-:W2:Y:S03]  /*8c00*/  LDSM.16.M88.4 R148, [R173+0xd100] ;  /* 0x00d10000ad94783b */ /* 0x000ea60000000200 */
[----:B------:R-:W-:Y:S02]  /*8c10*/  @!P6 IADD3.X R0, R190, R0, RZ, P0, !PT ;  /* 0x00000000be00e210 */ /* 0x000fe400007fe4ff */
[----:B------:R-:W-:Y:S02]  /*8c20*/  @!P6 IADD3 R153, P0, R153, R209, RZ ;  /* 0x000000d19999e210 */ /* 0x000fe40007f1e0ff */
[C---:B------:R-:W-:Y:S04]  /*8c30*/  @!P6 IADD3.X R152, R0.reuse, R201, RZ, P5, !PT ;  /* 0x000000c90098e210 */ /* 0x040fe80002ffe4ff */
[----:B------:R-:W-:Y:S02]  /*8c40*/  @!P6 LEA R174, P5, R155, c[0x0][0x1f8], 0x1 ;  /* 0x00007e009baeea11 */ /* 0x000fe400078a08ff */
[C---:B------:R-:W-:Y:S02]  /*8c50*/  @!P6 IADD3.X R154, R0.reuse, R211, RZ, P4, !PT ;  /* 0x000000d3009ae210 */ /* 0x040fe400027fe4ff */
[----:B------:R-:W-:Y:S02]  /*8c60*/  @!P6 LEA R170, P4, R157, c[0x0][0x1f8], 0x1 ;  /* 0x00007e009daaea11 */ /* 0x000fe400078808ff */
[----:B------:R-:W-:Y:S02]  /*8c70*/  @!P6 IADD3.X R0, R0, R187, RZ, P0, !PT ;  /* 0x000000bb0000e210 */ /* 0x000fe400007fe4ff */
[----:B------:R-:W-:Y:S02]  /*8c80*/  @!P6 LEA R168, P0, R153, c[0x0][0x1f8], 0x1 ;  /* 0x00007e0099a8ea11 */ /* 0x000fe400078008ff */
[----:B------:R-:W-:Y:S02]  /*8c90*/  @!P6 LEA.HI.X R175, R155, c[0x0][0x1fc], R152, 0x1, P5 ;  /* 0x00007f009bafea11 */ /* 0x000fe400028f0c98 */
[----:B------:R-:W-:Y:S02]  /*8ca0*/  @!P6 LEA.HI.X R171, R157, c[0x0][0x1fc], R154, 0x1, P4 ;  /* 0x00007f009dabea11 */ /* 0x000fe400020f0c9a */
[----:B------:R-:W-:Y:S02]  /*8cb0*/  @!P6 LEA.HI.X R169, R153, c[0x0][0x1fc], R0, 0x1, P0 ;  /* 0x00007f0099a9ea11 */ /* 0x000fe400000f0c00 */
[----:B------:R-:W3:Y:S01]  /*8cc0*/  LDSM.16.M88.4 R152, [R173+0xd900] ;  /* 0x00d90000ad98783b */ /* 0x000ee20000000200 */
[-C--:B------:R-:W-:Y:S02]  /*8cd0*/  IADD3 R0, R188, R2.reuse, RZ ;  /* 0x00000002bc007210 */ /* 0x080fe40007ffe0ff */
[----:B------:R-:W-:Y:S01]  /*8ce0*/  IADD3 R2, R185, R2, R188 ;  /* 0x00000002b9027210 */ /* 0x000fe20007ffe0bc */
[C---:B-1----:R-:W-:Y:S04]  /*8cf0*/  HMMA.16816.F32.BF16 R12, R140.reuse, R136, R12 ;  /* 0x000000888c0c723c */ /* 0x042fe8000004180c */
[----:B------:R-:W-:Y:S01]  /*8d00*/  @!PT LDS RZ, [RZ] ;  /* 0x00000000fffff984 */ /* 0x000fe20000000800 */
[----:B------:R-:W-:Y:S01]  /*8d10*/  @!PT LDS RZ, [RZ] ;  /* 0x00000000fffff984 */ /* 0x000fe20000000800 */
[----:B------:R-:W-:Y:S01]  /*8d20*/  @!PT LDS RZ, [RZ] ;  /* 0x00000000fffff984 */ /* 0x000fe20000000800 */
[----:B------:R1:W-:Y:S04]  /*8d30*/  @!P6 LDGSTS.E.BYPASS.LTC128B.128 [R132], [R160.64], !P3 ;  /* 0x00000000a084efae */ /* 0x0003e8000d901d4a */
[C---:B------:R-:W-:Y:S04]  /*8d40*/  HMMA.16816.F32.BF16 R16, R140.reuse, R138, R16 ;  /* 0x0000008a8c10723c */ /* 0x040fe80000041810 */
[----:B------:R4:W-:Y:S04]  /*8d50*/  @!P6 LDGSTS.E.BYPASS.LTC128B.128 [R132+0x2000], [R164.64], !P2 ;  /* 0x02000000a484efae */ /* 0x0009e8000d101d4a */
[C---:B--2---:R-:W-:Y:S04]  /*8d60*/  HMMA.16816.F32.BF16 R20, R140.reuse, R148, R20 ;  /* 0x000000948c14723c */ /* 0x044fe80000041814 */
[----:B------:R4:W-:Y:S04]  /*8d70*/  @!P6 LDGSTS.E.BYPASS.LTC128B.128 [R132+0x4000], [R166.64], !P1 ;  /* 0x04000000a684efae */ /* 0x0009e8000c901d4a */
[C---:B------:R-:W-:Y:S04]  /*8d80*/  HMMA.16816.F32.BF16 R24, R140.reuse, R150, R24 ;  /* 0x000000968c18723c */ /* 0x040fe80000041818 */
[----:B------:R2:W-:Y:S04]  /*8d90*/  @!P6 LDGSTS.E.BYPASS.LTC128B.128 [R132+0x1000], [R174.64], !P3 ;  /* 0x01000000ae84efae */ /* 0x0005e8000d901d4a */
[C---:B---3--:R-:W-:Y:S04]  /*8da0*/  HMMA.16816.F32.BF16 R28, R140.reuse, R152, R28 ;  /* 0x000000988c1c723c */ /* 0x048fe8000004181c */
[----:B------:R3:W-:Y:S04]  /*8db0*/  @!P6 LDGSTS.E.BYPASS.LTC128B.128 [R132+0x3000], [R170.64], !P2 ;  /* 0x03000000aa84efae */ /* 0x0007e8000d101d4a */
[----:B------:R-:W-:Y:S04]  /*8dc0*/  HMMA.16816.F32.BF16 R32, R140, R154, R32 ;  /* 0x0000009a8c20723c */ /* 0x000fe80000041820 */
[----:B------:R3:W-:Y:S08]  /*8dd0*/  @!P6 LDGSTS.E.BYPASS.LTC128B.128 [R132+0x5000], [R168.64], !P1 ;  /* 0x05000000a884efae */ /* 0x0007f0000c901d4a */
[----:B------:R-:W-:Y:S08]  /*8de0*/  LDSM.16.M88.4 R144, [R181] ;  /* 0x00000000b590783b */ /* 0x000ff00000000200 */
[----:B------:R-:W5:Y:S08]  /*8df0*/  LDSM.16.M88.4 R156, [R0+0xc100] ;  /* 0x00c10000009c783b */ /* 0x000f700000000200 */
[----:B-1----:R-:W1:Y:S08]  /*8e00*/  LDSM.16.M88.4 R160, [R0+0xc900] ;  /* 0x00c9000000a0783b */ /* 0x002e700000000200 */
[----:B------:R-:W1:Y:S08]  /*8e10*/  LDSM.16.M88.4 R136, [R0+0xd100] ;  /* 0x00d100000088783b */ /* 0x000e700000000200 */
[----:B------:R-:W0:Y:S08]  /*8e20*/  LDGDEPBAR ;  /* 0x00000000000079af */ /* 0x000e300000000000 */
[----:B----4-:R-:W4:Y:S01]  /*8e30*/  LDSM.16.M88.4 R164, [R0+0xd900] ;  /* 0x00d9000000a4783b */ /* 0x010f220000000200 */
[C---:B-----5:R-:W-:Y:S07]  /*8e40*/  HMMA.16816.F32.BF16 R4, R144.reuse, R156, R4 ;  /* 0x0000009c9004723c */ /* 0x060fee0000041804 */
[----:B------:R-:W-:Y:S01]  /*8e50*/  LDSM.16.M88.4 R148, [R180] ;  /* 0x00000000b494783b */ /* 0x000fe20000000200 */
[C---:B------:R-:W-:Y:S07]  /*8e60*/  HMMA.16816.F32.BF16 R8, R144.reuse, R158, R8 ;  /* 0x0000009e9008723c */ /* 0x040fee0000041808 */
[----:B---3--:R-:W3:Y:S01]  /*8e70*/  LDSM.16.M88.4 R168, [R172+0xc100] ;  /* 0x00c10000aca8783b */ /* 0x008ee20000000200 */
[C---:B-1----:R-:W-:Y:S07]  /*8e80*/  HMMA.16816.F32.BF16 R12, R144.reuse, R160, R12 ;  /* 0x000000a0900c723c */ /* 0x042fee000004180c */
[----:B------:R-:W1:Y:S01]  /*8e90*/  LDSM.16.M88.4 R140, [R172+0xc900] ;  /* 0x00c90000ac8c783b */ /* 0x000e620000000200 */
[C---:B------:R-:W-:Y:S07]  /*8ea0*/  HMMA.16816.F32.BF16 R16, R144.reuse, R162, R16 ;  /* 0x000000a29010723c */ /* 0x040fee0000041810 */
[----:B------:R-:W5:Y:S01]  /*8eb0*/  LDSM.16.M88.4 R152, [R172+0xd100] ;  /* 0x00d10000ac98783b */ /* 0x000f620000000200 */
[C---:B------:R-:W-:Y:S07]  /*8ec0*/  HMMA.16816.F32.BF16 R20, R144.reuse, R136, R20 ;  /* 0x000000889014723c */ /* 0x040fee0000041814 */
[----:B------:R-:W1:Y:S01]  /*8ed0*/  LDSM.16.M88.4 R156, [R172+0xd900] ;  /* 0x00d90000ac9c783b */ /* 0x000e620000000200 */
[C---:B------:R-:W-:Y:S07]  /*8ee0*/  HMMA.16816.F32.BF16 R24, R144.reuse, R138, R24 ;  /* 0x0000008a9018723c */ /* 0x040fee0000041818 */
[----:B------:R-:W-:Y:S01]  /*8ef0*/  LDSM.16.M88.4 R136, [R186+0x4000] ;  /* 0x00400000ba88783b */ /* 0x000fe20000000200 */
[C---:B----4-:R-:W-:Y:S07]  /*8f00*/  HMMA.16816.F32.BF16 R28, R144.reuse, R164, R28 ;  /* 0x000000a4901c723c */ /* 0x050fee000004181c */
[----:B------:R-:W-:Y:S01]  /*8f10*/  LDSM.16.M88.4 R160, [R184+UR4+0xe900] ;  /* 0x00e90004b8a0783b */ /* 0x000fe20008000200 */
[----:B------:R-:W-:Y:S07]  /*8f20*/  HMMA.16816.F32.BF16 R32, R144, R166, R32 ;  /* 0x000000a69020723c */ /* 0x000fee0000041820 */
[----:B------:R-:W4:Y:S01]  /*8f30*/  LDSM.16.M88.4 R144, [R184+UR4+0xe100] ;  /* 0x00e10004b890783b */ /* 0x000f220008000200 */
[C---:B---3--:R-:W-:Y:S07]  /*8f40*/  HMMA.16816.F32.BF16 R4, R148.reuse, R168, R4 ;  /* 0x000000a89404723c */ /* 0x048fee0000041804 */
[----:B------:R-:W-:Y:S01]  /*8f50*/  LDSM.16.M88.4 R164, [R182+0x4000] ;  /* 0x00400000b6a4783b */ /* 0x000fe20000000200 */
[C---:B------:R-:W-:Y:S07]  /*8f60*/  HMMA.16816.F32.BF16 R8, R148.reuse, R170, R8 ;  /* 0x000000aa9408723c */ /* 0x040fee0000041808 */
[----:B------:R-:W-:Y:S01]  /*8f70*/  LDSM.16.M88.4 R168, [R173+0xe100] ;  /* 0x00e10000ada8783b */ /* 0x000fe20000000200 */
[C---:B-1----:R-:W-:Y:S08]  /*8f80*/  HMMA.16816.F32.BF16 R12, R148.reuse, R140, R12 ;  /* 0x0000008c940c723c */ /* 0x042ff0000004180c */
[C---:B------:R-:W-:Y:S01]  /*8f90*/  HMMA.16816.F32.BF16 R16, R148.reuse, R142, R16 ;  /* 0x0000008e9410723c */ /* 0x040fe20000041810 */
[----:B------:R-:W1:Y:S07]  /*8fa0*/  LDSM.16.M88.4 R140, [R184+UR4+0xf100] ;  /* 0x00f10004b88c783b */ /* 0x000e6e0008000200 */
[C---:B-----5:R-:W-:Y:S08]  /*8fb0*/  HMMA.16816.F32.BF16 R20, R148.reuse, R152, R20 ;  /* 0x000000989414723c */ /* 0x060ff00000041814 */
[C---:B------:R-:W-:Y:S01]  /*8fc0*/  HMMA.16816.F32.BF16 R24, R148.reuse, R154, R24 ;  /* 0x0000009a9418723c */ /* 0x040fe20000041818 */
[----:B------:R-:W3:Y:S07]  /*8fd0*/  LDSM.16.M88.4 R152, [R184+UR4+0xf900] ;  /* 0x00f90004b898783b */ /* 0x000eee0008000200 */
[C---:B------:R-:W-:Y:S08]  /*8fe0*/  HMMA.16816.F32.BF16 R28, R148.reuse, R156, R28 ;  /* 0x0000009c941c723c */ /* 0x040ff0000004181c */
[----:B------:R-:W-:Y:S01]  /*8ff0*/  HMMA.16816.F32.BF16 R32, R148, R158, R32 ;  /* 0x0000009e9420723c */ /* 0x000fe20000041820 */
[----:B------:R-:W5:Y:S07]  /*9000*/  LDSM.16.M88.4 R148, [R173+0xe900] ;  /* 0x00e90000ad94783b */ /* 0x000f6e0000000200 */
        /* <DEDUP_REMOVED lines=10> */
[C---:B---3--:R-:W-:Y:S08]  /*90b0*/  HMMA.16816.F32.BF16 R28, R136.reuse, R152, R28 ;  /* 0x00000098881c723c */ /* 0x048ff0000004181c */
[----:B------:R-:W-:Y:S01]  /*90c0*/  HMMA.16816.F32.BF16 R32, R136, R154, R32 ;  /* 0x0000009a8820723c */ /* 0x000fe20000041820 */
[----:B------:R-:W3:Y:S07]  /*90d0*/  LDSM.16.M88.4 R136, [R0+0xe900] ;  /* 0x00e900000088783b */ /* 0x000eee0000000200 */
[C---:B------:R-:W-:Y:S01]  /*90e0*/  HMMA.16816.F32.BF16 R4, R164.reuse, R168, R4 ;  /* 0x000000a8a404723c */ /* 0x040fe20000041804 */
[----:B------:R-:W-:Y:S07]  /*90f0*/  LDSM.16.M88.4 R152, [R180+0x4000] ;  /* 0x00400000b498783b */ /* 0x000fee0000000200 */
[C---:B------:R-:W-:Y:S01]  /*9100*/  HMMA.16816.F32.BF16 R8, R164.reuse, R170, R8 ;  /* 0x000000aaa408723c */ /* 0x040fe20000041808 */
[----:B------:R-:W-:Y:S07]  /*9110*/  LDSM.16.M88.4 R168, [R172+0xe100] ;  /* 0x00e10000aca8783b */ /* 0x000fee0000000200 */
[C---:B-----5:R-:W-:Y:S08]  /*9120*/  HMMA.16816.F32.BF16 R12, R164.reuse, R148, R12 ;  /* 0x00000094a40c723c */ /* 0x060ff0000004180c */
[C---:B------:R-:W-:Y:S01]  /*9130*/  HMMA.16816.F32.BF16 R16, R164.reuse, R150, R16 ;  /* 0x00000096a410723c */ /* 0x040fe20000041810 */
[----:B------:R-:W5:Y:S07]  /*9140*/  LDSM.16.M88.4 R148, [R0+0xf100] ;  /* 0x00f100000094783b */ /* 0x000f6e0000000200 */
[C---:B----4-:R-:W-:Y:S08]  /*9150*/  HMMA.16816.F32.BF16 R20, R164.reuse, R144, R20 ;  /* 0x00000090a414723c */ /* 0x050ff00000041814 */
[C---:B------:R-:W-:Y:S01]  /*9160*/  HMMA.16816.F32.BF16 R24, R164.reuse, R146, R24 ;  /* 0x00000092a418723c */ /* 0x040fe20000041818 */
[----:B------:R-:W4:Y:S07]  /*9170*/  LDSM.16.M88.4 R144, [R0+0xf900] ;  /* 0x00f900000090783b */ /* 0x000f2e0000000200 */
[C---:B------:R-:W-:Y:S08]  /*9180*/  HMMA.16816.F32.BF16 R28, R164.reuse, R156, R28 ;  /* 0x0000009ca41c723c */ /* 0x040ff0000004181c */
[----:B------:R-:W-:Y:S01]  /*9190*/  HMMA.16816.F32.BF16 R32, R164, R158, R32 ;  /* 0x0000009ea420723c */ /* 0x000fe20000041820 */
[----:B------:R-:W2:Y:S07]  /*91a0*/  LDSM.16.M88.4 R156, [R2+0xe900] ;  /* 0x00e90000029c783b */ /* 0x000eae0000000200 */
[C---:B-1----:R-:W-:Y:S01]  /*91b0*/  HMMA.16816.F32.BF16 R4, R140.reuse, R160, R4 ;  /* 0x000000a08c04723c */ /* 0x042fe20000041804 */
[----:B------:R-:W-:Y:S07]  /*91c0*/  LDSM.16.M88.4 R164, [R184+UR4+0x11100] ;  /* 0x01110004b8a4783b */ /* 0x000fee0008000200 */
[C---:B------:R-:W-:Y:S01]  /*91d0*/  HMMA.16816.F32.BF16 R8, R140.reuse, R162, R8 ;  /* 0x000000a28c08723c */ /* 0x040fe20000041808 */
[----:B------:R-:W-:Y:S07]  /*91e0*/  LDSM.16.M88.4 R160, [R184+UR4+0x10900] ;  /* 0x01090004b8a0783b */ /* 0x000fee0008000200 */
[C---:B---3--:R-:W-:Y:S08]  /*91f0*/  HMMA.16816.F32.BF16 R12, R140.reuse, R136, R12 ;  /* 0x000000888c0c723c */ /* 0x048ff0000004180c */
[C---:B------:R-:W-:Y:S01]  /*9200*/  HMMA.16816.F32.BF16 R16, R140.reuse, R138, R16 ;  /* 0x0000008a8c10723c */ /* 0x040fe20000041810 */
[----:B------:R-:W1:Y:S07]  /*9210*/  LDSM.16.M88.4 R136, [R2+0xf100] ;  /* 0x00f100000288783b */ /* 0x000e6e0000000200 */
[C---:B-----5:R-:W-:Y:S08]  /*9220*/  HMMA.16816.F32.BF16 R20, R140.reuse, R148, R20 ;  /* 0x000000948c14723c */ /* 0x060ff00000041814 */
[C---:B------:R-:W-:Y:S01]  /*9230*/  HMMA.16816.F32.BF16 R24, R140.reuse, R150, R24 ;  /* 0x000000968c18723c */ /* 0x040fe20000041818 */
[----:B------:R-:W3:Y:S07]  /*9240*/  LDSM.16.M88.4 R148, [R2+0xf900] ;  /* 0x00f900000294783b */ /* 0x000eee0000000200 */
[C---:B----4-:R-:W-:Y:S08]  /*9250*/  HMMA.16816.F32.BF16 R28, R140.reuse, R144, R28 ;  /* 0x000000908c1c723c */ /* 0x050ff0000004181c */
[----:B------:R-:W-:Y:S01]  /*9260*/  HMMA.16816.F32.BF16 R32, R140, R146, R32 ;  /* 0x000000928c20723c */ /* 0x000fe20000041820 */
[----:B------:R-:W-:Y:S07]  /*9270*/  LDSM.16.M88.4 R140, [R186+0x8000] ;  /* 0x00800000ba8c783b */ /* 0x000fee0000000200 */
[C---:B------:R-:W-:Y:S01]  /*9280*/  HMMA.16816.F32.BF16 R4, R152.reuse, R168, R4 ;  /* 0x000000a89804723c */ /* 0x040fe20000041804 */
[----:B------:R-:W4:Y:S07]  /*9290*/  LDSM.16.M88.4 R144, [R184+UR4+0x10100] ;  /* 0x01010004b890783b */ /* 0x000f2e0008000200 */
[C---:B------:R-:W-:Y:S01]  /*92a0*/  HMMA.16816.F32.BF16 R8, R152.reuse, R170, R8 ;  /* 0x000000aa9808723c */ /* 0x040fe20000041808 */
[----:B------:R-:W-:Y:S07]  /*92b0*/  LDSM.16.M88.4 R168, [R173+0x10100] ;  /* 0x01010000ada8783b */ /* 0x000fee0000000200 */
[C---:B--2---:R-:W-:Y:S08]  /*92c0*/  HMMA.16816.F32.BF16 R12, R152.reuse, R156, R12 ;  /* 0x0000009c980c723c */ /* 0x044ff0000004180c */
[C---:B------:R-:W-:Y:S01]  /*92d0*/  HMMA.16816.F32.BF16 R16, R152.reuse, R158, R16 ;  /* 0x0000009e9810723c */ /* 0x040fe20000041810 */
[----:B------:R-:W2:Y:S07]  /*92e0*/  LDSM.16.M88.4 R156, [R184+UR4+0x11900] ;  /* 0x01190004b89c783b */ /* 0x000eae0008000200 */
[C---:B-1----:R-:W-:Y:S08]  /*92f0*/  HMMA.16816.F32.BF16 R20, R152.reuse, R136, R20 ;  /* 0x000000889814723c */ /* 0x042ff00000041814 */
[C---:B------:R-:W-:Y:S01]  /*9300*/  HMMA.16816.F32.BF16 R24, R152.reuse, R138, R24 ;  /* 0x0000008a9818723c */ /* 0x040fe20000041818 */
[----:B------:R-:W1:Y:S07]  /*9310*/  LDSM.16.M88.4 R136, [R182+0x8000] ;  /* 0x00800000b688783b */ /* 0x000e6e0000000200 */
[C---:B---3--:R-:W-:Y:S08]  /*9320*/  HMMA.16816.F32.BF16 R28, R152.reuse, R148, R28 ;  /* 0x00000094981c723c */ /* 0x048ff0000004181c */
[----:B------:R-:W-:Y:S01]  /*9330*/  HMMA.16816.F32.BF16 R32, R152, R150, R32 ;  /* 0x000000969820723c */ /* 0x000fe20000041820 */
[----:B------:R-:W3:Y:S07]  /*9340*/  LDSM.16.M88.4 R148, [R173+0x10900] ;  /* 0x01090000ad94783b */ /* 0x000eee0000000200 */
[C---:B----4-:R-:W-:Y:S01]  /*9350*/  HMMA.16816.F32.BF16 R4, R140.reuse, R144, R4 ;  /* 0x000000908c04723c */ /* 0x050fe20000041804 */
[----:B------:R-:W-:Y:S07]  /*9360*/  LDSM.16.M88.4 R152, [R173+0x11900] ;  /* 0x01190000ad98783b */ /* 0x000fee0000000200 */
[C---:B------:R-:W-:Y:S01]  /*9370*/  HMMA.16816.F32.BF16 R8, R140.reuse, R146, R8 ;  /* 0x000000928c08723c */ /* 0x040fe20000041808 */
[----:B------:R-:W4:Y:S07]  /*9380*/  LDSM.16.M88.4 R144, [R173+0x11100] ;  /* 0x01110000ad90783b */ /* 0x000f2e0000000200 */
[C---:B------:R-:W-:Y:S01]  /*9390*/  HMMA.16816.F32.BF16 R12, R140.reuse, R160, R12 ;  /* 0x000000a08c0c723c */ /* 0x040fe2000004180c */
[----:B------:R-:W-:Y:S07]  /*93a0*/  LDSM.16.M88.4 R172, [R172+0x10100] ;  /* 0x01010000acac783b */ /* 0x000fee0000000200 */
[C---:B------:R-:W-:Y:S01]  /*93b0*/  HMMA.16816.F32.BF16 R16, R140.reuse, R162, R16 ;  /* 0x000000a28c10723c */ /* 0x040fe20000041810 */
[----:B------:R-:W-:Y:S07]  /*93c0*/  LDSM.16.M88.4 R160, [R181+0x8000] ;  /* 0x00800000b5a0783b */ /* 0x000fee0000000200 */
[C---:B------:R-:W-:Y:S08]  /*93d0*/  HMMA.16816.F32.BF16 R20, R140.reuse, R164, R20 ;  /* 0x000000a48c14723c */ /* 0x040ff00000041814 */
[C---:B------:R-:W-:Y:S01]  /*93e0*/  HMMA.16816.F32.BF16 R24, R140.reuse, R166, R24 ;  /* 0x000000a68c18723c */ /* 0x040fe20000041818 */
[----:B------:R-:W5:Y:S07]  /*93f0*/  LDSM.16.M88.4 R164, [R0+0x10100] ;  /* 0x0101000000a4783b */ /* 0x000f6e0000000200 */
[C---:B--2---:R-:W-:Y:S08]  /*9400*/  HMMA.16816.F32.BF16 R28, R140.reuse, R156, R28 ;  /* 0x0000009c8c1c723c */ /* 0x044ff0000004181c */
        /* <DEDUP_REMOVED lines=8> */
[----:B------:R-:W3:Y:S07]  /*9490*/  LDSM.16.M88.4 R148, [R0+0x11900] ;  /* 0x011900000094783b */ /* 0x000eee0000000200 */
[C---:B----4-:R-:W-:Y:S08]  /*94a0*/  HMMA.16816.F32.BF16 R20, R136.reuse, R144, R20 ;  /* 0x000000908814723c */ /* 0x050ff00000041814 */
[C---:B------:R-:W-:Y:S01]  /*94b0*/  HMMA.16816.F32.BF16 R24, R136.reuse, R146, R24 ;  /* 0x000000928818723c */ /* 0x040fe20000041818 */
[----:B------:R-:W-:Y:S07]  /*94c0*/  LDSM.16.M88.4 R144, [R2+0x11900] ;  /* 0x011900000290783b */ /* 0x000fee0000000200 */
[C---:B------:R-:W-:Y:S08]  /*94d0*/  HMMA.16816.F32.BF16 R28, R136.reuse, R152, R28 ;  /* 0x00000098881c723c */ /* 0x040ff0000004181c */
[----:B------:R-:W-:Y:S01]  /*94e0*/  HMMA.16816.F32.BF16 R32, R136, R154, R32 ;  /* 0x0000009a8820723c */ /* 0x000fe20000041820 */
[----:B------:R-:W4:Y:S07]  /*94f0*/  LDSM.16.M88.4 R136, [R2+0x10900] ;  /* 0x010900000288783b */ /* 0x000f2e0000000200 */
[C---:B-----5:R-:W-:Y:S08]  /*9500*/  HMMA.16816.F32.BF16 R4, R160.reuse, R164, R4 ;  /* 0x000000a4a004723c */ /* 0x060ff00000041804 */
[C---:B------:R-:W-:Y:S08]  /*9510*/  HMMA.16816.F32.BF16 R8, R160.reuse, R166, R8 ;  /* 0x000000a6a008723c */ /* 0x040ff00000041808 */
[C---:B--2---:R-:W-:Y:S08]  /*9520*/  HMMA.16816.F32.BF16 R12, R160.reuse, R140, R12 ;  /* 0x0000008ca00c723c */ /* 0x044ff0000004180c */
[C---:B------:R-:W-:Y:S01]  /*9530*/  HMMA.16816.F32.BF16 R16, R160.reuse, R142, R16 ;  /* 0x0000008ea010723c */ /* 0x040fe20000041810 */
[----:B------:R-:W2:Y:S01]  /*9540*/  LDSM.16.M88.4 R140, [R2+0x11100] ;  /* 0x01110000028c783b */ /* 0x000ea20000000200 */
[----:B------:R-:W-:Y:S06]  /*9550*/  DEPBAR.LE SB0, 0x2 ;  /* 0x000080800000791a */ /* 0x000fec0000000000 */
[C---:B-1----:R-:W-:Y:S01]  /*9560*/  HMMA.16816.F32.BF16 R20, R160.reuse, R156, R20 ;  /* 0x0000009ca014723c */ /* 0x042fe20000041814 */
[----:B------:R-:W-:Y:S07]  /*9570*/  BAR.SYNC.DEFER_BLOCKING 0x0 ;  /* 0x0000000000007b1d */ /* 0x000fee0000010000 */
[C---:B------:R-:W-:Y:S08]  /*9580*/  HMMA.16816.F32.BF16 R24, R160.reuse, R158, R24 ;  /* 0x0000009ea018723c */ /* 0x040ff00000041818 */
[C---:B---3--:R-:W-:Y:S08]  /*9590*/  HMMA.16816.F32.BF16 R28, R160.reuse, R148, R28 ;  /* 0x00000094a01c723c */ /* 0x048ff0000004181c */
[----:B------:R-:W-:Y:S01]  /*95a0*/  HMMA.16816.F32.BF16 R32, R160, R150, R32 ;  /* 0x00000096a020723c */ /* 0x000fe20000041820 */
[----:B------:R-:W-:Y:S07]  /*95b0*/  LDSM.16.MT88.4 R148, [R135+UR4+0x2900] ;  /* 0x002900048794783b */ /* 0x000fee0008004200 */
[C---:B------:R-:W-:Y:S01]  /*95c0*/  HMMA.16816.F32.BF16 R4, R168.reuse, R172, R4 ;  /* 0x000000aca804723c */ /* 0x040fe20000041804 */
[----:B------:R-:W-:Y:S07]  /*95d0*/  LDSM.16.MT88.4 R156, [R134+UR4+0x2900] ;  /* 0x00290004869c783b */ /* 0x000fee0008004200 */
[C---:B------:R-:W-:Y:S08]  /*95e0*/  HMMA.16816.F32.BF16 R8, R168.reuse, R174, R8 ;  /* 0x000000aea808723c */ /* 0x040ff00000041808 */
[C---:B----4-:R-:W-:Y:S08]  /*95f0*/  HMMA.16816.F32.BF16 R12, R168.reuse, R136, R12 ;  /* 0x00000088a80c723c */ /* 0x050ff0000004180c */
[C---:B------:R-:W-:Y:S04]  /*9600*/  HMMA.16816.F32.BF16 R16, R168.reuse, R138, R16 ;  /* 0x0000008aa810723c */ /* 0x040fe80000041810 */
[----:B------:R-:W-:Y:S02]  /*9610*/  FMNMX.FTZ R0, R4, R133, !PT ;  /* 0x0000008504007209 */ /* 0x000fe40007810000 */
[----:B------:R-:W-:Y:S02]  /*9620*/  FMNMX.FTZ R132, R6, R3, !PT ;  /* 0x0000000306847209 */ /* 0x000fe40007810000 */
[C---:B--2---:R-:W-:Y:S04]  /*9630*/  HMMA.16816.F32.BF16 R20, R168.reuse, R140, R20 ;  /* 0x0000008ca814723c */ /* 0x044fe80000041814 */
        /* <DEDUP_REMOVED lines=44> */
[----:B------:R-:W1:Y:S01]  /*9900*/  LDSM.16.MT88.4 R136, [R135+UR4+0x100] ;  /* 0x000100048788783b */ /* 0x000e620008004200 */
[----:B------:R-:W-:Y:S01]  /*9910*/  FFMA.FTZ R163, R4, c[0x0][0x2d0], -R171 ;  /* 0x0000b40004a37a23 */ /* 0x000fe200000108ab */
[----:B------:R-:W-:Y:S01]  /*9920*/  IADD3 R4, R135, UR4, RZ ;  /* 0x0000000487047c10 */ /* 0x000fe2000fffe0ff */
[C---:B------:R-:W-:Y:S02]  /*9930*/  FADD.FTZ R133, -R0.reuse, R3 ;  /* 0x0000000300857221 */ /* 0x040fe40000010100 */
[----:B------:R-:W-:Y:S01]  /*9940*/  FMUL.FTZ R169, R0, c[0x0][0x2d0] ;  /* 0x0000b40000a97a20 */ /* 0x000fe20000410000 */
[----:B------:R-:W2:Y:S01]  /*9950*/  MUFU.EX2 R132, R132 ;  /* 0x0000008400847308 */ /* 0x000ea20000000800 */
[----:B------:R-:W-:Y:S01]  /*9960*/  FMUL.FTZ R3, R133, c[0x0][0x2d0] ;  /* 0x0000b40085037a20 */ /* 0x000fe20000410000 */
[----:B------:R-:W-:Y:S01]  /*9970*/  IADD3 R133, R183, R4, RZ ;  /* 0x00000004b7857210 */ /* 0x000fe20007ffe0ff */
[--C-:B------:R-:W-:Y:S02]  /*9980*/  FFMA.FTZ R166, R5, c[0x0][0x2d0], -R171.reuse ;  /* 0x0000b40005a67a23 */ /* 0x100fe400000108ab */
[--C-:B------:R-:W-:Y:S02]  /*9990*/  FFMA.FTZ R161, R8, c[0x0][0x2d0], -R171.reuse ;  /* 0x0000b40008a17a23 */ /* 0x100fe400000108ab */
[----:B------:R-:W-:Y:S01]  /*99a0*/  FFMA.FTZ R164, R9, c[0x0][0x2d0], -R171 ;  /* 0x0000b40009a47a23 */ /* 0x000fe200000108ab */
[----:B------:R-:W3:Y:S01]  /*99b0*/  LDSM.16.MT88.4 R140, [R133+0x100] ;  /* 0x00010000858c783b */ /* 0x000ee20000004200 */
[--C-:B------:R-:W-:Y:S01]  /*99c0*/  FFMA.FTZ R168, R6, c[0x0][0x2d0], -R169.reuse ;  /* 0x0000b40006a87a23 */ /* 0x100fe200000108a9 */
[----:B------:R-:W4:Y:S01]  /*99d0*/  MUFU.EX2 R3, R3 ;  /* 0x0000000300037308 */ /* 0x000f220000000800 */
[--C-:B------:R-:W-:Y:S02]  /*99e0*/  FFMA.FTZ R165, R7, c[0x0][0x2d0], -R169.reuse ;  /* 0x0000b40007a57a23 */ /* 0x100fe400000108a9 */
[--C-:B------:R-:W-:Y:S02]  /*99f0*/  FFMA.FTZ R167, R10, c[0x0][0x2d0], -R169.reuse ;  /* 0x0000b4000aa77a23 */ /* 0x100fe400000108a9 */
[----:B------:R-:W-:Y:S01]  /*9a00*/  FFMA.FTZ R162, R11, c[0x0][0x2d0], -R169 ;  /* 0x0000b4000ba27a23 */ /* 0x000fe200000108a9 */
[----:B------:R-:W-:Y:S01]  /*9a10*/  LDSM.16.MT88.4 R152, [R133+0x2900] ;  /* 0x002900008598783b */ /* 0x000fe20000004200 */
[--C-:B------:R-:W-:Y:S02]  /*9a20*/  FFMA.FTZ R172, R16, c[0x0][0x2d0], -R171.reuse ;  /* 0x0000b40010ac7a23 */ /* 0x100fe400000108ab */
[----:B------:R-:W-:Y:S01]  /*9a30*/  FFMA.FTZ R175, R17, c[0x0][0x2d0], -R171 ;  /* 0x0000b40011af7a23 */ /* 0x000fe200000108ab */
[----:B------:R-:W-:Y:S01]  /*9a40*/  MUFU.EX2 R163, R163 ;  /* 0x000000a300a37308 */ /* 0x000fe20000000800 */
[--C-:B------:R-:W-:Y:S02]  /*9a50*/  FFMA.FTZ R216, R18, c[0x0][0x2d0], -R169.reuse ;  /* 0x0000b40012d87a23 */ /* 0x100fe400000108a9 */
[--C-:B------:R-:W-:Y:S02]  /*9a60*/  FFMA.FTZ R217, R19, c[0x0][0x2d0], -R169.reuse ;  /* 0x0000b40013d97a23 */ /* 0x100fe400000108a9 */
[C---:B--2---:R-:W-:Y:S01]  /*9a70*/  FMUL.FTZ R4, R132.reuse, R128 ;  /* 0x0000008084047220 */ /* 0x044fe20000410000 */
[----:B------:R-:W-:Y:S01]  /*9a80*/  LDSM.16.MT88.4 R16, [R133+0x900] ;  /* 0x000900008510783b */ /* 0x000fe20000004200 */
[C---:B------:R-:W-:Y:S02]  /*9a90*/  FMUL.FTZ R5, R132.reuse, R129 ;  /* 0x0000008184057220 */ /* 0x040fe40000410000 */
[C---:B------:R-:W-:Y:S01]  /*9aa0*/  FMUL.FTZ R8, R132.reuse, R124 ;  /* 0x0000007c84087220 */ /* 0x040fe20000410000 */
[----:B------:R-:W2:Y:S01]  /*9ab0*/  MUFU.EX2 R166, R166 ;  /* 0x000000a600a67308 */ /* 0x000ea20000000800 */
[C---:B------:R-:W-:Y:S02]  /*9ac0*/  FMUL.FTZ R9, R132.reuse, R125 ;  /* 0x0000007d84097220 */ /* 0x040fe40000410000 */
[C---:B------:R-:W-:Y:S02]  /*9ad0*/  FMUL.FTZ R100, R132.reuse, R100 ;  /* 0x0000006484647220 */ /* 0x040fe40000410000 */
[C---:B----4-:R-:W-:Y:S02]  /*9ae0*/  FMUL.FTZ R6, R3.reuse, R130 ;  /* 0x0000008203067220 */ /* 0x050fe40000410000 */
[C---:B------:R-:W-:Y:S02]  /*9af0*/  FMUL.FTZ R7, R3.reuse, R131 ;  /* 0x0000008303077220 */ /* 0x040fe40000410000 */
[C---:B------:R-:W-:Y:S01]  /*9b00*/  FMUL.FTZ R10, R3.reuse, R126 ;  /* 0x0000007e030a7220 */ /* 0x040fe20000410000 */
[----:B------:R-:W-:Y:S01]  /*9b10*/  MUFU.EX2 R161, R161 ;  /* 0x000000a100a17308 */ /* 0x000fe20000000800 */
[C---:B------:R-:W-:Y:S02]  /*9b20*/  FMUL.FTZ R11, R3.reuse, R127 ;  /* 0x0000007f030b7220 */ /* 0x040fe40000410000 */
[----:B------:R-:W4:Y:S01]  /*9b30*/  LDSM.16.MT88.4 R124, [R134+UR4+0x100] ;  /* 0x00010004867c783b */ /* 0x000f220008004200 */
[C---:B------:R-:W-:Y:S02]  /*9b40*/  FMUL.FTZ R101, R132.reuse, R101 ;  /* 0x0000006584657220 */ /* 0x040fe40000410000 */
[C---:B------:R-:W-:Y:S02]  /*9b50*/  FMUL.FTZ R102, R3.reuse, R102 ;  /* 0x0000006603667220 */ /* 0x040fe40000410000 */
[C---:B------:R-:W-:Y:S02]  /*9b60*/  FMUL.FTZ R103, R3.reuse, R103 ;  /* 0x0000006703677220 */ /* 0x040fe40000410000 */
[----:B------:R-:W5:Y:S01]  /*9b70*/  MUFU.EX2 R164, R164 ;  /* 0x000000a400a47308 */ /* 0x000f620000000800 */
[C---:B------:R-:W-:Y:S02]  /*9b80*/  FMUL.FTZ R104, R132.reuse, R104 ;  /* 0x0000006884687220 */ /* 0x040fe40000410000 */
[----:B------:R-:W-:Y:S01]  /*9b90*/  FMUL.FTZ R105, R132, R105 ;  /* 0x0000006984697220 */ /* 0x000fe20000410000 */
[----:B--2---:R-:W-:Y:S01]  /*9ba0*/  F2FP.BF16.PACK_AB R128, R166, R163 ;  /* 0x000000a3a680723e */ /* 0x004fe200000010ff */
        /* <DEDUP_REMOVED lines=8> */
[----:B------:R-:W-:Y:S01]  /*9c30*/  FMUL.FTZ R113, R132, R113 ;  /* 0x0000007184717220 */ /* 0x000fe20000410000 */
[----:B------:R-:W2:Y:S01]  /*9c40*/  MUFU.EX2 R165, R165 ;  /* 0x000000a500a57308 */ /* 0x000ea20000000800 */
[C---:B------:R-:W-:Y:S02]  /*9c50*/  FMUL.FTZ R114, R3.reuse, R114 ;  /* 0x0000007203727220 */ /* 0x040fe40000410000 */
[C---:B------:R-:W-:Y:S01]  /*9c60*/  FMUL.FTZ R115, R3.reuse, R115 ;  /* 0x0000007303737220 */ /* 0x040fe20000410000 */
[----:B-----5:R-:W-:Y:S01]  /*9c70*/  F2FP.BF16.PACK_AB R130, R164, R161 ;  /* 0x000000a1a482723e */ /* 0x020fe200000010ff */
        /* <DEDUP_REMOVED lines=9> */
[----:B------:R-:W5:Y:S01]  /*9d10*/  MUFU.EX2 R162, R162 ;  /* 0x000000a200a27308 */ /* 0x000f620000000800 */
[C---:B------:R-:W-:Y:S02]  /*9d20*/  FMUL.FTZ R36, R132.reuse, R36 ;  /* 0x0000002484247220 */ /* 0x040fe40000410000 */
[----:B------:R-:W-:Y:S01]  /*9d30*/  FMUL.FTZ R37, R132, R37 ;  /* 0x0000002584257220 */ /* 0x000fe20000410000 */
[----:B--2---:R-:W-:Y:S01]  /*9d40*/  F2FP.BF16.PACK_AB R129, R165, R168 ;  /* 0x000000a8a581723e */ /* 0x004fe200000010ff */
[C---:B------:R-:W-:Y:S02]  /*9d50*/  FMUL.FTZ R38, R3.reuse, R38 ;  /* 0x0000002603267220 */ /* 0x040fe40000410000 */
[----:B------:R-:W-:Y:S02]  /*9d60*/  FMUL.FTZ R39, R3, R39 ;  /* 0x0000002703277220 */ /* 0x000fe40000410000 */
[--C-:B------:R-:W-:Y:S01]  /*9d70*/  FFMA.FTZ R218, R31, c[0x0][0x2d0], -R169.reuse ;  /* 0x0000b4001fda7a23 */ /* 0x100fe200000108a9 */
[----:B------:R-:W-:Y:S01]  /*9d80*/  MUFU.EX2 R172, R172 ;  /* 0x000000ac00ac7308 */ /* 0x000fe20000000800 */
[----:B------:R-:W-:Y:S02]  /*9d90*/  FFMA.FTZ R219, R34, c[0x0][0x2d0], -R169 ;  /* 0x0000b40022db7a23 */ /* 0x000fe400000108a9 */
[C---:B------:R-:W-:Y:S02]  /*9da0*/  FMUL.FTZ R40, R132.reuse, R40 ;  /* 0x0000002884287220 */ /* 0x040fe40000410000 */
[C---:B------:R-:W-:Y:S02]  /*9db0*/  FMUL.FTZ R41, R132.reuse, R41 ;  /* 0x0000002984297220 */ /* 0x040fe40000410000 */
[C---:B------:R-:W-:Y:S02]  /*9dc0*/  FMUL.FTZ R42, R3.reuse, R42 ;  /* 0x0000002a032a7220 */ /* 0x040fe40000410000 */
[C---:B------:R-:W-:Y:S01]  /*9dd0*/  FMUL.FTZ R43, R3.reuse, R43 ;  /* 0x0000002b032b7220 */ /* 0x040fe20000410000 */
[----:B------:R-:W2:Y:S01]  /*9de0*/  MUFU.EX2 R175, R175 ;  /* 0x000000af00af7308 */ /* 0x000ea20000000800 */
[C---:B------:R-:W-:Y:S02]  /*9df0*/  FMUL.FTZ R44, R132.reuse, R44 ;  /* 0x0000002c842c7220 */ /* 0x040fe40000410000 */
[----:B------:R-:W-:Y:S01]  /*9e00*/  FMUL.FTZ R45, R132, R45 ;  /* 0x0000002d842d7220 */ /* 0x000fe20000410000 */
[----:B-----5:R-:W-:Y:S01]  /*9e10*/  F2FP.BF16.PACK_AB R131, R162, R167 ;  /* 0x000000a7a283723e */ /* 0x020fe200000010ff */
[C---:B------:R-:W-:Y:S02]  /*9e20*/  FMUL.FTZ R46, R3.reuse, R46 ;  /* 0x0000002e032e7220 */ /* 0x040fe40000410000 */
[----:B------:R-:W-:Y:S02]  /*9e30*/  FMUL.FTZ R47, R3, R47 ;  /* 0x0000002f032f7220 */ /* 0x000fe40000410000 */
[C---:B------:R-:W-:Y:S01]  /*9e40*/  FMUL.FTZ R48, R132.reuse, R48 ;  /* 0x0000003084307220 */ /* 0x040fe20000410000 */
[----:B------:R-:W-:Y:S01]  /*9e50*/  MUFU.EX2 R216, R216 ;  /* 0x000000d800d87308 */ /* 0x000fe20000000800 */
[C---:B-1----:R-:W-:Y:S05]  /*9e60*/  HMMA.16816.F32.BF16 R4, R128.reuse, R136, R4 ;  /* 0x000000888004723c */ /* 0x042fea0000041804 */
[----:B------:R-:W-:Y:S02]  /*9e70*/  FMUL.FTZ R49, R132, R49 ;  /* 0x0000003184317220 */ /* 0x000fe40000410000 */
[----:B------:R-:W-:Y:S01]  /*9e80*/  IADD3 R136, R134, UR4, RZ ;  /* 0x0000000486887c10 */ /* 0x000fe2000fffe0ff */
[C---:B------:R-:W-:Y:S01]  /*9e90*/  HMMA.16816.F32.BF16 R8, R128.reuse, R138, R8 ;  /* 0x0000008a8008723c */ /* 0x040fe20000041808 */
[----:B------:R-:W1:Y:S03]  /*9ea0*/  MUFU.EX2 R217, R217 ;  /* 0x000000d900d97308 */ /* 0x000e660000000800 */
[----:B------:R-:W-:Y:S01]  /*9eb0*/  IADD3 R160, R183, R136, RZ ;  /* 0x00000088b7a07210 */ /* 0x000fe20007ffe0ff */
[C---:B------:R-:W-:Y:S02]  /*9ec0*/  FMUL.FTZ R50, R3.reuse, R50 ;  /* 0x0000003203327220 */ /* 0x040fe40000410000 */
[C---:B------:R-:W-:Y:S01]  /*9ed0*/  FMUL.FTZ R51, R3.reuse, R51 ;  /* 0x0000003303337220 */ /* 0x040fe20000410000 */
[C---:B---3--:R-:W-:Y:S01]  /*9ee0*/  HMMA.16816.F32.BF16 R100, R128.reuse, R140, R100 ;  /* 0x0000008c8064723c */ /* 0x048fe20000041864 */
[----:B------:R-:W3:Y:S02]  /*9ef0*/  LDSM.16.MT88.4 R136, [R160+0x100] ;  /* 0x00010000a088783b */ /* 0x000ee40000004200 */
[----:B------:R-:W-:Y:S01]  /*9f00*/  MUFU.EX2 R218, R218 ;  /* 0x000000da00da7308 */ /* 0x000fe20000000800 */
[C---:B------:R-:W-:Y:S02]  /*9f10*/  FMUL.FTZ R52, R132.reuse, R52 ;  /* 0x0000003484347220 */ /* 0x040fe40000410000 */
[C---:B------:R-:W-:Y:S02]  /*9f20*/  FMUL.FTZ R53, R132.reuse, R53 ;  /* 0x0000003584357220 */ /* 0x040fe40000410000 */
[C---:B------:R-:W-:Y:S01]  /*9f30*/  HMMA.16816.F32.BF16 R104, R128.reuse, R142, R104 ;  /* 0x0000008e8068723c */ /* 0x040fe20000041868 */
[----:B------:R-:W5:Y:S03]  /*9f40*/  LDSM.16.MT88.4 R140, [R135+UR4+0x2100] ;  /* 0x00210004878c783b */ /* 0x000f660008004200 */
[C---:B------:R-:W-:Y:S01]  /*9f50*/  FMUL.FTZ R54, R3.reuse, R54 ;  /* 0x0000003603367220 */ /* 0x040fe20000410000 */
[----:B------:R-:W-:Y:S01]  /*9f60*/  MUFU.EX2 R219, R219 ;  /* 0x000000db00db7308 */ /* 0x000fe20000000800 */
[C---:B------:R-:W-:Y:S02]  /*9f70*/  FMUL.FTZ R55, R3.reuse, R55 ;  /* 0x0000003703377220 */ /* 0x040fe40000410000 */
[C---:B----4-:R-:W-:Y:S01]  /*9f80*/  HMMA.16816.F32.BF16 R108, R128.reuse, R124, R108 ;  /* 0x0000007c806c723c */ /* 0x050fe2000004186c */
[----:B------:R-:W-:Y:S03]  /*9f90*/  LDSM.16.MT88.4 R144, [R160+0x900] ;  /* 0x00090000a090783b */ /* 0x000fe60000004200 */
[C---:B------:R-:W-:Y:S02]  /*9fa0*/  FMUL.FTZ R56, R132.reuse, R56 ;  /* 0x0000003884387220 */ /* 0x040fe40000410000 */
[C---:B------:R-:W-:Y:S02]  /*9fb0*/  FMUL.FTZ R57, R132.reuse, R57 ;  /* 0x0000003984397220 */ /* 0x040fe40000410000 */
[C---:B------:R-:W-:Y:S01]  /*9fc0*/  HMMA.16816.F32.BF16 R112, R128.reuse, R126, R112 ;  /* 0x0000007e8070723c */ /* 0x040fe20000041870 */
[----:B------:R-:W4:Y:S03]  /*9fd0*/  LDSM.16.MT88.4 R124, [R133+0x2100] ;  /* 0x00210000857c783b */ /* 0x000f260000004200 */
[C---:B------:R-:W-:Y:S02]  /*9fe0*/  FMUL.FTZ R58, R3.reuse, R58 ;  /* 0x0000003a033a7220 */ /* 0x040fe40000410000 */
[C---:B------:R-:W-:Y:S02]  /*9ff0*/  FMUL.FTZ R59, R3.reuse, R59 ;  /* 0x0000003b033b7220 */ /* 0x040fe40000410000 */
[C---:B------:R-:W-:Y:S04]  /*a000*/  FMUL.FTZ R60, R132.reuse, R60 ;  /* 0x0000003c843c7220 */ /* 0x040fe80000410000 */
[C---:B------:R-:W-:Y:S02]  /*a010*/  FMUL.FTZ R61, R132.reuse, R61 ;  /* 0x0000003d843d7220 */ /* 0x040fe40000410000 */
[C---:B------:R-:W-:Y:S02]  /*a020*/  FMUL.FTZ R62, R3.reuse, R62 ;  /* 0x0000003e033e7220 */ /* 0x040fe40000410000 */
[C---:B------:R-:W-:Y:S01]  /*a030*/  FMUL.FTZ R63, R3.reuse, R63 ;  /* 0x0000003f033f7220 */ /* 0x040fe20000410000 */
[C---:B---3--:R-:W-:Y:S03]  /*a040*/  HMMA.16816.F32.BF16 R116, R128.reuse, R136, R116 ;  /* 0x000000888074723c */ /* 0x048fe60000041874 */
[C---:B------:R-:W-:Y:S02]  /*a050*/  FMUL.FTZ R64, R132.reuse, R64 ;  /* 0x0000004084407220 */ /* 0x040fe40000410000 */
[C---:B------:R-:W-:Y:S02]  /*a060*/  FMUL.FTZ R65, R132.reuse, R65 ;  /* 0x0000004184417220 */ /* 0x040fe40000410000 */
[C---:B------:R-:W-:Y:S01]  /*a070*/  FMUL.FTZ R66, R3.reuse, R66 ;  /* 0x0000004203427220 */ /* 0x040fe20000410000 */
[C---:B------:R-:W-:Y:S01]  /*a080*/  HMMA.16816.F32.BF16 R120, R128.reuse, R138, R120 ;  /* 0x0000008a8078723c */ /* 0x040fe20000041878 */
[----:B------:R-:W3:Y:S03]  /*a090*/  LDSM.16.MT88.4 R136, [R134+UR4+0x2100] ;  /* 0x002100048688783b */ /* 0x000ee60008004200 */
        /* <DEDUP_REMOVED lines=11> */
[C---:B------:R-:W-:Y:S02]  /*a150*/  FMUL.FTZ R74, R3.reuse, R74 ;  /* 0x0000004a034a7220 */ /* 0x040fe40000410000 */
[C---:B------:R-:W-:Y:S01]  /*a160*/  HMMA.16816.F32.BF16 R48, R128.reuse, R126, R48 ;  /* 0x0000007e8030723c */ /* 0x040fe20000041830 */
[----:B------:R-:W4:Y:S03]  /*a170*/  LDSM.16.MT88.4 R124, [R135+UR4+0x4100] ;  /* 0x00410004877c783b */ /* 0x000f260008004200 */
        /* <DEDUP_REMOVED lines=8> */
[----:B------:R-:W3:Y:S03]  /*a200*/  LDSM.16.MT88.4 R136, [R133+0x4100] ;  /* 0x004100008588783b */ /* 0x000ee60000004200 */
[C---:B------:R-:W-:Y:S02]  /*a210*/  FMUL.FTZ R81, R132.reuse, R81 ;  /* 0x0000005184517220 */ /* 0x040fe40000410000 */
[C---:B------:R-:W-:Y:S02]  /*a220*/  FMUL.FTZ R82, R3.reuse, R82 ;  /* 0x0000005203527220 */ /* 0x040fe40000410000 */
[C---:B-----5:R-:W-:Y:S04]  /*a230*/  HMMA.16816.F32.BF16 R60, R128.reuse, R140, R60 ;  /* 0x0000008c803c723c */ /* 0x060fe8000004183c */
[C---:B------:R-:W-:Y:S02]  /*a240*/  FMUL.FTZ R83, R3.reuse, R83 ;  /* 0x0000005303537220 */ /* 0x040fe40000410000 */
[C---:B------:R-:W-:Y:S02]  /*a250*/  FMUL.FTZ R84, R132.reuse, R84 ;  /* 0x0000005484547220 */ /* 0x040fe40000410000 */
[C---:B------:R-:W-:Y:S01]  /*a260*/  HMMA.16816.F32.BF16 R64, R128.reuse, R142, R64 ;  /* 0x0000008e8040723c */ /* 0x040fe20000041840 */
[----:B------:R-:W5:Y:S03]  /*a270*/  LDSM.16.MT88.4 R140, [R134+UR4+0x4100] ;  /* 0x00410004868c783b */ /* 0x000f660008004200 */
[----:B------:R-:W-:Y:S02]  /*a280*/  FMUL.FTZ R85, R132, R85 ;  /* 0x0000005584557220 */ /* 0x000fe40000410000 */
[C---:B------:R-:W-:Y:S02]  /*a290*/  FMUL.FTZ R86, R3.reuse, R86 ;  /* 0x0000005603567220 */ /* 0x040fe40000410000 */
[C---:B----4-:R-:W-:Y:S04]  /*a2a0*/  HMMA.16816.F32.BF16 R68, R128.reuse, R124, R68 ;  /* 0x0000007c8044723c */ /* 0x050fe80000041844 */
[----:B------:R-:W-:Y:S02]  /*a2b0*/  FMUL.FTZ R87, R3, R87 ;  /* 0x0000005703577220 */ /* 0x000fe40000410000 */
[--C-:B------:R-:W-:Y:S02]  /*a2c0*/  FFMA.FTZ R170, R12, c[0x0][0x2d0], -R171.reuse ;  /* 0x0000b4000caa7a23 */ /* 0x100fe400000108ab */
[C---:B------:R-:W-:Y:S01]  /*a2d0*/  HMMA.16816.F32.BF16 R72, R128.reuse, R126, R72 ;  /* 0x0000007e8048723c */ /* 0x040fe20000041848 */
[----:B------:R-:W4:Y:S03]  /*a2e0*/  LDSM.16.MT88.4 R124, [R160+0x4100] ;  /* 0x00410000a07c783b */ /* 0x000f260000004200 */
[----:B------:R-:W-:Y:S01]  /*a2f0*/  FFMA.FTZ R173, R13, c[0x0][0x2d0], -R171 ;  /* 0x0000b4000dad7a23 */ /* 0x000fe200000108ab */
[----:B------:R-:W-:Y:S01]  /*a300*/  MUFU.EX2 R170, R170 ;  /* 0x000000aa00aa7308 */ /* 0x000fe20000000800 */
[--C-:B------:R-:W-:Y:S01]  /*a310*/  FFMA.FTZ R174, R14, c[0x0][0x2d0], -R169.reuse ;  /* 0x0000b4000eae7a23 */ /* 0x100fe200000108a9 */
[----:B--2---:R-:W-:Y:S01]  /*a320*/  F2FP.BF16.PACK_AB R14, R175, R172 ;  /* 0x000000acaf0e723e */ /* 0x004fe200000010ff */
[----:B------:R-:W-:Y:S01]  /*a330*/  FFMA.FTZ R215, R15, c[0x0][0x2d0], -R169 ;  /* 0x0000b4000fd77a23 */ /* 0x000fe200000108a9 */
[C---:B---3--:R-:W-:Y:S03]  /*a340*/  HMMA.16816.F32.BF16 R76, R128.reuse, R136, R76 ;  /* 0x00000088804c723c */ /* 0x048fe6000004184c */
[C---:B------:R-:W-:Y:S01]  /*a350*/  FMUL.FTZ R88, R132.reuse, R88 ;  /* 0x0000005884587220 */ /* 0x040fe20000410000 */
[----:B-1----:R-:W-:Y:S01]  /*a360*/  F2FP.BF16.PACK_AB R15, R217, R216 ;  /* 0x000000d8d90f723e */ /* 0x002fe200000010ff */
[C---:B------:R-:W-:Y:S01]  /*a370*/  FMUL.FTZ R89, R132.reuse, R89 ;  /* 0x0000005984597220 */ /* 0x040fe20000410000 */
[----:B------:R-:W1:Y:S01]  /*a380*/  MUFU.EX2 R173, R173 ;  /* 0x000000ad00ad7308 */ /* 0x000e620000000800 */
[C---:B------:R-:W-:Y:S01]  /*a390*/  FMUL.FTZ R90, R3.reuse, R90 ;  /* 0x0000005a035a7220 */ /* 0x040fe20000410000 */
[C---:B------:R-:W-:Y:S01]  /*a3a0*/  HMMA.16816.F32.BF16 R80, R128.reuse, R138, R80 ;  /* 0x0000008a8050723c */ /* 0x040fe20000041850 */
[----:B------:R-:W2:Y:S03]  /*a3b0*/  LDSM.16.MT88.4 R136, [R135+UR4+0x900] ;  /* 0x000900048788783b */ /* 0x000ea60008004200 */
[C---:B------:R-:W-:Y:S02]  /*a3c0*/  FMUL.FTZ R91, R3.reuse, R91 ;  /* 0x0000005b035b7220 */ /* 0x040fe40000410000 */
[C---:B------:R-:W-:Y:S02]  /*a3d0*/  FMUL.FTZ R92, R132.reuse, R92 ;  /* 0x0000005c845c7220 */ /* 0x040fe40000410000 */
[C---:B-----5:R-:W-:Y:S01]  /*a3e0*/  HMMA.16816.F32.BF16 R84, R128.reuse, R140, R84 ;  /* 0x0000008c8054723c */ /* 0x060fe20000041854 */
[----:B------:R-:W-:Y:S03]  /*a3f0*/  MUFU.EX2 R174, R174 ;  /* 0x000000ae00ae7308 */ /* 0x000fe60000000800 */
[C---:B------:R-:W-:Y:S02]  /*a400*/  FMUL.FTZ R93, R132.reuse, R93 ;  /* 0x0000005d845d7220 */ /* 0x040fe40000410000 */
[C---:B------:R-:W-:Y:S02]  /*a410*/  FMUL.FTZ R94, R3.reuse, R94 ;  /* 0x0000005e035e7220 */ /* 0x040fe40000410000 */
[C---:B------:R-:W-:Y:S01]  /*a420*/  HMMA.16816.F32.BF16 R88, R128.reuse, R142, R88 ;  /* 0x0000008e8058723c */ /* 0x040fe20000041858 */
[----:B------:R-:W3:Y:S02]  /*a430*/  LDSM.16.MT88.4 R140, [R134+UR4+0x900] ;  /* 0x00090004868c783b */ /* 0x000ee40008004200 */
[----:B------:R-:W5:Y:S01]  /*a440*/  MUFU.EX2 R215, R215 ;  /* 0x000000d700d77308 */ /* 0x000f620000000800 */
[----:B------:R-:W-:Y:S02]  /*a450*/  FMUL.FTZ R95, R3, R95 ;  /* 0x0000005f035f7220 */ /* 0x000fe40000410000 */
[C---:B------:R-:W-:Y:S01]  /*a460*/  FMUL.FTZ R96, R132.reuse, R96 ;  /* 0x0000006084607220 */ /* 0x040fe20000410000 */
[----:B-1----:R-:W-:Y:S01]  /*a470*/  F2FP.BF16.PACK_AB R12, R173, R170 ;  /* 0x000000aaad0c723e */ /* 0x002fe200000010ff */
[C---:B------:R-:W-:Y:S03]  /*a480*/  FMUL.FTZ R97, R132.reuse, R97 ;  /* 0x0000006184617220 */ /* 0x040fe60000410000 */
[C---:B----4-:R-:W-:Y:S03]  /*a490*/  HMMA.16816.F32.BF16 R92, R128.reuse, R124, R92 ;  /* 0x0000007c805c723c */ /* 0x050fe6000004185c */
[C---:B------:R-:W-:Y:S02]  /*a4a0*/  FMUL.FTZ R98, R3.reuse, R98 ;  /* 0x0000006203627220 */ /* 0x040fe40000410000 */
[C---:B------:R-:W-:Y:S02]  /*a4b0*/  FMUL.FTZ R99, R3.reuse, R99 ;  /* 0x0000006303637220 */ /* 0x040fe40000410000 */
[----:B------:R-:W-:Y:S02]  /*a4c0*/  FFMA.FTZ R168, R3, R206, R168 ;  /* 0x000000ce03a87223 */ /* 0x000fe400000100a8 */
[----:B------:R-:W-:Y:S03]  /*a4d0*/  FFMA.FTZ R163, R132, R207, R163 ;  /* 0x000000cf84a37223 */ /* 0x000fe600000100a3 */
[----:B------:R-:W-:Y:S01]  /*a4e0*/  HMMA.16816.F32.BF16 R96, R128, R126, R96 ;  /* 0x0000007e8060723c */ /* 0x000fe20000041860 */
[----:B------:R-:W1:Y:S02]  /*a4f0*/  LDSM.16.MT88.4 R124, [R160+0x2900] ;  /* 0x00290000a07c783b */ /* 0x000e640000004200 */
[----:B------:R-:W-:Y:S01]  /*a500*/  FADD.FTZ R166, R166, R163 ;  /* 0x000000a3a6a67221 */ /* 0x000fe20000010000 */
[----:B-----5:R-:W-:Y:S01]  /*a510*/  F2FP.BF16.PACK_AB R13, R215, R174 ;  /* 0x000000aed70d723e */ /* 0x020fe200000010ff */
[----:B------:R-:W-:Y:S02]  /*a520*/  FADD.FTZ R168, R165, R168 ;  /* 0x000000a8a5a87221 */ /* 0x000fe40000010000 */
[----:B------:R-:W-:Y:S02]  /*a530*/  FADD.FTZ R161, R161, R166 ;  /* 0x000000a6a1a17221 */ /* 0x000fe40000010000 */
[----:B------:R-:W-:Y:S02]  /*a540*/  LDSM.16.MT88.4 R128, [R133+0x4900] ;  /* 0x004900008580783b */ /* 0x000fe40000004200 */
[C---:B--2---:R-:W-:Y:S05]  /*a550*/  HMMA.16816.F32.BF16 R4, R12.reuse, R136, R4 ;  /* 0x000000880c04723c */ /* 0x044fea0000041804 */
[----:B------:R-:W-:Y:S03]  /*a560*/  FADD.FTZ R167, R167, R168 ;  /* 0x000000a8a7a77221 */ /* 0x000fe60000010000 */
[C---:B------:R-:W-:Y:S01]  /*a570*/  HMMA.16816.F32.BF16 R8, R12.reuse, R138, R8 ;  /* 0x0000008a0c08723c */ /* 0x040fe20000041808 */
[----:B------:R-:W-:Y:S03]  /*a580*/  LDSM.16.MT88.4 R136, [R134+UR4+0x4900] ;  /* 0x004900048688783b */ /* 0x000fe60008004200 */
[----:B------:R-:W-:Y:S04]  /*a590*/  FADD.FTZ R167, R162, R167 ;  /* 0x000000a7a2a77221 */ /* 0x000fe80000010000 */
[C---:B------:R-:W-:Y:S04]  /*a5a0*/  HMMA.16816.F32.BF16 R100, R12.reuse, R16, R100 ;  /* 0x000000100c64723c */ /* 0x040fe80000041864 */
[----:B------:R-:W-:Y:S04]  /*a5b0*/  FADD.FTZ R174, R174, R167 ;  /* 0x000000a7aeae7221 */ /* 0x000fe80000010000 */
[C---:B------:R-:W-:Y:S01]  /*a5c0*/  HMMA.16816.F32.BF16 R104, R12.reuse, R18, R104 ;  /* 0x000000120c68723c */ /* 0x040fe20000041868 */
[----:B------:R-:W2:Y:S03]  /*a5d0*/  LDSM.16.MT88.4 R16, [R135+UR4+0x4900] ;  /* 0x004900048710783b */ /* 0x000ea60008004200 */
[----:B------:R-:W-:Y:S04]  /*a5e0*/  FADD.FTZ R215, R215, R174 ;  /* 0x000000aed7d77221 */ /* 0x000fe80000010000 */
[C---:B---3--:R-:W-:Y:S04]  /*a5f0*/  HMMA.16816.F32.BF16 R108, R12.reuse, R140, R108 ;  /* 0x0000008c0c6c723c */ /* 0x048fe8000004186c */
[----:B------:R-:W-:Y:S04]  /*a600*/  FADD.FTZ R216, R216, R215 ;  /* 0x000000d7d8d87221 */ /* 0x000fe80000010000 */
[C---:B------:R-:W-:Y:S01]  /*a610*/  HMMA.16816.F32.BF16 R112, R12.reuse, R142, R112 ;  /* 0x0000008e0c70723c */ /* 0x040fe20000041870 */
[----:B------:R-:W-:Y:S03]  /*a620*/  LDSM.16.MT88.4 R140, [R134+UR4+0x1100] ;  /* 0x00110004868c783b */ /* 0x000fe60008004200 */
[----:B------:R-:W-:Y:S04]  /*a630*/  FADD.FTZ R217, R217, R216 ;  /* 0x000000d8d9d97221 */ /* 0x000fe80000010000 */
        /* <DEDUP_REMOVED lines=10> */
[----:B------:R-:W-:Y:S03]  /*a6e0*/  FFMA.FTZ R151, R25, c[0x0][0x2d0], -R171 ;  /* 0x0000b40019977a23 */ /* 0x000fe600000108ab */
[--C-:B------:R-:W-:Y:S01]  /*a6f0*/  FFMA.FTZ R152, R22, c[0x0][0x2d0], -R169.reuse ;  /* 0x0000b40016987a23 */ /* 0x100fe200000108a9 */
[C---:B------:R-:W-:Y:S01]  /*a700*/  HMMA.16816.F32.BF16 R48, R12.reuse, R154, R48 ;  /* 0x0000009a0c30723c */ /* 0x040fe20000041830 */
[----:B------:R-:W3:Y:S03]  /*a710*/  MUFU.EX2 R149, R149 ;  /* 0x0000009500957308 */ /* 0x000ee60000000800 */
[--C-:B------:R-:W-:Y:S02]  /*a720*/  FFMA.FTZ R153, R23, c[0x0][0x2d0], -R169.reuse ;  /* 0x0000b40017997a23 */ /* 0x100fe400000108a9 */
[----:B------:R-:W-:Y:S01]  /*a730*/  LDSM.16.MT88.4 R20, [R133+0x1100] ;  /* 0x001100008514783b */ /* 0x000fe20000004200 */
[--C-:B------:R-:W-:Y:S01]  /*a740*/  FFMA.FTZ R154, R26, c[0x0][0x2d0], -R169.reuse ;  /* 0x0000b4001a9a7a23 */ /* 0x100fe200000108a9 */
[C---:B------:R-:W-:Y:S03]  /*a750*/  HMMA.16816.F32.BF16 R52, R12.reuse, R156, R52 ;  /* 0x0000009c0c34723c */ /* 0x040fe60000041834 */
[----:B------:R-:W-:Y:S01]  /*a760*/  MUFU.EX2 R150, R150 ;  /* 0x0000009600967308 */ /* 0x000fe20000000800 */
[----:B------:R-:W-:Y:S02]  /*a770*/  FFMA.FTZ R155, R27, c[0x0][0x2d0], -R169 ;  /* 0x0000b4001b9b7a23 */ /* 0x000fe400000108a9 */
[----:B------:R-:W-:Y:S01]  /*a780*/  LDSM.16.MT88.4 R24, [R160+0x1100] ;  /* 0x00110000a018783b */ /* 0x000fe20000004200 */
[--C-:B------:R-:W-:Y:S01]  /*a790*/  FFMA.FTZ R156, R28, c[0x0][0x2d0], -R171.reuse ;  /* 0x0000b4001c9c7a23 */ /* 0x100fe200000108ab */
[C---:B------:R-:W-:Y:S04]  /*a7a0*/  HMMA.16816.F32.BF16 R56, R12.reuse, R158, R56 ;  /* 0x0000009e0c38723c */ /* 0x040fe80000041838 */
[--C-:B------:R-:W-:Y:S01]  /*a7b0*/  FFMA.FTZ R157, R29, c[0x0][0x2d0], -R171.reuse ;  /* 0x0000b4001d9d7a23 */ /* 0x100fe200000108ab */
[----:B------:R-:W4:Y:S02]  /*a7c0*/  MUFU.EX2 R151, R151 ;  /* 0x0000009700977308 */ /* 0x000f240000000800 */
[--C-:B------:R-:W-:Y:S01]  /*a7d0*/  FFMA.FTZ R158, R32, c[0x0][0x2d0], -R171.reuse ;  /* 0x0000b400209e7a23 */ /* 0x100fe200000108ab */
[C---:B-1----:R-:W-:Y:S04]  /*a7e0*/  HMMA.16816.F32.BF16 R60, R12.reuse, R124, R60 ;  /* 0x0000007c0c3c723c */ /* 0x042fe8000004183c */
[----:B------:R-:W-:Y:S02]  /*a7f0*/  FFMA.FTZ R171, R33, c[0x0][0x2d0], -R171 ;  /* 0x0000b40021ab7a23 */ /* 0x000fe400000108ab */
[--C-:B------:R-:W-:Y:S01]  /*a800*/  FFMA.FTZ R159, R30, c[0x0][0x2d0], -R169.reuse ;  /* 0x0000b4001e9f7a23 */ /* 0x100fe200000108a9 */
[----:B------:R-:W-:Y:S01]  /*a810*/  MUFU.EX2 R152, R152 ;  /* 0x0000009800987308 */ /* 0x000fe20000000800 */
[C---:B------:R-:W-:Y:S01]  /*a820*/  HMMA.16816.F32.BF16 R64, R12.reuse, R126, R64 ;  /* 0x0000007e0c40723c */ /* 0x040fe20000041840 */
[----:B------:R-:W1:Y:S03]  /*a830*/  LDSM.16.MT88.4 R124, [R160+0x4900] ;  /* 0x00490000a07c783b */ /* 0x000e660000004200 */
[----:B------:R-:W-:Y:S04]  /*a840*/  FFMA.FTZ R169, R35, c[0x0][0x2d0], -R169 ;  /* 0x0000b40023a97a23 */ /* 0x000fe800000108a9 */
[C---:B--2---:R-:W-:Y:S01]  /*a850*/  HMMA.16816.F32.BF16 R68, R12.reuse, R16, R68 ;  /* 0x000000100c44723c */ /* 0x044fe20000041844 */
[----:B------:R-:W-:Y:S01]  /*a860*/  LDSM.16.MT88.4 R28, [R133+0x1900] ;  /* 0x00190000851c783b */ /* 0x000fe20000004200 */
[----:B------:R-:W2:Y:S06]  /*a870*/  MUFU.EX2 R153, R153 ;  /* 0x0000009900997308 */ /* 0x000eac0000000800 */
[C---:B------:R-:W-:Y:S01]  /*a880*/  HMMA.16816.F32.BF16 R72, R12.reuse, R18, R72 ;  /* 0x000000120c48723c */ /* 0x040fe20000041848 */
[----:B------:R-:W5:Y:S03]  /*a890*/  LDSM.16.MT88.4 R16, [R135+UR4+0x1100] ;  /* 0x001100048710783b */ /* 0x000f660008004200 */
[----:B------:R-:W-:Y:S04]  /*a8a0*/  MUFU.EX2 R154, R154 ;  /* 0x0000009a009a7308 */ /* 0x000fe80000000800 */
[C---:B------:R-:W-:Y:S01]  /*a8b0*/  HMMA.16816.F32.BF16 R76, R12.reuse, R128, R76 ;  /* 0x000000800c4c723c */ /* 0x040fe2000004184c */
[----:B------:R-:W-:Y:S05]  /*a8c0*/  LDSM.16.MT88.4 R32, [R134+UR4+0x1900] ;  /* 0x001900048620783b */ /* 0x000fea0008004200 */
[----:B------:R-:W1:Y:S02]  /*a8d0*/  MUFU.EX2 R155, R155 ;  /* 0x0000009b009b7308 */ /* 0x000e640000000800 */
[C---:B------:R-:W-:Y:S01]  /*a8e0*/  HMMA.16816.F32.BF16 R80, R12.reuse, R130, R80 ;  /* 0x000000820c50723c */ /* 0x040fe20000041850 */
[----:B------:R-:W2:Y:S07]  /*a8f0*/  LDSM.16.MT88.4 R128, [R135+UR4+0x3100] ;  /* 0x003100048780783b */ /* 0x000eae0008004200 */
[C---:B------:R-:W-:Y:S01]  /*a900*/  HMMA.16816.F32.BF16 R84, R12.reuse, R136, R84 ;  /* 0x000000880c54723c */ /* 0x040fe20000041854 */
[----:B------:R-:W-:Y:S07]  /*a910*/  MUFU.EX2 R156, R156 ;  /* 0x0000009c009c7308 */ /* 0x000fee0000000800 */
[C---:B------:R-:W-:Y:S01]  /*a920*/  HMMA.16816.F32.BF16 R88, R12.reuse, R138, R88 ;  /* 0x0000008a0c58723c */ /* 0x040fe20000041858 */
[----:B------:R-:W-:Y:S02]  /*a930*/  LDSM.16.MT88.4 R136, [R160+0x1900] ;  /* 0x00190000a088783b */ /* 0x000fe40000004200 */
[----:B------:R-:W2:Y:S05]  /*a940*/  MUFU.EX2 R157, R157 ;  /* 0x0000009d009d7308 */ /* 0x000eaa0000000800 */
[C---:B-1----:R-:W-:Y:S05]  /*a950*/  HMMA.16816.F32.BF16 R92, R12.reuse, R124, R92 ;  /* 0x0000007c0c5c723c */ /* 0x042fea000004185c */
[----:B------:R-:W-:Y:S03]  /*a960*/  MUFU.EX2 R158, R158 ;  /* 0x0000009e009e7308 */ /* 0x000fe60000000800 */
[----:B------:R-:W-:Y:S01]  /*a970*/  HMMA.16816.F32.BF16 R96, R12, R126, R96 ;  /* 0x0000007e0c60723c */ /* 0x000fe20000041860 */
[----:B------:R-:W1:Y:S06]  /*a980*/  LDSM.16.MT88.4 R124, [R133+0x3100] ;  /* 0x00310000857c783b */ /* 0x000e6c0000004200 */
[----:B---3--:R-:W-:Y:S01]  /*a990*/  F2FP.BF16.PACK_AB R12, R149, R148 ;  /* 0x00000094950c723e */ /* 0x008fe200000010ff */
[----:B------:R-:W3:Y:S01]  /*a9a0*/  MUFU.EX2 R171, R171 ;  /* 0x000000ab00ab7308 */ /* 0x000ee20000000800 */
[----:B----4-:R-:W-:Y:S03]  /*a9b0*/  F2FP.BF16.PACK_AB R14, R151, R150 ;  /* 0x00000096970e723e */ /* 0x010fe600000010ff */
[----:B--2---:R-:W-:Y:S01]  /*a9c0*/  F2FP.BF16.PACK_AB R13, R153, R152 ;  /* 0x00000098990d723e */ /* 0x004fe200000010ff */
[----:B------:R-:W-:Y:S01]  /*a9d0*/  FADD.FTZ R152, R152, R217 ;  /* 0x000000d998987221 */ /* 0x000fe20000010000 */
[----:B------:R-:W-:Y:S03]  /*a9e0*/  F2FP.BF16.PACK_AB R15, R155, R154 ;  /* 0x0000009a9b0f723e */ /* 0x000fe600000010ff */
[----:B------:R-:W-:Y:S01]  /*a9f0*/  FADD.FTZ R153, R153, R152 ;  /* 0x0000009899997221 */ /* 0x000fe20000010000 */
[----:B------:R-:W2:Y:S03]  /*aa00*/  MUFU.EX2 R159, R159 ;  /* 0x0000009f009f7308 */ /* 0x000ea60000000800 */
[C---:B-----5:R-:W-:Y:S03]  /*aa10*/  HMMA.16816.F32.BF16 R4, R12.reuse, R16, R4 ;  /* 0x000000100c04723c */ /* 0x060fe60000041804 */
[----:B------:R-:W-:Y:S04]  /*aa20*/  FADD.FTZ R154, R154, R153 ;  /* 0x000000999a9a7221 */ /* 0x000fe80000010000 */
[----:B------:R-:W4:Y:S01]  /*aa30*/  MUFU.EX2 R220, R169 ;  /* 0x000000a900dc7308 */ /* 0x000f220000000800 */
[C---:B------:R-:W-:Y:S01]  /*aa40*/  HMMA.16816.F32.BF16 R8, R12.reuse, R18, R8 ;  /* 0x000000120c08723c */ /* 0x040fe20000041808 */
[----:B------:R-:W5:Y:S03]  /*aa50*/  LDSM.16.MT88.4 R16, [R134+UR4+0x3100] ;  /* 0x003100048610783b */ /* 0x000f660008004200 */
[----:B------:R-:W-:Y:S04]  /*aa60*/  FADD.FTZ R154, R155, R154 ;  /* 0x0000009a9b9a7221 */ /* 0x000fe80000010000 */
[C---:B------:R-:W-:Y:S08]  /*aa70*/  HMMA.16816.F32.BF16 R100, R12.reuse, R20, R100 ;  /* 0x000000140c64723c */ /* 0x040ff00000041864 */
[C---:B------:R-:W-:Y:S01]  /*aa80*/  HMMA.16816.F32.BF16 R104, R12.reuse, R22, R104 ;  /* 0x000000160c68723c */ /* 0x040fe20000041868 */
[----:B------:R-:W1:Y:S07]  /*aa90*/  LDSM.16.MT88.4 R20, [R160+0x3100] ;  /* 0x00310000a014783b */ /* 0x000e6e0000004200 */
[C---:B------:R-:W-:Y:S08]  /*aaa0*/  HMMA.16816.F32.BF16 R108, R12.reuse, R140, R108 ;  /* 0x0000008c0c6c723c */ /* 0x040ff0000004186c */
[C---:B------:R-:W-:Y:S01]  /*aab0*/  HMMA.16816.F32.BF16 R112, R12.reuse, R142, R112 ;  /* 0x0000008e0c70723c */ /* 0x040fe20000041870 */
[----:B------:R-:W-:Y:S07]  /*aac0*/  LDSM.16.MT88.4 R140, [R135+UR4+0x3900] ;  /* 0x00390004878c783b */ /* 0x000fee0008004200 */
[C---:B------:R-:W-:Y:S08]  /*aad0*/  HMMA.16816.F32.BF16 R116, R12.reuse, R24, R116 ;  /* 0x000000180c74723c */ /* 0x040ff00000041874 */
[C---:B------:R-:W-:Y:S01]  /*aae0*/  HMMA.16816.F32.BF16 R120, R12.reuse, R26, R120 ;  /* 0x0000001a0c78723c */ /* 0x040fe20000041878 */
[----:B------:R-:W2:Y:S07]  /*aaf0*/  LDSM.16.MT88.4 R24, [R135+UR4+0x5100] ;  /* 0x005100048718783b */ /* 0x000eae0008004200 */
[C---:B------:R-:W-:Y:S08]  /*ab00*/  HMMA.16816.F32.BF16 R36, R12.reuse, R128, R36 ;  /* 0x000000800c24723c */ /* 0x040ff00000041824 */
[C---:B------:R-:W-:Y:S08]  /*ab10*/  HMMA.16816.F32.BF16 R40, R12.reuse, R130, R40 ;  /* 0x000000820c28723c */ /* 0x040ff00000041828 */
[C---:B-1----:R-:W-:Y:S08]  /*ab20*/  HMMA.16816.F32.BF16 R44, R12.reuse, R124, R44 ;  /* 0x0000007c0c2c723c */ /* 0x042ff0000004182c */
[C---:B------:R-:W-:Y:S01]  /*ab30*/  HMMA.16816.F32.BF16 R48, R12.reuse, R126, R48 ;  /* 0x0000007e0c30723c */ /* 0x040fe20000041830 */
[----:B------:R-:W1:Y:S07]  /*ab40*/  LDSM.16.MT88.4 R124, [R133+0x5100] ;  /* 0x00510000857c783b */ /* 0x000e6e0000004200 */
[C---:B-----5:R-:W-:Y:S08]  /*ab50*/  HMMA.16816.F32.BF16 R52, R12.reuse, R16, R52 ;  /* 0x000000100c34723c */ /* 0x060ff00000041834 */
[C---:B------:R-:W-:Y:S01]  /*ab60*/  HMMA.16816.F32.BF16 R56, R12.reuse, R18, R56 ;  /* 0x000000120c38723c */ /* 0x040fe20000041838 */
[----:B------:R-:W5:Y:S07]  /*ab70*/  LDSM.16.MT88.4 R16, [R134+UR4+0x5100] ;  /* 0x005100048610783b */ /* 0x000f6e0008004200 */
[C---:B------:R-:W-:Y:S08]  /*ab80*/  HMMA.16816.F32.BF16 R60, R12.reuse, R20, R60 ;  /* 0x000000140c3c723c */ /* 0x040ff0000004183c */
[C---:B------:R-:W-:Y:S01]  /*ab90*/  HMMA.16816.F32.BF16 R64, R12.reuse, R22, R64 ;  /* 0x000000160c40723c */ /* 0x040fe20000041840 */
[----:B------:R-:W3:Y:S07]  /*aba0*/  LDSM.16.MT88.4 R20, [R160+0x5100] ;  /* 0x00510000a014783b */ /* 0x000eee0000004200 */
[C---:B--2---:R-:W-:Y:S08]  /*abb0*/  HMMA.16816.F32.BF16 R68, R12.reuse, R24, R68 ;  /* 0x000000180c44723c */ /* 0x044ff00000041844 */
[C---:B------:R-:W-:Y:S01]  /*abc0*/  HMMA.16816.F32.BF16 R72, R12.reuse, R26, R72 ;  /* 0x0000001a0c48723c */ /* 0x040fe20000041848 */
[----:B------:R-:W2:Y:S07]  /*abd0*/  LDSM.16.MT88.4 R24, [R135+UR4+0x1900] ;  /* 0x001900048718783b */ /* 0x000eae0008004200 */
[C---:B-1----:R-:W-:Y:S08]  /*abe0*/  HMMA.16816.F32.BF16 R76, R12.reuse, R124, R76 ;  /* 0x0000007c0c4c723c */ /* 0x042ff0000004184c */
[C---:B------:R-:W-:Y:S08]  /*abf0*/  HMMA.16816.F32.BF16 R80, R12.reuse, R126, R80 ;  /* 0x0000007e0c50723c */ /* 0x040ff00000041850 */
[C---:B-----5:R-:W-:Y:S08]  /*ac00*/  HMMA.16816.F32.BF16 R84, R12.reuse, R16, R84 ;  /* 0x000000100c54723c */ /* 0x060ff00000041854 */
[C---:B------:R-:W-:Y:S01]  /*ac10*/  HMMA.16816.F32.BF16 R88, R12.reuse, R18, R88 ;  /* 0x000000120c58723c */ /* 0x040fe20000041858 */
[----:B------:R-:W1:Y:S07]  /*ac20*/  LDSM.16.MT88.4 R16, [R134+UR4+0x3900] ;  /* 0x003900048610783b */ /* 0x000e6e0008004200 */
[C---:B---3--:R-:W-:Y:S07]  /*ac30*/  HMMA.16816.F32.BF16 R92, R12.reuse, R20, R92 ;  /* 0x000000140c5c723c */ /* 0x048fee000004185c */
[----:B------:R-:W-:Y:S01]  /*ac40*/  IADD3 R20, R214, -0x2, RZ ;  /* 0xfffffffed6147810 */ /* 0x000fe20007ffe0ff */
[----:B------:R-:W-:Y:S03]  /*ac50*/  HMMA.16816.F32.BF16 R96, R12, R22, R96 ;  /* 0x000000160c60723c */ /* 0x000fe60000041860 */
[----:B------:R-:W-:Y:S04]  /*ac60*/  ISETP.GE.AND P6, PT, R20, R189, PT ;  /* 0x000000bd1400720c */ /* 0x000fe80003fc6270 */
[----:B------:R-:W-:Y:S02]  /*ac70*/  F2FP.BF16.PACK_AB R12, R157, R156 ;  /* 0x0000009c9d0c723e */ /* 0x000fe400000010ff */
[----:B------:R-:W-:Y:S03]  /*ac80*/  F2FP.BF16.PACK_AB R14, R171, R158 ;  /* 0x0000009eab0e723e */ /* 0x000fe600000010ff */
[----:B------:R-:W-:Y:S01]  /*ac90*/  F2FP.BF16.PACK_AB R13, R218, R159 ;  /* 0x0000009fda0d723e */ /* 0x000fe200000010ff */
[----:B------:R-:W-:Y:S01]  /*aca0*/  FADD.FTZ R159, R159, R154 ;  /* 0x0000009a9f9f7221 */ /* 0x000fe20000010000 */
[----:B----4-:R-:W-:Y:S03]  /*acb0*/  F2FP.BF16.PACK_AB R15, R220, R219 ;  /* 0x000000dbdc0f723e */ /* 0x010fe600000010ff */
[----:B------:R-:W-:Y:S04]  /*acc0*/  FADD.FTZ R218, R218, R159 ;  /* 0x0000009fdada7221 */ /* 0x000fe80000010000 */
[C---:B--2---:R-:W-:Y:S01]  /*acd0*/  HMMA.16816.F32.BF16 R128, R12.reuse, R24, R4 ;  /* 0x000000180c80723c */ /* 0x044fe20000041804 */
[----:B------:R-:W2:Y:S02]  /*ace0*/  LDSM.16.MT88.4 R4, [R160+0x3900] ;  /* 0x00390000a004783b */ /* 0x000ea40000004200 */
[----:B------:R-:W-:Y:S04]  /*acf0*/  FADD.FTZ R219, R219, R218 ;  /* 0x000000dadbdb7221 */ /* 0x000fe80000010000 */
[----:B------:R-:W-:Y:S01]  /*ad00*/  FADD.FTZ R206, R220, R219 ;  /* 0x000000dbdcce7221 */ /* 0x000fe20000010000 */
[C---:B------:R-:W-:Y:S01]  /*ad10*/  HMMA.16816.F32.BF16 R124, R12.reuse, R26, R8 ;  /* 0x0000001a0c7c723c */ /* 0x040fe20000041808 */
[----:B------:R-:W3:Y:S07]  /*ad20*/  LDSM.16.MT88.4 R8, [R135+UR4+0x5900] ;  /* 0x005900048708783b */ /* 0x000eee0008004200 */
        /* <DEDUP_REMOVED lines=12> */
[----:B------:R1:W4:Y:S07]  /*adf0*/  LDSM.16.MT88.4 R16, [R133+0x5900] ;  /* 0x005900008510783b */ /* 0x00032e0000004200 */
[C---:B--2---:R-:W-:Y:S07]  /*ae00*/  HMMA.16816.F32.BF16 R60, R12.reuse, R4, R60 ;  /* 0x000000040c3c723c */ /* 0x044fee000004183c */
[----:B------:R-:W-:Y:S01]  /*ae10*/  @P6 SHF.R.S32.HI R5, RZ, 0x1f, R20 ;  /* 0x0000001fff056819 */ /* 0x000fe20000011414 */
[C---:B------:R-:W-:Y:S04]  /*ae20*/  HMMA.16816.F32.BF16 R64, R12.reuse, R6, R64 ;  /* 0x000000060c40723c */ /* 0x040fe80000041840 */
[----:B------:R-:W-:Y:S04]  /*ae30*/  @P6 IMAD R5, R5, c[0x0][0x1e0], RZ ;  /* 0x0000780005056a24 */ /* 0x000fe800078e02ff */
[C---:B---3--:R-:W-:Y:S04]  /*ae40*/  HMMA.16816.F32.BF16 R68, R12.reuse, R8, R68 ;  /* 0x000000080c44723c */ /* 0x048fe80000041844 */
[C---:B------:R-:W-:Y:S01]  /*ae50*/  @P6 IMAD R5, R20.reuse, c[0x0][0x1e4], R5 ;  /* 0x0000790014056a24 */ /* 0x040fe200078e0205 */
[----:B-1----:R-:W-:Y:S01]  /*ae60*/  MOV R133, R2 ;  /* 0x0000000200857202 */ /* 0x002fe20000000f00 */
[----:B------:R-:W-:Y:S02]  /*ae70*/  @P6 IMAD.WIDE.U32 R20, R20, c[0x0][0x1e0], RZ ;  /* 0x0000780014146a25 */ /* 0x000fe400078e00ff */
[C---:B------:R-:W-:Y:S04]  /*ae80*/  HMMA.16816.F32.BF16 R72, R12.reuse, R10, R72 ;  /* 0x0000000a0c48723c */ /* 0x040fe80000041848 */
[----:B------:R-:W-:Y:S02]  /*ae90*/  @P6 IADD3 R5, R21, R5, RZ ;  /* 0x0000000515056210 */ /* 0x000fe40007ffe0ff */
[C---:B------:R-:W-:Y:S02]  /*aea0*/  @P6 SHF.L.U32 R8, R20.reuse, 0x6, RZ ;  /* 0x0000000614086819 */ /* 0x040fe400000006ff */
[----:B------:R-:W-:Y:S01]  /*aeb0*/  @P6 SHF.L.U64.HI R9, R20, 0x6, R5 ;  /* 0x0000000614096819 */ /* 0x000fe20000010205 */
[C---:B----4-:R-:W-:Y:S01]  /*aec0*/  HMMA.16816.F32.BF16 R76, R12.reuse, R16, R76 ;  /* 0x000000100c4c723c */ /* 0x050fe2000004184c */
[----:B------:R-:W1:Y:S02]  /*aed0*/  LDSM.16.MT88.4 R4, [R134+UR4+0x5900] ;  /* 0x005900048604783b */ /* 0x000e640008004200 */
[C---:B------:R-:W-:Y:S02]  /*aee0*/  @P6 IADD3 R3, P0, R8.reuse, R198, RZ ;  /* 0x000000c608036210 */ /* 0x040fe40007f1e0ff */
[----:B------:R-:W-:Y:S02]  /*aef0*/  @P6 IADD3 R21, P4, R8, R179, RZ ;  /* 0x000000b308156210 */ /* 0x000fe40007f9e0ff */
[----:B------:R-:W-:Y:S01]  /*af00*/  @P6 LEA R22, P5, R3, c[0x0][0x1c8], 0x1 ;  /* 0x0000720003166a11 */ /* 0x000fe200078a08ff */
[C---:B------:R-:W-:Y:S04]  /*af10*/  HMMA.16816.F32.BF16 R80, R12.reuse, R18, R80 ;  /* 0x000000120c50723c */ /* 0x040fe80000041850 */
[----:B------:R-:W-:Y:S02]  /*af20*/  @P6 IADD3.X R10, R9, R203, RZ, P0, !PT ;  /* 0x000000cb090a6210 */ /* 0x000fe400007fe4ff */
[----:B------:R-:W-:Y:S02]  /*af30*/  @P6 LEA R20, P0, R21, c[0x0][0x1c8], 0x1 ;  /* 0x0000720015146a11 */ /* 0x000fe400078008ff */
[----:B------:R-:W-:Y:S01]  /*af40*/  @P6 LEA.HI.X R23, R3, c[0x0][0x1cc], R10, 0x1, P5 ;  /* 0x0000730003176a11 */ /* 0x000fe200028f0c0a */
[----:B------:R-:W-:Y:S03]  /*af50*/  FADD.FTZ R3, R164, R161 ;  /* 0x000000a1a4037221 */ /* 0x000fe60000010000 */
[----:B------:R-:W-:Y:S01]  /*af60*/  @P6 IADD3.X R24, R9, R178, RZ, P4, !PT ;  /* 0x000000b209186210 */ /* 0x000fe200027fe4ff */
[----:B------:R-:W-:Y:S01]  /*af70*/  FADD.FTZ R170, R170, R3 ;  /* 0x00000003aaaa7221 */ /* 0x000fe20000010000 */
[----:B------:R-:W-:Y:S02]  /*af80*/  MOV R3, UR7 ;  /* 0x0000000700037c02 */ /* 0x000fe40008000f00 */
[----:B------:R-:W-:Y:S01]  /*af90*/  @P6 LEA.HI.X R21, R21, c[0x0][0x1cc], R24, 0x1, P0 ;  /* 0x0000730015156a11 */ /* 0x000fe200000f0c18 */
[----:B------:R-:W-:Y:S01]  /*afa0*/  FADD.FTZ R173, R173, R170 ;  /* 0x000000aaadad7221 */ /* 0x000fe20000010000 */
[----:B------:R-:W-:Y:S01]  /*afb0*/  @P6 IADD3 R24, P5, R193, R8, RZ ;  /* 0x00000008c1186210 */ /* 0x000fe20007fbe0ff */
[----:B------:R-:W-:Y:S01]  /*afc0*/  @P6 IMAD R3, R3, 0x3000, R194 ;  /* 0x0000300003036824 */ /* 0x000fe200078e02c2 */
[----:B------:R-:W-:Y:S01]  /*afd0*/  @P6 IADD3 R17, P0, R8, R177, RZ ;  /* 0x000000b108116210 */ /* 0x000fe20007f1e0ff */
[----:B------:R-:W-:Y:S01]  /*afe0*/  FADD.FTZ R172, R172, R173 ;  /* 0x000000adacac7221 */ /* 0x000fe20000010000 */
[----:B------:R-:W-:Y:S02]  /*aff0*/  @P6 IADD3.X R25, R192, R9, RZ, P5, !PT ;  /* 0x00000009c0196210 */ /* 0x000fe40002ffe4ff */
[----:B------:R-:W-:Y:S01]  /*b000*/  @P6 IADD3.X R28, R9, R176, RZ, P0, !PT ;  /* 0x000000b0091c6210 */ /* 0x000fe200007fe4ff */
[----:B------:R-:W-:Y:S01]  /*b010*/  FADD.FTZ R175, R175, R172 ;  /* 0x000000acafaf7221 */ /* 0x000fe20000010000 */
[----:B------:R-:W2:Y:S01]  /*b020*/  LDSM.16.MT88.4 R8, [R160+0x5900] ;  /* 0x00590000a008783b */ /* 0x000ea20000004200 */
[----:B------:R-:W-:Y:S02]  /*b030*/  @P6 SHF.L.U32 R3, R3, 0x1, RZ ;  /* 0x0000000103036819 */ /* 0x000fe400000006ff */
[C---:B------:R-:W-:Y:S01]  /*b040*/  @P6 LEA R16, P5, R17.reuse, c[0x0][0x1c8], 0x1 ;  /* 0x0000720011106a11 */ /* 0x040fe200078a08ff */
[----:B------:R-:W-:Y:S01]  /*b050*/  FADD.FTZ R148, R148, R175 ;  /* 0x000000af94947221 */ /* 0x000fe20000010000 */
[C---:B------:R-:W-:Y:S02]  /*b060*/  @P6 IADD3 R27, P4, R24.reuse, R198, RZ ;  /* 0x000000c6181b6210 */ /* 0x040fe40007f9e0ff */
[----:B------:R-:W-:Y:S01]  /*b070*/  @P6 LEA.HI.X R17, R17, c[0x0][0x1cc], R28, 0x1, P5 ;  /* 0x0000730011116a11 */ /* 0x000fe200028f0c1c */
[----:B------:R-:W-:Y:S01]  /*b080*/  @!PT LDS RZ, [RZ] ;  /* 0x00000000fffff984 */ /* 0x000fe20000000800 */
[----:B------:R-:W-:Y:S01]  /*b090*/  @!PT LDS RZ, [RZ] ;  /* 0x00000000fffff984 */ /* 0x000fe20000000800 */
[----:B------:R-:W-:Y:S01]  /*b0a0*/  @!PT LDS RZ, [RZ] ;  /* 0x00000000fffff984 */ /* 0x000fe20000000800 */
[----:B------:R3:W-:Y:S01]  /*b0b0*/  @P6 LDGSTS.E.BYPASS.LTC128B.128 [R3+0xc100], [R22.64], !P3 ;  /* 0x0c10000016036fae */ /* 0x0007e2000d901d4a */
[----:B------:R-:W-:Y:S01]  /*b0c0*/  @P6 LEA R26, P0, R27, c[0x0][0x1c8], 0x1 ;  /* 0x000072001b1a6a11 */ /* 0x000fe200078008ff */
[C---:B-1----:R-:W-:Y:S03]  /*b0d0*/  HMMA.16816.F32.BF16 R84, R12.reuse, R4, R84 ;  /* 0x000000040c54723c */ /* 0x042fe60000041854 */
[----:B------:R-:W-:Y:S01]  /*b0e0*/  @P6 IADD3.X R30, R25, R203, RZ, P4, !PT ;  /* 0x000000cb191e6210 */ /* 0x000fe200027fe4ff */
[----:B------:R-:W-:Y:S01]  /*b0f0*/  FADD.FTZ R149, R149, R148 ;  /* 0x0000009495957221 */ /* 0x000fe20000010000 */
[C---:B------:R-:W-:Y:S01]  /*b100*/  @P6 IADD3 R29, P4, R24.reuse, R177, RZ ;  /* 0x000000b1181d6210 */ /* 0x040fe20007f9e0ff */
[----:B------:R3:W-:Y:S01]  /*b110*/  @P6 LDGSTS.E.BYPASS.LTC128B.128 [R3+0xe100], [R20.64], !P2 ;  /* 0x0e10000014036fae */ /* 0x0007e2000d101d4a */
[----:B------:R-:W-:Y:S01]  /*b120*/  @P6 LEA.HI.X R27, R27, c[0x0][0x1cc], R30, 0x1, P0 ;  /* 0x000073001b1b6a11 */ /* 0x000fe200000f0c1e */
[C---:B------:R-:W-:Y:S04]  /*b130*/  HMMA.16816.F32.BF16 R88, R12.reuse, R6, R88 ;  /* 0x000000060c58723c */ /* 0x040fe80000041858 */
[----:B------:R-:W-:Y:S01]  /*b140*/  @P6 IADD3 R28, P0, R24, R179, RZ ;  /* 0x000000b3181c6210 */ /* 0x000fe20007f1e0ff */
[----:B------:R-:W-:Y:S01]  /*b150*/  FADD.FTZ R150, R150, R149 ;  /* 0x0000009596967221 */ /* 0x000fe20000010000 */
[----:B------:R3:W-:Y:S01]  /*b160*/  @P6 LDGSTS.E.BYPASS.LTC128B.128 [R3+0x10100], [R16.64], !P1 ;  /* 0x1010000010036fae */ /* 0x0007e2000c901d4a */
[C---:B------:R-:W-:Y:S02]  /*b170*/  @P6 IADD3.X R30, R25.reuse, R176, RZ, P4, !PT ;  /* 0x000000b0191e6210 */ /* 0x040fe400027fe4ff */
[C---:B------:R-:W-:Y:S03]  /*b180*/  @P6 LEA R18, P5, R28.reuse, c[0x0][0x1c8], 0x1 ;  /* 0x000072001c126a11 */ /* 0x040fe600078a08ff */
[----:B------:R-:W-:Y:S01]  /*b190*/  @P6 IADD3.X R19, R25, R178, RZ, P0, !PT ;  /* 0x000000b219136210 */ /* 0x000fe200007fe4ff */
[----:B------:R-:W-:Y:S01]  /*b1a0*/  FADD.FTZ R151, R151, R150 ;  /* 0x0000009697977221 */ /* 0x000fe20000010000 */
[----:B------:R3:W-:Y:S01]  /*b1b0*/  @P6 LDGSTS.E.BYPASS.LTC128B.128 [R3+0xd100], [R26.64], !P3 ;  /* 0x0d1000001a036fae */ /* 0x0007e2000d901d4a */
[C---:B------:R-:W-:Y:S02]  /*b1c0*/  @P6 LEA R24, P0, R29.reuse, c[0x0][0x1c8], 0x1 ;  /* 0x000072001d186a11 */ /* 0x040fe400078008ff */
[----:B------:R-:W-:Y:S01]  /*b1d0*/  @P6 LEA.HI.X R19, R28, c[0x0][0x1cc], R19, 0x1, P5 ;  /* 0x000073001c136a11 */ /* 0x000fe200028f0c13 */
[----:B------:R-:W-:Y:S01]  /*b1e0*/  FADD.FTZ R156, R156, R151 ;  /* 0x000000979c9c7221 */ /* 0x000fe20000010000 */
[----:B------:R-:W-:Y:S02]  /*b1f0*/  @P6 LEA.HI.X R25, R29, c[0x0][0x1cc], R30, 0x1, P0 ;  /* 0x000073001d196a11 */ /* 0x000fe400000f0c1e */
[----:B------:R-:W-:Y:S01]  /*b200*/  ISETP.GT.AND P0, PT, R214, R213, PT ;  /* 0x000000d5d600720c */ /* 0x000fe20003f04270 */
[----:B------:R3:W-:Y:S01]  /*b210*/  @P6 LDGSTS.E.BYPASS.LTC128B.128 [R3+0xf100], [R18.64], !P2 ;  /* 0x0f10000012036fae */ /* 0x0007e2000d101d4a */
[C---:B--2---:R-:W-:Y:S03]  /*b220*/  HMMA.16816.F32.BF16 R92, R12.reuse, R8, R92 ;  /* 0x000000080c5c723c */ /* 0x044fe6000004185c */
[----:B------:R-:W-:Y:S01]  /*b230*/  FADD.FTZ R157, R157, R156 ;  /* 0x0000009c9d9d7221 */ /* 0x000fe20000010000 */
[----:B------:R-:W-:Y:S03]  /*b240*/  MOV R214, R210 ;  /* 0x000000d200d67202 */ /* 0x000fe60000000f00 */
[----:B------:R3:W-:Y:S01]  /*b250*/  @P6 LDGSTS.E.BYPASS.LTC128B.128 [R3+0x11100], [R24.64], !P1 ;  /* 0x1110000018036fae */ /* 0x0007e2000c901d4a */
[----:B------:R-:W-:Y:S04]  /*b260*/  HMMA.16816.F32.BF16 R96, R12, R10, R96 ;  /* 0x0000000a0c60723c */ /* 0x000fe80000041860 */
[----:B------:R-:W-:Y:S03]  /*b270*/  FADD.FTZ R158, R158, R157 ;  /* 0x0000009d9e9e7221 */ /* 0x000fe60000010000 */
[----:B------:R-:W0:Y:S01]  /*b280*/  LDGDEPBAR ;  /* 0x00000000000079af */ /* 0x000e220000000000 */
[----:B------:R-:W-:Y:S01]  /*b290*/  FADD.FTZ R207, R171, R158 ;  /* 0x0000009eabcf7221 */ /* 0x000fe20000010000 */
[----:B---3--:R-:W-:Y:S01]  /*b2a0*/  MOV R3, R0 ;  /* 0x0000000000037202 */ /* 0x008fe20000000f00 */
[----:B------:R-:W-:-:S05]  /*b2b0*/  @P0 BRA `(.L_x_1599) ;  /* 0xffffd5c000000947 */ /* 0x000fca000383ffff */
.L_x_1598:
[----:B------:R-:W-:-:S13]  /*b2c0*/  ISETP.GE.AND P0, PT, R210, R189, PT ;  /* 0x000000bdd200720c */ /* 0x000fda0003f06270 */
[----:B------:R-:W-:Y:S05]  /*b2d0*/  @!P0 BRA `(.L_x_1600) ;  /* 0x0000362000008947 */ /* 0x000fea0003800000 */
[----:B------:R-:W-:Y:S01]  /*b2e0*/  PLOP3.LUT P5, PT, PT, PT, UP2, 0x80, 0x0 ;  /* 0x000000000000781c */ /* 0x000fe20003faf028 */
[----:B------:R-:W-:Y:S01]  /*b2f0*/  IMAD.MOV.U32 R133, RZ, RZ, 0x40 ;  /* 0x00000040ff857424 */ /* 0x000fe200078e00ff */
[----:B------:R-:W-:Y:S01]  /*b300*/  PLOP3.LUT P4, PT, PT, PT, UP2, 0x80, 0x0 ;  /* 0x000000000000781c */ /* 0x000fe20003f8f028 */
[----:B------:R-:W-:Y:S01]  /*b310*/  IMAD.MOV.U32 R3, RZ, RZ, R0 ;  /* 0x000000ffff037224 */ /* 0x000fe200078e0000 */
[----:B------:R-:W-:Y:S01]  /*b320*/  LOP3.LUT P0, RZ, R208, 0x4, RZ, 0xc0, !PT ;  /* 0x00000004d0ff7812 */ /* 0x000fe2000780c0ff */
[----:B------:R-:W-:Y:S01]  /*b330*/  IMAD.MOV.U32 R132, RZ, RZ, R2 ;  /* 0x000000ffff847224 */ /* 0x000fe200078e0002 */
[C---:B------:R-:W-:Y:S02]  /*b340*/  IADD3 R208, P6, R196.reuse, 0x40, RZ ;  /* 0x00000040c4d07810 */ /* 0x040fe40007fde0ff */
[----:B------:R-:W-:Y:S02]  /*b350*/  SEL R133, R133, 0xffffffc0, !P0 ;  /* 0xffffffc085857807 */ /* 0x000fe40004000000 */
[----:B------:R-:W-:Y:S01]  /*b360*/  IADD3 R216, P0, R196, 0x80, RZ ;  /* 0x00000080c4d87810 */ /* 0x000fe20007f1e0ff */
[----:B------:R-:W-:Y:S01]  /*b370*/  IMAD.X R217, RZ, RZ, R201, P6 ;  /* 0x000000ffffd97224 */ /* 0x000fe200030e06c9 */
[C---:B------:R-:W-:Y:S01]  /*b380*/  IADD3 R212, P6, R198.reuse, 0x80, RZ ;  /* 0x00000080c6d47810 */ /* 0x040fe20007fde0ff */
[----:B------:R-:W-:Y:S01]  /*b390*/  @P5 IMAD.HI.U32 R209, R195, c[0x0][0x2c8], RZ ;  /* 0x0000b200c3d15a27 */ /* 0x000fe200078e00ff */
[----:B------:R-:W-:-:S03]  /*b3a0*/  IADD3 R214, P5, R198, 0x40, RZ ;  /* 0x00000040c6d67810 */ /* 0x000fc60007fbe0ff */
[----:B------:R-:W-:Y:S01]  /*b3b0*/  IMAD.X R215, RZ, RZ, R201, P0 ;  /* 0x000000ffffd77224 */ /* 0x000fe200000e06c9 */
[----:B------:R-:W-:Y:S01]  /*b3c0*/  @P4 SHF.R.U32.HI R209, RZ, c[0x0][0x2cc], R209 ;  /* 0x0000b300ffd14a19 */ /* 0x000fe200000116d1 */
[--C-:B------:R-:W-:Y:S02]  /*b3d0*/  IMAD.X R213, RZ, RZ, R203.reuse, P5 ;  /* 0x000000ffffd57224 */ /* 0x100fe400028e06cb */
[----:B------:R-:W-:Y:S02]  /*b3e0*/  IMAD.X R211, RZ, RZ, R203, P6 ;  /* 0x000000ffffd37224 */ /* 0x000fe400030e06cb */
.L_x_1609:
[----:B------:R-:W-:Y:S04]  /*b3f0*/  DEPBAR.LE SB0, 0x2 ;  /* 0x000080800000791a */ /* 0x000fe80000000000 */
[----:B------:R-:W-:Y:S01]  /*b400*/  BAR.SYNC.DEFER_BLOCKING 0x0 ;  /* 0x0000000000007b1d */ /* 0x000fe20000010000 */
[----:B------:R-:W-:Y:S01]  /*b410*/  UIMAD UR4, UR5, 0x6000, URZ ;  /* 0x00006000050478a4 */ /* 0x000fe2000f8e023f */
[----:B------:R-:W-:Y:S01]  /*b420*/  ISETP.GE.AND P6, PT, R189, R210, PT ;  /* 0x000000d2bd00720c */ /* 0x000fe20003fc6270 */
[----:B------:R-:W-:Y:S01]  /*b430*/  IMAD.U32 R168, RZ, RZ, UR7 ;  /* 0x00000007ffa87e24 */ /* 0x000fe2000f8e00ff */
[----:B------:R-:W-:Y:S02]  /*b440*/  UIADD3 UR9, UR7, 0x1, URZ ;  /* 0x0000000107097890 */ /* 0x000fe4000fffe03f */
[----:B------:R-:W-:Y:S01]  /*b450*/  UISETP.GE.AND UP0, UPT, UR7, 0x1, UPT ;  /* 0x000000010700788c */ /* 0x000fe2000bf06270 */
[----:B------:R-:W-:Y:S03]  /*b460*/  IADD3 R0, R184, UR4, RZ ;  /* 0x00000004b8007c10 */ /* 0x000fe6000fffe0ff */
[----:B------:R-:W-:Y:S02]  /*b470*/  USEL UR7, UR9, URZ, !UP0 ;  /* 0x0000003f09077287 */ /* 0x000fe4000c000000 */
[--C-:B------:R-:W-:Y:S02]  /*b480*/  IMAD.IADD R188, R185, 0x1, R0.reuse ;  /* 0x00000001b9bc7824 */ /* 0x100fe400078e0200 */
[----:B------:R-:W-:Y:S01]  /*b490*/  IMAD.IADD R0, R133, 0x1, R0 ;  /* 0x0000000185007824 */ /* 0x000fe200078e0200 */
[----:B------:R-:W-:Y:S01]  /*b4a0*/  @!P6 IADD3 R12, R210, -0x1, RZ ;  /* 0xffffffffd20ce810 */ /* 0x000fe20007ffe0ff */
[----:B------:R-:W-:Y:S03]  /*b4b0*/  @!P6 IMAD R168, R168, 0x6000, R205 ;  /* 0x00006000a8a8e824 */ /* 0x000fe600078e02cd */
        /* <DEDUP_REMOVED lines=16> */
[----:B------:R-:W-:Y:S01]  /*b5c0*/  LDSM.16.M88.4 R140, [R182] ;  /* 0x00000000b68c783b */ /* 0x000fe20000000200 */
[----:B------:R-:W-:Y:S01]  /*b5d0*/  @!P6 LEA R178, P5, R2, c[0x0][0x1f8], 0x1 ;  /* 0x00007e0002b2ea11 */ /* 0x000fe200078a08ff */
[----:B------:R-:W-:Y:S01]  /*b5e0*/  @!P6 IMAD.X R21, R28, 0x1, R217, P4 ;  /* 0x000000011c15e824 */ /* 0x000fe200020e06d9 */
[----:B------:R-:W-:Y:S01]  /*b5f0*/  @!P6 LEA R176, P4, R12, c[0x0][0x1f8], 0x1 ;  /* 0x00007e000cb0ea11 */ /* 0x000fe200078808ff */
[----:B------:R-:W-:Y:S01]  /*b600*/  @!P6 IMAD.X R14, R28, 0x1, R215, P0 ;  /* 0x000000011c0ee824 */ /* 0x000fe200000e06d7 */
[----:B------:R-:W5:Y:S01]  /*b610*/  LDSM.16.M88.4 R144, [R188+0xc100] ;  /* 0x00c10000bc90783b */ /* 0x000f620000000200 */
[C---:B------:R-:W-:Y:S02]  /*b620*/  @!P6 LEA R174, P0, R13.reuse, c[0x0][0x1f8], 0x1 ;  /* 0x00007e000daeea11 */ /* 0x040fe400078008ff */
[----:B------:R-:W-:Y:S02]  /*b630*/  @!P6 LEA.HI.X R179, R2, c[0x0][0x1fc], R15, 0x1, P5 ;  /* 0x00007f0002b3ea11 */ /* 0x000fe400028f0c0f */
[----:B------:R-:W-:Y:S01]  /*b640*/  LDSM.16.M88.4 R152, [R188+0xd100] ;  /* 0x00d10000bc98783b */ /* 0x000fe20000000200 */
[----:B------:R-:W-:Y:S02]  /*b650*/  @!P6 LEA.HI.X R177, R12, c[0x0][0x1fc], R21, 0x1, P4 ;  /* 0x00007f000cb1ea11 */ /* 0x000fe400020f0c15 */
[----:B------:R-:W-:Y:S02]  /*b660*/  @!P6 LEA.HI.X R175, R13, c[0x0][0x1fc], R14, 0x1, P0 ;  /* 0x00007f000dafea11 */ /* 0x000fe400000f0c0e */
[----:B------:R-:W-:Y:S01]  /*b670*/  LDSM.16.M88.4 R156, [R188+0xd900] ;  /* 0x00d90000bc9c783b */ /* 0x000fe20000000200 */
[----:B------:R-:W-:Y:S01]  /*b680*/  @!P6 IADD3 R31, P0, R191, R31, RZ ;  /* 0x0000001fbf1fe210 */ /* 0x000fe20007f1e0ff */
[C---:B-1----:R-:W-:Y:S04]  /*b690*/  HMMA.16816.F32.BF16 R4, R32.reuse, R8, RZ ;  /* 0x000000082004723c */ /* 0x042fe800000418ff */
[----:B------:R-:W-:Y:S01]  /*b6a0*/  @!P6 IMAD.X R28, R190, 0x1, R28, P0 ;  /* 0x00000001be1ce824 */ /* 0x000fe200000e061c */
[C---:B------:R-:W-:Y:S02]  /*b6b0*/  @!P6 IADD3 R30, P5, R31.reuse, R196, RZ ;  /* 0x000000c41f1ee210 */ /* 0x040fe40007fbe0ff */
[----:B------:R-:W-:Y:S01]  /*b6c0*/  @!P6 IADD3 R2, P4, R31, R208, RZ ;  /* 0x000000d01f02e210 */ /* 0x000fe20007f9e0ff */
[C---:B------:R-:W-:Y:S04]  /*b6d0*/  HMMA.16816.F32.BF16 R8, R32.reuse, R10, RZ ;  /* 0x0000000a2008723c */ /* 0x040fe800000418ff */
[----:B------:R-:W-:Y:S01]  /*b6e0*/  @!P6 IMAD.X R149, R28, 0x1, R201, P5 ;  /* 0x000000011c95e824 */ /* 0x000fe200028e06c9 */
[----:B------:R-:W-:Y:S01]  /*b6f0*/  @!P6 LEA R218, P5, R30, c[0x0][0x1f8], 0x1 ;  /* 0x00007e001edaea11 */ /* 0x000fe200078a08ff */
[----:B------:R-:W-:Y:S01]  /*b700*/  @!P6 IMAD.X R29, R28, 0x1, R217, P4 ;  /* 0x000000011c1de824 */ /* 0x000fe200020e06d9 */
[----:B------:R-:W-:Y:S01]  /*b710*/  @!P6 LEA R172, P4, R2, c[0x0][0x1f8], 0x1 ;  /* 0x00007e0002acea11 */ /* 0x000fe200078808ff */
[C---:B--2---:R-:W-:Y:S01]  /*b720*/  HMMA.16816.F32.BF16 R12, R32.reuse, R16, RZ ;  /* 0x00000010200c723c */ /* 0x044fe200000418ff */
[----:B------:R-:W-:Y:S02]  /*b730*/  @!P6 LEA.HI.X R219, R30, c[0x0][0x1fc], R149, 0x1, P5 ;  /* 0x00007f001edbea11 */ /* 0x000fe400028f0c95 */
[----:B------:R-:W1:Y:S01]  /*b740*/  LDSM.16.M88.4 R148, [R188+0xc900] ;  /* 0x00c90000bc94783b */ /* 0x000e620000000200 */
[----:B------:R-:W-:Y:S01]  /*b750*/  @!P6 LEA.HI.X R173, R2, c[0x0][0x1fc], R29, 0x1, P4 ;  /* 0x00007f0002adea11 */ /* 0x000fe200020f0c1d */
[----:B------:R-:W-:Y:S01]  /*b760*/  IMAD.IADD R2, R133, 0x1, R188 ;  /* 0x0000000185027824 */ /* 0x000fe200078e02bc */
[----:B------:R-:W-:Y:S02]  /*b770*/  @!P6 IADD3 R31, P0, R31, R216, RZ ;  /* 0x000000d81f1fe210 */ /* 0x000fe40007f1e0ff */
[C---:B------:R-:W-:Y:S01]  /*b780*/  HMMA.16816.F32.BF16 R16, R32.reuse, R18, RZ ;  /* 0x000000122010723c */ /* 0x040fe200000418ff */
[----:B------:R-:W-:Y:S01]  /*b790*/  @!PT LDS RZ, [RZ] ;  /* 0x00000000fffff984 */ /* 0x000fe20000000800 */
[----:B------:R-:W-:Y:S01]  /*b7a0*/  @!PT LDS RZ, [RZ] ;  /* 0x00000000fffff984 */ /* 0x000fe20000000800 */
[----:B------:R-:W-:Y:S01]  /*b7b0*/  @!PT LDS RZ, [RZ] ;  /* 0x00000000fffff984 */ /* 0x000fe20000000800 */
[----:B------:R2:W-:Y:S03]  /*b7c0*/  @!P6 LDGSTS.E.BYPASS.LTC128B.128 [R168], [R178.64], !P3 ;  /* 0x00000000b2a8efae */ /* 0x0005e6000d901d4a */
[----:B------:R-:W-:Y:S01]  /*b7d0*/  @!P6 IMAD.X R28, R28, 0x1, R215, P0 ;  /* 0x000000011c1ce824 */ /* 0x000fe200000e06d7 */
[C---:B------:R-:W-:Y:S01]  /*b7e0*/  @!P6 LEA R170, P0, R31.reuse, c[0x0][0x1f8], 0x1 ;  /* 0x00007e001faaea11 */ /* 0x040fe200078008ff */
[----:B------:R2:W-:Y:S02]  /*b7f0*/  @!P6 LDGSTS.E.BYPASS.LTC128B.128 [R168+0x2000], [R176.64], !P2 ;  /* 0x02000000b0a8efae */ /* 0x0005e4000d101d4a */
[C---:B---3--:R-:W-:Y:S01]  /*b800*/  HMMA.16816.F32.BF16 R20, R32.reuse, R24, RZ ;  /* 0x000000182014723c */ /* 0x048fe200000418ff */
[----:B------:R-:W-:Y:S02]  /*b810*/  @!P6 LEA.HI.X R171, R31, c[0x0][0x1fc], R28, 0x1, P0 ;  /* 0x00007f001fabea11 */ /* 0x000fe400000f0c1c */
[----:B------:R2:W-:Y:S01]  /*b820*/  @!P6 LDGSTS.E.BYPASS.LTC128B.128 [R168+0x4000], [R174.64], !P1 ;  /* 0x04000000aea8efae */ /* 0x0005e2000c901d4a */
[----:B------:R-:W-:Y:S04]  /*b830*/  PLOP3.LUT P0, PT, PT, PT, UP2, 0x80, 0x0 ;  /* 0x000000000000781c */ /* 0x000fe80003f0f028 */
[C---:B------:R-:W-:Y:S01]  /*b840*/  HMMA.16816.F32.BF16 R24, R32.reuse, R26, RZ ;  /* 0x0000001a2018723c */ /* 0x040fe200000418ff */
[----:B------:R2:W-:Y:S05]  /*b850*/  @!P6 LDGSTS.E.BYPASS.LTC128B.128 [R168+0x1000], [R218.64], !P3 ;  /* 0x01000000daa8efae */ /* 0x0005ea000d901d4a */
[----:B------:R2:W-:Y:S02]  /*b860*/  @!P6 LDGSTS.E.BYPASS.LTC128B.128 [R168+0x3000], [R172.64], !P2 ;  /* 0x03000000aca8efae */ /* 0x0005e4000d101d4a */
[C---:B----4-:R-:W-:Y:S03]  /*b870*/  HMMA.16816.F32.BF16 R28, R32.reuse, R136, RZ ;  /* 0x00000088201c723c */ /* 0x050fe600000418ff */
[----:B------:R2:W-:Y:S05]  /*b880*/  @!P6 LDGSTS.E.BYPASS.LTC128B.128 [R168+0x5000], [R170.64], !P1 ;  /* 0x05000000aaa8efae */ /* 0x0005ea000c901d4a */
[----:B------:R-:W-:Y:S01]  /*b890*/  HMMA.16816.F32.BF16 R32, R32, R138, RZ ;  /* 0x0000008a2020723c */ /* 0x000fe200000418ff */
[----:B------:R-:W-:Y:S05]  /*b8a0*/  LDSM.16.M88.4 R160, [R181] ;  /* 0x00000000b5a0783b */ /* 0x000fea0000000200 */
[----:B------:R-:W3:Y:S02]  /*b8b0*/  LDSM.16.M88.4 R164, [R0+0xc100] ;  /* 0x00c1000000a4783b */ /* 0x000ee40000000200 */
[C---:B-----5:R-:W-:Y:S03]  /*b8c0*/  HMMA.16816.F32.BF16 R4, R140.reuse, R144, R4 ;  /* 0x000000908c04723c */ /* 0x060fe60000041804 */
[----:B------:R-:W4:Y:S05]  /*b8d0*/  LDSM.16.M88.4 R136, [R0+0xc900] ;  /* 0x00c900000088783b */ /* 0x000f2a0000000200 */
[C---:B------:R-:W-:Y:S01]  /*b8e0*/  HMMA.16816.F32.BF16 R8, R140.reuse, R146, R8 ;  /* 0x000000928c08723c */ /* 0x040fe20000041808 */
[----:B------:R-:W5:Y:S05]  /*b8f0*/  LDSM.16.M88.4 R144, [R0+0xd100] ;  /* 0x00d100000090783b */ /* 0x000f6a0000000200 */
[----:B--2---:R-:W-:Y:S02]  /*b900*/  LDSM.16.M88.4 R168, [R180] ;  /* 0x00000000b4a8783b */ /* 0x004fe40000000200 */
[C---:B-1----:R-:W-:Y:S03]  /*b910*/  HMMA.16816.F32.BF16 R12, R140.reuse, R148, R12 ;  /* 0x000000948c0c723c */ /* 0x042fe6000004180c */
[----:B------:R-:W-:Y:S05]  /*b920*/  LDSM.16.M88.4 R172, [R2+0xc100] ;  /* 0x00c1000002ac783b */ /* 0x000fea0000000200 */
[C---:B------:R-:W-:Y:S01]  /*b930*/  HMMA.16816.F32.BF16 R16, R140.reuse, R150, R16 ;  /* 0x000000968c10723c */ /* 0x040fe20000041810 */
[----:B------:R-:W1:Y:S05]  /*b940*/  LDSM.16.M88.4 R148, [R0+0xd900] ;  /* 0x00d900000094783b */ /* 0x000e6a0000000200 */
[----:B------:R-:W2:Y:S02]  /*b950*/  LDSM.16.M88.4 R176, [R2+0xc900] ;  /* 0x00c9000002b0783b */ /* 0x000ea40000000200 */
[C---:B------:R-:W-:Y:S03]  /*b960*/  HMMA.16816.F32.BF16 R20, R140.reuse, R152, R20 ;  /* 0x000000988c14723c */ /* 0x040fe60000041814 */
[----:B------:R-:W0:Y:S05]  /*b970*/  LDGDEPBAR ;  /* 0x00000000000079af */ /* 0x000e2a0000000000 */
[C---:B------:R-:W-:Y:S01]  /*b980*/  HMMA.16816.F32.BF16 R24, R140.reuse, R154, R24 ;  /* 0x0000009a8c18723c */ /* 0x040fe20000041818 */
[----:B------:R-:W-:Y:S07]  /*b990*/  LDSM.16.M88.4 R152, [R184+UR4+0xe900] ;  /* 0x00e90004b898783b */ /* 0x000fee0008000200 */
[C---:B------:R-:W-:Y:S08]  /*b9a0*/  HMMA.16816.F32.BF16 R28, R140.reuse, R156, R28 ;  /* 0x0000009c8c1c723c */ /* 0x040ff0000004181c */
[----:B------:R-:W-:Y:S01]  /*b9b0*/  HMMA.16816.F32.BF16 R32, R140, R158, R32 ;  /* 0x0000009e8c20723c */ /* 0x000fe20000041820 */
[----:B------:R-:W1:Y:S05]  /*b9c0*/  LDSM.16.M88.4 R140, [R2+0xd100] ;  /* 0x00d10000028c783b */ /* 0x000e6a0000000200 */
[----:B------:R-:W-:Y:S02]  /*b9d0*/  LDSM.16.M88.4 R156, [R184+UR4+0xf100] ;  /* 0x00f10004b89c783b */ /* 0x000fe40008000200 */
[C---:B---3--:R-:W-:Y:S08]  /*b9e0*/  HMMA.16816.F32.BF16 R4, R160.reuse, R164, R4 ;  /* 0x000000a4a004723c */ /* 0x048ff00000041804 */
[C---:B------:R-:W-:Y:S01]  /*b9f0*/  HMMA.16816.F32.BF16 R8, R160.reuse, R166, R8 ;  /* 0x000000a6a008723c */ /* 0x040fe20000041808 */
[----:B------:R-:W-:Y:S07]  /*ba00*/  LDSM.16.M88.4 R164, [R188+0xe100] ;  /* 0x00e10000bca4783b */ /* 0x000fee0000000200 */
[C---:B----4-:R-:W-:Y:S08]  /*ba10*/  HMMA.16816.F32.BF16 R12, R160.reuse, R136, R12 ;  /* 0x00000088a00c723c */ /* 0x050ff0000004180c */
[C---:B------:R-:W-:Y:S01]  /*ba20*/  HMMA.16816.F32.BF16 R16, R160.reuse, R138, R16 ;  /* 0x0000008aa010723c */ /* 0x040fe20000041810 */
[----:B------:R-:W3:Y:S07]  /*ba30*/  LDSM.16.M88.4 R136, [R2+0xd900] ;  /* 0x00d900000288783b */ /* 0x000eee0000000200 */
[C---:B-----5:R-:W-:Y:S08]  /*ba40*/  HMMA.16816.F32.BF16 R20, R160.reuse, R144, R20 ;  /* 0x00000090a014723c */ /* 0x060ff00000041814 */
[C---:B------:R-:W-:Y:S01]  /*ba50*/  HMMA.16816.F32.BF16 R24, R160.reuse, R146, R24 ;  /* 0x00000092a018723c */ /* 0x040fe20000041818 */
[----:B------:R-:W-:Y:S07]  /*ba60*/  LDSM.16.M88.4 R144, [R186+0x4000] ;  /* 0x00400000ba90783b */ /* 0x000fee0000000200 */
[C---:B-1----:R-:W-:Y:S08]  /*ba70*/  HMMA.16816.F32.BF16 R28, R160.reuse, R148, R28 ;  /* 0x00000094a01c723c */ /* 0x042ff0000004181c */
[----:B------:R-:W-:Y:S01]  /*ba80*/  HMMA.16816.F32.BF16 R32, R160, R150, R32 ;  /* 0x00000096a020723c */ /* 0x000fe20000041820 */
[----:B------:R-:W1:Y:S05]  /*ba90*/  LDSM.16.M88.4 R148, [R184+UR4+0xe100] ;  /* 0x00e10004b894783b */ /* 0x000e6a0008000200 */
[----:B------:R-:W4:Y:S02]  /*baa0*/  LDSM.16.M88.4 R160, [R184+UR4+0xf900] ;  /* 0x00f90004b8a0783b */ /* 0x000f240008000200 */
[C---:B------:R-:W-:Y:S08]  /*bab0*/  HMMA.16816.F32.BF16 R4, R168.reuse, R172, R4 ;  /* 0x000000aca804723c */ /* 0x040ff00000041804 */
[C---:B------:R-:W-:Y:S01]  /*bac0*/  HMMA.16816.F32.BF16 R8, R168.reuse, R174, R8 ;  /* 0x000000aea808723c */ /* 0x040fe20000041808 */
[----:B------:R-:W-:Y:S07]  /*bad0*/  LDSM.16.M88.4 R172, [R182+0x8000] ;  /* 0x00800000b6ac783b */ /* 0x000fee0000000200 */
[C---:B--2---:R-:W-:Y:S08]  /*bae0*/  HMMA.16816.F32.BF16 R12, R168.reuse, R176, R12 ;  /* 0x000000b0a80c723c */ /* 0x044ff0000004180c */
[C---:B------:R-:W-:Y:S01]  /*baf0*/  HMMA.16816.F32.BF16 R16, R168.reuse, R178, R16 ;  /* 0x000000b2a810723c */ /* 0x040fe20000041810 */
[----:B------:R-:W-:Y:S07]  /*bb00*/  LDSM.16.M88.4 R176, [R188+0x10100] ;  /* 0x01010000bcb0783b */ /* 0x000fee0000000200 */
[C---:B------:R-:W-:Y:S08]  /*bb10*/  HMMA.16816.F32.BF16 R20, R168.reuse, R140, R20 ;  /* 0x0000008ca814723c */ /* 0x040ff00000041814 */
[C---:B------:R-:W-:Y:S01]  /*bb20*/  HMMA.16816.F32.BF16 R24, R168.reuse, R142, R24 ;  /* 0x0000008ea818723c */ /* 0x040fe20000041818 */
[----:B------:R-:W2:Y:S07]  /*bb30*/  LDSM.16.M88.4 R140, [R182+0x4000] ;  /* 0x00400000b68c783b */ /* 0x000eae0000000200 */
[C---:B---3--:R-:W-:Y:S08]  /*bb40*/  HMMA.16816.F32.BF16 R28, R168.reuse, R136, R28 ;  /* 0x00000088a81c723c */ /* 0x048ff0000004181c */
[----:B------:R-:W-:Y:S01]  /*bb50*/  HMMA.16816.F32.BF16 R32, R168, R138, R32 ;  /* 0x0000008aa820723c */ /* 0x000fe20000041820 */
[----:B------:R-:W3:Y:S05]  /*bb60*/  LDSM.16.M88.4 R136, [R188+0xe900] ;  /* 0x00e90000bc88783b */ /* 0x000eea0000000200 */
[----:B------:R-:W-:Y:S02]  /*bb70*/  LDSM.16.M88.4 R168, [R188+0xf900] ;  /* 0x00f90000bca8783b */ /* 0x000fe40000000200 */
        /* <DEDUP_REMOVED lines=11> */
[----:B------:R-:W4:Y:S05]  /*bc30*/  LDSM.16.M88.4 R144, [R181+0x4000] ;  /* 0x00400000b590783b */ /* 0x000f2a0000000200 */
[----:B------:R-:W5:Y:S02]  /*bc40*/  LDSM.16.M88.4 R160, [R0+0xf100] ;  /* 0x00f1000000a0783b */ /* 0x000f640000000200 */
[C---:B--2---:R-:W-:Y:S08]  /*bc50*/  HMMA.16816.F32.BF16 R4, R140.reuse, R164, R4 ;  /* 0x000000a48c04723c */ /* 0x044ff00000041804 */
[C---:B------:R-:W-:Y:S01]  /*bc60*/  HMMA.16816.F32.BF16 R8, R140.reuse, R166, R8 ;  /* 0x000000a68c08723c */ /* 0x040fe20000041808 */
[----:B------:R-:W2:Y:S07]  /*bc70*/  LDSM.16.M88.4 R164, [R0+0xf900] ;  /* 0x00f9000000a4783b */ /* 0x000eae0000000200 */
[C---:B---3--:R-:W-:Y:S08]  /*bc80*/  HMMA.16816.F32.BF16 R12, R140.reuse, R136, R12 ;  /* 0x000000888c0c723c */ /* 0x048ff0000004180c */
[C---:B------:R-:W-:Y:S01]  /*bc90*/  HMMA.16816.F32.BF16 R16, R140.reuse, R138, R16 ;  /* 0x0000008a8c10723c */ /* 0x040fe20000041810 */
[----:B------:R-:W-:Y:S07]  /*bca0*/  LDSM.16.M88.4 R136, [R180+0x4000] ;  /* 0x00400000b488783b */ /* 0x000fee0000000200 */
[C---:B-1----:R-:W-:Y:S08]  /*bcb0*/  HMMA.16816.F32.BF16 R20, R140.reuse, R148, R20 ;  /* 0x000000948c14723c */ /* 0x042ff00000041814 */
[C---:B------:R-:W-:Y:S01]  /*bcc0*/  HMMA.16816.F32.BF16 R24, R140.reuse, R150, R24 ;  /* 0x000000968c18723c */ /* 0x040fe20000041818 */
[----:B------:R-:W1:Y:S07]  /*bcd0*/  LDSM.16.M88.4 R148, [R2+0xe100] ;  /* 0x00e100000294783b */ /* 0x000e6e0000000200 */
[C---:B------:R-:W-:Y:S08]  /*bce0*/  HMMA.16816.F32.BF16 R28, R140.reuse, R168, R28 ;  /* 0x000000a88c1c723c */ /* 0x040ff0000004181c */
[----:B------:R-:W-:Y:S01]  /*bcf0*/  HMMA.16816.F32.BF16 R32, R140, R170, R32 ;  /* 0x000000aa8c20723c */ /* 0x000fe20000041820 */
[----:B------:R-:W-:Y:S06]  /*bd00*/  LDSM.16.M88.4 R168, [R184+UR4+0x11900] ;  /* 0x01190004b8a8783b */ /* 0x000fec0008000200 */
[----:B------:R-:W-:Y:S01]  /*bd10*/  IADD3 R140, R133, UR4, R184 ;  /* 0x00000004858c7c10 */ /* 0x000fe2000fffe0b8 */
[C---:B----4-:R-:W-:Y:S05]  /*bd20*/  HMMA.16816.F32.BF16 R4, R144.reuse, R152, R4 ;  /* 0x000000989004723c */ /* 0x050fea0000041804 */
[----:B------:R-:W-:Y:S03]  /*bd30*/  IMAD.IADD R187, R185, 0x1, R140 ;  /* 0x00000001b9bb7824 */ /* 0x000fe600078e028c */
[C---:B------:R-:W-:Y:S02]  /*bd40*/  HMMA.16816.F32.BF16 R8, R144.reuse, R154, R8 ;  /* 0x0000009a9008723c */ /* 0x040fe40000041808 */
[----:B------:R-:W3:Y:S05]  /*bd50*/  LDSM.16.M88.4 R140, [R187+0xe900] ;  /* 0x00e90000bb8c783b */ /* 0x000eea0000000200 */
[----:B------:R-:W4:Y:S01]  /*bd60*/  LDSM.16.M88.4 R152, [R187+0xf100] ;  /* 0x00f10000bb98783b */ /* 0x000f220000000200 */
[C---:B------:R-:W-:Y:S08]  /*bd70*/  HMMA.16816.F32.BF16 R12, R144.reuse, R156, R12 ;  /* 0x0000009c900c723c */ /* 0x040ff0000004180c */
[C---:B------:R-:W-:Y:S01]  /*bd80*/  HMMA.16816.F32.BF16 R16, R144.reuse, R158, R16 ;  /* 0x0000009e9010723c */ /* 0x040fe20000041810 */
[----:B------:R-:W-:Y:S07]  /*bd90*/  LDSM.16.M88.4 R156, [R186+0x8000] ;  /* 0x00800000ba9c783b */ /* 0x000fee0000000200 */
[C---:B-----5:R-:W-:Y:S08]  /*bda0*/  HMMA.16816.F32.BF16 R20, R144.reuse, R160, R20 ;  /* 0x000000a09014723c */ /* 0x060ff00000041814 */
[C---:B------:R-:W-:Y:S01]  /*bdb0*/  HMMA.16816.F32.BF16 R24, R144.reuse, R162, R24 ;  /* 0x000000a29018723c */ /* 0x040fe20000041818 */
[----:B------:R-:W-:Y:S07]  /*bdc0*/  LDSM.16.M88.4 R160, [R184+UR4+0x10100] ;  /* 0x01010004b8a0783b */ /* 0x000fee0008000200 */
[C---:B--2---:R-:W-:Y:S08]  /*bdd0*/  HMMA.16816.F32.BF16 R28, R144.reuse, R164, R28 ;  /* 0x000000a4901c723c */ /* 0x044ff0000004181c */
[----:B------:R-:W-:Y:S01]  /*bde0*/  HMMA.16816.F32.BF16 R32, R144, R166, R32 ;  /* 0x000000a69020723c */ /* 0x000fe20000041820 */
[----:B------:R-:W2:Y:S05]  /*bdf0*/  LDSM.16.M88.4 R144, [R187+0xf900] ;  /* 0x00f90000bb90783b */ /* 0x000eaa0000000200 */
[----:B------:R-:W5:Y:S02]  /*be00*/  LDSM.16.M88.4 R164, [R184+UR4+0x10900] ;  /* 0x01090004b8a4783b */ /* 0x000f640008000200 */
[C---:B-1----:R-:W-:Y:S08]  /*be10*/  HMMA.16816.F32.BF16 R4, R136.reuse, R148, R4 ;  /* 0x000000948804723c */ /* 0x042ff00000041804 */
[C---:B------:R-:W-:Y:S01]  /*be20*/  HMMA.16816.F32.BF16 R8, R136.reuse, R150, R8 ;  /* 0x000000968808723c */ /* 0x040fe20000041808 */
[----:B------:R-:W1:Y:S07]  /*be30*/  LDSM.16.M88.4 R148, [R184+UR4+0x11100] ;  /* 0x01110004b894783b */ /* 0x000e6e0008000200 */
[C---:B---3--:R-:W-:Y:S08]  /*be40*/  HMMA.16816.F32.BF16 R12, R136.reuse, R140, R12 ;  /* 0x0000008c880c723c */ /* 0x048ff0000004180c */
[C---:B------:R-:W-:Y:S01]  /*be50*/  HMMA.16816.F32.BF16 R16, R136.reuse, R142, R16 ;  /* 0x0000008e8810723c */ /* 0x040fe20000041810 */
[----:B------:R-:W-:Y:S07]  /*be60*/  LDSM.16.M88.4 R140, [R188+0x11100] ;  /* 0x01110000bc8c783b */ /* 0x000fee0000000200 */
[C---:B----4-:R-:W-:Y:S08]  /*be70*/  HMMA.16816.F32.BF16 R20, R136.reuse, R152, R20 ;  /* 0x000000988814723c */ /* 0x050ff00000041814 */
[C---:B------:R-:W-:Y:S01]  /*be80*/  HMMA.16816.F32.BF16 R24, R136.reuse, R154, R24 ;  /* 0x0000009a8818723c */ /* 0x040fe20000041818 */
[----:B------:R-:W-:Y:S07]  /*be90*/  LDSM.16.M88.4 R152, [R181+0x8000] ;  /* 0x00800000b598783b */ /* 0x000fee0000000200 */
[C---:B--2---:R-:W-:Y:S08]  /*bea0*/  HMMA.16816.F32.BF16 R28, R136.reuse, R144, R28 ;  /* 0x00000090881c723c */ /* 0x044ff0000004181c */
[----:B------:R-:W-:Y:S01]  /*beb0*/  HMMA.16816.F32.BF16 R32, R136, R146, R32 ;  /* 0x000000928820723c */ /* 0x000fe20000041820 */
[----:B------:R-:W2:Y:S05]  /*bec0*/  LDSM.16.M88.4 R136, [R188+0x10900] ;  /* 0x01090000bc88783b */ /* 0x000eaa0000000200 */
[----:B------:R-:W3:Y:S02]  /*bed0*/  LDSM.16.M88.4 R144, [R188+0x11900] ;  /* 0x01190000bc90783b */ /* 0x000ee40000000200 */
[C---:B------:R-:W-:Y:S08]  /*bee0*/  HMMA.16816.F32.BF16 R4, R156.reuse, R160, R4 ;  /* 0x000000a09c04723c */ /* 0x040ff00000041804 */
[C---:B------:R-:W-:Y:S01]  /*bef0*/  HMMA.16816.F32.BF16 R8, R156.reuse, R162, R8 ;  /* 0x000000a29c08723c */ /* 0x040fe20000041808 */
[----:B------:R-:W4:Y:S07]  /*bf00*/  LDSM.16.M88.4 R160, [R0+0x10100] ;  /* 0x0101000000a0783b */ /* 0x000f2e0000000200 */
[C---:B-----5:R-:W-:Y:S08]  /*bf10*/  HMMA.16816.F32.BF16 R12, R156.reuse, R164, R12 ;  /* 0x000000a49c0c723c */ /* 0x060ff0000004180c */
        /* <DEDUP_REMOVED lines=18> */
[----:B------:R3:W2:Y:S07]  /*c040*/  LDSM.16.M88.4 R144, [R2+0x10100] ;  /* 0x010100000290783b */ /* 0x0006ae0000000200 */
[C---:B----4-:R-:W-:Y:S08]  /*c050*/  HMMA.16816.F32.BF16 R4, R152.reuse, R160, R4 ;  /* 0x000000a09804723c */ /* 0x050ff00000041804 */
[C---:B------:R-:W-:Y:S01]  /*c060*/  HMMA.16816.F32.BF16 R8, R152.reuse, R162, R8 ;  /* 0x000000a29808723c */ /* 0x040fe20000041808 */
[----:B------:R-:W4:Y:S07]  /*c070*/  LDSM.16.M88.4 R160, [R187+0x10900] ;  /* 0x01090000bba0783b */ /* 0x000f2e0000000200 */
[C---:B-1----:R-:W-:Y:S04]  /*c080*/  HMMA.16816.F32.BF16 R12, R152.reuse, R148, R12 ;  /* 0x00000094980c723c */ /* 0x042fe8000004180c */
[----:B---3--:R-:W-:Y:S02]  /*c090*/  IMAD.MOV.U32 R2, RZ, RZ, R195 ;  /* 0x000000ffff027224 */ /* 0x008fe400078e00c3 */
[----:B------:R-:W-:Y:S01]  /*c0a0*/  @P0 IMAD.MOV.U32 R2, RZ, RZ, R209 ;  /* 0x000000ffff020224 */ /* 0x000fe200078e00d1 */
[----:B------:R-:W-:Y:S01]  /*c0b0*/  PLOP3.LUT P0, PT, PT, PT, UP1, 0x40, 0x0 ;  /* 0x000000000000781c */ /* 0x000fe20003f0e818 */
[C---:B------:R-:W-:Y:S01]  /*c0c0*/  HMMA.16816.F32.BF16 R16, R152.reuse, R150, R16 ;  /* 0x000000969810723c */ /* 0x040fe20000041810 */
[----:B------:R-:W1:Y:S05]  /*c0d0*/  LDSM.16.M88.4 R148, [R187+0x11900] ;  /* 0x01190000bb94783b */ /* 0x000e6a0000000200 */
[----:B------:R-:W3:Y:S02]  /*c0e0*/  SHFL.IDX PT, R0, R2, RZ, 0x1c1f ;  /* 0x001c1fff02007589 */ /* 0x000ee400000e0000 */
[C---:B-----5:R-:W-:Y:S08]  /*c0f0*/  HMMA.16816.F32.BF16 R20, R152.reuse, R156, R20 ;  /* 0x0000009c9814723c */ /* 0x060ff00000041814 */
[C---:B------:R-:W-:Y:S08]  /*c100*/  HMMA.16816.F32.BF16 R24, R152.reuse, R158, R24 ;  /* 0x0000009e9818723c */ /* 0x040ff00000041818 */
[C---:B--2---:R-:W-:Y:S07]  /*c110*/  HMMA.16816.F32.BF16 R28, R152.reuse, R136, R28 ;  /* 0x00000088981c723c */ /* 0x044fee000004181c */
[----:B------:R-:W-:Y:S01]  /*c120*/  IMAD.SHL.U32 R137, R210, 0x40, RZ ;  /* 0x00000040d2897824 */ /* 0x000fe200078e00ff */
[----:B------:R-:W-:Y:S04]  /*c130*/  HMMA.16816.F32.BF16 R32, R152, R138, R32 ;  /* 0x0000008a9820723c */ /* 0x000fe80000041820 */
[----:B------:R-:W-:Y:S04]  /*c140*/  IADD3 R136, -R204, 0x1, -R137 ;  /* 0x00000001cc887810 */ /* 0x000fe80007ffe989 */
[C---:B------:R-:W-:Y:S05]  /*c150*/  HMMA.16816.F32.BF16 R4, R140.reuse, R144, R4 ;  /* 0x000000908c04723c */ /* 0x040fea0000041804 */
[----:B------:R-:W-:Y:S03]  /*c160*/  IADD3 R136, R136, c[0x0][0x1d0], RZ ;  /* 0x0000740088887a10 */ /* 0x000fe60007ffe0ff */
[C---:B------:R-:W-:Y:S04]  /*c170*/  HMMA.16816.F32.BF16 R8, R140.reuse, R146, R8 ;  /* 0x000000928c08723c */ /* 0x040fe80000041808 */
[----:B------:R-:W-:Y:S04]  /*c180*/  IADD3 R139, R136, -c[0x0][0x168], RZ ;  /* 0x80005a00888b7a10 */ /* 0x000fe80007ffe0ff */
[C---:B----4-:R-:W-:Y:S08]  /*c190*/  HMMA.16816.F32.BF16 R12, R140.reuse, R160, R12 ;  /* 0x000000a08c0c723c */ /* 0x050ff0000004180c */
[C---:B------:R-:W-:Y:S08]  /*c1a0*/  HMMA.16816.F32.BF16 R16, R140.reuse, R162, R16 ;  /* 0x000000a28c10723c */ /* 0x040ff00000041810 */
[C---:B------:R-:W-:Y:S08]  /*c1b0*/  HMMA.16816.F32.BF16 R20, R140.reuse, R164, R20 ;  /* 0x000000a48c14723c */ /* 0x040ff00000041814 */
[C---:B------:R-:W-:Y:S08]  /*c1c0*/  HMMA.16816.F32.BF16 R24, R140.reuse, R166, R24 ;  /* 0x000000a68c18723c */ /* 0x040ff00000041818 */
[C---:B-1----:R-:W-:Y:S08]  /*c1d0*/  HMMA.16816.F32.BF16 R28, R140.reuse, R148, R28 ;  /* 0x000000948c1c723c */ /* 0x042ff0000004181c */
[----:B------:R-:W-:Y:S07]  /*c1e0*/  HMMA.16816.F32.BF16 R32, R140, R150, R32 ;  /* 0x000000968c20723c */ /* 0x000fee0000041820 */
[C---:B------:R-:W-:Y:S02]  /*c1f0*/  IADD3 R141, R139.reuse, c[0x0][0x328], RZ ;  /* 0x0000ca008b8d7a10 */ /* 0x040fe40007ffe0ff */
[----:B------:R-:W-:Y:S03]  /*c200*/  IADD3 R139, R139, UR6, RZ ;  /* 0x000000068b8b7c10 */ /* 0x000fe6000fffe0ff */
[--C-:B---3--:R-:W-:Y:S02]  /*c210*/  IMAD.IADD R145, R141, 0x1, R0.reuse ;  /* 0x000000018d917824 */ /* 0x108fe400078e0200 */
        /* <DEDUP_REMOVED lines=16> */
.L_x_1603:
[----:B------:R-:W-:Y:S04]  /*c320*/  MOV R0, c[0x0][0x32c] ;  /* 0x0000cb0000007a02 */ /* 0x000fe80000000f00 */
[----:B------:R-:W-:Y:S11]  /*c330*/  ISETP.NE.AND P0, PT, R0, 0x1, PT ;  /* 0x000000010000780c */ /* 0x000ff60003f05270 */
[----:B------:R-:W-:Y:S02]  /*c340*/  @!UPT UIADD3 URZ, URZ, URZ, URZ ;  /* 0x0000003f3f3ff290 */ /* 0x000fe4000fffe03f */
[----:B------:R-:W-:Y:S05]  /*c350*/  @P0 IMAD.HI.U32 R0, R136, c[0x0][0x330], RZ ;  /* 0x0000cc0088000a27 */ /* 0x000fea00078e00ff */
[----:B------:R-:W-:Y:S02]  /*c360*/  @P0 SHF.R.U32.HI R136, RZ, c[0x0][0x334], R0 ;  /* 0x0000cd00ff880a19 */ /* 0x000fe40000011600 */
.L_x_1604:
[----:B------:R-:W-:Y:S05]  /*c370*/  BSYNC B0 ;  /* 0x0000000000007941 */ /* 0x000fea0003800000 */
.L_x_1602:
[----:B------:R-:W-:Y:S04]  /*c380*/  IMAD R147, R136, c[0x0][0x32c], -R137 ;  /* 0x0000cb0088937a24 */ /* 0x000fe800078e0a89 */
[----:B------:R-:W-:Y:S05]  /*c390*/  IMAD.IADD R136, R147, 0x1, -R204 ;  /* 0x0000000193887824 */ /* 0x000fea00078e0acc */
[----:B------:R-:W-:Y:S02]  /*c3a0*/  IADD3 R0, R136, c[0x0][0x32c], RZ ;  /* 0x0000cb0088007a10 */ /* 0x000fe40007ffe0ff */
[----:B------:R-:W-:Y:S02]  /*c3b0*/  IMNMX R143, R143, R136, !PT ;  /* 0x000000888f8f7217 */ /* 0x000fe40007800200 */
[----:B------:R-:W-:Y:S02]  /*c3c0*/  IMNMX R145, R145, R0, PT ;  /* 0x0000000091917217 */ /* 0x000fe40003800200 */
.L_x_1601:
[----:B------:R-:W-:Y:S04]  /*c3d0*/  ISETP.GT.AND P0, PT, R210, -0x1, PT ;  /* 0xffffffffd200780c */ /* 0x000fe80003f04270 */
[C---:B------:R-:W-:Y:S02]  /*c3e0*/  ISETP.GT.AND P5, PT, R143.reuse, RZ, P0 ;  /* 0x000000ff8f00720c */ /* 0x040fe400007a4270 */
[----:B------:R-:W-:Y:S02]  /*c3f0*/  ISETP.GT.AND P4, PT, R143, 0x1, P0 ;  /* 0x000000018f00780c */ /* 0x000fe40000784270 */
[C---:B------:R-:W-:Y:S02]  /*c400*/  ISETP.LT.OR P5, PT, R145.reuse, 0x1, P5 ;  /* 0x000000019100780c */ /* 0x040fe40002fa1670 */
[----:B------:R-:W-:Y:S02]  /*c410*/  ISETP.LT.OR P4, PT, R145, 0x2, P4 ;  /* 0x000000029100780c */ /* 0x000fe40002781670 */
[----:B------:R-:W-:Y:S02]  /*c420*/  FSEL R144, R4, -INF , !P5 ;  /* 0xff80000004907808 */ /* 0x000fe40006800000 */
[----:B------:R-:W-:Y:S02]  /*c430*/  FSEL R4, R5, -INF , !P4 ;  /* 0xff80000005047808 */ /* 0x000fe40006000000 */
[C---:B------:R-:W-:Y:S02]  /*c440*/  ISETP.GT.AND P4, PT, R143.reuse, 0x10, P0 ;  /* 0x000000108f00780c */ /* 0x040fe40000784270 */
[----:B------:R-:W-:Y:S02]  /*c450*/  ISETP.GT.AND P6, PT, R143, 0x8, P0 ;  /* 0x000000088f00780c */ /* 0x000fe400007c4270 */
[----:B------:R-:W-:Y:S02]  /*c460*/  ISETP.LT.OR P4, PT, R145, 0x11, P4 ;  /* 0x000000119100780c */ /* 0x000fe40002781670 */
        /* <DEDUP_REMOVED lines=58> */
.L_x_1607:
[----:B------:R-:W-:Y:S04]  /*c810*/  MOV R9, c[0x0][0x32c] ;  /* 0x0000cb0000097a02 */ /* 0x000fe80000000f00 */
[----:B------:R-:W-:Y:S11]  /*c820*/  ISETP.NE.AND P4, PT, R9, 0x1, PT ;  /* 0x000000010900780c */ /* 0x000ff60003f85270 */
[----:B------:R-:W-:Y:S02]  /*c830*/  @!UPT UIADD3 URZ, URZ, URZ, URZ ;  /* 0x0000003f3f3ff290 */ /* 0x000fe4000fffe03f */
[----:B------:R-:W-:Y:S05]  /*c840*/  @P4 IMAD.HI.U32 R9, R12, c[0x0][0x330], RZ ;  /* 0x0000cc000c094a27 */ /* 0x000fea00078e00ff */
[----:B------:R-:W-:Y:S02]  /*c850*/  @P4 SHF.R.U32.HI R12, RZ, c[0x0][0x334], R9 ;  /* 0x0000cd00ff0c4a19 */ /* 0x000fe40000011609 */
.L_x_1608:
[----:B------:R-:W-:Y:S05]  /*c860*/  BSYNC B0 ;  /* 0x0000000000007941 */ /* 0x000fea0003800000 */
.L_x_1606:
[----:B------:R-:W-:Y:S04]  /*c870*/  IMAD R137, R12, c[0x0][0x32c], -R137 ;  /* 0x0000cb000c897a24 */ /* 0x000fe800078e0a89 */
[----:B------:R-:W-:Y:S05]  /*c880*/  IMAD.IADD R12, R137, 0x1, -R204 ;  /* 0x00000001890c7824 */ /* 0x000fea00078e0acc */
[----:B------:R-:W-:Y:S02]  /*c890*/  IADD3 R9, R12, c[0x0][0x32c], RZ ;  /* 0x0000cb000c097a10 */ /* 0x000fe40007ffe0ff */
[----:B------:R-:W-:Y:S02]  /*c8a0*/  IMNMX R5, R5, R12, !PT ;  /* 0x0000000c05057217 */ /* 0x000fe40007800200 */
[----:B------:R-:W-:Y:S02]  /*c8b0*/  IMNMX R2, R2, R9, PT ;  /* 0x0000000902027217 */ /* 0x000fe40003800200 */
.L_x_1605:
[----:B------:R-:W-:Y:S01]  /*c8c0*/  FMNMX.FTZ R13, R144, R132, !PT ;  /* 0x00000084900d7209 */ /* 0x000fe20007810000 */
[----:B------:R-:W-:Y:S04]  /*c8d0*/  DEPBAR.LE SB0, 0x2 ;  /* 0x000080800000791a */ /* 0x000fe80000000000 */
[----:B------:R-:W-:Y:S01]  /*c8e0*/  FMNMX.FTZ R13, R4, R13, !PT ;  /* 0x0000000d040d7209 */ /* 0x000fe20007810000 */
[----:B------:R-:W-:Y:S01]  /*c8f0*/  BAR.SYNC.DEFER_BLOCKING 0x0 ;  /* 0x0000000000007b1d */ /* 0x000fe20000010000 */
[C---:B------:R-:W-:Y:S01]  /*c900*/  ISETP.GT.AND P6, PT, R5.reuse, RZ, P0 ;  /* 0x000000ff0500720c */ /* 0x040fe200007c4270 */
[----:B------:R-:W-:Y:S01]  /*c910*/  UIADD3 UR9, UR5, 0x1, URZ ;  /* 0x0000000105097890 */ /* 0x000fe2000fffe03f */
[----:B------:R-:W-:Y:S01]  /*c920*/  FMNMX.FTZ R13, R8, R13, !PT ;  /* 0x0000000d080d7209 */ /* 0x000fe20007810000 */
[----:B------:R-:W-:Y:S01]  /*c930*/  UISETP.GE.AND UP0, UPT, UR5, 0x1, UPT ;  /* 0x000000010500788c */ /* 0x000fe2000bf06270 */
[----:B------:R-:W-:Y:S02]  /*c940*/  ISETP.LT.OR P6, PT, R2, 0x1, P6 ;  /* 0x000000010200780c */ /* 0x000fe400037c1670 */
[----:B------:R-:W-:Y:S01]  /*c950*/  FMNMX.FTZ R13, R0, R13, !PT ;  /* 0x0000000d000d7209 */ /* 0x000fe20007810000 */
[----:B------:R-:W-:Y:S01]  /*c960*/  USEL UR5, UR9, URZ, !UP0 ;  /* 0x0000003f09057287 */ /* 0x000fe2000c000000 */
[C---:B------:R-:W-:Y:S02]  /*c970*/  ISETP.GT.AND P5, PT, R5.reuse, 0x1, P0 ;  /* 0x000000010500780c */ /* 0x040fe400007a4270 */
[----:B------:R-:W-:Y:S02]  /*c980*/  FMNMX.FTZ R13, R164, R13, !PT ;  /* 0x0000000da40d7209 */ /* 0x000fe40007810000 */
[----:B------:R-:W-:Y:S02]  /*c990*/  ISETP.GT.AND P4, PT, R5, 0x8, P0 ;  /* 0x000000080500780c */ /* 0x000fe40000784270 */
[----:B------:R-:W-:Y:S02]  /*c9a0*/  FMNMX.FTZ R13, R162, R13, !PT ;  /* 0x0000000da20d7209 */ /* 0x000fe40007810000 */
[----:B------:R-:W-:Y:S02]  /*c9b0*/  FSEL R6, R6, -INF , !P6 ;  /* 0xff80000006067808 */ /* 0x000fe40007000000 */
[----:B------:R-:W-:Y:S02]  /*c9c0*/  FMNMX.FTZ R13, R138, R13, !PT ;  /* 0x0000000d8a0d7209 */ /* 0x000fe40007810000 */
[----:B------:R-:W-:Y:S02]  /*c9d0*/  ISETP.LT.OR P5, PT, R2, 0x2, P5 ;  /* 0x000000020200780c */ /* 0x000fe40002fa1670 */
[----:B------:R-:W-:Y:S02]  /*c9e0*/  FMNMX.FTZ R13, R136, R13, !PT ;  /* 0x0000000d880d7209 */ /* 0x000fe40007810000 */
[----:B------:R-:W-:Y:S02]  /*c9f0*/  ISETP.LT.OR P4, PT, R2, 0x9, P4 ;  /* 0x000000090200780c */ /* 0x000fe40002781670 */
[----:B------:R-:W-:Y:S02]  /*ca00*/  FMNMX.FTZ R13, R172, R13, !PT ;  /* 0x0000000dac0d7209 */ /* 0x000fe40007810000 */
[----:B------:R-:W-:Y:S02]  /*ca10*/  FSEL R9, R7, -INF , !P5 ;  /* 0xff80000007097808 */ /* 0x000fe40006800000 */
[----:B------:R-:W-:Y:S02]  /*ca20*/  FMNMX.FTZ R13, R170, R13, !PT ;  /* 0x0000000daa0d7209 */ /* 0x000fe40007810000 */
[----:B------:R-:W-:Y:S02]  /*ca30*/  FSEL R7, R10, -INF , !P4 ;  /* 0xff8000000a077808 */ /* 0x000fe40006000000 */
[----:B------:R-:W-:Y:S02]  /*ca40*/  FMNMX.FTZ R10, R6, R3, !PT ;  /* 0x00000003060a7209 */ /* 0x000fe40007810000 */
[----:B------:R-:W-:Y:S02]  /*ca50*/  ISETP.GT.AND P6, PT, R5, 0x9, P0 ;  /* 0x000000090500780c */ /* 0x000fe400007c4270 */
[----:B------:R-:W-:Y:S02]  /*ca60*/  FMNMX.FTZ R13, R142, R13, !PT ;  /* 0x0000000d8e0d7209 */ /* 0x000fe40007810000 */
[----:B------:R-:W-:Y:S02]  /*ca70*/  FMNMX.FTZ R10, R9, R10, !PT ;  /* 0x0000000a090a7209 */ /* 0x000fe40007810000 */
[----:B------:R-:W-:Y:S02]  /*ca80*/  ISETP.LT.OR P6, PT, R2, 0xa, P6 ;  /* 0x0000000a0200780c */ /* 0x000fe400037c1670 */
[C---:B------:R-:W-:Y:S02]  /*ca90*/  ISETP.GT.AND P4, PT, R5.reuse, 0x11, P0 ;  /* 0x000000110500780c */ /* 0x040fe40000784270 */
[----:B------:R-:W-:Y:S02]  /*caa0*/  ISETP.GT.AND P5, PT, R5, 0x10, P0 ;  /* 0x000000100500780c */ /* 0x000fe400007a4270 */
[----:B------:R-:W-:Y:S02]  /*cab0*/  FMNMX.FTZ R13, R140, R13, !PT ;  /* 0x0000000d8c0d7209 */ /* 0x000fe40007810000 */
[----:B------:R-:W-:Y:S02]  /*cac0*/  FSEL R11, R11, -INF , !P6 ;  /* 0xff8000000b0b7808 */ /* 0x000fe40007000000 */
[C---:B------:R-:W-:Y:S02]  /*cad0*/  ISETP.LT.OR P4, PT, R2.reuse, 0x12, P4 ;  /* 0x000000120200780c */ /* 0x040fe40002781670 */
[----:B------:R-:W-:Y:S02]  /*cae0*/  FMNMX.FTZ R10, R7, R10, !PT ;  /* 0x0000000a070a7209 */ /* 0x000fe40007810000 */
[----:B------:R-:W-:Y:S02]  /*caf0*/  ISETP.LT.OR P5, PT, R2, 0x11, P5 ;  /* 0x000000110200780c */ /* 0x000fe40002fa1670 */
        /* <DEDUP_REMOVED lines=13> */
[----:B------:R-:W-:Y:S02]  /*cbd0*/  FMNMX.FTZ R12, R139, R10, !PT ;  /* 0x0000000a8b0c7209 */ /* 0x000fe40007810000 */
[----:B------:R-:W-:Y:S02]  /*cbe0*/  ISETP.GT.AND P4, PT, R5, 0x20, P0 ;  /* 0x000000200500780c */ /* 0x000fe40000784270 */
[----:B------:R-:W-:Y:S02]  /*cbf0*/  FMNMX.FTZ R13, R154, R15, !PT ;  /* 0x0000000f9a0d7209 */ /* 0x000fe40007810000 */
[----:B------:R-:W-:Y:S02]  /*cc00*/  FMNMX.FTZ R12, R33, R12, !PT ;  /* 0x0000000c210c7209 */ /* 0x000fe40007810000 */
[----:B------:R-:W-:Y:S01]  /*cc10*/  ISETP.LT.OR P4, PT, R2, 0x21, P4 ;  /* 0x000000210200780c */ /* 0x000fe20002781670 */
[----:B------:R-:W1:Y:S01]  /*cc20*/  SHFL.BFLY PT, R10, R13, 0x2, 0x1f ;  /* 0x0c401f000d0a7f89 */ /* 0x000e6200000e0000 */
[----:B------:R-:W-:Y:S02]  /*cc30*/  ISETP.GT.AND P6, PT, R5, 0x21, P0 ;  /* 0x000000210500780c */ /* 0x000fe400007c4270 */
[----:B------:R-:W-:Y:S02]  /*cc40*/  FSEL R171, R22, -INF , !P4 ;  /* 0xff80000016ab7808 */ /* 0x000fe40006000000 */
[----:B------:R-:W-:Y:S02]  /*cc50*/  FMNMX.FTZ R12, R137, R12, !PT ;  /* 0x0000000c890c7209 */ /* 0x000fe40007810000 */
[C---:B------:R-:W-:Y:S02]  /*cc60*/  ISETP.LT.OR P6, PT, R2.reuse, 0x22, P6 ;  /* 0x000000220200780c */ /* 0x040fe400037c1670 */
[----:B------:R-:W-:Y:S02]  /*cc70*/  ISETP.GT.AND P5, PT, R5, 0x28, P0 ;  /* 0x000000280500780c */ /* 0x000fe400007a4270 */
[----:B------:R-:W-:Y:S02]  /*cc80*/  FSEL R169, R23, -INF , !P6 ;  /* 0xff80000017a97808 */ /* 0x000fe40007000000 */
[----:B------:R-:W-:Y:S01]  /*cc90*/  ISETP.LT.OR P5, PT, R2, 0x29, P5 ;  /* 0x000000290200780c */ /* 0x000fe20002fa1670 */
[----:B------:R-:W-:Y:S01]  /*cca0*/  LDSM.16.MT88.4 R20, [R135+UR4+0x100] ;  /* 0x000100048714783b */ /* 0x000fe20008004200 */
[----:B------:R-:W-:Y:S02]  /*ccb0*/  ISETP.GT.AND P4, PT, R5, 0x29, P0 ;  /* 0x000000290500780c */ /* 0x000fe40000784270 */
[----:B------:R-:W-:Y:S02]  /*ccc0*/  FMNMX.FTZ R12, R171, R12, !PT ;  /* 0x0000000cab0c7209 */ /* 0x000fe40007810000 */
[----:B------:R-:W-:Y:S02]  /*ccd0*/  FSEL R143, R26, -INF , !P5 ;  /* 0xff8000001a8f7808 */ /* 0x000fe40006800000 */
[C---:B------:R-:W-:Y:S02]  /*cce0*/  ISETP.LT.OR P4, PT, R2.reuse, 0x2a, P4 ;  /* 0x0000002a0200780c */ /* 0x040fe40002781670 */
[----:B------:R-:W-:Y:S02]  /*ccf0*/  FMNMX.FTZ R12, R169, R12, !PT ;  /* 0x0000000ca90c7209 */ /* 0x000fe40007810000 */
[----:B------:R-:W-:Y:S02]  /*cd00*/  ISETP.GT.AND P6, PT, R5, 0x30, P0 ;  /* 0x000000300500780c */ /* 0x000fe400007c4270 */
[----:B------:R-:W-:Y:S02]  /*cd10*/  FSEL R141, R27, -INF , !P4 ;  /* 0xff8000001b8d7808 */ /* 0x000fe40006000000 */
[----:B------:R-:W-:Y:S02]  /*cd20*/  FMNMX.FTZ R12, R143, R12, !PT ;  /* 0x0000000c8f0c7209 */ /* 0x000fe40007810000 */
[----:B------:R-:W-:Y:S02]  /*cd30*/  ISETP.LT.OR P6, PT, R2, 0x31, P6 ;  /* 0x000000310200780c */ /* 0x000fe400037c1670 */
        /* <DEDUP_REMOVED lines=11> */
[----:B------:R-:W-:Y:S04]  /*cdf0*/  ISETP.LT.OR P0, PT, R2, 0x3a, P0 ;  /* 0x0000003a0200780c */ /* 0x000fe80000701670 */
        /* <DEDUP_REMOVED lines=9> */
[C---:B------:R-:W-:Y:S03]  /*ce90*/  FMUL.FTZ R159, R2.reuse, c[0x0][0x2d0] ;  /* 0x0000b400029f7a20 */ /* 0x040fe60000410000 */
[----:B------:R-:W-:Y:S02]  /*cea0*/  FSEL R5, R2, RZ, P0 ;  /* 0x000000ff02057208 */ /* 0x000fe40000000000 */
[----:B--2---:R-:W-:Y:S02]  /*ceb0*/  FMNMX.FTZ R13, R15, R10, !PT ;  /* 0x0000000a0f0d7209 */ /* 0x004fe40007810000 */
[----:B------:R-:W-:Y:S03]  /*cec0*/  FSEL R159, R159, RZ, P0 ;  /* 0x000000ff9f9f7208 */ /* 0x000fe60000000000 */
[----:B------:R-:W1:Y:S02]  /*ced0*/  SHFL.BFLY PT, R10, R13, 0x1, 0x1f ;  /* 0x0c201f000d0a7f89 */ /* 0x000e6400000e0000 */
[--C-:B------:R-:W-:Y:S02]  /*cee0*/  FFMA.FTZ R15, R0, c[0x0][0x2d0], -R159.reuse ;  /* 0x0000b400000f7a23 */ /* 0x100fe4000001089f */
[--C-:B------:R-:W-:Y:S02]  /*cef0*/  FFMA.FTZ R149, R4, c[0x0][0x2d0], -R159.reuse ;  /* 0x0000b40004957a23 */ /* 0x100fe4000001089f */
[----:B------:R-:W-:Y:S01]  /*cf00*/  FADD.FTZ R4, -R5, R132 ;  /* 0x0000008405047221 */ /* 0x000fe20000010100 */
[----:B------:R-:W-:Y:S01]  /*cf10*/  MOV R132, R2 ;  /* 0x0000000200847202 */ /* 0x000fe20000000f00 */
[--C-:B------:R-:W-:Y:S01]  /*cf20*/  FFMA.FTZ R146, R8, c[0x0][0x2d0], -R159.reuse ;  /* 0x0000b40008927a23 */ /* 0x100fe2000001089f */
[----:B------:R-:W-:Y:S01]  /*cf30*/  MUFU.EX2 R15, R15 ;  /* 0x0000000f000f7308 */ /* 0x000fe20000000800 */
[----:B------:R-:W-:Y:S02]  /*cf40*/  FMUL.FTZ R12, R4, c[0x0][0x2d0] ;  /* 0x0000b400040c7a20 */ /* 0x000fe40000410000 */
[--C-:B------:R-:W-:Y:S02]  /*cf50*/  FFMA.FTZ R150, R144, c[0x0][0x2d0], -R159.reuse ;  /* 0x0000b40090967a23 */ /* 0x100fe4000001089f */
[--C-:B------:R-:W-:Y:S02]  /*cf60*/  FFMA.FTZ R163, R138, c[0x0][0x2d0], -R159.reuse ;  /* 0x0000b4008aa37a23 */ /* 0x100fe4000001089f */
[--C-:B------:R-:W-:Y:S02]  /*cf70*/  FFMA.FTZ R175, R140, c[0x0][0x2d0], -R159.reuse ;  /* 0x0000b4008caf7a23 */ /* 0x100fe4000001089f */
[--C-:B------:R-:W-:Y:S01]  /*cf80*/  FFMA.FTZ R161, R164, c[0x0][0x2d0], -R159.reuse ;  /* 0x0000b400a4a17a23 */ /* 0x100fe2000001089f */
[----:B------:R-:W2:Y:S01]  /*cf90*/  MUFU.EX2 R12, R12 ;  /* 0x0000000c000c7308 */ /* 0x000ea20000000800 */
[--C-:B------:R-:W-:Y:S02]  /*cfa0*/  FFMA.FTZ R164, R136, c[0x0][0x2d0], -R159.reuse ;  /* 0x0000b40088a47a23 */ /* 0x100fe4000001089f */
[--C-:B------:R-:W-:Y:S01]  /*cfb0*/  FFMA.FTZ R173, R170, c[0x0][0x2d0], -R159.reuse ;  /* 0x0000b400aaad7a23 */ /* 0x100fe2000001089f */
[----:B-1----:R-:W-:Y:S01]  /*cfc0*/  FMNMX.FTZ R0, R13, R10, !PT ;  /* 0x0000000a0d007209 */ /* 0x002fe20007810000 */
[--C-:B------:R-:W-:Y:S02]  /*cfd0*/  FFMA.FTZ R170, R142, c[0x0][0x2d0], -R159.reuse ;  /* 0x0000b4008eaa7a23 */ /* 0x100fe4000001089f */
[--C-:B------:R-:W-:Y:S01]  /*cfe0*/  FFMA.FTZ R162, R162, c[0x0][0x2d0], -R159.reuse ;  /* 0x0000b400a2a27a23 */ /* 0x100fe2000001089f */
[C---:B------:R-:W-:Y:S01]  /*cff0*/  FSETP.NEU.FTZ.AND P0, PT, R0.reuse, -INF , PT ;  /* 0xff8000000000780b */ /* 0x040fe20003f1d000 */
[----:B------:R-:W-:Y:S01]  /*d000*/  FMUL.FTZ R152, R0, c[0x0][0x2d0] ;  /* 0x0000b40000987a20 */ /* 0x000fe20000410000 */
[----:B------:R-:W-:Y:S01]  /*d010*/  MUFU.EX2 R149, R149 ;  /* 0x0000009500957308 */ /* 0x000fe20000000800 */
[----:B------:R-:W-:Y:S01]  /*d020*/  FFMA.FTZ R172, R172, c[0x0][0x2d0], -R159 ;  /* 0x0000b400acac7a23 */ /* 0x000fe2000001089f */
[----:B------:R-:W-:Y:S02]  /*d030*/  FSEL R4, R0, RZ, P0 ;  /* 0x000000ff00047208 */ /* 0x000fe40000000000 */
[----:B------:R-:W-:Y:S03]  /*d040*/  FSEL R152, R152, RZ, P0 ;  /* 0x000000ff98987208 */ /* 0x000fe60000000000 */
[----:B------:R-:W-:Y:S02]  /*d050*/  FADD.FTZ R4, -R4, R3 ;  /* 0x0000000304047221 */ /* 0x000fe40000010100 */
[--C-:B------:R-:W-:Y:S01]  /*d060*/  FFMA.FTZ R148, R6, c[0x0][0x2d0], -R152.reuse ;  /* 0x0000b40006947a23 */ /* 0x100fe20000010898 */
[----:B------:R-:W1:Y:S01]  /*d070*/  MUFU.EX2 R150, R150 ;  /* 0x0000009600967308 */ /* 0x000e620000000800 */
[--C-:B------:R-:W-:Y:S02]  /*d080*/  FFMA.FTZ R147, R9, c[0x0][0x2d0], -R152.reuse ;  /* 0x0000b40009937a23 */ /* 0x100fe40000010898 */
[--C-:B------:R-:W-:Y:S02]  /*d090*/  FFMA.FTZ R144, R7, c[0x0][0x2d0], -R152.reuse ;  /* 0x0000b40007907a23 */ /* 0x100fe40000010898 */
[--C-:B------:R-:W-:Y:S02]  /*d0a0*/  FFMA.FTZ R145, R11, c[0x0][0x2d0], -R152.reuse ;  /* 0x0000b4000b917a23 */ /* 0x100fe40000010898 */
[----:B------:R-:W-:Y:S01]  /*d0b0*/  FMUL.FTZ R3, R4, c[0x0][0x2d0] ;  /* 0x0000b40004037a20 */ /* 0x000fe20000410000 */
[----:B------:R-:W-:Y:S01]  /*d0c0*/  IADD3 R4, R135, UR4, RZ ;  /* 0x0000000487047c10 */ /* 0x000fe2000fffe0ff */
[C---:B--2---:R-:W-:Y:S01]  /*d0d0*/  FMUL.FTZ R5, R12.reuse, R129 ;  /* 0x000000810c057220 */ /* 0x044fe20000410000 */
[----:B------:R-:W2:Y:S01]  /*d0e0*/  MUFU.EX2 R146, R146 ;  /* 0x0000009200927308 */ /* 0x000ea20000000800 */
[C---:B------:R-:W-:Y:S01]  /*d0f0*/  FMUL.FTZ R8, R12.reuse, R124 ;  /* 0x0000007c0c087220 */ /* 0x040fe20000410000 */
[----:B------:R-:W-:Y:S01]  /*d100*/  IADD3 R13, R183, R4, RZ ;  /* 0x00000004b70d7210 */ /* 0x000fe20007ffe0ff */
[C---:B------:R-:W-:Y:S02]  /*d110*/  FMUL.FTZ R4, R12.reuse, R128 ;  /* 0x000000800c047220 */ /* 0x040fe40000410000 */
[C---:B------:R-:W-:Y:S02]  /*d120*/  FMUL.FTZ R9, R12.reuse, R125 ;  /* 0x0000007d0c097220 */ /* 0x040fe40000410000 */
[----:B------:R-:W3:Y:S01]  /*d130*/  LDSM.16.MT88.4 R24, [R13+0x100] ;  /* 0x000100000d18783b */ /* 0x000ee20000004200 */
[C---:B------:R-:W-:Y:S02]  /*d140*/  FMUL.FTZ R100, R12.reuse, R100 ;  /* 0x000000640c647220 */ /* 0x040fe40000410000 */
[----:B------:R-:W4:Y:S01]  /*d150*/  MUFU.EX2 R3, R3 ;  /* 0x0000000300037308 */ /* 0x000f220000000800 */
[C---:B------:R-:W-:Y:S02]  /*d160*/  FMUL.FTZ R101, R12.reuse, R101 ;  /* 0x000000650c657220 */ /* 0x040fe40000410000 */
[C---:B------:R-:W-:Y:S01]  /*d170*/  FMUL.FTZ R104, R12.reuse, R104 ;  /* 0x000000680c687220 */ /* 0x040fe20000410000 */
[----:B-1----:R-:W-:Y:S01]  /*d180*/  F2FP.BF16.PACK_AB R16, R149, R150 ;  /* 0x000000969510723e */ /* 0x002fe200000010ff */
[C---:B------:R-:W-:Y:S02]  /*d190*/  FMUL.FTZ R105, R12.reuse, R105 ;  /* 0x000000690c697220 */ /* 0x040fe40000410000 */
[C---:B------:R-:W-:Y:S02]  /*d1a0*/  FMUL.FTZ R108, R12.reuse, R108 ;  /* 0x0000006c0c6c7220 */ /* 0x040fe40000410000 */
[C---:B------:R-:W-:Y:S01]  /*d1b0*/  FMUL.FTZ R109, R12.reuse, R109 ;  /* 0x0000006d0c6d7220 */ /* 0x040fe20000410000 */
[----:B------:R-:W-:Y:S01]  /*d1c0*/  MUFU.EX2 R148, R148 ;  /* 0x0000009400947308 */ /* 0x000fe20000000800 */
[C---:B------:R-:W-:Y:S02]  /*d1d0*/  FMUL.FTZ R112, R12.reuse, R112 ;  /* 0x000000700c707220 */ /* 0x040fe40000410000 */
[C---:B------:R-:W-:Y:S01]  /*d1e0*/  FMUL.FTZ R113, R12.reuse, R113 ;  /* 0x000000710c717220 */ /* 0x040fe20000410000 */
[----:B--2---:R-:W-:Y:S01]  /*d1f0*/  F2FP.BF16.PACK_AB R18, R15, R146 ;  /* 0x000000920f12723e */ /* 0x004fe200000010ff */
[C---:B------:R-:W-:Y:S02]  /*d200*/  FMUL.FTZ R116, R12.reuse, R116 ;  /* 0x000000740c747220 */ /* 0x040fe40000410000 */
[C---:B------:R-:W-:Y:S02]  /*d210*/  FMUL.FTZ R117, R12.reuse, R117 ;  /* 0x000000750c757220 */ /* 0x040fe40000410000 */
[C---:B------:R-:W-:Y:S01]  /*d220*/  FMUL.FTZ R120, R12.reuse, R120 ;  /* 0x000000780c787220 */ /* 0x040fe20000410000 */
[----:B------:R-:W1:Y:S01]  /*d230*/  MUFU.EX2 R147, R147 ;  /* 0x0000009300937308 */ /* 0x000e620000000800 */
[C---:B------:R-:W-:Y:S02]  /*d240*/  FMUL.FTZ R121, R12.reuse, R121 ;  /* 0x000000790c797220 */ /* 0x040fe40000410000 */
[C---:B------:R-:W-:Y:S02]  /*d250*/  FMUL.FTZ R36, R12.reuse, R36 ;  /* 0x000000240c247220 */ /* 0x040fe40000410000 */
[C---:B----4-:R-:W-:Y:S02]  /*d260*/  FMUL.FTZ R6, R3.reuse, R130 ;  /* 0x0000008203067220 */ /* 0x050fe40000410000 */
[C---:B------:R-:W-:Y:S02]  /*d270*/  FMUL.FTZ R7, R3.reuse, R131 ;  /* 0x0000008303077220 */ /* 0x040fe40000410000 */
[C---:B------:R-:W-:Y:S01]  /*d280*/  FMUL.FTZ R10, R3.reuse, R126 ;  /* 0x0000007e030a7220 */ /* 0x040fe20000410000 */
[----:B------:R-:W-:Y:S01]  /*d290*/  MUFU.EX2 R144, R144 ;  /* 0x0000009000907308 */ /* 0x000fe20000000800 */
[C---:B------:R-:W-:Y:S01]  /*d2a0*/  FMUL.FTZ R11, R3.reuse, R127 ;  /* 0x0000007f030b7220 */ /* 0x040fe20000410000 */
[----:B------:R-:W-:Y:S01]  /*d2b0*/  LDSM.16.MT88.4 R128, [R135+UR4+0x2900] ;  /* 0x002900048780783b */ /* 0x000fe20008004200 */
        /* <DEDUP_REMOVED lines=17> */
[----:B------:R-:W1:Y:S01]  /*d3d0*/  MUFU.EX2 R162, R162 ;  /* 0x000000a200a27308 */ /* 0x000e620000000800 */
[----:B------:R-:W-:Y:S02]  /*d3e0*/  FMUL.FTZ R39, R3, R39 ;  /* 0x0000002703277220 */ /* 0x000fe40000410000 */
[----:B------:R-:W-:Y:S01]  /*d3f0*/  FMUL.FTZ R40, R12, R40 ;  /* 0x000000280c287220 */ /* 0x000fe20000410000 */
[----:B--2---:R-:W-:Y:S01]  /*d400*/  F2FP.BF16.PACK_AB R19, R145, R144 ;  /* 0x000000909113723e */ /* 0x004fe200000010ff */
[--C-:B------:R-:W-:Y:S02]  /*d410*/  FFMA.FTZ R166, R139, c[0x0][0x2d0], -R152.reuse ;  /* 0x0000b4008ba67a23 */ /* 0x100fe40000010898 */
[--C-:B------:R-:W-:Y:S02]  /*d420*/  FFMA.FTZ R167, R33, c[0x0][0x2d0], -R152.reuse ;  /* 0x0000b40021a77a23 */ /* 0x100fe40000010898 */
[----:B------:R-:W-:Y:S01]  /*d430*/  LDSM.16.MT88.4 R32, [R13+0x900] ;  /* 0x000900000d20783b */ /* 0x000fe20000004200 */
[--C-:B------:R-:W-:Y:S01]  /*d440*/  FFMA.FTZ R168, R137, c[0x0][0x2d0], -R152.reuse ;  /* 0x0000b40089a87a23 */ /* 0x100fe20000010898 */
[C---:B------:R-:W-:Y:S01]  /*d450*/  HMMA.16816.F32.BF16 R4, R16.reuse, R20, R4 ;  /* 0x000000141004723c */ /* 0x040fe20000041804 */
[----:B------:R-:W-:Y:S04]  /*d460*/  MUFU.EX2 R163, R163 ;  /* 0x000000a300a37308 */ /* 0x000fe80000000800 */
[--C-:B------:R-:W-:Y:S01]  /*d470*/  FFMA.FTZ R176, R141, c[0x0][0x2d0], -R152.reuse ;  /* 0x0000b4008db07a23 */ /* 0x100fe20000010898 */
[----:B------:R-:W-:Y:S01]  /*d480*/  LDSM.16.MT88.4 R136, [R13+0x2900] ;  /* 0x002900000d88783b */ /* 0x000fe20000004200 */
[----:B------:R-:W-:Y:S01]  /*d490*/  IADD3 R20, R134, UR4, RZ ;  /* 0x0000000486147c10 */ /* 0x000fe2000fffe0ff */
[C---:B------:R-:W-:Y:S03]  /*d4a0*/  HMMA.16816.F32.BF16 R8, R16.reuse, R22, R8 ;  /* 0x000000161008723c */ /* 0x040fe60000041808 */
[----:B------:R-:W2:Y:S01]  /*d4b0*/  MUFU.EX2 R164, R164 ;  /* 0x000000a400a47308 */ /* 0x000ea20000000800 */
[----:B------:R-:W-:Y:S01]  /*d4c0*/  IADD3 R14, R183, R20, RZ ;  /* 0x00000014b70e7210 */ /* 0x000fe20007ffe0ff */
[C---:B------:R-:W-:Y:S02]  /*d4d0*/  FMUL.FTZ R41, R12.reuse, R41 ;  /* 0x000000290c297220 */ /* 0x040fe40000410000 */
[C---:B------:R-:W-:Y:S01]  /*d4e0*/  FMUL.FTZ R42, R3.reuse, R42 ;  /* 0x0000002a032a7220 */ /* 0x040fe20000410000 */
[C---:B---3--:R-:W-:Y:S01]  /*d4f0*/  HMMA.16816.F32.BF16 R100, R16.reuse, R24, R100 ;  /* 0x000000181064723c */ /* 0x048fe20000041864 */
[----:B------:R-:W3:Y:S03]  /*d500*/  LDSM.16.MT88.4 R20, [R14+0x100] ;  /* 0x000100000e14783b */ /* 0x000ee60000004200 */
[C---:B------:R-:W-:Y:S01]  /*d510*/  FMUL.FTZ R44, R12.reuse, R44 ;  /* 0x0000002c0c2c7220 */ /* 0x040fe20000410000 */
[----:B------:R-:W-:Y:S01]  /*d520*/  MUFU.EX2 R166, R166 ;  /* 0x000000a600a67308 */ /* 0x000fe20000000800 */
[C---:B------:R-:W-:Y:S02]  /*d530*/  FMUL.FTZ R43, R3.reuse, R43 ;  /* 0x0000002b032b7220 */ /* 0x040fe40000410000 */
[C---:B------:R-:W-:Y:S01]  /*d540*/  HMMA.16816.F32.BF16 R104, R16.reuse, R26, R104 ;  /* 0x0000001a1068723c */ /* 0x040fe20000041868 */
[----:B------:R-:W4:Y:S03]  /*d550*/  LDSM.16.MT88.4 R24, [R135+UR4+0x2100] ;  /* 0x002100048718783b */ /* 0x000f260008004200 */
[C---:B------:R-:W-:Y:S02]  /*d560*/  FMUL.FTZ R45, R12.reuse, R45 ;  /* 0x0000002d0c2d7220 */ /* 0x040fe40000410000 */
[C---:B------:R-:W-:Y:S01]  /*d570*/  FMUL.FTZ R46, R3.reuse, R46 ;  /* 0x0000002e032e7220 */ /* 0x040fe20000410000 */
[----:B------:R-:W-:Y:S01]  /*d580*/  MUFU.EX2 R167, R167 ;  /* 0x000000a700a77308 */ /* 0x000fe20000000800 */
[C---:B------:R-:W-:Y:S01]  /*d590*/  HMMA.16816.F32.BF16 R108, R16.reuse, R28, R108 ;  /* 0x0000001c106c723c */ /* 0x040fe2000004186c */
[----:B------:R-:W-:Y:S03]  /*d5a0*/  LDSM.16.MT88.4 R124, [R14+0x900] ;  /* 0x000900000e7c783b */ /* 0x000fe60000004200 */
[C---:B------:R-:W-:Y:S02]  /*d5b0*/  FMUL.FTZ R48, R12.reuse, R48 ;  /* 0x000000300c307220 */ /* 0x040fe40000410000 */
[C---:B------:R-:W-:Y:S02]  /*d5c0*/  FMUL.FTZ R47, R3.reuse, R47 ;  /* 0x0000002f032f7220 */ /* 0x040fe40000410000 */
[C---:B------:R-:W-:Y:S01]  /*d5d0*/  HMMA.16816.F32.BF16 R112, R16.reuse, R30, R112 ;  /* 0x0000001e1070723c */ /* 0x040fe20000041870 */
[----:B------:R-:W5:Y:S01]  /*d5e0*/  LDSM.16.MT88.4 R28, [R13+0x2100] ;  /* 0x002100000d1c783b */ /* 0x000f620000004200 */
[----:B------:R-:W-:Y:S02]  /*d5f0*/  MUFU.EX2 R168, R168 ;  /* 0x000000a800a87308 */ /* 0x000fe40000000800 */
[C---:B------:R-:W-:Y:S02]  /*d600*/  FMUL.FTZ R49, R12.reuse, R49 ;  /* 0x000000310c317220 */ /* 0x040fe40000410000 */
[C---:B------:R-:W-:Y:S02]  /*d610*/  FMUL.FTZ R50, R3.reuse, R50 ;  /* 0x0000003203327220 */ /* 0x040fe40000410000 */
[C---:B------:R-:W-:Y:S04]  /*d620*/  FMUL.FTZ R52, R12.reuse, R52 ;  /* 0x000000340c347220 */ /* 0x040fe80000410000 */
[C---:B------:R-:W-:Y:S01]  /*d630*/  FMUL.FTZ R51, R3.reuse, R51 ;  /* 0x0000003303337220 */ /* 0x040fe20000410000 */
[----:B------:R-:W-:Y:S01]  /*d640*/  MUFU.EX2 R172, R172 ;  /* 0x000000ac00ac7308 */ /* 0x000fe20000000800 */
[C---:B------:R-:W-:Y:S02]  /*d650*/  FMUL.FTZ R53, R12.reuse, R53 ;  /* 0x000000350c357220 */ /* 0x040fe40000410000 */
[C---:B------:R-:W-:Y:S01]  /*d660*/  FMUL.FTZ R54, R3.reuse, R54 ;  /* 0x0000003603367220 */ /* 0x040fe20000410000 */
[C---:B---3--:R-:W-:Y:S03]  /*d670*/  HMMA.16816.F32.BF16 R116, R16.reuse, R20, R116 ;  /* 0x000000141074723c */ /* 0x048fe60000041874 */
[C---:B------:R-:W-:Y:S02]  /*d680*/  FMUL.FTZ R56, R12.reuse, R56 ;  /* 0x000000380c387220 */ /* 0x040fe40000410000 */
[C---:B------:R-:W-:Y:S01]  /*d690*/  FMUL.FTZ R55, R3.reuse, R55 ;  /* 0x0000003703377220 */ /* 0x040fe20000410000 */
[----:B------:R-:W-:Y:S01]  /*d6a0*/  MUFU.EX2 R173, R173 ;  /* 0x000000ad00ad7308 */ /* 0x000fe20000000800 */
[C---:B------:R-:W-:Y:S01]  /*d6b0*/  FMUL.FTZ R57, R12.reuse, R57 ;  /* 0x000000390c397220 */ /* 0x040fe20000410000 */
[C---:B------:R-:W-:Y:S01]  /*d6c0*/  HMMA.16816.F32.BF16 R120, R16.reuse, R22, R120 ;  /* 0x000000161078723c */ /* 0x040fe20000041878 */
[----:B------:R-:W3:Y:S03]  /*d6d0*/  LDSM.16.MT88.4 R20, [R134+UR4+0x2100] ;  /* 0x002100048614783b */ /* 0x000ee60008004200 */
[C---:B------:R-:W-:Y:S02]  /*d6e0*/  FMUL.FTZ R58, R3.reuse, R58 ;  /* 0x0000003a033a7220 */ /* 0x040fe40000410000 */
[C---:B------:R-:W-:Y:S02]  /*d6f0*/  FMUL.FTZ R60, R12.reuse, R60 ;  /* 0x0000003c0c3c7220 */ /* 0x040fe40000410000 */
[C---:B----4-:R-:W-:Y:S01]  /*d700*/  HMMA.16816.F32.BF16 R36, R16.reuse, R24, R36 ;  /* 0x000000181024723c */ /* 0x050fe20000041824 */
[----:B------:R-:W-:Y:S03]  /*d710*/  MUFU.EX2 R170, R170 ;  /* 0x000000aa00aa7308 */ /* 0x000fe60000000800 */
[C---:B------:R-:W-:Y:S02]  /*d720*/  FMUL.FTZ R59, R3.reuse, R59 ;  /* 0x0000003b033b7220 */ /* 0x040fe40000410000 */
[C---:B------:R-:W-:Y:S02]  /*d730*/  FMUL.FTZ R61, R12.reuse, R61 ;  /* 0x0000003d0c3d7220 */ /* 0x040fe40000410000 */
[C---:B------:R-:W-:Y:S01]  /*d740*/  HMMA.16816.F32.BF16 R40, R16.reuse, R26, R40 ;  /* 0x0000001a1028723c */ /* 0x040fe20000041828 */
[----:B------:R-:W4:Y:S02]  /*d750*/  LDSM.16.MT88.4 R24, [R14+0x2100] ;  /* 0x002100000e18783b */ /* 0x000f240000004200 */
[----:B------:R-:W-:Y:S01]  /*d760*/  MUFU.EX2 R175, R175 ;  /* 0x000000af00af7308 */ /* 0x000fe20000000800 */
[C---:B------:R-:W-:Y:S02]  /*d770*/  FMUL.FTZ R62, R3.reuse, R62 ;  /* 0x0000003e033e7220 */ /* 0x040fe40000410000 */
[C---:B------:R-:W-:Y:S02]  /*d780*/  FMUL.FTZ R64, R12.reuse, R64 ;  /* 0x000000400c407220 */ /* 0x040fe40000410000 */
[C---:B-----5:R-:W-:Y:S04]  /*d790*/  HMMA.16816.F32.BF16 R44, R16.reuse, R28, R44 ;  /* 0x0000001c102c723c */ /* 0x060fe8000004182c */
[C---:B------:R-:W-:Y:S01]  /*d7a0*/  FMUL.FTZ R63, R3.reuse, R63 ;  /* 0x0000003f033f7220 */ /* 0x040fe20000410000 */
[----:B------:R-:W-:Y:S01]  /*d7b0*/  MUFU.EX2 R176, R176 ;  /* 0x000000b000b07308 */ /* 0x000fe20000000800 */
[C---:B------:R-:W-:Y:S02]  /*d7c0*/  FMUL.FTZ R65, R12.reuse, R65 ;  /* 0x000000410c417220 */ /* 0x040fe40000410000 */
[C---:B------:R-:W-:Y:S01]  /*d7d0*/  HMMA.16816.F32.BF16 R48, R16.reuse, R30, R48 ;  /* 0x0000001e1030723c */ /* 0x040fe20000041830 */
[----:B------:R-:W5:Y:S03]  /*d7e0*/  LDSM.16.MT88.4 R28, [R135+UR4+0x4100] ;  /* 0x00410004871c783b */ /* 0x000f660008004200 */
        /* <DEDUP_REMOVED lines=25> */
[C---:B------:R-:W-:Y:S03]  /*d980*/  FMUL.FTZ R82, R3.reuse, R82 ;  /* 0x0000005203527220 */ /* 0x040fe60000410000 */
[C---:B---3--:R-:W-:Y:S03]  /*d990*/  HMMA.16816.F32.BF16 R76, R16.reuse, R20, R76 ;  /* 0x00000014104c723c */ /* 0x048fe6000004184c */
[C---:B------:R-:W-:Y:S02]  /*d9a0*/  FMUL.FTZ R83, R3.reuse, R83 ;  /* 0x0000005303537220 */ /* 0x040fe40000410000 */
[C---:B------:R-:W-:Y:S02]  /*d9b0*/  FMUL.FTZ R84, R12.reuse, R84 ;  /* 0x000000540c547220 */ /* 0x040fe40000410000 */
[C---:B------:R-:W-:Y:S02]  /*d9c0*/  FMUL.FTZ R86, R3.reuse, R86 ;  /* 0x0000005603567220 */ /* 0x040fe40000410000 */
[C---:B------:R-:W-:Y:S01]  /*d9d0*/  FMUL.FTZ R85, R12.reuse, R85 ;  /* 0x000000550c557220 */ /* 0x040fe20000410000 */
[C---:B------:R-:W-:Y:S01]  /*d9e0*/  HMMA.16816.F32.BF16 R80, R16.reuse, R22, R80 ;  /* 0x000000161050723c */ /* 0x040fe20000041850 */
[----:B------:R-:W3:Y:S02]  /*d9f0*/  LDSM.16.MT88.4 R20, [R135+UR4+0x900] ;  /* 0x000900048714783b */ /* 0x000ee40008004200 */
[C---:B------:R-:W-:Y:S02]  /*da00*/  FMUL.FTZ R87, R3.reuse, R87 ;  /* 0x0000005703577220 */ /* 0x040fe40000410000 */
[C---:B------:R-:W-:Y:S02]  /*da10*/  FMUL.FTZ R88, R12.reuse, R88 ;  /* 0x000000580c587220 */ /* 0x040fe40000410000 */
[C---:B------:R-:W-:Y:S02]  /*da20*/  FMUL.FTZ R90, R3.reuse, R90 ;  /* 0x0000005a035a7220 */ /* 0x040fe40000410000 */
[C---:B------:R-:W-:Y:S01]  /*da30*/  FMUL.FTZ R89, R12.reuse, R89 ;  /* 0x000000590c597220 */ /* 0x040fe20000410000 */
[C---:B----4-:R-:W-:Y:S03]  /*da40*/  HMMA.16816.F32.BF16 R84, R16.reuse, R24, R84 ;  /* 0x000000181054723c */ /* 0x050fe60000041854 */
[----:B------:R-:W-:Y:S02]  /*da50*/  FMUL.FTZ R91, R3, R91 ;  /* 0x0000005b035b7220 */ /* 0x000fe40000410000 */
[----:B------:R-:W-:Y:S02]  /*da60*/  FFMA.FTZ R165, R165, c[0x0][0x2d0], -R152 ;  /* 0x0000b400a5a57a23 */ /* 0x000fe40000010898 */
[C---:B------:R-:W-:Y:S02]  /*da70*/  FMUL.FTZ R92, R12.reuse, R92 ;  /* 0x0000005c0c5c7220 */ /* 0x040fe40000410000 */
[C---:B------:R-:W-:Y:S01]  /*da80*/  FMUL.FTZ R94, R3.reuse, R94 ;  /* 0x0000005e035e7220 */ /* 0x040fe20000410000 */
[C---:B------:R-:W-:Y:S01]  /*da90*/  HMMA.16816.F32.BF16 R88, R16.reuse, R26, R88 ;  /* 0x0000001a1058723c */ /* 0x040fe20000041858 */
[----:B------:R-:W4:Y:S01]  /*daa0*/  MUFU.EX2 R165, R165 ;  /* 0x000000a500a57308 */ /* 0x000f220000000800 */
[----:B------:R-:W3:Y:S01]  /*dab0*/  LDSM.16.MT88.4 R24, [R134+UR4+0x900] ;  /* 0x000900048618783b */ /* 0x000ee20008004200 */
[C---:B------:R-:W-:Y:S02]  /*dac0*/  FMUL.FTZ R93, R12.reuse, R93 ;  /* 0x0000005d0c5d7220 */ /* 0x040fe40000410000 */
[C---:B------:R-:W-:Y:S02]  /*dad0*/  FMUL.FTZ R95, R3.reuse, R95 ;  /* 0x0000005f035f7220 */ /* 0x040fe40000410000 */
[C---:B------:R-:W-:Y:S02]  /*dae0*/  FMUL.FTZ R96, R12.reuse, R96 ;  /* 0x000000600c607220 */ /* 0x040fe40000410000 */
[C---:B------:R-:W-:Y:S03]  /*daf0*/  FMUL.FTZ R98, R3.reuse, R98 ;  /* 0x0000006203627220 */ /* 0x040fe60000410000 */
[C---:B-----5:R-:W-:Y:S03]  /*db00*/  HMMA.16816.F32.BF16 R92, R16.reuse, R28, R92 ;  /* 0x0000001c105c723c */ /* 0x060fe6000004185c */
[C---:B------:R-:W-:Y:S02]  /*db10*/  FMUL.FTZ R97, R12.reuse, R97 ;  /* 0x000000610c617220 */ /* 0x040fe40000410000 */
[----:B------:R-:W-:Y:S02]  /*db20*/  FMUL.FTZ R99, R3, R99 ;  /* 0x0000006303637220 */ /* 0x000fe40000410000 */
[----:B------:R-:W-:Y:S02]  /*db30*/  FFMA.FTZ R150, R12, R207, R150 ;  /* 0x000000cf0c967223 */ /* 0x000fe40000010096 */
[--C-:B------:R-:W-:Y:S03]  /*db40*/  FFMA.FTZ R174, R169, c[0x0][0x2d0], -R152.reuse ;  /* 0x0000b400a9ae7a23 */ /* 0x100fe60000010898 */
[----:B------:R-:W-:Y:S01]  /*db50*/  HMMA.16816.F32.BF16 R96, R16, R30, R96 ;  /* 0x0000001e1060723c */ /* 0x000fe20000041860 */
[----:B------:R-:W5:Y:S02]  /*db60*/  LDSM.16.MT88.4 R28, [R134+UR4+0x2900] ;  /* 0x00290004861c783b */ /* 0x000f640008004200 */
[----:B------:R-:W-:Y:S01]  /*db70*/  FFMA.FTZ R169, R143, c[0x0][0x2d0], -R152 ;  /* 0x0000b4008fa97a23 */ /* 0x000fe20000010898 */
[----:B------:R-:W-:Y:S01]  /*db80*/  MUFU.EX2 R174, R174 ;  /* 0x000000ae00ae7308 */ /* 0x000fe20000000800 */
[----:B------:R-:W-:Y:S02]  /*db90*/  FFMA.FTZ R148, R3, R206, R148 ;  /* 0x000000ce03947223 */ /* 0x000fe40000010094 */
[----:B-1----:R-:W-:Y:S01]  /*dba0*/  F2FP.BF16.PACK_AB R16, R162, R161 ;  /* 0x000000a1a210723e */ /* 0x002fe200000010ff */
[--C-:B------:R-:W-:Y:S01]  /*dbb0*/  FFMA.FTZ R171, R171, c[0x0][0x2d0], -R152.reuse ;  /* 0x0000b400abab7a23 */ /* 0x100fe20000010898 */
[----:B--2---:R-:W-:Y:S01]  /*dbc0*/  F2FP.BF16.PACK_AB R18, R164, R163 ;  /* 0x000000a3a412723e */ /* 0x004fe200000010ff */
[----:B------:R-:W-:Y:S02]  /*dbd0*/  LDSM.16.MT88.4 R140, [R13+0x3100] ;  /* 0x003100000d8c783b */ /* 0x000fe40000004200 */
[----:B----4-:R-:W-:Y:S01]  /*dbe0*/  F2FP.BF16.PACK_AB R17, R166, R165 ;  /* 0x000000a5a611723e */ /* 0x010fe200000010ff */
[----:B------:R-:W-:Y:S01]  /*dbf0*/  FFMA.FTZ R153, R153, c[0x0][0x2d0], -R152 ;  /* 0x0000b40099997a23 */ /* 0x000fe20000010898 */
[----:B------:R-:W-:Y:S01]  /*dc00*/  F2FP.BF16.PACK_AB R19, R168, R167 ;  /* 0x000000a7a813723e */ /* 0x000fe200000010ff */
[----:B------:R-:W1:Y:S01]  /*dc10*/  MUFU.EX2 R171, R171 ;  /* 0x000000ab00ab7308 */ /* 0x000e620000000800 */
[----:B------:R-:W-:Y:S02]  /*dc20*/  FADD.FTZ R149, R149, R150 ;  /* 0x0000009695957221 */ /* 0x000fe40000010000 */
[----:B------:R-:W-:Y:S02]  /*dc30*/  FADD.FTZ R147, R147, R148 ;  /* 0x0000009493937221 */ /* 0x000fe40000010000 */
[----:B------:R-:W-:Y:S01]  /*dc40*/  FADD.FTZ R146, R146, R149 ;  /* 0x0000009592927221 */ /* 0x000fe20000010000 */
[C---:B---3--:R-:W-:Y:S03]  /*dc50*/  HMMA.16816.F32.BF16 R4, R16.reuse, R20, R4 ;  /* 0x000000141004723c */ /* 0x048fe60000041804 */
[----:B------:R-:W-:Y:S01]  /*dc60*/  FADD.FTZ R146, R15, R146 ;  /* 0x000000920f927221 */ /* 0x000fe20000010000 */
[----:B------:R-:W-:Y:S01]  /*dc70*/  MOV R15, UR7 ;  /* 0x00000007000f7c02 */ /* 0x000fe20008000f00 */
[----:B------:R-:W2:Y:S01]  /*dc80*/  MUFU.EX2 R169, R169 ;  /* 0x000000a900a97308 */ /* 0x000ea20000000800 */
[----:B------:R-:W-:Y:S02]  /*dc90*/  FADD.FTZ R144, R144, R147 ;  /* 0x0000009390907221 */ /* 0x000fe40000010000 */
[C---:B------:R-:W-:Y:S01]  /*dca0*/  HMMA.16816.F32.BF16 R8, R16.reuse, R22, R8 ;  /* 0x000000161008723c */ /* 0x040fe20000041808 */
[----:B------:R-:W3:Y:S03]  /*dcb0*/  LDSM.16.MT88.4 R20, [R14+0x2900] ;  /* 0x002900000e14783b */ /* 0x000ee60000004200 */
[----:B------:R-:W-:Y:S02]  /*dcc0*/  FADD.FTZ R144, R145, R144 ;  /* 0x0000009091907221 */ /* 0x000fe40000010000 */
[----:B------:R-:W-:Y:S01]  /*dcd0*/  FADD.FTZ R161, R161, R146 ;  /* 0x00000092a1a17221 */ /* 0x000fe20000010000 */
[----:B------:R-:W-:Y:S01]  /*dce0*/  MUFU.EX2 R153, R153 ;  /* 0x0000009900997308 */ /* 0x000fe20000000800 */
[C---:B------:R-:W-:Y:S04]  /*dcf0*/  HMMA.16816.F32.BF16 R100, R16.reuse, R32, R100 ;  /* 0x000000201064723c */ /* 0x040fe80000041864 */
[----:B------:R-:W-:Y:S02]  /*dd00*/  FADD.FTZ R165, R165, R144 ;  /* 0x00000090a5a57221 */ /* 0x000fe40000010000 */
[----:B------:R-:W-:Y:S02]  /*dd10*/  FADD.FTZ R162, R162, R161 ;  /* 0x000000a1a2a27221 */ /* 0x000fe40000010000 */
        /* <DEDUP_REMOVED lines=8> */
[----:B------:R-:W4:Y:S03]  /*dda0*/  LDSM.16.MT88.4 R24, [R135+UR4+0x4900] ;  /* 0x004900048718783b */ /* 0x000f260008004200 */
[----:B------:R-:W-:Y:S04]  /*ddb0*/  FADD.FTZ R168, R168, R167 ;  /* 0x000000a7a8a87221 */ /* 0x000fe80000010000 */
[C---:B------:R-:W-:Y:S08]  /*ddc0*/  HMMA.16816.F32.BF16 R116, R16.reuse, R124, R116 ;  /* 0x0000007c1074723c */ /* 0x040ff00000041874 */
[C---:B------:R-:W-:Y:S01]  /*ddd0*/  HMMA.16816.F32.BF16 R120, R16.reuse, R126, R120 ;  /* 0x0000007e1078723c */ /* 0x040fe20000041878 */
[----:B------:R-:W-:Y:S07]  /*dde0*/  LDSM.16.MT88.4 R124, [R13+0x1100] ;  /* 0x001100000d7c783b */ /* 0x000fee0000004200 */
[C---:B------:R-:W-:Y:S08]  /*ddf0*/  HMMA.16816.F32.BF16 R36, R16.reuse, R128, R36 ;  /* 0x000000801024723c */ /* 0x040ff00000041824 */
[C---:B------:R-:W-:Y:S01]  /*de00*/  HMMA.16816.F32.BF16 R40, R16.reuse, R130, R40 ;  /* 0x000000821028723c */ /* 0x040fe20000041828 */
[----:B------:R-:W-:Y:S07]  /*de10*/  LDSM.16.MT88.4 R128, [R134+UR4+0x1100] ;  /* 0x001100048680783b */ /* 0x000fee0008004200 */
[C---:B------:R-:W-:Y:S08]  /*de20*/  HMMA.16816.F32.BF16 R44, R16.reuse, R136, R44 ;  /* 0x00000088102c723c */ /* 0x040ff0000004182c */
[C---:B------:R-:W-:Y:S01]  /*de30*/  HMMA.16816.F32.BF16 R48, R16.reuse, R138, R48 ;  /* 0x0000008a1030723c */ /* 0x040fe20000041830 */
[----:B------:R-:W-:Y:S07]  /*de40*/  LDSM.16.MT88.4 R136, [R135+UR4+0x3100] ;  /* 0x003100048788783b */ /* 0x000fee0008004200 */
[C---:B-----5:R-:W-:Y:S08]  /*de50*/  HMMA.16816.F32.BF16 R52, R16.reuse, R28, R52 ;  /* 0x0000001c1034723c */ /* 0x060ff00000041834 */
[C---:B------:R-:W-:Y:S01]  /*de60*/  HMMA.16816.F32.BF16 R56, R16.reuse, R30, R56 ;  /* 0x0000001e1038723c */ /* 0x040fe20000041838 */
[----:B------:R-:W5:Y:S07]  /*de70*/  LDSM.16.MT88.4 R28, [R134+UR4+0x4900] ;  /* 0x00490004861c783b */ /* 0x000f6e0008004200 */
[C---:B---3--:R-:W-:Y:S08]  /*de80*/  HMMA.16816.F32.BF16 R60, R16.reuse, R20, R60 ;  /* 0x00000014103c723c */ /* 0x048ff0000004183c */
[C---:B------:R-:W-:Y:S01]  /*de90*/  HMMA.16816.F32.BF16 R64, R16.reuse, R22, R64 ;  /* 0x000000161040723c */ /* 0x040fe20000041840 */
[----:B------:R-:W3:Y:S07]  /*dea0*/  LDSM.16.MT88.4 R20, [R14+0x4900] ;  /* 0x004900000e14783b */ /* 0x000eee0000004200 */
[C---:B----4-:R-:W-:Y:S08]  /*deb0*/  HMMA.16816.F32.BF16 R68, R16.reuse, R24, R68 ;  /* 0x000000181044723c */ /* 0x050ff00000041844 */
[C---:B------:R-:W-:Y:S01]  /*dec0*/  HMMA.16816.F32.BF16 R72, R16.reuse, R26, R72 ;  /* 0x0000001a1048723c */ /* 0x040fe20000041848 */
[----:B------:R-:W4:Y:S07]  /*ded0*/  LDSM.16.MT88.4 R24, [R135+UR4+0x1100] ;  /* 0x001100048718783b */ /* 0x000f2e0008004200 */
[C---:B------:R-:W-:Y:S08]  /*dee0*/  HMMA.16816.F32.BF16 R76, R16.reuse, R32, R76 ;  /* 0x00000020104c723c */ /* 0x040ff0000004184c */
[C---:B------:R-:W-:Y:S01]  /*def0*/  HMMA.16816.F32.BF16 R80, R16.reuse, R34, R80 ;  /* 0x000000221050723c */ /* 0x040fe20000041850 */
[----:B------:R-:W1:Y:S07]  /*df00*/  LDSM.16.MT88.4 R32, [R14+0x1100] ;  /* 0x001100000e20783b */ /* 0x000e6e0000004200 */
[C---:B-----5:R-:W-:Y:S08]  /*df10*/  HMMA.16816.F32.BF16 R84, R16.reuse, R28, R84 ;  /* 0x0000001c1054723c */ /* 0x060ff00000041854 */
[C---:B------:R-:W-:Y:S01]  /*df20*/  HMMA.16816.F32.BF16 R88, R16.reuse, R30, R88 ;  /* 0x0000001e1058723c */ /* 0x040fe20000041858 */
[----:B------:R-:W5:Y:S07]  /*df30*/  LDSM.16.MT88.4 R28, [R134+UR4+0x3100] ;  /* 0x00310004861c783b */ /* 0x000f6e0008004200 */
[C---:B---3--:R-:W-:Y:S08]  /*df40*/  HMMA.16816.F32.BF16 R92, R16.reuse, R20, R92 ;  /* 0x00000014105c723c */ /* 0x048ff0000004185c */
[----:B------:R-:W-:Y:S01]  /*df50*/  HMMA.16816.F32.BF16 R96, R16, R22, R96 ;  /* 0x000000161060723c */ /* 0x000fe20000041860 */
[----:B------:R-:W3:Y:S06]  /*df60*/  LDSM.16.MT88.4 R20, [R14+0x3100] ;  /* 0x003100000e14783b */ /* 0x000eec0000004200 */
[----:B------:R-:W-:Y:S01]  /*df70*/  F2FP.BF16.PACK_AB R16, R173, R172 ;  /* 0x000000acad10723e */ /* 0x000fe200000010ff */
[----:B------:R-:W-:Y:S01]  /*df80*/  FADD.FTZ R172, R172, R163 ;  /* 0x000000a3acac7221 */ /* 0x000fe20000010000 */
[----:B------:R-:W-:Y:S03]  /*df90*/  F2FP.BF16.PACK_AB R18, R175, R170 ;  /* 0x000000aaaf12723e */ /* 0x000fe600000010ff */
[----:B-1----:R-:W-:Y:S01]  /*dfa0*/  F2FP.BF16.PACK_AB R17, R174, R171 ;  /* 0x000000abae11723e */ /* 0x002fe200000010ff */
[----:B------:R-:W-:Y:S01]  /*dfb0*/  FADD.FTZ R171, R171, R168 ;  /* 0x000000a8abab7221 */ /* 0x000fe20000010000 */
[----:B--2---:R-:W-:Y:S01]  /*dfc0*/  F2FP.BF16.PACK_AB R19, R176, R169 ;  /* 0x000000a9b013723e */ /* 0x004fe200000010ff */
[----:B------:R-:W-:Y:S02]  /*dfd0*/  FADD.FTZ R173, R173, R172 ;  /* 0x000000acadad7221 */ /* 0x000fe40000010000 */
[----:B------:R-:W-:Y:S02]  /*dfe0*/  FADD.FTZ R174, R174, R171 ;  /* 0x000000abaeae7221 */ /* 0x000fe40000010000 */
[----:B------:R-:W-:Y:S02]  /*dff0*/  FADD.FTZ R170, R170, R173 ;  /* 0x000000adaaaa7221 */ /* 0x000fe40000010000 */
[C---:B----4-:R-:W-:Y:S03]  /*e000*/  HMMA.16816.F32.BF16 R4, R16.reuse, R24, R4 ;  /* 0x000000181004723c */ /* 0x050fe60000041804 */
[----:B------:R-:W-:Y:S02]  /*e010*/  FADD.FTZ R169, R169, R174 ;  /* 0x000000aea9a97221 */ /* 0x000fe40000010000 */
[----:B------:R-:W-:Y:S02]  /*e020*/  FADD.FTZ R175, R175, R170 ;  /* 0x000000aaafaf7221 */ /* 0x000fe40000010000 */
[----:B------:R-:W-:Y:S01]  /*e030*/  FADD.FTZ R176, R176, R169 ;  /* 0x000000a9b0b07221 */ /* 0x000fe20000010000 */
[C---:B------:R-:W-:Y:S01]  /*e040*/  HMMA.16816.F32.BF16 R8, R16.reuse, R26, R8 ;  /* 0x0000001a1008723c */ /* 0x040fe20000041808 */
[----:B------:R-:W1:Y:S07]  /*e050*/  LDSM.16.MT88.4 R24, [R135+UR4+0x5100] ;  /* 0x005100048718783b */ /* 0x000e6e0008004200 */
[C---:B------:R-:W-:Y:S08]  /*e060*/  HMMA.16816.F32.BF16 R100, R16.reuse, R124, R100 ;  /* 0x0000007c1064723c */ /* 0x040ff00000041864 */
[C---:B------:R-:W-:Y:S01]  /*e070*/  HMMA.16816.F32.BF16 R104, R16.reuse, R126, R104 ;  /* 0x0000007e1068723c */ /* 0x040fe20000041868 */
[----:B------:R-:W-:Y:S07]  /*e080*/  LDSM.16.MT88.4 R124, [R135+UR4+0x1900] ;  /* 0x00190004877c783b */ /* 0x000fee0008004200 */
[C---:B------:R-:W-:Y:S08]  /*e090*/  HMMA.16816.F32.BF16 R108, R16.reuse, R128, R108 ;  /* 0x00000080106c723c */ /* 0x040ff0000004186c */
[C---:B------:R-:W-:Y:S08]  /*e0a0*/  HMMA.16816.F32.BF16 R112, R16.reuse, R130, R112 ;  /* 0x000000821070723c */ /* 0x040ff00000041870 */
[C---:B------:R-:W-:Y:S08]  /*e0b0*/  HMMA.16816.F32.BF16 R116, R16.reuse, R32, R116 ;  /* 0x000000201074723c */ /* 0x040ff00000041874 */
[C---:B------:R-:W-:Y:S01]  /*e0c0*/  HMMA.16816.F32.BF16 R120, R16.reuse, R34, R120 ;  /* 0x000000221078723c */ /* 0x040fe20000041878 */
[----:B------:R-:W2:Y:S07]  /*e0d0*/  LDSM.16.MT88.4 R32, [R13+0x5100] ;  /* 0x005100000d20783b */ /* 0x000eae0000004200 */
[C---:B------:R-:W-:Y:S08]  /*e0e0*/  HMMA.16816.F32.BF16 R36, R16.reuse, R136, R36 ;  /* 0x000000881024723c */ /* 0x040ff00000041824 */
[C---:B------:R-:W-:Y:S01]  /*e0f0*/  HMMA.16816.F32.BF16 R40, R16.reuse, R138, R40 ;  /* 0x0000008a1028723c */ /* 0x040fe20000041828 */
[----:B------:R-:W-:Y:S07]  /*e100*/  LDSM.16.MT88.4 R136, [R135+UR4+0x3900] ;  /* 0x003900048788783b */ /* 0x000fee0008004200 */
[C---:B------:R-:W-:Y:S07]  /*e110*/  HMMA.16816.F32.BF16 R44, R16.reuse, R140, R44 ;  /* 0x0000008c102c723c */ /* 0x040fee000004182c */
[--C-:B------:R-:W-:Y:S01]  /*e120*/  FFMA.FTZ R140, R160, c[0x0][0x2d0], -R159.reuse ;  /* 0x0000b400a08c7a23 */ /* 0x100fe2000001089f */
[C---:B------:R-:W-:Y:S04]  /*e130*/  HMMA.16816.F32.BF16 R48, R16.reuse, R142, R48 ;  /* 0x0000008e1030723c */ /* 0x040fe80000041830 */
[--C-:B------:R-:W-:Y:S01]  /*e140*/  FFMA.FTZ R141, R158, c[0x0][0x2d0], -R159.reuse ;  /* 0x0000b4009e8d7a23 */ /* 0x100fe2000001089f */
[----:B------:R-:W-:Y:S02]  /*e150*/  MUFU.EX2 R140, R140 ;  /* 0x0000008c008c7308 */ /* 0x000fe40000000800 */
[--C-:B------:R-:W-:Y:S01]  /*e160*/  FFMA.FTZ R142, R156, c[0x0][0x2d0], -R159.reuse ;  /* 0x0000b4009c8e7a23 */ /* 0x100fe2000001089f */
[C---:B-----5:R-:W-:Y:S04]  /*e170*/  HMMA.16816.F32.BF16 R52, R16.reuse, R28, R52 ;  /* 0x0000001c1034723c */ /* 0x060fe80000041834 */
[----:B------:R-:W-:Y:S02]  /*e180*/  FFMA.FTZ R159, R154, c[0x0][0x2d0], -R159 ;  /* 0x0000b4009a9f7a23 */ /* 0x000fe4000001089f */
[--C-:B------:R-:W-:Y:S01]  /*e190*/  FFMA.FTZ R143, R157, c[0x0][0x2d0], -R152.reuse ;  /* 0x0000b4009d8f7a23 */ /* 0x100fe20000010898 */
[----:B------:R-:W4:Y:S01]  /*e1a0*/  MUFU.EX2 R141, R141 ;  /* 0x0000008d008d7308 */ /* 0x000f220000000800 */
[C---:B------:R-:W-:Y:S01]  /*e1b0*/  HMMA.16816.F32.BF16 R56, R16.reuse, R30, R56 ;  /* 0x0000001e1038723c */ /* 0x040fe20000041838 */
[----:B------:R-:W5:Y:S03]  /*e1c0*/  LDSM.16.MT88.4 R28, [R134+UR4+0x5100] ;  /* 0x00510004861c783b */ /* 0x000f660008004200 */
[--C-:B------:R-:W-:Y:S02]  /*e1d0*/  FFMA.FTZ R154, R155, c[0x0][0x2d0], -R152.reuse ;  /* 0x0000b4009b9a7a23 */ /* 0x100fe40000010898 */
[----:B------:R-:W-:Y:S02]  /*e1e0*/  FFMA.FTZ R152, R151, c[0x0][0x2d0], -R152 ;  /* 0x0000b40097987a23 */ /* 0x000fe40000010898 */
[C---:B---3--:R-:W-:Y:S01]  /*e1f0*/  HMMA.16816.F32.BF16 R60, R16.reuse, R20, R60 ;  /* 0x00000014103c723c */ /* 0x048fe2000004183c */
[----:B------:R-:W-:Y:S07]  /*e200*/  MUFU.EX2 R142, R142 ;  /* 0x0000008e008e7308 */ /* 0x000fee0000000800 */
[C---:B------:R-:W-:Y:S01]  /*e210*/  HMMA.16816.F32.BF16 R64, R16.reuse, R22, R64 ;  /* 0x000000161040723c */ /* 0x040fe20000041840 */
[----:B------:R-:W3:Y:S02]  /*e220*/  LDSM.16.MT88.4 R20, [R14+0x5100] ;  /* 0x005100000e14783b */ /* 0x000ee40000004200 */
[----:B------:R-:W3:Y:S05]  /*e230*/  MUFU.EX2 R159, R159 ;  /* 0x0000009f009f7308 */ /* 0x000eea0000000800 */
[C---:B-1----:R-:W-:Y:S05]  /*e240*/  HMMA.16816.F32.BF16 R68, R16.reuse, R24, R68 ;  /* 0x000000181044723c */ /* 0x042fea0000041844 */
[----:B------:R-:W-:Y:S03]  /*e250*/  MUFU.EX2 R143, R143 ;  /* 0x0000008f008f7308 */ /* 0x000fe60000000800 */
[C---:B------:R-:W-:Y:S01]  /*e260*/  HMMA.16816.F32.BF16 R72, R16.reuse, R26, R72 ;  /* 0x0000001a1048723c */ /* 0x040fe20000041848 */
[----:B------:R-:W1:Y:S06]  /*e270*/  LDSM.16.MT88.4 R24, [R13+0x1900] ;  /* 0x001900000d18783b */ /* 0x000e6c0000004200 */
[----:B------:R-:W1:Y:S01]  /*e280*/  MUFU.EX2 R154, R154 ;  /* 0x0000009a009a7308 */ /* 0x000e620000000800 */
[C---:B--2---:R-:W-:Y:S08]  /*e290*/  HMMA.16816.F32.BF16 R76, R16.reuse, R32, R76 ;  /* 0x00000020104c723c */ /* 0x044ff0000004184c */
[C---:B------:R-:W-:Y:S01]  /*e2a0*/  HMMA.16816.F32.BF16 R80, R16.reuse, R34, R80 ;  /* 0x000000221050723c */ /* 0x040fe20000041850 */
[----:B------:R-:W2:Y:S01]  /*e2b0*/  LDSM.16.MT88.4 R32, [R134+UR4+0x1900] ;  /* 0x001900048620783b */ /* 0x000ea20008004200 */
[----:B------:R-:W1:Y:S06]  /*e2c0*/  MUFU.EX2 R152, R152 ;  /* 0x0000009800987308 */ /* 0x000e6c0000000800 */
[C---:B-----5:R-:W-:Y:S08]  /*e2d0*/  HMMA.16816.F32.BF16 R84, R16.reuse, R28, R84 ;  /* 0x0000001c1054723c */ /* 0x060ff00000041854 */
[C---:B------:R-:W-:Y:S01]  /*e2e0*/  HMMA.16816.F32.BF16 R88, R16.reuse, R30, R88 ;  /* 0x0000001e1058723c */ /* 0x040fe20000041858 */
[----:B------:R-:W5:Y:S07]  /*e2f0*/  LDSM.16.MT88.4 R28, [R14+0x1900] ;  /* 0x001900000e1c783b */ /* 0x000f6e0000004200 */
[C---:B---3--:R-:W-:Y:S08]  /*e300*/  HMMA.16816.F32.BF16 R92, R16.reuse, R20, R92 ;  /* 0x00000014105c723c */ /* 0x048ff0000004185c */
[----:B------:R-:W-:Y:S01]  /*e310*/  HMMA.16816.F32.BF16 R96, R16, R22, R96 ;  /* 0x000000161060723c */ /* 0x000fe20000041860 */
[----:B------:R-:W3:Y:S06]  /*e320*/  LDSM.16.MT88.4 R20, [R13+0x3900] ;  /* 0x003900000d14783b */ /* 0x000eec0000004200 */
[----:B----4-:R-:W-:Y:S01]  /*e330*/  F2FP.BF16.PACK_AB R16, R141, R140 ;  /* 0x0000008c8d10723e */ /* 0x010fe200000010ff */
[----:B------:R-:W-:Y:S01]  /*e340*/  FADD.FTZ R140, R140, R175 ;  /* 0x000000af8c8c7221 */ /* 0x000fe20000010000 */
[----:B------:R-:W-:Y:S03]  /*e350*/  F2FP.BF16.PACK_AB R18, R159, R142 ;  /* 0x0000008e9f12723e */ /* 0x000fe600000010ff */
[----:B-1----:R-:W-:Y:S01]  /*e360*/  F2FP.BF16.PACK_AB R17, R154, R143 ;  /* 0x0000008f9a11723e */ /* 0x002fe200000010ff */
[----:B------:R-:W-:Y:S01]  /*e370*/  FADD.FTZ R143, R143, R176 ;  /* 0x000000b08f8f7221 */ /* 0x000fe20000010000 */
[----:B------:R-:W-:Y:S01]  /*e380*/  F2FP.BF16.PACK_AB R19, R152, R153 ;  /* 0x000000999813723e */ /* 0x000fe200000010ff */
[----:B------:R-:W-:Y:S02]  /*e390*/  FADD.FTZ R141, R141, R140 ;  /* 0x0000008c8d8d7221 */ /* 0x000fe40000010000 */
[----:B------:R-:W-:Y:S02]  /*e3a0*/  FADD.FTZ R154, R154, R143 ;  /* 0x0000008f9a9a7221 */ /* 0x000fe40000010000 */
[----:B------:R-:W-:Y:S02]  /*e3b0*/  FADD.FTZ R142, R142, R141 ;  /* 0x0000008d8e8e7221 */ /* 0x000fe40000010000 */
[C---:B------:R-:W-:Y:S01]  /*e3c0*/  HMMA.16816.F32.BF16 R128, R16.reuse, R124, R4 ;  /* 0x0000007c1080723c */ /* 0x040fe20000041804 */
[----:B------:R-:W1:Y:S02]  /*e3d0*/  LDSM.16.MT88.4 R4, [R134+UR4+0x3900] ;  /* 0x003900048604783b */ /* 0x000e640008004200 */
[----:B------:R-:W-:Y:S02]  /*e3e0*/  FADD.FTZ R153, R153, R154 ;  /* 0x0000009a99997221 */ /* 0x000fe40000010000 */
[----:B------:R-:W-:Y:S02]  /*e3f0*/  FADD.FTZ R207, R159, R142 ;  /* 0x0000008e9fcf7221 */ /* 0x000fe40000010000 */
[----:B------:R-:W-:Y:S01]  /*e400*/  FADD.FTZ R206, R152, R153 ;  /* 0x0000009998ce7221 */ /* 0x000fe20000010000 */
[C---:B------:R-:W-:Y:S01]  /*e410*/  HMMA.16816.F32.BF16 R124, R16.reuse, R126, R8 ;  /* 0x0000007e107c723c */ /* 0x040fe20000041808 */
[----:B------:R-:W4:Y:S07]  /*e420*/  LDSM.16.MT88.4 R8, [R14+0x3900] ;  /* 0x003900000e08783b */ /* 0x000f2e0000004200 */
[C---:B------:R-:W-:Y:S08]  /*e430*/  HMMA.16816.F32.BF16 R100, R16.reuse, R24, R100 ;  /* 0x000000181064723c */ /* 0x040ff00000041864 */
[C---:B------:R-:W-:Y:S01]  /*e440*/  HMMA.16816.F32.BF16 R104, R16.reuse, R26, R104 ;  /* 0x0000001a1068723c */ /* 0x040fe20000041868 */
[----:B------:R-:W1:Y:S07]  /*e450*/  LDSM.16.MT88.4 R24, [R135+UR4+0x5900] ;  /* 0x005900048718783b */ /* 0x000e6e0008004200 */
[C---:B--2---:R-:W-:Y:S08]  /*e460*/  HMMA.16816.F32.BF16 R108, R16.reuse, R32, R108 ;  /* 0x00000020106c723c */ /* 0x044ff0000004186c */
[C---:B------:R-:W-:Y:S08]  /*e470*/  HMMA.16816.F32.BF16 R112, R16.reuse, R34, R112 ;  /* 0x000000221070723c */ /* 0x040ff00000041870 */
[C---:B-----5:R-:W-:Y:S07]  /*e480*/  HMMA.16816.F32.BF16 R116, R16.reuse, R28, R116 ;  /* 0x0000001c1074723c */ /* 0x060fee0000041874 */
[----:B------:R-:W-:Y:S01]  /*e490*/  IADD3 R28, R210, -0x2, RZ ;  /* 0xfffffffed21c7810 */ /* 0x000fe20007ffe0ff */
[C---:B------:R-:W-:Y:S03]  /*e4a0*/  HMMA.16816.F32.BF16 R120, R16.reuse, R30, R120 ;  /* 0x0000001e1078723c */ /* 0x040fe60000041878 */
[C---:B------:R-:W-:Y:S05]  /*e4b0*/  ISETP.GE.AND P6, PT, R28.reuse, R189, PT ;  /* 0x000000bd1c00720c */ /* 0x040fea0003fc6270 */
[C---:B------:R-:W-:Y:S08]  /*e4c0*/  HMMA.16816.F32.BF16 R36, R16.reuse, R136, R36 ;  /* 0x000000881024723c */ /* 0x040ff00000041824 */
[C---:B------:R-:W-:Y:S04]  /*e4d0*/  HMMA.16816.F32.BF16 R40, R16.reuse, R138, R40 ;  /* 0x0000008a1028723c */ /* 0x040fe80000041828 */
[----:B------:R-:W-:Y:S04]  /*e4e0*/  @P6 IMAD R29, R15, 0x3000, R194 ;  /* 0x000030000f1d6824 */ /* 0x000fe800078e02c2 */
[C---:B---3--:R-:W-:Y:S08]  /*e4f0*/  HMMA.16816.F32.BF16 R44, R16.reuse, R20, R44 ;  /* 0x00000014102c723c */ /* 0x048ff0000004182c */
[C---:B------:R-:W-:Y:S01]  /*e500*/  HMMA.16816.F32.BF16 R48, R16.reuse, R22, R48 ;  /* 0x000000161030723c */ /* 0x040fe20000041830 */
[----:B------:R-:W2:Y:S07]  /*e510*/  LDSM.16.MT88.4 R20, [R13+0x5900] ;  /* 0x005900000d14783b */ /* 0x000eae0000004200 */
[C---:B-1----:R-:W-:Y:S07]  /*e520*/  HMMA.16816.F32.BF16 R52, R16.reuse, R4, R52 ;  /* 0x000000041034723c */ /* 0x042fee0000041834 */
[----:B------:R-:W-:Y:S01]  /*e530*/  @P6 SHF.R.S32.HI R5, RZ, 0x1f, R28 ;  /* 0x0000001fff056819 */ /* 0x000fe2000001141c */
[C---:B------:R-:W-:Y:S04]  /*e540*/  HMMA.16816.F32.BF16 R56, R16.reuse, R6, R56 ;  /* 0x000000061038723c */ /* 0x040fe80000041838 */
[----:B------:R-:W-:Y:S04]  /*e550*/  @P6 IMAD R5, R5, c[0x0][0x1e0], RZ ;  /* 0x0000780005056a24 */ /* 0x000fe800078e02ff */
[C---:B----4-:R-:W-:Y:S04]  /*e560*/  HMMA.16816.F32.BF16 R60, R16.reuse, R8, R60 ;  /* 0x00000008103c723c */ /* 0x050fe8000004183c */
[C---:B------:R-:W-:Y:S03]  /*e570*/  @P6 IMAD R5, R28.reuse, c[0x0][0x1e4], R5 ;  /* 0x000079001c056a24 */ /* 0x040fe600078e0205 */
[----:B------:R-:W-:Y:S01]  /*e580*/  @P6 IMAD.WIDE.U32 R8, R28, c[0x0][0x1e0], RZ ;  /* 0x000078001c086a25 */ /* 0x000fe200078e00ff */
[C---:B------:R-:W-:Y:S04]  /*e590*/  HMMA.16816.F32.BF16 R64, R16.reuse, R10, R64 ;  /* 0x0000000a1040723c */ /* 0x040fe80000041840 */
[----:B------:R-:W-:Y:S02]  /*e5a0*/  @P6 IADD3 R5, R9, R5, RZ ;  /* 0x0000000509056210 */ /* 0x000fe40007ffe0ff */
[C---:B------:R-:W-:Y:S02]  /*e5b0*/  @P6 SHF.L.U32 R9, R8.reuse, 0x6, RZ ;  /* 0x0000000608096819 */ /* 0x040fe400000006ff */
[C---:B------:R-:W-:Y:S04]  /*e5c0*/  HMMA.16816.F32.BF16 R68, R16.reuse, R24, R68 ;  /* 0x000000181044723c */ /* 0x040fe80000041844 */
[----:B------:R-:W-:Y:S02]  /*e5d0*/  @P6 SHF.L.U64.HI R8, R8, 0x6, R5 ;  /* 0x0000000608086819 */ /* 0x000fe40000010205 */
[----:B------:R-:W1:Y:S01]  /*e5e0*/  LDSM.16.MT88.4 R4, [R134+UR4+0x5900] ;  /* 0x005900048604783b */ /* 0x000e620008004200 */
[C---:B------:R-:W-:Y:S01]  /*e5f0*/  @P6 IADD3 R10, P0, R9.reuse, R198, RZ ;  /* 0x000000c6090a6210 */ /* 0x040fe20007f1e0ff */
[C---:B------:R-:W-:Y:S04]  /*e600*/  HMMA.16816.F32.BF16 R72, R16.reuse, R26, R72 ;  /* 0x0000001a1048723c */ /* 0x040fe80000041848 */
[----:B------:R-:W-:Y:S02]  /*e610*/  @P6 LEA R24, P5, R10, c[0x0][0x1c8], 0x1 ;  /* 0x000072000a186a11 */ /* 0x000fe400078a08ff */
[----:B------:R-:W-:Y:S02]  /*e620*/  @P6 IADD3 R28, P4, R9, R214, RZ ;  /* 0x000000d6091c6210 */ /* 0x000fe40007f9e0ff */
[----:B------:R-:W-:Y:S01]  /*e630*/  @P6 IADD3.X R11, R8, R203, RZ, P0, !PT ;  /* 0x000000cb080b6210 */ /* 0x000fe200007fe4ff */
[C---:B--2---:R-:W-:Y:S03]  /*e640*/  HMMA.16816.F32.BF16 R76, R16.reuse, R20, R76 ;  /* 0x00000014104c723c */ /* 0x044fe6000004184c */
[----:B------:R-:W-:Y:S02]  /*e650*/  @P6 LEA R12, P0, R28, c[0x0][0x1c8], 0x1 ;  /* 0x000072001c0c6a11 */ /* 0x000fe400078008ff */
[----:B------:R-:W-:Y:S02]  /*e660*/  @P6 IADD3.X R13, R8, R213, RZ, P4, !PT ;  /* 0x000000d5080d6210 */ /* 0x000fe400027fe4ff */
[----:B------:R-:W-:Y:S01]  /*e670*/  @P6 LEA.HI.X R25, R10, c[0x0][0x1cc], R11, 0x1, P5 ;  /* 0x000073000a196a11 */ /* 0x000fe200028f0c0b */
[C---:B------:R-:W-:Y:S04]  /*e680*/  HMMA.16816.F32.BF16 R80, R16.reuse, R22, R80 ;  /* 0x000000161050723c */ /* 0x040fe80000041850 */
[----:B------:R-:W-:Y:S02]  /*e690*/  @P6 IADD3 R3, P5, R193, R9, RZ ;  /* 0x00000009c1036210 */ /* 0x000fe40007fbe0ff */
[----:B------:R-:W-:Y:S02]  /*e6a0*/  @P6 LEA.HI.X R13, R28, c[0x0][0x1cc], R13, 0x1, P0 ;  /* 0x000073001c0d6a11 */ /* 0x000fe400000f0c0d */
[----:B------:R-:W-:Y:S04]  /*e6b0*/  @P6 IADD3 R26, P0, R9, R212, RZ ;  /* 0x000000d4091a6210 */ /* 0x000fe80007f1e0ff */
[----:B------:R-:W-:Y:S02]  /*e6c0*/  @P6 IADD3.X R28, R192, R8, RZ, P5, !PT ;  /* 0x00000008c01c6210 */ /* 0x000fe40002ffe4ff */
[----:B------:R-:W-:Y:S02]  /*e6d0*/  @P6 IADD3 R27, P4, R3, R198, RZ ;  /* 0x000000c6031b6210 */ /* 0x000fe40007f9e0ff */
[----:B------:R-:W-:Y:S02]  /*e6e0*/  @P6 IADD3.X R21, R8, R211, RZ, P0, !PT ;  /* 0x000000d308156210 */ /* 0x000fe400007fe4ff */
[----:B------:R2:W3:Y:S01]  /*e6f0*/  LDSM.16.MT88.4 R8, [R14+0x5900] ;  /* 0x005900000e08783b */ /* 0x0004e20000004200 */
[----:B------:R-:W-:Y:S02]  /*e700*/  @P6 LEA R20, P5, R26, c[0x0][0x1c8], 0x1 ;  /* 0x000072001a146a11 */ /* 0x000fe400078a08ff */
[C---:B------:R-:W-:Y:S01]  /*e710*/  @P6 LEA R30, P0, R27.reuse, c[0x0][0x1c8], 0x1 ;  /* 0x000072001b1e6a11 */ /* 0x040fe200078008ff */
[C---:B-1----:R-:W-:Y:S03]  /*e720*/  HMMA.16816.F32.BF16 R84, R16.reuse, R4, R84 ;  /* 0x000000041054723c */ /* 0x042fe60000041854 */
[----:B------:R-:W-:Y:S02]  /*e730*/  @P6 IADD3.X R32, R28, R203, RZ, P4, !PT ;  /* 0x000000cb1c206210 */ /* 0x000fe400027fe4ff */
[----:B------:R-:W-:Y:S02]  /*e740*/  @P6 LEA.HI.X R21, R26, c[0x0][0x1cc], R21, 0x1, P5 ;  /* 0x000073001a156a11 */ /* 0x000fe400028f0c15 */
[----:B------:R-:W-:Y:S01]  /*e750*/  @P6 LEA.HI.X R31, R27, c[0x0][0x1cc], R32, 0x1, P0 ;  /* 0x000073001b1f6a11 */ /* 0x000fe200000f0c20 */
[C---:B------:R-:W-:Y:S04]  /*e760*/  HMMA.16816.F32.BF16 R88, R16.reuse, R6, R88 ;  /* 0x000000061058723c */ /* 0x040fe80000041858 */
[C---:B------:R-:W-:Y:S02]  /*e770*/  @P6 IADD3 R26, P0, R3.reuse, R214, RZ ;  /* 0x000000d6031a6210 */ /* 0x040fe40007f1e0ff */
[----:B------:R-:W-:Y:S02]  /*e780*/  @P6 IADD3 R27, P4, R3, R212, RZ ;  /* 0x000000d4031b6210 */ /* 0x000fe40007f9e0ff */
[----:B------:R-:W-:Y:S04]  /*e790*/  @P6 LEA R22, P5, R26, c[0x0][0x1c8], 0x1 ;  /* 0x000072001a166a11 */ /* 0x000fe800078a08ff */
[----:B------:R-:W-:Y:S02]  /*e7a0*/  @P6 IADD3.X R3, R28, R213, RZ, P0, !PT ;  /* 0x000000d51c036210 */ /* 0x000fe400007fe4ff */
[----:B--2---:R-:W-:Y:S02]  /*e7b0*/  @P6 LEA R14, P0, R27, c[0x0][0x1c8], 0x1 ;  /* 0x000072001b0e6a11 */ /* 0x004fe400078008ff */
[----:B------:R-:W-:Y:S02]  /*e7c0*/  @P6 LEA.HI.X R23, R26, c[0x0][0x1cc], R3, 0x1, P5 ;  /* 0x000073001a176a11 */ /* 0x000fe400028f0c03 */
[----:B------:R-:W-:Y:S02]  /*e7d0*/  @P6 SHF.L.U32 R3, R29, 0x1, RZ ;  /* 0x000000011d036819 */ /* 0x000fe400000006ff */
[----:B------:R-:W-:Y:S03]  /*e7e0*/  @P6 IADD3.X R28, R28, R211, RZ, P4, !PT ;  /* 0x000000d31c1c6210 */ /* 0x000fe600027fe4ff */
[----:B------:R-:W-:Y:S01]  /*e7f0*/  @!PT LDS RZ, [RZ] ;  /* 0x00000000fffff984 */ /* 0x000fe20000000800 */
[----:B------:R-:W-:Y:S01]  /*e800*/  @!PT LDS RZ, [RZ] ;  /* 0x00000000fffff984 */ /* 0x000fe20000000800 */
[----:B------:R-:W-:Y:S01]  /*e810*/  @!PT LDS RZ, [RZ] ;  /* 0x00000000fffff984 */ /* 0x000fe20000000800 */
[----:B------:R1:W-:Y:S01]  /*e820*/  @P6 LDGSTS.E.BYPASS.LTC128B.128 [R3+0xc100], [R24.64], !P3 ;  /* 0x0c10000018036fae */ /* 0x0003e2000d901d4a */
[----:B------:R-:W-:Y:S02]  /*e830*/  @P6 LEA.HI.X R15, R27, c[0x0][0x1cc], R28, 0x1, P0 ;  /* 0x000073001b0f6a11 */ /* 0x000fe400000f0c1c */
[----:B------:R-:W-:Y:S01]  /*e840*/  ISETP.GE.AND P0, PT, R189, R210, PT ;  /* 0x000000d2bd00720c */ /* 0x000fe20003f06270 */
[C---:B---3--:R-:W-:Y:S04]  /*e850*/  HMMA.16816.F32.BF16 R92, R16.reuse, R8, R92 ;  /* 0x00000008105c723c */ /* 0x048fe8000004185c */
[----:B------:R1:W-:Y:S01]  /*e860*/  @P6 LDGSTS.E.BYPASS.LTC128B.128 [R3+0xe100], [R12.64], !P2 ;  /* 0x0e1000000c036fae */ /* 0x0003e2000d101d4a */
[----:B------:R-:W-:Y:S03]  /*e870*/  IADD3 R210, R210, -0x1, RZ ;  /* 0xffffffffd2d27810 */ /* 0x000fe60007ffe0ff */
[----:B------:R-:W-:Y:S04]  /*e880*/  HMMA.16816.F32.BF16 R96, R16, R10, R96 ;  /* 0x0000000a1060723c */ /* 0x000fe80000041860 */
[----:B------:R1:W-:Y:S08]  /*e890*/  @P6 LDGSTS.E.BYPASS.LTC128B.128 [R3+0x10100], [R20.64], !P1 ;  /* 0x1010000014036fae */ /* 0x0003f0000c901d4a */
[----:B------:R1:W-:Y:S08]  /*e8a0*/  @P6 LDGSTS.E.BYPASS.LTC128B.128 [R3+0xd100], [R30.64], !P3 ;  /* 0x0d1000001e036fae */ /* 0x0003f0000d901d4a */
[----:B------:R1:W-:Y:S08]  /*e8b0*/  @P6 LDGSTS.E.BYPASS.LTC128B.128 [R3+0xf100], [R22.64], !P2 ;  /* 0x0f10000016036fae */ /* 0x0003f0000d101d4a */
[----:B------:R1:W-:Y:S08]  /*e8c0*/  @P6 LDGSTS.E.BYPASS.LTC128B.128 [R3+0x11100], [R14.64], !P1 ;  /* 0x111000000e036fae */ /* 0x0003f0000c901d4a */
[----:B------:R-:W0:Y:S01]  /*e8d0*/  LDGDEPBAR ;  /* 0x00000000000079af */ /* 0x000e220000000000 */
[----:B-1----:R-:W-:Y:S01]  /*e8e0*/  MOV R3, R0 ;  /* 0x0000000000037202 */ /* 0x002fe20000000f00 */
[----:B------:R-:W-:-:S06]  /*e8f0*/  @!P0 BRA `(.L_x_1609) ;  /* 0xffffcaf000008947 */ /* 0x000fcc000383ffff */
.L_x_1600:
        /* <DEDUP_REMOVED lines=12> */
[----:B------:R-:W-:Y:S02]  /*e9c0*/  MOV R7, 0xff800000 ;  /* 0xff80000000077802 */ /* 0x000fe40000000f00 */
[----:B------:R-:W-:-:S09]  /*e9d0*/  FSETP.NE.FTZ.AND P0, PT, R4, RZ, PT ;  /* 0x000000ff0400720b */ /* 0x000fd20003f15000 */
[----:B------:R-:W1:Y:S01]  /*e9e0*/  @P1 MUFU.RCP R6, R5 ;  /* 0x0000000500061308 */ /* 0x000e620000001000 */
[----:B------:R-:W-:-:S03]  /*e9f0*/  @P1 MOV R8, 0x3f317218 ;  /* 0x3f31721800081802 */ /* 0x000fc60000000f00 */
[----:B------:R-:W-:Y:S02]  /*ea00*/  @P0 MOV R9, 0x3f317218 ;  /* 0x3f31721800090802 */ /* 0x000fe40000000f00 */
[----:B------:R-:W-:Y:S02]  /*ea10*/  @P1 FMUL.FTZ R8, R8, c[0x0][0x2d0] ;  /* 0x0000b40008081a20 */ /* 0x000fe40000410000 */
[----:B------:R-:W2:Y:S01]  /*ea20*/  @P1 MUFU.LG2 R5, R5 ;  /* 0x0000000500051308 */ /* 0x000ea20000000c00 */
[----:B------:R-:W-:Y:S02]  /*ea30*/  @P0 FMUL.FTZ R9, R9, c[0x0][0x2d0] ;  /* 0x0000b40009090a20 */ /* 0x000fe40000410000 */
[----:B-1----:R-:W-:-:S05]  /*ea40*/  FMUL.FTZ R128, R6, R128 ;  /* 0x0000008006807220 */ /* 0x002fca0000410000 */
[----:B------:R-:W1:Y:S01]  /*ea50*/  @P0 MUFU.RCP R3, R4 ;  /* 0x0000000400030308 */ /* 0x000e620000001000 */
        /* <DEDUP_REMOVED lines=47> */
[----:B------:R3:W4:Y:S01]  /*ed50*/  @P0 MUFU.LG2 R6, R4 ;  /* 0x0000000400060308 */ /* 0x0007220000000c00 */
[----:B--2---:R-:W-:-:S02]  /*ed60*/  @P1 FMUL.FTZ R5, R5, 0.69314718246459960938 ;  /* 0x3f31721805051820 */ /* 0x004fc40000410000 */
[C---:B-1----:R-:W-:Y:S02]  /*ed70*/  FMUL.FTZ R130, R3.reuse, R130 ;  /* 0x0000008203827220 */ /* 0x042fe40000410000 */
[C---:B------:R-:W-:Y:S02]  /*ed80*/  FMUL.FTZ R131, R3.reuse, R131 ;  /* 0x0000008303837220 */ /* 0x040fe40000410000 */
[C---:B------:R-:W-:Y:S02]  /*ed90*/  FMUL.FTZ R126, R3.reuse, R126 ;  /* 0x0000007e037e7220 */ /* 0x040fe40000410000 */
[C---:B------:R-:W-:Y:S02]  /*eda0*/  FMUL.FTZ R127, R3.reuse, R127 ;  /* 0x0000007f037f7220 */ /* 0x040fe40000410000 */
[C---:B------:R-:W-:Y:S02]  /*edb0*/  FMUL.FTZ R102, R3.reuse, R102 ;  /* 0x0000006603667220 */ /* 0x040fe40000410000 */
[----:B------:R-:W-:-:S02]  /*edc0*/  FMUL.FTZ R103, R3, R103 ;  /* 0x0000006703677220 */ /* 0x000fc40000410000 */
[C---:B------:R-:W-:Y:S01]  /*edd0*/  FMUL.FTZ R106, R3.reuse, R106 ;  /* 0x0000006a036a7220 */ /* 0x040fe20000410000 */
[----:B---3--:R-:W-:Y:S01]  /*ede0*/  MOV R4, 0xff800000 ;  /* 0xff80000000047802 */ /* 0x008fe20000000f00 */
[----:B----4-:R-:W-:Y:S02]  /*edf0*/  @P0 FMUL.FTZ R6, R6, 0.69314718246459960938 ;  /* 0x3f31721806060820 */ /* 0x010fe40000410000 */
        /* <DEDUP_REMOVED lines=42> */
[----:B------:R-:W-:Y:S02]  /*f0a0*/  @P0 FFMA.FTZ R7, R9, R0, R6 ;  /* 0x0000000009070223 */ /* 0x000fe40000010006 */
.L_x_1567:
[----:B------:R-:W-:Y:S05]  /*f0b0*/  @P2 BRA `(.L_x_1610) ;  /* 0x0000197000002947 */ /* 0x000fea0003800000 */
[----:B------:R-:W1:Y:S01]  /*f0c0*/  S2R R3, SR_CTAID.Y ;  /* 0x0000000000037919 */ /* 0x000e620000002600 */
[----:B------:R-:W-:Y:S01]  /*f0d0*/  IMAD R6, RZ, RZ, -UR8 ;  /* 0x80000008ff067e24 */ /* 0x000fe2000f8e02ff */
[----:B------:R-:W-:Y:S01]  /*f0e0*/  USHF.R.S32.HI UR6, URZ, 0x1f, UR8 ;  /* 0x0000001f3f067899 */ /* 0x000fe20008011408 */
[----:B------:R-:W-:Y:S01]  /*f0f0*/  IMAD.MOV.U32 R11, RZ, RZ, c[0x0][0x4e8] ;  /* 0x00013a00ff0b7624 */ /* 0x000fe200078e00ff */
[----:B------:R-:W2:Y:S01]  /*f100*/  S2R R2, SR_TID.X ;  /* 0x0000000000027919 */ /* 0x000ea20000002100 */
[----:B------:R-:W-:Y:S01]  /*f110*/  ULDC.64 UR4, c[0x0][0x4d0] ;  /* 0x0001340000047ab9 */ /* 0x000fe20000000a00 */
[----:B------:R-:W-:Y:S01]  /*f120*/  BSSY B0, `(.L_x_1611) ;  /* 0x00000fe000007945 */ /* 0x000fe20003800000 */
[----:B------:R-:W-:Y:S01]  /*f130*/  UIMAD UR7, UR6, UR4, URZ ;  /* 0x00000004060772a4 */ /* 0x000fe2000f8e023f */
[----:B------:R-:W3:Y:S01]  /*f140*/  S2R R9, SR_CTAID.Z ;  /* 0x0000000000097919 */ /* 0x000ee20000002700 */
[----:B------:R-:W-:-:S03]  /*f150*/  UIMAD.WIDE.U32 UR12, UR8, UR4, URZ ;  /* 0x00000004080c72a5 */ /* 0x000fc6000f8e003f */
[----:B------:R-:W-:Y:S01]  /*f160*/  BAR.SYNC.DEFER_BLOCKING 0x1, 0x100 ;  /* 0x0044000000007b1d */ /* 0x000fe20000010000 */
[----:B------:R-:W-:Y:S01]  /*f170*/  UIMAD UR7, UR8, UR5, UR7 ;  /* 0x00000005080772a4 */ /* 0x000fe2000f8e0207 */
[C---:B------:R-:W-:Y:S01]  /*f180*/  ISETP.NE.AND P1, PT, R11.reuse, 0x1, PT ;  /* 0x000000010b00780c */ /* 0x040fe20003f25270 */
[----:B------:R-:W-:Y:S01]  /*f190*/  IMAD.U32 R16, RZ, RZ, UR12 ;  /* 0x0000000cff107e24 */ /* 0x000fe2000f8e00ff */
[----:B------:R-:W-:Y:S01]  /*f1a0*/  MOV R17, UR13 ;  /* 0x0000000d00117c02 */ /* 0x000fe20008000f00 */
[----:B------:R-:W-:Y:S01]  /*f1b0*/  UIADD3 UR7, UR13, UR7, URZ ;  /* 0x000000070d077290 */ /* 0x000fe2000fffe03f */
[----:B------:R-:W4:Y:S01]  /*f1c0*/  S2R R10, SR_CTAID.X ;  /* 0x00000000000a7919 */ /* 0x000f220000002500 */
[----:B------:R-:W-:Y:S01]  /*f1d0*/  ULDC.64 UR4, c[0x0][0x438] ;  /* 0x00010e0000047ab9 */ /* 0x000fe20000000a00 */
[----:B------:R-:W-:Y:S01]  /*f1e0*/  IMAD R11, R11, c[0x0][0x388], RZ ;  /* 0x0000e2000b0b7a24 */ /* 0x000fe200078e02ff */
[----:B------:R-:W-:Y:S02]  /*f1f0*/  UIMAD.WIDE.U32 UR14, UR8, UR4, URZ ;  /* 0x00000004080e72a5 */ /* 0x000fe4000f8e003f */
[----:B------:R-:W-:Y:S01]  /*f200*/  UIMAD UR4, UR6, UR4, URZ ;  /* 0x00000004060472a4 */ /* 0x000fe2000f8e023f */
[----:B-1----:R-:W-:-:S02]  /*f210*/  IMAD R6, R6, c[0x0][0x550], R3 ;  /* 0x0001540006067a24 */ /* 0x002fc400078e0203 */
[----:B------:R-:W-:Y:S01]  /*f220*/  IMAD.U32 R17, RZ, RZ, UR7 ;  /* 0x00000007ff117e24 */ /* 0x000fe2000f8e00ff */
[----:B------:R-:W-:Y:S01]  /*f230*/  UIMAD UR4, UR8, UR5, UR4 ;  /* 0x00000005080472a4 */ /* 0x000fe2000f8e0204 */
[----:B--2---:R-:W-:Y:S01]  /*f240*/  SHF.R.S32.HI R3, RZ, 0x1f, R2 ;  /* 0x0000001fff037819 */ /* 0x004fe20000011402 */
[----:B------:R-:W-:Y:S01]  /*f250*/  IMAD.U32 R15, RZ, RZ, UR15 ;  /* 0x0000000fff0f7e24 */ /* 0x000fe2000f8e00ff */
[----:B------:R-:W-:Y:S01]  /*f260*/  MOV R14, UR14 ;  /* 0x0000000e000e7c02 */ /* 0x000fe20008000f00 */
[----:B------:R-:W-:Y:S01]  /*f270*/  UIADD3 UR4, UR15, UR4, URZ ;  /* 0x000000040f047290 */ /* 0x000fe2000fffe03f */
[-C--:B------:R-:W-:Y:S01]  /*f280*/  LEA.HI R0, R3, R2.reuse, RZ, 0x5 ;  /* 0x0000000203007211 */ /* 0x080fe200078f28ff */
[----:B---3--:R-:W-:Y:S01]  /*f290*/  IMAD.WIDE.U32 R16, R9, c[0x0][0x4d8], R16 ;  /* 0x0001360009107a25 */ /* 0x008fe200078e0010 */
[----:B------:R-:W-:Y:S02]  /*f2a0*/  LEA.HI R3, R3, R2, RZ, 0x2 ;  /* 0x0000000203037211 */ /* 0x000fe400078f10ff */
[----:B------:R-:W-:Y:S01]  /*f2b0*/  LOP3.LUT R5, R0, 0xffffffe0, RZ, 0xc0, !PT ;  /* 0xffffffe000057812 */ /* 0x000fe200078ec0ff */
[----:B------:R-:W-:Y:S01]  /*f2c0*/  IMAD.U32 R15, RZ, RZ, UR4 ;  /* 0x00000004ff0f7e24 */ /* 0x000fe2000f8e00ff */
[----:B------:R-:W-:Y:S01]  /*f2d0*/  SHF.R.S32.HI R13, RZ, 0x5, R0 ;  /* 0x00000005ff0d7819 */ /* 0x000fe20000011400 */
[----:B------:R-:W-:Y:S01]  /*f2e0*/  IMAD.MOV.U32 R18, RZ, RZ, R16 ;  /* 0x000000ffff127224 */ /* 0x000fe200078e0010 */
[----:B------:R-:W-:Y:S01]  /*f2f0*/  SHF.R.S32.HI R0, RZ, 0x1f, R0 ;  /* 0x0000001fff007819 */ /* 0x000fe20000011400 */
[----:B------:R-:W-:Y:S01]  /*f300*/  IMAD.IADD R5, R2, 0x1, -R5 ;  /* 0x0000000102057824 */ /* 0x000fe200078e0a05 */
[----:B------:R-:W-:Y:S01]  /*f310*/  LOP3.LUT R3, R3, 0xfffffffc, RZ, 0xc0, !PT ;  /* 0xfffffffc03037812 */ /* 0x000fe200078ec0ff */
[----:B------:R-:W-:Y:S01]  /*f320*/  IMAD.WIDE.U32 R14, R9, c[0x0][0x440], R14 ;  /* 0x00011000090e7a25 */ /* 0x000fe200078e000e */
[----:B------:R-:W-:-:S02]  /*f330*/  LEA.HI R0, R0, R13, RZ, 0x3 ;  /* 0x0000000d00007211 */ /* 0x000fc400078f18ff */
[----:B------:R-:W-:Y:S02]  /*f340*/  IADD3 R3, -R3, R2, RZ ;  /* 0x0000000203037210 */ /* 0x000fe40007ffe1ff */
[----:B------:R-:W-:Y:S02]  /*f350*/  LOP3.LUT R0, R0, 0xffffff8, RZ, 0xc0, !PT ;  /* 0x0ffffff800007812 */ /* 0x000fe400078ec0ff */
[----:B------:R-:W-:Y:S02]  /*f360*/  SHF.R.S32.HI R2, RZ, 0x1f, R5 ;  /* 0x0000001fff027819 */ /* 0x000fe40000011405 */
[----:B------:R-:W-:Y:S01]  /*f370*/  SHF.R.S32.HI R8, RZ, 0x1f, R9 ;  /* 0x0000001fff087819 */ /* 0x000fe20000011409 */
[----:B------:R-:W-:Y:S01]  /*f380*/  IMAD.IADD R13, R13, 0x1, -R0 ;  /* 0x000000010d0d7824 */ /* 0x000fe200078e0a00 */
[----:B------:R-:W-:Y:S02]  /*f390*/  LEA.HI R0, R3, R3, RZ, 0x1 ;  /* 0x0000000303007211 */ /* 0x000fe400078f08ff */
[----:B------:R-:W-:-:S02]  /*f3a0*/  LEA.HI R2, R2, R5, RZ, 0x2 ;  /* 0x0000000502027211 */ /* 0x000fc400078f10ff */
[----:B------:R-:W-:Y:S02]  /*f3b0*/  LOP3.LUT R0, R0, 0x1ffffffe, RZ, 0xc0, !PT ;  /* 0x1ffffffe00007812 */ /* 0x000fe400078ec0ff */
[----:B------:R-:W-:Y:S02]  /*f3c0*/  SHF.R.S32.HI R12, RZ, 0x2, R2 ;  /* 0x00000002ff0c7819 */ /* 0x000fe40000011402 */
[----:B------:R-:W-:Y:S02]  /*f3d0*/  IADD3 R0, R3, -R0, RZ ;  /* 0x8000000003007210 */ /* 0x000fe40007ffe0ff */
[----:B------:R-:W-:Y:S01]  /*f3e0*/  MOV R20, R14 ;  /* 0x0000000e00147202 */ /* 0x000fe20000000f00 */
[----:B------:R-:W-:Y:S01]  /*f3f0*/  IMAD R13, R13, 0x10, R12 ;  /* 0x000000100d0d7824 */ /* 0x000fe200078e020c */
[----:B------:R-:W-:Y:S01]  /*f400*/  LOP3.LUT R2, R2, 0x7ffffffc, RZ, 0xc0, !PT ;  /* 0x7ffffffc02027812 */ /* 0x000fe200078ec0ff */
        /* <DEDUP_REMOVED lines=27> */
[----:B------:R-:W-:Y:S02]  /*f5c0*/  IADD3.X R15, R12, R19, R15, P0, !PT ;  /* 0x000000130c0f7210 */ /* 0x000fe400007fe40f */
        /* <DEDUP_REMOVED lines=14> */
[----:B------:R-:W-:Y:S01]  /*f6b0*/  SHF.R.S32.HI R6, RZ, 0x1f, R12 ;  /* 0x0000001fff067819 */ /* 0x000fe2000001140c */
[----:B------:R-:W-:Y:S01]  /*f6c0*/  IMAD.IADD R5, R5, 0x1, -R2 ;  /* 0x0000000105057824 */ /* 0x000fe200078e0a02 */
[----:B------:R-:W-:Y:S01]  /*f6d0*/  LEA.HI.X R9, R14, c[0x0][0x4ac], R9, 0x2, P0 ;  /* 0x00012b000e097a11 */ /* 0x000fe200000f1409 */
[----:B------:R-:W-:Y:S01]  /*f6e0*/  IMAD R3, R8, c[0x0][0x434], R3 ;  /* 0x00010d0008037a24 */ /* 0x000fe200078e0203 */
[----:B------:R-:W-:Y:S02]  /*f6f0*/  SHFL.IDX PT, R14, R0, RZ, 0x1c1f ;  /* 0x001c1fff000e7589 */ /* 0x000fe400000e0000 */
[----:B------:R-:W-:Y:S01]  /*f700*/  SHF.L.U32 R5, R5, 0x1, RZ ;  /* 0x0000000105057819 */ /* 0x000fe200000006ff */
[----:B------:R-:W-:Y:S01]  /*f710*/  IMAD.IADD R21, R21, 0x1, R3 ;  /* 0x0000000115157824 */ /* 0x000fe200078e0203 */
[----:B------:R-:W1:Y:S01]  /*f720*/  SHFL.IDX PT, R15, R9, RZ, 0x1c1f ;  /* 0x001c1fff090f7589 */ /* 0x000e6200000e0000 */
[----:B------:R-:W-:Y:S01]  /*f730*/  IMAD R3, R6, c[0x0][0x428], RZ ;  /* 0x00010a0006037a24 */ /* 0x000fe200078e02ff */
[----:B------:R-:W-:-:S02]  /*f740*/  IADD3 R6, R10, 0x8, RZ ;  /* 0x000000080a067810 */ /* 0x000fc40007ffe0ff */
[----:B------:R-:W2:Y:S01]  /*f750*/  SHFL.IDX PT, R17, R9, 0x1, 0x1c1f ;  /* 0x003c1f0009117f89 */ /* 0x000ea200000e0000 */
        /* <DEDUP_REMOVED lines=8> */
[----:B-1----:R3:W-:Y:S04]  /*f7e0*/  @!P2 ST.E [R14.64], R4 ;  /* 0x000000040e00a985 */ /* 0x0027e8000c10190a */
[----:B--2---:R3:W-:Y:S01]  /*f7f0*/  @!P1 ST.E [R16.64], R7 ;  /* 0x0000000710009985 */ /* 0x0047e2000c10190a */
[----:B------:R-:W-:-:S03]  /*f800*/  ISETP.GE.AND P1, PT, R10, R11, PT ;  /* 0x0000000b0a00720c */ /* 0x000fc60003f26270 */
[----:B------:R3:W1:Y:S10]  /*f810*/  SHFL.IDX PT, R13, R8, RZ, 0x1c1f ;  /* 0x001c1fff080d7589 */ /* 0x00067400000e0000 */
[----:B------:R-:W-:Y:S05]  /*f820*/  @P1 BRA `(.L_x_1612) ;  /* 0x000008d000001947 */ /* 0x000fea0003800000 */
[C---:B------:R-:W-:Y:S02]  /*f830*/  ISETP.GE.AND P1, PT, R5.reuse, c[0x0][0x3c8], PT ;  /* 0x0000f20005007a0c */ /* 0x040fe40003f26270 */
[----:B---3--:R-:W-:-:S02]  /*f840*/  IADD3 R7, R5, 0x8, RZ ;  /* 0x0000000805077810 */ /* 0x008fc40007ffe0ff */
[----:B------:R-:W-:Y:S02]  /*f850*/  IADD3 R6, R5, 0x10, RZ ;  /* 0x0000001005067810 */ /* 0x000fe40007ffe0ff */
[----:B------:R-:W-:Y:S02]  /*f860*/  ISETP.GE.AND P5, PT, R7, c[0x0][0x3c8], PT ;  /* 0x0000f20007007a0c */ /* 0x000fe40003fa6270 */
[C---:B------:R-:W-:Y:S02]  /*f870*/  IADD3 R4, R5.reuse, 0x18, RZ ;  /* 0x0000001805047810 */ /* 0x040fe40007ffe0ff */
[C---:B------:R-:W-:Y:S02]  /*f880*/  IADD3 R2, R5.reuse, 0x20, RZ ;  /* 0x0000002005027810 */ /* 0x040fe40007ffe0ff */
[----:B------:R-:W-:Y:S01]  /*f890*/  ISETP.GE.AND P4, PT, R6, c[0x0][0x3c8], PT ;  /* 0x0000f20006007a0c */ /* 0x000fe20003f86270 */
[----:B-1--4-:R-:W-:Y:S01]  /*f8a0*/  @!P1 IMAD.WIDE R10, R5, 0x4, R12 ;  /* 0x00000004050a9825 */ /* 0x012fe200078e020c */
[----:B------:R-:W-:-:S02]  /*f8b0*/  ISETP.GE.AND P3, PT, R4, c[0x0][0x3c8], PT ;  /* 0x0000f20004007a0c */ /* 0x000fc40003f66270 */
[----:B------:R-:W-:Y:S02]  /*f8c0*/  ISETP.GE.AND P2, PT, R2, c[0x0][0x3c8], PT ;  /* 0x0000f20002007a0c */ /* 0x000fe40003f46270 */
[C---:B------:R-:W-:Y:S01]  /*f8d0*/  IADD3 R0, R5.reuse, 0x28, RZ ;  /* 0x0000002805007810 */ /* 0x040fe20007ffe0ff */
[----:B------:R1:W-:Y:S01]  /*f8e0*/  @!P1 ST.E.64 [R10.64], R128 ;  /* 0x000000800a009985 */ /* 0x0003e2000c101b0a */
[----:B------:R-:W-:Y:S02]  /*f8f0*/  IADD3 R9, R5, 0x30, RZ ;  /* 0x0000003005097810 */ /* 0x000fe40007ffe0ff */
[----:B------:R-:W-:Y:S02]  /*f900*/  ISETP.GE.AND P6, PT, R0, c[0x0][0x3c8], PT ;  /* 0x0000f20000007a0c */ /* 0x000fe40003fc6270 */
[----:B------:R-:W-:Y:S02]  /*f910*/  ISETP.GE.AND P1, PT, R9, c[0x0][0x3c8], PT ;  /* 0x0000f20009007a0c */ /* 0x000fe40003f26270 */
[----:B------:R-:W-:-:S02]  /*f920*/  @!P5 LEA.HI R7, R7, R7, RZ, 0x1 ;  /* 0x000000070707d211 */ /* 0x000fc400078f08ff */
[----:B------:R-:W-:Y:S02]  /*f930*/  @!P4 LEA.HI R6, R6, R6, RZ, 0x1 ;  /* 0x000000060606c211 */ /* 0x000fe400078f08ff */
[----:B------:R-:W-:Y:S02]  /*f940*/  @!P5 LOP3.LUT R7, R7, 0xfffffffe, RZ, 0xc0, !PT ;  /* 0xfffffffe0707d812 */ /* 0x000fe400078ec0ff */
[----:B------:R-:W-:Y:S02]  /*f950*/  @!P3 LEA.HI R4, R4, R4, RZ, 0x1 ;  /* 0x000000040404b211 */ /* 0x000fe400078f08ff */
[----:B------:R-:W-:Y:S02]  /*f960*/  @!P2 LEA.HI R2, R2, R2, RZ, 0x1 ;  /* 0x000000020202a211 */ /* 0x000fe400078f08ff */
[----:B------:R-:W-:Y:S01]  /*f970*/  @!P4 LOP3.LUT R15, R6, 0xfffffffe, RZ, 0xc0, !PT ;  /* 0xfffffffe060fc812 */ /* 0x000fe200078ec0ff */
[----:B------:R-:W-:Y:S01]  /*f980*/  @!P5 IMAD.WIDE R6, R7, 0x4, R12 ;  /* 0x000000040706d825 */ /* 0x000fe200078e020c */
[----:B------:R-:W-:-:S02]  /*f990*/  @!P3 LOP3.LUT R17, R4, 0xfffffffe, RZ, 0xc0, !PT ;  /* 0xfffffffe0411b812 */ /* 0x000fc400078ec0ff */
[----:B------:R-:W-:Y:S02]  /*f9a0*/  @!P2 LOP3.LUT R19, R2, 0xfffffffe, RZ, 0xc0, !PT ;  /* 0xfffffffe0213a812 */ /* 0x000fe400078ec0ff */
[----:B------:R-:W-:Y:S01]  /*f9b0*/  @!P6 LEA.HI R0, R0, R0, RZ, 0x1 ;  /* 0x000000000000e211 */ /* 0x000fe200078f08ff */
[----:B------:R2:W-:Y:S01]  /*f9c0*/  @!P5 ST.E.64 [R6.64], R124 ;  /* 0x0000007c0600d985 */ /* 0x0005e2000c101b0a */
[----:B------:R-:W-:Y:S02]  /*f9d0*/  @!P1 LEA.HI R9, R9, R9, RZ, 0x1 ;  /* 0x0000000909099211 */ /* 0x000fe400078f08ff */
[----:B------:R-:W-:Y:S01]  /*f9e0*/  IADD3 R4, R5, 0x48, RZ ;  /* 0x0000004805047810 */ /* 0x000fe20007ffe0ff */
[--C-:B-1----:R-:W-:Y:S01]  /*f9f0*/  @!P4 IMAD.WIDE R10, R15, 0x4, R12.reuse ;  /* 0x000000040f0ac825 */ /* 0x102fe200078e020c */
[----:B------:R-:W-:Y:S02]  /*fa00*/  @!P1 LOP3.LUT R9, R9, 0xfffffffe, RZ, 0xc0, !PT ;  /* 0xfffffffe09099812 */ /* 0x000fe400078ec0ff */
[----:B------:R-:W-:Y:S01]  /*fa10*/  IADD3 R18, R5, 0x40, RZ ;  /* 0x0000004005127810 */ /* 0x000fe20007ffe0ff */
[----:B------:R-:W-:Y:S01]  /*fa20*/  @!P3 IMAD.WIDE R14, R17, 0x4, R12 ;  /* 0x00000004110eb825 */ /* 0x000fe200078e020c */
[----:B------:R1:W-:Y:S01]  /*fa30*/  @!P4 ST.E.64 [R10.64], R100 ;  /* 0x000000640a00c985 */ /* 0x0003e2000c101b0a */
[----:B------:R-:W-:-:S02]  /*fa40*/  IADD3 R2, R5, 0x50, RZ ;  /* 0x0000005005027810 */ /* 0x000fc40007ffe0ff */
[----:B------:R-:W-:Y:S01]  /*fa50*/  @!P2 IMAD.WIDE R16, R19, 0x4, R12 ;  /* 0x000000041310a825 */ /* 0x000fe200078e020c */
[----:B------:R-:W-:Y:S01]  /*fa60*/  IADD3 R19, R5, 0x38, RZ ;  /* 0x0000003805137810 */ /* 0x000fe20007ffe0ff */
[----:B------:R3:W-:Y:S01]  /*fa70*/  @!P3 ST.E.64 [R14.64], R104 ;  /* 0x000000680e00b985 */ /* 0x0007e2000c101b0a */
[----:B------:R-:W-:Y:S02]  /*fa80*/  ISETP.GE.AND P3, PT, R4, c[0x0][0x3c8], PT ;  /* 0x0000f20004007a0c */ /* 0x000fe40003f66270 */
[----:B------:R-:W-:Y:S01]  /*fa90*/  ISETP.GE.AND P5, PT, R19, c[0x0][0x3c8], PT ;  /* 0x0000f20013007a0c */ /* 0x000fe20003fa6270 */
[----:B------:R4:W-:Y:S01]  /*faa0*/  @!P2 ST.E.64 [R16.64], R108 ;  /* 0x0000006c1000a985 */ /* 0x0009e2000c101b0a */
[----:B------:R-:W-:Y:S02]  /*fab0*/  ISETP.GE.AND P4, PT, R18, c[0x0][0x3c8], PT ;  /* 0x0000f20012007a0c */ /* 0x000fe40003f86270 */
[----:B------:R-:W-:Y:S02]  /*fac0*/  ISETP.GE.AND P2, PT, R2, c[0x0][0x3c8], PT ;  /* 0x0000f20002007a0c */ /* 0x000fe40003f46270 */
[----:B------:R-:W-:-:S02]  /*fad0*/  IADD3 R20, R5, 0xa8, RZ ;  /* 0x000000a805147810 */ /* 0x000fc40007ffe0ff */
[----:B--2---:R-:W-:Y:S02]  /*fae0*/  @!P6 LOP3.LUT R7, R0, 0xfffffffe, RZ, 0xc0, !PT ;  /* 0xfffffffe0007e812 */ /* 0x004fe400078ec0ff */
[----:B------:R-:W-:-:S03]  /*faf0*/  IADD3 R0, R5, 0x58, RZ ;  /* 0x0000005805007810 */ /* 0x000fc60007ffe0ff */
[----:B------:R-:W-:Y:S01]  /*fb00*/  @!P5 LEA.HI R19, R19, R19, RZ, 0x1 ;  /* 0x000000131313d211 */ /* 0x000fe200078f08ff */
[--C-:B------:R-:W-:Y:S01]  /*fb10*/  @!P6 IMAD.WIDE R6, R7, 0x4, R12.reuse ;  /* 0x000000040706e825 */ /* 0x100fe200078e020c */
[----:B------:R-:W-:Y:S02]  /*fb20*/  @!P3 LEA.HI R4, R4, R4, RZ, 0x1 ;  /* 0x000000040404b211 */ /* 0x000fe400078f08ff */
[----:B------:R-:W-:Y:S01]  /*fb30*/  @!P4 LEA.HI R18, R18, R18, RZ, 0x1 ;  /* 0x000000121212c211 */ /* 0x000fe200078f08ff */
[----:B-1----:R-:W-:Y:S01]  /*fb40*/  @!P1 IMAD.WIDE R10, R9, 0x4, R12 ;  /* 0x00000004090a9825 */ /* 0x002fe200078e020c */
[----:B------:R1:W-:Y:S01]  /*fb50*/  @!P6 ST.E.64 [R6.64], R112 ;  /* 0x000000700600e985 */ /* 0x0003e2000c101b0a */
[----:B------:R-:W-:Y:S02]  /*fb60*/  @!P5 LOP3.LUT R19, R19, 0xfffffffe, RZ, 0xc0, !PT ;  /* 0xfffffffe1313d812 */ /* 0x000fe400078ec0ff */
[----:B------:R-:W-:Y:S01]  /*fb70*/  @!P2 LEA.HI R2, R2, R2, RZ, 0x1 ;  /* 0x000000020202a211 */ /* 0x000fe200078f08ff */
[----:B------:R2:W-:Y:S01]  /*fb80*/  @!P1 ST.E.64 [R10.64], R116 ;  /* 0x000000740a009985 */ /* 0x0005e2000c101b0a */
[----:B------:R-:W-:-:S02]  /*fb90*/  ISETP.GE.AND P1, PT, R0, c[0x0][0x3c8], PT ;  /* 0x0000f20000007a0c */ /* 0x000fc40003f26270 */
[----:B---3--:R-:W-:Y:S02]  /*fba0*/  @!P3 LOP3.LUT R15, R4, 0xfffffffe, RZ, 0xc0, !PT ;  /* 0xfffffffe040fb812 */ /* 0x008fe400078ec0ff */
[----:B------:R-:W-:Y:S02]  /*fbb0*/  IADD3 R4, R5, 0x60, RZ ;  /* 0x0000006005047810 */ /* 0x000fe40007ffe0ff */
[----:B------:R-:W-:Y:S01]  /*fbc0*/  @!P4 LOP3.LUT R9, R18, 0xfffffffe, RZ, 0xc0, !PT ;  /* 0xfffffffe1209c812 */ /* 0x000fe200078ec0ff */
[--C-:B------:R-:W-:Y:S01]  /*fbd0*/  @!P3 IMAD.WIDE R14, R15, 0x4, R12.reuse ;  /* 0x000000040f0eb825 */ /* 0x100fe200078e020c */
[----:B------:R-:W-:Y:S02]  /*fbe0*/  ISETP.GE.AND P6, PT, R4, c[0x0][0x3c8], PT ;  /* 0x0000f20004007a0c */ /* 0x000fe40003fc6270 */
[----:B------:R-:W-:Y:S01]  /*fbf0*/  IADD3 R18, R5, 0x68, RZ ;  /* 0x0000006805127810 */ /* 0x000fe20007ffe0ff */
[----:B----4-:R-:W-:Y:S01]  /*fc00*/  @!P4 IMAD.WIDE R16, R9, 0x4, R12 ;  /* 0x000000040910c825 */ /* 0x010fe200078e020c */
[----:B------:R-:W-:-:S02]  /*fc10*/  IADD3 R9, R5, 0x70, RZ ;  /* 0x0000007005097810 */ /* 0x000fc40007ffe0ff */
[----:B------:R-:W-:-:S04]  /*fc20*/  @!P1 LEA.HI R0, R0, R0, RZ, 0x1 ;  /* 0x0000000000009211 */ /* 0x000fc800078f08ff */
[----:B------:R-:W-:Y:S02]  /*fc30*/  @!P1 LOP3.LUT R21, R0, 0xfffffffe, RZ, 0xc0, !PT ;  /* 0xfffffffe00159812 */ /* 0x000fe400078ec0ff */
[C---:B------:R-:W-:Y:S02]  /*fc40*/  IADD3 R0, R5.reuse, 0x88, RZ ;  /* 0x0000008805007810 */ /* 0x040fe40007ffe0ff */
[----:B------:R-:W-:Y:S02]  /*fc50*/  @!P6 LEA.HI R4, R4, R4, RZ, 0x1 ;  /* 0x000000040404e211 */ /* 0x000fe400078f08ff */
[----:B-1----:R-:W-:Y:S02]  /*fc60*/  @!P2 LOP3.LUT R7, R2, 0xfffffffe, RZ, 0xc0, !PT ;  /* 0xfffffffe0207a812 */ /* 0x002fe400078ec0ff */
[----:B------:R-:W-:Y:S01]  /*fc70*/  IADD3 R2, R5, 0x78, RZ ;  /* 0x0000007805027810 */ /* 0x000fe20007ffe0ff */
[----:B--2---:R-:W-:Y:S01]  /*fc80*/  @!P5 IMAD.WIDE R10, R19, 0x4, R12 ;  /* 0x00000004130ad825 */ /* 0x004fe200078e020c */
[----:B------:R-:W-:-:S03]  /*fc90*/  IADD3 R19, R5, 0x80, RZ ;  /* 0x0000008005137810 */ /* 0x000fc60007ffe0ff */
[----:B------:R-:W-:Y:S01]  /*fca0*/  @!P2 IMAD.WIDE R6, R7, 0x4, R12 ;  /* 0x000000040706a825 */ /* 0x000fe200078e020c */
[----:B------:R1:W-:Y:S01]  /*fcb0*/  @!P5 ST.E.64 [R10.64], R120 ;  /* 0x000000780a00d985 */ /* 0x0003e2000c101b0a */
[----:B------:R-:W-:-:S03]  /*fcc0*/  ISETP.GE.AND P5, PT, R18, c[0x0][0x3c8], PT ;  /* 0x0000f20012007a0c */ /* 0x000fc60003fa6270 */
[----:B------:R2:W-:Y:S01]  /*fcd0*/  @!P4 ST.E.64 [R16.64], R36 ;  /* 0x000000241000c985 */ /* 0x0005e2000c101b0a */
[----:B------:R-:W-:-:S03]  /*fce0*/  ISETP.GE.AND P4, PT, R9, c[0x0][0x3c8], PT ;  /* 0x0000f20009007a0c */ /* 0x000fc60003f86270 */
[----:B------:R3:W-:Y:S01]  /*fcf0*/  @!P3 ST.E.64 [R14.64], R40 ;  /* 0x000000280e00b985 */ /* 0x0007e2000c101b0a */
[----:B------:R-:W-:-:S03]  /*fd00*/  ISETP.GE.AND P3, PT, R2, c[0x0][0x3c8], PT ;  /* 0x0000f20002007a0c */ /* 0x000fc60003f66270 */
[----:B------:R4:W-:Y:S01]  /*fd10*/  @!P2 ST.E.64 [R6.64], R44 ;  /* 0x0000002c0600a985 */ /* 0x0009e2000c101b0a */
[----:B------:R-:W-:Y:S02]  /*fd20*/  ISETP.GE.AND P2, PT, R19, c[0x0][0x3c8], PT ;  /* 0x0000f20013007a0c */ /* 0x000fe40003f46270 */
[----:B------:R-:W-:-:S03]  /*fd30*/  @!P5 LEA.HI R18, R18, R18, RZ, 0x1 ;  /* 0x000000121212d211 */ /* 0x000fc600078f08ff */
[----:B------:R-:W-:-:S04]  /*fd40*/  @!P4 LEA.HI R9, R9, R9, RZ, 0x1 ;  /* 0x000000090909c211 */ /* 0x000fc800078f08ff */
[----:B------:R-:W-:Y:S02]  /*fd50*/  @!P3 LEA.HI R2, R2, R2, RZ, 0x1 ;  /* 0x000000020202b211 */ /* 0x000fe400078f08ff */
[----:B------:R-:W-:Y:S02]  /*fd60*/  @!P4 LOP3.LUT R9, R9, 0xfffffffe, RZ, 0xc0, !PT ;  /* 0xfffffffe0909c812 */ /* 0x000fe400078ec0ff */
[----:B------:R-:W-:Y:S01]  /*fd70*/  @!P2 LEA.HI R19, R19, R19, RZ, 0x1 ;  /* 0x000000131313a211 */ /* 0x000fe200078f08ff */
[----:B-1----:R-:W-:-:S03]  /*fd80*/  @!P1 IMAD.WIDE R10, R21, 0x4, R12 ;  /* 0x00000004150a9825 */ /* 0x002fc600078e020c */
[----:B------:R-:W-:Y:S02]  /*fd90*/  @!P2 LOP3.LUT R19, R19, 0xfffffffe, RZ, 0xc0, !PT ;  /* 0xfffffffe1313a812 */ /* 0x000fe400078ec0ff */
[----:B------:R-:W-:Y:S01]  /*fda0*/  IADD3 R21, R5, 0xa0, RZ ;  /* 0x000000a005157810 */ /* 0x000fe20007ffe0ff */
[--C-:B--2---:R-:W-:Y:S01]  /*fdb0*/  @!P4 IMAD.WIDE R16, R9, 0x4, R12.reuse ;  /* 0x000000040910c825 */ /* 0x104fe200078e020c */
[----:B------:R1:W-:Y:S01]  /*fdc0*/  @!P1 ST.E.64 [R10.64], R48 ;  /* 0x000000300a009985 */ /* 0x0003e2000c101b0a */
[----:B------:R-:W-:Y:S02]  /*fdd0*/  ISETP.GE.AND P1, PT, R0, c[0x0][0x3c8], PT ;  /* 0x0000f20000007a0c */ /* 0x000fe40003f26270 */
[----:B---3--:R-:W-:Y:S01]  /*fde0*/  @!P5 LOP3.LUT R15, R18, 0xfffffffe, RZ, 0xc0, !PT ;  /* 0xfffffffe120fd812 */ /* 0x008fe200078ec0ff */
[--C-:B------:R-:W-:Y:S01]  /*fdf0*/  @!P2 IMAD.WIDE R18, R19, 0x4, R12.reuse ;  /* 0x000000041312a825 */ /* 0x100fe200078e020c */
[----:B------:R-:W-:Y:S02]  /*fe00*/  IADD3 R9, R5, 0xb0, RZ ;  /* 0x000000b005097810 */ /* 0x000fe40007ffe0ff */
[----:B----4-:R-:W-:Y:S01]  /*fe10*/  @!P6 LOP3.LUT R7, R4, 0xfffffffe, RZ, 0xc0, !PT ;  /* 0xfffffffe0407e812 */ /* 0x010fe200078ec0ff */
[----:B------:R-:W-:Y:S01]  /*fe20*/  @!P5 IMAD.WIDE R14, R15, 0x4, R12 ;  /* 0x000000040f0ed825 */ /* 0x000fe200078e020c */
[----:B------:R-:W-:-:S03]  /*fe30*/  IADD3 R4, R5, 0xb8, RZ ;  /* 0x000000b805047810 */ /* 0x000fc60007ffe0ff */
[----:B------:R-:W-:Y:S02]  /*fe40*/  @!P6 IMAD.WIDE R6, R7, 0x4, R12 ;  /* 0x000000040706e825 */ /* 0x000fe400078e020c */
[----:B------:R-:W-:-:S03]  /*fe50*/  @!P1 LEA.HI R0, R0, R0, RZ, 0x1 ;  /* 0x0000000000009211 */ /* 0x000fc600078f08ff */
[----:B------:R2:W-:Y:S04]  /*fe60*/  @!P6 ST.E.64 [R6.64], R52 ;  /* 0x000000340600e985 */ /* 0x0005e8000c101b0a */
[----:B------:R3:W-:Y:S04]  /*fe70*/  @!P5 ST.E.64 [R14.64], R56 ;  /* 0x000000380e00d985 */ /* 0x0007e8000c101b0a */
[----:B------:R-:W-:Y:S01]  /*fe80*/  @!P4 ST.E.64 [R16.64], R60 ;  /* 0x0000003c1000c985 */ /* 0x000fe2000c101b0a */
[----:B------:R-:W-:Y:S02]  /*fe90*/  ISETP.GE.AND P4, PT, R21, c[0x0][0x3c8], PT ;  /* 0x0000f20015007a0c */ /* 0x000fe40003f86270 */
[----:B-1----:R-:W-:-:S02]  /*fea0*/  @!P3 LOP3.LUT R11, R2, 0xfffffffe, RZ, 0xc0, !PT ;  /* 0xfffffffe020bb812 */ /* 0x002fc400078ec0ff */
[----:B------:R-:W-:-:S03]  /*feb0*/  IADD3 R2, R5, 0x98, RZ ;  /* 0x0000009805027810 */ /* 0x000fc60007ffe0ff */
[----:B------:R-:W-:Y:S01]  /*fec0*/  @!P3 IMAD.WIDE R10, R11, 0x4, R12 ;  /* 0x000000040b0ab825 */ /* 0x000fe200078e020c */
[----:B------:R-:W-:-:S04]  /*fed0*/  ISETP.GE.AND P5, PT, R2, c[0x0][0x3c8], PT ;  /* 0x0000f20002007a0c */ /* 0x000fc80003fa6270 */
[----:B------:R1:W-:Y:S01]  /*fee0*/  @!P3 ST.E.64 [R10.64], R64 ;  /* 0x000000400a00b985 */ /* 0x0003e2000c101b0a */
[----:B------:R-:W-:Y:S02]  /*fef0*/  ISETP.GE.AND P3, PT, R20, c[0x0][0x3c8], PT ;  /* 0x0000f20014007a0c */ /* 0x000fe40003f66270 */
[----:B------:R-:W-:Y:S01]  /*ff00*/  @!P4 LEA.HI R21, R21, R21, RZ, 0x1 ;  /* 0x000000151515c211 */ /* 0x000fe200078f08ff */
[----:B------:R4:W-:Y:S01]  /*ff10*/  @!P2 ST.E.64 [R18.64], R68 ;  /* 0x000000441200a985 */ /* 0x0009e2000c101b0a */
[----:B------:R-:W-:Y:S02]  /*ff20*/  ISETP.GE.AND P2, PT, R9, c[0x0][0x3c8], PT ;  /* 0x0000f20009007a0c */ /* 0x000fe40003f46270 */
[----:B--2---:R-:W-:Y:S02]  /*ff30*/  @!P1 LOP3.LUT R7, R0, 0xfffffffe, RZ, 0xc0, !PT ;  /* 0xfffffffe00079812 */ /* 0x004fe400078ec0ff */
[----:B------:R-:W-:Y:S02]  /*ff40*/  IADD3 R0, R5, 0x90, RZ ;  /* 0x0000009005007810 */ /* 0x000fe40007ffe0ff */
[----:B------:R-:W-:Y:S01]  /*ff50*/  @!P5 LEA.HI R2, R2, R2, RZ, 0x1 ;  /* 0x000000020202d211 */ /* 0x000fe200078f08ff */
[----:B------:R-:W-:Y:S01]  /*ff60*/  @!P1 IMAD.WIDE R6, R7, 0x4, R12 ;  /* 0x0000000407069825 */ /* 0x000fe200078e020c */
[----:B------:R-:W-:-:S02]  /*ff70*/  ISETP.GE.AND P6, PT, R0, c[0x0][0x3c8], PT ;  /* 0x0000f20000007a0c */ /* 0x000fc40003fc6270 */
[----:B------:R-:W-:Y:S02]  /*ff80*/  @!P3 LEA.HI R20, R20, R20, RZ, 0x1 ;  /* 0x000000141414b211 */ /* 0x000fe400078f08ff */
[----:B------:R2:W-:Y:S01]  /*ff90*/  @!P1 ST.E.64 [R6.64], R72 ;  /* 0x0000004806009985 */ /* 0x0005e2000c101b0a */
[----:B------:R-:W-:Y:S02]  /*ffa0*/  ISETP.GE.AND P1, PT, R4, c[0x0][0x3c8], PT ;  /* 0x0000f20004007a0c */ /* 0x000fe40003f26270 */
[----:B------:R-:W-:Y:S02]  /*ffb0*/  @!P2 LEA.HI R9, R9, R9, RZ, 0x1 ;  /* 0x000000090909a211 */ /* 0x000fe400078f08ff */
[----:B------:R-:W-:Y:S02]  /*ffc0*/  @!P4 LOP3.LUT R21, R21, 0xfffffffe, RZ, 0xc0, !PT ;  /* 0xfffffffe1515c812 */ /* 0x000fe400078ec0ff */
[----:B---3--:R-:W-:Y:S02]  /*ffd0*/  @!P3 LOP3.LUT R15, R20, 0xfffffffe, RZ, 0xc0, !PT ;  /* 0xfffffffe140fb812 */ /* 0x008fe400078ec0ff */
[----:B------:R-:W-:-:S02]  /*ffe0*/  @!P6 LEA.HI R0, R0, R0, RZ, 0x1 ;  /* 0x000000000000e211 */ /* 0x000fc400078f08ff */
[----:B------:R-:W-:Y:S01]  /*fff0*/  @!P2 LOP3.LUT R9, R9, 0xfffffffe, RZ, 0xc0, !PT ;  /* 0xfffffffe0909a812 */ /* 0x000fe200078ec0ff */
[--C-:B------:R-:W-:Y:S01]  /*10000*/  @!P3 IMAD.WIDE R14, R15, 0x4, R12.reuse ;  /* 0x000000040f0eb825 */ /* 0x100fe200078e020c */
[----:B-1----:R-:W-:Y:S02]  /*10010*/  @!P5 LOP3.LUT R11, R2, 0xfffffffe, RZ, 0xc0, !PT ;  /* 0xfffffffe020bd812 */ /* 0x002fe400078ec0ff */
[----:B------:R-:W-:Y:S01]  /*10020*/  @!P1 LEA.HI R4, R4, R4, RZ, 0x1 ;  /* 0x0000000404049211 */ /* 0x000fe200078f08ff */
[----:B----4-:R-:W-:-:S03]  /*10030*/  @!P4 IMAD.WIDE R18, R21, 0x4, R12 ;  /* 0x000000041512c825 */ /* 0x010fc600078e020c */
[----:B------:R-:W-:Y:S01]  /*10040*/  @!P1 LOP3.LUT R17, R4, 0xfffffffe, RZ, 0xc0, !PT ;  /* 0xfffffffe04119812 */ /* 0x000fe200078ec0ff */
[----:B------:R-:W-:-:S04]  /*10050*/  @!P5 IMAD.WIDE R10, R11, 0x4, R12 ;  /* 0x000000040b0ad825 */ /* 0x000fc800078e020c */
[----:B------:R-:W-:Y:S01]  /*10060*/  @!P2 IMAD.WIDE R20, R9, 0x4, R12 ;  /* 0x000000040914a825 */ /* 0x000fe200078e020c */
[----:B--2---:R-:W-:-:S05]  /*10070*/  @!P6 LOP3.LUT R7, R0, 0xfffffffe, RZ, 0xc0, !PT ;  /* 0xfffffffe0007e812 */ /* 0x004fca00078ec0ff */
        /* <DEDUP_REMOVED lines=8> */
.L_x_1612:
[----:B------:R-:W-:Y:S05]  /*10100*/  BSYNC B0 ;  /* 0x0000000000007941 */ /* 0x000fea0003800000 */
.L_x_1611:
[----:B-1-3--:R1:W2:Y:S04]  /*10110*/  SHFL.IDX PT, R7, R8, 0x1, 0x1c1f ;  /* 0x003c1f0008077f89 */ /* 0x00a2a800000e0000 */
[----:B------:R1:W3:Y:S01]  /*10120*/  SHFL.IDX PT, R6, R3, 0x1, 0x1c1f ;  /* 0x003c1f0003067f89 */ /* 0x0002e200000e0000 */
[----:B------:R-:W-:Y:S05]  /*10130*/  @P0 EXIT ;  /* 0x000000000000094d */ /* 0x000fea0003800000 */
[C---:B-1----:R-:W-:Y:S02]  /*10140*/  IADD3 R3, R5.reuse, 0x8, RZ ;  /* 0x0000000805037810 */ /* 0x042fe40007ffe0ff */
[----:B------:R-:W-:-:S02]  /*10150*/  ISETP.GE.AND P1, PT, R5, c[0x0][0x3c8], PT ;  /* 0x0000f20005007a0c */ /* 0x000fc40003f26270 */
[----:B------:R-:W-:Y:S02]  /*10160*/  ISETP.GE.AND P0, PT, R3, c[0x0][0x3c8], PT ;  /* 0x0000f20003007a0c */ /* 0x000fe40003f06270 */
[C---:B------:R-:W-:Y:S02]  /*10170*/  IADD3 R2, R5.reuse, 0x10, RZ ;  /* 0x0000001005027810 */ /* 0x040fe40007ffe0ff */
[C---:B------:R-:W-:Y:S02]  /*10180*/  IADD3 R0, R5.reuse, 0x18, RZ ;  /* 0x0000001805007810 */ /* 0x040fe40007ffe0ff */
[----:B------:R-:W-:Y:S02]  /*10190*/  ISETP.GE.AND P6, PT, R2, c[0x0][0x3c8], PT ;  /* 0x0000f20002007a0c */ /* 0x000fe40003fc6270 */
[----:B------:R-:W-:Y:S02]  /*101a0*/  ISETP.GE.AND P5, PT, R0, c[0x0][0x3c8], PT ;  /* 0x0000f20000007a0c */ /* 0x000fe40003fa6270 */
[C---:B------:R-:W-:Y:S01]  /*101b0*/  IADD3 R10, R5.reuse, 0x20, RZ ;  /* 0x00000020050a7810 */ /* 0x040fe20007ffe0ff */
[C---:B--234-:R-:W-:Y:S01]  /*101c0*/  @!P1 IMAD.WIDE R12, R5.reuse, 0x4, R6 ;  /* 0x00000004050c9825 */ /* 0x05cfe200078e0206 */
[----:B------:R-:W-:-:S02]  /*101d0*/  IADD3 R9, R5, 0x28, RZ ;  /* 0x0000002805097810 */ /* 0x000fc40007ffe0ff */
[----:B------:R-:W-:Y:S02]  /*101e0*/  @!P0 LEA.HI R3, R3, R3, RZ, 0x1 ;  /* 0x0000000303038211 */ /* 0x000fe400078f08ff */
[----:B------:R-:W-:Y:S01]  /*101f0*/  IADD3 R8, R5, 0x30, RZ ;  /* 0x0000003005087810 */ /* 0x000fe20007ffe0ff */
[----:B------:R1:W-:Y:S01]  /*10200*/  @!P1 ST.E.64 [R12.64], R130 ;  /* 0x000000820c009985 */ /* 0x0003e2000c101b0a */
[----:B------:R-:W-:Y:S02]  /*10210*/  @!P0 LOP3.LUT R3, R3, 0xfffffffe, RZ, 0xc0, !PT ;  /* 0xfffffffe03038812 */ /* 0x000fe400078ec0ff */
[----:B------:R-:W-:Y:S02]  /*10220*/  IADD3 R4, R5, 0x38, RZ ;  /* 0x0000003805047810 */ /* 0x000fe40007ffe0ff */
[----:B------:R-:W-:Y:S01]  /*10230*/  ISETP.GE.AND P4, PT, R10, c[0x0][0x3c8], PT ;  /* 0x0000f2000a007a0c */ /* 0x000fe20003f86270 */
[----:B------:R-:W-:Y:S01]  /*10240*/  @!P0 IMAD.WIDE R14, R3, 0x4, R6 ;  /* 0x00000004030e8825 */ /* 0x000fe200078e0206 */
        /* <DEDUP_REMOVED lines=8> */
[----:B------:R-:W-:Y:S02]  /*102d0*/  @!P6 LOP3.LUT R11, R2, 0xfffffffe, RZ, 0xc0, !PT ;  /* 0xfffffffe020be812 */ /* 0x000fe400078ec0ff */
[----:B------:R-:W-:Y:S02]  /*102e0*/  @!P4 LEA.HI R10, R10, R10, RZ, 0x1 ;  /* 0x0000000a0a0ac211 */ /* 0x000fe400078f08ff */
[----:B------:R-:W-:Y:S02]  /*102f0*/  @!P3 LEA.HI R9, R9, R9, RZ, 0x1 ;  /* 0x000000090909b211 */ /* 0x000fe400078f08ff */
[----:B------:R-:W-:Y:S02]  /*10300*/  IADD3 R2, R5, 0x48, RZ ;  /* 0x0000004805027810 */ /* 0x000fe40007ffe0ff */
[----:B-1----:R-:W-:Y:S02]  /*10310*/  @!P5 LOP3.LUT R13, R0, 0xfffffffe, RZ, 0xc0, !PT ;  /* 0xfffffffe000dd812 */ /* 0x002fe400078ec0ff */
[----:B------:R-:W-:-:S02]  /*10320*/  @!P2 LEA.HI R8, R8, R8, RZ, 0x1 ;  /* 0x000000080808a211 */ /* 0x000fc400078f08ff */
[----:B------:R-:W-:Y:S01]  /*10330*/  IADD3 R0, R5, 0x50, RZ ;  /* 0x0000005005007810 */ /* 0x000fe20007ffe0ff */
[--C-:B------:R-:W-:Y:S01]  /*10340*/  @!P5 IMAD.WIDE R12, R13, 0x4, R6.reuse ;  /* 0x000000040d0cd825 */ /* 0x100fe200078e0206 */
[----:B------:R-:W-:Y:S02]  /*10350*/  @!P1 LEA.HI R4, R4, R4, RZ, 0x1 ;  /* 0x0000000404049211 */ /* 0x000fe400078f08ff */
[----:B------:R-:W-:Y:S02]  /*10360*/  @!P0 LEA.HI R3, R3, R3, RZ, 0x1 ;  /* 0x0000000303038211 */ /* 0x000fe400078f08ff */
[----:B------:R-:W-:Y:S01]  /*10370*/  @!P3 LOP3.LUT R9, R9, 0xfffffffe, RZ, 0xc0, !PT ;  /* 0xfffffffe0909b812 */ /* 0x000fe200078ec0ff */
[----:B--2---:R-:W-:Y:S01]  /*10380*/  @!P6 IMAD.WIDE R14, R11, 0x4, R6 ;  /* 0x000000040b0ee825 */ /* 0x004fe200078e0206 */
[----:B------:R-:W-:Y:S02]  /*10390*/  @!P4 LOP3.LUT R11, R10, 0xfffffffe, RZ, 0xc0, !PT ;  /* 0xfffffffe0a0bc812 */ /* 0x000fe400078ec0ff */
[----:B------:R-:W-:-:S02]  /*103a0*/  @!P0 LOP3.LUT R3, R3, 0xfffffffe, RZ, 0xc0, !PT ;  /* 0xfffffffe03038812 */ /* 0x000fc400078ec0ff */
[----:B------:R1:W-:Y:S01]  /*103b0*/  @!P6 ST.E.64 [R14.64], R102 ;  /* 0x000000660e00e985 */ /* 0x0003e2000c101b0a */
[----:B------:R-:W-:Y:S01]  /*103c0*/  ISETP.GE.AND P6, PT, R2, c[0x0][0x3c8], PT ;  /* 0x0000f20002007a0c */ /* 0x000fe20003fc6270 */
[--C-:B------:R-:W-:Y:S01]  /*103d0*/  @!P4 IMAD.WIDE R10, R11, 0x4, R6.reuse ;  /* 0x000000040b0ac825 */ /* 0x100fe200078e0206 */
[----:B------:R-:W-:Y:S01]  /*103e0*/  IADD3 R20, R5, 0x58, RZ ;  /* 0x0000005805147810 */ /* 0x000fe20007ffe0ff */
[----:B------:R2:W-:Y:S01]  /*103f0*/  @!P5 ST.E.64 [R12.64], R106 ;  /* 0x0000006a0c00d985 */ /* 0x0005e2000c101b0a */
[----:B------:R-:W-:Y:S01]  /*10400*/  ISETP.GE.AND P5, PT, R0, c[0x0][0x3c8], PT ;  /* 0x0000f20000007a0c */ /* 0x000fe20003fa6270 */
[----:B------:R-:W-:Y:S01]  /*10410*/  @!P0 IMAD.WIDE R16, R3, 0x4, R6 ;  /* 0x0000000403108825 */ /* 0x000fe200078e0206 */
[C---:B------:R-:W-:Y:S01]  /*10420*/  IADD3 R19, R5.reuse, 0x60, RZ ;  /* 0x0000006005137810 */ /* 0x040fe20007ffe0ff */
[----:B------:R3:W-:Y:S01]  /*10430*/  @!P4 ST.E.64 [R10.64], R110 ;  /* 0x0000006e0a00c985 */ /* 0x0007e2000c101b0a */
[C---:B------:R-:W-:Y:S02]  /*10440*/  IADD3 R18, R5.reuse, 0x68, RZ ;  /* 0x0000006805127810 */ /* 0x040fe40007ffe0ff */
[----:B------:R-:W-:-:S02]  /*10450*/  IADD3 R3, R5, 0x78, RZ ;  /* 0x0000007805037810 */ /* 0x000fc40007ffe0ff */
[----:B------:R-:W-:Y:S02]  /*10460*/  ISETP.GE.AND P4, PT, R20, c[0x0][0x3c8], PT ;  /* 0x0000f20014007a0c */ /* 0x000fe40003f86270 */
[----:B------:R-:W-:-:S03]  /*10470*/  @!P6 LEA.HI R2, R2, R2, RZ, 0x1 ;  /* 0x000000020202e211 */ /* 0x000fc600078f08ff */
[----:B------:R-:W-:-:S08]  /*10480*/  @!P5 LEA.HI R0, R0, R0, RZ, 0x1 ;  /* 0x000000000000d211 */ /* 0x000fd000078f08ff */
[----:B------:R-:W-:Y:S02]  /*10490*/  @!P4 LEA.HI R20, R20, R20, RZ, 0x1 ;  /* 0x000000141414c211 */ /* 0x000fe400078f08ff */
[----:B-1----:R-:W-:Y:S01]  /*104a0*/  @!P2 LOP3.LUT R15, R8, 0xfffffffe, RZ, 0xc0, !PT ;  /* 0xfffffffe080fa812 */ /* 0x002fe200078ec0ff */
[----:B------:R-:W-:Y:S01]  /*104b0*/  @!P3 IMAD.WIDE R8, R9, 0x4, R6 ;  /* 0x000000040908b825 */ /* 0x000fe200078e0206 */
[----:B--2---:R-:W-:-:S03]  /*104c0*/  @!P1 LOP3.LUT R13, R4, 0xfffffffe, RZ, 0xc0, !PT ;  /* 0xfffffffe040d9812 */ /* 0x004fc600078ec0ff */
[--C-:B------:R-:W-:Y:S01]  /*104d0*/  @!P2 IMAD.WIDE R14, R15, 0x4, R6.reuse ;  /* 0x000000040f0ea825 */ /* 0x100fe200078e0206 */
[----:B------:R-:W-:Y:S01]  /*104e0*/  IADD3 R4, R5, 0x70, RZ ;  /* 0x0000007005047810 */ /* 0x000fe20007ffe0ff */
[----:B------:R1:W-:Y:S01]  /*104f0*/  @!P3 ST.E.64 [R8.64], R114 ;  /* 0x000000720800b985 */ /* 0x0003e2000c101b0a */
[----:B------:R-:W-:Y:S01]  /*10500*/  ISETP.GE.AND P3, PT, R19, c[0x0][0x3c8], PT ;  /* 0x0000f20013007a0c */ /* 0x000fe20003f66270 */
[--C-:B------:R-:W-:Y:S01]  /*10510*/  @!P1 IMAD.WIDE R12, R13, 0x4, R6.reuse ;  /* 0x000000040d0c9825 */ /* 0x100fe200078e0206 */
[----:B---3--:R-:W-:Y:S01]  /*10520*/  @!P5 LOP3.LUT R11, R0, 0xfffffffe, RZ, 0xc0, !PT ;  /* 0xfffffffe000bd812 */ /* 0x008fe200078ec0ff */
[----:B------:R-:W-:Y:S01]  /*10530*/  @!P2 ST.E.64 [R14.64], R118 ;  /* 0x000000760e00a985 */ /* 0x000fe2000c101b0a */
[----:B------:R-:W-:Y:S02]  /*10540*/  ISETP.GE.AND P2, PT, R18, c[0x0][0x3c8], PT ;  /* 0x0000f20012007a0c */ /* 0x000fe40003f46270 */
[----:B------:R-:W-:Y:S01]  /*10550*/  IADD3 R0, R5, 0x88, RZ ;  /* 0x0000008805007810 */ /* 0x000fe20007ffe0ff */
[----:B------:R2:W-:Y:S01]  /*10560*/  @!P1 ST.E.64 [R12.64], R122 ;  /* 0x0000007a0c009985 */ /* 0x0005e2000c101b0a */
[----:B------:R-:W-:Y:S01]  /*10570*/  ISETP.GE.AND P1, PT, R4, c[0x0][0x3c8], PT ;  /* 0x0000f20004007a0c */ /* 0x000fe20003f26270 */
[----:B------:R-:W-:-:S02]  /*10580*/  @!P5 IMAD.WIDE R10, R11, 0x4, R6 ;  /* 0x000000040b0ad825 */ /* 0x000fc400078e0206 */
[----:B------:R3:W-:Y:S01]  /*10590*/  @!P0 ST.E.64 [R16.64], R38 ;  /* 0x0000002610008985 */ /* 0x0007e2000c101b0a */
[----:B------:R-:W-:Y:S02]  /*105a0*/  ISETP.GE.AND P0, PT, R3, c[0x0][0x3c8], PT ;  /* 0x0000f20003007a0c */ /* 0x000fe40003f06270 */
[----:B------:R-:W-:-:S03]  /*105b0*/  @!P3 LEA.HI R19, R19, R19, RZ, 0x1 ;  /* 0x000000131313b211 */ /* 0x000fc600078f08ff */
[----:B------:R-:W-:Y:S02]  /*105c0*/  @!P2 LEA.HI R18, R18, R18, RZ, 0x1 ;  /* 0x000000121212a211 */ /* 0x000fe400078f08ff */
[----:B------:R-:W-:Y:S02]  /*105d0*/  @!P3 LOP3.LUT R19, R19, 0xfffffffe, RZ, 0xc0, !PT ;  /* 0xfffffffe1313b812 */ /* 0x000fe400078ec0ff */
[----:B------:R-:W-:-:S04]  /*105e0*/  @!P1 LEA.HI R4, R4, R4, RZ, 0x1 ;  /* 0x0000000404049211 */ /* 0x000fc800078f08ff */
[----:B------:R-:W-:Y:S02]  /*105f0*/  @!P0 LEA.HI R3, R3, R3, RZ, 0x1 ;  /* 0x0000000303038211 */ /* 0x000fe400078f08ff */
[----:B-1----:R-:W-:Y:S02]  /*10600*/  @!P6 LOP3.LUT R9, R2, 0xfffffffe, RZ, 0xc0, !PT ;  /* 0xfffffffe0209e812 */ /* 0x002fe400078ec0ff */
[----:B------:R-:W-:Y:S02]  /*10610*/  IADD3 R2, R5, 0x80, RZ ;  /* 0x0000008005027810 */ /* 0x000fe40007ffe0ff */
[----:B------:R-:W-:Y:S01]  /*10620*/  @!P0 LOP3.LUT R3, R3, 0xfffffffe, RZ, 0xc0, !PT ;  /* 0xfffffffe03038812 */ /* 0x000fe200078ec0ff */
[----:B------:R-:W-:Y:S01]  /*10630*/  @!P6 IMAD.WIDE R8, R9, 0x4, R6 ;  /* 0x000000040908e825 */ /* 0x000fe200078e0206 */
[----:B--2---:R-:W-:-:S03]  /*10640*/  @!P4 LOP3.LUT R13, R20, 0xfffffffe, RZ, 0xc0, !PT ;  /* 0xfffffffe140dc812 */ /* 0x004fc600078ec0ff */
[--C-:B------:R-:W-:Y:S01]  /*10650*/  @!P3 IMAD.WIDE R14, R19, 0x4, R6.reuse ;  /* 0x00000004130eb825 */ /* 0x100fe200078e0206 */
[----:B------:R1:W-:Y:S01]  /*10660*/  @!P6 ST.E.64 [R8.64], R42 ;  /* 0x0000002a0800e985 */ /* 0x0003e2000c101b0a */
[----:B------:R-:W-:Y:S02]  /*10670*/  ISETP.GE.AND P6, PT, R2, c[0x0][0x3c8], PT ;  /* 0x0000f20002007a0c */ /* 0x000fe40003fc6270 */
[--C-:B------:R-:W-:Y:S01]  /*10680*/  @!P4 IMAD.WIDE R12, R13, 0x4, R6.reuse ;  /* 0x000000040d0cc825 */ /* 0x100fe200078e0206 */
[----:B------:R2:W-:Y:S01]  /*10690*/  @!P5 ST.E.64 [R10.64], R46 ;  /* 0x0000002e0a00d985 */ /* 0x0005e2000c101b0a */
[----:B------:R-:W-:Y:S02]  /*106a0*/  ISETP.GE.AND P5, PT, R0, c[0x0][0x3c8], PT ;  /* 0x0000f20000007a0c */ /* 0x000fe40003fa6270 */
[----:B------:R-:W-:Y:S01]  /*106b0*/  IADD3 R20, R5, 0x90, RZ ;  /* 0x0000009005147810 */ /* 0x000fe20007ffe0ff */
[----:B---3--:R-:W-:Y:S01]  /*106c0*/  @!P0 IMAD.WIDE R16, R3, 0x4, R6 ;  /* 0x0000000403108825 */ /* 0x008fe200078e0206 */
[C---:B------:R-:W-:Y:S01]  /*106d0*/  IADD3 R19, R5.reuse, 0x98, RZ ;  /* 0x0000009805137810 */ /* 0x040fe20007ffe0ff */
[----:B------:R3:W-:Y:S01]  /*106e0*/  @!P4 ST.E.64 [R12.64], R50 ;  /* 0x000000320c00c985 */ /* 0x0007e2000c101b0a */
[----:B------:R-:W-:-:S02]  /*106f0*/  IADD3 R3, R5, 0xb0, RZ ;  /* 0x000000b005037810 */ /* 0x000fc40007ffe0ff */
[----:B------:R-:W-:Y:S01]  /*10700*/  ISETP.GE.AND P4, PT, R20, c[0x0][0x3c8], PT ;  /* 0x0000f20014007a0c */ /* 0x000fe20003f86270 */
[----:B------:R4:W-:Y:S01]  /*10710*/  @!P3 ST.E.64 [R14.64], R54 ;  /* 0x000000360e00b985 */ /* 0x0009e2000c101b0a */
[----:B------:R-:W-:Y:S02]  /*10720*/  ISETP.GE.AND P3, PT, R19, c[0x0][0x3c8], PT ;  /* 0x0000f20013007a0c */ /* 0x000fe40003f66270 */
[----:B------:R-:W-:Y:S02]  /*10730*/  @!P6 LEA.HI R2, R2, R2, RZ, 0x1 ;  /* 0x000000020202e211 */ /* 0x000fe400078f08ff */
[----:B------:R-:W-:-:S07]  /*10740*/  @!P5 LEA.HI R0, R0, R0, RZ, 0x1 ;  /* 0x000000000000d211 */ /* 0x000fce00078f08ff */
[----:B------:R-:W-:Y:S02]  /*10750*/  @!P4 LEA.HI R20, R20, R20, RZ, 0x1 ;  /* 0x000000141414c211 */ /* 0x000fe400078f08ff */
[----:B------:R-:W-:Y:S02]  /*10760*/  @!P3 LEA.HI R19, R19, R19, RZ, 0x1 ;  /* 0x000000131313b211 */ /* 0x000fe400078f08ff */
[----:B-1----:R-:W-:Y:S02]  /*10770*/  @!P2 LOP3.LUT R9, R18, 0xfffffffe, RZ, 0xc0, !PT ;  /* 0xfffffffe1209a812 */ /* 0x002fe400078ec0ff */
[----:B------:R-:W-:Y:S02]  /*10780*/  IADD3 R18, R5, 0xa0, RZ ;  /* 0x000000a005127810 */ /* 0x000fe40007ffe0ff */
[----:B--2---:R-:W-:Y:S01]  /*10790*/  @!P1 LOP3.LUT R11, R4, 0xfffffffe, RZ, 0xc0, !PT ;  /* 0xfffffffe040b9812 */ /* 0x004fe200078ec0ff */
[----:B------:R-:W-:Y:S01]  /*107a0*/  @!P2 IMAD.WIDE R8, R9, 0x4, R6 ;  /* 0x000000040908a825 */ /* 0x000fe200078e0206 */
[----:B------:R-:W-:-:S02]  /*107b0*/  IADD3 R4, R5, 0xa8, RZ ;  /* 0x000000a805047810 */ /* 0x000fc40007ffe0ff */
[----:B------:R-:W-:Y:S01]  /*107c0*/  @!P3 LOP3.LUT R19, R19, 0xfffffffe, RZ, 0xc0, !PT ;  /* 0xfffffffe1313b812 */ /* 0x000fe200078ec0ff */
[----:B------:R-:W-:Y:S01]  /*107d0*/  @!P1 IMAD.WIDE R10, R11, 0x4, R6 ;  /* 0x000000040b0a9825 */ /* 0x000fe200078e0206 */
[----:B------:R1:W-:Y:S01]  /*107e0*/  @!P2 ST.E.64 [R8.64], R58 ;  /* 0x0000003a0800a985 */ /* 0x0003e2000c101b0a */
[----:B------:R-:W-:Y:S02]  /*107f0*/  ISETP.GE.AND P2, PT, R18, c[0x0][0x3c8], PT ;  /* 0x0000f20012007a0c */ /* 0x000fe40003f46270 */
[----:B---3--:R-:W-:Y:S01]  /*10800*/  @!P4 LOP3.LUT R13, R20, 0xfffffffe, RZ, 0xc0, !PT ;  /* 0xfffffffe140dc812 */ /* 0x008fe200078ec0ff */
        /* <DEDUP_REMOVED lines=34> */
.L_x_1610:
        /* <DEDUP_REMOVED lines=50> */
.L_x_1613:
        /* <DEDUP_REMOVED lines=11> */
.L_x_2498:


//--------------------- .text._ZN7cutlass13device_kernelIN5flash19enable_sm80_to_sm89INS1_16FlashAttnFwdSm80INS1_25CollectiveMainloopFwdSm80ILi8ELi2ELb0EN4cute5tupleIJNS5_1CILi128EEENS7_ILi64EEENS7_ILi192EEEEEELi192ENS_10bfloat16_tEfNS_4arch4Sm80ELb0ELb1ELb0ELb1ELb0ELb0ELb1ELb1EEENS1_21CollectiveEpilogueFwdINS6_IJS8_SA_S9_EEENS6_IJNS7_ILi1EEESI_SI_EEESC_SE_Li256ELb1ELb1ELb1ELb0EEENS1_36VarlenDynamicPersistentTileSchedulerILi128ELi64ELi256ELi256ELb1ELb1ELb0ELb1ELb0ELb1EEEEEEEEEvNT_6ParamsE --------------------------
	.section	.text._ZN7cutlass13device_kernelIN5flash19enable_sm80_to_sm89INS1_16FlashAttnFwdSm80INS1_25CollectiveMainloopFwdSm80ILi8ELi2ELb0EN4cute5tupleIJNS5_1CILi128EEENS7_ILi64EEENS7_ILi192EEEEEELi192ENS_10bfloat16_tEfNS_4arch4Sm80ELb0ELb1ELb0ELb1ELb0ELb0ELb1ELb1EEENS1_21CollectiveEpilogueFwdINS6_IJS8_SA_S9_EEENS6_IJNS7_ILi1EEESI_SI_EEESC_SE_Li256ELb1ELb1ELb1ELb0EEENS1_36VarlenDynamicPersistentTileSchedulerILi128ELi64ELi256ELi256ELb1ELb1ELb0ELb1ELb0ELb1EEEEEEEEEvNT_6ParamsE,"ax",@progbits
	.sectioninfo	@"SHI_REGISTERS=251"
	.align	128
.text._ZN7cutlass13device_kernelIN5flash19enable_sm80_to_sm89INS1_16FlashAttnFwdSm80INS1_25CollectiveMainloopFwdSm80ILi8ELi2ELb0EN4cute5tupleIJNS5_1CILi128EEENS7_ILi64EEENS7_ILi192EEEEEELi192ENS_10bfloat16_tEfNS_4arch4Sm80ELb0ELb1ELb0ELb1ELb0ELb0ELb1ELb1EEENS1_21CollectiveEpilogueFwdINS6_IJS8_SA_S9_EEENS6_IJNS7_ILi1EEESI_SI_EEESC_SE_Li256ELb1ELb1ELb1ELb0EEENS1_36VarlenDynamicPersistentTileSchedulerILi128ELi64ELi256ELi256ELb1ELb1ELb0ELb1ELb0ELb1EEEEEEEEEvNT_6ParamsE:
        .type           _ZN7cutlass13device_kernelIN5flash19enable_sm80_to_sm89INS1_16FlashAttnFwdSm80INS1_25CollectiveMainloopFwdSm80ILi8ELi2ELb0EN4cute5tupleIJNS5_1CILi128EEENS7_ILi64EEENS7_ILi192EEEEEELi192ENS_10bfloat16_tEfNS_4arch4Sm80ELb0ELb1ELb0ELb1ELb0ELb0ELb1ELb1EEENS1_21CollectiveEpilogueFwdINS6_IJS8_SA_S9_EEENS6_IJNS7_ILi1EEESI_SI_EEESC_SE_Li256ELb1ELb1ELb1ELb0EEENS1_36VarlenDynamicPersistentTileSchedulerILi128ELi64ELi256ELi256ELb1ELb1ELb0ELb1ELb0ELb1EEEEEEEEEvNT_6ParamsE,@function
        .size           _ZN7cutlass13device_kernelIN5flash19enable_sm80_to_sm89INS1_16FlashAttnFwdSm80INS1_25CollectiveMainloopFwdSm80ILi8ELi2ELb0EN4cute5tupleIJNS5_1CILi128EEENS7_ILi64EEENS7_ILi192EEEEEELi192ENS_10bfloat16_tEfNS_4arch4Sm80ELb0ELb1ELb0ELb1ELb0ELb0ELb1ELb1EEENS1_21CollectiveEpilogueFwdINS6_IJS8_SA_S9_EEENS6_IJNS7_ILi1EEESI_SI_EEESC_SE_Li256ELb1ELb1ELb1ELb0EEENS1_36VarlenDynamicPersistentTileSchedulerILi128ELi64ELi256ELi256ELb1ELb1ELb0ELb1ELb0ELb1EEEEEEEEEvNT_6ParamsE,(.L_x_2499 - _ZN7cutlass13device_kernelIN5flash19enable_sm80_to_sm89INS1_16FlashAttnFwdSm80INS1_25CollectiveMainloopFwdSm80ILi8ELi2ELb0EN4cute5tupleIJNS5_1CILi128EEENS7_ILi64EEENS7_ILi192EEEEEELi192ENS_10bfloat16_tEfNS_4arch4Sm80ELb0ELb1ELb0ELb1ELb0ELb0ELb1ELb1EEENS1_21CollectiveEpilogueFwdINS6_IJS8_SA_S9_EEENS6_IJNS7_ILi1EEESI_SI_EEESC_SE_Li256ELb1ELb1ELb1ELb0EEENS1_36VarlenDynamicPersistentTileSchedulerILi128ELi64ELi256ELi256ELb1ELb1ELb0ELb1ELb0ELb1EEEEEEEEEvNT_6ParamsE)
        .other          _ZN7cutlass13device_kernelIN5flash19enable_sm80_to_sm89INS1_16FlashAttnFwdSm80INS1_25CollectiveMainloopFwdSm80ILi8ELi2ELb0EN4cute5tupleIJNS5_1CILi128EEENS7_ILi64EEENS7_ILi192EEEEEELi192ENS_10bfloat16_tEfNS_4arch4Sm80ELb0ELb1ELb0ELb1ELb0ELb0ELb1ELb1EEENS1_21CollectiveEpilogueFwdINS6_IJS8_SA_S9_EEENS6_IJNS7_ILi1EEESI_SI_EEESC_SE_Li256ELb1ELb1ELb1ELb0EEENS1_36VarlenDynamicPersistentTileSchedulerILi128ELi64ELi256ELi256ELb1ELb1ELb0ELb1ELb0ELb1EEEEEEEEEvNT_6ParamsE,@"STO_CUDA_ENTRY STV_DEFAULT"
_ZN7cutlass13device_kernelIN5flash19enable_sm80_to_sm89INS1_16FlashAttnFwdSm80INS1_25CollectiveMainloopFwdSm80ILi8ELi2ELb0EN4cute5tupleIJNS5_1CILi128EEENS7_ILi64EEENS7_ILi192EEEEEELi192ENS_10bfloat16_tEfNS_4arch4Sm80ELb0ELb1ELb0ELb1ELb0ELb0ELb1ELb1EEENS1_21CollectiveEpilogueFwdINS6_IJS8_SA_S9_EEENS6_IJNS7_ILi1EEESI_SI_EEESC_SE_Li256ELb1ELb1ELb1ELb0EEENS1_36VarlenDynamicPersistentTileSchedulerILi128ELi64ELi256ELi256ELb1ELb1ELb0ELb1ELb0ELb1EEEEEEEEEvNT_6ParamsE:
        /* <DEDUP_REMOVED lines=55> */
.L_x_1619:
        /* <DEDUP_REMOVED lines=16> */
.L_x_1762:
        /* <DEDUP_REMOVED lines=16> */
.L_x_1763:
[----:B--2---:R-:W-:-:S05]  /*0570*/  IMAD R2, R2, c[0x0][0x538], RZ ;  /* 0x00014e0002027a24 */ /* 0x004fca00078e02ff */
[----:B------:R-:W-:-:S04]  /*0580*/  IADD3 R3, R2, R3, RZ ;  /* 0x0000000302037210 */ /* 0x000fc80007ffe0ff */
[----:B------:R-:W-:-:S13]  /*0590*/  ISETP.GT.AND P0, PT, R3, UR4, PT ;  /* 0x0000000403007c0c */ /* 0x000fda000bf04270 */
[----:B-1----:R-:W-:Y:S05]  /*05a0*/  @!P0 BRA `(.L_x_1619) ;  /* 0xfffffdc000008947 */ /* 0x002fea000383ffff */
.L_x_1615:
[----:B------:R-:W-:-:S05]  /*05b0*/  IADD3 R192, -R2, R3, RZ ;  /* 0x0000000302c07210 */ /* 0x000fca0007ffe1ff */
[----:B------:R-:W-:-:S05]  /*05c0*/  IMAD R0, R11, c[0x0][0x538], R192 ;  /* 0x00014e000b007a24 */ /* 0x000fca00078e02c0 */
[----:B------:R-:W-:Y:S01]  /*05d0*/  ISETP.GT.AND P0, PT, R0, UR4, PT ;  /* 0x0000000400007c0c */ /* 0x000fe2000bf04270 */
[----:B------:R-:W-:-:S12]  /*05e0*/  BRA.DIV ~URZ, `(.L_x_1620) ;  /* 0x000135a27f007947 */ /* 0x000fd8000b800000 */
[----:B------:R-:W-:-:S04]  /*05f0*/  VOTE.ANY R10, PT, !P0 ;  /* 0x00000000000a7806 */ /* 0x000fc800040e0100 */
.L_x_1764:
[----:B------:R-:W1:Y:S02]  /*0600*/  POPC R14, R10 ;  /* 0x0000000a000e7309 */ /* 0x000e640000000000 */
[----:B-1----:R-:W-:Y:S01]  /*0610*/  IADD3 R195, R14, R195, RZ ;  /* 0x000000c30ec37210 */ /* 0x002fe20007ffe0ff */
[----:B------:R-:W-:Y:S05]  /*0620*/  BRA.DIV ~URZ, `(.L_x_1621) ;  /* 0x000135a27f007947 */ /* 0x000fea000b800000 */
[----:B------:R1:W2:Y:S01]  /*0630*/  SHFL.IDX PT, R12, R12, R14, 0x1f ;  /* 0x00001f0e0c0c7589 */ /* 0x0002a200000e0000 */
[----:B------:R-:W-:-:S03]  /*0640*/  MOV R3, RZ ;  /* 0x000000ff00037202 */ /* 0x000fc60000000f00 */
[----:B------:R1:W3:Y:S04]  /*0650*/  SHFL.IDX PT, R9, R9, R14, 0x1f ;  /* 0x00001f0e09097589 */ /* 0x0002e800000e0000 */
.L_x_1765:
[----:B------:R-:W-:Y:S01]  /*0660*/  ISETP.NE.AND P0, PT, R10, RZ, PT ;  /* 0x000000ff0a00720c */ /* 0x000fe20003f05270 */
[----:B------:R-:W-:-:S12]  /*0670*/  BSSY B0, `(.L_x_1622) ;  /* 0x0000005000007945 */ /* 0x000fd80003800000 */
[----:B------:R-:W-:Y:S05]  /*0680*/  @!P0 BRA `(.L_x_1623) ;  /* 0x0000003000008947 */ /* 0x000fea0003800000 */
[----:B------:R-:W-:Y:S01]  /*0690*/  IADD3 R4, R14, -0x1, RZ ;  /* 0xffffffff0e047810 */ /* 0x000fe20007ffe0ff */
[----:B------:R-:W-:Y:S05]  /*06a0*/  BRA.DIV ~URZ, `(.L_x_1624) ;  /* 0x000136027f007947 */ /* 0x000fea000b800000 */
[----:B------:R4:W1:Y:S02]  /*06b0*/  SHFL.IDX PT, R3, R11, R4, 0x1f ;  /* 0x00001f040b037589 */ /* 0x00086400000e0000 */
.L_x_1623:
[----:B------:R-:W-:Y:S05]  /*06c0*/  BSYNC B0 ;  /* 0x0000000000007941 */ /* 0x000fea0003800000 */
.L_x_1622:
[----:B---3--:R-:W-:Y:S01]  /*06d0*/  ISETP.NE.AND P0, PT, R9, 0x1, PT ;  /* 0x000000010900780c */ /* 0x008fe20003f05270 */
[----:B-1----:R-:W-:Y:S01]  /*06e0*/  IMAD R192, R3, c[0x0][0x538], R192 ;  /* 0x00014e0003c07a24 */ /* 0x002fe200078e02c0 */
[----:B------:R-:W-:Y:S04]  /*06f0*/  BSSY B0, `(.L_x_1625) ;  /* 0x0000077000007945 */ /* 0x000fe80003800000 */
[----:B------:R-:W-:-:S07]  /*0700*/  IADD3 R3, -R192, UR4, RZ ;  /* 0x00000004c0037c10 */ /* 0x000fce000fffe1ff */
[----:B------:R-:W-:Y:S05]  /*0710*/  @!P0 BRA `(.L_x_1626) ;  /* 0x0000037000008947 */ /* 0x000fea0003800000 */
[-C--:B--2---:R-:W-:Y:S02]  /*0720*/  IABS R5, R12.reuse ;  /* 0x0000000c00057213 */ /* 0x084fe40000000000 */
[----:B------:R-:W-:Y:S02]  /*0730*/  IABS R6, R9 ;  /* 0x0000000900067213 */ /* 0x000fe40000000000 */
[----:B------:R-:W1:Y:S01]  /*0740*/  I2F.RP R13, R5 ;  /* 0x00000005000d7306 */ /* 0x000e620000209400 */
[----:B------:R-:W-:Y:S02]  /*0750*/  IABS R2, R3 ;  /* 0x0000000300027213 */ /* 0x000fe40000000000 */
[----:B------:R-:W-:-:S05]  /*0760*/  IABS R0, R12 ;  /* 0x0000000c00007213 */ /* 0x000fca0000000000 */
[----:B------:R-:W2:Y:S08]  /*0770*/  I2F.RP R7, R6 ;  /* 0x0000000600077306 */ /* 0x000eb00000209400 */
[----:B-1----:R-:W1:Y:S08]  /*0780*/  MUFU.RCP R10, R13 ;  /* 0x0000000d000a7308 */ /* 0x002e700000001000 */
[----:B--2---:R-:W-:Y:S01]  /*0790*/  MUFU.RCP R7, R7 ;  /* 0x0000000700077308 */ /* 0x004fe20000001000 */
[----:B-1----:R-:W-:Y:S01]  /*07a0*/  IADD3 R10, R10, 0xffffffe, RZ ;  /* 0x0ffffffe0a0a7810 */ /* 0x002fe20007ffe0ff */
[----:B------:R-:W-:Y:S01]  /*07b0*/  IMAD.MOV R13, RZ, RZ, -R0 ;  /* 0x000000ffff0d7224 */ /* 0x000fe200078e0a00 */
[----:B------:R-:W-:-:S05]  /*07c0*/  LOP3.LUT R0, R3, R12, RZ, 0x3c, !PT ;  /* 0x0000000c03007212 */ /* 0x000fca00078e3cff */
[----:B----4-:R-:W1:Y:S01]  /*07d0*/  F2I.FTZ.U32.TRUNC.NTZ R11, R10 ;  /* 0x0000000a000b7305 */ /* 0x010e62000021f000 */
[----:B------:R-:W-:Y:S02]  /*07e0*/  ISETP.GE.AND P0, PT, R0, RZ, PT ;  /* 0x000000ff0000720c */ /* 0x000fe40003f06270 */
[----:B------:R-:W-:-:S05]  /*07f0*/  IABS R0, R9 ;  /* 0x0000000900007213 */ /* 0x000fca0000000000 */
[----:B------:R-:W-:Y:S02]  /*0800*/  IMAD.MOV R0, RZ, RZ, -R0 ;  /* 0x000000ffff007224 */ /* 0x000fe400078e0a00 */
[----:B-1----:R-:W-:Y:S02]  /*0810*/  IMAD.MOV R4, RZ, RZ, -R11 ;  /* 0x000000ffff047224 */ /* 0x002fe400078e0a0b */
[----:B------:R-:W-:Y:S02]  /*0820*/  IMAD.MOV.U32 R10, RZ, RZ, RZ ;  /* 0x000000ffff0a7224 */ /* 0x000fe400078e00ff */
[----:B------:R-:W-:-:S04]  /*0830*/  IMAD R4, R4, R5, RZ ;  /* 0x0000000504047224 */ /* 0x000fc800078e02ff */
[----:B------:R-:W-:Y:S01]  /*0840*/  IMAD.HI.U32 R11, R11, R4, R10 ;  /* 0x000000040b0b7227 */ /* 0x000fe200078e000a */
[----:B------:R-:W-:-:S05]  /*0850*/  IADD3 R10, R7, 0xffffffe, RZ ;  /* 0x0ffffffe070a7810 */ /* 0x000fca0007ffe0ff */
[----:B------:R-:W-:Y:S02]  /*0860*/  IMAD.HI.U32 R4, R11, R2, RZ ;  /* 0x000000020b047227 */ /* 0x000fe400078e00ff */
[----:B------:R1:W2:Y:S02]  /*0870*/  F2I.FTZ.U32.TRUNC.NTZ R11, R10 ;  /* 0x0000000a000b7305 */ /* 0x0002a4000021f000 */
[----:B------:R-:W-:-:S05]  /*0880*/  IMAD R2, R4, R13, R2 ;  /* 0x0000000d04027224 */ /* 0x000fca00078e0202 */
[----:B------:R-:W-:Y:S01]  /*0890*/  ISETP.GT.U32.AND P1, PT, R5, R2, PT ;  /* 0x000000020500720c */ /* 0x000fe20003f24070 */
[----:B-1----:R-:W-:-:S12]  /*08a0*/  IMAD.MOV.U32 R10, RZ, RZ, RZ ;  /* 0x000000ffff0a7224 */ /* 0x002fd800078e00ff */
[----:B------:R-:W-:Y:S01]  /*08b0*/  @!P1 IMAD.IADD R2, R2, 0x1, -R5 ;  /* 0x0000000102029824 */ /* 0x000fe200078e0a05 */
[----:B------:R-:W-:Y:S02]  /*08c0*/  @!P1 IADD3 R4, R4, 0x1, RZ ;  /* 0x0000000104049810 */ /* 0x000fe40007ffe0ff */
[----:B------:R-:W-:Y:S02]  /*08d0*/  ISETP.NE.AND P1, PT, R12, RZ, PT ;  /* 0x000000ff0c00720c */ /* 0x000fe40003f25270 */
[----:B------:R-:W-:Y:S01]  /*08e0*/  ISETP.GE.U32.AND P2, PT, R2, R5, PT ;  /* 0x000000050200720c */ /* 0x000fe20003f46070 */
[----:B--2---:R-:W-:-:S04]  /*08f0*/  IMAD.MOV R5, RZ, RZ, -R11 ;  /* 0x000000ffff057224 */ /* 0x004fc800078e0a0b */
[----:B------:R-:W-:-:S04]  /*0900*/  IMAD R5, R5, R6, RZ ;  /* 0x0000000605057224 */ /* 0x000fc800078e02ff */
[----:B------:R-:W-:-:S04]  /*0910*/  IMAD.HI.U32 R5, R11, R5, R10 ;  /* 0x000000050b057227 */ /* 0x000fc800078e000a */
[----:B------:R-:W-:-:S05]  /*0920*/  @P2 IADD3 R4, R4, 0x1, RZ ;  /* 0x0000000104042810 */ /* 0x000fca0007ffe0ff */
[----:B------:R-:W-:Y:S01]  /*0930*/  @!P0 IMAD.MOV R4, RZ, RZ, -R4 ;  /* 0x000000ffff048224 */ /* 0x000fe200078e0a04 */
[----:B------:R-:W-:-:S04]  /*0940*/  @!P1 LOP3.LUT R4, RZ, R12, RZ, 0x33, !PT ;  /* 0x0000000cff049212 */ /* 0x000fc800078e33ff */
[----:B------:R-:W-:-:S05]  /*0950*/  IABS R2, R4 ;  /* 0x0000000400027213 */ /* 0x000fca0000000000 */
[----:B------:R-:W-:-:S04]  /*0960*/  IMAD.HI.U32 R5, R5, R2, RZ ;  /* 0x0000000205057227 */ /* 0x000fc800078e00ff */
[----:B------:R-:W-:Y:S01]  /*0970*/  IMAD R7, R5, R0, R2 ;  /* 0x0000000005077224 */ /* 0x000fe200078e0202 */
[----:B------:R-:W-:Y:S01]  /*0980*/  LOP3.LUT R0, R4, R9, RZ, 0x3c, !PT ;  /* 0x0000000904007212 */ /* 0x000fe200078e3cff */
[----:B------:R-:W-:-:S03]  /*0990*/  IMAD.MOV R2, RZ, RZ, -R4 ;  /* 0x000000ffff027224 */ /* 0x000fc600078e0a04 */
[----:B------:R-:W-:Y:S02]  /*09a0*/  ISETP.GT.U32.AND P1, PT, R6, R7, PT ;  /* 0x000000070600720c */ /* 0x000fe40003f24070 */
[----:B------:R-:W-:-:S11]  /*09b0*/  ISETP.GE.AND P0, PT, R0, RZ, PT ;  /* 0x000000ff0000720c */ /* 0x000fd60003f06270 */
[----:B------:R-:W-:Y:S01]  /*09c0*/  @!P1 IMAD.IADD R7, R7, 0x1, -R6 ;  /* 0x0000000107079824 */ /* 0x000fe200078e0a06 */
[----:B------:R-:W-:Y:S02]  /*09d0*/  @!P1 IADD3 R5, R5, 0x1, RZ ;  /* 0x0000000105059810 */ /* 0x000fe40007ffe0ff */
[----:B------:R-:W-:Y:S02]  /*09e0*/  ISETP.NE.AND P1, PT, R9, RZ, PT ;  /* 0x000000ff0900720c */ /* 0x000fe40003f25270 */
[----:B------:R-:W-:Y:S01]  /*09f0*/  ISETP.GE.U32.AND P2, PT, R7, R6, PT ;  /* 0x000000060700720c */ /* 0x000fe20003f46070 */
[----:B------:R-:W-:-:S12]  /*0a00*/  IMAD R7, R12, R2, R3 ;  /* 0x000000020c077224 */ /* 0x000fd800078e0203 */
[----:B------:R-:W-:-:S05]  /*0a10*/  @P2 IADD3 R5, R5, 0x1, RZ ;  /* 0x0000000105052810 */ /* 0x000fca0007ffe0ff */
[----:B------:R-:W-:Y:S01]  /*0a20*/  @!P0 IMAD.MOV R5, RZ, RZ, -R5 ;  /* 0x000000ffff058224 */ /* 0x000fe200078e0a05 */
[----:B------:R-:W-:-:S05]  /*0a30*/  @!P1 LOP3.LUT R5, RZ, R9, RZ, 0x33, !PT ;  /* 0x00000009ff059212 */ /* 0x000fca00078e33ff */
[--C-:B------:R-:W-:Y:S02]  /*0a40*/  IMAD.MOV R0, RZ, RZ, -R5.reuse ;  /* 0x000000ffff007224 */ /* 0x100fe400078e0a05 */
[C---:B------:R-:W-:Y:S02]  /*0a50*/  IMAD R5, R9.reuse, 0x1000000, R5 ;  /* 0x0100000009057824 */ /* 0x040fe400078e0205 */
[----:B------:R-:W-:-:S04]  /*0a60*/  IMAD R0, R9, R0, R4 ;  /* 0x0000000009007224 */ /* 0x000fc800078e0204 */
[----:B------:R-:W-:Y:S01]  /*0a70*/  IMAD R194, R0, 0x10000, R5 ;  /* 0x0001000000c27824 */ /* 0x000fe200078e0205 */
[----:B------:R-:W-:Y:S05]  /*0a80*/  BRA `(.L_x_1627) ;  /* 0x000003d000007947 */ /* 0x000fea0003800000 */
.L_x_1626:
[----:B------:R-:W-:-:S04]  /*0a90*/  IMAD.MOV.U32 R0, RZ, RZ, 0x4 ;  /* 0x00000004ff007424 */ /* 0x000fc800078e00ff */
[----:B------:R-:W-:-:S05]  /*0aa0*/  IMAD.WIDE R14, R195, R0, c[0x0][0x590] ;  /* 0x00016400c30e7625 */ /* 0x000fca00078e0200 */
[----:B------:R-:W3:Y:S01]  /*0ab0*/  LDG.E R5, [R14.64] ;  /* 0x000000080e057981 */ /* 0x000ee2000c1e1900 */
[----:B------:R-:W-:Y:S01]  /*0ac0*/  IABS R2, R3 ;  /* 0x0000000300027213 */ /* 0x000fe20000000000 */
[----:B--234-:R-:W-:-:S05]  /*0ad0*/  IMAD R4, R5, R12, RZ ;  /* 0x0000000c05047224 */ /* 0x01cfca00078e02ff */
[-C--:B------:R-:W-:Y:S02]  /*0ae0*/  IABS R7, R4.reuse ;  /* 0x0000000400077213 */ /* 0x080fe40000000000 */
[----:B------:R-:W-:Y:S02]  /*0af0*/  IABS R0, R4 ;  /* 0x0000000400007213 */ /* 0x000fe40000000000 */
[----:B------:R-:W1:Y:S03]  /*0b00*/  I2F.RP R9, R7 ;  /* 0x0000000700097306 */ /* 0x000e660000209400 */
[----:B------:R-:W-:-:S05]  /*0b10*/  IMAD.MOV R0, RZ, RZ, -R0 ;  /* 0x000000ffff007224 */ /* 0x000fca00078e0a00 */
        /* <DEDUP_REMOVED lines=16> */
[----:B------:R-:W-:-:S05]  /*0c20*/  @P2 IADD3 R11, R11, 0x1, RZ ;  /* 0x000000010b0b2810 */ /* 0x000fca0007ffe0ff */
[----:B------:R-:W-:-:S04]  /*0c30*/  IMAD.MOV.U32 R2, RZ, RZ, R11 ;  /* 0x000000ffff027224 */ /* 0x000fc800078e000b */
        /* <DEDUP_REMOVED lines=8> */
[----:B------:R-:W-:Y:S01]  /*0cc0*/  IABS R6, R5 ;  /* 0x0000000500067213 */ /* 0x000fe20000000000 */
[----:B------:R-:W-:Y:S01]  /*0cd0*/  IMAD.MOV R194, RZ, RZ, -R5 ;  /* 0x000000ffffc27224 */ /* 0x000fe200078e0a05 */
[----:B------:R-:W-:Y:S02]  /*0ce0*/  IADD3 R0, R0, 0x1000000, R3 ;  /* 0x0100000000007810 */ /* 0x000fe40007ffe003 */
[----:B------:R-:W1:Y:S08]  /*0cf0*/  I2F.RP R9, R6 ;  /* 0x0000000600097306 */ /* 0x000e700000209400 */
[----:B-1----:R-:W1:Y:S02]  /*0d00*/  MUFU.RCP R10, R9 ;  /* 0x00000009000a7308 */ /* 0x002e640000001000 */
[----:B-1----:R-:W-:-:S06]  /*0d10*/  IADD3 R10, R10, 0xffffffe, RZ ;  /* 0x0ffffffe0a0a7810 */ /* 0x002fcc0007ffe0ff */
[----:B------:R-:W1:Y:S02]  /*0d20*/  F2I.FTZ.U32.TRUNC.NTZ R11, R10 ;  /* 0x0000000a000b7305 */ /* 0x000e64000021f000 */
[----:B-1----:R-:W-:Y:S02]  /*0d30*/  IMAD.MOV R2, RZ, RZ, -R11 ;  /* 0x000000ffff027224 */ /* 0x002fe400078e0a0b */
[----:B------:R-:W-:Y:S02]  /*0d40*/  IMAD.MOV.U32 R10, RZ, RZ, RZ ;  /* 0x000000ffff0a7224 */ /* 0x000fe400078e00ff */
[----:B------:R-:W-:Y:S01]  /*0d50*/  IMAD R7, R2, R6, RZ ;  /* 0x0000000602077224 */ /* 0x000fe200078e02ff */
[----:B------:R-:W-:-:S03]  /*0d60*/  IABS R2, R5 ;  /* 0x0000000500027213 */ /* 0x000fc60000000000 */
[----:B------:R-:W-:-:S04]  /*0d70*/  IMAD.HI.U32 R7, R11, R7, R10 ;  /* 0x000000070b077227 */ /* 0x000fc800078e000a */
[----:B------:R-:W-:Y:S02]  /*0d80*/  IMAD.MOV R2, RZ, RZ, -R2 ;  /* 0x000000ffff027224 */ /* 0x000fe400078e0a02 */
[----:B------:R-:W-:-:S04]  /*0d90*/  IMAD.HI.U32 R7, R7, R4, RZ ;  /* 0x0000000407077227 */ /* 0x000fc800078e00ff */
[----:B------:R-:W-:Y:S01]  /*0da0*/  IMAD R9, R7, R2, R4 ;  /* 0x0000000207097224 */ /* 0x000fe200078e0204 */
[----:B------:R-:W-:-:S04]  /*0db0*/  LOP3.LUT R2, R3, R5, RZ, 0x3c, !PT ;  /* 0x0000000503027212 */ /* 0x000fc800078e3cff */
        /* <DEDUP_REMOVED lines=9> */
[----:B------:R-:W-:Y:S02]  /*0e50*/  IMAD R194, R7, R194, R0 ;  /* 0x000000c207c27224 */ /* 0x000fe400078e0200 */
.L_x_1627:
[----:B------:R-:W-:Y:S05]  /*0e60*/  BSYNC B0 ;  /* 0x0000000000007941 */ /* 0x000fea0003800000 */
.L_x_1625:
[----:B------:R-:W-:-:S04]  /*0e70*/  LOP3.LUT R7, RZ, R7, RZ, 0x33, !PT ;  /* 0x00000007ff077212 */ /* 0x000fc800078e33ff */
[----:B------:R-:W-:Y:S01]  /*0e80*/  IADD3 R193, R7, R12, RZ ;  /* 0x0000000c07c17210 */ /* 0x000fe20007ffe0ff */
[----:B------:R-:W-:Y:S05]  /*0e90*/  BRA `(.L_x_1628) ;  /* 0x0000004000007947 */ /* 0x000fea0003800000 */
.L_x_1616:
[----:B------:R-:W-:Y:S01]  /*0ea0*/  IMAD.MOV.U32 R193, RZ, RZ, RZ ;  /* 0x000000ffffc17224 */ /* 0x000fe200078e00ff */
[----:B------:R-:W-:Y:S01]  /*0eb0*/  MOV R194, RZ ;  /* 0x000000ff00c27202 */ /* 0x000fe20000000f00 */
[----:B------:R-:W-:Y:S01]  /*0ec0*/  IMAD.U32 R192, RZ, RZ, UR4 ;  /* 0x00000004ffc07e24 */ /* 0x000fe2000f8e00ff */
[----:B------:R-:W-:Y:S02]  /*0ed0*/  MOV R195, c[0x0][0x53c] ;  /* 0x00014f0000c37a02 */ /* 0x000fe40000000f00 */
.L_x_1628:
[----:B------:R-:W-:Y:S01]  /*0ee0*/  ISETP.NE.AND P0, PT, R8, RZ, PT ;  /* 0x000000ff0800720c */ /* 0x000fe20003f05270 */
[----:B------:R-:W-:-:S12]  /*0ef0*/  WARPSYNC 0xffffffff ;  /* 0xffffffff00007948 */ /* 0x000fd80003800000 */
[----:B------:R1:W-:Y:S04]  /*0f00*/  @!P0 STS.128 [0x24100], R192 ;  /* 0x024100c0ff008388 */ /* 0x0003e80000000c00 */
[----:B------:R-:W-:Y:S06]  /*0f10*/  BAR.ARV 0x5, 0x100 ;  /* 0x0144000000007b1d */ /* 0x000fec0000002000 */
.L_x_1614:
[----:B-1----:R-:W-:-:S13]  /*0f20*/  ISETP.GE.AND P0, PT, R195, c[0x0][0x53c], PT ;  /* 0x00014f00c3007a0c */ /* 0x002fda0003f06270 */
[----:B------:R-:W-:Y:S05]  /*0f30*/  @P0 EXIT ;  /* 0x000000000000094d */ /* 0x000fea0003800000 */
[----:B------:R-:W-:-:S04]  /*0f40*/  SHF.R.S32.HI R13, RZ, 0x1f, R202 ;  /* 0x0000001fff0d7819 */ /* 0x000fc800000114ca */
[CC--:B------:R-:W-:Y:S02]  /*0f50*/  LEA.HI R11, R13.reuse, R202.reuse, RZ, 0x2 ;  /* 0x000000ca0d0b7211 */ /* 0x0c0fe400078f10ff */
[----:B------:R-:W-:Y:S02]  /*0f60*/  LEA.HI R5, R13, R202, RZ, 0x4 ;  /* 0x000000ca0d057211 */ /* 0x000fe400078f20ff */
[--C-:B------:R-:W-:Y:S02]  /*0f70*/  SHF.R.S32.HI R0, RZ, 0x2, R11.reuse ;  /* 0x00000002ff007819 */ /* 0x100fe4000001140b */
[----:B------:R-:W-:Y:S02]  /*0f80*/  SHF.R.S32.HI R7, RZ, 0x1f, R11 ;  /* 0x0000001fff077819 */ /* 0x000fe4000001140b */
[----:B------:R-:W-:Y:S02]  /*0f90*/  SHF.R.S32.HI R2, RZ, 0x4, R5 ;  /* 0x00000004ff027819 */ /* 0x000fe40000011405 */
[----:B------:R-:W-:-:S02]  /*0fa0*/  LEA.HI R7, R7, R0, RZ, 0x3 ;  /* 0x0000000007077211 */ /* 0x000fc400078f18ff */
[----:B------:R-:W-:Y:S02]  /*0fb0*/  LEA.HI R15, R13, R202, RZ, 0x3 ;  /* 0x000000ca0d0f7211 */ /* 0x000fe400078f18ff */
[----:B------:R-:W-:Y:S02]  /*0fc0*/  LEA.HI R3, R5, R2, RZ, 0x1 ;  /* 0x0000000205037211 */ /* 0x000fe400078f08ff */
[----:B------:R-:W-:Y:S02]  /*0fd0*/  LOP3.LUT R7, R7, 0xfffffff8, RZ, 0xc0, !PT ;  /* 0xfffffff807077812 */ /* 0x000fe400078ec0ff */
[----:B------:R-:W-:Y:S02]  /*0fe0*/  LOP3.LUT R5, R5, 0xfffffff0, RZ, 0xc0, !PT ;  /* 0xfffffff005057812 */ /* 0x000fe400078ec0ff */
[----:B------:R-:W-:Y:S01]  /*0ff0*/  SHF.R.S32.HI R215, RZ, 0x3, R15 ;  /* 0x00000003ffd77819 */ /* 0x000fe2000001140f */
[----:B------:R-:W-:Y:S01]  /*1000*/  IMAD.IADD R7, R0, 0x1, -R7 ;  /* 0x0000000100077824 */ /* 0x000fe200078e0a07 */
[----:B------:R-:W-:Y:S01]  /*1010*/  LOP3.LUT R9, R15, 0xfffffff8, RZ, 0xc0, !PT ;  /* 0xfffffff80f097812 */ /* 0x000fe200078ec0ff */
[C---:B------:R-:W-:Y:S01]  /*1020*/  IMAD.IADD R0, R202.reuse, 0x1, -R5 ;  /* 0x00000001ca007824 */ /* 0x040fe200078e0a05 */
[-C--:B------:R-:W-:Y:S01]  /*1030*/  LEA.HI R17, R13, R202.reuse, RZ, 0x6 ;  /* 0x000000ca0d117211 */ /* 0x080fe200078f30ff */
[----:B------:R-:W-:Y:S01]  /*1040*/  IMAD.SHL.U32 R5, R215, 0x40, RZ ;  /* 0x00000040d7057824 */ /* 0x000fe200078e00ff */
[----:B------:R-:W-:Y:S01]  /*1050*/  LOP3.LUT R3, R3, 0xfffffffe, RZ, 0xc0, !PT ;  /* 0xfffffffe03037812 */ /* 0x000fe200078ec0ff */
[----:B------:R-:W-:Y:S01]  /*1060*/  IMAD.IADD R214, R202, 0x1, -R9 ;  /* 0x00000001cad67824 */ /* 0x000fe200078e0a09 */
[----:B------:R-:W-:Y:S01]  /*1070*/  SHF.R.S32.HI R9, RZ, 0x1f, R0 ;  /* 0x0000001fff097819 */ /* 0x000fe20000011400 */
[----:B------:R-:W-:Y:S01]  /*1080*/  IMAD.SHL.U32 R17, R17, 0x8, RZ ;  /* 0x0000000811117824 */ /* 0x000fe200078e00ff */
[----:B------:R-:W-:Y:S01]  /*1090*/  LOP3.LUT R5, R5, 0x1c0, RZ, 0xc0, !PT ;  /* 0x000001c005057812 */ /* 0x000fe200078ec0ff */
[----:B------:R-:W-:Y:S01]  /*10a0*/  IMAD.SHL.U32 R218, R214, 0x8, RZ ;  /* 0x00000008d6da7824 */ /* 0x000fe200078e00ff */
[----:B------:R-:W-:Y:S01]  /*10b0*/  LEA.HI R13, R13, R202, RZ, 0x5 ;  /* 0x000000ca0d0d7211 */ /* 0x000fe200078f28ff */
[----:B------:R-:W-:Y:S01]  /*10c0*/  IMAD.IADD R3, R2, 0x1, -R3 ;  /* 0x0000000102037824 */ /* 0x000fe200078e0a03 */
[----:B------:R-:W-:Y:S01]  /*10d0*/  LOP3.LUT R17, R17, 0x7ffffe00, RZ, 0xc0, !PT ;  /* 0x7ffffe0011117812 */ /* 0x000fe200078ec0ff */
[----:B------:R-:W-:Y:S01]  /*10e0*/  IMAD.SHL.U32 R4, R214, 0x40, RZ ;  /* 0x00000040d6047824 */ /* 0x000fe200078e00ff */
[----:B------:R-:W-:-:S02]  /*10f0*/  SHF.R.U32.HI R208, RZ, 0x3, R5 ;  /* 0x00000003ffd07819 */ /* 0x000fc40000011605 */
[----:B------:R-:W-:Y:S02]  /*1100*/  LOP3.LUT R2, R5, 0x38, R218, 0xf8, !PT ;  /* 0x0000003805027812 */ /* 0x000fe400078ef8da */
[----:B------:R-:W-:Y:S02]  /*1110*/  LEA.HI R9, R9, R0, RZ, 0x3 ;  /* 0x0000000009097211 */ /* 0x000fe400078f18ff */
[----:B------:R-:W-:Y:S02]  /*1120*/  LOP3.LUT R208, R17, R2, R208, 0xf6, !PT ;  /* 0x0000000211d07212 */ /* 0x000fe400078ef6d0 */
[----:B------:R-:W-:Y:S02]  /*1130*/  LOP3.LUT R17, R13, 0xffffffe0, RZ, 0xc0, !PT ;  /* 0xffffffe00d117812 */ /* 0x000fe400078ec0ff */
[C---:B------:R-:W-:Y:S01]  /*1140*/  LOP3.LUT R5, R9.reuse, 0xfffffff8, RZ, 0xc0, !PT ;  /* 0xfffffff809057812 */ /* 0x040fe200078ec0ff */
[----:B------:R-:W-:Y:S01]  /*1150*/  IMAD.SHL.U32 R9, R9, 0x40, RZ ;  /* 0x0000004009097824 */ /* 0x000fe200078e00ff */
[----:B------:R-:W-:Y:S01]  /*1160*/  SHF.R.S32.HI R8, RZ, 0x5, R13 ;  /* 0x00000005ff087819 */ /* 0x000fe2000001140d */
[----:B------:R-:W-:Y:S01]  /*1170*/  IMAD.IADD R212, R202, 0x1, -R17 ;  /* 0x00000001cad47824 */ /* 0x000fe200078e0a11 */
[----:B------:R-:W-:Y:S01]  /*1180*/  SHF.R.S32.HI R13, RZ, 0x1f, R13 ;  /* 0x0000001fff0d7819 */ /* 0x000fe2000001140d */
[----:B------:R-:W-:Y:S01]  /*1190*/  IMAD.IADD R5, R0, 0x1, -R5 ;  /* 0x0000000100057824 */ /* 0x000fe200078e0a05 */
[----:B------:R-:W-:Y:S01]  /*11a0*/  LOP3.LUT R10, R7, 0x1, RZ, 0xc0, !PT ;  /* 0x00000001070a7812 */ /* 0x000fe200078ec0ff */
[----:B------:R-:W-:Y:S01]  /*11b0*/  IMAD.SHL.U32 R208, R208, 0x2, RZ ;  /* 0x00000002d0d07824 */ /* 0x000fe200078e00ff */
[----:B------:R-:W-:Y:S01]  /*11c0*/  LEA.HI R13, R13, R8, RZ, 0x3 ;  /* 0x000000080d0d7211 */ /* 0x000fe200078f18ff */
[----:B------:R-:W-:Y:S01]  /*11d0*/  IMAD.SHL.U32 R2, R5, 0x40, RZ ;  /* 0x0000004005027824 */ /* 0x000fe200078e00ff */
[----:B------:R-:W-:-:S02]  /*11e0*/  SHF.R.S32.HI R209, RZ, 0x1f, R212 ;  /* 0x0000001fffd17819 */ /* 0x000fc400000114d4 */
[----:B------:R-:W-:Y:S02]  /*11f0*/  LOP3.LUT R11, R11, 0xfffffffc, RZ, 0xc0, !PT ;  /* 0xfffffffc0b0b7812 */ /* 0x000fe400078ec0ff */
[----:B------:R-:W-:Y:S02]  /*1200*/  LOP3.LUT R13, R13, 0xffffff8, RZ, 0xc0, !PT ;  /* 0x0ffffff80d0d7812 */ /* 0x000fe400078ec0ff */
[----:B------:R-:W-:Y:S01]  /*1210*/  LEA.HI R209, R209, R212, RZ, 0x2 ;  /* 0x000000d4d1d17211 */ /* 0x000fe200078f10ff */
[----:B------:R-:W-:Y:S01]  /*1220*/  IMAD.IADD R0, R202, 0x1, -R11 ;  /* 0x00000001ca007824 */ /* 0x000fe200078e0a0b */
[----:B------:R-:W-:Y:S01]  /*1230*/  ISETP.NE.U32.AND P3, PT, R10, 0x1, PT ;  /* 0x000000010a00780c */ /* 0x000fe20003f65070 */
[----:B------:R-:W-:Y:S01]  /*1240*/  IMAD.SHL.U32 R10, R7, 0x40, RZ ;  /* 0x00000040070a7824 */ /* 0x000fe200078e00ff */
[----:B------:R-:W-:Y:S01]  /*1250*/  LOP3.LUT R2, R2, 0x1c0, RZ, 0xc0, !PT ;  /* 0x000001c002027812 */ /* 0x000fe200078ec0ff */
[----:B------:R-:W-:Y:S01]  /*1260*/  IMAD.SHL.U32 R11, R3, 0x8, RZ ;  /* 0x00000008030b7824 */ /* 0x000fe200078e00ff */
[----:B------:R-:W-:Y:S01]  /*1270*/  SHF.R.S32.HI R211, RZ, 0x2, R209 ;  /* 0x00000002ffd37819 */ /* 0x000fe200000114d1 */
[----:B------:R-:W-:Y:S01]  /*1280*/  IMAD.IADD R6, R8, 0x1, -R13 ;  /* 0x0000000108067824 */ /* 0x000fe200078e0a0d */
[----:B------:R-:W-:-:S02]  /*1290*/  LOP3.LUT R4, R4, 0x1c0, RZ, 0xc0, !PT ;  /* 0x000001c004047812 */ /* 0x000fc400078ec0ff */
[----:B------:R-:W-:Y:S01]  /*12a0*/  R2P PR, R7, 0x6 ;  /* 0x0000000607007804 */ /* 0x000fe20000000000 */
[----:B------:R-:W-:Y:S01]  /*12b0*/  IMAD.SHL.U32 R7, R8, 0x400, RZ ;  /* 0x0000040008077824 */ /* 0x000fe200078e00ff */
[----:B------:R-:W-:Y:S01]  /*12c0*/  LOP3.LUT R10, R10, 0x1c0, RZ, 0xc0, !PT ;  /* 0x000001c00a0a7812 */ /* 0x000fe200078ec0ff */
[----:B------:R-:W-:Y:S01]  /*12d0*/  IMAD R211, R6, 0x10, R211 ;  /* 0x0000001006d37824 */ /* 0x000fe200078e02d3 */
[----:B------:R-:W-:Y:S01]  /*12e0*/  LOP3.LUT R11, R2, 0x8, R11, 0xf8, !PT ;  /* 0x00000008020b7812 */ /* 0x000fe200078ef80b */
[----:B------:R-:W-:Y:S01]  /*12f0*/  IMAD R213, R0, 0x2, R7 ;  /* 0x0000000200d57824 */ /* 0x000fe200078e0207 */
[----:B------:R-:W-:Y:S02]  /*1300*/  LOP3.LUT R15, R4, 0x8, R15, 0xf8, !PT ;  /* 0x00000008040f7812 */ /* 0x000fe400078ef80f */
[----:B------:R-:W-:Y:S02]  /*1310*/  SHF.R.U32.HI R2, RZ, 0x3, R2 ;  /* 0x00000003ff027819 */ /* 0x000fe40000011602 */
[----:B------:R-:W-:-:S02]  /*1320*/  SHF.R.U32.HI R4, RZ, 0x3, R4 ;  /* 0x00000003ff047819 */ /* 0x000fc40000011604 */
[----:B------:R-:W-:Y:S02]  /*1330*/  LEA.HI R6, R0, R0, RZ, 0x1 ;  /* 0x0000000000067211 */ /* 0x000fe400078f08ff */
[----:B------:R-:W-:Y:S02]  /*1340*/  LEA.HI R10, R10, R10, RZ, 0x1d ;  /* 0x0000000a0a0a7211 */ /* 0x000fe400078fe8ff */
[----:B------:R-:W-:Y:S02]  /*1350*/  LOP3.LUT R2, R11, R2, RZ, 0x3c, !PT ;  /* 0x000000020b027212 */ /* 0x000fe400078e3cff */
[----:B------:R-:W-:Y:S01]  /*1360*/  LOP3.LUT R4, R15, R4, RZ, 0x3c, !PT ;  /* 0x000000040f047212 */ /* 0x000fe200078e3cff */
[----:B------:R-:W-:Y:S01]  /*1370*/  IMAD.IADD R213, R213, 0x1, R10 ;  /* 0x00000001d5d57824 */ /* 0x000fe200078e020a */
[----:B------:R-:W-:Y:S02]  /*1380*/  LOP3.LUT R11, R6, 0x1ffffffe, RZ, 0xc0, !PT ;  /* 0x1ffffffe060b7812 */ /* 0x000fe400078ec0ff */
[----:B------:R-:W-:Y:S01]  /*1390*/  LOP3.LUT R9, R9, 0xfffffe00, RZ, 0xc0, !PT ;  /* 0xfffffe0009097812 */ /* 0x000fe200078ec0ff */
[----:B------:R-:W-:Y:S01]  /*13a0*/  IMAD R4, R3, 0x200, R4 ;  /* 0x0000020003047824 */ /* 0x000fe200078e0204 */
[----:B------:R-:W-:Y:S01]  /*13b0*/  LEA R213, R213, 0x80, 0x1 ;  /* 0x00000080d5d57811 */ /* 0x000fe200078e08ff */
[----:B------:R-:W-:Y:S01]  /*13c0*/  IMAD.IADD R210, R0, 0x1, -R11 ;  /* 0x0000000100d27824 */ /* 0x000fe200078e0a0b */
[-C--:B------:R-:W-:Y:S01]  /*13d0*/  IADD3 R0, R2, R9.reuse, R7 ;  /* 0x0000000902007210 */ /* 0x080fe20007ffe007 */
[----:B------:R-:W-:Y:S01]  /*13e0*/  IMAD.MOV.U32 R3, RZ, RZ, 0x20 ;  /* 0x00000020ff037424 */ /* 0x000fe200078e00ff */
[----:B------:R-:W-:Y:S01]  /*13f0*/  LOP3.LUT P0, RZ, R5, 0x2, RZ, 0xc0, !PT ;  /* 0x0000000205ff7812 */ /* 0x000fe2000780c0ff */
[----:B------:R-:W-:Y:S01]  /*1400*/  IMAD R210, R210, 0x8, R211 ;  /* 0x00000008d2d27824 */ /* 0x000fe200078e02d3 */
[----:B------:R-:W-:-:S02]  /*1410*/  LOP3.LUT R2, R2, R9, RZ, 0xfc, !PT ;  /* 0x0000000902027212 */ /* 0x000fc400078efcff */
[----:B------:R-:W-:Y:S01]  /*1420*/  LOP3.LUT P4, RZ, R5, 0x4, RZ, 0xc0, !PT ;  /* 0x0000000405ff7812 */ /* 0x000fe2000788c0ff */
[----:B------:R-:W-:Y:S01]  /*1430*/  IMAD.MOV.U32 R5, RZ, RZ, 0x40 ;  /* 0x00000040ff057424 */ /* 0x000fe200078e00ff */
[----:B------:R-:W-:Y:S02]  /*1440*/  IADD3 R205, R213, -0x10, RZ ;  /* 0xfffffff0d5cd7810 */ /* 0x000fe40007ffe0ff */
[----:B------:R-:W-:Y:S02]  /*1450*/  LOP3.LUT R209, R209, 0x7ffffffc, RZ, 0xc0, !PT ;  /* 0x7ffffffcd1d17812 */ /* 0x000fe400078ec0ff */
[C---:B------:R-:W-:Y:S02]  /*1460*/  SEL R8, R3.reuse, 0xffffffe0, !P1 ;  /* 0xffffffe003087807 */ /* 0x040fe40004800000 */
[----:B------:R-:W-:Y:S01]  /*1470*/  SEL R187, R3, 0xffffffe0, !P0 ;  /* 0xffffffe003bb7807 */ /* 0x000fe20004000000 */
[----:B------:R-:W-:Y:S01]  /*1480*/  IMAD.IADD R209, R212, 0x1, -R209 ;  /* 0x00000001d4d17824 */ /* 0x000fe200078e0ad1 */
[C---:B------:R-:W-:Y:S01]  /*1490*/  @P3 IADD3 R205, R213.reuse, 0x10, RZ ;  /* 0x00000010d5cd3810 */ /* 0x040fe20007ffe0ff */
[----:B------:R-:W-:Y:S01]  /*14a0*/  IMAD.IADD R222, R213, 0x1, R8 ;  /* 0x00000001d5de7824 */ /* 0x000fe200078e0208 */
[----:B------:R-:W-:Y:S01]  /*14b0*/  LEA R182, R2, 0x100, 0x1 ;  /* 0x0000010002b67811 */ /* 0x000fe200078e08ff */
[----:B------:R-:W-:Y:S01]  /*14c0*/  IMAD.SHL.U32 R209, R209, 0x2, RZ ;  /* 0x00000002d1d17824 */ /* 0x000fe200078e00ff */
        /* <DEDUP_REMOVED lines=10> */
[----:B------:R-:W-:Y:S01]  /*1570*/  SHF.R.S32.HI R219, RZ, 0x1f, R218 ;  /* 0x0000001fffdb7819 */ /* 0x000fe200000114da */
[----:B------:R-:W-:Y:S01]  /*1580*/  IMAD.IADD R224, R6, 0x1, R205 ;  /* 0x0000000106e07824 */ /* 0x000fe200078e02cd */
[----:B------:R-:W-:Y:S01]  /*1590*/  SHF.R.S32.HI R199, RZ, 0x1f, R204 ;  /* 0x0000001fffc77819 */ /* 0x000fe200000114cc */
[----:B------:R-:W-:Y:S01]  /*15a0*/  IMAD.IADD R223, R217, 0x1, R6 ;  /* 0x00000001d9df7824 */ /* 0x000fe200078e0206 */
[----:B------:R-:W-:Y:S01]  /*15b0*/  SHF.R.S32.HI R198, RZ, 0x1f, R203 ;  /* 0x0000001fffc67819 */ /* 0x000fe200000114cb */
[--C-:B------:R-:W-:Y:S01]  /*15c0*/  IMAD.IADD R184, R188, 0x1, R3.reuse ;  /* 0x00000001bcb87824 */ /* 0x100fe200078e0203 */
[C---:B------:R-:W-:Y:S01]  /*15d0*/  IADD3 R207, R208.reuse, 0x100, RZ ;  /* 0x00000100d0cf7810 */ /* 0x040fe20007ffe0ff */
[C---:B------:R-:W-:Y:S01]  /*15e0*/  IMAD.IADD R181, R3.reuse, 0x1, R182 ;  /* 0x0000000103b57824 */ /* 0x040fe200078e02b6 */
[----:B------:R-:W-:Y:S01]  /*15f0*/  IADD3 R206, R208, 0xc100, RZ ;  /* 0x0000c100d0ce7810 */ /* 0x000fe20007ffe0ff */
[----:B------:R-:W-:Y:S01]  /*1600*/  IMAD.IADD R225, R3, 0x1, R0 ;  /* 0x0000000103e17824 */ /* 0x000fe200078e0200 */
[----:B------:R-:W-:Y:S01]  /*1610*/  LEA R186, R4, 0xc100, 0x1 ;  /* 0x0000c10004ba7811 */ /* 0x000fe200078e08ff */
[----:B------:R-:W-:-:S02]  /*1620*/  IMAD.IADD R183, R185, 0x1, R3 ;  /* 0x00000001b9b77824 */ /* 0x000fc400078e0203 */
.L_x_1761:
        /* <DEDUP_REMOVED lines=9> */
[----:B------:R-:W-:Y:S01]  /*16c0*/  IMAD.WIDE R10, R195, R0, c[0x0][0x348] ;  /* 0x0000d200c30a7625 */ /* 0x000fe200078e0200 */
[----:B------:R-:W-:-:S02]  /*16d0*/  ISETP.NE.U32.AND P4, PT, RZ, c[0x0][0x350], PT ;  /* 0x0000d400ff007a0c */ /* 0x000fc40003f85070 */
[----:B------:R-:W-:Y:S01]  /*16e0*/  ISETP.NE.AND.EX P5, PT, RZ, c[0x0][0x34c], PT, P5 ;  /* 0x0000d300ff007a0c */ /* 0x000fe20003fa5350 */
[----:B------:R-:W-:Y:S01]  /*16f0*/  IMAD.WIDE R8, R195, R0, c[0x0][0x350] ;  /* 0x0000d400c3087625 */ /* 0x000fe200078e0200 */
[----:B------:R-:W-:-:S03]  /*1700*/  ISETP.NE.AND.EX P4, PT, RZ, c[0x0][0x354], PT, P4 ;  /* 0x0000d500ff007a0c */ /* 0x000fc60003f85340 */
[----:B------:R-:W-:-:S04]  /*1710*/  @P0 IMAD.WIDE R228, R195, R0, c[0x0][0x360] ;  /* 0x0000d800c3e40625 */ /* 0x000fc800078e0200 */
[----:B------:R-:W-:Y:S02]  /*1720*/  @P1 IMAD.WIDE R12, R195, R0, c[0x0][0x370] ;  /* 0x0000dc00c30c1625 */ /* 0x000fe400078e0200 */
        /* <DEDUP_REMOVED lines=12> */
.L_x_1629:
[----:B------:R-:W-:-:S04]  /*17f0*/  ISETP.NE.U32.AND P0, PT, RZ, c[0x0][0x368], PT ;  /* 0x0000da00ff007a0c */ /* 0x000fc80003f05070 */
[----:B------:R-:W-:-:S13]  /*1800*/  ISETP.NE.AND.EX P0, PT, RZ, c[0x0][0x36c], PT, P0 ;  /* 0x0000db00ff007a0c */ /* 0x000fda0003f05300 */
[----:B------:R-:W-:Y:S05]  /*1810*/  @!P0 BRA `(.L_x_1630) ;  /* 0x0000003000008947 */ /* 0x000fea0003800000 */
[----:B-1----:R-:W-:-:S05]  /*1820*/  IMAD.WIDE R8, R195, R0, c[0x0][0x368] ;  /* 0x0000da00c3087625 */ /* 0x002fca00078e0200 */
[----:B------:R1:W5:Y:S01]  /*1830*/  LDG.E R2, [R8.64] ;  /* 0x0000000808027981 */ /* 0x000362000c1e1900 */
[----:B------:R-:W-:Y:S05]  /*1840*/  BRA `(.L_x_1631) ;  /* 0x0000005000007947 */ /* 0x000fea0003800000 */
.L_x_1630:
[----:B------:R-:W-:Y:S01]  /*1850*/  MOV R2, c[0x0][0x1d0] ;  /* 0x0000740000027a02 */ /* 0x000fe20000000f00 */
[----:B------:R-:W-:Y:S05]  /*1860*/  @!P4 BRA `(.L_x_1631) ;  /* 0x000000300000c947 */ /* 0x000fea0003800000 */
[----:B------:R-:W2:Y:S04]  /*1870*/  LDG.E R2, [R8.64] ;  /* 0x0000000808027981 */ /* 0x000ea8000c1e1900 */
[----:B------:R-:W2:Y:S02]  /*1880*/  LDG.E R7, [R8.64+0x4] ;  /* 0x0000040808077981 */ /* 0x000ea4000c1e1900 */
[----:B--2---:R-:W-:Y:S02]  /*1890*/  IADD3 R2, -R2, R7, RZ ;  /* 0x0000000702027210 */ /* 0x004fe40007ffe1ff */
.L_x_1631:
[----:B------:R-:W-:Y:S01]  /*18a0*/  IMAD.MOV.U32 R4, RZ, RZ, c[0x0][0x2c4] ;  /* 0x0000b100ff047624 */ /* 0x000fe200078e00ff */
[----:B-----5:R-:W-:Y:S01]  /*18b0*/  IADD3 R6, R6, R3, RZ ;  /* 0x0000000306067210 */ /* 0x020fe20007ffe0ff */
[----:B------:R-:W-:-:S02]  /*18c0*/  IMAD.SHL.U32 R193, R193, 0x80, RZ ;  /* 0x00000080c1c17824 */ /* 0x000fc400078e00ff */
[----:B------:R-:W-:Y:S01]  /*18d0*/  IMAD.IADD R227, R2, 0x1, -R3 ;  /* 0x0000000102e37824 */ /* 0x000fe200078e0a03 */
[----:B------:R-:W-:Y:S02]  /*18e0*/  ISETP.NE.AND P2, PT, R4, 0x1, PT ;  /* 0x000000010400780c */ /* 0x000fe40003f45270 */
[----:B------:R-:W-:Y:S02]  /*18f0*/  IADD3 R7, R193, 0x7f, RZ ;  /* 0x0000007fc1077810 */ /* 0x000fe40007ffe0ff */
[----:B------:R-:W-:Y:S02]  /*1900*/  MOV R2, c[0x0][0x32c] ;  /* 0x0000cb0000027a02 */ /* 0x000fe40000000f00 */
[----:B------:R-:W-:Y:S02]  /*1910*/  IADD3 R240, R227, 0x1, -R228 ;  /* 0x00000001e3f07810 */ /* 0x000fe40007ffe8e4 */
[----:B------:R-:W-:-:S05]  /*1920*/  ISETP.GE.AND P1, PT, R2, 0x1, PT ;  /* 0x000000010200780c */ /* 0x000fca0003f26270 */
[----:B------:R-:W-:-:S05]  /*1930*/  @P2 IMAD.HI.U32 R4, R7, c[0x0][0x2c8], RZ ;  /* 0x0000b20007042a27 */ /* 0x000fca00078e00ff */
[----:B------:R-:W-:-:S05]  /*1940*/  @P2 SHF.R.U32.HI R7, RZ, c[0x0][0x2cc], R4 ;  /* 0x0000b300ff072a19 */ /* 0x000fca0000011604 */
[----:B------:R-:W-:-:S05]  /*1950*/  IMAD.IADD R4, R240, 0x1, R7 ;  /* 0x00000001f0047824 */ /* 0x000fca00078e0207 */
[----:B-1----:R-:W-:Y:S01]  /*1960*/  IADD3 R8, R4, c[0x0][0x328], RZ ;  /* 0x0000ca0004087a10 */ /* 0x002fe20007ffe0ff */
        /* <DEDUP_REMOVED lines=11> */
.L_x_1634:
[----:B------:R-:W-:-:S13]  /*1a20*/  ISETP.NE.AND P0, PT, R2, 0x1, PT ;  /* 0x000000010200780c */ /* 0x000fda0003f05270 */
[----:B------:R-:W-:-:S05]  /*1a30*/  @P0 IMAD.HI.U32 R4, R3, c[0x0][0x330], RZ ;  /* 0x0000cc0003040a27 */ /* 0x000fca00078e00ff */
[----:B------:R-:W-:Y:S02]  /*1a40*/  @P0 SHF.R.U32.HI R3, RZ, c[0x0][0x334], R4 ;  /* 0x0000cd00ff030a19 */ /* 0x000fe40000011604 */
.L_x_1635:
[----:B------:R-:W-:Y:S05]  /*1a50*/  BSYNC B0 ;  /* 0x0000000000007941 */ /* 0x000fea0003800000 */
.L_x_1633:
[----:B------:R-:W-:-:S05]  /*1a60*/  IMAD R3, R3, R2, c[0x0][0x32c] ;  /* 0x0000cb0003037624 */ /* 0x000fca00078e0202 */
[----:B------:R-:W-:-:S04]  /*1a70*/  IMNMX R8, R8, R3, PT ;  /* 0x0000000308087217 */ /* 0x000fc80003800200 */
.L_x_1632:
[----:B------:R-:W-:Y:S01]  /*1a80*/  IADD3 R8, R8, 0x3f, RZ ;  /* 0x0000003f08087810 */ /* 0x000fe20007ffe0ff */
[----:B------:R-:W-:Y:S01]  /*1a90*/  @P2 IMAD.HI.U32 R3, R193, c[0x0][0x2c8], RZ ;  /* 0x0000b200c1032a27 */ /* 0x000fe200078e00ff */
[C---:B------:R-:W-:Y:S02]  /*1aa0*/  IADD3 R10, R227.reuse, 0x3f, RZ ;  /* 0x0000003fe30a7810 */ /* 0x040fe40007ffe0ff */
[----:B------:R-:W-:Y:S01]  /*1ab0*/  SHF.R.S32.HI R7, RZ, 0x1f, R8 ;  /* 0x0000001fff077819 */ /* 0x000fe20000011408 */
[----:B------:R-:W-:Y:S01]  /*1ac0*/  IMAD.MOV.U32 R4, RZ, RZ, R193 ;  /* 0x000000ffff047224 */ /* 0x000fe200078e00c1 */
[----:B------:R-:W-:Y:S02]  /*1ad0*/  SHF.R.S32.HI R9, RZ, 0x1f, R10 ;  /* 0x0000001fff097819 */ /* 0x000fe4000001140a */
[----:B------:R-:W-:Y:S01]  /*1ae0*/  @P2 SHF.R.U32.HI R4, RZ, c[0x0][0x2cc], R3 ;  /* 0x0000b300ff042a19 */ /* 0x000fe20000011603 */
[----:B------:R-:W-:Y:S01]  /*1af0*/  IMAD.IADD R3, R227, 0x1, -R228 ;  /* 0x00000001e3037824 */ /* 0x000fe200078e0ae4 */
[----:B------:R-:W-:-:S02]  /*1b00*/  LEA.HI R7, R7, R8, RZ, 0x6 ;  /* 0x0000000807077211 */ /* 0x000fc400078f30ff */
[----:B------:R-:W-:Y:S01]  /*1b10*/  LEA.HI R9, R9, R10, RZ, 0x6 ;  /* 0x0000000a09097211 */ /* 0x000fe200078f30ff */
[----:B------:R-:W-:Y:S01]  /*1b20*/  IMAD.IADD R4, R3, 0x1, R4 ;  /* 0x0000000103047824 */ /* 0x000fe200078e0204 */
[----:B------:R-:W-:Y:S02]  /*1b30*/  SHF.R.S32.HI R133, RZ, 0x6, R7 ;  /* 0x00000006ff857819 */ /* 0x000fe40000011407 */
[----:B------:R-:W-:Y:S02]  /*1b40*/  SHF.R.S32.HI R8, RZ, 0x6, R9 ;  /* 0x00000006ff087819 */ /* 0x000fe40000011409 */
        /* <DEDUP_REMOVED lines=12> */
.L_x_1638:
[----:B------:R-:W-:-:S13]  /*1c10*/  ISETP.NE.AND P0, PT, R2, 0x1, PT ;  /* 0x000000010200780c */ /* 0x000fda0003f05270 */
[----:B------:R-:W-:-:S05]  /*1c20*/  @P0 IMAD.HI.U32 R2, R4, c[0x0][0x330], RZ ;  /* 0x0000cc0004020a27 */ /* 0x000fca00078e00ff */
[----:B------:R-:W-:Y:S02]  /*1c30*/  @P0 SHF.R.U32.HI R4, RZ, c[0x0][0x334], R2 ;  /* 0x0000cd00ff040a19 */ /* 0x000fe40000011602 */
.L_x_1639:
[----:B------:R-:W-:Y:S05]  /*1c40*/  BSYNC B0 ;  /* 0x0000000000007941 */ /* 0x000fea0003800000 */
.L_x_1637:
[----:B------:R-:W-:-:S05]  /*1c50*/  IMAD R4, R4, c[0x0][0x32c], RZ ;  /* 0x0000cb0004047a24 */ /* 0x000fca00078e02ff */
[----:B------:R-:W-:-:S04]  /*1c60*/  IMNMX R7, R7, R4, !PT ;  /* 0x0000000407077217 */ /* 0x000fc80007800200 */
.L_x_1636:
[----:B------:R-:W-:Y:S01]  /*1c70*/  SHF.R.S32.HI R2, RZ, 0x1f, R7 ;  /* 0x0000001fff027819 */ /* 0x000fe20000011407 */
[----:B------:R-:W-:Y:S01]  /*1c80*/  BSSY B0, `(.L_x_1640) ;  /* 0x0000029000007945 */ /* 0x000fe20003800000 */
[----:B------:R-:W-:Y:S02]  /*1c90*/  LOP3.LUT R231, R194, 0xff0000, RZ, 0xc0, !PT ;  /* 0x00ff0000c2e77812 */ /* 0x000fe400078ec0ff */
[----:B------:R-:W-:Y:S01]  /*1ca0*/  LEA.HI R2, R2, R7, RZ, 0x6 ;  /* 0x0000000702027211 */ /* 0x000fe200078f30ff */
[----:B------:R-:W-:-:S03]  /*1cb0*/  IMAD.MOV.U32 R7, RZ, RZ, RZ ;  /* 0x000000ffff077224 */ /* 0x000fc600078e00ff */
[----:B------:R-:W-:Y:S02]  /*1cc0*/  SHF.R.S32.HI R230, RZ, 0x6, R2 ;  /* 0x00000006ffe67819 */ /* 0x000fe40000011402 */
[----:B------:R-:W-:Y:S02]  /*1cd0*/  LOP3.LUT R2, R194, 0xff000000, RZ, 0xc0, !PT ;  /* 0xff000000c2027812 */ /* 0x000fe400078ec0ff */
[----:B------:R-:W-:Y:S02]  /*1ce0*/  IMNMX R230, RZ, R230, !PT ;  /* 0x000000e6ffe67217 */ /* 0x000fe40007800200 */
[----:B------:R-:W-:Y:S02]  /*1cf0*/  SHF.R.U32.HI R2, RZ, 0x8, R2 ;  /* 0x00000008ff027819 */ /* 0x000fe40000011602 */
[----:B------:R-:W-:Y:S02]  /*1d00*/  ISETP.GT.AND P0, PT, R133, R230, PT ;  /* 0x000000e68500720c */ /* 0x000fe40003f04270 */
[----:B------:R-:W-:-:S04]  /*1d10*/  LEA.HI R231, R231, R2, RZ, 0x10 ;  /* 0x00000002e7e77211 */ /* 0x000fc800078f80ff */
[----:B------:R-:W-:Y:S02]  /*1d20*/  LOP3.LUT R232, R231, 0xff, RZ, 0xc0, !PT ;  /* 0x000000ffe7e87812 */ /* 0x000fe400078ec0ff */
[----:B------:R-:W-:-:S05]  /*1d30*/  SHF.R.U32.HI R231, RZ, 0x10, R231 ;  /* 0x00000010ffe77819 */ /* 0x000fca00000116e7 */
[----:B------:R-:W-:Y:S05]  /*1d40*/  @!P0 BRA `(.L_x_1641) ;  /* 0x000001c000008947 */ /* 0x000fea0003800000 */
[----:B------:R-:W-:-:S04]  /*1d50*/  ISETP.NE.AND P0, PT, R231, RZ, PT ;  /* 0x000000ffe700720c */ /* 0x000fc80003f05270 */
[----:B------:R-:W-:-:S04]  /*1d60*/  SEL R8, R231, c[0x0][0x338], P0 ;  /* 0x0000ce00e7087a07 */ /* 0x000fc80000000000 */
[-C--:B------:R-:W-:Y:S02]  /*1d70*/  IABS R9, R8.reuse ;  /* 0x0000000800097213 */ /* 0x080fe40000000000 */
[----:B------:R-:W-:Y:S02]  /*1d80*/  IADD3 R11, R8, -0x1, R133 ;  /* 0xffffffff080b7810 */ /* 0x000fe40007ffe085 */
[----:B------:R-:W1:Y:S01]  /*1d90*/  I2F.RP R10, R9 ;  /* 0x00000009000a7306 */ /* 0x000e620000209400 */
[----:B------:R-:W-:Y:S02]  /*1da0*/  IABS R2, R8 ;  /* 0x0000000800027213 */ /* 0x000fe40000000000 */
[----:B------:R-:W-:-:S03]  /*1db0*/  IMAD.IADD R11, R11, 0x1, -R230 ;  /* 0x000000010b0b7824 */ /* 0x000fc600078e0ae6 */
        /* <DEDUP_REMOVED lines=21> */
.L_x_1641:
[----:B------:R-:W-:Y:S05]  /*1f10*/  BSYNC B0 ;  /* 0x0000000000007941 */ /* 0x000fea0003800000 */
.L_x_1640:
[----:B------:R-:W-:Y:S01]  /*1f20*/  IMAD R230, R232, R7, R230 ;  /* 0x00000007e8e67224 */ /* 0x000fe200078e02e6 */
[----:B------:R-:W-:Y:S01]  /*1f30*/  MOV R2, RZ ;  /* 0x000000ff00027202 */ /* 0x000fe20000000f00 */
[----:B------:R-:W-:Y:S01]  /*1f40*/  CS2R R98, SRZ ;  /* 0x0000000000627805 */ /* 0x000fe2000001ff00 */
[----:B------:R-:W-:Y:S01]  /*1f50*/  CS2R R96, SRZ ;  /* 0x0000000000607805 */ /* 0x000fe2000001ff00 */
[--C-:B------:R-:W-:Y:S01]  /*1f60*/  IMAD.IADD R4, R230, 0x1, R7.reuse ;  /* 0x00000001e6047824 */ /* 0x100fe200078e0207 */
[----:B------:R-:W-:Y:S01]  /*1f70*/  PRMT R7, RZ, 0x7610, R7 ;  /* 0x00007610ff077816 */ /* 0x000fe20000000007 */
        /* <DEDUP_REMOVED lines=53> */
[----:B------:R1:W2:Y:S01]  /*22d0*/  @P3 LDG.E R2, [R8.64] ;  /* 0x0000000808023981 */ /* 0x0002a2000c1e1900 */
[----:B------:R-:W-:Y:S01]  /*22e0*/  SHF.R.S32.HI R12, RZ, 0x1f, R5 ;  /* 0x0000001fff0c7819 */ /* 0x000fe20000011405 */
[----:B------:R-:W-:Y:S01]  /*22f0*/  IMAD.WIDE.U32 R10, R5, c[0x0][0x178], RZ ;  /* 0x00005e00050a7a25 */ /* 0x000fe200078e00ff */
[----:B------:R-:W-:Y:S02]  /*2300*/  LEA R0, R214, R215, 0x5 ;  /* 0x000000d7d6007211 */ /* 0x000fe400078e28ff */
[----:B------:R-:W-:Y:S01]  /*2310*/  ISETP.GE.AND P6, PT, R204, c[0x0][0x198], PT ;  /* 0x00006600cc007a0c */ /* 0x000fe20003fc6270 */
[----:B------:R-:W-:Y:S01]  /*2320*/  IMAD R12, R12, c[0x0][0x178], RZ ;  /* 0x00005e000c0c7a24 */ /* 0x000fe200078e02ff */
[----:B------:R-:W-:-:S03]  /*2330*/  IADD3 R0, R193, R0, RZ ;  /* 0x00000000c1007210 */ /* 0x000fc60007ffe0ff */
[----:B------:R-:W-:Y:S01]  /*2340*/  IMAD R12, R5, c[0x0][0x17c], R12 ;  /* 0x00005f00050c7a24 */ /* 0x000fe200078e020c */
[----:B------:R-:W-:Y:S01]  /*2350*/  MOV R4, R0 ;  /* 0x0000000000047202 */ /* 0x000fe20000000f00 */
[----:B------:R-:W-:-:S03]  /*2360*/  @P2 IMAD.HI.U32 R5, R0, c[0x0][0x2c8], RZ ;  /* 0x0000b20000052a27 */ /* 0x000fc600078e00ff */
[----:B------:R-:W-:Y:S01]  /*2370*/  IADD3 R13, R11, R12, RZ ;  /* 0x0000000c0b0d7210 */ /* 0x000fe20007ffe0ff */
[----:B------:R-:W-:Y:S01]  /*2380*/  IMAD.MOV.U32 R12, RZ, RZ, R10 ;  /* 0x000000ffff0c7224 */ /* 0x000fe200078e000a */
[----:B------:R-:W-:Y:S02]  /*2390*/  SHF.R.S32.HI R10, RZ, 0x1f, R195 ;  /* 0x0000001fff0a7819 */ /* 0x000fe400000114c3 */
[----:B------:R-:W-:Y:S01]  /*23a0*/  @P2 SHF.R.U32.HI R4, RZ, c[0x0][0x2cc], R5 ;  /* 0x0000b300ff042a19 */ /* 0x000fe20000011605 */
[----:B------:R-:W-:Y:S01]  /*23b0*/  IMAD.WIDE.U32 R12, R226, c[0x0][0x1b8], R12 ;  /* 0x00006e00e20c7a25 */ /* 0x000fe200078e000c */
[----:B------:R-:W-:Y:S02]  /*23c0*/  SEL R5, R10, RZ, !P5 ;  /* 0x000000ff0a057207 */ /* 0x000fe40006800000 */
[----:B------:R-:W-:Y:S01]  /*23d0*/  IADD3 R11, R215, R193, RZ ;  /* 0x000000c1d70b7210 */ /* 0x000fe20007ffe0ff */
[----:B------:R-:W-:Y:S01]  /*23e0*/  IMAD R13, R226, c[0x0][0x1bc], R13 ;  /* 0x00006f00e20d7a24 */ /* 0x000fe200078e020d */
[----:B-1----:R-:W-:Y:S01]  /*23f0*/  SHF.R.S32.HI R8, RZ, 0x1f, R6 ;  /* 0x0000001fff087819 */ /* 0x002fe20000011406 */
[----:B------:R-:W-:Y:S01]  /*2400*/  IMAD R5, R5, c[0x0][0x1c0], RZ ;  /* 0x0000700005057a24 */ /* 0x000fe200078e02ff */
[----:B------:R-:W-:-:S02]  /*2410*/  IADD3 R9, P0, R215, R6, RZ ;  /* 0x00000006d7097210 */ /* 0x000fc40007f1e0ff */
[----:B------:R-:W-:Y:S02]  /*2420*/  SEL R6, R195, RZ, !P5 ;  /* 0x000000ffc3067207 */ /* 0x000fe40006800000 */
[----:B------:R-:W-:Y:S01]  /*2430*/  LEA.HI.X.SX32 R7, R215, R8, 0x1, P0 ;  /* 0x00000008d7077211 */ /* 0x000fe200000f0eff */
[----:B------:R-:W-:Y:S01]  /*2440*/  IMAD.WIDE.U32 R16, R9, c[0x0][0x1e0], R218 ;  /* 0x0000780009107a25 */ /* 0x000fe200078e00da */
[----:B------:R-:W-:Y:S02]  /*2450*/  ISETP.GE.AND P0, PT, R218, c[0x0][0x198], PT ;  /* 0x00006600da007a0c */ /* 0x000fe40003f06270 */
[----:B------:R-:W-:Y:S01]  /*2460*/  ISETP.GE.AND P5, PT, R203, c[0x0][0x198], PT ;  /* 0x00006600cb007a0c */ /* 0x000fe20003fa6270 */
[C---:B------:R-:W-:Y:S02]  /*2470*/  IMAD R5, R6.reuse, c[0x0][0x1c4], R5 ;  /* 0x0000710006057a24 */ /* 0x040fe400078e0205 */
[----:B------:R-:W-:Y:S01]  /*2480*/  IMAD.WIDE.U32 R12, R6, c[0x0][0x1c0], R12 ;  /* 0x00007000060c7a25 */ /* 0x000fe200078e000c */
[----:B------:R-:W-:-:S03]  /*2490*/  SHF.R.S32.HI R6, RZ, 0x1f, R4 ;  /* 0x0000001fff067819 */ /* 0x000fc60000011404 */
[C---:B------:R-:W-:Y:S02]  /*24a0*/  IMAD R8, R7.reuse, c[0x0][0x1e0], RZ ;  /* 0x0000780007087a24 */ /* 0x040fe400078e02ff */
[----:B------:R-:W-:Y:S02]  /*24b0*/  IMAD R7, R7, c[0x0][0x208], RZ ;  /* 0x0000820007077a24 */ /* 0x000fe400078e02ff */
[----:B------:R-:W-:Y:S02]  /*24c0*/  IMAD.IADD R13, R13, 0x1, R5 ;  /* 0x000000010d0d7824 */ /* 0x000fe400078e0205 */
[----:B------:R-:W-:-:S04]  /*24d0*/  IMAD.WIDE.U32 R14, R9, c[0x0][0x208], R218 ;  /* 0x00008200090e7a25 */ /* 0x000fc800078e00da */
[C---:B------:R-:W-:Y:S02]  /*24e0*/  IMAD R8, R9.reuse, c[0x0][0x1e4], R8 ;  /* 0x0000790009087a24 */ /* 0x040fe400078e0208 */
[----:B------:R-:W-:Y:S01]  /*24f0*/  IMAD R7, R9, c[0x0][0x20c], R7 ;  /* 0x0000830009077a24 */ /* 0x000fe200078e0207 */
[----:B------:R-:W-:Y:S01]  /*2500*/  IADD3 R9, -R4, RZ, RZ ;  /* 0x000000ff04097210 */ /* 0x000fe20007ffe1ff */
[----:B------:R-:W-:Y:S01]  /*2510*/  IMAD R5, R6, c[0x0][0x1b0], RZ ;  /* 0x00006c0006057a24 */ /* 0x000fe200078e02ff */
[----:B------:R-:W-:Y:S01]  /*2520*/  IADD3 R17, R17, R8, RZ ;  /* 0x0000000811117210 */ /* 0x000fe20007ffe0ff */
[----:B------:R-:W-:Y:S01]  /*2530*/  IMAD.WIDE.U32 R12, R4, c[0x0][0x1b0], R12 ;  /* 0x00006c00040c7a25 */ /* 0x000fe200078e000c */
[----:B------:R-:W-:-:S03]  /*2540*/  IADD3 R15, R15, R7, RZ ;  /* 0x000000070f0f7210 */ /* 0x000fc60007ffe0ff */
[----:B------:R-:W-:Y:S02]  /*2550*/  IMAD R5, R4, c[0x0][0x1b4], R5 ;  /* 0x00006d0004057a24 */ /* 0x000fe400078e0205 */
[----:B------:R-:W-:Y:S02]  /*2560*/  IMAD R7, R9, c[0x0][0x2c4], R0 ;  /* 0x0000b10009077a24 */ /* 0x000fe400078e0200 */
[C---:B------:R-:W-:Y:S01]  /*2570*/  IMAD.WIDE.U32 R236, R226.reuse, c[0x0][0x1e8], R16 ;  /* 0x00007a00e2ec7a25 */ /* 0x040fe200078e0010 */
[----:B------:R-:W-:Y:S02]  /*2580*/  IADD3 R13, R13, R5, RZ ;  /* 0x000000050d0d7210 */ /* 0x000fe40007ffe0ff */
[----:B------:R-:W-:Y:S01]  /*2590*/  SHF.R.S32.HI R0, RZ, 0x1f, R7 ;  /* 0x0000001fff007819 */ /* 0x000fe20000011407 */
[----:B------:R-:W-:Y:S01]  /*25a0*/  IMAD.WIDE.U32 R234, R226, c[0x0][0x210], R14 ;  /* 0x00008400e2ea7a25 */ /* 0x000fe200078e000e */
[----:B------:R-:W-:-:S03]  /*25b0*/  P2R R14, PR, RZ, 0x1 ;  /* 0x00000001ff0e7803 */ /* 0x000fc60000000000 */
[----:B------:R-:W-:Y:S02]  /*25c0*/  IMAD R0, R0, c[0x0][0x1a8], RZ ;  /* 0x00006a0000007a24 */ /* 0x000fe400078e02ff */
[C---:B------:R-:W-:Y:S02]  /*25d0*/  IMAD R237, R226.reuse, c[0x0][0x1ec], R237 ;  /* 0x00007b00e2ed7a24 */ /* 0x040fe400078e02ed */
[C---:B------:R-:W-:Y:S02]  /*25e0*/  IMAD R9, R7.reuse, c[0x0][0x1ac], R0 ;  /* 0x00006b0007097a24 */ /* 0x040fe400078e0200 */
[----:B------:R-:W-:Y:S02]  /*25f0*/  IMAD R235, R226, c[0x0][0x214], R235 ;  /* 0x00008500e2eb7a24 */ /* 0x000fe400078e02eb */
[----:B------:R-:W-:-:S05]  /*2600*/  IMAD.WIDE.U32 R6, R7, c[0x0][0x1a8], R12 ;  /* 0x00006a0007067a25 */ /* 0x000fca00078e000c */
[----:B------:R-:W-:Y:S02]  /*2610*/  LEA R12, P0, R6, c[0x0][0x160], 0x1 ;  /* 0x00005800060c7a11 */ /* 0x000fe400078008ff */
[----:B--2---:R-:W-:Y:S01]  /*2620*/  @P3 SHF.R.S32.HI R5, RZ, 0x1f, R2 ;  /* 0x0000001fff053819 */ /* 0x004fe20000011402 */
[----:B------:R-:W-:Y:S01]  /*2630*/  @!P3 IMAD.MOV.U32 R5, RZ, RZ, R10 ;  /* 0x000000ffff05b224 */ /* 0x000fe200078e000a */
[----:B------:R-:W-:Y:S02]  /*2640*/  @P3 MOV R4, R2 ;  /* 0x0000000200043202 */ /* 0x000fe40000000f00 */
[----:B------:R-:W-:Y:S02]  /*2650*/  @!P3 MOV R4, R195 ;  /* 0x000000c30004b202 */ /* 0x000fe40000000f00 */
[----:B------:R-:W-:Y:S02]  /*2660*/  SEL R5, R5, RZ, !P4 ;  /* 0x000000ff05057207 */ /* 0x000fe40006000000 */
[----:B------:R-:W-:-:S02]  /*2670*/  SEL R0, R4, RZ, !P4 ;  /* 0x000000ff04007207 */ /* 0x000fc40006000000 */
[----:B------:R-:W-:Y:S01]  /*2680*/  IADD3 R10, R7, R9, RZ ;  /* 0x00000009070a7210 */ /* 0x000fe20007ffe0ff */
[----:B------:R-:W-:Y:S01]  /*2690*/  IMAD R229, R5, c[0x0][0x1f0], RZ ;  /* 0x00007c0005e57a24 */ /* 0x000fe200078e02ff */
[----:B------:R-:W-:Y:S01]  /*26a0*/  ISETP.GE.AND P3, PT, R203, c[0x0][0x1d4], PT ;  /* 0x00007500cb007a0c */ /* 0x000fe20003f66270 */
[----:B------:R-:W-:Y:S01]  /*26b0*/  IMAD R5, R5, c[0x0][0x218], RZ ;  /* 0x0000860005057a24 */ /* 0x000fe200078e02ff */
[----:B------:R-:W-:Y:S01]  /*26c0*/  LEA.HI.X R10, R6, c[0x0][0x164], R10, 0x1, P0 ;  /* 0x00005900060a7a11 */ /* 0x000fe200000f0c0a */
[----:B------:R-:W-:Y:S01]  /*26d0*/  IMAD.WIDE.U32 R236, R0, c[0x0][0x1f0], R236 ;  /* 0x00007c0000ec7a25 */ /* 0x000fe200078e00ec */
[----:B------:R-:W-:-:S03]  /*26e0*/  IADD3 R9, R133, -0x1, RZ ;  /* 0xffffffff85097810 */ /* 0x000fc60007ffe0ff */
[----:B------:R-:W-:-:S04]  /*26f0*/  IMAD.WIDE.U32 R234, R0, c[0x0][0x218], R234 ;  /* 0x0000860000ea7a25 */ /* 0x000fc800078e00ea */
[C---:B------:R-:W-:Y:S02]  /*2700*/  IMAD R229, R0.reuse, c[0x0][0x1f4], R229 ;  /* 0x00007d0000e57a24 */ /* 0x040fe400078e02e5 */
[----:B------:R-:W-:-:S03]  /*2710*/  IMAD R5, R0, c[0x0][0x21c], R5 ;  /* 0x0000870000057a24 */ /* 0x000fc600078e0205 */
[----:B------:R-:W-:Y:S02]  /*2720*/  IADD3 R229, R237, R229, RZ ;  /* 0x000000e5ede57210 */ /* 0x000fe40007ffe0ff */
[----:B------:R-:W-:Y:S01]  /*2730*/  IADD3 R194, R235, R5, RZ ;  /* 0x00000005ebc27210 */ /* 0x000fe20007ffe0ff */
[----:B------:R-:W-:Y:S05]  /*2740*/  BRA.DIV ~URZ, `(.L_x_1643) ;  /* 0x000115c27f007947 */ /* 0x000fea000b800000 */
[----:B------:R1:W2:Y:S02]  /*2750*/  SHFL.IDX PT, R13, R10, RZ, 0x181f ;  /* 0x00181fff0a0d7589 */ /* 0x0002a400000e0000 */
.L_x_1766:
[----:B------:R-:W-:Y:S05]  /*2760*/  BRA.DIV ~URZ, `(.L_x_1644) ;  /* 0x000116127f007947 */ /* 0x000fea000b800000 */
[----:B------:R3:W4:Y:S02]  /*2770*/  SHFL.IDX PT, R2, R12, RZ, 0x181f ;  /* 0x00181fff0c027589 */ /* 0x00072400000e0000 */
.L_x_1767:
[----:B------:R-:W-:Y:S01]  /*2780*/  IMAD R8, R228, c[0x0][0x2c4], RZ ;  /* 0x0000b100e4087a24 */ /* 0x000fe200078e02ff */
[----:B------:R-:W-:Y:S04]  /*2790*/  BSSY B0, `(.L_x_1645) ;  /* 0x0000010000007945 */ /* 0x000fe80003800000 */
[----:B------:R-:W-:-:S13]  /*27a0*/  ISETP.GE.AND P0, PT, R11, R8, PT ;  /* 0x000000080b00720c */ /* 0x000fda0003f06270 */
[----:B------:R-:W-:Y:S05]  /*27b0*/  @P0 BRA `(.L_x_1646) ;  /* 0x000000d000000947 */ /* 0x000fea0003800000 */
[-C--:B----4-:R-:W-:Y:S02]  /*27c0*/  LEA R6, P0, R218, R2.reuse, 0x1 ;  /* 0x00000002da067211 */ /* 0x090fe400078008ff */
[----:B------:R-:W-:Y:S02]  /*27d0*/  ISETP.NE.AND P4, PT, R14, RZ, PT ;  /* 0x000000ff0e00720c */ /* 0x000fe40003f85270 */
[----:B--2---:R-:W-:Y:S02]  /*27e0*/  LEA.HI.X R7, R218, R13, R219, 0x1, P0 ;  /* 0x0000000dda077211 */ /* 0x004fe400000f0cdb */
[----:B------:R-:W-:-:S04]  /*27f0*/  LEA R4, P0, R204, R2, 0x1 ;  /* 0x00000002cc047211 */ /* 0x000fc800078008ff */
[----:B------:R-:W-:Y:S02]  /*2800*/  LEA.HI.X R5, R204, R13, R199, 0x1, P0 ;  /* 0x0000000dcc057211 */ /* 0x000fe400000f0cc7 */
[----:B------:R-:W-:-:S03]  /*2810*/  LEA R16, P0, R203, R2, 0x1 ;  /* 0x00000002cb107211 */ /* 0x000fc600078008ff */
[----:B------:R-:W-:Y:S01]  /*2820*/  @!PT LDS RZ, [RZ] ;  /* 0x00000000fffff984 */ /* 0x000fe20000000800 */
[----:B------:R-:W-:Y:S01]  /*2830*/  @!PT LDS RZ, [RZ] ;  /* 0x00000000fffff984 */ /* 0x000fe20000000800 */
[----:B------:R-:W-:Y:S01]  /*2840*/  @!PT LDS RZ, [RZ] ;  /* 0x00000000fffff984 */ /* 0x000fe20000000800 */
[----:B------:R2:W-:Y:S01]  /*2850*/  LDGSTS.E.BYPASS.LTC128B.128 [R208+0x18100], [R6.64], !P4 ;  /* 0x1810000006d07fae */ /* 0x0005e2000e101d48 */
[----:B------:R-:W-:-:S03]  /*2860*/  LEA.HI.X R17, R203, R13, R198, 0x1, P0 ;  /* 0x0000000dcb117211 */ /* 0x000fc600000f0cc6 */
[----:B------:R2:W-:Y:S04]  /*2870*/  LDGSTS.E.BYPASS.LTC128B.128 [R208+0x1c100], [R4.64], !P6 ;  /* 0x1c10000004d07fae */ /* 0x0005e8000f101d48 */
[----:B------:R2:W-:Y:S02]  /*2880*/  LDGSTS.E.BYPASS.LTC128B.128 [R208+0x20100], [R16.64], !P5 ;  /* 0x2010000010d07fae */ /* 0x0005e4000e901d48 */
.L_x_1646:
[----:B------:R-:W-:Y:S05]  /*2890*/  BSYNC B0 ;  /* 0x0000000000007941 */ /* 0x000fea0003800000 */
.L_x_1645:
[----:B------:R-:W-:Y:S05]  /*28a0*/  BRA.DIV ~URZ, `(.L_x_1647) ;  /* 0x000115327f007947 */ /* 0x000fea000b800000 */
[----:B--2---:R2:W1:Y:S04]  /*28b0*/  SHFL.IDX PT, R13, R10, 0x1, 0x181f ;  /* 0x00381f000a0d7f89 */ /* 0x00446800000e0000 */
[----:B----4-:R2:W4:Y:S02]  /*28c0*/  SHFL.IDX PT, R2, R12, 0x1, 0x181f ;  /* 0x00381f000c027f89 */ /* 0x01052400000e0000 */
.L_x_1768:
[----:B------:R-:W-:Y:S01]  /*28d0*/  IADD3 R5, R11, 0x20, RZ ;  /* 0x000000200b057810 */ /* 0x000fe20007ffe0ff */
[----:B------:R-:W-:Y:S03]  /*28e0*/  BSSY B0, `(.L_x_1648) ;  /* 0x0000010000007945 */ /* 0x000fe60003800000 */
[----:B------:R-:W-:-:S13]  /*28f0*/  ISETP.GE.AND P0, PT, R5, R8, PT ;  /* 0x000000080500720c */ /* 0x000fda0003f06270 */
[----:B------:R-:W-:Y:S05]  /*2900*/  @P0 BRA `(.L_x_1649) ;  /* 0x000000d000000947 */ /* 0x000fea0003800000 */
[-C--:B----4-:R-:W-:Y:S02]  /*2910*/  LEA R6, P0, R218, R2.reuse, 0x1 ;  /* 0x00000002da067211 */ /* 0x090fe400078008ff */
[----:B------:R-:W-:Y:S02]  /*2920*/  ISETP.NE.AND P4, PT, R14, RZ, PT ;  /* 0x000000ff0e00720c */ /* 0x000fe40003f85270 */
[----:B-1----:R-:W-:Y:S02]  /*2930*/  LEA.HI.X R7, R218, R13, R219, 0x1, P0 ;  /* 0x0000000dda077211 */ /* 0x002fe400000f0cdb */
        /* <DEDUP_REMOVED lines=10> */
.L_x_1649:
[----:B------:R-:W-:Y:S05]  /*29e0*/  BSYNC B0 ;  /* 0x0000000000007941 */ /* 0x000fea0003800000 */
.L_x_1648:
[----:B------:R-:W-:Y:S05]  /*29f0*/  BRA.DIV ~URZ, `(.L_x_1650) ;  /* 0x000114a27f007947 */ /* 0x000fea000b800000 */
[----:B-1----:R1:W2:Y:S02]  /*2a00*/  SHFL.IDX PT, R13, R10, 0x2, 0x181f ;  /* 0x00581f000a0d7f89 */ /* 0x0022a400000e0000 */
.L_x_1769:
[----:B------:R-:W-:Y:S05]  /*2a10*/  BRA.DIV ~URZ, `(.L_x_1651) ;  /* 0x000114f27f007947 */ /* 0x000fea000b800000 */
[----:B----4-:R4:W1:Y:S02]  /*2a20*/  SHFL.IDX PT, R2, R12, 0x2, 0x181f ;  /* 0x00581f000c027f89 */ /* 0x01086400000e0000 */
.L_x_1770:
[----:B------:R-:W-:Y:S01]  /*2a30*/  IADD3 R5, R11, 0x40, RZ ;  /* 0x000000400b057810 */ /* 0x000fe20007ffe0ff */
[----:B------:R-:W-:Y:S03]  /*2a40*/  BSSY B0, `(.L_x_1652) ;  /* 0x0000010000007945 */ /* 0x000fe60003800000 */
[----:B------:R-:W-:-:S13]  /*2a50*/  ISETP.GE.AND P0, PT, R5, R8, PT ;  /* 0x000000080500720c */ /* 0x000fda0003f06270 */
[----:B------:R-:W-:Y:S05]  /*2a60*/  @P0 BRA `(.L_x_1653) ;  /* 0x000000d000000947 */ /* 0x000fea0003800000 */
[-C--:B-1----:R-:W-:Y:S02]  /*2a70*/  LEA R6, P0, R218, R2.reuse, 0x1 ;  /* 0x00000002da067211 */ /* 0x082fe400078008ff */
        /* <DEDUP_REMOVED lines=12> */
.L_x_1653:
[----:B------:R-:W-:Y:S05]  /*2b40*/  BSYNC B0 ;  /* 0x0000000000007941 */ /* 0x000fea0003800000 */
.L_x_1652:
[----:B------:R-:W-:Y:S05]  /*2b50*/  BRA.DIV ~URZ, `(.L_x_1654) ;  /* 0x000114127f007947 */ /* 0x000fea000b800000 */
[----:B--2---:R2:W3:Y:S04]  /*2b60*/  SHFL.IDX PT, R13, R10, 0x3, 0x181f ;  /* 0x00781f000a0d7f89 */ /* 0x0044e800000e0000 */
[----:B-1----:R2:W1:Y:S02]  /*2b70*/  SHFL.IDX PT, R2, R12, 0x3, 0x181f ;  /* 0x00781f000c027f89 */ /* 0x00246400000e0000 */
.L_x_1771:
[----:B------:R-:W-:-:S04]  /*2b80*/  IADD3 R11, R11, 0x60, RZ ;  /* 0x000000600b0b7810 */ /* 0x000fc80007ffe0ff */
[----:B------:R-:W-:-:S13]  /*2b90*/  ISETP.GE.AND P4, PT, R11, R8, PT ;  /* 0x000000080b00720c */ /* 0x000fda0003f86270 */
[----:B-1----:R-:W-:-:S04]  /*2ba0*/  @!P4 LEA R6, P0, R218, R2, 0x1 ;  /* 0x00000002da06c211 */ /* 0x002fc800078008ff */
[----:B---3--:R-:W-:Y:S02]  /*2bb0*/  @!P4 LEA.HI.X R7, R218, R13, R219, 0x1, P0 ;  /* 0x0000000dda07c211 */ /* 0x008fe400000f0cdb */
[----:B------:R-:W-:-:S04]  /*2bc0*/  @!P4 LEA R4, P0, R204, R2, 0x1 ;  /* 0x00000002cc04c211 */ /* 0x000fc800078008ff */
[----:B------:R-:W-:Y:S02]  /*2bd0*/  @!P4 LEA.HI.X R5, R204, R13, R199, 0x1, P0 ;  /* 0x0000000dcc05c211 */ /* 0x000fe400000f0cc7 */
[----:B--2---:R-:W-:-:S04]  /*2be0*/  @!P4 LEA R10, P0, R203, R2, 0x1 ;  /* 0x00000002cb0ac211 */ /* 0x004fc800078008ff */
[----:B------:R-:W-:Y:S02]  /*2bf0*/  @!P4 LEA.HI.X R11, R203, R13, R198, 0x1, P0 ;  /* 0x0000000dcb0bc211 */ /* 0x000fe400000f0cc6 */
[----:B------:R-:W-:-:S13]  /*2c00*/  ISETP.NE.AND P0, PT, R14, RZ, PT ;  /* 0x000000ff0e00720c */ /* 0x000fda0003f05270 */
[----:B------:R-:W-:Y:S01]  /*2c10*/  @!PT LDS RZ, [RZ] ;  /* 0x00000000fffff984 */ /* 0x000fe20000000800 */
[----:B------:R-:W-:Y:S01]  /*2c20*/  @!PT LDS RZ, [RZ] ;  /* 0x00000000fffff984 */ /* 0x000fe20000000800 */
[----:B------:R-:W-:Y:S01]  /*2c30*/  @!PT LDS RZ, [RZ] ;  /* 0x00000000fffff984 */ /* 0x000fe20000000800 */
[----:B------:R1:W-:Y:S04]  /*2c40*/  @!P4 LDGSTS.E.BYPASS.LTC128B.128 [R208+0x1b100], [R6.64], !P0 ;  /* 0x1b10000006d0cfae */ /* 0x0003e8000c101d48 */
[----:B------:R1:W-:Y:S04]  /*2c50*/  @!P4 LDGSTS.E.BYPASS.LTC128B.128 [R208+0x1f100], [R4.64], !P6 ;  /* 0x1f10000004d0cfae */ /* 0x0003e8000f101d48 */
[----:B------:R1:W-:Y:S04]  /*2c60*/  @!P4 LDGSTS.E.BYPASS.LTC128B.128 [R208+0x23100], [R10.64], !P5 ;  /* 0x231000000ad0cfae */ /* 0x0003e8000e901d48 */
[----:B------:R-:W0:Y:S01]  /*2c70*/  LDGDEPBAR ;  /* 0x00000000000079af */ /* 0x000e220000000000 */
[----:B------:R-:W-:Y:S02]  /*2c80*/  WARPSYNC 0xffffffff ;  /* 0xffffffff00007948 */ /* 0x000fe40003800000 */
[C---:B------:R-:W-:Y:S01]  /*2c90*/  IMAD.SHL.U32 R80, R9.reuse, 0x40, RZ ;  /* 0x0000004009507824 */ /* 0x040fe200078e00ff */
[----:B-1----:R-:W-:Y:S01]  /*2ca0*/  SHF.R.S32.HI R4, RZ, 0x1f, R9 ;  /* 0x0000001fff047819 */ /* 0x002fe20000011409 */
[C---:B------:R-:W-:Y:S01]  /*2cb0*/  IMAD.WIDE.U32 R10, R9.reuse, c[0x0][0x1e0], RZ ;  /* 0x00007800090a7a25 */ /* 0x040fe200078e00ff */
[----:B------:R-:W-:Y:S02]  /*2cc0*/  BAR.SYNC.DEFER_BLOCKING 0x0 ;  /* 0x0000000000007b1d */ /* 0x000fe40000010000 */
[----:B------:R-:W-:Y:S01]  /*2cd0*/  IADD3 R6, -R80, R227, -R215 ;  /* 0x000000e350067210 */ /* 0x000fe20007ffe9d7 */
[----:B------:R-:W-:Y:S01]  /*2ce0*/  IMAD R0, R4, c[0x0][0x1e0], RZ ;  /* 0x0000780004007a24 */ /* 0x000fe200078e02ff */
[----:B------:R-:W-:Y:S01]  /*2cf0*/  LEA R5, P5, R10, R236, 0x6 ;  /* 0x000000ec0a057211 */ /* 0x000fe200078a30ff */
[----:B------:R-:W-:Y:S01]  /*2d00*/  IMAD.MOV.U32 R2, RZ, RZ, 0x20 ;  /* 0x00000020ff027424 */ /* 0x000fe200078e00ff */
[C---:B------:R-:W-:Y:S01]  /*2d10*/  ISETP.GE.AND P6, PT, R6.reuse, 0x1, PT ;  /* 0x000000010600780c */ /* 0x040fe20003fc6270 */
[----:B------:R-:W-:Y:S01]  /*2d20*/  IMAD R0, R9, c[0x0][0x1e4], R0 ;  /* 0x0000790009007a24 */ /* 0x000fe200078e0200 */
[----:B------:R-:W-:Y:S01]  /*2d30*/  ISETP.GE.AND P4, PT, R6, 0x21, PT ;  /* 0x000000210600780c */ /* 0x000fe20003f86270 */
[C---:B----4-:R-:W-:Y:S01]  /*2d40*/  IMAD.WIDE.U32 R12, R2.reuse, c[0x0][0x1e0], RZ ;  /* 0x00007800020c7a25 */ /* 0x050fe200078e00ff */
[----:B------:R-:W-:Y:S01]  /*2d50*/  ULDC.64 UR4, c[0x0][0x208] ;  /* 0x0000820000047ab9 */ /* 0x000fe20000000a00 */
[----:B------:R-:W-:Y:S01]  /*2d60*/  BSSY B0, `(.L_x_1655) ;  /* 0x000004e000007945 */ /* 0x000fe20003800000 */
[----:B------:R-:W-:Y:S01]  /*2d70*/  USHF.L.U32 UR7, UR4, 0x6, URZ ;  /* 0x0000000604077899 */ /* 0x000fe2000800063f */
[----:B------:R-:W-:Y:S01]  /*2d80*/  IMAD.IADD R0, R11, 0x1, R0 ;  /* 0x000000010b007824 */ /* 0x000fe200078e0200 */
[----:B------:R-:W-:Y:S01]  /*2d90*/  UMOV UR6, 0x6 ;  /* 0x0000000600067882 */ /* 0x000fe20000000000 */
[----:B------:R-:W-:Y:S01]  /*2da0*/  IMAD R7, R2, c[0x0][0x1e4], RZ ;  /* 0x0000790002077a24 */ /* 0x000fe200078e02ff */
[----:B------:R-:W-:Y:S01]  /*2db0*/  USHF.L.U64.HI UR5, UR4, UR6, UR5 ;  /* 0x0000000604057299 */ /* 0x000fe20008010205 */
[----:B------:R-:W-:Y:S01]  /*2dc0*/  IMAD R4, R4, c[0x0][0x208], RZ ;  /* 0x0000820004047a24 */ /* 0x000fe200078e02ff */
[----:B------:R-:W-:-:S02]  /*2dd0*/  LEA.HI.X R0, R10, R229, R0, 0x6, P5 ;  /* 0x000000e50a007211 */ /* 0x000fc400028f3400 */
[----:B------:R-:W-:Y:S01]  /*2de0*/  @P6 LEA R10, P5, R5, c[0x0][0x1c8], 0x1 ;  /* 0x00007200050a6a11 */ /* 0x000fe200078a08ff */
[----:B------:R-:W-:Y:S01]  /*2df0*/  IMAD R4, R9, c[0x0][0x20c], R4 ;  /* 0x0000830009047a24 */ /* 0x000fe200078e0204 */
[----:B------:R-:W-:Y:S02]  /*2e00*/  @P6 ISETP.GE.AND P0, PT, R218, c[0x0][0x1d4], PT ;  /* 0x00007500da006a0c */ /* 0x000fe40003f06270 */
[----:B------:R-:W-:Y:S02]  /*2e10*/  @P6 LEA.HI.X R11, R5, c[0x0][0x1cc], R0, 0x1, P5 ;  /* 0x00007300050b6a11 */ /* 0x000fe400028f0c00 */
[----:B------:R-:W-:-:S09]  /*2e20*/  @P6 ISETP.GE.AND P5, PT, R204, c[0x0][0x1d4], PT ;  /* 0x00007500cc006a0c */ /* 0x000fd20003fa6270 */
[----:B------:R-:W-:Y:S01]  /*2e30*/  @!PT LDS RZ, [RZ] ;  /* 0x00000000fffff984 */ /* 0x000fe20000000800 */
[----:B------:R-:W-:Y:S01]  /*2e40*/  @!PT LDS RZ, [RZ] ;  /* 0x00000000fffff984 */ /* 0x000fe20000000800 */
[----:B------:R-:W-:Y:S01]  /*2e50*/  @!PT LDS RZ, [RZ] ;  /* 0x00000000fffff984 */ /* 0x000fe20000000800 */
[----:B------:R1:W-:Y:S01]  /*2e60*/  @P6 LDGSTS.E.BYPASS.LTC128B.128 [R208+0xc100], [R10.64], !P0 ;  /* 0x0c1000000ad06fae */ /* 0x0003e2000c101d48 */
[----:B------:R-:W-:-:S03]  /*2e70*/  @P4 IADD3 R5, P0, R5, R12, RZ ;  /* 0x0000000c05054210 */ /* 0x000fc60007f1e0ff */
[----:B------:R1:W-:Y:S01]  /*2e80*/  @P6 LDGSTS.E.BYPASS.LTC128B.128 [R208+0xe100], [R10.64+0x80], !P5 ;  /* 0x0e1000800ad06fae */ /* 0x0003e2000e901d48 */
[----:B------:R-:W-:Y:S01]  /*2e90*/  @P4 IADD3.X R0, R0, R13, R7, P0, !PT ;  /* 0x0000000d00004210 */ /* 0x000fe200007fe407 */
[----:B------:R-:W-:Y:S01]  /*2ea0*/  IMAD.WIDE.U32 R12, R9, c[0x0][0x208], RZ ;  /* 0x00008200090c7a25 */ /* 0x000fe200078e00ff */
[----:B------:R-:W-:Y:S01]  /*2eb0*/  @P4 ISETP.GE.AND P5, PT, R218, c[0x0][0x1d4], PT ;  /* 0x00007500da004a0c */ /* 0x000fe20003fa6270 */
[----:B------:R1:W-:Y:S01]  /*2ec0*/  @P6 LDGSTS.E.BYPASS.LTC128B.128 [R208+0x10100], [R10.64+0x100], !P3 ;  /* 0x101001000ad06fae */ /* 0x0003e2000d901d48 */
[C---:B------:R-:W-:Y:S02]  /*2ed0*/  @P4 LEA R14, P6, R5.reuse, c[0x0][0x1c8], 0x1 ;  /* 0x00007200050e4a11 */ /* 0x040fe400078c08ff */
[----:B------:R-:W-:Y:S02]  /*2ee0*/  @P4 ISETP.GE.AND P0, PT, R204, c[0x0][0x1d4], PT ;  /* 0x00007500cc004a0c */ /* 0x000fe40003f06270 */
[----:B------:R-:W-:Y:S01]  /*2ef0*/  @P4 LEA.HI.X R15, R5, c[0x0][0x1cc], R0, 0x1, P6 ;  /* 0x00007300050f4a11 */ /* 0x000fe200030f0c00 */
[----:B------:R-:W-:Y:S01]  /*2f00*/  IMAD.IADD R5, R13, 0x1, R4 ;  /* 0x000000010d057824 */ /* 0x000fe200078e0204 */
[----:B------:R-:W-:-:S04]  /*2f10*/  LEA R0, P6, R12, R234, 0x6 ;  /* 0x000000ea0c007211 */ /* 0x000fc800078c30ff */
[----:B------:R-:W-:Y:S01]  /*2f20*/  LEA.HI.X R5, R12, R194, R5, 0x6, P6 ;  /* 0x000000c20c057211 */ /* 0x000fe200030f3405 */
[----:B------:R1:W-:Y:S01]  /*2f30*/  @P4 LDGSTS.E.BYPASS.LTC128B.128 [R208+0xd100], [R14.64], !P5 ;  /* 0x0d1000000ed04fae */ /* 0x0003e2000e901d48 */
[----:B------:R-:W-:Y:S02]  /*2f40*/  ISETP.GE.AND P6, PT, R218, c[0x0][0x1d4], PT ;  /* 0x00007500da007a0c */ /* 0x000fe40003fc6270 */
[----:B------:R-:W-:Y:S01]  /*2f50*/  ISETP.GE.AND P5, PT, R204, c[0x0][0x1d4], PT ;  /* 0x00007500cc007a0c */ /* 0x000fe20003fa6270 */
[----:B------:R1:W-:Y:S01]  /*2f60*/  @P4 LDGSTS.E.BYPASS.LTC128B.128 [R208+0xf100], [R14.64+0x80], !P0 ;  /* 0x0f1000800ed04fae */ /* 0x0003e2000c101d48 */
[----:B------:R-:W-:-:S03]  /*2f70*/  LEA R4, P0, R0, c[0x0][0x1f8], 0x1 ;  /* 0x00007e0000047a11 */ /* 0x000fc600078008ff */
[----:B------:R1:W-:Y:S01]  /*2f80*/  @P4 LDGSTS.E.BYPASS.LTC128B.128 [R208+0x11100], [R14.64+0x100], !P3 ;  /* 0x111001000ed04fae */ /* 0x0003e2000d901d48 */
[----:B------:R-:W-:Y:S02]  /*2f90*/  ISETP.LT.OR P4, PT, R6, 0x1, P6 ;  /* 0x000000010600780c */ /* 0x000fe40003781670 */
[----:B------:R-:W-:Y:S01]  /*2fa0*/  LEA.HI.X R5, R0, c[0x0][0x1fc], R5, 0x1, P0 ;  /* 0x00007f0000057a11 */ /* 0x000fe200000f0c05 */
[----:B------:R-:W0:Y:S01]  /*2fb0*/  LDGDEPBAR ;  /* 0x00000000000079af */ /* 0x000e220000000000 */
[C---:B------:R-:W-:Y:S01]  /*2fc0*/  ISETP.LT.OR P0, PT, R6.reuse, 0x1, P5 ;  /* 0x000000010600780c */ /* 0x040fe20002f01670 */
[----:B------:R-:W-:Y:S01]  /*2fd0*/  IMAD.MOV.U32 R0, RZ, RZ, 0x40 ;  /* 0x00000040ff007424 */ /* 0x000fe200078e00ff */
[C---:B------:R-:W-:Y:S02]  /*2fe0*/  ISETP.LT.OR P6, PT, R6.reuse, 0x21, P6 ;  /* 0x000000210600780c */ /* 0x040fe400037c1670 */
[----:B------:R-:W-:-:S05]  /*2ff0*/  ISETP.LT.OR P5, PT, R6, 0x21, P5 ;  /* 0x000000210600780c */ /* 0x000fca0002fa1670 */
[----:B------:R1:W-:Y:S01]  /*3000*/  LDGSTS.E.BYPASS.LTC128B.128 [R208+0x100], [R4.64], !P4 ;  /* 0x0010000004d07fae */ /* 0x0003e2000e101d48 */
[----:B------:R-:W-:-:S03]  /*3010*/  ISETP.GE.AND P4, PT, R203, c[0x0][0x1d4], PT ;  /* 0x00007500cb007a0c */ /* 0x000fc60003f86270 */
[----:B------:R1:W-:Y:S01]  /*3020*/  LDGSTS.E.BYPASS.LTC128B.128 [R208+0x2100], [R4.64+0x80], !P0 ;  /* 0x0210008004d07fae */ /* 0x0003e2000c101d48 */
[C---:B------:R-:W-:Y:S02]  /*3030*/  ISETP.LT.OR P0, PT, R6.reuse, 0x1, P4 ;  /* 0x000000010600780c */ /* 0x040fe40002701670 */
[----:B------:R-:W-:-:S11]  /*3040*/  ISETP.LT.OR P4, PT, R6, 0x21, P4 ;  /* 0x000000210600780c */ /* 0x000fd60002781670 */
[----:B------:R1:W-:Y:S01]  /*3050*/  LDGSTS.E.BYPASS.LTC128B.128 [R208+0x4100], [R4.64+0x100], !P0 ;  /* 0x0410010004d07fae */ /* 0x0003e2000c101d48 */
[----:B------:R-:W-:-:S04]  /*3060*/  IADD3 R6, P0, R4, UR7, RZ ;  /* 0x0000000704067c10 */ /* 0x000fc8000ff1e0ff */
[----:B------:R-:W-:-:S05]  /*3070*/  IADD3.X R7, R5, UR5, RZ, P0, !PT ;  /* 0x0000000505077c10 */ /* 0x000fca00087fe4ff */
[----:B------:R1:W-:Y:S04]  /*3080*/  LDGSTS.E.BYPASS.LTC128B.128 [R208+0x1100], [R6.64], !P6 ;  /* 0x0110000006d07fae */ /* 0x0003e8000f101d48 */
[----:B------:R1:W-:Y:S04]  /*3090*/  LDGSTS.E.BYPASS.LTC128B.128 [R208+0x3100], [R6.64+0x80], !P5 ;  /* 0x0310008006d07fae */ /* 0x0003e8000e901d48 */
[----:B------:R1:W-:Y:S01]  /*30a0*/  LDGSTS.E.BYPASS.LTC128B.128 [R208+0x5100], [R6.64+0x100], !P4 ;  /* 0x0510010006d07fae */ /* 0x0003e2000e101d48 */
[----:B------:R-:W-:-:S03]  /*30b0*/  ISETP.GT.AND P4, PT, R9, R230, PT ;  /* 0x000000e60900720c */ /* 0x000fc60003f84270 */
[----:B------:R-:W0:Y:S10]  /*30c0*/  LDGDEPBAR ;  /* 0x00000000000079af */ /* 0x000e340000000000 */
[----:B------:R-:W-:Y:S05]  /*30d0*/  @!P4 BRA `(.L_x_1656) ;  /* 0x000001600000c947 */ /* 0x000fea0003800000 */
[----:B-1----:R-:W-:Y:S02]  /*30e0*/  IADD3 R5, R133, -0x2, RZ ;  /* 0xfffffffe85057810 */ /* 0x002fe40007ffe0ff */
[----:B------:R-:W-:-:S02]  /*30f0*/  ISETP.GE.AND P5, PT, R218, c[0x0][0x1d4], PT ;  /* 0x00007500da007a0c */ /* 0x000fc40003fa6270 */
[----:B------:R-:W-:Y:S01]  /*3100*/  SHF.R.S32.HI R4, RZ, 0x1f, R5 ;  /* 0x0000001fff047819 */ /* 0x000fe20000011405 */
[----:B------:R-:W-:-:S04]  /*3110*/  IMAD.WIDE.U32 R6, R5, c[0x0][0x1e0], RZ ;  /* 0x0000780005067a25 */ /* 0x000fc800078e00ff */
[----:B------:R-:W-:-:S04]  /*3120*/  IMAD R4, R4, c[0x0][0x1e0], RZ ;  /* 0x0000780004047a24 */ /* 0x000fc800078e02ff */
[----:B------:R-:W-:Y:S01]  /*3130*/  IMAD R4, R5, c[0x0][0x1e4], R4 ;  /* 0x0000790005047a24 */ /* 0x000fe200078e0204 */
[----:B------:R-:W-:-:S03]  /*3140*/  LEA R5, P0, R6, R236, 0x6 ;  /* 0x000000ec06057211 */ /* 0x000fc600078030ff */
[----:B------:R-:W-:Y:S01]  /*3150*/  IMAD.IADD R4, R7, 0x1, R4 ;  /* 0x0000000107047824 */ /* 0x000fe200078e0204 */
[----:B------:R-:W-:-:S04]  /*3160*/  LEA R8, P6, R5, c[0x0][0x1c8], 0x1 ;  /* 0x0000720005087a11 */ /* 0x000fc800078c08ff */
[----:B------:R-:W-:Y:S01]  /*3170*/  LEA.HI.X R4, R6, R229, R4, 0x6, P0 ;  /* 0x000000e506047211 */ /* 0x000fe200000f3404 */
[----:B------:R-:W-:Y:S01]  /*3180*/  IMAD.WIDE.U32 R6, R0, c[0x0][0x1e0], RZ ;  /* 0x0000780000067a25 */ /* 0x000fe200078e00ff */
[----:B------:R-:W-:Y:S02]  /*3190*/  ISETP.GE.AND P0, PT, R204, c[0x0][0x1d4], PT ;  /* 0x00007500cc007a0c */ /* 0x000fe40003f06270 */
[----:B------:R-:W-:Y:S01]  /*31a0*/  LEA.HI.X R9, R5, c[0x0][0x1cc], R4, 0x1, P6 ;  /* 0x0000730005097a11 */ /* 0x000fe200030f0c04 */
[----:B------:R-:W-:Y:S01]  /*31b0*/  IMAD R4, R0, c[0x0][0x1e4], RZ ;  /* 0x0000790000047a24 */ /* 0x000fe200078e02ff */
[----:B------:R-:W-:-:S03]  /*31c0*/  IADD3 R6, P6, R6, R8, RZ ;  /* 0x0000000806067210 */ /* 0x000fc60007fde0ff */
[----:B------:R1:W-:Y:S01]  /*31d0*/  LDGSTS.E.BYPASS.LTC128B.128 [R208+0x12100], [R8.64], !P5 ;  /* 0x1210000008d07fae */ /* 0x0003e2000e901d48 */
[----:B------:R-:W-:-:S05]  /*31e0*/  IADD3.X R7, R9, R7, R4, P6, !PT ;  /* 0x0000000709077210 */ /* 0x000fca00037fe404 */
[----:B------:R1:W-:Y:S04]  /*31f0*/  LDGSTS.E.BYPASS.LTC128B.128 [R208+0x14100], [R8.64+0x80], !P0 ;  /* 0x1410008008d07fae */ /* 0x0003e8000c101d48 */
[----:B------:R1:W-:Y:S04]  /*3200*/  LDGSTS.E.BYPASS.LTC128B.128 [R208+0x16100], [R8.64+0x100], !P3 ;  /* 0x1610010008d07fae */ /* 0x0003e8000d901d48 */
[----:B------:R1:W-:Y:S04]  /*3210*/  LDGSTS.E.BYPASS.LTC128B.128 [R208+0x13100], [R6.64], !P5 ;  /* 0x1310000006d07fae */ /* 0x0003e8000e901d48 */
[----:B------:R1:W-:Y:S04]  /*3220*/  LDGSTS.E.BYPASS.LTC128B.128 [R208+0x15100], [R6.64+0x80], !P0 ;  /* 0x1510008006d07fae */ /* 0x0003e8000c101d48 */
[----:B------:R1:W-:Y:S02]  /*3230*/  LDGSTS.E.BYPASS.LTC128B.128 [R208+0x17100], [R6.64+0x100], !P3 ;  /* 0x1710010006d07fae */ /* 0x0003e4000d901d48 */
.L_x_1656:
[----:B------:R-:W-:Y:S05]  /*3240*/  BSYNC B0 ;  /* 0x0000000000007941 */ /* 0x000fea0003800000 */
.L_x_1655:
        /* <DEDUP_REMOVED lines=19> */
[----:B------:R-:W-:Y:S02]  /*3380*/  IADD3 R2, R133, -0x2, RZ ;  /* 0xfffffffe85027810 */ /* 0x000fe40007ffe0ff */
        /* <DEDUP_REMOVED lines=10> */
[----:B------:R-:W-:Y:S02]  /*3430*/  LEA.HI.X R13, R2, c[0x0][0x1fc], R13, 0x1, P5 ;  /* 0x00007f00020d7a11 */ /* 0x000fe400028f0c0d */
[----:B------:R-:W-:-:S03]  /*3440*/  IADD3 R14, P5, R12, UR7, RZ ;  /* 0x000000070c0e7c10 */ /* 0x000fc6000ffbe0ff */
[----:B------:R-:W-:Y:S01]  /*3450*/  @!PT LDS RZ, [RZ] ;  /* 0x00000000fffff984 */ /* 0x000fe20000000800 */
[----:B------:R-:W-:Y:S01]  /*3460*/  @!PT LDS RZ, [RZ] ;  /* 0x00000000fffff984 */ /* 0x000fe20000000800 */
[----:B------:R-:W-:Y:S01]  /*3470*/  @!PT LDS RZ, [RZ] ;  /* 0x00000000fffff984 */ /* 0x000fe20000000800 */
[----:B------:R2:W-:Y:S01]  /*3480*/  LDGSTS.E.BYPASS.LTC128B.128 [R208+0x6100], [R12.64], !P4 ;  /* 0x061000000cd07fae */ /* 0x0005e2000e101d48 */
[----:B------:R-:W-:-:S05]  /*3490*/  IADD3.X R15, R13, UR5, RZ, P5, !PT ;  /* 0x000000050d0f7c10 */ /* 0x000fca000affe4ff */
[----:B------:R2:W-:Y:S04]  /*34a0*/  LDGSTS.E.BYPASS.LTC128B.128 [R208+0x8100], [R12.64+0x80], !P0 ;  /* 0x081000800cd07fae */ /* 0x0005e8000c101d48 */
[----:B------:R2:W-:Y:S04]  /*34b0*/  LDGSTS.E.BYPASS.LTC128B.128 [R208+0xa100], [R12.64+0x100], !P3 ;  /* 0x0a1001000cd07fae */ /* 0x0005e8000d901d48 */
[----:B------:R2:W-:Y:S04]  /*34c0*/  LDGSTS.E.BYPASS.LTC128B.128 [R208+0x7100], [R14.64], !P4 ;  /* 0x071000000ed07fae */ /* 0x0005e8000e101d48 */
[----:B------:R2:W-:Y:S04]  /*34d0*/  LDGSTS.E.BYPASS.LTC128B.128 [R208+0x9100], [R14.64+0x80], !P0 ;  /* 0x091000800ed07fae */ /* 0x0005e8000c101d48 */
[----:B------:R2:W-:Y:S02]  /*34e0*/  LDGSTS.E.BYPASS.LTC128B.128 [R208+0xb100], [R14.64+0x100], !P3 ;  /* 0x0b1001000ed07fae */ /* 0x0005e4000d901d48 */
.L_x_1658:
[----:B------:R-:W-:Y:S05]  /*34f0*/  BSYNC B0 ;  /* 0x0000000000007941 */ /* 0x000fea0003800000 */
.L_x_1657:
[----:B------:R-:W-:Y:S01]  /*3500*/  LOP3.LUT P0, RZ, R214, 0x4, RZ, 0xc0, !PT ;  /* 0x00000004d6ff7812 */ /* 0x000fe2000780c0ff */
[C---:B---3--:R-:W-:Y:S01]  /*3510*/  HMMA.16816.F32.BF16 R20, R36.reuse, R16, RZ ;  /* 0x000000102414723c */ /* 0x048fe200000418ff */
[----:B------:R-:W-:Y:S01]  /*3520*/  LDSM.16.M88.4 R44, [R184] ;  /* 0x00000000b82c783b */ /* 0x000fe20000000200 */
[----:B------:R-:W-:Y:S01]  /*3530*/  ULDC UR4, c[0x0][0x324] ;  /* 0x0000c90000047ab9 */ /* 0x000fe20000000800 */
[----:B------:R-:W-:Y:S01]  /*3540*/  SEL R135, R0, 0xffffffc0, !P0 ;  /* 0xffffffc000877807 */ /* 0x000fe20004000000 */
[----:B------:R-:W-:Y:S01]  /*3550*/  ULOP3.LUT UR4, URZ, UR4, URZ, 0x33, !UPT ;  /* 0x000000043f047292 */ /* 0x000fe2000f8e333f */
[----:B------:R-:W0:Y:S02]  /*3560*/  LDGDEPBAR ;  /* 0x00000000000079af */ /* 0x000e240000000000 */
[----:B------:R-:W-:Y:S01]  /*3570*/  IADD3 R0, R135, R186, R180 ;  /* 0x000000ba87007210 */ /* 0x000fe20007ffe0b4 */
[----:B------:R-:W-:Y:S01]  /*3580*/  IMAD.IADD R2, R186, 0x1, R135 ;  /* 0x00000001ba027824 */ /* 0x000fe200078e0287 */
[C---:B----4-:R-:W-:Y:S04]  /*3590*/  HMMA.16816.F32.BF16 R28, R36.reuse, R24, RZ ;  /* 0x00000018241c723c */ /* 0x050fe800000418ff */
[----:B--2---:R-:W2:Y:S04]  /*35a0*/  LDSM.16.M88.4 R12, [R2+0x800] ;  /* 0x00080000020c783b */ /* 0x004ea80000000200 */
[C---:B------:R-:W-:Y:S01]  /*35b0*/  HMMA.16816.F32.BF16 R24, R36.reuse, R26, RZ ;  /* 0x0000001a2418723c */ /* 0x040fe200000418ff */
[----:B------:R-:W3:Y:S04]  /*35c0*/  LDSM.16.M88.4 R32, [R2] ;  /* 0x000000000220783b */ /* 0x000ee80000000200 */
[----:B------:R-:W-:Y:S03]  /*35d0*/  LDSM.16.M88.4 R76, [R2+0x1000] ;  /* 0x00100000024c783b */ /* 0x000fe60000000200 */
[----:B------:R-:W-:Y:S01]  /*35e0*/  HMMA.16816.F32.BF16 R16, R36, R18, RZ ;  /* 0x000000122410723c */ /* 0x000fe200000418ff */
[----:B------:R-:W-:Y:S07]  /*35f0*/  LDSM.16.M88.4 R48, [R2+0x1800] ;  /* 0x001800000230783b */ /* 0x000fee0000000200 */
[----:B-1----:R-:W-:Y:S08]  /*3600*/  HMMA.16816.F32.BF16 R20, R52, R4, R20 ;  /* 0x000000043414723c */ /* 0x002ff00000041814 */
[C---:B------:R-:W-:Y:S08]  /*3610*/  HMMA.16816.F32.BF16 R64, R36.reuse, R60, RZ ;  /* 0x0000003c2440723c */ /* 0x040ff000000418ff */
[C---:B------:R-:W-:Y:S08]  /*3620*/  HMMA.16816.F32.BF16 R60, R36.reuse, R62, RZ ;  /* 0x0000003e243c723c */ /* 0x040ff000000418ff */
[C---:B------:R-:W-:Y:S08]  /*3630*/  HMMA.16816.F32.BF16 R56, R36.reuse, R40, RZ ;  /* 0x000000282438723c */ /* 0x040ff000000418ff */
[----:B------:R-:W-:Y:S01]  /*3640*/  HMMA.16816.F32.BF16 R36, R36, R42, RZ ;  /* 0x0000002a2424723c */ /* 0x000fe200000418ff */
[----:B------:R-:W-:Y:S07]  /*3650*/  LDSM.16.M88.4 R40, [R183] ;  /* 0x00000000b728783b */ /* 0x000fee0000000200 */
[C---:B------:R-:W-:Y:S08]  /*3660*/  HMMA.16816.F32.BF16 R28, R52.reuse, R8, R28 ;  /* 0x00000008341c723c */ /* 0x040ff0000004181c */
[C---:B------:R-:W-:Y:S01]  /*3670*/  HMMA.16816.F32.BF16 R24, R52.reuse, R10, R24 ;  /* 0x0000000a3418723c */ /* 0x040fe20000041818 */
[----:B------:R-:W-:Y:S07]  /*3680*/  LDSM.16.M88.4 R8, [R0] ;  /* 0x000000000008783b */ /* 0x000fee0000000200 */
[----:B------:R-:W-:Y:S01]  /*3690*/  HMMA.16816.F32.BF16 R16, R52, R6, R16 ;  /* 0x000000063410723c */ /* 0x000fe20000041810 */
[----:B------:R-:W1:Y:S07]  /*36a0*/  LDSM.16.M88.4 R4, [R0+0x800] ;  /* 0x000800000004783b */ /* 0x000e6e0000000200 */
[----:B--2---:R-:W-:Y:S08]  /*36b0*/  HMMA.16816.F32.BF16 R20, R44, R12, R20 ;  /* 0x0000000c2c14723c */ /* 0x004ff00000041814 */
[C---:B------:R-:W-:Y:S08]  /*36c0*/  HMMA.16816.F32.BF16 R64, R52.reuse, R72, R64 ;  /* 0x000000483440723c */ /* 0x040ff00000041840 */
[C---:B------:R-:W-:Y:S01]  /*36d0*/  HMMA.16816.F32.BF16 R60, R52.reuse, R74, R60 ;  /* 0x0000004a343c723c */ /* 0x040fe2000004183c */
[----:B------:R-:W-:Y:S07]  /*36e0*/  LDSM.16.M88.4 R72, [R0+0x1000] ;  /* 0x001000000048783b */ /* 0x000fee0000000200 */
[C---:B------:R-:W-:Y:S08]  /*36f0*/  HMMA.16816.F32.BF16 R56, R52.reuse, R68, R56 ;  /* 0x000000443438723c */ /* 0x040ff00000041838 */
[----:B------:R-:W-:Y:S01]  /*3700*/  HMMA.16816.F32.BF16 R52, R52, R70, R36 ;  /* 0x000000463434723c */ /* 0x000fe20000041824 */
[----:B------:R-:W-:Y:S04]  /*3710*/  LDSM.16.M88.4 R36, [R188+0x4000] ;  /* 0x00400000bc24783b */ /* 0x000fe80000000200 */
[----:B------:R-:W-:Y:S03]  /*3720*/  LDSM.16.M88.4 R68, [R0+0x1800] ;  /* 0x001800000044783b */ /* 0x000fe60000000200 */
[C---:B---3--:R-:W-:Y:S08]  /*3730*/  HMMA.16816.F32.BF16 R28, R44.reuse, R32, R28 ;  /* 0x000000202c1c723c */ /* 0x048ff0000004181c */
[C---:B------:R-:W-:Y:S01]  /*3740*/  HMMA.16816.F32.BF16 R24, R44.reuse, R34, R24 ;  /* 0x000000222c18723c */ /* 0x040fe20000041818 */
[----:B------:R-:W-:Y:S07]  /*3750*/  LDSM.16.M88.4 R32, [R186+0x2000] ;  /* 0x00200000ba20783b */ /* 0x000fee0000000200 */
[----:B------:R-:W-:Y:S01]  /*3760*/  HMMA.16816.F32.BF16 R16, R44, R14, R16 ;  /* 0x0000000e2c10723c */ /* 0x000fe20000041810 */
[----:B------:R-:W2:Y:S07]  /*3770*/  LDSM.16.M88.4 R12, [R186+0x2800] ;  /* 0x00280000ba0c783b */ /* 0x000eae0000000200 */
[----:B-1----:R-:W-:Y:S08]  /*3780*/  HMMA.16816.F32.BF16 R20, R40, R4, R20 ;  /* 0x000000042814723c */ /* 0x002ff00000041814 */
[C---:B------:R-:W-:Y:S08]  /*3790*/  HMMA.16816.F32.BF16 R64, R44.reuse, R76, R64 ;  /* 0x0000004c2c40723c */ /* 0x040ff00000041840 */
[C---:B------:R-:W-:Y:S01]  /*37a0*/  HMMA.16816.F32.BF16 R60, R44.reuse, R78, R60 ;  /* 0x0000004e2c3c723c */ /* 0x040fe2000004183c */
[----:B------:R-:W-:Y:S07]  /*37b0*/  LDSM.16.M88.4 R76, [R186+0x3000] ;  /* 0x00300000ba4c783b */ /* 0x000fee0000000200 */
[C---:B------:R-:W-:Y:S08]  /*37c0*/  HMMA.16816.F32.BF16 R56, R44.reuse, R48, R56 ;  /* 0x000000302c38723c */ /* 0x040ff00000041838 */
[----:B------:R-:W-:Y:S01]  /*37d0*/  HMMA.16816.F32.BF16 R52, R44, R50, R52 ;  /* 0x000000322c34723c */ /* 0x000fe20000041834 */
[----:B------:R-:W-:Y:S04]  /*37e0*/  LDSM.16.M88.4 R44, [R185+0x4000] ;  /* 0x00400000b92c783b */ /* 0x000fe80000000200 */
[----:B------:R-:W-:Y:S03]  /*37f0*/  LDSM.16.M88.4 R48, [R186+0x3800] ;  /* 0x00380000ba30783b */ /* 0x000fe60000000200 */
[C---:B------:R-:W-:Y:S08]  /*3800*/  HMMA.16816.F32.BF16 R28, R40.reuse, R8, R28 ;  /* 0x00000008281c723c */ /* 0x040ff0000004181c */
[C---:B------:R-:W-:Y:S01]  /*3810*/  HMMA.16816.F32.BF16 R24, R40.reuse, R10, R24 ;  /* 0x0000000a2818723c */ /* 0x040fe20000041818 */
[----:B------:R-:W-:Y:S07]  /*3820*/  LDSM.16.M88.4 R8, [R81+0x2000] ;  /* 0x002000005108783b */ /* 0x000fee0000000200 */
        /* <DEDUP_REMOVED lines=49> */
[C---:B------:R-:W-:Y:S01]  /*3b40*/  HMMA.16816.F32.BF16 R16, R48.reuse, R6, R16 ;  /* 0x000000063010723c */ /* 0x040fe20000041810 */
[----:B------:R-:W1:Y:S07]  /*3b50*/  LDSM.16.M88.4 R4, [R81+0x4800] ;  /* 0x004800005104783b */ /* 0x000e6e0000000200 */
[C---:B------:R-:W-:Y:S08]  /*3b60*/  HMMA.16816.F32.BF16 R28, R48.reuse, R8, R28 ;  /* 0x00000008301c723c */ /* 0x040ff0000004181c */
[----:B------:R-:W-:Y:S01]  /*3b70*/  HMMA.16816.F32.BF16 R24, R48, R10, R24 ;  /* 0x0000000a3018723c */ /* 0x000fe20000041818 */
[----:B------:R-:W3:Y:S07]  /*3b80*/  LDSM.16.M88.4 R8, [R81+0x4000] ;  /* 0x004000005108783b */ /* 0x000eee0000000200 */
        /* <DEDUP_REMOVED lines=9> */
[----:B------:R-:W2:Y:S07]  /*3c20*/  LDSM.16.M88.4 R40, [R2+0x4800] ;  /* 0x004800000228783b */ /* 0x000eae0000000200 */
[C---:B------:R-:W-:Y:S08]  /*3c30*/  HMMA.16816.F32.BF16 R28, R12.reuse, R44, R28 ;  /* 0x0000002c0c1c723c */ /* 0x040ff0000004181c */
[----:B------:R-:W-:Y:S01]  /*3c40*/  HMMA.16816.F32.BF16 R24, R12, R46, R24 ;  /* 0x0000002e0c18723c */ /* 0x000fe20000041818 */
[----:B------:R-:W4:Y:S07]  /*3c50*/  LDSM.16.M88.4 R44, [R2+0x4000] ;  /* 0x00400000022c783b */ /* 0x000f2e0000000200 */
[----:B-1----:R-:W-:Y:S08]  /*3c60*/  HMMA.16816.F32.BF16 R20, R76, R4, R20 ;  /* 0x000000044c14723c */ /* 0x002ff00000041814 */
[C---:B------:R-:W-:Y:S08]  /*3c70*/  HMMA.16816.F32.BF16 R64, R12.reuse, R36, R64 ;  /* 0x000000240c40723c */ /* 0x040ff00000041840 */
[C---:B------:R-:W-:Y:S01]  /*3c80*/  HMMA.16816.F32.BF16 R60, R12.reuse, R38, R60 ;  /* 0x000000260c3c723c */ /* 0x040fe2000004183c */
[----:B------:R-:W-:Y:S07]  /*3c90*/  LDSM.16.M88.4 R36, [R2+0x5000] ;  /* 0x005000000224783b */ /* 0x000fee0000000200 */
[C---:B------:R-:W-:Y:S08]  /*3ca0*/  HMMA.16816.F32.BF16 R56, R12.reuse, R32, R56 ;  /* 0x000000200c38723c */ /* 0x040ff00000041838 */
[----:B------:R-:W-:Y:S01]  /*3cb0*/  HMMA.16816.F32.BF16 R52, R12, R34, R52 ;  /* 0x000000220c34723c */ /* 0x000fe20000041834 */
[----:B------:R-:W-:Y:S04]  /*3cc0*/  LDSM.16.M88.4 R12, [R183+0x8000] ;  /* 0x00800000b70c783b */ /* 0x000fe80000000200 */
[----:B------:R1:W-:Y:S03]  /*3cd0*/  LDSM.16.M88.4 R32, [R2+0x5800] ;  /* 0x005800000220783b */ /* 0x0003e60000000200 */
[C---:B------:R-:W-:Y:S01]  /*3ce0*/  HMMA.16816.F32.BF16 R16, R76.reuse, R6, R16 ;  /* 0x000000064c10723c */ /* 0x040fe20000041810 */
[----:B------:R-:W5:Y:S07]  /*3cf0*/  LDSM.16.M88.4 R4, [R0+0x4800] ;  /* 0x004800000004783b */ /* 0x000f6e0000000200 */
[C---:B---3--:R-:W-:Y:S08]  /*3d00*/  HMMA.16816.F32.BF16 R28, R76.reuse, R8, R28 ;  /* 0x000000084c1c723c */ /* 0x048ff0000004181c */
[----:B------:R-:W-:Y:S01]  /*3d10*/  HMMA.16816.F32.BF16 R24, R76, R10, R24 ;  /* 0x0000000a4c18723c */ /* 0x000fe20000041818 */
[----:B------:R-:W3:Y:S01]  /*3d20*/  LDSM.16.M88.4 R8, [R0+0x4000] ;  /* 0x004000000008783b */ /* 0x000ee20000000200 */
[----:B-1----:R-:W-:-:S06]  /*3d30*/  IMAD.IADD R2, R210, 0x1, R193 ;  /* 0x00000001d2027824 */ /* 0x002fcc00078e02c1 */
[----:B--2---:R-:W-:Y:S08]  /*3d40*/  HMMA.16816.F32.BF16 R20, R48, R40, R20 ;  /* 0x000000283014723c */ /* 0x004ff00000041814 */
[C---:B------:R-:W-:Y:S08]  /*3d50*/  HMMA.16816.F32.BF16 R64, R76.reuse, R72, R64 ;  /* 0x000000484c40723c */ /* 0x040ff00000041840 */
[C---:B------:R-:W-:Y:S08]  /*3d60*/  HMMA.16816.F32.BF16 R60, R76.reuse, R74, R60 ;  /* 0x0000004a4c3c723c */ /* 0x040ff0000004183c */
[C---:B------:R-:W-:Y:S08]  /*3d70*/  HMMA.16816.F32.BF16 R56, R76.reuse, R68, R56 ;  /* 0x000000444c38723c */ /* 0x040ff00000041838 */
[----:B------:R-:W-:Y:S08]  /*3d80*/  HMMA.16816.F32.BF16 R52, R76, R70, R52 ;  /* 0x000000464c34723c */ /* 0x000ff00000041834 */
[C---:B----4-:R-:W-:Y:S08]  /*3d90*/  HMMA.16816.F32.BF16 R28, R48.reuse, R44, R28 ;  /* 0x0000002c301c723c */ /* 0x050ff0000004181c */
[C---:B------:R-:W-:Y:S01]  /*3da0*/  HMMA.16816.F32.BF16 R24, R48.reuse, R46, R24 ;  /* 0x0000002e3018723c */ /* 0x040fe20000041818 */
[----:B------:R-:W-:Y:S07]  /*3db0*/  LDSM.16.M88.4 R44, [R0+0x5000] ;  /* 0x00500000002c783b */ /* 0x000fee0000000200 */
[----:B------:R-:W-:Y:S01]  /*3dc0*/  HMMA.16816.F32.BF16 R16, R48, R42, R16 ;  /* 0x0000002a3010723c */ /* 0x000fe20000041810 */
[----:B------:R1:W-:Y:S07]  /*3dd0*/  LDSM.16.M88.4 R40, [R0+0x5800] ;  /* 0x005800000028783b */ /* 0x0003ee0000000200 */
[----:B-----5:R-:W-:Y:S07]  /*3de0*/  HMMA.16816.F32.BF16 R20, R12, R4, R20 ;  /* 0x000000040c14723c */ /* 0x020fee0000041814 */
[----:B------:R-:W-:Y:S01]  /*3df0*/  @P2 IMAD.HI.U32 R4, R2, c[0x0][0x2c8], RZ ;  /* 0x0000b20002042a27 */ /* 0x000fe200078e00ff */
[----:B------:R-:W-:Y:S01]  /*3e00*/  HMMA.16816.F32.BF16 R64, R48, R36, R64 ;  /* 0x000000243040723c */ /* 0x000fe20000041840 */
[----:B------:R-:W-:-:S04]  /*3e10*/  IADD3 R5, R227, 0x1, -R80 ;  /* 0x00000001e3057810 */ /* 0x000fc80007ffe850 */
[----:B------:R-:W-:Y:S01]  /*3e20*/  IADD3 R5, -R228, R5, -R209 ;  /* 0x00000005e4057210 */ /* 0x000fe20007ffe9d1 */
[----:B-1----:R-:W-:Y:S01]  /*3e30*/  IMAD.MOV.U32 R0, RZ, RZ, R2 ;  /* 0x000000ffff007224 */ /* 0x002fe200078e0002 */
[----:B------:R-:W-:Y:S01]  /*3e40*/  @P2 SHF.R.U32.HI R0, RZ, c[0x0][0x2cc], R4 ;  /* 0x0000b300ff002a19 */ /* 0x000fe20000011604 */
[C---:B------:R-:W-:Y:S04]  /*3e50*/  HMMA.16816.F32.BF16 R60, R48.reuse, R38, R60 ;  /* 0x00000026303c723c */ /* 0x040fe8000004183c */
[----:B------:R-:W1:Y:S04]  /*3e60*/  SHFL.IDX PT, R2, R0, RZ, 0x1c1f ;  /* 0x001c1fff00027589 */ /* 0x000e6800000e0000 */
[C---:B------:R-:W-:Y:S08]  /*3e70*/  HMMA.16816.F32.BF16 R56, R48.reuse, R32, R56 ;  /* 0x000000203038723c */ /* 0x040ff00000041838 */
[----:B------:R-:W-:Y:S08]  /*3e80*/  HMMA.16816.F32.BF16 R52, R48, R34, R52 ;  /* 0x000000223034723c */ /* 0x000ff00000041834 */
[C---:B------:R-:W-:Y:S07]  /*3e90*/  HMMA.16816.F32.BF16 R16, R12.reuse, R6, R16 ;  /* 0x000000060c10723c */ /* 0x040fee0000041810 */
[C---:B------:R-:W-:Y:S01]  /*3ea0*/  IADD3 R7, R5.reuse, c[0x0][0x328], RZ ;  /* 0x0000ca0005077a10 */ /* 0x040fe20007ffe0ff */
[----:B---3--:R-:W-:Y:S01]  /*3eb0*/  HMMA.16816.F32.BF16 R28, R12, R8, R28 ;  /* 0x000000080c1c723c */ /* 0x008fe2000004181c */
[----:B------:R-:W-:-:S06]  /*3ec0*/  IADD3 R5, R5, UR4, RZ ;  /* 0x0000000405057c10 */ /* 0x000fcc000fffe0ff */
[----:B------:R-:W-:Y:S01]  /*3ed0*/  IADD3 R9, -R209, R227, -R80 ;  /* 0x000000e3d1097210 */ /* 0x000fe20007ffe950 */
[C---:B------:R-:W-:Y:S07]  /*3ee0*/  HMMA.16816.F32.BF16 R24, R12.reuse, R10, R24 ;  /* 0x0000000a0c18723c */ /* 0x040fee0000041818 */
[--C-:B-1----:R-:W-:Y:S01]  /*3ef0*/  IMAD.IADD R11, R5, 0x1, R2.reuse ;  /* 0x00000001050b7824 */ /* 0x102fe200078e0202 */
[C---:B------:R-:W-:Y:S08]  /*3f00*/  HMMA.16816.F32.BF16 R64, R12.reuse, R44, R64 ;  /* 0x0000002c0c40723c */ /* 0x040ff00000041840 */
[C---:B------:R-:W-:Y:S08]  /*3f10*/  HMMA.16816.F32.BF16 R60, R12.reuse, R46, R60 ;  /* 0x0000002e0c3c723c */ /* 0x040ff0000004183c */
[C---:B------:R-:W-:Y:S08]  /*3f20*/  HMMA.16816.F32.BF16 R56, R12.reuse, R40, R56 ;  /* 0x000000280c38723c */ /* 0x040ff00000041838 */
[----:B------:R-:W-:Y:S07]  /*3f30*/  HMMA.16816.F32.BF16 R52, R12, R42, R52 ;  /* 0x0000002a0c34723c */ /* 0x000fee0000041834 */
[----:B------:R-:W-:-:S05]  /*3f40*/  IMAD.IADD R12, R7, 0x1, R2 ;  /* 0x00000001070c7824 */ /* 0x000fca00078e0202 */
        /* <DEDUP_REMOVED lines=13> */
.L_x_1661:
[----:B------:R-:W-:-:S04]  /*4020*/  MOV R2, c[0x0][0x32c] ;  /* 0x0000cb0000027a02 */ /* 0x000fc80000000f00 */
[----:B------:R-:W-:-:S13]  /*4030*/  ISETP.NE.AND P0, PT, R2, 0x1, PT ;  /* 0x000000010200780c */ /* 0x000fda0003f05270 */
[----:B------:R-:W-:-:S05]  /*4040*/  @P0 IMAD.HI.U32 R2, R13, c[0x0][0x330], RZ ;  /* 0x0000cc000d020a27 */ /* 0x000fca00078e00ff */
[----:B------:R-:W-:Y:S02]  /*4050*/  @P0 SHF.R.U32.HI R13, RZ, c[0x0][0x334], R2 ;  /* 0x0000cd00ff0d0a19 */ /* 0x000fe40000011602 */
.L_x_1662:
[----:B------:R-:W-:Y:S05]  /*4060*/  BSYNC B0 ;  /* 0x0000000000007941 */ /* 0x000fea0003800000 */
.L_x_1660:
[----:B------:R-:W-:-:S04]  /*4070*/  IMAD R2, R13, c[0x0][0x32c], -R80 ;  /* 0x0000cb000d027a24 */ /* 0x000fc800078e0a50 */
[----:B------:R-:W-:-:S05]  /*4080*/  IMAD.IADD R2, R2, 0x1, -R209 ;  /* 0x0000000102027824 */ /* 0x000fca00078e0ad1 */
[----:B------:R-:W-:Y:S02]  /*4090*/  IADD3 R13, R2, c[0x0][0x32c], RZ ;  /* 0x0000cb00020d7a10 */ /* 0x000fe40007ffe0ff */
[----:B------:R-:W-:Y:S02]  /*40a0*/  IMNMX R11, R11, R2, !PT ;  /* 0x000000020b0b7217 */ /* 0x000fe40007800200 */
[----:B------:R-:W-:Y:S02]  /*40b0*/  IMNMX R12, R12, R13, PT ;  /* 0x0000000d0c0c7217 */ /* 0x000fe40003800200 */
.L_x_1659:
[----:B------:R-:W-:Y:S01]  /*40c0*/  ISETP.GT.AND P0, PT, R133, RZ, PT ;  /* 0x000000ff8500720c */ /* 0x000fe20003f04270 */
[----:B------:R-:W1:Y:S03]  /*40d0*/  SHFL.IDX PT, R2, R0, 0x1, 0x1c1f ;  /* 0x003c1f0000027f89 */ /* 0x000e6600000e0000 */
[C---:B------:R-:W-:Y:S02]  /*40e0*/  ISETP.GT.AND P4, PT, R11.reuse, RZ, P0 ;  /* 0x000000ff0b00720c */ /* 0x040fe40000784270 */
[----:B------:R-:W-:-:S02]  /*40f0*/  ISETP.GT.AND P6, PT, R11, 0x1, P0 ;  /* 0x000000010b00780c */ /* 0x000fc400007c4270 */
[----:B------:R-:W-:Y:S02]  /*4100*/  ISETP.LT.OR P4, PT, R12, 0x1, P4 ;  /* 0x000000010c00780c */ /* 0x000fe40002781670 */
[C---:B------:R-:W-:Y:S02]  /*4110*/  ISETP.GT.AND P5, PT, R11.reuse, 0x8, P0 ;  /* 0x000000080b00780c */ /* 0x040fe400007a4270 */
[----:B------:R-:W-:Y:S02]  /*4120*/  FSEL R28, R28, -INF , !P4 ;  /* 0xff8000001c1c7808 */ /* 0x000fe40006000000 */
[----:B------:R-:W-:Y:S02]  /*4130*/  ISETP.GT.AND P4, PT, R11, 0x9, P0 ;  /* 0x000000090b00780c */ /* 0x000fe40000784270 */
[C---:B------:R-:W-:Y:S02]  /*4140*/  ISETP.LT.OR P6, PT, R12.reuse, 0x2, P6 ;  /* 0x000000020c00780c */ /* 0x040fe400037c1670 */
[----:B------:R-:W-:-:S02]  /*4150*/  ISETP.LT.OR P5, PT, R12, 0x9, P5 ;  /* 0x000000090c00780c */ /* 0x000fc40002fa1670 */
[----:B------:R-:W-:Y:S02]  /*4160*/  ISETP.LT.OR P4, PT, R12, 0xa, P4 ;  /* 0x0000000a0c00780c */ /* 0x000fe40002781670 */
[----:B------:R-:W-:Y:S02]  /*4170*/  FSEL R10, R29, -INF , !P6 ;  /* 0xff8000001d0a7808 */ /* 0x000fe40007000000 */
[----:B------:R-:W-:Y:S01]  /*4180*/  FSEL R24, R24, -INF , !P5 ;  /* 0xff80000018187808 */ /* 0x000fe20006800000 */
[--C-:B-1----:R-:W-:Y:S01]  /*4190*/  IMAD.IADD R0, R7, 0x1, R2.reuse ;  /* 0x0000000107007824 */ /* 0x102fe200078e0202 */
[----:B------:R-:W-:Y:S01]  /*41a0*/  FSEL R8, R25, -INF , !P4 ;  /* 0xff80000019087808 */ /* 0x000fe20006000000 */
[----:B------:R-:W-:Y:S01]  /*41b0*/  IMAD.IADD R7, R5, 0x1, R2 ;  /* 0x0000000105077824 */ /* 0x000fe200078e0202 */
[C---:B------:R-:W-:Y:S02]  /*41c0*/  ISETP.GT.AND P6, PT, R11.reuse, 0x10, P0 ;  /* 0x000000100b00780c */ /* 0x040fe400007c4270 */
[----:B------:R-:W-:-:S02]  /*41d0*/  ISETP.GT.AND P5, PT, R11, 0x11, P0 ;  /* 0x000000110b00780c */ /* 0x000fc400007a4270 */
[----:B------:R-:W-:Y:S02]  /*41e0*/  ISETP.GT.AND P4, PT, R11, 0x18, P0 ;  /* 0x000000180b00780c */ /* 0x000fe40000784270 */
[C---:B------:R-:W-:Y:S02]  /*41f0*/  ISETP.LT.OR P6, PT, R12.reuse, 0x11, P6 ;  /* 0x000000110c00780c */ /* 0x040fe400037c1670 */
[C---:B------:R-:W-:Y:S02]  /*4200*/  ISETP.LT.OR P5, PT, R12.reuse, 0x12, P5 ;  /* 0x000000120c00780c */ /* 0x040fe40002fa1670 */
[----:B------:R-:W-:Y:S02]  /*4210*/  ISETP.LT.OR P4, PT, R12, 0x19, P4 ;  /* 0x000000190c00780c */ /* 0x000fe40002781670 */
[----:B------:R-:W-:Y:S02]  /*4220*/  FSEL R20, R20, -INF , !P6 ;  /* 0xff80000014147808 */ /* 0x000fe40007000000 */
[----:B------:R-:W-:-:S02]  /*4230*/  FSEL R6, R21, -INF , !P5 ;  /* 0xff80000015067808 */ /* 0x000fc40006800000 */
[----:B------:R-:W-:Y:S02]  /*4240*/  FSEL R16, R16, -INF , !P4 ;  /* 0xff80000010107808 */ /* 0x000fe40006000000 */
[C---:B------:R-:W-:Y:S02]  /*4250*/  ISETP.GT.AND P6, PT, R11.reuse, 0x19, P0 ;  /* 0x000000190b00780c */ /* 0x040fe400007c4270 */
[C---:B------:R-:W-:Y:S02]  /*4260*/  ISETP.GT.AND P5, PT, R11.reuse, 0x20, P0 ;  /* 0x000000200b00780c */ /* 0x040fe400007a4270 */
[----:B------:R-:W-:Y:S02]  /*4270*/  ISETP.GT.AND P4, PT, R11, 0x21, P0 ;  /* 0x000000210b00780c */ /* 0x000fe40000784270 */
[C---:B------:R-:W-:Y:S02]  /*4280*/  ISETP.LT.OR P6, PT, R12.reuse, 0x1a, P6 ;  /* 0x0000001a0c00780c */ /* 0x040fe400037c1670 */
[----:B------:R-:W-:-:S02]  /*4290*/  ISETP.LT.OR P5, PT, R12, 0x21, P5 ;  /* 0x000000210c00780c */ /* 0x000fc40002fa1670 */
[----:B------:R-:W-:Y:S02]  /*42a0*/  ISETP.LT.OR P4, PT, R12, 0x22, P4 ;  /* 0x000000220c00780c */ /* 0x000fe40002781670 */
[----:B------:R-:W-:Y:S02]  /*42b0*/  FSEL R4, R17, -INF , !P6 ;  /* 0xff80000011047808 */ /* 0x000fe40007000000 */
[----:B------:R-:W-:Y:S02]  /*42c0*/  FSEL R158, R64, -INF , !P5 ;  /* 0xff800000409e7808 */ /* 0x000fe40006800000 */
[----:B------:R-:W-:Y:S02]  /*42d0*/  FSEL R168, R65, -INF , !P4 ;  /* 0xff80000041a87808 */ /* 0x000fe40006000000 */
        /* <DEDUP_REMOVED lines=15> */
[----:B------:R-:W-:Y:S02]  /*43d0*/  IMNMX R0, R9, R0, PT ;  /* 0x0000000009007217 */ /* 0x000fe40003800200 */
[----:B------:R-:W-:Y:S02]  /*43e0*/  FSEL R170, R57, -INF , !P6 ;  /* 0xff80000039aa7808 */ /* 0x000fe40007000000 */
[----:B------:R-:W-:Y:S02]  /*43f0*/  FSEL R142, R52, -INF , !P5 ;  /* 0xff800000348e7808 */ /* 0x000fe40006800000 */
[----:B------:R-:W-:Y:S01]  /*4400*/  FSEL R140, R53, -INF , !P4 ;  /* 0xff800000358c7808 */ /* 0x000fe20006000000 */
        /* <DEDUP_REMOVED lines=12> */
.L_x_1665:
[----:B------:R-:W-:-:S04]  /*44d0*/  MOV R2, c[0x0][0x32c] ;  /* 0x0000cb0000027a02 */ /* 0x000fc80000000f00 */
[----:B------:R-:W-:-:S13]  /*44e0*/  ISETP.NE.AND P4, PT, R2, 0x1, PT ;  /* 0x000000010200780c */ /* 0x000fda0003f85270 */
[----:B------:R-:W-:-:S05]  /*44f0*/  @P4 IMAD.HI.U32 R2, R5, c[0x0][0x330], RZ ;  /* 0x0000cc0005024a27 */ /* 0x000fca00078e00ff */
[----:B------:R-:W-:Y:S02]  /*4500*/  @P4 SHF.R.U32.HI R5, RZ, c[0x0][0x334], R2 ;  /* 0x0000cd00ff054a19 */ /* 0x000fe40000011602 */
.L_x_1666:
[----:B------:R-:W-:Y:S05]  /*4510*/  BSYNC B0 ;  /* 0x0000000000007941 */ /* 0x000fea0003800000 */
.L_x_1664:
[----:B------:R-:W-:-:S04]  /*4520*/  IMAD R2, R5, c[0x0][0x32c], -R80 ;  /* 0x0000cb0005027a24 */ /* 0x000fc800078e0a50 */
[----:B------:R-:W-:-:S05]  /*4530*/  IMAD.IADD R2, R2, 0x1, -R209 ;  /* 0x0000000102027824 */ /* 0x000fca00078e0ad1 */
[----:B------:R-:W-:Y:S02]  /*4540*/  IADD3 R5, R2, c[0x0][0x32c], RZ ;  /* 0x0000cb0002057a10 */ /* 0x000fe40007ffe0ff */
[----:B------:R-:W-:Y:S02]  /*4550*/  IMNMX R7, R7, R2, !PT ;  /* 0x0000000207077217 */ /* 0x000fe40007800200 */
[----:B------:R-:W-:Y:S02]  /*4560*/  IMNMX R0, R0, R5, PT ;  /* 0x0000000500007217 */ /* 0x000fe40003800200 */
.L_x_1663:
[----:B------:R-:W-:Y:S01]  /*4570*/  ISETP.GT.AND P6, PT, R7, RZ, P0 ;  /* 0x000000ff0700720c */ /* 0x000fe200007c4270 */
[----:B------:R-:W-:-:S04]  /*4580*/  DEPBAR.LE SB0, 0x2 ;  /* 0x000080800000791a */ /* 0x000fc80000000000 */
[----:B------:R-:W-:Y:S01]  /*4590*/  BAR.SYNC.DEFER_BLOCKING 0x0 ;  /* 0x0000000000007b1d */ /* 0x000fe20000010000 */
[----:B------:R-:W-:Y:S01]  /*45a0*/  ISETP.GT.AND P5, PT, R7, 0x1, P0 ;  /* 0x000000010700780c */ /* 0x000fe200007a4270 */
[C---:B------:R-:W-:Y:S01]  /*45b0*/  IMAD.IADD R164, R187.reuse, 0x1, R182 ;  /* 0x00000001bba47824 */ /* 0x040fe200078e02b6 */
[----:B------:R-:W-:Y:S01]  /*45c0*/  FMNMX.FTZ R5, R28, R10, !PT ;  /* 0x0000000a1c057209 */ /* 0x000fe20007810000 */
[----:B------:R-:W-:Y:S01]  /*45d0*/  IMAD.IADD R156, R187, 0x1, R181 ;  /* 0x00000001bb9c7824 */ /* 0x000fe200078e02b5 */
[C---:B------:R-:W-:Y:S01]  /*45e0*/  ISETP.LT.OR P6, PT, R0.reuse, 0x1, P6 ;  /* 0x000000010000780c */ /* 0x040fe200037c1670 */
[----:B------:R-:W-:Y:S01]  /*45f0*/  BSSY B0, `(.L_x_1667) ;  /* 0x0000173000007945 */ /* 0x000fe20003800000 */
[----:B------:R-:W-:Y:S02]  /*4600*/  ISETP.LT.OR P5, PT, R0, 0x2, P5 ;  /* 0x000000020000780c */ /* 0x000fe40002fa1670 */
[----:B------:R-:W-:Y:S02]  /*4610*/  ISETP.GT.AND P4, PT, R7, 0x8, P0 ;  /* 0x000000080700780c */ /* 0x000fe40000784270 */
[----:B------:R-:W-:-:S02]  /*4620*/  FMNMX.FTZ R5, R24, R5, !PT ;  /* 0x0000000518057209 */ /* 0x000fc40007810000 */
[----:B------:R-:W-:Y:S02]  /*4630*/  FSEL R30, R30, -INF , !P6 ;  /* 0xff8000001e1e7808 */ /* 0x000fe40007000000 */
[----:B------:R-:W-:Y:S02]  /*4640*/  FSEL R31, R31, -INF , !P5 ;  /* 0xff8000001f1f7808 */ /* 0x000fe40006800000 */
[----:B------:R-:W-:Y:S02]  /*4650*/  ISETP.LT.OR P4, PT, R0, 0x9, P4 ;  /* 0x000000090000780c */ /* 0x000fe40002781670 */
[C---:B------:R-:W-:Y:S02]  /*4660*/  ISETP.GT.AND P6, PT, R7.reuse, 0x9, P0 ;  /* 0x000000090700780c */ /* 0x040fe400007c4270 */
[----:B------:R-:W-:Y:S02]  /*4670*/  FMNMX.FTZ R9, R8, R5, !PT ;  /* 0x0000000508097209 */ /* 0x000fe40007810000 */
[----:B------:R-:W-:Y:S01]  /*4680*/  ISETP.GT.AND P5, PT, R7, 0x10, P0 ;  /* 0x000000100700780c */ /* 0x000fe200007a4270 */
[----:B------:R-:W-:Y:S01]  /*4690*/  LDSM.16.MT88.4 R40, [R182+0x2000] ;  /* 0x00200000b628783b */ /* 0x000fe20000004200 */
[----:B------:R-:W-:-:S02]  /*46a0*/  FSEL R5, R26, -INF , !P4 ;  /* 0xff8000001a057808 */ /* 0x000fc40006000000 */
[----:B------:R-:W-:Y:S01]  /*46b0*/  ISETP.LT.OR P6, PT, R0, 0xa, P6 ;  /* 0x0000000a0000780c */ /* 0x000fe200037c1670 */
[----:B------:R-:W-:Y:S01]  /*46c0*/  LDSM.16.MT88.4 R124, [R182] ;  /* 0x00000000b67c783b */ /* 0x000fe20000004200 */
[----:B------:R-:W-:Y:S02]  /*46d0*/  FMNMX.FTZ R2, R30, R31, !PT ;  /* 0x0000001f1e027209 */ /* 0x000fe40007810000 */
[----:B------:R-:W-:Y:S01]  /*46e0*/  ISETP.GT.AND P4, PT, R7, 0x11, P0 ;  /* 0x000000110700780c */ /* 0x000fe20000784270 */
[----:B------:R-:W-:Y:S01]  /*46f0*/  LDSM.16.MT88.4 R104, [R164] ;  /* 0x00000000a468783b */ /* 0x000fe20000004200 */
[----:B------:R-:W-:Y:S02]  /*4700*/  FMNMX.FTZ R9, R20, R9, !PT ;  /* 0x0000000914097209 */ /* 0x000fe40007810000 */
[----:B------:R-:W-:Y:S01]  /*4710*/  ISETP.LT.OR P5, PT, R0, 0x11, P5 ;  /* 0x000000110000780c */ /* 0x000fe20002fa1670 */
[----:B------:R-:W-:Y:S01]  /*4720*/  LDSM.16.MT88.4 R112, [R181] ;  /* 0x00000000b570783b */ /* 0x000fe20000004200 */
[----:B------:R-:W-:-:S02]  /*4730*/  FSEL R27, R27, -INF , !P6 ;  /* 0xff8000001b1b7808 */ /* 0x000fc40007000000 */
[----:B------:R-:W-:Y:S01]  /*4740*/  FMNMX.FTZ R2, R5, R2, !PT ;  /* 0x0000000205027209 */ /* 0x000fe20007810000 */
[----:B------:R-:W-:Y:S01]  /*4750*/  LDSM.16.MT88.4 R120, [R225] ;  /* 0x00000000e178783b */ /* 0x000fe20000004200 */
[----:B------:R-:W-:Y:S02]  /*4760*/  ISETP.LT.OR P4, PT, R0, 0x12, P4 ;  /* 0x000000120000780c */ /* 0x000fe40002781670 */
[----:B------:R-:W-:Y:S01]  /*4770*/  FMNMX.FTZ R9, R6, R9, !PT ;  /* 0x0000000906097209 */ /* 0x000fe20007810000 */
[----:B------:R-:W-:Y:S01]  /*4780*/  LDSM.16.MT88.4 R48, [R164+0x2000] ;  /* 0x00200000a430783b */ /* 0x000fe20000004200 */
[----:B------:R-:W-:Y:S02]  /*4790*/  FSEL R11, R22, -INF , !P5 ;  /* 0xff800000160b7808 */ /* 0x000fe40006800000 */
[----:B------:R-:W-:Y:S01]  /*47a0*/  ISETP.GT.AND P5, PT, R7, 0x18, P0 ;  /* 0x000000180700780c */ /* 0x000fe200007a4270 */
[----:B------:R-:W-:Y:S01]  /*47b0*/  LDSM.16.MT88.4 R72, [R182+0x4000] ;  /* 0x00400000b648783b */ /* 0x000fe20000004200 */
[----:B------:R-:W-:-:S02]  /*47c0*/  FMNMX.FTZ R2, R27, R2, !PT ;  /* 0x000000021b027209 */ /* 0x000fc40007810000 */
[----:B------:R-:W-:Y:S01]  /*47d0*/  FSEL R23, R23, -INF , !P4 ;  /* 0xff80000017177808 */ /* 0x000fe20006000000 */
[----:B------:R-:W-:Y:S01]  /*47e0*/  LDSM.16.MT88.4 R80, [R164+0x4000] ;  /* 0x00400000a450783b */ /* 0x000fe20000004200 */
[----:B------:R-:W-:Y:S02]  /*47f0*/  FMNMX.FTZ R9, R16, R9, !PT ;  /* 0x0000000910097209 */ /* 0x000fe40007810000 */
[----:B------:R-:W-:Y:S01]  /*4800*/  ISETP.GT.AND P4, PT, R7, 0x19, P0 ;  /* 0x000000190700780c */ /* 0x000fe20000784270 */
[----:B------:R-:W-:Y:S01]  /*4810*/  LDSM.16.MT88.4 R88, [R181+0x4000] ;  /* 0x00400000b558783b */ /* 0x000fe20000004200 */
[----:B------:R-:W-:Y:S02]  /*4820*/  ISETP.LT.OR P5, PT, R0, 0x19, P5 ;  /* 0x000000190000780c */ /* 0x000fe40002fa1670 */
[----:B------:R-:W-:Y:S01]  /*4830*/  FMNMX.FTZ R2, R11, R2, !PT ;  /* 0x000000020b027209 */ /* 0x000fe20007810000 */
[----:B------:R-:W-:Y:S01]  /*4840*/  LDSM.16.MT88.4 R136, [R164+0x800] ;  /* 0x00080000a488783b */ /* 0x000fe20000004200 */
[----:B------:R-:W-:-:S02]  /*4850*/  FMNMX.FTZ R13, R4, R9, !PT ;  /* 0x00000009040d7209 */ /* 0x000fc40007810000 */
[----:B------:R-:W-:Y:S01]  /*4860*/  ISETP.LT.OR P4, PT, R0, 0x1a, P4 ;  /* 0x0000001a0000780c */ /* 0x000fe20002781670 */
[----:B------:R-:W-:Y:S01]  /*4870*/  LDSM.16.MT88.4 R32, [R181+0x800] ;  /* 0x00080000b520783b */ /* 0x000fe20000004200 */
[----:B------:R-:W-:Y:S02]  /*4880*/  FSEL R9, R18, -INF , !P5 ;  /* 0xff80000012097808 */ /* 0x000fe40006800000 */
[----:B------:R-:W-:Y:S02]  /*4890*/  ISETP.GT.AND P5, PT, R7, 0x20, P0 ;  /* 0x000000200700780c */ /* 0x000fe400007a4270 */
[----:B------:R-:W-:Y:S02]  /*48a0*/  FMNMX.FTZ R2, R23, R2, !PT ;  /* 0x0000000217027209 */ /* 0x000fe40007810000 */
[----:B------:R-:W-:Y:S02]  /*48b0*/  FSEL R19, R19, -INF , !P4 ;  /* 0xff80000013137808 */ /* 0x000fe40006000000 */
[----:B------:R-:W-:-:S02]  /*48c0*/  ISETP.GT.AND P4, PT, R7, 0x21, P0 ;  /* 0x000000210700780c */ /* 0x000fc40000784270 */
[----:B------:R-:W-:Y:S02]  /*48d0*/  ISETP.LT.OR P5, PT, R0, 0x21, P5 ;  /* 0x000000210000780c */ /* 0x000fe40002fa1670 */
[----:B------:R-:W-:Y:S02]  /*48e0*/  FMNMX.FTZ R2, R9, R2, !PT ;  /* 0x0000000209027209 */ /* 0x000fe40007810000 */
[----:B------:R-:W-:Y:S02]  /*48f0*/  FMNMX.FTZ R13, R158, R13, !PT ;  /* 0x0000000d9e0d7209 */ /* 0x000fe40007810000 */
[----:B------:R-:W-:Y:S02]  /*4900*/  ISETP.LT.OR P4, PT, R0, 0x22, P4 ;  /* 0x000000220000780c */ /* 0x000fe40002781670 */
[----:B------:R-:W-:Y:S02]  /*4910*/  FSEL R177, R66, -INF , !P5 ;  /* 0xff80000042b17808 */ /* 0x000fe40006800000 */
[----:B------:R-:W-:-:S02]  /*4920*/  ISETP.GT.AND P5, PT, R7, 0x28, P0 ;  /* 0x000000280700780c */ /* 0x000fc400007a4270 */
[----:B------:R-:W-:Y:S02]  /*4930*/  FMNMX.FTZ R12, R19, R2, !PT ;  /* 0x00000002130c7209 */ /* 0x000fe40007810000 */
[----:B------:R-:W-:Y:S02]  /*4940*/  FMNMX.FTZ R13, R168, R13, !PT ;  /* 0x0000000da80d7209 */ /* 0x000fe40007810000 */
[----:B------:R-:W-:Y:S02]  /*4950*/  FSEL R167, R67, -INF , !P4 ;  /* 0xff80000043a77808 */ /* 0x000fe40006000000 */
[----:B------:R-:W-:Y:S01]  /*4960*/  ISETP.GT.AND P4, PT, R7, 0x29, P0 ;  /* 0x000000290700780c */ /* 0x000fe20000784270 */
[----:B------:R-:W-:Y:S01]  /*4970*/  LDSM.16.MT88.4 R64, [R156+0x2000] ;  /* 0x002000009c40783b */ /* 0x000fe20000004200 */
[----:B------:R-:W-:Y:S02]  /*4980*/  ISETP.LT.OR P5, PT, R0, 0x29, P5 ;  /* 0x000000290000780c */ /* 0x000fe40002fa1670 */
[----:B------:R-:W-:-:S02]  /*4990*/  FMNMX.FTZ R12, R177, R12, !PT ;  /* 0x0000000cb10c7209 */ /* 0x000fc40007810000 */
[----:B------:R-:W-:Y:S02]  /*49a0*/  FMNMX.FTZ R13, R160, R13, !PT ;  /* 0x0000000da00d7209 */ /* 0x000fe40007810000 */
[----:B------:R-:W-:Y:S02]  /*49b0*/  ISETP.GT.AND P6, PT, R7, 0x30, P0 ;  /* 0x000000300700780c */ /* 0x000fe400007c4270 */
[----:B------:R-:W-:Y:S02]  /*49c0*/  ISETP.LT.OR P4, PT, R0, 0x2a, P4 ;  /* 0x0000002a0000780c */ /* 0x000fe40002781670 */
[----:B------:R-:W-:Y:S02]  /*49d0*/  FSEL R175, R62, -INF , !P5 ;  /* 0xff8000003eaf7808 */ /* 0x000fe40006800000 */
[----:B------:R-:W-:Y:S02]  /*49e0*/  FMNMX.FTZ R12, R167, R12, !PT ;  /* 0x0000000ca70c7209 */ /* 0x000fe40007810000 */
[----:B------:R-:W-:-:S02]  /*49f0*/  FMNMX.FTZ R13, R166, R13, !PT ;  /* 0x0000000da60d7209 */ /* 0x000fc40007810000 */
[----:B------:R-:W-:Y:S02]  /*4a00*/  FSEL R173, R63, -INF , !P4 ;  /* 0xff8000003fad7808 */ /* 0x000fe40006000000 */
[----:B------:R-:W-:Y:S02]  /*4a10*/  ISETP.GT.AND P5, PT, R7, 0x31, P0 ;  /* 0x000000310700780c */ /* 0x000fe400007a4270 */
[----:B------:R-:W-:Y:S02]  /*4a20*/  ISETP.LT.OR P6, PT, R0, 0x31, P6 ;  /* 0x000000310000780c */ /* 0x000fe400037c1670 */
[----:B------:R-:W-:Y:S02]  /*4a30*/  FMNMX.FTZ R12, R175, R12, !PT ;  /* 0x0000000caf0c7209 */ /* 0x000fe40007810000 */
[----:B------:R-:W-:Y:S02]  /*4a40*/  FMNMX.FTZ R13, R172, R13, !PT ;  /* 0x0000000dac0d7209 */ /* 0x000fe40007810000 */
[----:B------:R-:W-:-:S02]  /*4a50*/  ISETP.GT.AND P4, PT, R7, 0x38, P0 ;  /* 0x000000380700780c */ /* 0x000fc40000784270 */
[----:B------:R-:W-:Y:S02]  /*4a60*/  ISETP.LT.OR P5, PT, R0, 0x32, P5 ;  /* 0x000000320000780c */ /* 0x000fe40002fa1670 */
[----:B------:R-:W-:Y:S02]  /*4a70*/  FSEL R169, R58, -INF , !P6 ;  /* 0xff8000003aa97808 */ /* 0x000fe40007000000 */
[----:B------:R-:W-:Y:S02]  /*4a80*/  FMNMX.FTZ R12, R173, R12, !PT ;  /* 0x0000000cad0c7209 */ /* 0x000fe40007810000 */
[----:B------:R-:W-:Y:S02]  /*4a90*/  FMNMX.FTZ R13, R170, R13, !PT ;  /* 0x0000000daa0d7209 */ /* 0x000fe40007810000 */
[----:B------:R-:W-:Y:S02]  /*4aa0*/  ISETP.GT.AND P0, PT, R7, 0x39, P0 ;  /* 0x000000390700780c */ /* 0x000fe40000704270 */
[----:B------:R-:W-:-:S02]  /*4ab0*/  FSEL R143, R59, -INF , !P5 ;  /* 0xff8000003b8f7808 */ /* 0x000fc40006800000 */
[----:B------:R-:W-:Y:S01]  /*4ac0*/  ISETP.LT.OR P4, PT, R0, 0x39, P4 ;  /* 0x000000390000780c */ /* 0x000fe20002781670 */
[----:B------:R-:W-:Y:S01]  /*4ad0*/  LDSM.16.MT88.4 R56, [R181+0x2000] ;  /* 0x00200000b538783b */ /* 0x000fe20000004200 */
[----:B------:R-:W-:Y:S02]  /*4ae0*/  FMNMX.FTZ R12, R169, R12, !PT ;  /* 0x0000000ca90c7209 */ /* 0x000fe40007810000 */
[----:B------:R-:W-:Y:S02]  /*4af0*/  FMNMX.FTZ R13, R142, R13, !PT ;  /* 0x0000000d8e0d7209 */ /* 0x000fe40007810000 */
[----:B------:R-:W-:Y:S02]  /*4b00*/  ISETP.LT.OR P0, PT, R0, 0x3a, P0 ;  /* 0x0000003a0000780c */ /* 0x000fe40000701670 */
[----:B------:R-:W-:Y:S02]  /*4b10*/  FSEL R141, R54, -INF , !P4 ;  /* 0xff800000368d7808 */ /* 0x000fe40006000000 */
[----:B------:R-:W-:-:S02]  /*4b20*/  FMNMX.FTZ R12, R143, R12, !PT ;  /* 0x0000000c8f0c7209 */ /* 0x000fc40007810000 */
[----:B------:R-:W-:Y:S02]  /*4b30*/  FMNMX.FTZ R2, R140, R13, !PT ;  /* 0x0000000d8c027209 */ /* 0x000fe40007810000 */
[----:B------:R-:W-:Y:S02]  /*4b40*/  FSEL R165, R55, -INF , !P0 ;  /* 0xff80000037a57808 */ /* 0x000fe40004000000 */
[----:B------:R-:W-:Y:S01]  /*4b50*/  FMNMX.FTZ R12, R141, R12, !PT ;  /* 0x0000000c8d0c7209 */ /* 0x000fe20007810000 */
[----:B------:R-:W1:Y:S03]  /*4b60*/  SHFL.BFLY PT, R13, R2, 0x2, 0x1f ;  /* 0x0c401f00020d7f89 */ /* 0x000e6600000e0000 */
        /* <DEDUP_REMOVED lines=23> */
[----:B------:R-:W-:Y:S01]  /*4ce0*/  LDSM.16.MT88.4 R28, [R156+0x800] ;  /* 0x000800009c1c783b */ /* 0x000fe20000004200 */
        /* <DEDUP_REMOVED lines=11> */
[----:B------:R-:W3:Y:S01]  /*4da0*/  LDSM.16.MT88.4 R8, [R182+0x2800] ;  /* 0x00280000b608783b */ /* 0x000ee20000004200 */
[--C-:B------:R-:W-:Y:S02]  /*4db0*/  FFMA.FTZ R151, R20, c[0x0][0x2d0], -R171.reuse ;  /* 0x0000b40014977a23 */ /* 0x100fe400000108ab */
[----:B------:R-:W-:Y:S01]  /*4dc0*/  FFMA.FTZ R144, R23, c[0x0][0x2d0], -R162 ;  /* 0x0000b40017907a23 */ /* 0x000fe200000108a2 */
[----:B------:R-:W4:Y:S01]  /*4dd0*/  MUFU.EX2 R150, R150 ;  /* 0x0000009600967308 */ /* 0x000f220000000800 */
[----:B------:R-:W5:Y:S01]  /*4de0*/  LDSM.16.MT88.4 R16, [R181+0x2800] ;  /* 0x00280000b510783b */ /* 0x000f620000004200 */
        /* <DEDUP_REMOVED lines=29> */
[----:B----4-:R-:W-:-:S02]  /*4fc0*/  F2FP.BF16.PACK_AB R99, R148, R153 ;  /* 0x000000999463723e */ /* 0x010fc400000010ff */
[----:B------:R-:W2:Y:S01]  /*4fd0*/  MUFU.EX2 R146, R146 ;  /* 0x0000009200927308 */ /* 0x000ea20000000800 */
        /* <DEDUP_REMOVED lines=60> */
[----:B---3--:R-:W-:Y:S01]  /*53a0*/  HMMA.16816.F32.BF16 R36, R4, R8, R36 ;  /* 0x000000080424723c */ /* 0x008fe20000041824 */
[----:B------:R-:W-:-:S07]  /*53b0*/  FADD.FTZ R147, R134, R147 ;  /* 0x0000009386937221 */ /* 0x000fce0000010000 */
[C---:B------:R-:W-:Y:S01]  /*53c0*/  HMMA.16816.F32.BF16 R40, R4.reuse, R10, R40 ;  /* 0x0000000a0428723c */ /* 0x040fe20000041828 */
[----:B------:R-:W1:Y:S07]  /*53d0*/  LDSM.16.MT88.4 R8, [R164+0x4800] ;  /* 0x00480000a408783b */ /* 0x000e6e0000004200 */
[C---:B-----5:R-:W-:Y:S08]  /*53e0*/  HMMA.16816.F32.BF16 R52, R4.reuse, R16, R52 ;  /* 0x000000100434723c */ /* 0x060ff00000041834 */
        /* <DEDUP_REMOVED lines=118> */
[----:B------:R-:W-:Y:S07]  /*5b50*/  HMMA.16816.F32.BF16 R96, R4, R18, R96 ;  /* 0x000000120460723c */ /* 0x000fee0000041860 */
[----:B------:R-:W-:-:S04]  /*5b60*/  IADD3 R5, R133, -0x3, RZ ;  /* 0xfffffffd85057810 */ /* 0x000fc80007ffe0ff */
[----:B------:R-:W-:Y:S11]  /*5b70*/  ISETP.GE.AND P0, PT, R5, R230, PT ;  /* 0x000000e60500720c */ /* 0x000ff60003f06270 */
[----:B------:R-:W-:Y:S02]  /*5b80*/  @!UPT UIADD3 URZ, URZ, URZ, URZ ;  /* 0x0000003f3f3ff290 */ /* 0x000fe4000fffe03f */
[----:B------:R-:W-:Y:S05]  /*5b90*/  @!P0 BRA `(.L_x_1668) ;  /* 0x0000018000008947 */ /* 0x000fea0003800000 */
[----:B------:R-:W-:Y:S01]  /*5ba0*/  SHF.R.S32.HI R4, RZ, 0x1f, R5 ;  /* 0x0000001fff047819 */ /* 0x000fe20000011405 */
[----:B------:R-:W-:Y:S01]  /*5bb0*/  IMAD.WIDE.U32 R6, R5, c[0x0][0x1e0], RZ ;  /* 0x0000780005067a25 */ /* 0x000fe200078e00ff */
[----:B------:R-:W-:-:S03]  /*5bc0*/  ISETP.GE.AND P4, PT, R218, c[0x0][0x1d4], PT ;  /* 0x00007500da007a0c */ /* 0x000fc60003f86270 */
[----:B------:R-:W-:-:S04]  /*5bd0*/  IMAD R4, R4, c[0x0][0x1e0], RZ ;  /* 0x0000780004047a24 */ /* 0x000fc800078e02ff */
[----:B------:R-:W-:Y:S01]  /*5be0*/  IMAD R4, R5, c[0x0][0x1e4], R4 ;  /* 0x0000790005047a24 */ /* 0x000fe200078e0204 */
[----:B------:R-:W-:-:S03]  /*5bf0*/  LEA R5, P0, R6, R236, 0x6 ;  /* 0x000000ec06057211 */ /* 0x000fc600078030ff */
[----:B------:R-:W-:Y:S01]  /*5c00*/  IMAD.IADD R4, R7, 0x1, R4 ;  /* 0x0000000107047824 */ /* 0x000fe200078e0204 */
[----:B------:R-:W-:-:S04]  /*5c10*/  LEA R8, P5, R5, c[0x0][0x1c8], 0x1 ;  /* 0x0000720005087a11 */ /* 0x000fc800078a08ff */
[----:B------:R-:W-:Y:S01]  /*5c20*/  LEA.HI.X R6, R6, R229, R4, 0x6, P0 ;  /* 0x000000e506067211 */ /* 0x000fe200000f3404 */
[----:B------:R-:W-:Y:S01]  /*5c30*/  IMAD.MOV.U32 R4, RZ, RZ, c[0x0][0x1e0] ;  /* 0x00007800ff047624 */ /* 0x000fe200078e00ff */
        /* <DEDUP_REMOVED lines=8> */
[----:B------:R-:W-:-:S05]  /*5cc0*/  LEA.HI.X R7, R4, R9, R5, 0x6, P5 ;  /* 0x0000000904077211 */ /* 0x000fca00028f3405 */
[----:B------:R1:W-:Y:S04]  /*5cd0*/  LDGSTS.E.BYPASS.LTC128B.128 [R208+0xe100], [R8.64+0x80], !P0 ;  /* 0x0e10008008d07fae */ /* 0x0003e8000c101d48 */
[----:B------:R1:W-:Y:S04]  /*5ce0*/  LDGSTS.E.BYPASS.LTC128B.128 [R208+0x10100], [R8.64+0x100], !P3 ;  /* 0x1010010008d07fae */ /* 0x0003e8000d901d48 */
[----:B------:R1:W-:Y:S04]  /*5cf0*/  LDGSTS.E.BYPASS.LTC128B.128 [R208+0xd100], [R6.64], !P4 ;  /* 0x0d10000006d07fae */ /* 0x0003e8000e101d48 */
[----:B------:R1:W-:Y:S04]  /*5d00*/  LDGSTS.E.BYPASS.LTC128B.128 [R208+0xf100], [R6.64+0x80], !P0 ;  /* 0x0f10008006d07fae */ /* 0x0003e8000c101d48 */
[----:B------:R1:W-:Y:S02]  /*5d10*/  LDGSTS.E.BYPASS.LTC128B.128 [R208+0x11100], [R6.64+0x100], !P3 ;  /* 0x1110010006d07fae */ /* 0x0003e4000d901d48 */
.L_x_1668:
[----:B------:R-:W-:Y:S05]  /*5d20*/  BSYNC B0 ;  /* 0x0000000000007941 */ /* 0x000fea0003800000 */
.L_x_1667:
[----:B------:R-:W-:Y:S01]  /*5d30*/  @P2 IMAD.HI.U32 R4, R193, c[0x0][0x2c8], RZ ;  /* 0x0000b200c1042a27 */ /* 0x000fe200078e00ff */
[----:B------:R-:W0:Y:S01]  /*5d40*/  LDGDEPBAR ;  /* 0x00000000000079af */ /* 0x000e220000000000 */
[----:B------:R-:W-:-:S02]  /*5d50*/  IADD3 R241, R133, -0x2, RZ ;  /* 0xfffffffe85f17810 */ /* 0x000fc40007ffe0ff */
[----:B-1----:R-:W-:Y:S01]  /*5d60*/  IMAD.MOV.U32 R6, RZ, RZ, R193 ;  /* 0x000000ffff067224 */ /* 0x002fe200078e00c1 */
        /* <DEDUP_REMOVED lines=15> */
.L_x_1671:
[----:B------:R-:W-:-:S13]  /*5e60*/  ISETP.NE.AND P0, PT, R4, 0x1, PT ;  /* 0x000000010400780c */ /* 0x000fda0003f05270 */
[----:B------:R-:W-:-:S05]  /*5e70*/  @P0 IMAD.HI.U32 R3, R7, c[0x0][0x330], RZ ;  /* 0x0000cc0007030a27 */ /* 0x000fca00078e00ff */
[----:B------:R-:W-:Y:S02]  /*5e80*/  @P0 SHF.R.U32.HI R7, RZ, c[0x0][0x334], R3 ;  /* 0x0000cd00ff070a19 */ /* 0x000fe40000011603 */
.L_x_1672:
[----:B------:R-:W-:Y:S05]  /*5e90*/  BSYNC B0 ;  /* 0x0000000000007941 */ /* 0x000fea0003800000 */
.L_x_1670:
[----:B------:R-:W-:-:S05]  /*5ea0*/  IMAD R4, R7, R4, c[0x0][0x32c] ;  /* 0x0000cb0007047624 */ /* 0x000fca00078e0204 */
[----:B------:R-:W-:-:S04]  /*5eb0*/  IMNMX R5, R5, R4, PT ;  /* 0x0000000405057217 */ /* 0x000fc80003800200 */
.L_x_1669:
[----:B------:R-:W-:Y:S01]  /*5ec0*/  SHF.R.S32.HI R4, RZ, 0x1f, R5 ;  /* 0x0000001fff047819 */ /* 0x000fe20000011405 */
[----:B------:R-:W-:Y:S02]  /*5ed0*/  IMAD.MOV.U32 R134, RZ, RZ, 0x1 ;  /* 0x00000001ff867424 */ /* 0x000fe400078e00ff */
[----:B------:R-:W-:Y:S01]  /*5ee0*/  IMAD.MOV.U32 R233, RZ, RZ, RZ ;  /* 0x000000ffffe97224 */ /* 0x000fe200078e00ff */
[----:B------:R-:W-:-:S04]  /*5ef0*/  LEA.HI R3, R4, R5, RZ, 0x6 ;  /* 0x0000000504037211 */ /* 0x000fc800078f30ff */
[----:B------:R-:W-:-:S04]  /*5f00*/  SHF.R.S32.HI R3, RZ, 0x6, R3 ;  /* 0x00000006ff037819 */ /* 0x000fc80000011403 */
[----:B------:R-:W-:-:S04]  /*5f10*/  IMNMX R242, R230, R3, !PT ;  /* 0x00000003e6f27217 */ /* 0x000fc80007800200 */
[----:B------:R-:W-:-:S13]  /*5f20*/  ISETP.GE.AND P0, PT, R241, R242, PT ;  /* 0x000000f2f100720c */ /* 0x000fda0003f06270 */
[----:B------:R-:W-:Y:S05]  /*5f30*/  @!P0 BRA `(.L_x_1673) ;  /* 0x0000337000008947 */ /* 0x000fea0003800000 */
[----:B------:R-:W-:Y:S01]  /*5f40*/  IMAD.MOV.U32 R3, RZ, RZ, R0 ;  /* 0x000000ffff037224 */ /* 0x000fe200078e0000 */
[----:B------:R-:W-:Y:S01]  /*5f50*/  MOV R233, RZ ;  /* 0x000000ff00e97202 */ /* 0x000fe20000000f00 */
[----:B------:R-:W-:Y:S01]  /*5f60*/  IMAD.MOV.U32 R132, RZ, RZ, R2 ;  /* 0x000000ffff847224 */ /* 0x000fe200078e0002 */
[----:B------:R-:W-:Y:S02]  /*5f70*/  MOV R134, 0x1 ;  /* 0x0000000100867802 */ /* 0x000fe40000000f00 */
.L_x_1682:
[----:B------:R-:W-:Y:S04]  /*5f80*/  DEPBAR.LE SB0, 0x2 ;  /* 0x000080800000791a */ /* 0x000fe80000000000 */
[----:B------:R-:W-:Y:S01]  /*5f90*/  WARPSYNC 0xffffffff ;  /* 0xffffffff00007948 */ /* 0x000fe20003800000 */
[----:B------:R-:W-:Y:S01]  /*5fa0*/  BAR.SYNC.DEFER_BLOCKING 0x0 ;  /* 0x0000000000007b1d */ /* 0x000fe20000010000 */
[----:B------:R-:W-:Y:S01]  /*5fb0*/  IMAD R133, R134, 0x6000, RZ ;  /* 0x0000600086857824 */ /* 0x000fe200078e02ff */
[----:B------:R-:W-:Y:S03]  /*5fc0*/  ISETP.GE.AND P6, PT, R230, R241, PT ;  /* 0x000000f1e600720c */ /* 0x000fe60003fc6270 */
[----:B------:R-:W-:Y:S04]  /*5fd0*/  IMAD.IADD R189, R186, 0x1, R133 ;  /* 0x00000001babd7824 */ /* 0x000fe800078e0285 */
[--C-:B------:R-:W-:Y:S02]  /*5fe0*/  IMAD.IADD R190, R180, 0x1, R189.reuse ;  /* 0x00000001b4be7824 */ /* 0x100fe400078e02bd */
[C---:B------:R-:W-:Y:S02]  /*5ff0*/  IMAD.IADD R0, R135.reuse, 0x1, R189 ;  /* 0x0000000187007824 */ /* 0x040fe400078e02bd */
[----:B------:R-:W-:Y:S02]  /*6000*/  IMAD.IADD R2, R135, 0x1, R190 ;  /* 0x0000000187027824 */ /* 0x000fe400078e02be */
[----:B------:R-:W-:Y:S01]  /*6010*/  @!P6 IADD3 R246, R241, -0x1, RZ ;  /* 0xfffffffff1f6e810 */ /* 0x000fe20007ffe0ff */
[----:B------:R-:W-:Y:S02]  /*6020*/  @!P6 IMAD.MOV.U32 R191, RZ, RZ, c[0x0][0x208] ;  /* 0x00008200ffbfe624 */ /* 0x000fe400078e00ff */
[----:B------:R-:W-:Y:S01]  /*6030*/  @!P6 IMAD.MOV.U32 R248, RZ, RZ, c[0x0][0x20c] ;  /* 0x00008300fff8e624 */ /* 0x000fe200078e00ff */
[----:B------:R-:W-:Y:S01]  /*6040*/  @!P6 SHF.R.S32.HI R247, RZ, 0x1f, R246 ;  /* 0x0000001ffff7e819 */ /* 0x000fe200000114f6 */
[----:B------:R-:W-:Y:S01]  /*6050*/  @!P6 IMAD.WIDE.U32 R244, R246, c[0x0][0x208], RZ ;  /* 0x00008200f6f4ea25 */ /* 0x000fe200078e00ff */
[----:B------:R-:W-:Y:S03]  /*6060*/  LDSM.16.M88.4 R136, [R188] ;  /* 0x00000000bc88783b */ /* 0x000fe60000000200 */
[----:B------:R-:W-:Y:S01]  /*6070*/  @!P6 IMAD.SHL.U32 R243, R244, 0x40, RZ ;  /* 0x00000040f4f3e824 */ /* 0x000fe200078e00ff */
[----:B------:R-:W-:Y:S01]  /*6080*/  ULDC UR4, c[0x0][0x324] ;  /* 0x0000c90000047ab9 */ /* 0x000fe20000000800 */
[----:B------:R-:W-:Y:S01]  /*6090*/  @!P6 IMAD R247, R247, c[0x0][0x208], RZ ;  /* 0x00008200f7f7ea24 */ /* 0x000fe200078e02ff */
[----:B------:R-:W-:Y:S01]  /*60a0*/  ULOP3.LUT UR4, URZ, UR4, URZ, 0x33, !UPT ;  /* 0x000000043f047292 */ /* 0x000fe2000f8e333f */
[----:B------:R-:W1:Y:S02]  /*60b0*/  LDSM.16.M88.4 R140, [R189] ;  /* 0x00000000bd8c783b */ /* 0x000e640000000200 */
[----:B------:R-:W-:Y:S01]  /*60c0*/  @!P6 IMAD R247, R246, c[0x0][0x20c], R247 ;  /* 0x00008300f6f7ea24 */ /* 0x000fe200078e02f7 */
[-C--:B------:R-:W-:Y:S02]  /*60d0*/  @!P6 IADD3 R246, P5, R243, R234.reuse, RZ ;  /* 0x000000eaf3f6e210 */ /* 0x080fe40007fbe0ff */
[----:B------:R-:W2:Y:S01]  /*60e0*/  LDSM.16.M88.4 R144, [R189+0x800] ;  /* 0x00080000bd90783b */ /* 0x000ea20000000200 */
[----:B------:R-:W-:Y:S01]  /*60f0*/  @!P6 LEA R243, P0, R191, R243, 0x5 ;  /* 0x000000f3bff3e211 */ /* 0x000fe200078028ff */
[----:B------:R-:W-:Y:S03]  /*6100*/  @!P6 IMAD.IADD R247, R245, 0x1, R247 ;  /* 0x00000001f5f7e824 */ /* 0x000fe600078e02f7 */
[----:B------:R-:W3:Y:S02]  /*6110*/  LDSM.16.M88.4 R148, [R189+0x1000] ;  /* 0x00100000bd94783b */ /* 0x000ee40000000200 */
[----:B------:R-:W-:Y:S02]  /*6120*/  @!P6 SHF.L.U64.HI R247, R244, 0x6, R247 ;  /* 0x00000006f4f7e819 */ /* 0x000fe400000102f7 */
[----:B------:R-:W-:Y:S01]  /*6130*/  @!P6 LEA R244, P4, R246, c[0x0][0x1f8], 0x1 ;  /* 0x00007e00f6f4ea11 */ /* 0x000fe200078808ff */
[----:B------:R-:W4:Y:S01]  /*6140*/  LDSM.16.M88.4 R152, [R189+0x1800] ;  /* 0x00180000bd98783b */ /* 0x000f220000000200 */
[----:B------:R-:W-:Y:S01]  /*6150*/  @!P6 LEA.HI.X R191, R191, R247, R248, 0x5, P0 ;  /* 0x000000f7bfbfe211 */ /* 0x000fe200000f2cf8 */
[--C-:B------:R-:W-:Y:S01]  /*6160*/  @!P6 IMAD.X R245, R247, 0x1, R194.reuse, P5 ;  /* 0x00000001f7f5e824 */ /* 0x100fe200028e06c2 */
[----:B------:R-:W-:Y:S02]  /*6170*/  @!P6 ISETP.GE.AND P0, PT, R204, c[0x0][0x1d4], PT ;  /* 0x00007500cc00ea0c */ /* 0x000fe40003f06270 */
[----:B------:R-:W-:Y:S01]  /*6180*/  LDSM.16.M88.4 R156, [R185] ;  /* 0x00000000b99c783b */ /* 0x000fe20000000200 */
[----:B------:R-:W-:Y:S02]  /*6190*/  @!P6 IADD3 R243, P5, R243, R234, RZ ;  /* 0x000000eaf3f3e210 */ /* 0x000fe40007fbe0ff */
[----:B------:R-:W-:Y:S02]  /*61a0*/  @!P6 LEA.HI.X R245, R246, c[0x0][0x1fc], R245, 0x1, P4 ;  /* 0x00007f00f6f5ea11 */ /* 0x000fe400020f0cf5 */
[----:B------:R-:W-:Y:S01]  /*61b0*/  LDSM.16.M88.4 R160, [R190+0x800] ;  /* 0x00080000bea0783b */ /* 0x000fe20000000200 */
[----:B------:R-:W-:Y:S01]  /*61c0*/  @!P6 ISETP.GE.AND P4, PT, R218, c[0x0][0x1d4], PT ;  /* 0x00007500da00ea0c */ /* 0x000fe20003f86270 */
[----:B------:R-:W-:Y:S01]  /*61d0*/  @!P6 IMAD.X R248, R191, 0x1, R194, P5 ;  /* 0x00000001bff8e824 */ /* 0x000fe200028e06c2 */
[----:B------:R-:W-:Y:S01]  /*61e0*/  @!P6 LEA R246, P5, R243, c[0x0][0x1f8], 0x1 ;  /* 0x00007e00f3f6ea11 */ /* 0x000fe200078a08ff */
[----:B------:R-:W-:Y:S01]  /*61f0*/  @!P6 IMAD R191, R233, 0x6000, R207 ;  /* 0x00006000e9bfe824 */ /* 0x000fe200078e02cf */
[----:B------:R-:W-:Y:S02]  /*6200*/  LDSM.16.M88.4 R164, [R190+0x1000] ;  /* 0x00100000bea4783b */ /* 0x000fe40000000200 */
[----:B------:R-:W-:Y:S01]  /*6210*/  @!P6 LEA.HI.X R247, R243, c[0x0][0x1fc], R248, 0x1, P5 ;  /* 0x00007f00f3f7ea11 */ /* 0x000fe200028f0cf8 */
[C---:B-1----:R-:W-:Y:S08]  /*6220*/  HMMA.16816.F32.BF16 R4, R136.reuse, R140, RZ ;  /* 0x0000008c8804723c */ /* 0x042ff000000418ff */
[C---:B------:R-:W-:Y:S01]  /*6230*/  HMMA.16816.F32.BF16 R8, R136.reuse, R142, RZ ;  /* 0x0000008e8808723c */ /* 0x040fe200000418ff */
[----:B------:R-:W1:Y:S07]  /*6240*/  LDSM.16.M88.4 R140, [R190] ;  /* 0x00000000be8c783b */ /* 0x000e6e0000000200 */
[C---:B--2---:R-:W-:Y:S08]  /*6250*/  HMMA.16816.F32.BF16 R12, R136.reuse, R144, RZ ;  /* 0x00000090880c723c */ /* 0x044ff000000418ff */
[C---:B------:R-:W-:Y:S01]  /*6260*/  HMMA.16816.F32.BF16 R16, R136.reuse, R146, RZ ;  /* 0x000000928810723c */ /* 0x040fe200000418ff */
[----:B------:R-:W2:Y:S05]  /*6270*/  LDSM.16.M88.4 R144, [R190+0x1800] ;  /* 0x00180000be90783b */ /* 0x000eaa0000000200 */
[----:B------:R-:W-:Y:S01]  /*6280*/  @!PT LDS RZ, [RZ] ;  /* 0x00000000fffff984 */ /* 0x000fe20000000800 */
[----:B------:R-:W-:Y:S01]  /*6290*/  @!PT LDS RZ, [RZ] ;  /* 0x00000000fffff984 */ /* 0x000fe20000000800 */
[----:B------:R-:W-:Y:S01]  /*62a0*/  @!PT LDS RZ, [RZ] ;  /* 0x00000000fffff984 */ /* 0x000fe20000000800 */
[----:B------:R5:W-:Y:S02]  /*62b0*/  @!P6 LDGSTS.E.BYPASS.LTC128B.128 [R191], [R244.64], !P4 ;  /* 0x00000000f4bfefae */ /* 0x000be4000e101d48 */
[C---:B---3--:R-:W-:Y:S03]  /*62c0*/  HMMA.16816.F32.BF16 R20, R136.reuse, R148, RZ ;  /* 0x000000948814723c */ /* 0x048fe600000418ff */
[----:B------:R5:W-:Y:S05]  /*62d0*/  @!P6 LDGSTS.E.BYPASS.LTC128B.128 [R191+0x2000], [R244.64+0x80], !P0 ;  /* 0x02000080f4bfefae */ /* 0x000bea000c101d48 */
[C---:B------:R-:W-:Y:S01]  /*62e0*/  HMMA.16816.F32.BF16 R24, R136.reuse, R150, RZ ;  /* 0x000000968818723c */ /* 0x040fe200000418ff */
[----:B------:R5:W-:Y:S05]  /*62f0*/  @!P6 LDGSTS.E.BYPASS.LTC128B.128 [R191+0x4000], [R244.64+0x100], !P3 ;  /* 0x04000100f4bfefae */ /* 0x000bea000d901d48 */
[----:B------:R3:W-:Y:S02]  /*6300*/  @!P6 LDGSTS.E.BYPASS.LTC128B.128 [R191+0x1000], [R246.64], !P4 ;  /* 0x01000000f6bfefae */ /* 0x0007e4000e101d48 */
[C---:B----4-:R-:W-:Y:S03]  /*6310*/  HMMA.16816.F32.BF16 R28, R136.reuse, R152, RZ ;  /* 0x00000098881c723c */ /* 0x050fe600000418ff */
[----:B------:R3:W-:Y:S01]  /*6320*/  @!P6 LDGSTS.E.BYPASS.LTC128B.128 [R191+0x3000], [R246.64+0x80], !P0 ;  /* 0x03000080f6bfefae */ /* 0x0007e2000c101d48 */
[C---:B------:R-:W-:Y:S02]  /*6330*/  ISETP.GE.AND P0, PT, R233.reuse, 0x1, PT ;  /* 0x00000001e900780c */ /* 0x040fe40003f06270 */
[----:B------:R-:W-:Y:S02]  /*6340*/  IADD3 R233, R233, 0x1, RZ ;  /* 0x00000001e9e97810 */ /* 0x000fe40007ffe0ff */
[----:B------:R-:W-:Y:S01]  /*6350*/  HMMA.16816.F32.BF16 R32, R136, R154, RZ ;  /* 0x0000009a8820723c */ /* 0x000fe200000418ff */
[----:B------:R3:W-:Y:S03]  /*6360*/  @!P6 LDGSTS.E.BYPASS.LTC128B.128 [R191+0x5000], [R246.64+0x100], !P3 ;  /* 0x05000100f6bfefae */ /* 0x0007e6000d901d48 */
[----:B------:R-:W-:Y:S02]  /*6370*/  SEL R233, R233, RZ, !P0 ;  /* 0x000000ffe9e97207 */ /* 0x000fe40004000000 */
[----:B------:R-:W-:Y:S02]  /*6380*/  LDSM.16.M88.4 R168, [R184] ;  /* 0x00000000b8a8783b */ /* 0x000fe40000000200 */
[C---:B-1----:R-:W-:Y:S03]  /*6390*/  HMMA.16816.F32.BF16 R4, R156.reuse, R140, R4 ;  /* 0x0000008c9c04723c */ /* 0x042fe60000041804 */
[----:B------:R-:W1:Y:S02]  /*63a0*/  LDSM.16.M88.4 R172, [R0] ;  /* 0x0000000000ac783b */ /* 0x000e640000000200 */
[----:B-----5:R-:W-:Y:S03]  /*63b0*/  IMAD.SHL.U32 R244, R241, 0x40, RZ ;  /* 0x00000040f1f47824 */ /* 0x020fe600078e00ff */
[C---:B------:R-:W-:Y:S01]  /*63c0*/  HMMA.16816.F32.BF16 R8, R156.reuse, R142, R8 ;  /* 0x0000008e9c08723c */ /* 0x040fe20000041808 */
[----:B------:R-:W4:Y:S05]  /*63d0*/  LDSM.16.M88.4 R176, [R0+0x800] ;  /* 0x0008000000b0783b */ /* 0x000f2a0000000200 */
[----:B------:R-:W5:Y:S02]  /*63e0*/  LDSM.16.M88.4 R148, [R0+0x1000] ;  /* 0x001000000094783b */ /* 0x000f640000000200 */
[C---:B------:R-:W-:Y:S03]  /*63f0*/  HMMA.16816.F32.BF16 R12, R156.reuse, R160, R12 ;  /* 0x000000a09c0c723c */ /* 0x040fe6000004180c */
[----:B------:R-:W1:Y:S01]  /*6400*/  LDSM.16.M88.4 R136, [R0+0x1800] ;  /* 0x001800000088783b */ /* 0x000e620000000200 */
[----:B---3--:R-:W-:Y:S04]  /*6410*/  IADD3 R191, R180, R189, R135 ;  /* 0x000000bdb4bf7210 */ /* 0x008fe80007ffe087 */
[C---:B------:R-:W-:Y:S01]  /*6420*/  HMMA.16816.F32.BF16 R16, R156.reuse, R162, R16 ;  /* 0x000000a29c10723c */ /* 0x040fe20000041810 */
[----:B------:R-:W-:Y:S05]  /*6430*/  LDSM.16.M88.4 R140, [R183] ;  /* 0x00000000b78c783b */ /* 0x000fea0000000200 */
[----:B------:R-:W3:Y:S02]  /*6440*/  LDSM.16.M88.4 R152, [R2] ;  /* 0x000000000298783b */ /* 0x000ee40000000200 */
[C---:B------:R-:W-:Y:S03]  /*6450*/  HMMA.16816.F32.BF16 R20, R156.reuse, R164, R20 ;  /* 0x000000a49c14723c */ /* 0x040fe60000041814 */
[----:B------:R-:W3:Y:S05]  /*6460*/  LDSM.16.M88.4 R160, [R2+0x800] ;  /* 0x0008000002a0783b */ /* 0x000eea0000000200 */
[C---:B------:R-:W-:Y:S01]  /*6470*/  HMMA.16816.F32.BF16 R24, R156.reuse, R166, R24 ;  /* 0x000000a69c18723c */ /* 0x040fe20000041818 */
[----:B------:R-:W3:Y:S05]  /*6480*/  LDSM.16.M88.4 R164, [R2+0x1000] ;  /* 0x0010000002a4783b */ /* 0x000eea0000000200 */
[----:B------:R-:W0:Y:S02]  /*6490*/  LDGDEPBAR ;  /* 0x00000000000079af */ /* 0x000e240000000000 */
[C---:B--2---:R-:W-:Y:S08]  /*64a0*/  HMMA.16816.F32.BF16 R28, R156.reuse, R144, R28 ;  /* 0x000000909c1c723c */ /* 0x044ff0000004181c */
[----:B------:R-:W-:Y:S01]  /*64b0*/  HMMA.16816.F32.BF16 R32, R156, R146, R32 ;  /* 0x000000929c20723c */ /* 0x000fe20000041820 */
[----:B------:R-:W2:Y:S05]  /*64c0*/  LDSM.16.M88.4 R144, [R2+0x1800] ;  /* 0x001800000290783b */ /* 0x000eaa0000000200 */
[----:B------:R-:W-:Y:S02]  /*64d0*/  LDSM.16.M88.4 R156, [R188+0x4000] ;  /* 0x00400000bc9c783b */ /* 0x000fe40000000200 */
[C---:B-1----:R-:W-:Y:S08]  /*64e0*/  HMMA.16816.F32.BF16 R4, R168.reuse, R172, R4 ;  /* 0x000000aca804723c */ /* 0x042ff00000041804 */
[C---:B------:R-:W-:Y:S01]  /*64f0*/  HMMA.16816.F32.BF16 R8, R168.reuse, R174, R8 ;  /* 0x000000aea808723c */ /* 0x040fe20000041808 */
[----:B------:R-:W1:Y:S07]  /*6500*/  LDSM.16.M88.4 R172, [R189+0x2000] ;  /* 0x00200000bdac783b */ /* 0x000e6e0000000200 */
[C---:B----4-:R-:W-:Y:S08]  /*6510*/  HMMA.16816.F32.BF16 R12, R168.reuse, R176, R12 ;  /* 0x000000b0a80c723c */ /* 0x050ff0000004180c */
[C---:B------:R-:W-:Y:S01]  /*6520*/  HMMA.16816.F32.BF16 R16, R168.reuse, R178, R16 ;  /* 0x000000b2a810723c */ /* 0x040fe20000041810 */
[----:B------:R-:W4:Y:S07]  /*6530*/  LDSM.16.M88.4 R176, [R189+0x2800] ;  /* 0x00280000bdb0783b */ /* 0x000f2e0000000200 */
[C---:B-----5:R-:W-:Y:S08]  /*6540*/  HMMA.16816.F32.BF16 R20, R168.reuse, R148, R20 ;  /* 0x00000094a814723c */ /* 0x060ff00000041814 */
[C---:B------:R-:W-:Y:S01]  /*6550*/  HMMA.16816.F32.BF16 R24, R168.reuse, R150, R24 ;  /* 0x00000096a818723c */ /* 0x040fe20000041818 */
[----:B------:R-:W5:Y:S07]  /*6560*/  LDSM.16.M88.4 R148, [R189+0x3000] ;  /* 0x00300000bd94783b */ /* 0x000f6e0000000200 */
[C---:B------:R-:W-:Y:S08]  /*6570*/  HMMA.16816.F32.BF16 R28, R168.reuse, R136, R28 ;  /* 0x00000088a81c723c */ /* 0x040ff0000004181c */
[----:B------:R-:W-:Y:S01]  /*6580*/  HMMA.16816.F32.BF16 R32, R168, R138, R32 ;  /* 0x0000008aa820723c */ /* 0x000fe20000041820 */
[----:B------:R-:W1:Y:S05]  /*6590*/  LDSM.16.M88.4 R136, [R189+0x3800] ;  /* 0x00380000bd88783b */ /* 0x000e6a0000000200 */
[----:B------:R-:W-:Y:S02]  /*65a0*/  LDSM.16.M88.4 R168, [R190+0x2800] ;  /* 0x00280000bea8783b */ /* 0x000fe40000000200 */
[C---:B---3--:R-:W-:Y:S08]  /*65b0*/  HMMA.16816.F32.BF16 R4, R140.reuse, R152, R4 ;  /* 0x000000988c04723c */ /* 0x048ff00000041804 */
[C---:B------:R-:W-:Y:S01]  /*65c0*/  HMMA.16816.F32.BF16 R8, R140.reuse, R154, R8 ;  /* 0x0000009a8c08723c */ /* 0x040fe20000041808 */
[----:B------:R-:W-:Y:S07]  /*65d0*/  LDSM.16.M88.4 R152, [R185+0x4000] ;  /* 0x00400000b998783b */ /* 0x000fee0000000200 */
[C---:B------:R-:W-:Y:S08]  /*65e0*/  HMMA.16816.F32.BF16 R12, R140.reuse, R160, R12 ;  /* 0x000000a08c0c723c */ /* 0x040ff0000004180c */
[C---:B------:R-:W-:Y:S01]  /*65f0*/  HMMA.16816.F32.BF16 R16, R140.reuse, R162, R16 ;  /* 0x000000a28c10723c */ /* 0x040fe20000041810 */
[----:B------:R-:W3:Y:S07]  /*6600*/  LDSM.16.M88.4 R160, [R190+0x2000] ;  /* 0x00200000bea0783b */ /* 0x000eee0000000200 */
[C---:B------:R-:W-:Y:S08]  /*6610*/  HMMA.16816.F32.BF16 R20, R140.reuse, R164, R20 ;  /* 0x000000a48c14723c */ /* 0x040ff00000041814 */
[C---:B------:R-:W-:Y:S01]  /*6620*/  HMMA.16816.F32.BF16 R24, R140.reuse, R166, R24 ;  /* 0x000000a68c18723c */ /* 0x040fe20000041818 */
[----:B------:R-:W3:Y:S07]  /*6630*/  LDSM.16.M88.4 R164, [R190+0x3000] ;  /* 0x00300000bea4783b */ /* 0x000eee0000000200 */
        /* <DEDUP_REMOVED lines=19> */
[----:B------:R-:W3:Y:S07]  /*6770*/  LDSM.16.M88.4 R160, [R2+0x2000] ;  /* 0x0020000002a0783b */ /* 0x000eee0000000200 */
        /* <DEDUP_REMOVED lines=60> */
[----:B------:R2:W-:Y:S07]  /*6b40*/  LDSM.16.M88.4 R140, [R191+0x5800] ;  /* 0x00580000bf8c783b */ /* 0x0005ee0000000200 */
[C---:B-1----:R-:W-:Y:S08]  /*6b50*/  HMMA.16816.F32.BF16 R4, R156.reuse, R172, R4 ;  /* 0x000000ac9c04723c */ /* 0x042ff00000041804 */
[C---:B------:R-:W-:Y:S08]  /*6b60*/  HMMA.16816.F32.BF16 R8, R156.reuse, R174, R8 ;  /* 0x000000ae9c08723c */ /* 0x040ff00000041808 */
[C---:B----4-:R-:W-:Y:S04]  /*6b70*/  HMMA.16816.F32.BF16 R12, R156.reuse, R176, R12 ;  /* 0x000000b09c0c723c */ /* 0x050fe8000004180c */
[----:B--2---:R-:W-:Y:S04]  /*6b80*/  IMAD.IADD R191, R210, 0x1, R193 ;  /* 0x00000001d2bf7824 */ /* 0x004fe800078e02c1 */
[C---:B------:R-:W-:Y:S04]  /*6b90*/  HMMA.16816.F32.BF16 R16, R156.reuse, R178, R16 ;  /* 0x000000b29c10723c */ /* 0x040fe80000041810 */
[----:B------:R-:W-:Y:S04]  /*6ba0*/  @P2 IMAD.HI.U32 R243, R191, c[0x0][0x2c8], RZ ;  /* 0x0000b200bff32a27 */ /* 0x000fe800078e00ff */
[C---:B-----5:R-:W-:Y:S04]  /*6bb0*/  HMMA.16816.F32.BF16 R20, R156.reuse, R148, R20 ;  /* 0x000000949c14723c */ /* 0x060fe80000041814 */
[----:B------:R-:W-:Y:S02]  /*6bc0*/  @P2 SHF.R.U32.HI R191, RZ, c[0x0][0x2cc], R243 ;  /* 0x0000b300ffbf2a19 */ /* 0x000fe400000116f3 */
[----:B------:R-:W-:Y:S02]  /*6bd0*/  IADD3 R243, -R209, 0x1, -R244 ;  /* 0x00000001d1f37810 */ /* 0x000fe40007ffe9f4 */
[C---:B------:R-:W-:Y:S01]  /*6be0*/  HMMA.16816.F32.BF16 R24, R156.reuse, R150, R24 ;  /* 0x000000969c18723c */ /* 0x040fe20000041818 */
[----:B------:R-:W1:Y:S03]  /*6bf0*/  SHFL.IDX PT, R248, R191, RZ, 0x1c1f ;  /* 0x001c1fffbff87589 */ /* 0x000e6600000e0000 */
[----:B------:R-:W-:Y:S04]  /*6c00*/  IADD3 R243, -R228, R243, R227 ;  /* 0x000000f3e4f37210 */ /* 0x000fe80007ffe1e3 */
[C---:B------:R-:W-:Y:S04]  /*6c10*/  HMMA.16816.F32.BF16 R28, R156.reuse, R136, R28 ;  /* 0x000000889c1c723c */ /* 0x040fe8000004181c */
[C---:B------:R-:W-:Y:S02]  /*6c20*/  IADD3 R245, R243.reuse, c[0x0][0x328], RZ ;  /* 0x0000ca00f3f57a10 */ /* 0x040fe40007ffe0ff */
[----:B------:R-:W-:Y:S02]  /*6c30*/  IADD3 R243, R243, UR4, RZ ;  /* 0x00000004f3f37c10 */ /* 0x000fe4000fffe0ff */
[----:B------:R-:W-:Y:S08]  /*6c40*/  HMMA.16816.F32.BF16 R32, R156, R138, R32 ;  /* 0x0000008a9c20723c */ /* 0x000ff00000041820 */
[C---:B---3--:R-:W-:Y:S05]  /*6c50*/  HMMA.16816.F32.BF16 R4, R152.reuse, R160, R4 ;  /* 0x000000a09804723c */ /* 0x048fea0000041804 */
[--C-:B-1----:R-:W-:Y:S02]  /*6c60*/  IMAD.IADD R247, R245, 0x1, R248.reuse ;  /* 0x00000001f5f77824 */ /* 0x102fe400078e02f8 */
[----:B------:R-:W-:Y:S01]  /*6c70*/  IMAD.IADD R246, R243, 0x1, R248 ;  /* 0x00000001f3f67824 */ /* 0x000fe200078e02f8 */
[C---:B------:R-:W-:Y:S08]  /*6c80*/  HMMA.16816.F32.BF16 R8, R152.reuse, R162, R8 ;  /* 0x000000a29808723c */ /* 0x040ff00000041808 */
[C---:B------:R-:W-:Y:S08]  /*6c90*/  HMMA.16816.F32.BF16 R12, R152.reuse, R168, R12 ;  /* 0x000000a8980c723c */ /* 0x040ff0000004180c */
[C---:B------:R-:W-:Y:S08]  /*6ca0*/  HMMA.16816.F32.BF16 R16, R152.reuse, R170, R16 ;  /* 0x000000aa9810723c */ /* 0x040ff00000041810 */
[C---:B------:R-:W-:Y:S08]  /*6cb0*/  HMMA.16816.F32.BF16 R20, R152.reuse, R164, R20 ;  /* 0x000000a49814723c */ /* 0x040ff00000041814 */
[C---:B------:R-:W-:Y:S08]  /*6cc0*/  HMMA.16816.F32.BF16 R24, R152.reuse, R166, R24 ;  /* 0x000000a69818723c */ /* 0x040ff00000041818 */
[C---:B------:R-:W-:Y:S08]  /*6cd0*/  HMMA.16816.F32.BF16 R28, R152.reuse, R140, R28 ;  /* 0x0000008c981c723c */ /* 0x040ff0000004181c */
[----:B------:R-:W-:Y:S01]  /*6ce0*/  HMMA.16816.F32.BF16 R32, R152, R142, R32 ;  /* 0x0000008e9820723c */ /* 0x000fe20000041820 */
[----:B------:R-:W-:-:S07]  /*6cf0*/  @!P1 BRA `(.L_x_1674) ;  /* 0x0000018000009947 */ /* 0x000fce0003800000 */
        /* <DEDUP_REMOVED lines=13> */
.L_x_1676:
[----:B------:R-:W-:Y:S04]  /*6dd0*/  MOV R0, c[0x0][0x32c] ;  /* 0x0000cb0000007a02 */ /* 0x000fe80000000f00 */
[----:B------:R-:W-:Y:S11]  /*6de0*/  ISETP.NE.AND P0, PT, R0, 0x1, PT ;  /* 0x000000010000780c */ /* 0x000ff60003f05270 */
[----:B------:R-:W-:Y:S02]  /*6df0*/  @!UPT UIADD3 URZ, URZ, URZ, URZ ;  /* 0x0000003f3f3ff290 */ /* 0x000fe4000fffe03f */
[----:B------:R-:W-:Y:S05]  /*6e00*/  @P0 IMAD.HI.U32 R0, R137, c[0x0][0x330], RZ ;  /* 0x0000cc0089000a27 */ /* 0x000fea00078e00ff */
[----:B------:R-:W-:Y:S02]  /*6e10*/  @P0 SHF.R.U32.HI R137, RZ, c[0x0][0x334], R0 ;  /* 0x0000cd00ff890a19 */ /* 0x000fe40000011600 */
.L_x_1677:
[----:B------:R-:W-:Y:S05]  /*6e20*/  BSYNC B0 ;  /* 0x0000000000007941 */ /* 0x000fea0003800000 */
.L_x_1675:
[----:B------:R-:W-:Y:S04]  /*6e30*/  IMAD R0, R137, c[0x0][0x32c], -R244 ;  /* 0x0000cb0089007a24 */ /* 0x000fe800078e0af4 */
[----:B------:R-:W-:Y:S05]  /*6e40*/  IMAD.IADD R137, R0, 0x1, -R209 ;  /* 0x0000000100897824 */ /* 0x000fea00078e0ad1 */
[----:B------:R-:W-:Y:S02]  /*6e50*/  IADD3 R0, R137, c[0x0][0x32c], RZ ;  /* 0x0000cb0089007a10 */ /* 0x000fe40007ffe0ff */
[----:B------:R-:W-:Y:S02]  /*6e60*/  IMNMX R246, R246, R137, !PT ;  /* 0x00000089f6f67217 */ /* 0x000fe40007800200 */
[----:B------:R-:W-:Y:S02]  /*6e70*/  IMNMX R247, R247, R0, PT ;  /* 0x00000000f7f77217 */ /* 0x000fe40003800200 */
.L_x_1674:
[----:B------:R-:W-:Y:S04]  /*6e80*/  ISETP.GT.AND P0, PT, R241, -0x1, PT ;  /* 0xfffffffff100780c */ /* 0x000fe80003f04270 */
[C---:B------:R-:W-:Y:S02]  /*6e90*/  ISETP.GT.AND P4, PT, R246.reuse, RZ, P0 ;  /* 0x000000fff600720c */ /* 0x040fe40000784270 */
[C---:B------:R-:W-:Y:S02]  /*6ea0*/  ISETP.GT.AND P6, PT, R246.reuse, 0x1, P0 ;  /* 0x00000001f600780c */ /* 0x040fe400007c4270 */
[C---:B------:R-:W-:Y:S02]  /*6eb0*/  ISETP.LT.OR P4, PT, R247.reuse, 0x1, P4 ;  /* 0x00000001f700780c */ /* 0x040fe40002781670 */
[----:B------:R-:W-:Y:S02]  /*6ec0*/  ISETP.GT.AND P5, PT, R246, 0x8, P0 ;  /* 0x00000008f600780c */ /* 0x000fe400007a4270 */
[----:B------:R-:W-:Y:S02]  /*6ed0*/  FSEL R139, R4, -INF , !P4 ;  /* 0xff800000048b7808 */ /* 0x000fe40006000000 */
[C---:B------:R-:W-:Y:S01]  /*6ee0*/  ISETP.GT.AND P4, PT, R246.reuse, 0x9, P0 ;  /* 0x00000009f600780c */ /* 0x040fe20000784270 */
[----:B------:R-:W1:Y:S01]  /*6ef0*/  SHFL.IDX PT, R4, R191, 0x1, 0x1c1f ;  /* 0x003c1f00bf047f89 */ /* 0x000e6200000e0000 */
[C---:B------:R-:W-:Y:S02]  /*6f00*/  ISETP.LT.OR P6, PT, R247.reuse, 0x2, P6 ;  /* 0x00000002f700780c */ /* 0x040fe400037c1670 */
[C---:B------:R-:W-:Y:S02]  /*6f10*/  ISETP.LT.OR P5, PT, R247.reuse, 0x9, P5 ;  /* 0x00000009f700780c */ /* 0x040fe40002fa1670 */
[----:B------:R-:W-:Y:S02]  /*6f20*/  ISETP.LT.OR P4, PT, R247, 0xa, P4 ;  /* 0x0000000af700780c */ /* 0x000fe40002781670 */
[----:B------:R-:W-:Y:S02]  /*6f30*/  FSEL R137, R5, -INF , !P6 ;  /* 0xff80000005897808 */ /* 0x000fe40007000000 */
[----:B------:R-:W-:Y:S02]  /*6f40*/  ISETP.GT.AND P6, PT, R246, 0x10, P0 ;  /* 0x00000010f600780c */ /* 0x000fe400007c4270 */
[----:B------:R-:W-:Y:S02]  /*6f50*/  FSEL R5, R8, -INF , !P5 ;  /* 0xff80000008057808 */ /* 0x000fe40006800000 */
[C---:B------:R-:W-:Y:S02]  /*6f60*/  ISETP.GT.AND P5, PT, R246.reuse, 0x11, P0 ;  /* 0x00000011f600780c */ /* 0x040fe400007a4270 */
        /* <DEDUP_REMOVED lines=10> */
[----:B------:R-:W-:Y:S02]  /*7010*/  ISETP.GT.AND P5, PT, R246, 0x20, P0 ;  /* 0x00000020f600780c */ /* 0x000fe400007a4270 */
        /* <DEDUP_REMOVED lines=24> */
[----:B------:R-:W-:Y:S02]  /*71a0*/  FSEL R145, R32, -INF , !P5 ;  /* 0xff80000020917808 */ /* 0x000fe40006800000 */
        /* <DEDUP_REMOVED lines=15> */
.L_x_1680:
[----:B------:R-:W-:Y:S04]  /*72a0*/  MOV R4, c[0x0][0x32c] ;  /* 0x0000cb0000047a02 */ /* 0x000fe80000000f00 */
[----:B------:R-:W-:Y:S11]  /*72b0*/  ISETP.NE.AND P4, PT, R4, 0x1, PT ;  /* 0x000000010400780c */ /* 0x000ff60003f85270 */
[----:B------:R-:W-:Y:S02]  /*72c0*/  @!UPT UIADD3 URZ, URZ, URZ, URZ ;  /* 0x0000003f3f3ff290 */ /* 0x000fe4000fffe03f */
[----:B------:R-:W-:Y:S05]  /*72d0*/  @P4 IMAD.HI.U32 R4, R13, c[0x0][0x330], RZ ;  /* 0x0000cc000d044a27 */ /* 0x000fea00078e00ff */
[----:B------:R-:W-:Y:S02]  /*72e0*/  @P4 SHF.R.U32.HI R13, RZ, c[0x0][0x334], R4 ;  /* 0x0000cd00ff0d4a19 */ /* 0x000fe40000011604 */
.L_x_1681:
[----:B------:R-:W-:Y:S05]  /*72f0*/  BSYNC B0 ;  /* 0x0000000000007941 */ /* 0x000fea0003800000 */
.L_x_1679:
[----:B------:R-:W-:Y:S04]  /*7300*/  IMAD R244, R13, c[0x0][0x32c], -R244 ;  /* 0x0000cb000df47a24 */ /* 0x000fe800078e0af4 */
[----:B------:R-:W-:Y:S05]  /*7310*/  IMAD.IADD R17, R244, 0x1, -R209 ;  /* 0x00000001f4117824 */ /* 0x000fea00078e0ad1 */
[----:B------:R-:W-:Y:S02]  /*7320*/  IADD3 R13, R17, c[0x0][0x32c], RZ ;  /* 0x0000cb00110d7a10 */ /* 0x000fe40007ffe0ff */
[----:B------:R-:W-:Y:S02]  /*7330*/  IMNMX R2, R2, R17, !PT ;  /* 0x0000001102027217 */ /* 0x000fe40007800200 */
[----:B------:R-:W-:Y:S02]  /*7340*/  IMNMX R0, R0, R13, PT ;  /* 0x0000000d00007217 */ /* 0x000fe40003800200 */
.L_x_1678:
[----:B------:R-:W-:Y:S01]  /*7350*/  FMNMX.FTZ R4, R139, R132, !PT ;  /* 0x000000848b047209 */ /* 0x000fe20007810000 */
[----:B------:R-:W-:Y:S04]  /*7360*/  DEPBAR.LE SB0, 0x2 ;  /* 0x000080800000791a */ /* 0x000fe80000000000 */
[----:B------:R-:W-:Y:S01]  /*7370*/  FMNMX.FTZ R4, R137, R4, !PT ;  /* 0x0000000489047209 */ /* 0x000fe20007810000 */
[----:B------:R-:W-:Y:S01]  /*7380*/  BAR.SYNC.DEFER_BLOCKING 0x0 ;  /* 0x0000000000007b1d */ /* 0x000fe20000010000 */
[C---:B------:R-:W-:Y:S02]  /*7390*/  ISETP.GT.AND P6, PT, R2.reuse, RZ, P0 ;  /* 0x000000ff0200720c */ /* 0x040fe400007c4270 */
[----:B------:R-:W-:Y:S02]  /*73a0*/  FMNMX.FTZ R4, R5, R4, !PT ;  /* 0x0000000405047209 */ /* 0x000fe40007810000 */
[----:B------:R-:W-:Y:S02]  /*73b0*/  ISETP.GT.AND P5, PT, R2, 0x1, P0 ;  /* 0x000000010200780c */ /* 0x000fe400007a4270 */
[----:B------:R-:W-:Y:S02]  /*73c0*/  FMNMX.FTZ R4, R9, R4, !PT ;  /* 0x0000000409047209 */ /* 0x000fe40007810000 */
[----:B------:R-:W-:Y:S02]  /*73d0*/  ISETP.LT.OR P6, PT, R0, 0x1, P6 ;  /* 0x000000010000780c */ /* 0x000fe400037c1670 */
[----:B------:R-:W-:Y:S02]  /*73e0*/  FMNMX.FTZ R4, R163, R4, !PT ;  /* 0x00000004a3047209 */ /* 0x000fe40007810000 */
[----:B------:R-:W-:Y:S02]  /*73f0*/  FSEL R12, R6, -INF , !P6 ;  /* 0xff800000060c7808 */ /* 0x000fe40007000000 */
        /* <DEDUP_REMOVED lines=8> */
[----:B------:R-:W-:Y:S02]  /*7480*/  ISETP.LT.OR P4, PT, R0, 0x9, P4 ;  /* 0x000000090000780c */ /* 0x000fe40002781670 */
[----:B------:R-:W-:Y:S02]  /*7490*/  FMNMX.FTZ R4, R175, R4, !PT ;  /* 0x00000004af047209 */ /* 0x000fe40007810000 */
[----:B------:R-:W-:Y:S02]  /*74a0*/  ISETP.GT.AND P5, PT, R2, 0x10, P0 ;  /* 0x000000100200780c */ /* 0x000fe400007a4270 */
[----:B------:R-:W-:Y:S02]  /*74b0*/  FSEL R10, R10, -INF , !P4 ;  /* 0xff8000000a0a7808 */ /* 0x000fe40006000000 */
[----:B------:R-:W-:Y:S02]  /*74c0*/  ISETP.GT.AND P4, PT, R2, 0x11, P0 ;  /* 0x000000110200780c */ /* 0x000fe40000784270 */
[----:B------:R-:W-:Y:S02]  /*74d0*/  FMNMX.FTZ R7, R8, R7, !PT ;  /* 0x0000000708077209 */ /* 0x000fe40007810000 */
[C---:B------:R-:W-:Y:S02]  /*74e0*/  ISETP.LT.OR P6, PT, R0.reuse, 0xa, P6 ;  /* 0x0000000a0000780c */ /* 0x040fe400037c1670 */
[----:B------:R-:W-:Y:S02]  /*74f0*/  FMNMX.FTZ R4, R173, R4, !PT ;  /* 0x00000004ad047209 */ /* 0x000fe40007810000 */
[----:B------:R-:W-:Y:S02]  /*7500*/  FSEL R6, R11, -INF , !P6 ;  /* 0xff8000000b067808 */ /* 0x000fe40007000000 */
[----:B------:R-:W-:Y:S02]  /*7510*/  ISETP.LT.OR P5, PT, R0, 0x11, P5 ;  /* 0x000000110000780c */ /* 0x000fe40002fa1670 */
[----:B------:R-:W-:Y:S02]  /*7520*/  FMNMX.FTZ R7, R10, R7, !PT ;  /* 0x000000070a077209 */ /* 0x000fe40007810000 */
[----:B------:R-:W-:Y:S02]  /*7530*/  ISETP.LT.OR P4, PT, R0, 0x12, P4 ;  /* 0x000000120000780c */ /* 0x000fe40002781670 */
[----:B------:R-:W-:Y:S02]  /*7540*/  FMNMX.FTZ R4, R171, R4, !PT ;  /* 0x00000004ab047209 */ /* 0x000fe40007810000 */
[----:B------:R-:W-:Y:S02]  /*7550*/  FSEL R190, R14, -INF , !P5 ;  /* 0xff8000000ebe7808 */ /* 0x000fe40006800000 */
[----:B------:R-:W-:Y:S02]  /*7560*/  FSEL R168, R15, -INF , !P4 ;  /* 0xff8000000fa87808 */ /* 0x000fe40006000000 */
[C---:B------:R-:W-:Y:S02]  /*7570*/  ISETP.GT.AND P5, PT, R2.reuse, 0x18, P0 ;  /* 0x000000180200780c */ /* 0x040fe400007a4270 */
[----:B------:R-:W-:Y:S02]  /*7580*/  ISETP.GT.AND P4, PT, R2, 0x19, P0 ;  /* 0x000000190200780c */ /* 0x000fe40000784270 */
[----:B------:R-:W-:Y:S02]  /*7590*/  FMNMX.FTZ R7, R6, R7, !PT ;  /* 0x0000000706077209 */ /* 0x000fe40007810000 */
[----:B------:R-:W-:Y:S02]  /*75a0*/  FMNMX.FTZ R4, R151, R4, !PT ;  /* 0x0000000497047209 */ /* 0x000fe40007810000 */
[----:B------:R-:W-:Y:S02]  /*75b0*/  FMNMX.FTZ R11, R190, R7, !PT ;  /* 0x00000007be0b7209 */ /* 0x000fe40007810000 */
[C---:B------:R-:W-:Y:S02]  /*75c0*/  ISETP.LT.OR P5, PT, R0.reuse, 0x19, P5 ;  /* 0x000000190000780c */ /* 0x040fe40002fa1670 */
[----:B------:R-:W-:Y:S02]  /*75d0*/  ISETP.LT.OR P4, PT, R0, 0x1a, P4 ;  /* 0x0000001a0000780c */ /* 0x000fe40002781670 */
[----:B------:R-:W-:Y:S02]  /*75e0*/  FMNMX.FTZ R4, R149, R4, !PT ;  /* 0x0000000495047209 */ /* 0x000fe40007810000 */
[----:B------:R-:W-:Y:S02]  /*75f0*/  FSEL R178, R18, -INF , !P5 ;  /* 0xff80000012b27808 */ /* 0x000fe40006800000 */
[----:B------:R-:W-:Y:S02]  /*7600*/  FSEL R170, R19, -INF , !P4 ;  /* 0xff80000013aa7808 */ /* 0x000fe40006000000 */
[----:B------:R-:W-:Y:S02]  /*7610*/  ISETP.GT.AND P4, PT, R2, 0x20, P0 ;  /* 0x000000200200780c */ /* 0x000fe40000784270 */
[----:B------:R-:W-:Y:S02]  /*7620*/  FMNMX.FTZ R11, R168, R11, !PT ;  /* 0x0000000ba80b7209 */ /* 0x000fe40007810000 */
[----:B------:R-:W-:Y:S02]  /*7630*/  FMNMX.FTZ R4, R147, R4, !PT ;  /* 0x0000000493047209 */ /* 0x000fe40007810000 */
[----:B------:R-:W-:Y:S02]  /*7640*/  ISETP.GT.AND P6, PT, R2, 0x21, P0 ;  /* 0x000000210200780c */ /* 0x000fe400007c4270 */
        /* <DEDUP_REMOVED lines=10> */
[----:B------:R-:W1:Y:S01]  /*76f0*/  SHFL.BFLY PT, R4, R7, 0x2, 0x1f ;  /* 0x0c401f0007047f89 */ /* 0x000e6200000e0000 */
[----:B------:R-:W-:Y:S02]  /*7700*/  FMNMX.FTZ R11, R176, R11, !PT ;  /* 0x0000000bb00b7209 */ /* 0x000fe40007810000 */
[C---:B------:R-:W-:Y:S02]  /*7710*/  ISETP.LT.OR P5, PT, R0.reuse, 0x29, P5 ;  /* 0x000000290000780c */ /* 0x040fe40002fa1670 */
[----:B------:R-:W-:Y:S02]  /*7720*/  ISETP.LT.OR P4, PT, R0, 0x2a, P4 ;  /* 0x0000002a0000780c */ /* 0x000fe40002781670 */
[----:B------:R-:W-:Y:S02]  /*7730*/  ISETP.GT.AND P6, PT, R2, 0x30, P0 ;  /* 0x000000300200780c */ /* 0x000fe400007c4270 */
[----:B------:R-:W-:Y:S02]  /*7740*/  FSEL R172, R26, -INF , !P5 ;  /* 0xff8000001aac7808 */ /* 0x000fe40006800000 */
[----:B------:R-:W-:Y:S02]  /*7750*/  FMNMX.FTZ R11, R174, R11, !PT ;  /* 0x0000000bae0b7209 */ /* 0x000fe40007810000 */
[----:B------:R-:W-:Y:S02]  /*7760*/  FSEL R150, R27, -INF , !P4 ;  /* 0xff8000001b967808 */ /* 0x000fe40006000000 */
[----:B------:R-:W-:Y:S02]  /*7770*/  ISETP.LT.OR P6, PT, R0, 0x31, P6 ;  /* 0x000000310000780c */ /* 0x000fe400037c1670 */
[----:B------:R-:W-:Y:S02]  /*7780*/  ISETP.GT.AND P5, PT, R2, 0x31, P0 ;  /* 0x000000310200780c */ /* 0x000fe400007a4270 */
[----:B------:R-:W-:Y:S02]  /*7790*/  FMNMX.FTZ R11, R172, R11, !PT ;  /* 0x0000000bac0b7209 */ /* 0x000fe40007810000 */
[----:B------:R-:W-:Y:S02]  /*77a0*/  FSEL R146, R30, -INF , !P6 ;  /* 0xff8000001e927808 */ /* 0x000fe40007000000 */
[----:B------:R-:W-:Y:S02]  /*77b0*/  FMNMX.FTZ R11, R150, R11, !PT ;  /* 0x0000000b960b7209 */ /* 0x000fe40007810000 */
[----:B------:R-:W-:Y:S02]  /*77c0*/  ISETP.GT.AND P4, PT, R2, 0x38, P0 ;  /* 0x000000380200780c */ /* 0x000fe40000784270 */
[----:B------:R-:W-:Y:S02]  /*77d0*/  ISETP.LT.OR P5, PT, R0, 0x32, P5 ;  /* 0x000000320000780c */ /* 0x000fe40002fa1670 */
[----:B------:R-:W-:Y:S02]  /*77e0*/  FMNMX.FTZ R11, R146, R11, !PT ;  /* 0x0000000b920b7209 */ /* 0x000fe40007810000 */
[----:B------:R-:W-:Y:S02]  /*77f0*/  FSEL R144, R31, -INF , !P5 ;  /* 0xff8000001f907808 */ /* 0x000fe40006800000 */
[----:B------:R-:W-:Y:S02]  /*7800*/  ISETP.LT.OR P4, PT, R0, 0x39, P4 ;  /* 0x000000390000780c */ /* 0x000fe40002781670 */
[----:B------:R-:W-:Y:S02]  /*7810*/  ISETP.GT.AND P0, PT, R2, 0x39, P0 ;  /* 0x000000390200780c */ /* 0x000fe40000704270 */
[----:B------:R-:W-:Y:S02]  /*7820*/  FSEL R142, R34, -INF , !P4 ;  /* 0xff800000228e7808 */ /* 0x000fe40006000000 */
[----:B------:R-:W-:Y:S02]  /*7830*/  FMNMX.FTZ R11, R144, R11, !PT ;  /* 0x0000000b900b7209 */ /* 0x000fe40007810000 */
[----:B------:R-:W-:Y:S02]  /*7840*/  ISETP.LT.OR P0, PT, R0, 0x3a, P0 ;  /* 0x0000003a0000780c */ /* 0x000fe40000701670 */
[----:B------:R-:W-:Y:S02]  /*7850*/  FMNMX.FTZ R15, R142, R11, !PT ;  /* 0x0000000b8e0f7209 */ /* 0x000fe40007810000 */
[----:B------:R-:W-:Y:S02]  /*7860*/  FSEL R140, R35, -INF , !P0 ;  /* 0xff800000238c7808 */ /* 0x000fe40004000000 */
[----:B-1----:R-:W-:Y:S02]  /*7870*/  FMNMX.FTZ R4, R7, R4, !PT ;  /* 0x0000000407047209 */ /* 0x002fe40007810000 */
[----:B------:R-:W-:Y:S02]  /*7880*/  FMNMX.FTZ R7, R140, R15, !PT ;  /* 0x0000000f8c077209 */ /* 0x000fe40007810000 */
[-C--:B------:R-:W-:Y:S01]  /*7890*/  IADD3 R154, R182, R133.reuse, RZ ;  /* 0x00000085b69a7210 */ /* 0x080fe20007ffe0ff */
[----:B------:R-:W1:Y:S01]  /*78a0*/  SHFL.BFLY PT, R13, R4, 0x1, 0x1f ;  /* 0x0c201f00040d7f89 */ /* 0x000e6200000e0000 */
[----:B------:R-:W-:Y:S02]  /*78b0*/  IADD3 R152, R181, R133, RZ ;  /* 0x00000085b5987210 */ /* 0x000fe40007ffe0ff */
[C---:B------:R-:W-:Y:S02]  /*78c0*/  IADD3 R153, R187.reuse, R154, RZ ;  /* 0x0000009abb997210 */ /* 0x040fe40007ffe0ff */
[----:B------:R-:W-:Y:S03]  /*78d0*/  IADD3 R133, R187, R152, RZ ;  /* 0x00000098bb857210 */ /* 0x000fe60007ffe0ff */
[----:B------:R-:W2:Y:S08]  /*78e0*/  SHFL.BFLY PT, R0, R7, 0x2, 0x1f ;  /* 0x0c401f0007007f89 */ /* 0x000eb000000e0000 */
[----:B------:R-:W-:Y:S01]  /*78f0*/  LDSM.16.MT88.4 R20, [R153] ;  /* 0x000000009914783b */ /* 0x000fe20000004200 */
[----:B-1----:R-:W-:Y:S07]  /*7900*/  FMNMX.FTZ R2, R4, R13, !PT ;  /* 0x0000000d04027209 */ /* 0x002fee0007810000 */
[----:B------:R-:W-:Y:S01]  /*7910*/  LDSM.16.MT88.4 R28, [R152] ;  /* 0x00000000981c783b */ /* 0x000fe20000004200 */
[C---:B------:R-:W-:Y:S01]  /*7920*/  FSETP.NEU.FTZ.AND P0, PT, R2.reuse, -INF , PT ;  /* 0xff8000000200780b */ /* 0x040fe20003f1d000 */
[C---:B------:R-:W-:Y:S01]  /*7930*/  FMUL.FTZ R148, R2.reuse, c[0x0][0x2d0] ;  /* 0x0000b40002947a20 */ /* 0x040fe20000410000 */
[----:B--2---:R-:W-:Y:S02]  /*7940*/  FMNMX.FTZ R11, R7, R0, !PT ;  /* 0x00000000070b7209 */ /* 0x004fe40007810000 */
[----:B------:R-:W-:Y:S02]  /*7950*/  FSEL R7, R2, RZ, P0 ;  /* 0x000000ff02077208 */ /* 0x000fe40000000000 */
[----:B------:R-:W-:Y:S01]  /*7960*/  FSEL R148, R148, RZ, P0 ;  /* 0x000000ff94947208 */ /* 0x000fe20000000000 */
[----:B------:R-:W1:Y:S02]  /*7970*/  SHFL.BFLY PT, R0, R11, 0x1, 0x1f ;  /* 0x0c201f000b007f89 */ /* 0x000e6400000e0000 */
[----:B------:R-:W-:Y:S02]  /*7980*/  FADD.FTZ R4, -R7, R132 ;  /* 0x0000008407047221 */ /* 0x000fe40000010100 */
[--C-:B------:R-:W-:Y:S02]  /*7990*/  FFMA.FTZ R155, R5, c[0x0][0x2d0], -R148.reuse ;  /* 0x0000b400059b7a23 */ /* 0x100fe40000010894 */
[----:B------:R-:W-:Y:S02]  /*79a0*/  FMUL.FTZ R5, R4, c[0x0][0x2d0] ;  /* 0x0000b40004057a20 */ /* 0x000fe40000410000 */
        /* <DEDUP_REMOVED lines=9> */
[--C-:B------:R-:W-:Y:S01]  /*7a40*/  FFMA.FTZ R165, R165, c[0x0][0x2d0], -R148.reuse ;  /* 0x0000b400a5a57a23 */ /* 0x100fe20000010894 */
[----:B-1----:R-:W-:Y:S01]  /*7a50*/  FMNMX.FTZ R0, R11, R0, !PT ;  /* 0x000000000b007209 */ /* 0x002fe20007810000 */
[--C-:B------:R-:W-:Y:S02]  /*7a60*/  FFMA.FTZ R166, R167, c[0x0][0x2d0], -R148.reuse ;  /* 0x0000b400a7a67a23 */ /* 0x100fe40000010894 */
[--C-:B------:R-:W-:Y:S01]  /*7a70*/  FFMA.FTZ R175, R175, c[0x0][0x2d0], -R148.reuse ;  /* 0x0000b400afaf7a23 */ /* 0x100fe20000010894 */
[C---:B------:R-:W-:Y:S01]  /*7a80*/  FSETP.NEU.FTZ.AND P0, PT, R0.reuse, -INF , PT ;  /* 0xff8000000000780b */ /* 0x040fe20003f1d000 */
[C---:B------:R-:W-:Y:S03]  /*7a90*/  FMUL.FTZ R141, R0.reuse, c[0x0][0x2d0] ;  /* 0x0000b400008d7a20 */ /* 0x040fe60000410000 */
[----:B------:R-:W1:Y:S01]  /*7aa0*/  MUFU.EX2 R156, R156 ;  /* 0x0000009c009c7308 */ /* 0x000e620000000800 */
[----:B------:R-:W-:Y:S01]  /*7ab0*/  FSEL R4, R0, RZ, P0 ;  /* 0x000000ff00047208 */ /* 0x000fe20000000000 */
[--C-:B------:R-:W-:Y:S01]  /*7ac0*/  FFMA.FTZ R171, R171, c[0x0][0x2d0], -R148.reuse ;  /* 0x0000b400abab7a23 */ /* 0x100fe20000010894 */
[----:B------:R-:W-:Y:S03]  /*7ad0*/  FSEL R141, R141, RZ, P0 ;  /* 0x000000ff8d8d7208 */ /* 0x000fe60000000000 */
[----:B------:R-:W-:Y:S02]  /*7ae0*/  FADD.FTZ R4, -R4, R3 ;  /* 0x0000000304047221 */ /* 0x000fe40000010100 */
[--C-:B------:R-:W-:Y:S02]  /*7af0*/  FFMA.FTZ R160, R12, c[0x0][0x2d0], -R141.reuse ;  /* 0x0000b4000ca07a23 */ /* 0x100fe4000001088d */
[----:B------:R-:W2:Y:S01]  /*7b00*/  LDSM.16.MT88.4 R12, [R154] ;  /* 0x000000009a0c783b */ /* 0x000ea20000004200 */
[--C-:B------:R-:W-:Y:S01]  /*7b10*/  FFMA.FTZ R159, R8, c[0x0][0x2d0], -R141.reuse ;  /* 0x0000b400089f7a23 */ /* 0x100fe2000001088d */
[----:B------:R-:W3:Y:S01]  /*7b20*/  MUFU.EX2 R158, R158 ;  /* 0x0000009e009e7308 */ /* 0x000ee20000000800 */
[--C-:B------:R-:W-:Y:S02]  /*7b30*/  FFMA.FTZ R157, R10, c[0x0][0x2d0], -R141.reuse ;  /* 0x0000b4000a9d7a23 */ /* 0x100fe4000001088d */
[--C-:B------:R-:W-:Y:S02]  /*7b40*/  FFMA.FTZ R162, R6, c[0x0][0x2d0], -R141.reuse ;  /* 0x0000b40006a27a23 */ /* 0x100fe4000001088d */
[----:B------:R-:W-:Y:S02]  /*7b50*/  FMUL.FTZ R3, R4, c[0x0][0x2d0] ;  /* 0x0000b40004037a20 */ /* 0x000fe40000410000 */
[--C-:B------:R-:W-:Y:S02]  /*7b60*/  FFMA.FTZ R177, R150, c[0x0][0x2d0], -R141.reuse ;  /* 0x0000b40096b17a23 */ /* 0x100fe4000001088d */
[--C-:B------:R-:W-:Y:S01]  /*7b70*/  FFMA.FTZ R191, R146, c[0x0][0x2d0], -R141.reuse ;  /* 0x0000b40092bf7a23 */ /* 0x100fe2000001088d */
[----:B------:R-:W4:Y:S01]  /*7b80*/  MUFU.EX2 R132, R5 ;  /* 0x0000000500847308 */ /* 0x000f220000000800 */
[--C-:B------:R-:W-:Y:S01]  /*7b90*/  FFMA.FTZ R246, R144, c[0x0][0x2d0], -R141.reuse ;  /* 0x0000b40090f67a23 */ /* 0x100fe2000001088d */
[----:B-1----:R-:W-:Y:S01]  /*7ba0*/  F2FP.BF16.PACK_AB R136, R156, R161 ;  /* 0x000000a19c88723e */ /* 0x002fe200000010ff */
[----:B------:R-:W-:Y:S01]  /*7bb0*/  LDSM.16.MT88.4 R144, [R153+0x3800] ;  /* 0x003800009990783b */ /* 0x000fe20000004200 */
[--C-:B------:R-:W-:Y:S02]  /*7bc0*/  FFMA.FTZ R243, R142, c[0x0][0x2d0], -R141.reuse ;  /* 0x0000b4008ef37a23 */ /* 0x100fe4000001088d */
[--C-:B------:R-:W-:Y:S02]  /*7bd0*/  FFMA.FTZ R167, R190, c[0x0][0x2d0], -R141.reuse ;  /* 0x0000b400bea77a23 */ /* 0x100fe4000001088d */
[--C-:B------:R-:W-:Y:S02]  /*7be0*/  FFMA.FTZ R190, R151, c[0x0][0x2d0], -R148.reuse ;  /* 0x0000b40097be7a23 */ /* 0x100fe40000010894 */
[----:B------:R-:W-:Y:S01]  /*7bf0*/  MUFU.EX2 R160, R160 ;  /* 0x000000a000a07308 */ /* 0x000fe20000000800 */
[--C-:B------:R-:W-:Y:S02]  /*7c00*/  FFMA.FTZ R168, R168, c[0x0][0x2d0], -R141.reuse ;  /* 0x0000b400a8a87a23 */ /* 0x100fe4000001088d */
[--C-:B------:R-:W-:Y:S01]  /*7c10*/  FFMA.FTZ R169, R178, c[0x0][0x2d0], -R141.reuse ;  /* 0x0000b400b2a97a23 */ /* 0x100fe2000001088d */
[----:B---3--:R-:W-:Y:S01]  /*7c20*/  F2FP.BF16.PACK_AB R138, R158, R155 ;  /* 0x0000009b9e8a723e */ /* 0x008fe200000010ff */
[--C-:B------:R-:W-:Y:S02]  /*7c30*/  FFMA.FTZ R170, R170, c[0x0][0x2d0], -R141.reuse ;  /* 0x0000b400aaaa7a23 */ /* 0x100fe4000001088d */
[--C-:B------:R-:W-:Y:S02]  /*7c40*/  FFMA.FTZ R178, R173, c[0x0][0x2d0], -R148.reuse ;  /* 0x0000b400adb27a23 */ /* 0x100fe40000010894 */
[--C-:B------:R-:W-:Y:S01]  /*7c50*/  FFMA.FTZ R173, R176, c[0x0][0x2d0], -R141.reuse ;  /* 0x0000b400b0ad7a23 */ /* 0x100fe2000001088d */
[----:B------:R-:W1:Y:S01]  /*7c60*/  MUFU.EX2 R159, R159 ;  /* 0x0000009f009f7308 */ /* 0x000e620000000800 */
[--C-:B------:R-:W-:Y:S02]  /*7c70*/  FFMA.FTZ R176, R149, c[0x0][0x2d0], -R148.reuse ;  /* 0x0000b40095b07a23 */ /* 0x100fe40000010894 */
[----:B------:R-:W-:Y:S02]  /*7c80*/  FFMA.FTZ R148, R143, c[0x0][0x2d0], -R148 ;  /* 0x0000b4008f947a23 */ /* 0x000fe40000010894 */
[C---:B----4-:R-:W-:Y:S02]  /*7c90*/  FMUL.FTZ R4, R132.reuse, R128 ;  /* 0x0000008084047220 */ /* 0x050fe40000410000 */
        /* <DEDUP_REMOVED lines=9> */
[C---:B------:R-:W-:Y:S02]  /*7d30*/  FMUL.FTZ R32, R132.reuse, R120 ;  /* 0x0000007884207220 */ /* 0x040fe40000410000 */
[C---:B------:R-:W-:Y:S01]  /*7d40*/  FMUL.FTZ R33, R132.reuse, R121 ;  /* 0x0000007984217220 */ /* 0x040fe20000410000 */
[----:B-1----:R-:W-:Y:S01]  /*7d50*/  F2FP.BF16.PACK_AB R137, R159, R160 ;  /* 0x000000a09f89723e */ /* 0x002fe200000010ff */
[C---:B------:R-:W-:Y:S02]  /*7d60*/  FMUL.FTZ R36, R132.reuse, R36 ;  /* 0x0000002484247220 */ /* 0x040fe40000410000 */
[C---:B------:R-:W-:Y:S02]  /*7d70*/  FMUL.FTZ R37, R132.reuse, R37 ;  /* 0x0000002584257220 */ /* 0x040fe40000410000 */
[C---:B------:R-:W-:Y:S01]  /*7d80*/  FMUL.FTZ R40, R132.reuse, R40 ;  /* 0x0000002884287220 */ /* 0x040fe20000410000 */
        /* <DEDUP_REMOVED lines=22> */
[C---:B--2---:R-:W-:Y:S03]  /*7ef0*/  HMMA.16816.F32.BF16 R4, R136.reuse, R12, R4 ;  /* 0x0000000c8804723c */ /* 0x044fe60000041804 */
        /* <DEDUP_REMOVED lines=16> */
[----:B------:R-:W3:Y:S02]  /*8000*/  LDSM.16.MT88.4 R100, [R133] ;  /* 0x000000008564783b */ /* 0x000ee40000004200 */
        /* <DEDUP_REMOVED lines=8> */
[----:B------:R-:W4:Y:S01]  /*8090*/  MUFU.EX2 R168, R168 ;  /* 0x000000a800a87308 */ /* 0x000f220000000800 */
[C---:B------:R-:W-:Y:S01]  /*80a0*/  FMUL.FTZ R22, R3.reuse, R110 ;  /* 0x0000006e03167220 */ /* 0x040fe20000410000 */
[----:B------:R-:W-:Y:S03]  /*80b0*/  LDSM.16.MT88.4 R120, [R133+0x800] ;  /* 0x000800008578783b */ /* 0x000fe60000004200 */
[C---:B------:R-:W-:Y:S02]  /*80c0*/  FMUL.FTZ R23, R3.reuse, R111 ;  /* 0x0000006f03177220 */ /* 0x040fe40000410000 */
[C---:B------:R-:W-:Y:S02]  /*80d0*/  FMUL.FTZ R42, R3.reuse, R42 ;  /* 0x0000002a032a7220 */ /* 0x040fe40000410000 */
[C---:B------:R-:W-:Y:S01]  /*80e0*/  FMUL.FTZ R43, R3.reuse, R43 ;  /* 0x0000002b032b7220 */ /* 0x040fe20000410000 */
[----:B------:R-:W5:Y:S01]  /*80f0*/  LDSM.16.MT88.4 R108, [R153+0x2000] ;  /* 0x00200000996c783b */ /* 0x000f620000004200 */
[C---:B------:R-:W-:Y:S01]  /*8100*/  FMUL.FTZ R46, R3.reuse, R46 ;  /* 0x0000002e032e7220 */ /* 0x040fe20000410000 */
[C---:B------:R-:W-:Y:S01]  /*8110*/  HMMA.16816.F32.BF16 R20, R136.reuse, R28, R20 ;  /* 0x0000001c8814723c */ /* 0x040fe20000041814 */
[----:B------:R-:W-:Y:S02]  /*8120*/  MUFU.EX2 R169, R169 ;  /* 0x000000a900a97308 */ /* 0x000fe40000000800 */
[C---:B------:R-:W-:Y:S02]  /*8130*/  FMUL.FTZ R47, R3.reuse, R47 ;  /* 0x0000002f032f7220 */ /* 0x040fe40000410000 */
[C---:B------:R-:W-:Y:S02]  /*8140*/  FMUL.FTZ R50, R3.reuse, R50 ;  /* 0x0000003203327220 */ /* 0x040fe40000410000 */
[C---:B------:R-:W-:Y:S01]  /*8150*/  FMUL.FTZ R28, R132.reuse, R116 ;  /* 0x00000074841c7220 */ /* 0x040fe20000410000 */
[C---:B------:R-:W-:Y:S03]  /*8160*/  HMMA.16816.F32.BF16 R24, R136.reuse, R30, R24 ;  /* 0x0000001e8818723c */ /* 0x040fe60000041818 */
[----:B------:R-:W1:Y:S01]  /*8170*/  MUFU.EX2 R170, R170 ;  /* 0x000000aa00aa7308 */ /* 0x000e620000000800 */
        /* <DEDUP_REMOVED lines=10> */
[----:B------:R-:W3:Y:S01]  /*8220*/  MUFU.EX2 R178, R178 ;  /* 0x000000b200b27308 */ /* 0x000ee20000000800 */
[C---:B------:R-:W-:Y:S02]  /*8230*/  FMUL.FTZ R59, R3.reuse, R59 ;  /* 0x0000003b033b7220 */ /* 0x040fe40000410000 */
[C---:B------:R-:W-:Y:S01]  /*8240*/  FMUL.FTZ R62, R3.reuse, R62 ;  /* 0x0000003e033e7220 */ /* 0x040fe20000410000 */
[C---:B------:R-:W-:Y:S01]  /*8250*/  HMMA.16816.F32.BF16 R32, R136.reuse, R102, R32 ;  /* 0x000000668820723c */ /* 0x040fe20000041820 */
[----:B------:R-:W1:Y:S03]  /*8260*/  LDSM.16.MT88.4 R100, [R152+0x2000] ;  /* 0x002000009864783b */ /* 0x000e660000004200 */
[C---:B------:R-:W-:Y:S02]  /*8270*/  FMUL.FTZ R63, R3.reuse, R63 ;  /* 0x0000003f033f7220 */ /* 0x040fe40000410000 */
[C---:B------:R-:W-:Y:S01]  /*8280*/  FMUL.FTZ R65, R132.reuse, R65 ;  /* 0x0000004184417220 */ /* 0x040fe20000410000 */
[----:B------:R-:W-:Y:S01]  /*8290*/  MUFU.EX2 R171, R171 ;  /* 0x000000ab00ab7308 */ /* 0x000fe20000000800 */
[C---:B------:R-:W-:Y:S04]  /*82a0*/  HMMA.16816.F32.BF16 R36, R136.reuse, R104, R36 ;  /* 0x000000688824723c */ /* 0x040fe80000041824 */
[C---:B------:R-:W-:Y:S02]  /*82b0*/  FMUL.FTZ R66, R3.reuse, R66 ;  /* 0x0000004203427220 */ /* 0x040fe40000410000 */
[C---:B------:R-:W-:Y:S02]  /*82c0*/  FMUL.FTZ R67, R3.reuse, R67 ;  /* 0x0000004303437220 */ /* 0x040fe40000410000 */
[C---:B------:R-:W-:Y:S01]  /*82d0*/  HMMA.16816.F32.BF16 R40, R136.reuse, R106, R40 ;  /* 0x0000006a8828723c */ /* 0x040fe20000041828 */
[----:B------:R-:W2:Y:S01]  /*82e0*/  LDSM.16.MT88.4 R104, [R133+0x2000] ;  /* 0x002000008568783b */ /* 0x000ea20000004200 */
[----:B------:R-:W2:Y:S02]  /*82f0*/  MUFU.EX2 R190, R190 ;  /* 0x000000be00be7308 */ /* 0x000ea40000000800 */
        /* <DEDUP_REMOVED lines=17> */
[----:B------:R-:W1:Y:S01]  /*8410*/  LDSM.16.MT88.4 R100, [R153+0x4000] ;  /* 0x004000009964783b */ /* 0x000e620000004200 */
        /* <DEDUP_REMOVED lines=12> */
[C---:B-----5:R-:W-:Y:S04]  /*84e0*/  HMMA.16816.F32.BF16 R68, R136.reuse, R108, R68 ;  /* 0x0000006c8844723c */ /* 0x060fe80000041844 */
[C---:B------:R-:W-:Y:S02]  /*84f0*/  FMUL.FTZ R84, R132.reuse, R84 ;  /* 0x0000005484547220 */ /* 0x040fe40000410000 */
[C---:B------:R-:W-:Y:S02]  /*8500*/  FMUL.FTZ R85, R132.reuse, R85 ;  /* 0x0000005584557220 */ /* 0x040fe40000410000 */
[C---:B------:R-:W-:Y:S01]  /*8510*/  HMMA.16816.F32.BF16 R72, R136.reuse, R110, R72 ;  /* 0x0000006e8848723c */ /* 0x040fe20000041848 */
[----:B------:R-:W5:Y:S01]  /*8520*/  LDSM.16.MT88.4 R108, [R133+0x4000] ;  /* 0x00400000856c783b */ /* 0x000f620000004200 */
[----:B------:R-:W-:Y:S02]  /*8530*/  MUFU.EX2 R191, R191 ;  /* 0x000000bf00bf7308 */ /* 0x000fe40000000800 */
        /* <DEDUP_REMOVED lines=8> */
[C---:B------:R-:W-:Y:S04]  /*85c0*/  HMMA.16816.F32.BF16 R80, R136.reuse, R102, R80 ;  /* 0x000000668850723c */ /* 0x040fe80000041850 */
[----:B------:R-:W-:Y:S01]  /*85d0*/  FMUL.FTZ R92, R132, R92 ;  /* 0x0000005c845c7220 */ /* 0x000fe20000410000 */
[----:B------:R-:W-:Y:S01]  /*85e0*/  F2FP.BF16.PACK_AB R100, R164, R163 ;  /* 0x000000a3a464723e */ /* 0x000fe200000010ff */
[----:B------:R-:W-:Y:S01]  /*85f0*/  FMUL.FTZ R93, R132, R93 ;  /* 0x0000005d845d7220 */ /* 0x000fe20000410000 */
[----:B------:R-:W-:Y:S01]  /*8600*/  F2FP.BF16.PACK_AB R102, R166, R165 ;  /* 0x000000a5a666723e */ /* 0x000fe200000010ff */
[C---:B--2---:R-:W-:Y:S01]  /*8610*/  HMMA.16816.F32.BF16 R84, R136.reuse, R104, R84 ;  /* 0x000000688854723c */ /* 0x044fe20000041854 */
[----:B------:R-:W-:Y:S03]  /*8620*/  MUFU.EX2 R243, R243 ;  /* 0x000000f300f37308 */ /* 0x000fe60000000800 */
[C---:B------:R-:W-:Y:S01]  /*8630*/  FMUL.FTZ R94, R3.reuse, R94 ;  /* 0x0000005e035e7220 */ /* 0x040fe20000410000 */
[----:B----4-:R-:W-:Y:S01]  /*8640*/  F2FP.BF16.PACK_AB R101, R168, R167 ;  /* 0x000000a7a865723e */ /* 0x010fe200000010ff */
[C---:B------:R-:W-:Y:S01]  /*8650*/  FMUL.FTZ R95, R3.reuse, R95 ;  /* 0x0000005f035f7220 */ /* 0x040fe20000410000 */
[----:B------:R-:W-:Y:S01]  /*8660*/  F2FP.BF16.PACK_AB R103, R170, R169 ;  /* 0x000000a9aa67723e */ /* 0x000fe200000010ff */
[C---:B------:R-:W-:Y:S01]  /*8670*/  HMMA.16816.F32.BF16 R88, R136.reuse, R106, R88 ;  /* 0x0000006a8858723c */ /* 0x040fe20000041858 */
[----:B------:R-:W1:Y:S03]  /*8680*/  LDSM.16.MT88.4 R104, [R152+0x800] ;  /* 0x000800009868783b */ /* 0x000e660000004200 */
[C---:B------:R-:W-:Y:S02]  /*8690*/  FMUL.FTZ R96, R132.reuse, R96 ;  /* 0x0000006084607220 */ /* 0x040fe40000410000 */
[----:B------:R-:W-:Y:S02]  /*86a0*/  FMUL.FTZ R97, R132, R97 ;  /* 0x0000006184617220 */ /* 0x000fe40000410000 */
[C---:B-----5:R-:W-:Y:S04]  /*86b0*/  HMMA.16816.F32.BF16 R92, R136.reuse, R108, R92 ;  /* 0x0000006c885c723c */ /* 0x060fe8000004185c */
[C---:B------:R-:W-:Y:S02]  /*86c0*/  FMUL.FTZ R98, R3.reuse, R98 ;  /* 0x0000006203627220 */ /* 0x040fe40000410000 */
[C---:B------:R-:W-:Y:S02]  /*86d0*/  FMUL.FTZ R99, R3.reuse, R99 ;  /* 0x0000006303637220 */ /* 0x040fe40000410000 */
[--C-:B------:R-:W-:Y:S04]  /*86e0*/  FFMA.FTZ R174, R174, c[0x0][0x2d0], -R141.reuse ;  /* 0x0000b400aeae7a23 */ /* 0x100fe8000001088d */
[--C-:B------:R-:W-:Y:S01]  /*86f0*/  FFMA.FTZ R172, R172, c[0x0][0x2d0], -R141.reuse ;  /* 0x0000b400acac7a23 */ /* 0x100fe2000001088d */
[----:B------:R-:W-:Y:S01]  /*8700*/  HMMA.16816.F32.BF16 R96, R136, R110, R96 ;  /* 0x0000006e8860723c */ /* 0x000fe20000041860 */
[----:B------:R-:W2:Y:S01]  /*8710*/  LDSM.16.MT88.4 R108, [R152+0x2800] ;  /* 0x00280000986c783b */ /* 0x000ea20000004200 */
[----:B------:R-:W4:Y:S01]  /*8720*/  MUFU.EX2 R174, R174 ;  /* 0x000000ae00ae7308 */ /* 0x000f220000000800 */
[----:B------:R-:W-:Y:S02]  /*8730*/  FFMA.FTZ R141, R140, c[0x0][0x2d0], -R141 ;  /* 0x0000b4008c8d7a23 */ /* 0x000fe4000001088d */
[----:B------:R-:W-:Y:S02]  /*8740*/  FFMA.FTZ R160, R3, R238, R160 ;  /* 0x000000ee03a07223 */ /* 0x000fe400000100a0 */
[----:B------:R-:W-:Y:S01]  /*8750*/  FFMA.FTZ R161, R132, R239, R161 ;  /* 0x000000ef84a17223 */ /* 0x000fe200000100a1 */
[C---:B------:R-:W-:Y:S01]  /*8760*/  HMMA.16816.F32.BF16 R4, R100.reuse, R112, R4 ;  /* 0x000000706404723c */ /* 0x040fe20000041804 */
[----:B------:R-:W-:Y:S03]  /*8770*/  LDSM.16.MT88.4 R136, [R153+0x3000] ;  /* 0x003000009988783b */ /* 0x000fe60000004200 */
[----:B------:R5:W-:Y:S01]  /*8780*/  MUFU.EX2 R248, R141 ;  /* 0x0000008d00f87308 */ /* 0x000be20000000800 */
[----:B------:R-:W-:Y:S01]  /*8790*/  MOV R132, R2 ;  /* 0x0000000200847202 */ /* 0x000fe20000000f00 */
[----:B------:R-:W-:Y:S02]  /*87a0*/  FADD.FTZ R156, R156, R161 ;  /* 0x000000a19c9c7221 */ /* 0x000fe40000010000 */
[C---:B------:R-:W-:Y:S01]  /*87b0*/  HMMA.16816.F32.BF16 R8, R100.reuse, R114, R8 ;  /* 0x000000726408723c */ /* 0x040fe20000041808 */
[----:B------:R-:W2:Y:S03]  /*87c0*/  LDSM.16.MT88.4 R112, [R133+0x2800] ;  /* 0x002800008570783b */ /* 0x000ea60000004200 */
        /* <DEDUP_REMOVED lines=11> */
[----:B-----5:R-:W-:Y:S03]  /*8880*/  LDSM.16.MT88.4 R140, [R154+0x3800] ;  /* 0x003800009a8c783b */ /* 0x020fe60000004200 */
[----:B------:R-:W-:Y:S02]  /*8890*/  FADD.FTZ R167, R167, R162 ;  /* 0x000000a2a7a77221 */ /* 0x000fe40000010000 */
[----:B------:R-:W-:Y:S02]  /*88a0*/  FADD.FTZ R164, R164, R163 ;  /* 0x000000a3a4a47221 */ /* 0x000fe40000010000 */
[C---:B------:R-:W-:Y:S01]  /*88b0*/  HMMA.16816.F32.BF16 R24, R100.reuse, R106, R24 ;  /* 0x0000006a6418723c */ /* 0x040fe20000041818 */
[----:B------:R-:W1:Y:S03]  /*88c0*/  LDSM.16.MT88.4 R104, [R154+0x4800] ;  /* 0x004800009a68783b */ /* 0x000e660000004200 */
[----:B------:R-:W-:Y:S02]  /*88d0*/  FADD.FTZ R168, R168, R167 ;  /* 0x000000a7a8a87221 */ /* 0x000fe40000010000 */
[----:B------:R-:W-:Y:S02]  /*88e0*/  FADD.FTZ R165, R165, R164 ;  /* 0x000000a4a5a57221 */ /* 0x000fe40000010000 */
[C---:B------:R-:W-:Y:S04]  /*88f0*/  HMMA.16816.F32.BF16 R28, R100.reuse, R120, R28 ;  /* 0x00000078641c723c */ /* 0x040fe8000004181c */
[----:B------:R-:W-:Y:S02]  /*8900*/  FADD.FTZ R169, R169, R168 ;  /* 0x000000a8a9a97221 */ /* 0x000fe40000010000 */
[----:B------:R-:W-:Y:S02]  /*8910*/  FADD.FTZ R166, R166, R165 ;  /* 0x000000a5a6a67221 */ /* 0x000fe40000010000 */
[C---:B------:R-:W-:Y:S01]  /*8920*/  HMMA.16816.F32.BF16 R32, R100.reuse, R122, R32 ;  /* 0x0000007a6420723c */ /* 0x040fe20000041820 */
[----:B------:R-:W-:Y:S03]  /*8930*/  LDSM.16.MT88.4 R120, [R153+0x1000] ;  /* 0x001000009978783b */ /* 0x000fe60000004200 */
[----:B------:R-:W-:Y:S04]  /*8940*/  FADD.FTZ R170, R170, R169 ;  /* 0x000000a9aaaa7221 */ /* 0x000fe80000010000 */
        /* <DEDUP_REMOVED lines=11> */
[----:B------:R-:W5:Y:S07]  /*8a00*/  LDSM.16.MT88.4 R112, [R133+0x4800] ;  /* 0x004800008570783b */ /* 0x000f6e0000004200 */
[C---:B-1----:R-:W-:Y:S08]  /*8a10*/  HMMA.16816.F32.BF16 R68, R100.reuse, R104, R68 ;  /* 0x000000686444723c */ /* 0x042ff00000041844 */
[C---:B------:R-:W-:Y:S01]  /*8a20*/  HMMA.16816.F32.BF16 R72, R100.reuse, R106, R72 ;  /* 0x0000006a6448723c */ /* 0x040fe20000041848 */
[----:B------:R-:W1:Y:S07]  /*8a30*/  LDSM.16.MT88.4 R104, [R154+0x1000] ;  /* 0x001000009a68783b */ /* 0x000e6e0000004200 */
[C---:B------:R-:W-:Y:S08]  /*8a40*/  HMMA.16816.F32.BF16 R76, R100.reuse, R116, R76 ;  /* 0x00000074644c723c */ /* 0x040ff0000004184c */
[C---:B------:R-:W-:Y:S01]  /*8a50*/  HMMA.16816.F32.BF16 R80, R100.reuse, R118, R80 ;  /* 0x000000766450723c */ /* 0x040fe20000041850 */
[----:B------:R-:W1:Y:S07]  /*8a60*/  LDSM.16.MT88.4 R116, [R133+0x1000] ;  /* 0x001000008574783b */ /* 0x000e6e0000004200 */
[C---:B--2---:R-:W-:Y:S08]  /*8a70*/  HMMA.16816.F32.BF16 R84, R100.reuse, R108, R84 ;  /* 0x0000006c6454723c */ /* 0x044ff00000041854 */
[C---:B------:R-:W-:Y:S01]  /*8a80*/  HMMA.16816.F32.BF16 R88, R100.reuse, R110, R88 ;  /* 0x0000006e6458723c */ /* 0x040fe20000041858 */
[----:B------:R-:W2:Y:S07]  /*8a90*/  LDSM.16.MT88.4 R108, [R152+0x3000] ;  /* 0x00300000986c783b */ /* 0x000eae0000004200 */
[C---:B-----5:R-:W-:Y:S08]  /*8aa0*/  HMMA.16816.F32.BF16 R92, R100.reuse, R112, R92 ;  /* 0x00000070645c723c */ /* 0x060ff0000004185c */
[----:B------:R-:W-:Y:S01]  /*8ab0*/  HMMA.16816.F32.BF16 R96, R100, R114, R96 ;  /* 0x000000726460723c */ /* 0x000fe20000041860 */
[----:B------:R-:W-:Y:S06]  /*8ac0*/  LDSM.16.MT88.4 R112, [R154+0x5000] ;  /* 0x005000009a70783b */ /* 0x000fec0000004200 */
[----:B---3--:R-:W-:Y:S01]  /*8ad0*/  F2FP.BF16.PACK_AB R100, R178, R175 ;  /* 0x000000afb264723e */ /* 0x008fe200000010ff */
[----:B------:R-:W-:Y:S01]  /*8ae0*/  FADD.FTZ R175, R175, R166 ;  /* 0x000000a6afaf7221 */ /* 0x000fe20000010000 */
[----:B------:R-:W-:Y:S03]  /*8af0*/  F2FP.BF16.PACK_AB R102, R190, R171 ;  /* 0x000000abbe66723e */ /* 0x000fe600000010ff */
[----:B----4-:R-:W-:Y:S01]  /*8b00*/  F2FP.BF16.PACK_AB R101, R174, R173 ;  /* 0x000000adae65723e */ /* 0x010fe200000010ff */
[----:B------:R-:W-:Y:S01]  /*8b10*/  FADD.FTZ R178, R178, R175 ;  /* 0x000000afb2b27221 */ /* 0x000fe20000010000 */
[----:B------:R-:W-:Y:S03]  /*8b20*/  F2FP.BF16.PACK_AB R103, R177, R172 ;  /* 0x000000acb167723e */ /* 0x000fe600000010ff */
[----:B------:R-:W-:Y:S04]  /*8b30*/  FADD.FTZ R171, R171, R178 ;  /* 0x000000b2abab7221 */ /* 0x000fe80000010000 */
[C---:B-1----:R-:W-:Y:S03]  /*8b40*/  HMMA.16816.F32.BF16 R4, R100.reuse, R104, R4 ;  /* 0x000000686404723c */ /* 0x042fe60000041804 */
[----:B------:R-:W-:Y:S05]  /*8b50*/  FADD.FTZ R171, R190, R171 ;  /* 0x000000abbeab7221 */ /* 0x000fea0000010000 */
        /* <DEDUP_REMOVED lines=13> */
[C---:B------:R-:W-:Y:S07]  /*8c30*/  HMMA.16816.F32.BF16 R44, R100.reuse, R136, R44 ;  /* 0x00000088642c723c */ /* 0x040fee000004182c */
[C---:B------:R-:W-:Y:S01]  /*8c40*/  F2FP.BF16.PACK_AB R136, R179.reuse, R176 ;  /* 0x000000b0b388723e */ /* 0x040fe200000010ff */
[C---:B------:R-:W-:Y:S04]  /*8c50*/  HMMA.16816.F32.BF16 R48, R100.reuse, R138, R48 ;  /* 0x0000008a6430723c */ /* 0x040fe80000041830 */
[----:B------:R-:W-:Y:S01]  /*8c60*/  F2FP.BF16.PACK_AB R137, R246, R191 ;  /* 0x000000bff689723e */ /* 0x000fe200000010ff */
[----:B------:R-:W-:Y:S02]  /*8c70*/  FADD.FTZ R176, R176, R171 ;  /* 0x000000abb0b07221 */ /* 0x000fe40000010000 */
[----:B------:R-:W-:Y:S01]  /*8c80*/  F2FP.BF16.PACK_AB R138, R244, R189 ;  /* 0x000000bdf48a723e */ /* 0x000fe200000010ff */
[C---:B--2---:R-:W-:Y:S04]  /*8c90*/  HMMA.16816.F32.BF16 R52, R100.reuse, R108, R52 ;  /* 0x0000006c6434723c */ /* 0x044fe80000041834 */
[----:B------:R-:W-:Y:S01]  /*8ca0*/  F2FP.BF16.PACK_AB R139, R248, R243 ;  /* 0x000000f3f88b723e */ /* 0x000fe200000010ff */
[----:B------:R-:W-:Y:S03]  /*8cb0*/  FADD.FTZ R176, R179, R176 ;  /* 0x000000b0b3b07221 */ /* 0x000fe60000010000 */
[C---:B------:R-:W-:Y:S01]  /*8cc0*/  HMMA.16816.F32.BF16 R56, R100.reuse, R110, R56 ;  /* 0x0000006e6438723c */ /* 0x040fe20000041838 */
[----:B------:R-:W2:Y:S03]  /*8cd0*/  LDSM.16.MT88.4 R108, [R152+0x5000] ;  /* 0x00500000986c783b */ /* 0x000ea60000004200 */
[----:B------:R-:W-:Y:S04]  /*8ce0*/  FADD.FTZ R189, R189, R176 ;  /* 0x000000b0bdbd7221 */ /* 0x000fe80000010000 */
[C---:B-1----:R-:W-:Y:S04]  /*8cf0*/  HMMA.16816.F32.BF16 R60, R100.reuse, R104, R60 ;  /* 0x00000068643c723c */ /* 0x042fe8000004183c */
[----:B------:R-:W-:Y:S04]  /*8d00*/  FADD.FTZ R239, R244, R189 ;  /* 0x000000bdf4ef7221 */ /* 0x000fe80000010000 */
        /* <DEDUP_REMOVED lines=8> */
[C---:B--2---:R-:W-:Y:S08]  /*8d90*/  HMMA.16816.F32.BF16 R84, R100.reuse, R108, R84 ;  /* 0x0000006c6454723c */ /* 0x044ff00000041854 */
[C---:B------:R-:W-:Y:S08]  /*8da0*/  HMMA.16816.F32.BF16 R88, R100.reuse, R110, R88 ;  /* 0x0000006e6458723c */ /* 0x040ff00000041858 */
[C---:B-1----:R-:W-:Y:S08]  /*8db0*/  HMMA.16816.F32.BF16 R92, R100.reuse, R104, R92 ;  /* 0x00000068645c723c */ /* 0x042ff0000004185c */
[----:B------:R-:W-:Y:S08]  /*8dc0*/  HMMA.16816.F32.BF16 R96, R100, R106, R96 ;  /* 0x0000006a6460723c */ /* 0x000ff00000041860 */
[C---:B------:R-:W-:Y:S01]  /*8dd0*/  HMMA.16816.F32.BF16 R128, R136.reuse, R124, R4 ;  /* 0x0000007c8880723c */ /* 0x040fe20000041804 */
[----:B------:R-:W1:Y:S07]  /*8de0*/  LDSM.16.MT88.4 R4, [R133+0x3800] ;  /* 0x003800008504783b */ /* 0x000e6e0000004200 */
[C---:B------:R-:W-:Y:S01]  /*8df0*/  HMMA.16816.F32.BF16 R124, R136.reuse, R126, R8 ;  /* 0x0000007e887c723c */ /* 0x040fe20000041808 */
[----:B------:R-:W2:Y:S07]  /*8e00*/  LDSM.16.MT88.4 R8, [R154+0x5800] ;  /* 0x005800009a08783b */ /* 0x000eae0000004200 */
[C---:B----4-:R-:W-:Y:S01]  /*8e10*/  HMMA.16816.F32.BF16 R100, R136.reuse, R112, R12 ;  /* 0x000000708864723c */ /* 0x050fe2000004180c */
[----:B------:R-:W4:Y:S07]  /*8e20*/  LDSM.16.MT88.4 R12, [R153+0x5800] ;  /* 0x00580000990c783b */ /* 0x000f2e0000004200 */
[C---:B------:R-:W-:Y:S07]  /*8e30*/  HMMA.16816.F32.BF16 R104, R136.reuse, R114, R16 ;  /* 0x000000728868723c */ /* 0x040fee0000041810 */
[----:B------:R-:W-:Y:S01]  /*8e40*/  IADD3 R17, R241, -0x2, RZ ;  /* 0xfffffffef1117810 */ /* 0x000fe20007ffe0ff */
[C---:B---3--:R-:W-:Y:S03]  /*8e50*/  HMMA.16816.F32.BF16 R108, R136.reuse, R116, R20 ;  /* 0x00000074886c723c */ /* 0x048fe60000041814 */
[C---:B------:R-:W-:Y:S05]  /*8e60*/  ISETP.GE.AND P6, PT, R17.reuse, R230, PT ;  /* 0x000000e61100720c */ /* 0x040fea0003fc6270 */
        /* <DEDUP_REMOVED lines=13> */
[----:B------:R-:W-:Y:S01]  /*8f40*/  @P6 SHF.R.S32.HI R8, RZ, 0x1f, R17 ;  /* 0x0000001fff086819 */ /* 0x000fe20000011411 */
[C---:B------:R-:W-:Y:S04]  /*8f50*/  HMMA.16816.F32.BF16 R72, R136.reuse, R10, R72 ;  /* 0x0000000a8848723c */ /* 0x040fe80000041848 */
[----:B------:R-:W-:Y:S04]  /*8f60*/  @P6 IMAD R8, R8, c[0x0][0x1e0], RZ ;  /* 0x0000780008086a24 */ /* 0x000fe800078e02ff */
[C---:B----4-:R-:W-:Y:S04]  /*8f70*/  HMMA.16816.F32.BF16 R76, R136.reuse, R12, R76 ;  /* 0x0000000c884c723c */ /* 0x050fe8000004184c */
[C---:B------:R-:W-:Y:S02]  /*8f80*/  @P6 IMAD R8, R17.reuse, c[0x0][0x1e4], R8 ;  /* 0x0000790011086a24 */ /* 0x040fe400078e0208 */
[----:B------:R-:W-:Y:S01]  /*8f90*/  @P6 IMAD.WIDE.U32 R16, R17, c[0x0][0x1e0], RZ ;  /* 0x0000780011106a25 */ /* 0x000fe200078e00ff */
[----:B------:R-:W-:Y:S01]  /*8fa0*/  @P6 MOV R12, c[0x0][0x1e0] ;  /* 0x00007800000c6a02 */ /* 0x000fe20000000f00 */
[C---:B------:R-:W-:Y:S04]  /*8fb0*/  HMMA.16816.F32.BF16 R80, R136.reuse, R14, R80 ;  /* 0x0000000e8850723c */ /* 0x040fe80000041850 */
[----:B------:R-:W-:Y:S02]  /*8fc0*/  @P6 IADD3 R13, R17, R8, RZ ;  /* 0x00000008110d6210 */ /* 0x000fe40007ffe0ff */
[----:B------:R-:W2:Y:S01]  /*8fd0*/  LDSM.16.MT88.4 R8, [R133+0x5800] ;  /* 0x005800008508783b */ /* 0x000ea20000004200 */
[C---:B------:R-:W-:Y:S02]  /*8fe0*/  @P6 SHF.L.U32 R3, R16.reuse, 0x6, RZ ;  /* 0x0000000610036819 */ /* 0x040fe400000006ff */
[----:B------:R-:W-:Y:S01]  /*8ff0*/  @P6 SHF.L.U64.HI R16, R16, 0x6, R13 ;  /* 0x0000000610106819 */ /* 0x000fe2000001020d */
[C---:B-1----:R-:W-:Y:S02]  /*9000*/  HMMA.16816.F32.BF16 R84, R136.reuse, R4, R84 ;  /* 0x000000048854723c */ /* 0x042fe40000041854 */
[----:B------:R-:W-:Y:S02]  /*9010*/  @P6 MOV R15, c[0x0][0x1e4] ;  /* 0x00007900000f6a02 */ /* 0x000fe40000000f00 */
[----:B------:R-:W-:Y:S02]  /*9020*/  @P6 IADD3 R13, P5, R3, R236, RZ ;  /* 0x000000ec030d6210 */ /* 0x000fe40007fbe0ff */
[----:B------:R-:W-:Y:S02]  /*9030*/  @P6 LEA R3, P0, R12, R3, 0x5 ;  /* 0x000000030c036211 */ /* 0x000fe400078028ff */
[C---:B------:R-:W-:Y:S01]  /*9040*/  @P6 LEA R14, P4, R13.reuse, c[0x0][0x1c8], 0x1 ;  /* 0x000072000d0e6a11 */ /* 0x040fe200078808ff */
[C---:B------:R-:W-:Y:S03]  /*9050*/  HMMA.16816.F32.BF16 R88, R136.reuse, R6, R88 ;  /* 0x000000068858723c */ /* 0x040fe60000041858 */
[-C--:B------:R-:W-:Y:S02]  /*9060*/  @P6 IADD3.X R18, R16, R229.reuse, RZ, P5, !PT ;  /* 0x000000e510126210 */ /* 0x080fe40002ffe4ff */
[----:B------:R-:W-:Y:S02]  /*9070*/  @P6 LEA.HI.X R12, R12, R16, R15, 0x5, P0 ;  /* 0x000000100c0c6211 */ /* 0x000fe400000f2c0f */
[----:B------:R-:W-:Y:S01]  /*9080*/  @P6 LEA.HI.X R15, R13, c[0x0][0x1cc], R18, 0x1, P4 ;  /* 0x000073000d0f6a11 */ /* 0x000fe200020f0c12 */
[----:B------:R-:W-:Y:S01]  /*9090*/  FADD.FTZ R13, R173, R170 ;  /* 0x000000aaad0d7221 */ /* 0x000fe20000010000 */
[----:B------:R-:W-:Y:S02]  /*90a0*/  @P6 ISETP.GE.AND P4, PT, R218, c[0x0][0x1d4], PT ;  /* 0x00007500da006a0c */ /* 0x000fe40003f86270 */
[----:B------:R-:W-:Y:S01]  /*90b0*/  @P6 ISETP.GE.AND P0, PT, R204, c[0x0][0x1d4], PT ;  /* 0x00007500cc006a0c */ /* 0x000fe20003f06270 */
[----:B------:R-:W-:Y:S01]  /*90c0*/  FADD.FTZ R13, R174, R13 ;  /* 0x0000000dae0d7221 */ /* 0x000fe20000010000 */
[----:B------:R-:W-:Y:S03]  /*90d0*/  @P6 IADD3 R3, P5, R3, R236, RZ ;  /* 0x000000ec03036210 */ /* 0x000fe60007fbe0ff */
[----:B------:R-:W-:Y:S01]  /*90e0*/  FADD.FTZ R172, R172, R13 ;  /* 0x0000000dacac7221 */ /* 0x000fe20000010000 */
[----:B------:R-:W-:Y:S02]  /*90f0*/  @P6 IADD3.X R12, R12, R229, RZ, P5, !PT ;  /* 0x000000e50c0c6210 */ /* 0x000fe40002ffe4ff */
[----:B------:R-:W-:Y:S01]  /*9100*/  @P6 LEA R4, P5, R3, c[0x0][0x1c8], 0x1 ;  /* 0x0000720003046a11 */ /* 0x000fe200078a08ff */
[----:B------:R-:W-:Y:S03]  /*9110*/  FADD.FTZ R172, R177, R172 ;  /* 0x000000acb1ac7221 */ /* 0x000fe60000010000 */
[----:B------:R-:W-:Y:S01]  /*9120*/  @P6 LEA.HI.X R5, R3, c[0x0][0x1cc], R12, 0x1, P5 ;  /* 0x0000730003056a11 */ /* 0x000fe200028f0c0c */
[----:B------:R-:W-:Y:S02]  /*9130*/  @P6 IMAD R3, R233, 0x6000, R206 ;  /* 0x00006000e9036824 */ /* 0x000fe400078e02ce */
[----:B------:R-:W-:Y:S01]  /*9140*/  FADD.FTZ R191, R191, R172 ;  /* 0x000000acbfbf7221 */ /* 0x000fe20000010000 */
[C---:B--2---:R-:W-:Y:S02]  /*9150*/  HMMA.16816.F32.BF16 R92, R136.reuse, R8, R92 ;  /* 0x00000008885c723c */ /* 0x044fe4000004185c */
[----:B------:R-:W-:Y:S01]  /*9160*/  @!PT LDS RZ, [RZ] ;  /* 0x00000000fffff984 */ /* 0x000fe20000000800 */
[----:B------:R-:W-:Y:S01]  /*9170*/  @!PT LDS RZ, [RZ] ;  /* 0x00000000fffff984 */ /* 0x000fe20000000800 */
[----:B------:R-:W-:Y:S01]  /*9180*/  @!PT LDS RZ, [RZ] ;  /* 0x00000000fffff984 */ /* 0x000fe20000000800 */
[----:B------:R1:W-:Y:S01]  /*9190*/  @P6 LDGSTS.E.BYPASS.LTC128B.128 [R3], [R14.64], !P4 ;  /* 0x000000000e036fae */ /* 0x0003e2000e101d48 */
[----:B------:R-:W-:Y:S04]  /*91a0*/  FADD.FTZ R246, R246, R191 ;  /* 0x000000bff6f67221 */ /* 0x000fe80000010000 */
[----:B------:R-:W-:Y:S01]  /*91b0*/  FADD.FTZ R243, R243, R246 ;  /* 0x000000f6f3f37221 */ /* 0x000fe20000010000 */
[----:B------:R-:W-:Y:S02]  /*91c0*/  HMMA.16816.F32.BF16 R96, R136, R10, R96 ;  /* 0x0000000a8860723c */ /* 0x000fe40000041860 */
[----:B------:R1:W-:Y:S02]  /*91d0*/  @P6 LDGSTS.E.BYPASS.LTC128B.128 [R3+0x2000], [R14.64+0x80], !P0 ;  /* 0x020000800e036fae */ /* 0x0003e4000c101d48 */
[----:B------:R-:W-:Y:S06]  /*91e0*/  FADD.FTZ R238, R248, R243 ;  /* 0x000000f3f8ee7221 */ /* 0x000fec0000010000 */
[----:B------:R1:W-:Y:S08]  /*91f0*/  @P6 LDGSTS.E.BYPASS.LTC128B.128 [R3+0x4000], [R14.64+0x100], !P3 ;  /* 0x040001000e036fae */ /* 0x0003f0000d901d48 */
[----:B------:R1:W-:Y:S01]  /*9200*/  @P6 LDGSTS.E.BYPASS.LTC128B.128 [R3+0x1000], [R4.64], !P4 ;  /* 0x0100000004036fae */ /* 0x0003e2000e101d48 */
[C---:B------:R-:W-:Y:S02]  /*9210*/  ISETP.GE.AND P4, PT, R134.reuse, 0x1, PT ;  /* 0x000000018600780c */ /* 0x040fe40003f86270 */
[----:B------:R-:W-:Y:S04]  /*9220*/  IADD3 R134, R134, 0x1, RZ ;  /* 0x0000000186867810 */ /* 0x000fe80007ffe0ff */
[----:B------:R-:W-:Y:S01]  /*9230*/  SEL R134, R134, RZ, !P4 ;  /* 0x000000ff86867207 */ /* 0x000fe20006000000 */
[----:B------:R1:W-:Y:S01]  /*9240*/  @P6 LDGSTS.E.BYPASS.LTC128B.128 [R3+0x3000], [R4.64+0x80], !P0 ;  /* 0x0300008004036fae */ /* 0x0003e2000c101d48 */
[C---:B------:R-:W-:Y:S02]  /*9250*/  ISETP.GT.AND P0, PT, R241.reuse, R242, PT ;  /* 0x000000f2f100720c */ /* 0x040fe40003f04270 */
[----:B------:R-:W-:Y:S05]  /*9260*/  IADD3 R241, R241, -0x1, RZ ;  /* 0xfffffffff1f17810 */ /* 0x000fea0007ffe0ff */
[----:B------:R1:W-:Y:S08]  /*9270*/  @P6 LDGSTS.E.BYPASS.LTC128B.128 [R3+0x5000], [R4.64+0x100], !P3 ;  /* 0x0500010004036fae */ /* 0x0003f0000d901d48 */
[----:B------:R-:W0:Y:S01]  /*9280*/  LDGDEPBAR ;  /* 0x00000000000079af */ /* 0x000e220000000000 */
[----:B-1----:R-:W-:Y:S01]  /*9290*/  MOV R3, R0 ;  /* 0x0000000000037202 */ /* 0x002fe20000000f00 */
[----:B------:R-:W-:-:S06]  /*92a0*/  @P0 BRA `(.L_x_1682) ;  /* 0xffffccd000000947 */ /* 0x000fcc000383ffff */
.L_x_1673:
[----:B------:R-:W-:-:S05]  /*92b0*/  IADD3 R4, R193, 0x7f, RZ ;  /* 0x0000007fc1047810 */ /* 0x000fca0007ffe0ff */
        /* <DEDUP_REMOVED lines=15> */
.L_x_1685:
[----:B------:R-:W-:-:S04]  /*93b0*/  MOV R3, c[0x0][0x32c] ;  /* 0x0000cb0000037a02 */ /* 0x000fc80000000f00 */
[----:B------:R-:W-:-:S13]  /*93c0*/  ISETP.NE.AND P0, PT, R3, 0x1, PT ;  /* 0x000000010300780c */ /* 0x000fda0003f05270 */
[----:B------:R-:W-:-:S05]  /*93d0*/  @P0 IMAD.HI.U32 R3, R5, c[0x0][0x330], RZ ;  /* 0x0000cc0005030a27 */ /* 0x000fca00078e00ff */
[----:B------:R-:W-:Y:S02]  /*93e0*/  @P0 SHF.R.U32.HI R5, RZ, c[0x0][0x334], R3 ;  /* 0x0000cd00ff050a19 */ /* 0x000fe40000011603 */
.L_x_1686:
[----:B------:R-:W-:Y:S05]  /*93f0*/  BSYNC B0 ;  /* 0x0000000000007941 */ /* 0x000fea0003800000 */
.L_x_1684:
[----:B------:R-:W-:-:S05]  /*9400*/  IMAD R5, R5, c[0x0][0x32c], RZ ;  /* 0x0000cb0005057a24 */ /* 0x000fca00078e02ff */
[----:B------:R-:W-:-:S04]  /*9410*/  IMNMX R4, R4, R5, !PT ;  /* 0x0000000504047217 */ /* 0x000fc80007800200 */
.L_x_1683:
        /* <DEDUP_REMOVED lines=10> */
.L_x_1688:
[----:B------:R-:W-:Y:S04]  /*94c0*/  DEPBAR.LE SB0, 0x2 ;  /* 0x000080800000791a */ /* 0x000fe80000000000 */
[----:B------:R-:W-:Y:S01]  /*94d0*/  WARPSYNC 0xffffffff ;  /* 0xffffffff00007948 */ /* 0x000fe20003800000 */
[----:B------:R-:W-:Y:S01]  /*94e0*/  BAR.SYNC.DEFER_BLOCKING 0x0 ;  /* 0x0000000000007b1d */ /* 0x000fe20000010000 */
[----:B------:R-:W-:Y:S01]  /*94f0*/  IMAD R177, R134, 0x6000, RZ ;  /* 0x0000600086b17824 */ /* 0x000fe200078e02ff */
[----:B------:R-:W-:Y:S02]  /*9500*/  ISETP.GE.AND P6, PT, R230, R179, PT ;  /* 0x000000b3e600720c */ /* 0x000fe40003fc6270 */
[----:B------:R-:W-:Y:S02]  /*9510*/  IADD3 R241, R179, -0x1, RZ ;  /* 0xffffffffb3f17810 */ /* 0x000fe40007ffe0ff */
[----:B------:R-:W-:Y:S04]  /*9520*/  IADD3 R172, R186, R177, RZ ;  /* 0x000000b1baac7210 */ /* 0x000fe80007ffe0ff */
[CC--:B------:R-:W-:Y:S02]  /*9530*/  IADD3 R132, R180.reuse, R172.reuse, RZ ;  /* 0x000000acb4847210 */ /* 0x0c0fe40007ffe0ff */
[----:B------:R-:W-:Y:S03]  /*9540*/  IADD3 R176, R180, R172, R135 ;  /* 0x000000acb4b07210 */ /* 0x000fe60007ffe087 */
[----:B------:R-:W-:Y:S01]  /*9550*/  @!P6 SHF.R.S32.HI R0, RZ, 0x1f, R241 ;  /* 0x0000001fff00e819 */ /* 0x000fe200000114f1 */
[----:B------:R-:W-:Y:S01]  /*9560*/  @!P6 IMAD.WIDE.U32 R28, R241, c[0x0][0x208], RZ ;  /* 0x00008200f11cea25 */ /* 0x000fe200078e00ff */
[----:B------:R-:W-:Y:S03]  /*9570*/  @!P6 MOV R152, c[0x0][0x20c] ;  /* 0x000083000098ea02 */ /* 0x000fe60000000f00 */
[----:B------:R-:W-:Y:S01]  /*9580*/  @!P6 IMAD R0, R0, c[0x0][0x208], RZ ;  /* 0x000082000000ea24 */ /* 0x000fe200078e02ff */
[C---:B------:R-:W-:Y:S01]  /*9590*/  @!P6 SHF.L.U32 R157, R28.reuse, 0x6, RZ ;  /* 0x000000061c9de819 */ /* 0x040fe200000006ff */
[----:B------:R-:W-:Y:S01]  /*95a0*/  @!P6 IMAD R168, R233, 0x6000, R207 ;  /* 0x00006000e9a8e824 */ /* 0x000fe200078e02cf */
[----:B------:R-:W-:Y:S01]  /*95b0*/  LDSM.16.M88.4 R32, [R188] ;  /* 0x00000000bc20783b */ /* 0x000fe20000000200 */
[----:B------:R-:W-:Y:S01]  /*95c0*/  @!P6 IMAD R0, R241, c[0x0][0x20c], R0 ;  /* 0x00008300f100ea24 */ /* 0x000fe200078e0200 */
[----:B------:R-:W-:Y:S04]  /*95d0*/  @!P6 IADD3 R155, P5, R157, R234, RZ ;  /* 0x000000ea9d9be210 */ /* 0x000fe80007fbe0ff */
[----:B------:R-:W-:Y:S02]  /*95e0*/  @!P6 IADD3 R0, R29, R0, RZ ;  /* 0x000000001d00e210 */ /* 0x000fe40007ffe0ff */
[----:B------:R-:W1:Y:S01]  /*95f0*/  LDSM.16.M88.4 R8, [R172] ;  /* 0x00000000ac08783b */ /* 0x000e620000000200 */
[----:B------:R-:W-:Y:S02]  /*9600*/  @!P6 LEA R164, P4, R155, c[0x0][0x1f8], 0x1 ;  /* 0x00007e009ba4ea11 */ /* 0x000fe400078808ff */
[----:B------:R-:W-:Y:S02]  /*9610*/  @!P6 SHF.L.U64.HI R153, R28, 0x6, R0 ;  /* 0x000000061c99e819 */ /* 0x000fe40000010200 */
[----:B------:R-:W-:Y:S02]  /*9620*/  @!P6 MOV R0, c[0x0][0x208] ;  /* 0x000082000000ea02 */ /* 0x000fe40000000f00 */
[----:B------:R-:W-:Y:S01]  /*9630*/  @!P6 IADD3.X R2, R153, R194, RZ, P5, !PT ;  /* 0x000000c29902e210 */ /* 0x000fe20002ffe4ff */
[----:B------:R-:W2:Y:S01]  /*9640*/  LDSM.16.M88.4 R16, [R172+0x800] ;  /* 0x00080000ac10783b */ /* 0x000ea20000000200 */
[----:B------:R-:W-:Y:S02]  /*9650*/  @!P6 LEA R157, P0, R0, R157, 0x5 ;  /* 0x0000009d009de211 */ /* 0x000fe400078028ff */
[----:B------:R-:W-:Y:S02]  /*9660*/  @!P6 LEA.HI.X R165, R155, c[0x0][0x1fc], R2, 0x1, P4 ;  /* 0x00007f009ba5ea11 */ /* 0x000fe400020f0c02 */
[----:B------:R-:W-:Y:S02]  /*9670*/  IADD3 R2, R135, R132, RZ ;  /* 0x0000008487027210 */ /* 0x000fe40007ffe0ff */
[----:B------:R-:W-:Y:S01]  /*9680*/  @!P6 ISETP.GE.AND P4, PT, R218, c[0x0][0x1d4], PT ;  /* 0x00007500da00ea0c */ /* 0x000fe20003f86270 */
[----:B------:R-:W3:Y:S08]  /*9690*/  LDSM.16.M88.4 R24, [R172+0x1000] ;  /* 0x00100000ac18783b */ /* 0x000ef00000000200 */
[----:B------:R-:W4:Y:S08]  /*96a0*/  LDSM.16.M88.4 R136, [R172+0x1800] ;  /* 0x00180000ac88783b */ /* 0x000f300000000200 */
[----:B------:R-:W-:Y:S01]  /*96b0*/  LDSM.16.M88.4 R140, [R185] ;  /* 0x00000000b98c783b */ /* 0x000fe20000000200 */
[C---:B-1----:R-:W-:Y:S07]  /*96c0*/  HMMA.16816.F32.BF16 R4, R32.reuse, R8, RZ ;  /* 0x000000082004723c */ /* 0x042fee00000418ff */
[----:B------:R-:W1:Y:S01]  /*96d0*/  LDSM.16.M88.4 R144, [R132] ;  /* 0x000000008490783b */ /* 0x000e620000000200 */
[C---:B------:R-:W-:Y:S07]  /*96e0*/  HMMA.16816.F32.BF16 R8, R32.reuse, R10, RZ ;  /* 0x0000000a2008723c */ /* 0x040fee00000418ff */
[----:B------:R-:W5:Y:S01]  /*96f0*/  LDSM.16.M88.4 R148, [R132+0x800] ;  /* 0x000800008494783b */ /* 0x000f620000000200 */
[C---:B--2---:R-:W-:Y:S08]  /*9700*/  HMMA.16816.F32.BF16 R12, R32.reuse, R16, RZ ;  /* 0x00000010200c723c */ /* 0x044ff000000418ff */
[C---:B------:R-:W-:Y:S08]  /*9710*/  HMMA.16816.F32.BF16 R16, R32.reuse, R18, RZ ;  /* 0x000000122010723c */ /* 0x040ff000000418ff */
[C---:B---3--:R-:W-:Y:S08]  /*9720*/  HMMA.16816.F32.BF16 R20, R32.reuse, R24, RZ ;  /* 0x000000182014723c */ /* 0x048ff000000418ff */
[C---:B------:R-:W-:Y:S08]  /*9730*/  HMMA.16816.F32.BF16 R24, R32.reuse, R26, RZ ;  /* 0x0000001a2018723c */ /* 0x040ff000000418ff */
[C---:B----4-:R-:W-:Y:S07]  /*9740*/  HMMA.16816.F32.BF16 R28, R32.reuse, R136, RZ ;  /* 0x00000088201c723c */ /* 0x050fee00000418ff */
[----:B------:R-:W-:Y:S01]  /*9750*/  @!P6 LEA.HI.X R137, R0, R153, R152, 0x5, P0 ;  /* 0x000000990089e211 */ /* 0x000fe200000f2c98 */
[----:B------:R-:W-:Y:S01]  /*9760*/  HMMA.16816.F32.BF16 R32, R32, R138, RZ ;  /* 0x0000008a2020723c */ /* 0x000fe200000418ff */
[----:B------:R-:W-:Y:S01]  /*9770*/  @!P6 IADD3 R0, P5, R157, R234, RZ ;  /* 0x000000ea9d00e210 */ /* 0x000fe20007fbe0ff */
[----:B------:R-:W2:Y:S01]  /*9780*/  LDSM.16.M88.4 R152, [R132+0x1000] ;  /* 0x001000008498783b */ /* 0x000ea20000000200 */
[----:B------:R-:W-:Y:S02]  /*9790*/  @!P6 ISETP.GE.AND P0, PT, R204, c[0x0][0x1d4], PT ;  /* 0x00007500cc00ea0c */ /* 0x000fe40003f06270 */
[----:B------:R-:W-:Y:S02]  /*97a0*/  @!P6 IADD3.X R137, R137, R194, RZ, P5, !PT ;  /* 0x000000c28989e210 */ /* 0x000fe40002ffe4ff */
[C---:B------:R-:W-:Y:S01]  /*97b0*/  @!P6 LEA R170, P5, R0.reuse, c[0x0][0x1f8], 0x1 ;  /* 0x00007e0000aaea11 */ /* 0x040fe200078a08ff */
[C---:B-1----:R-:W-:Y:S05]  /*97c0*/  HMMA.16816.F32.BF16 R4, R140.reuse, R144, R4 ;  /* 0x000000908c04723c */ /* 0x042fea0000041804 */
[----:B------:R-:W-:Y:S02]  /*97d0*/  @!P6 LEA.HI.X R171, R0, c[0x0][0x1fc], R137, 0x1, P5 ;  /* 0x00007f0000abea11 */ /* 0x000fe400028f0c89 */
[----:B------:R-:W1:Y:S01]  /*97e0*/  LDSM.16.M88.4 R136, [R132+0x1800] ;  /* 0x001800008488783b */ /* 0x000e620000000200 */
[C---:B------:R-:W-:Y:S04]  /*97f0*/  HMMA.16816.F32.BF16 R8, R140.reuse, R146, R8 ;  /* 0x000000928c08723c */ /* 0x040fe80000041808 */
[----:B------:R-:W-:Y:S03]  /*9800*/  IADD3 R0, R135, R172, RZ ;  /* 0x000000ac87007210 */ /* 0x000fe60007ffe0ff */
[----:B------:R-:W-:Y:S01]  /*9810*/  @!PT LDS RZ, [RZ] ;  /* 0x00000000fffff984 */ /* 0x000fe20000000800 */
[----:B------:R-:W-:Y:S01]  /*9820*/  @!PT LDS RZ, [RZ] ;  /* 0x00000000fffff984 */ /* 0x000fe20000000800 */
[----:B------:R-:W-:Y:S01]  /*9830*/  @!PT LDS RZ, [RZ] ;  /* 0x00000000fffff984 */ /* 0x000fe20000000800 */
[----:B------:R3:W-:Y:S01]  /*9840*/  @!P6 LDGSTS.E.BYPASS.LTC128B.128 [R168], [R164.64], !P4 ;  /* 0x00000000a4a8efae */ /* 0x0007e2000e101d48 */
[C---:B-----5:R-:W-:Y:S07]  /*9850*/  HMMA.16816.F32.BF16 R12, R140.reuse, R148, R12 ;  /* 0x000000948c0c723c */ /* 0x060fee000004180c */
[----:B------:R3:W-:Y:S01]  /*9860*/  @!P6 LDGSTS.E.BYPASS.LTC128B.128 [R168+0x2000], [R164.64+0x80], !P0 ;  /* 0x02000080a4a8efae */ /* 0x0007e2000c101d48 */
[C---:B------:R-:W-:Y:S07]  /*9870*/  HMMA.16816.F32.BF16 R16, R140.reuse, R150, R16 ;  /* 0x000000968c10723c */ /* 0x040fee0000041810 */
[----:B------:R3:W-:Y:S01]  /*9880*/  @!P6 LDGSTS.E.BYPASS.LTC128B.128 [R168+0x4000], [R164.64+0x100], !P3 ;  /* 0x04000100a4a8efae */ /* 0x0007e2000d901d48 */
[C---:B--2---:R-:W-:Y:S07]  /*9890*/  HMMA.16816.F32.BF16 R20, R140.reuse, R152, R20 ;  /* 0x000000988c14723c */ /* 0x044fee0000041814 */
[----:B------:R2:W-:Y:S01]  /*98a0*/  @!P6 LDGSTS.E.BYPASS.LTC128B.128 [R168+0x1000], [R170.64], !P4 ;  /* 0x01000000aaa8efae */ /* 0x0005e2000e101d48 */
[C---:B------:R-:W-:Y:S07]  /*98b0*/  HMMA.16816.F32.BF16 R24, R140.reuse, R154, R24 ;  /* 0x0000009a8c18723c */ /* 0x040fee0000041818 */
[----:B------:R2:W-:Y:S01]  /*98c0*/  @!P6 LDGSTS.E.BYPASS.LTC128B.128 [R168+0x3000], [R170.64+0x80], !P0 ;  /* 0x03000080aaa8efae */ /* 0x0005e2000c101d48 */
[C---:B-1----:R-:W-:Y:S07]  /*98d0*/  HMMA.16816.F32.BF16 R28, R140.reuse, R136, R28 ;  /* 0x000000888c1c723c */ /* 0x042fee000004181c */
[----:B------:R2:W-:Y:S01]  /*98e0*/  @!P6 LDGSTS.E.BYPASS.LTC128B.128 [R168+0x5000], [R170.64+0x100], !P3 ;  /* 0x05000100aaa8efae */ /* 0x0005e2000d901d48 */
[----:B------:R-:W-:Y:S07]  /*98f0*/  HMMA.16816.F32.BF16 R32, R140, R138, R32 ;  /* 0x0000008a8c20723c */ /* 0x000fee0000041820 */
[----:B------:R-:W-:Y:S08]  /*9900*/  LDSM.16.M88.4 R144, [R184] ;  /* 0x00000000b890783b */ /* 0x000ff00000000200 */
[----:B------:R-:W1:Y:S08]  /*9910*/  LDSM.16.M88.4 R156, [R0] ;  /* 0x00000000009c783b */ /* 0x000e700000000200 */
[----:B------:R-:W4:Y:S08]  /*9920*/  LDSM.16.M88.4 R160, [R0+0x800] ;  /* 0x0008000000a0783b */ /* 0x000f300000000200 */
[----:B------:R-:W5:Y:S08]  /*9930*/  LDSM.16.M88.4 R148, [R0+0x1000] ;  /* 0x001000000094783b */ /* 0x000f700000000200 */
[----:B------:R-:W0:Y:S08]  /*9940*/  LDGDEPBAR ;  /* 0x00000000000079af */ /* 0x000e300000000000 */
[----:B---3--:R-:W3:Y:S01]  /*9950*/  LDSM.16.M88.4 R164, [R0+0x1800] ;  /* 0x0018000000a4783b */ /* 0x008ee20000000200 */
[C---:B-1----:R-:W-:Y:S07]  /*9960*/  HMMA.16816.F32.BF16 R4, R144.reuse, R156, R4 ;  /* 0x0000009c9004723c */ /* 0x042fee0000041804 */
[----:B------:R-:W-:Y:S01]  /*9970*/  LDSM.16.M88.4 R152, [R183] ;  /* 0x00000000b798783b */ /* 0x000fe20000000200 */
[C---:B------:R-:W-:Y:S07]  /*9980*/  HMMA.16816.F32.BF16 R8, R144.reuse, R158, R8 ;  /* 0x0000009e9008723c */ /* 0x040fee0000041808 */
[----:B--2---:R-:W1:Y:S01]  /*9990*/  LDSM.16.M88.4 R168, [R2] ;  /* 0x0000000002a8783b */ /* 0x004e620000000200 */
[C---:B----4-:R-:W-:Y:S07]  /*99a0*/  HMMA.16816.F32.BF16 R12, R144.reuse, R160, R12 ;  /* 0x000000a0900c723c */ /* 0x050fee000004180c */
[----:B------:R-:W2:Y:S01]  /*99b0*/  LDSM.16.M88.4 R136, [R2+0x800] ;  /* 0x000800000288783b */ /* 0x000ea20000000200 */
[C---:B------:R-:W-:Y:S07]  /*99c0*/  HMMA.16816.F32.BF16 R16, R144.reuse, R162, R16 ;  /* 0x000000a29010723c */ /* 0x040fee0000041810 */
[----:B------:R-:W4:Y:S01]  /*99d0*/  LDSM.16.M88.4 R140, [R2+0x1000] ;  /* 0x00100000028c783b */ /* 0x000f220000000200 */
[C---:B-----5:R-:W-:Y:S07]  /*99e0*/  HMMA.16816.F32.BF16 R20, R144.reuse, R148, R20 ;  /* 0x000000949014723c */ /* 0x060fee0000041814 */
[----:B------:R-:W5:Y:S01]  /*99f0*/  LDSM.16.M88.4 R156, [R2+0x1800] ;  /* 0x00180000029c783b */ /* 0x000f620000000200 */
[C---:B------:R-:W-:Y:S07]  /*9a00*/  HMMA.16816.F32.BF16 R24, R144.reuse, R150, R24 ;  /* 0x000000969018723c */ /* 0x040fee0000041818 */
[----:B------:R-:W-:Y:S01]  /*9a10*/  LDSM.16.M88.4 R148, [R172+0x2000] ;  /* 0x00200000ac94783b */ /* 0x000fe20000000200 */
[C---:B---3--:R-:W-:Y:S07]  /*9a20*/  HMMA.16816.F32.BF16 R28, R144.reuse, R164, R28 ;  /* 0x000000a4901c723c */ /* 0x048fee000004181c */
[----:B------:R-:W-:Y:S01]  /*9a30*/  LDSM.16.M88.4 R160, [R172+0x2800] ;  /* 0x00280000aca0783b */ /* 0x000fe20000000200 */
[----:B------:R-:W-:Y:S07]  /*9a40*/  HMMA.16816.F32.BF16 R32, R144, R166, R32 ;  /* 0x000000a69020723c */ /* 0x000fee0000041820 */
[----:B------:R-:W3:Y:S01]  /*9a50*/  LDSM.16.M88.4 R144, [R188+0x4000] ;  /* 0x00400000bc90783b */ /* 0x000ee20000000200 */
[C---:B-1----:R-:W-:Y:S07]  /*9a60*/  HMMA.16816.F32.BF16 R4, R152.reuse, R168, R4 ;  /* 0x000000a89804723c */ /* 0x042fee0000041804 */
[----:B------:R-:W-:Y:S01]  /*9a70*/  LDSM.16.M88.4 R164, [R185+0x4000] ;  /* 0x00400000b9a4783b */ /* 0x000fe20000000200 */
[C---:B------:R-:W-:Y:S07]  /*9a80*/  HMMA.16816.F32.BF16 R8, R152.reuse, R170, R8 ;  /* 0x000000aa9808723c */ /* 0x040fee0000041808 */
[----:B------:R-:W-:Y:S01]  /*9a90*/  LDSM.16.M88.4 R168, [R132+0x2000] ;  /* 0x0020000084a8783b */ /* 0x000fe20000000200 */
[C---:B--2---:R-:W-:Y:S08]  /*9aa0*/  HMMA.16816.F32.BF16 R12, R152.reuse, R136, R12 ;  /* 0x00000088980c723c */ /* 0x044ff0000004180c */
[C---:B------:R-:W-:Y:S01]  /*9ab0*/  HMMA.16816.F32.BF16 R16, R152.reuse, R138, R16 ;  /* 0x0000008a9810723c */ /* 0x040fe20000041810 */
[----:B------:R-:W1:Y:S07]  /*9ac0*/  LDSM.16.M88.4 R136, [R172+0x3000] ;  /* 0x00300000ac88783b */ /* 0x000e6e0000000200 */
[C---:B----4-:R-:W-:Y:S08]  /*9ad0*/  HMMA.16816.F32.BF16 R20, R152.reuse, R140, R20 ;  /* 0x0000008c9814723c */ /* 0x050ff00000041814 */
[C---:B------:R-:W-:Y:S01]  /*9ae0*/  HMMA.16816.F32.BF16 R24, R152.reuse, R142, R24 ;  /* 0x0000008e9818723c */ /* 0x040fe20000041818 */
[----:B------:R-:W2:Y:S07]  /*9af0*/  LDSM.16.M88.4 R140, [R172+0x3800] ;  /* 0x00380000ac8c783b */ /* 0x000eae0000000200 */
[C---:B-----5:R-:W-:Y:S08]  /*9b00*/  HMMA.16816.F32.BF16 R28, R152.reuse, R156, R28 ;  /* 0x0000009c981c723c */ /* 0x060ff0000004181c */
[----:B------:R-:W-:Y:S01]  /*9b10*/  HMMA.16816.F32.BF16 R32, R152, R158, R32 ;  /* 0x0000009e9820723c */ /* 0x000fe20000041820 */
[----:B------:R-:W4:Y:S07]  /*9b20*/  LDSM.16.M88.4 R152, [R132+0x2800] ;  /* 0x002800008498783b */ /* 0x000f2e0000000200 */
[C---:B---3--:R-:W-:Y:S01]  /*9b30*/  HMMA.16816.F32.BF16 R4, R144.reuse, R148, R4 ;  /* 0x000000949004723c */ /* 0x048fe20000041804 */
[----:B------:R-:W-:Y:S07]  /*9b40*/  LDSM.16.M88.4 R156, [R132+0x3800] ;  /* 0x00380000849c783b */ /* 0x000fee0000000200 */
[C---:B------:R-:W-:Y:S01]  /*9b50*/  HMMA.16816.F32.BF16 R8, R144.reuse, R150, R8 ;  /* 0x000000969008723c */ /* 0x040fe20000041808 */
[----:B------:R-:W3:Y:S07]  /*9b60*/  LDSM.16.M88.4 R148, [R132+0x3000] ;  /* 0x003000008494783b */ /* 0x000eee0000000200 */
        /* <DEDUP_REMOVED lines=10> */
[----:B------:R-:W5:Y:S07]  /*9c10*/  LDSM.16.M88.4 R144, [R0+0x3000] ;  /* 0x003000000090783b */ /* 0x000f6e0000000200 */
[C---:B------:R-:W-:Y:S01]  /*9c20*/  HMMA.16816.F32.BF16 R8, R164.reuse, R170, R8 ;  /* 0x000000aaa408723c */ /* 0x040fe20000041808 */
[----:B------:R-:W-:Y:S07]  /*9c30*/  LDSM.16.M88.4 R168, [R2+0x2000] ;  /* 0x0020000002a8783b */ /* 0x000fee0000000200 */
[C---:B----4-:R-:W-:Y:S08]  /*9c40*/  HMMA.16816.F32.BF16 R12, R164.reuse, R152, R12 ;  /* 0x00000098a40c723c */ /* 0x050ff0000004180c */
[C---:B------:R-:W-:Y:S01]  /*9c50*/  HMMA.16816.F32.BF16 R16, R164.reuse, R154, R16 ;  /* 0x0000009aa410723c */ /* 0x040fe20000041810 */
[----:B------:R-:W-:Y:S07]  /*9c60*/  LDSM.16.M88.4 R152, [R183+0x4000] ;  /* 0x00400000b798783b */ /* 0x000fee0000000200 */
[C---:B---3--:R-:W-:Y:S08]  /*9c70*/  HMMA.16816.F32.BF16 R20, R164.reuse, R148, R20 ;  /* 0x00000094a414723c */ /* 0x048ff00000041814 */
[C---:B------:R-:W-:Y:S01]  /*9c80*/  HMMA.16816.F32.BF16 R24, R164.reuse, R150, R24 ;  /* 0x00000096a418723c */ /* 0x040fe20000041818 */
[----:B------:R-:W3:Y:S07]  /*9c90*/  LDSM.16.M88.4 R148, [R0+0x3800] ;  /* 0x003800000094783b */ /* 0x000eee0000000200 */
[C---:B------:R-:W-:Y:S08]  /*9ca0*/  HMMA.16816.F32.BF16 R28, R164.reuse, R156, R28 ;  /* 0x0000009ca41c723c */ /* 0x040ff0000004181c */
[----:B------:R-:W-:Y:S01]  /*9cb0*/  HMMA.16816.F32.BF16 R32, R164, R158, R32 ;  /* 0x0000009ea420723c */ /* 0x000fe20000041820 */
[----:B------:R-:W4:Y:S07]  /*9cc0*/  LDSM.16.M88.4 R156, [R176+0x2800] ;  /* 0x00280000b09c783b */ /* 0x000f2e0000000200 */
[C---:B-1----:R-:W-:Y:S01]  /*9cd0*/  HMMA.16816.F32.BF16 R4, R136.reuse, R160, R4 ;  /* 0x000000a08804723c */ /* 0x042fe20000041804 */
[----:B------:R-:W-:Y:S07]  /*9ce0*/  LDSM.16.M88.4 R164, [R172+0x5000] ;  /* 0x00500000aca4783b */ /* 0x000fee0000000200 */
[C---:B------:R-:W-:Y:S01]  /*9cf0*/  HMMA.16816.F32.BF16 R8, R136.reuse, R162, R8 ;  /* 0x000000a28808723c */ /* 0x040fe20000041808 */
[----:B------:R-:W-:Y:S07]  /*9d00*/  LDSM.16.M88.4 R160, [R172+0x4800] ;  /* 0x00480000aca0783b */ /* 0x000fee0000000200 */
[C---:B--2---:R-:W-:Y:S08]  /*9d10*/  HMMA.16816.F32.BF16 R12, R136.reuse, R140, R12 ;  /* 0x0000008c880c723c */ /* 0x044ff0000004180c */
[C---:B------:R-:W-:Y:S01]  /*9d20*/  HMMA.16816.F32.BF16 R16, R136.reuse, R142, R16 ;  /* 0x0000008e8810723c */ /* 0x040fe20000041810 */
[----:B------:R-:W1:Y:S07]  /*9d30*/  LDSM.16.M88.4 R140, [R176+0x3000] ;  /* 0x00300000b08c783b */ /* 0x000e6e0000000200 */
[C---:B-----5:R-:W-:Y:S08]  /*9d40*/  HMMA.16816.F32.BF16 R20, R136.reuse, R144, R20 ;  /* 0x000000908814723c */ /* 0x060ff00000041814 */
[C---:B------:R-:W-:Y:S01]  /*9d50*/  HMMA.16816.F32.BF16 R24, R136.reuse, R146, R24 ;  /* 0x000000928818723c */ /* 0x040fe20000041818 */
[----:B------:R-:W2:Y:S07]  /*9d60*/  LDSM.16.M88.4 R144, [R176+0x3800] ;  /* 0x00380000b090783b */ /* 0x000eae0000000200 */
[C---:B---3--:R-:W-:Y:S08]  /*9d70*/  HMMA.16816.F32.BF16 R28, R136.reuse, R148, R28 ;  /* 0x00000094881c723c */ /* 0x048ff0000004181c */
[----:B------:R-:W-:Y:S01]  /*9d80*/  HMMA.16816.F32.BF16 R32, R136, R150, R32 ;  /* 0x000000968820723c */ /* 0x000fe20000041820 */
[----:B------:R-:W-:Y:S07]  /*9d90*/  LDSM.16.M88.4 R136, [R188+0x8000] ;  /* 0x00800000bc88783b */ /* 0x000fee0000000200 */
[C---:B------:R-:W-:Y:S01]  /*9da0*/  HMMA.16816.F32.BF16 R4, R152.reuse, R168, R4 ;  /* 0x000000a89804723c */ /* 0x040fe20000041804 */
[----:B------:R-:W3:Y:S07]  /*9db0*/  LDSM.16.M88.4 R148, [R172+0x4000] ;  /* 0x00400000ac94783b */ /* 0x000eee0000000200 */
[C---:B------:R-:W-:Y:S01]  /*9dc0*/  HMMA.16816.F32.BF16 R8, R152.reuse, R170, R8 ;  /* 0x000000aa9808723c */ /* 0x040fe20000041808 */
[----:B------:R-:W-:Y:S07]  /*9dd0*/  LDSM.16.M88.4 R168, [R132+0x4000] ;  /* 0x0040000084a8783b */ /* 0x000fee0000000200 */
[C---:B----4-:R-:W-:Y:S08]  /*9de0*/  HMMA.16816.F32.BF16 R12, R152.reuse, R156, R12 ;  /* 0x0000009c980c723c */ /* 0x050ff0000004180c */
        /* <DEDUP_REMOVED lines=39> */
[C---:B-1----:R-:W-:Y:S07]  /*a060*/  HMMA.16816.F32.BF16 R20, R160.reuse, R156, R20 ;  /* 0x0000009ca014723c */ /* 0x042fee0000041814 */
[-C--:B------:R-:W-:Y:S01]  /*a070*/  IADD3 R156, R181, R177.reuse, RZ ;  /* 0x000000b1b59c7210 */ /* 0x080fe20007ffe0ff */
[C---:B------:R-:W-:Y:S04]  /*a080*/  HMMA.16816.F32.BF16 R24, R160.reuse, R158, R24 ;  /* 0x0000009ea018723c */ /* 0x040fe80000041818 */
[----:B------:R-:W-:Y:S03]  /*a090*/  IADD3 R157, R187, R156, RZ ;  /* 0x0000009cbb9d7210 */ /* 0x000fe60007ffe0ff */
[----:B------:R-:W-:Y:S01]  /*a0a0*/  IADD3 R158, R182, R177, RZ ;  /* 0x000000b1b69e7210 */ /* 0x000fe20007ffe0ff */
        /* <DEDUP_REMOVED lines=8> */
[C---:B------:R-:W-:Y:S01]  /*a130*/  HMMA.16816.F32.BF16 R16, R168.reuse, R142, R16 ;  /* 0x0000008ea810723c */ /* 0x040fe20000041810 */
[----:B------:R-:W-:Y:S03]  /*a140*/  LDSM.16.MT88.4 R148, [R158+0x2800] ;  /* 0x002800009e94783b */ /* 0x000fe60000004200 */
[----:B------:R-:W-:Y:S02]  /*a150*/  FMNMX.FTZ R0, R4, R133, !PT ;  /* 0x0000008504007209 */ /* 0x000fe40007810000 */
[----:B------:R-:W-:Y:S02]  /*a160*/  FMNMX.FTZ R2, R6, R3, !PT ;  /* 0x0000000306027209 */ /* 0x000fe40007810000 */
[C---:B----4-:R-:W-:Y:S04]  /*a170*/  HMMA.16816.F32.BF16 R20, R168.reuse, R136, R20 ;  /* 0x00000088a814723c */ /* 0x050fe80000041814 */
[----:B------:R-:W-:Y:S04]  /*a180*/  FMNMX.FTZ R141, R5, R0, !PT ;  /* 0x00000000058d7209 */ /* 0x000fe80007810000 */
        /* <DEDUP_REMOVED lines=31> */
[----:B------:R-:W-:Y:S02]  /*a380*/  LDSM.16.MT88.4 R144, [R156] ;  /* 0x000000009c90783b */ /* 0x000fe40000004200 */
[----:B------:R-:W-:Y:S06]  /*a390*/  FMNMX.FTZ R141, R35, R0, !PT ;  /* 0x00000000238d7209 */ /* 0x000fec0007810000 */
[----:B------:R-:W1:Y:S08]  /*a3a0*/  SHFL.BFLY PT, R2, R143, 0x2, 0x1f ;  /* 0x0c401f008f027f89 */ /* 0x000e7000000e0000 */
        /* <DEDUP_REMOVED lines=10> */
[----:B------:R-:W1:Y:S01]  /*a450*/  LDSM.16.MT88.4 R136, [R158] ;  /* 0x000000009e88783b */ /* 0x000e620000004200 */
[--C-:B------:R-:W-:Y:S02]  /*a460*/  FFMA.FTZ R164, R4, c[0x0][0x2d0], -R168.reuse ;  /* 0x0000b40004a47a23 */ /* 0x100fe400000108a8 */
[C---:B------:R-:W-:Y:S02]  /*a470*/  FADD.FTZ R133, -R0.reuse, R3 ;  /* 0x0000000300857221 */ /* 0x040fe40000010100 */
[----:B------:R-:W-:Y:S01]  /*a480*/  FMUL.FTZ R167, R0, c[0x0][0x2d0] ;  /* 0x0000b40000a77a20 */ /* 0x000fe20000410000 */
[----:B------:R-:W2:Y:S01]  /*a490*/  MUFU.EX2 R132, R132 ;  /* 0x0000008400847308 */ /* 0x000ea20000000800 */
[----:B------:R-:W-:Y:S01]  /*a4a0*/  FMUL.FTZ R3, R133, c[0x0][0x2d0] ;  /* 0x0000b40085037a20 */ /* 0x000fe20000410000 */
[----:B------:R-:W-:Y:S01]  /*a4b0*/  IADD3 R133, R187, R158, RZ ;  /* 0x0000009ebb857210 */ /* 0x000fe20007ffe0ff */
[--C-:B------:R-:W-:Y:S02]  /*a4c0*/  FFMA.FTZ R159, R5, c[0x0][0x2d0], -R168.reuse ;  /* 0x0000b400059f7a23 */ /* 0x100fe400000108a8 */
[--C-:B------:R-:W-:Y:S02]  /*a4d0*/  FFMA.FTZ R160, R8, c[0x0][0x2d0], -R168.reuse ;  /* 0x0000b40008a07a23 */ /* 0x100fe400000108a8 */
[--C-:B------:R-:W-:Y:S01]  /*a4e0*/  FFMA.FTZ R161, R9, c[0x0][0x2d0], -R168.reuse ;  /* 0x0000b40009a17a23 */ /* 0x100fe200000108a8 */
[----:B------:R-:W3:Y:S01]  /*a4f0*/  LDSM.16.MT88.4 R140, [R133] ;  /* 0x00000000858c783b */ /* 0x000ee20000004200 */
[--C-:B------:R-:W-:Y:S01]  /*a500*/  FFMA.FTZ R162, R6, c[0x0][0x2d0], -R167.reuse ;  /* 0x0000b40006a27a23 */ /* 0x100fe200000108a7 */
[----:B------:R-:W4:Y:S01]  /*a510*/  MUFU.EX2 R3, R3 ;  /* 0x0000000300037308 */ /* 0x000f220000000800 */
        /* <DEDUP_REMOVED lines=21> */
[----:B------:R-:W4:Y:S01]  /*a670*/  LDSM.16.MT88.4 R124, [R157] ;  /* 0x000000009d7c783b */ /* 0x000f220000004200 */
[C---:B------:R-:W-:Y:S02]  /*a680*/  FMUL.FTZ R101, R132.reuse, R101 ;  /* 0x0000006584657220 */ /* 0x040fe40000410000 */
[C---:B------:R-:W-:Y:S02]  /*a690*/  FMUL.FTZ R102, R3.reuse, R102 ;  /* 0x0000006603667220 */ /* 0x040fe40000410000 */
[----:B------:R-:W-:Y:S02]  /*a6a0*/  FMUL.FTZ R103, R3, R103 ;  /* 0x0000006703677220 */ /* 0x000fe40000410000 */
[----:B------:R-:W5:Y:S01]  /*a6b0*/  MUFU.EX2 R161, R161 ;  /* 0x000000a100a17308 */ /* 0x000f620000000800 */
        /* <DEDUP_REMOVED lines=33> */
[----:B------:R-:W-:Y:S02]  /*a8d0*/  FMUL.FTZ R41, R132, R41 ;  /* 0x0000002984297220 */ /* 0x000fe40000410000 */
[C---:B------:R-:W-:Y:S02]  /*a8e0*/  FMUL.FTZ R42, R3.reuse, R42 ;  /* 0x0000002a032a7220 */ /* 0x040fe40000410000 */
[----:B------:R-:W-:Y:S02]  /*a8f0*/  FMUL.FTZ R43, R3, R43 ;  /* 0x0000002b032b7220 */ /* 0x000fe40000410000 */
[--C-:B------:R-:W-:Y:S02]  /*a900*/  FFMA.FTZ R189, R30, c[0x0][0x2d0], -R167.reuse ;  /* 0x0000b4001ebd7a23 */ /* 0x100fe400000108a7 */
[--C-:B------:R-:W-:Y:S01]  /*a910*/  FFMA.FTZ R190, R31, c[0x0][0x2d0], -R167.reuse ;  /* 0x0000b4001fbe7a23 */ /* 0x100fe200000108a7 */
        /* <DEDUP_REMOVED lines=13> */
[----:B------:R-:W5:Y:S02]  /*a9f0*/  MUFU.EX2 R176, R176 ;  /* 0x000000b000b07308 */ /* 0x000f640000000800 */
[C---:B------:R-:W-:Y:S02]  /*aa00*/  FMUL.FTZ R51, R3.reuse, R51 ;  /* 0x0000003303337220 */ /* 0x040fe40000410000 */
[C---:B------:R-:W-:Y:S02]  /*aa10*/  FMUL.FTZ R52, R132.reuse, R52 ;  /* 0x0000003484347220 */ /* 0x040fe40000410000 */
[C---:B---3--:R-:W-:Y:S04]  /*aa20*/  HMMA.16816.F32.BF16 R100, R128.reuse, R140, R100 ;  /* 0x0000008c8064723c */ /* 0x048fe80000041864 */
[C---:B------:R-:W-:Y:S01]  /*aa30*/  FMUL.FTZ R53, R132.reuse, R53 ;  /* 0x0000003584357220 */ /* 0x040fe20000410000 */
[----:B------:R-:W-:Y:S01]  /*aa40*/  MUFU.EX2 R189, R189 ;  /* 0x000000bd00bd7308 */ /* 0x000fe20000000800 */
[C---:B------:R-:W-:Y:S02]  /*aa50*/  FMUL.FTZ R54, R3.reuse, R54 ;  /* 0x0000003603367220 */ /* 0x040fe40000410000 */
        /* <DEDUP_REMOVED lines=9> */
[----:B------:R-:W-:Y:S03]  /*aaf0*/  LDSM.16.MT88.4 R144, [R133+0x800] ;  /* 0x000800008590783b */ /* 0x000fe60000004200 */
        /* <DEDUP_REMOVED lines=9> */
[C---:B-1----:R-:W-:Y:S04]  /*ab90*/  HMMA.16816.F32.BF16 R36, R128.reuse, R136, R36 ;  /* 0x000000888024723c */ /* 0x042fe80000041824 */
[C---:B------:R-:W-:Y:S02]  /*aba0*/  FMUL.FTZ R65, R132.reuse, R65 ;  /* 0x0000004184417220 */ /* 0x040fe40000410000 */
[C---:B------:R-:W-:Y:S02]  /*abb0*/  FMUL.FTZ R66, R3.reuse, R66 ;  /* 0x0000004203427220 */ /* 0x040fe40000410000 */
        /* <DEDUP_REMOVED lines=11> */
[C---:B------:R-:W-:Y:S01]  /*ac70*/  FMUL.FTZ R73, R132.reuse, R73 ;  /* 0x0000004984497220 */ /* 0x040fe20000410000 */
[C---:B----4-:R-:W-:Y:S03]  /*ac80*/  HMMA.16816.F32.BF16 R52, R128.reuse, R124, R52 ;  /* 0x0000007c8034723c */ /* 0x050fe60000041834 */
[C---:B------:R-:W-:Y:S02]  /*ac90*/  FMUL.FTZ R74, R3.reuse, R74 ;  /* 0x0000004a034a7220 */ /* 0x040fe40000410000 */
[C---:B------:R-:W-:Y:S02]  /*aca0*/  FMUL.FTZ R75, R3.reuse, R75 ;  /* 0x0000004b034b7220 */ /* 0x040fe40000410000 */
[C---:B------:R-:W-:Y:S01]  /*acb0*/  FMUL.FTZ R76, R132.reuse, R76 ;  /* 0x0000004c844c7220 */ /* 0x040fe20000410000 */
        /* <DEDUP_REMOVED lines=16> */
[----:B------:R-:W-:Y:S02]  /*adc0*/  FMUL.FTZ R85, R132, R85 ;  /* 0x0000005584557220 */ /* 0x000fe40000410000 */
[C---:B------:R-:W-:Y:S02]  /*add0*/  FMUL.FTZ R86, R3.reuse, R86 ;  /* 0x0000005603567220 */ /* 0x040fe40000410000 */
[----:B------:R-:W-:Y:S01]  /*ade0*/  FMUL.FTZ R87, R3, R87 ;  /* 0x0000005703577220 */ /* 0x000fe20000410000 */
[C---:B----4-:R-:W-:Y:S03]  /*adf0*/  HMMA.16816.F32.BF16 R76, R128.reuse, R124, R76 ;  /* 0x0000007c804c723c */ /* 0x050fe6000004184c */
[--C-:B------:R-:W-:Y:S02]  /*ae00*/  FFMA.FTZ R169, R12, c[0x0][0x2d0], -R168.reuse ;  /* 0x0000b4000ca97a23 */ /* 0x100fe400000108a8 */
[----:B------:R-:W-:Y:S02]  /*ae10*/  FFMA.FTZ R170, R13, c[0x0][0x2d0], -R168 ;  /* 0x0000b4000daa7a23 */ /* 0x000fe400000108a8 */
[--C-:B------:R-:W-:Y:S01]  /*ae20*/  FFMA.FTZ R174, R14, c[0x0][0x2d0], -R167.reuse ;  /* 0x0000b4000eae7a23 */ /* 0x100fe200000108a7 */
[C---:B------:R-:W-:Y:S01]  /*ae30*/  HMMA.16816.F32.BF16 R80, R128.reuse, R126, R80 ;  /* 0x0000007e8050723c */ /* 0x040fe20000041850 */
[----:B------:R-:W4:Y:S01]  /*ae40*/  LDSM.16.MT88.4 R124, [R158+0x800] ;  /* 0x000800009e7c783b */ /* 0x000f220000004200 */
[----:B------:R-:W-:Y:S02]  /*ae50*/  MUFU.EX2 R169, R169 ;  /* 0x000000a900a97308 */ /* 0x000fe40000000800 */
[----:B------:R-:W-:Y:S01]  /*ae60*/  FFMA.FTZ R173, R15, c[0x0][0x2d0], -R167 ;  /* 0x0000b4000fad7a23 */ /* 0x000fe200000108a7 */
[----:B--2---:R-:W-:Y:S01]  /*ae70*/  F2FP.BF16.PACK_AB R14, R172, R171 ;  /* 0x000000abac0e723e */ /* 0x004fe200000010ff */
[----:B------:R-:W-:Y:S01]  /*ae80*/  FMUL.FTZ R88, R132, R88 ;  /* 0x0000005884587220 */ /* 0x000fe20000410000 */
[----:B-----5:R-:W-:Y:S01]  /*ae90*/  F2FP.BF16.PACK_AB R15, R176, R175 ;  /* 0x000000afb00f723e */ /* 0x020fe200000010ff */
[C---:B-1----:R-:W-:Y:S04]  /*aea0*/  HMMA.16816.F32.BF16 R84, R128.reuse, R136, R84 ;  /* 0x000000888054723c */ /* 0x042fe80000041854 */
[C---:B------:R-:W-:Y:S01]  /*aeb0*/  FMUL.FTZ R89, R132.reuse, R89 ;  /* 0x0000005984597220 */ /* 0x040fe20000410000 */
[----:B------:R-:W1:Y:S01]  /*aec0*/  MUFU.EX2 R170, R170 ;  /* 0x000000aa00aa7308 */ /* 0x000e620000000800 */
[C---:B------:R-:W-:Y:S02]  /*aed0*/  FMUL.FTZ R90, R3.reuse, R90 ;  /* 0x0000005a035a7220 */ /* 0x040fe40000410000 */
[C---:B------:R-:W-:Y:S04]  /*aee0*/  FMUL.FTZ R91, R3.reuse, R91 ;  /* 0x0000005b035b7220 */ /* 0x040fe80000410000 */
[C---:B------:R-:W-:Y:S02]  /*aef0*/  FMUL.FTZ R92, R132.reuse, R92 ;  /* 0x0000005c845c7220 */ /* 0x040fe40000410000 */
[C---:B------:R-:W-:Y:S01]  /*af00*/  FMUL.FTZ R93, R132.reuse, R93 ;  /* 0x0000005d845d7220 */ /* 0x040fe20000410000 */
[C---:B------:R-:W-:Y:S01]  /*af10*/  HMMA.16816.F32.BF16 R88, R128.reuse, R138, R88 ;  /* 0x0000008a8058723c */ /* 0x040fe20000041858 */
[----:B------:R-:W-:Y:S01]  /*af20*/  MUFU.EX2 R174, R174 ;  /* 0x000000ae00ae7308 */ /* 0x000fe20000000800 */
[----:B------:R-:W2:Y:S01]  /*af30*/  LDSM.16.MT88.4 R136, [R157+0x800] ;  /* 0x000800009d88783b */ /* 0x000ea20000004200 */
[C---:B------:R-:W-:Y:S02]  /*af40*/  FMUL.FTZ R94, R3.reuse, R94 ;  /* 0x0000005e035e7220 */ /* 0x040fe40000410000 */
[C---:B------:R-:W-:Y:S02]  /*af50*/  FMUL.FTZ R95, R3.reuse, R95 ;  /* 0x0000005f035f7220 */ /* 0x040fe40000410000 */
[C---:B------:R-:W-:Y:S02]  /*af60*/  FMUL.FTZ R96, R132.reuse, R96 ;  /* 0x0000006084607220 */ /* 0x040fe40000410000 */
[----:B------:R-:W-:Y:S02]  /*af70*/  FMUL.FTZ R97, R132, R97 ;  /* 0x0000006184617220 */ /* 0x000fe40000410000 */
[----:B------:R-:W5:Y:S01]  /*af80*/  MUFU.EX2 R173, R173 ;  /* 0x000000ad00ad7308 */ /* 0x000f620000000800 */
[C---:B---3--:R-:W-:Y:S03]  /*af90*/  HMMA.16816.F32.BF16 R92, R128.reuse, R140, R92 ;  /* 0x0000008c805c723c */ /* 0x048fe6000004185c */
[C---:B------:R-:W-:Y:S01]  /*afa0*/  FMUL.FTZ R98, R3.reuse, R98 ;  /* 0x0000006203627220 */ /* 0x040fe20000410000 */
[----:B-1----:R-:W-:Y:S01]  /*afb0*/  F2FP.BF16.PACK_AB R12, R170, R169 ;  /* 0x000000a9aa0c723e */ /* 0x002fe200000010ff */
[C---:B------:R-:W-:Y:S02]  /*afc0*/  FMUL.FTZ R99, R3.reuse, R99 ;  /* 0x0000006303637220 */ /* 0x040fe40000410000 */
[----:B------:R-:W-:Y:S02]  /*afd0*/  FFMA.FTZ R162, R3, R238, R162 ;  /* 0x000000ee03a27223 */ /* 0x000fe400000100a2 */
[----:B------:R-:W-:Y:S03]  /*afe0*/  FFMA.FTZ R164, R132, R239, R164 ;  /* 0x000000ef84a47223 */ /* 0x000fe600000100a4 */
[----:B------:R-:W-:Y:S01]  /*aff0*/  HMMA.16816.F32.BF16 R96, R128, R142, R96 ;  /* 0x0000008e8060723c */ /* 0x000fe20000041860 */
[----:B------:R-:W1:Y:S02]  /*b000*/  LDSM.16.MT88.4 R128, [R156+0x2800] ;  /* 0x002800009c80783b */ /* 0x000e640000004200 */
[----:B------:R-:W-:Y:S02]  /*b010*/  FADD.FTZ R159, R159, R164 ;  /* 0x000000a49f9f7221 */ /* 0x000fe40000010000 */
[----:B------:R-:W-:Y:S02]  /*b020*/  FADD.FTZ R162, R163, R162 ;  /* 0x000000a2a3a27221 */ /* 0x000fe40000010000 */
[----:B------:R-:W-:Y:S02]  /*b030*/  FADD.FTZ R160, R160, R159 ;  /* 0x0000009fa0a07221 */ /* 0x000fe40000010000 */
[----:B------:R-:W-:Y:S03]  /*b040*/  LDSM.16.MT88.4 R140, [R158+0x3000] ;  /* 0x003000009e8c783b */ /* 0x000fe60000004200 */
[----:B-----5:R-:W-:Y:S01]  /*b050*/  F2FP.BF16.PACK_AB R13, R173, R174 ;  /* 0x000000aead0d723e */ /* 0x020fe200000010ff */
[----:B------:R-:W-:Y:S02]  /*b060*/  FADD.FTZ R165, R165, R162 ;  /* 0x000000a2a5a57221 */ /* 0x000fe40000010000 */
[----:B------:R-:W-:Y:S02]  /*b070*/  FADD.FTZ R160, R161, R160 ;  /* 0x000000a0a1a07221 */ /* 0x000fe40000010000 */
[----:B------:R-:W-:Y:S02]  /*b080*/  FADD.FTZ R165, R166, R165 ;  /* 0x000000a5a6a57221 */ /* 0x000fe40000010000 */
[C---:B----4-:R-:W-:Y:S05]  /*b090*/  HMMA.16816.F32.BF16 R4, R12.reuse, R124, R4 ;  /* 0x0000007c0c04723c */ /* 0x050fea0000041804 */
[----:B------:R-:W-:Y:S02]  /*b0a0*/  FADD.FTZ R169, R169, R160 ;  /* 0x000000a0a9a97221 */ /* 0x000fe40000010000 */
[----:B------:R-:W-:Y:S01]  /*b0b0*/  FADD.FTZ R174, R174, R165 ;  /* 0x000000a5aeae7221 */ /* 0x000fe20000010000 */
        /* <DEDUP_REMOVED lines=9> */
[C---:B------:R-:W-:Y:S08]  /*b150*/  HMMA.16816.F32.BF16 R108, R12.reuse, R16, R108 ;  /* 0x000000100c6c723c */ /* 0x040ff0000004186c */
[C---:B------:R-:W-:Y:S01]  /*b160*/  HMMA.16816.F32.BF16 R112, R12.reuse, R18, R112 ;  /* 0x000000120c70723c */ /* 0x040fe20000041870 */
[----:B------:R-:W4:Y:S07]  /*b170*/  LDSM.16.MT88.4 R16, [R158+0x4800] ;  /* 0x004800009e10783b */ /* 0x000f2e0000004200 */
[C---:B--2---:R-:W-:Y:S08]  /*b180*/  HMMA.16816.F32.BF16 R116, R12.reuse, R136, R116 ;  /* 0x000000880c74723c */ /* 0x044ff00000041874 */
[C---:B------:R-:W-:Y:S01]  /*b190*/  HMMA.16816.F32.BF16 R120, R12.reuse, R138, R120 ;  /* 0x0000008a0c78723c */ /* 0x040fe20000041878 */
[----:B------:R-:W2:Y:S07]  /*b1a0*/  LDSM.16.MT88.4 R136, [R133+0x4800] ;  /* 0x004800008588783b */ /* 0x000eae0000004200 */
        /* <DEDUP_REMOVED lines=10> */
[----:B------:R-:W5:Y:S03]  /*b250*/  MUFU.EX2 R149, R149 ;  /* 0x0000009500957308 */ /* 0x000f660000000800 */
[--C-:B------:R-:W-:Y:S02]  /*b260*/  FFMA.FTZ R153, R23, c[0x0][0x2d0], -R167.reuse ;  /* 0x0000b40017997a23 */ /* 0x100fe400000108a7 */
[----:B------:R-:W-:Y:S01]  /*b270*/  LDSM.16.MT88.4 R20, [R133+0x1000] ;  /* 0x001000008514783b */ /* 0x000fe20000004200 */
[--C-:B------:R-:W-:Y:S01]  /*b280*/  FFMA.FTZ R154, R26, c[0x0][0x2d0], -R167.reuse ;  /* 0x0000b4001a9a7a23 */ /* 0x100fe200000108a7 */
[C---:B-1----:R-:W-:Y:S03]  /*b290*/  HMMA.16816.F32.BF16 R52, R12.reuse, R128, R52 ;  /* 0x000000800c34723c */ /* 0x042fe60000041834 */
[----:B------:R-:W-:Y:S01]  /*b2a0*/  MUFU.EX2 R150, R150 ;  /* 0x0000009600967308 */ /* 0x000fe20000000800 */
[----:B------:R-:W-:Y:S02]  /*b2b0*/  FFMA.FTZ R155, R27, c[0x0][0x2d0], -R167 ;  /* 0x0000b4001b9b7a23 */ /* 0x000fe400000108a7 */
[----:B------:R-:W-:Y:S02]  /*b2c0*/  LDSM.16.MT88.4 R24, [R156+0x1000] ;  /* 0x001000009c18783b */ /* 0x000fe40000004200 */
[C---:B------:R-:W-:Y:S05]  /*b2d0*/  HMMA.16816.F32.BF16 R56, R12.reuse, R130, R56 ;  /* 0x000000820c38723c */ /* 0x040fea0000041838 */
[----:B------:R-:W1:Y:S01]  /*b2e0*/  MUFU.EX2 R151, R151 ;  /* 0x0000009700977308 */ /* 0x000e620000000800 */
[----:B------:R-:W1:Y:S02]  /*b2f0*/  LDSM.16.MT88.4 R128, [R156+0x4800] ;  /* 0x004800009c80783b */ /* 0x000e640000004200 */
[C---:B---3--:R-:W-:Y:S07]  /*b300*/  HMMA.16816.F32.BF16 R60, R12.reuse, R124, R60 ;  /* 0x0000007c0c3c723c */ /* 0x048fee000004183c */
[----:B------:R-:W-:Y:S01]  /*b310*/  MUFU.EX2 R152, R152 ;  /* 0x0000009800987308 */ /* 0x000fe20000000800 */
[C---:B------:R-:W-:Y:S01]  /*b320*/  HMMA.16816.F32.BF16 R64, R12.reuse, R126, R64 ;  /* 0x0000007e0c40723c */ /* 0x040fe20000041840 */
[----:B------:R-:W3:Y:S07]  /*b330*/  LDSM.16.MT88.4 R124, [R157+0x4800] ;  /* 0x004800009d7c783b */ /* 0x000eee0000004200 */
[C---:B----4-:R-:W-:Y:S01]  /*b340*/  HMMA.16816.F32.BF16 R68, R12.reuse, R16, R68 ;  /* 0x000000100c44723c */ /* 0x050fe20000041844 */
[----:B------:R-:W4:Y:S07]  /*b350*/  MUFU.EX2 R153, R153 ;  /* 0x0000009900997308 */ /* 0x000f2e0000000800 */
[C---:B------:R-:W-:Y:S01]  /*b360*/  HMMA.16816.F32.BF16 R72, R12.reuse, R18, R72 ;  /* 0x000000120c48723c */ /* 0x040fe20000041848 */
[----:B------:R-:W4:Y:S02]  /*b370*/  LDSM.16.MT88.4 R16, [R158+0x1000] ;  /* 0x001000009e10783b */ /* 0x000f240000004200 */
[----:B------:R-:W-:Y:S05]  /*b380*/  MUFU.EX2 R154, R154 ;  /* 0x0000009a009a7308 */ /* 0x000fea0000000800 */
[C---:B--2---:R-:W-:Y:S05]  /*b390*/  HMMA.16816.F32.BF16 R76, R12.reuse, R136, R76 ;  /* 0x000000880c4c723c */ /* 0x044fea000004184c */
[----:B------:R-:W2:Y:S03]  /*b3a0*/  MUFU.EX2 R155, R155 ;  /* 0x0000009b009b7308 */ /* 0x000ea60000000800 */
[C---:B------:R-:W-:Y:S01]  /*b3b0*/  HMMA.16816.F32.BF16 R80, R12.reuse, R138, R80 ;  /* 0x0000008a0c50723c */ /* 0x040fe20000041850 */
[----:B------:R-:W2:Y:S07]  /*b3c0*/  LDSM.16.MT88.4 R136, [R157+0x1000] ;  /* 0x001000009d88783b */ /* 0x000eae0000004200 */
[C---:B-1----:R-:W-:Y:S08]  /*b3d0*/  HMMA.16816.F32.BF16 R84, R12.reuse, R128, R84 ;  /* 0x000000800c54723c */ /* 0x042ff00000041854 */
[C---:B------:R-:W-:Y:S01]  /*b3e0*/  HMMA.16816.F32.BF16 R88, R12.reuse, R130, R88 ;  /* 0x000000820c58723c */ /* 0x040fe20000041858 */
[----:B------:R-:W1:Y:S07]  /*b3f0*/  LDSM.16.MT88.4 R128, [R156+0x3000] ;  /* 0x003000009c80783b */ /* 0x000e6e0000004200 */
[C---:B---3--:R-:W-:Y:S08]  /*b400*/  HMMA.16816.F32.BF16 R92, R12.reuse, R124, R92 ;  /* 0x0000007c0c5c723c */ /* 0x048ff0000004185c */
[----:B------:R-:W-:Y:S01]  /*b410*/  HMMA.16816.F32.BF16 R96, R12, R126, R96 ;  /* 0x0000007e0c60723c */ /* 0x000fe20000041860 */
[----:B------:R-:W-:Y:S06]  /*b420*/  LDSM.16.MT88.4 R124, [R156+0x5000] ;  /* 0x005000009c7c783b */ /* 0x000fec0000004200 */
[----:B-----5:R-:W-:Y:S01]  /*b430*/  F2FP.BF16.PACK_AB R12, R149, R148 ;  /* 0x00000094950c723e */ /* 0x020fe200000010ff */
[----:B------:R-:W-:Y:S01]  /*b440*/  FADD.FTZ R148, R148, R171 ;  /* 0x000000ab94947221 */ /* 0x000fe20000010000 */
[----:B------:R-:W-:Y:S03]  /*b450*/  F2FP.BF16.PACK_AB R14, R151, R150 ;  /* 0x00000096970e723e */ /* 0x000fe600000010ff */
[----:B----4-:R-:W-:Y:S01]  /*b460*/  F2FP.BF16.PACK_AB R13, R153, R152 ;  /* 0x00000098990d723e */ /* 0x010fe200000010ff */
[----:B------:R-:W-:Y:S01]  /*b470*/  FADD.FTZ R149, R149, R148 ;  /* 0x0000009495957221 */ /* 0x000fe20000010000 */
[----:B--2---:R-:W-:Y:S03]  /*b480*/  F2FP.BF16.PACK_AB R15, R155, R154 ;  /* 0x0000009a9b0f723e */ /* 0x004fe600000010ff */
[----:B------:R-:W-:Y:S04]  /*b490*/  FADD.FTZ R150, R150, R149 ;  /* 0x0000009596967221 */ /* 0x000fe80000010000 */
[C---:B------:R-:W-:Y:S03]  /*b4a0*/  HMMA.16816.F32.BF16 R4, R12.reuse, R16, R4 ;  /* 0x000000100c04723c */ /* 0x040fe60000041804 */
[----:B------:R-:W-:Y:S05]  /*b4b0*/  FADD.FTZ R151, R151, R150 ;  /* 0x0000009697977221 */ /* 0x000fea0000010000 */
        /* <DEDUP_REMOVED lines=18> */
[----:B------:R-:W-:Y:S01]  /*b5e0*/  MUFU.EX2 R144, R144 ;  /* 0x0000009000907308 */ /* 0x000fe20000000800 */
[----:B------:R-:W-:Y:S01]  /*b5f0*/  LDSM.16.MT88.4 R28, [R156+0x1800] ;  /* 0x001800009c1c783b */ /* 0x000fe20000004200 */
[--C-:B------:R-:W-:Y:S01]  /*b600*/  FFMA.FTZ R146, R32, c[0x0][0x2d0], -R168.reuse ;  /* 0x0000b40020927a23 */ /* 0x100fe200000108a8 */
[C---:B-1----:R-:W-:Y:S04]  /*b610*/  HMMA.16816.F32.BF16 R52, R12.reuse, R128, R52 ;  /* 0x000000800c34723c */ /* 0x042fe80000041834 */
[----:B------:R-:W-:Y:S03]  /*b620*/  FFMA.FTZ R168, R33, c[0x0][0x2d0], -R168 ;  /* 0x0000b40021a87a23 */ /* 0x000fe600000108a8 */
[--C-:B------:R-:W-:Y:S01]  /*b630*/  FFMA.FTZ R128, R34, c[0x0][0x2d0], -R167.reuse ;  /* 0x0000b40022807a23 */ /* 0x100fe200000108a7 */
[C---:B------:R-:W-:Y:S01]  /*b640*/  HMMA.16816.F32.BF16 R56, R12.reuse, R130, R56 ;  /* 0x000000820c38723c */ /* 0x040fe20000041838 */
[----:B------:R-:W1:Y:S03]  /*b650*/  MUFU.EX2 R145, R145 ;  /* 0x0000009100917308 */ /* 0x000e660000000800 */
[----:B------:R-:W-:Y:S02]  /*b660*/  FFMA.FTZ R167, R35, c[0x0][0x2d0], -R167 ;  /* 0x0000b40023a77a23 */ /* 0x000fe400000108a7 */
[----:B------:R-:W-:Y:S02]  /*b670*/  LDSM.16.MT88.4 R32, [R157+0x1800] ;  /* 0x001800009d20783b */ /* 0x000fe40000004200 */
[C---:B--2---:R-:W-:Y:S03]  /*b680*/  HMMA.16816.F32.BF16 R60, R12.reuse, R16, R60 ;  /* 0x000000100c3c723c */ /* 0x044fe6000004183c */
[----:B------:R-:W-:Y:S05]  /*b690*/  MUFU.EX2 R146, R146 ;  /* 0x0000009200927308 */ /* 0x000fea0000000800 */
[C---:B------:R-:W-:Y:S01]  /*b6a0*/  HMMA.16816.F32.BF16 R64, R12.reuse, R18, R64 ;  /* 0x000000120c40723c */ /* 0x040fe20000041840 */
[----:B------:R-:W2:Y:S04]  /*b6b0*/  LDSM.16.MT88.4 R16, [R157+0x5000] ;  /* 0x005000009d10783b */ /* 0x000ea80000004200 */
[----:B------:R-:W5:Y:S03]  /*b6c0*/  MUFU.EX2 R147, R168 ;  /* 0x000000a800937308 */ /* 0x000f660000000800 */
[C---:B---3--:R-:W-:Y:S07]  /*b6d0*/  HMMA.16816.F32.BF16 R68, R12.reuse, R20, R68 ;  /* 0x000000140c44723c */ /* 0x048fee0000041844 */
[----:B------:R-:W-:Y:S01]  /*b6e0*/  MUFU.EX2 R168, R128 ;  /* 0x0000008000a87308 */ /* 0x000fe20000000800 */
[C---:B------:R-:W-:Y:S01]  /*b6f0*/  HMMA.16816.F32.BF16 R72, R12.reuse, R22, R72 ;  /* 0x000000160c48723c */ /* 0x040fe20000041848 */
[----:B------:R-:W3:Y:S07]  /*b700*/  LDSM.16.MT88.4 R20, [R158+0x1800] ;  /* 0x001800009e14783b */ /* 0x000eee0000004200 */
[C---:B----4-:R-:W-:Y:S01]  /*b710*/  HMMA.16816.F32.BF16 R76, R12.reuse, R24, R76 ;  /* 0x000000180c4c723c */ /* 0x050fe2000004184c */
[----:B------:R-:W4:Y:S07]  /*b720*/  MUFU.EX2 R167, R167 ;  /* 0x000000a700a77308 */ /* 0x000f2e0000000800 */
[C---:B------:R-:W-:Y:S01]  /*b730*/  HMMA.16816.F32.BF16 R80, R12.reuse, R26, R80 ;  /* 0x0000001a0c50723c */ /* 0x040fe20000041850 */
[----:B------:R-:W3:Y:S07]  /*b740*/  LDSM.16.MT88.4 R24, [R133+0x1800] ;  /* 0x001800008518783b */ /* 0x000eee0000004200 */
[C---:B------:R-:W-:Y:S08]  /*b750*/  HMMA.16816.F32.BF16 R84, R12.reuse, R124, R84 ;  /* 0x0000007c0c54723c */ /* 0x040ff00000041854 */
[C---:B------:R-:W-:Y:S08]  /*b760*/  HMMA.16816.F32.BF16 R88, R12.reuse, R126, R88 ;  /* 0x0000007e0c58723c */ /* 0x040ff00000041858 */
[C---:B--2---:R-:W-:Y:S08]  /*b770*/  HMMA.16816.F32.BF16 R92, R12.reuse, R16, R92 ;  /* 0x000000100c5c723c */ /* 0x044ff0000004185c */
[----:B------:R-:W-:Y:S01]  /*b780*/  HMMA.16816.F32.BF16 R96, R12, R18, R96 ;  /* 0x000000120c60723c */ /* 0x000fe20000041860 */
[----:B------:R-:W2:Y:S06]  /*b790*/  LDSM.16.MT88.4 R16, [R156+0x3800] ;  /* 0x003800009c10783b */ /* 0x000eac0000004200 */
[----:B-1----:R-:W-:Y:S01]  /*b7a0*/  F2FP.BF16.PACK_AB R12, R145, R144 ;  /* 0x00000090910c723e */ /* 0x002fe200000010ff */
[----:B------:R-:W-:Y:S01]  /*b7b0*/  FADD.FTZ R144, R144, R151 ;  /* 0x0000009790907221 */ /* 0x000fe20000010000 */
[----:B-----5:R-:W-:Y:S03]  /*b7c0*/  F2FP.BF16.PACK_AB R14, R147, R146 ;  /* 0x00000092930e723e */ /* 0x020fe600000010ff */
[----:B------:R-:W-:Y:S01]  /*b7d0*/  F2FP.BF16.PACK_AB R13, R190, R189 ;  /* 0x000000bdbe0d723e */ /* 0x000fe200000010ff */
[----:B------:R-:W-:Y:S01]  /*b7e0*/  FADD.FTZ R145, R145, R144 ;  /* 0x0000009091917221 */ /* 0x000fe20000010000 */
[----:B----4-:R-:W-:Y:S03]  /*b7f0*/  F2FP.BF16.PACK_AB R15, R167, R168 ;  /* 0x000000a8a70f723e */ /* 0x010fe600000010ff */
[----:B------:R-:W-:Y:S04]  /*b800*/  FADD.FTZ R146, R146, R145 ;  /* 0x0000009192927221 */ /* 0x000fe80000010000 */
[C---:B---3--:R-:W-:Y:S01]  /*b810*/  HMMA.16816.F32.BF16 R128, R12.reuse, R20, R4 ;  /* 0x000000140c80723c */ /* 0x048fe20000041804 */
[----:B------:R-:W1:Y:S02]  /*b820*/  LDSM.16.MT88.4 R4, [R157+0x3800] ;  /* 0x003800009d04783b */ /* 0x000e640000004200 */
[----:B------:R-:W-:Y:S05]  /*b830*/  FADD.FTZ R239, R147, R146 ;  /* 0x0000009293ef7221 */ /* 0x000fea0000010000 */
[C---:B------:R-:W-:Y:S01]  /*b840*/  HMMA.16816.F32.BF16 R124, R12.reuse, R22, R8 ;  /* 0x000000160c7c723c */ /* 0x040fe20000041808 */
[----:B------:R-:W3:Y:S07]  /*b850*/  LDSM.16.MT88.4 R8, [R158+0x5800] ;  /* 0x005800009e08783b */ /* 0x000eee0000004200 */
[C---:B------:R-:W-:Y:S01]  /*b860*/  HMMA.16816.F32.BF16 R100, R12.reuse, R24, R100 ;  /* 0x000000180c64723c */ /* 0x040fe20000041864 */
[----:B------:R4:W5:Y:S06]  /*b870*/  LDSM.16.MT88.4 R20, [R133+0x5800] ;  /* 0x005800008514783b */ /* 0x00096c0000004200 */
[----:B------:R-:W-:Y:S01]  /*b880*/  IADD3 R25, R179, -0x2, RZ ;  /* 0xfffffffeb3197810 */ /* 0x000fe20007ffe0ff */
[C---:B------:R-:W-:Y:S03]  /*b890*/  HMMA.16816.F32.BF16 R104, R12.reuse, R26, R104 ;  /* 0x0000001a0c68723c */ /* 0x040fe60000041868 */
[C---:B------:R-:W-:Y:S05]  /*b8a0*/  ISETP.GE.AND P6, PT, R25.reuse, R230, PT ;  /* 0x000000e61900720c */ /* 0x040fea0003fc6270 */
[C---:B------:R-:W-:Y:S08]  /*b8b0*/  HMMA.16816.F32.BF16 R108, R12.reuse, R28, R108 ;  /* 0x0000001c0c6c723c */ /* 0x040ff0000004186c */
[C---:B------:R-:W-:Y:S04]  /*b8c0*/  HMMA.16816.F32.BF16 R112, R12.reuse, R30, R112 ;  /* 0x0000001e0c70723c */ /* 0x040fe80000041870 */
[----:B----4-:R-:W-:Y:S04]  /*b8d0*/  MOV R133, R2 ;  /* 0x0000000200857202 */ /* 0x010fe80000000f00 */
[C---:B------:R-:W-:Y:S08]  /*b8e0*/  HMMA.16816.F32.BF16 R116, R12.reuse, R32, R116 ;  /* 0x000000200c74723c */ /* 0x040ff00000041874 */
[C---:B------:R-:W-:Y:S08]  /*b8f0*/  HMMA.16816.F32.BF16 R120, R12.reuse, R34, R120 ;  /* 0x000000220c78723c */ /* 0x040ff00000041878 */
[C---:B------:R-:W-:Y:S08]  /*b900*/  HMMA.16816.F32.BF16 R36, R12.reuse, R136, R36 ;  /* 0x000000880c24723c */ /* 0x040ff00000041824 */
[C---:B------:R-:W-:Y:S08]  /*b910*/  HMMA.16816.F32.BF16 R40, R12.reuse, R138, R40 ;  /* 0x0000008a0c28723c */ /* 0x040ff00000041828 */
[C---:B------:R-:W-:Y:S08]  /*b920*/  HMMA.16816.F32.BF16 R44, R12.reuse, R140, R44 ;  /* 0x0000008c0c2c723c */ /* 0x040ff0000004182c */
[C---:B------:R-:W-:Y:S08]  /*b930*/  HMMA.16816.F32.BF16 R48, R12.reuse, R142, R48 ;  /* 0x0000008e0c30723c */ /* 0x040ff00000041830 */
[C---:B--2---:R-:W-:Y:S07]  /*b940*/  HMMA.16816.F32.BF16 R52, R12.reuse, R16, R52 ;  /* 0x000000100c34723c */ /* 0x044fee0000041834 */
[----:B------:R-:W-:Y:S01]  /*b950*/  @P6 SHF.R.S32.HI R16, RZ, 0x1f, R25 ;  /* 0x0000001fff106819 */ /* 0x000fe20000011419 */
[C---:B------:R-:W-:Y:S01]  /*b960*/  HMMA.16816.F32.BF16 R56, R12.reuse, R18, R56 ;  /* 0x000000120c38723c */ /* 0x040fe20000041838 */
[----:B------:R-:W-:Y:S03]  /*b970*/  @P6 MOV R17, c[0x0][0x1e0] ;  /* 0x0000780000116a02 */ /* 0x000fe60000000f00 */
[----:B------:R-:W-:Y:S04]  /*b980*/  @P6 IMAD R16, R16, c[0x0][0x1e0], RZ ;  /* 0x0000780010106a24 */ /* 0x000fe800078e02ff */
[C---:B-1----:R-:W-:Y:S04]  /*b990*/  HMMA.16816.F32.BF16 R60, R12.reuse, R4, R60 ;  /* 0x000000040c3c723c */ /* 0x042fe8000004183c */
[C---:B------:R-:W-:Y:S04]  /*b9a0*/  @P6 IMAD R16, R25.reuse, c[0x0][0x1e4], R16 ;  /* 0x0000790019106a24 */ /* 0x040fe800078e0210 */
[C---:B------:R-:W-:Y:S01]  /*b9b0*/  HMMA.16816.F32.BF16 R64, R12.reuse, R6, R64 ;  /* 0x000000060c40723c */ /* 0x040fe20000041840 */
[----:B------:R-:W1:Y:S07]  /*b9c0*/  LDSM.16.MT88.4 R4, [R156+0x5800] ;  /* 0x005800009c04783b */ /* 0x000e6e0000004200 */
[C---:B---3--:R-:W-:Y:S07]  /*b9d0*/  HMMA.16816.F32.BF16 R68, R12.reuse, R8, R68 ;  /* 0x000000080c44723c */ /* 0x048fee0000041844 */
[----:B------:R-:W-:Y:S01]  /*b9e0*/  @P6 IMAD.WIDE.U32 R8, R25, c[0x0][0x1e0], RZ ;  /* 0x0000780019086a25 */ /* 0x000fe200078e00ff */
[C---:B------:R-:W-:Y:S04]  /*b9f0*/  HMMA.16816.F32.BF16 R72, R12.reuse, R10, R72 ;  /* 0x0000000a0c48723c */ /* 0x040fe80000041848 */
[----:B------:R-:W-:Y:S02]  /*ba00*/  @P6 IADD3 R9, R9, R16, RZ ;  /* 0x0000001009096210 */ /* 0x000fe40007ffe0ff */
[C---:B------:R-:W-:Y:S02]  /*ba10*/  @P6 SHF.L.U32 R3, R8.reuse, 0x6, RZ ;  /* 0x0000000608036819 */ /* 0x040fe400000006ff */
[C---:B-----5:R-:W-:Y:S04]  /*ba20*/  HMMA.16816.F32.BF16 R76, R12.reuse, R20, R76 ;  /* 0x000000140c4c723c */ /* 0x060fe8000004184c */
[----:B------:R-:W-:Y:S02]  /*ba30*/  @P6 SHF.L.U64.HI R16, R8, 0x6, R9 ;  /* 0x0000000608106819 */ /* 0x000fe40000010209 */
[----:B------:R-:W2:Y:S01]  /*ba40*/  LDSM.16.MT88.4 R8, [R157+0x5800] ;  /* 0x005800009d08783b */ /* 0x000ea20000004200 */
[----:B------:R-:W-:Y:S01]  /*ba50*/  @P6 IADD3 R19, P5, R3, R236, RZ ;  /* 0x000000ec03136210 */ /* 0x000fe20007fbe0ff */
[C---:B------:R-:W-:Y:S01]  /*ba60*/  HMMA.16816.F32.BF16 R80, R12.reuse, R22, R80 ;  /* 0x000000160c50723c */ /* 0x040fe20000041850 */
[----:B------:R-:W-:Y:S03]  /*ba70*/  @P6 MOV R20, c[0x0][0x1e4] ;  /* 0x0000790000146a02 */ /* 0x000fe60000000f00 */
[----:B------:R-:W-:Y:S02]  /*ba80*/  @P6 LEA R3, P0, R17, R3, 0x5 ;  /* 0x0000000311036211 */ /* 0x000fe400078028ff */
[----:B------:R-:W-:Y:S02]  /*ba90*/  @P6 LEA R18, P4, R19, c[0x0][0x1c8], 0x1 ;  /* 0x0000720013126a11 */ /* 0x000fe400078808ff */
[-C--:B------:R-:W-:Y:S01]  /*baa0*/  @P6 IADD3.X R24, R16, R229.reuse, RZ, P5, !PT ;  /* 0x000000e510186210 */ /* 0x080fe20002ffe4ff */
[C---:B-1----:R-:W-:Y:S03]  /*bab0*/  HMMA.16816.F32.BF16 R84, R12.reuse, R4, R84 ;  /* 0x000000040c54723c */ /* 0x042fe60000041854 */
[----:B------:R-:W-:Y:S01]  /*bac0*/  @P6 LEA.HI.X R20, R17, R16, R20, 0x5, P0 ;  /* 0x0000001011146211 */ /* 0x000fe200000f2c14 */
[----:B------:R-:W-:Y:S01]  /*bad0*/  FADD.FTZ R17, R175, R174 ;  /* 0x000000aeaf117221 */ /* 0x000fe20000010000 */
[C---:B------:R-:W-:Y:S02]  /*bae0*/  ISETP.GE.AND P0, PT, R233.reuse, 0x1, PT ;  /* 0x00000001e900780c */ /* 0x040fe40003f06270 */
[----:B------:R-:W-:Y:S01]  /*baf0*/  IADD3 R233, R233, 0x1, RZ ;  /* 0x00000001e9e97810 */ /* 0x000fe20007ffe0ff */
[C---:B------:R-:W-:Y:S04]  /*bb00*/  HMMA.16816.F32.BF16 R88, R12.reuse, R6, R88 ;  /* 0x000000060c58723c */ /* 0x040fe80000041858 */
[----:B------:R-:W-:Y:S01]  /*bb10*/  @P6 LEA.HI.X R19, R19, c[0x0][0x1cc], R24, 0x1, P4 ;  /* 0x0000730013136a11 */ /* 0x000fe200020f0c18 */
[----:B------:R-:W-:Y:S01]  /*bb20*/  FADD.FTZ R17, R176, R17 ;  /* 0x00000011b0117221 */ /* 0x000fe20000010000 */
[----:B------:R-:W-:Y:S02]  /*bb30*/  @P6 ISETP.GE.AND P4, PT, R218, c[0x0][0x1d4], PT ;  /* 0x00007500da006a0c */ /* 0x000fe40003f86270 */
[----:B------:R-:W-:Y:S01]  /*bb40*/  @P6 IADD3 R3, P5, R3, R236, RZ ;  /* 0x000000ec03036210 */ /* 0x000fe20007fbe0ff */
[----:B------:R-:W-:Y:S03]  /*bb50*/  FADD.FTZ R152, R152, R17 ;  /* 0x0000001198987221 */ /* 0x000fe60000010000 */
[----:B------:R-:W-:Y:S01]  /*bb60*/  SEL R233, R233, RZ, !P0 ;  /* 0x000000ffe9e97207 */ /* 0x000fe20004000000 */
[----:B------:R-:W-:Y:S01]  /*bb70*/  FADD.FTZ R153, R153, R152 ;  /* 0x0000009899997221 */ /* 0x000fe20000010000 */
[----:B------:R-:W-:Y:S02]  /*bb80*/  @P6 IADD3.X R20, R20, R229, RZ, P5, !PT ;  /* 0x000000e514146210 */ /* 0x000fe40002ffe4ff */
[C---:B------:R-:W-:Y:S01]  /*bb90*/  @P6 LEA R4, P5, R3.reuse, c[0x0][0x1c8], 0x1 ;  /* 0x0000720003046a11 */ /* 0x040fe200078a08ff */
[----:B------:R-:W-:Y:S01]  /*bba0*/  FADD.FTZ R154, R154, R153 ;  /* 0x000000999a9a7221 */ /* 0x000fe20000010000 */
[----:B------:R-:W-:Y:S02]  /*bbb0*/  @P6 ISETP.GE.AND P0, PT, R204, c[0x0][0x1d4], PT ;  /* 0x00007500cc006a0c */ /* 0x000fe40003f06270 */
[----:B------:R-:W-:Y:S01]  /*bbc0*/  @P6 LEA.HI.X R5, R3, c[0x0][0x1cc], R20, 0x1, P5 ;  /* 0x0000730003056a11 */ /* 0x000fe200028f0c14 */
[----:B------:R-:W-:Y:S01]  /*bbd0*/  @P6 IMAD R3, R233, 0x6000, R206 ;  /* 0x00006000e9036824 */ /* 0x000fe200078e02ce */
[C---:B--2---:R-:W-:Y:S03]  /*bbe0*/  HMMA.16816.F32.BF16 R92, R12.reuse, R8, R92 ;  /* 0x000000080c5c723c */ /* 0x044fe6000004185c */
[----:B------:R-:W-:Y:S01]  /*bbf0*/  FADD.FTZ R154, R155, R154 ;  /* 0x0000009a9b9a7221 */ /* 0x000fe20000010000 */
[----:B------:R-:W-:Y:S01]  /*bc00*/  @!PT LDS RZ, [RZ] ;  /* 0x00000000fffff984 */ /* 0x000fe20000000800 */
[----:B------:R-:W-:Y:S01]  /*bc10*/  @!PT LDS RZ, [RZ] ;  /* 0x00000000fffff984 */ /* 0x000fe20000000800 */
[----:B------:R-:W-:Y:S01]  /*bc20*/  @!PT LDS RZ, [RZ] ;  /* 0x00000000fffff984 */ /* 0x000fe20000000800 */
[----:B------:R1:W-:Y:S01]  /*bc30*/  @P6 LDGSTS.E.BYPASS.LTC128B.128 [R3], [R18.64], !P4 ;  /* 0x0000000012036fae */ /* 0x0003e2000e101d48 */
[----:B------:R-:W-:Y:S02]  /*bc40*/  IADD3 R6, R134, 0x1, RZ ;  /* 0x0000000186067810 */ /* 0x000fe40007ffe0ff */
[----:B------:R-:W-:Y:S01]  /*bc50*/  FADD.FTZ R189, R189, R154 ;  /* 0x0000009abdbd7221 */ /* 0x000fe20000010000 */
[----:B------:R-:W-:Y:S04]  /*bc60*/  HMMA.16816.F32.BF16 R96, R12, R10, R96 ;  /* 0x0000000a0c60723c */ /* 0x000fe80000041860 */
[----:B------:R1:W-:Y:S01]  /*bc70*/  @P6 LDGSTS.E.BYPASS.LTC128B.128 [R3+0x2000], [R18.64+0x80], !P0 ;  /* 0x0200008012036fae */ /* 0x0003e2000c101d48 */
[----:B------:R-:W-:Y:S04]  /*bc80*/  FADD.FTZ R189, R190, R189 ;  /* 0x000000bdbebd7221 */ /* 0x000fe80000010000 */
[----:B------:R-:W-:Y:S03]  /*bc90*/  FADD.FTZ R168, R168, R189 ;  /* 0x000000bda8a87221 */ /* 0x000fe60000010000 */
[----:B------:R1:W-:Y:S01]  /*bca0*/  @P6 LDGSTS.E.BYPASS.LTC128B.128 [R3+0x4000], [R18.64+0x100], !P3 ;  /* 0x0400010012036fae */ /* 0x0003e2000d901d48 */
[----:B------:R-:W-:Y:S07]  /*bcb0*/  FADD.FTZ R238, R167, R168 ;  /* 0x000000a8a7ee7221 */ /* 0x000fee0000010000 */
[----:B------:R1:W-:Y:S01]  /*bcc0*/  @P6 LDGSTS.E.BYPASS.LTC128B.128 [R3+0x1000], [R4.64], !P4 ;  /* 0x0100000004036fae */ /* 0x0003e2000e101d48 */
[----:B------:R-:W-:Y:S04]  /*bcd0*/  ISETP.GE.AND P4, PT, R134, 0x1, PT ;  /* 0x000000018600780c */ /* 0x000fe80003f86270 */
[----:B------:R-:W-:Y:S03]  /*bce0*/  SEL R134, R6, RZ, !P4 ;  /* 0x000000ff06867207 */ /* 0x000fe60006000000 */
[----:B------:R1:W-:Y:S01]  /*bcf0*/  @P6 LDGSTS.E.BYPASS.LTC128B.128 [R3+0x3000], [R4.64+0x80], !P0 ;  /* 0x0300008004036fae */ /* 0x0003e2000c101d48 */
[----:B------:R-:W-:Y:S02]  /*bd00*/  ISETP.GT.AND P0, PT, R179, R178, PT ;  /* 0x000000b2b300720c */ /* 0x000fe40003f04270 */
[----:B------:R-:W-:Y:S05]  /*bd10*/  MOV R179, R241 ;  /* 0x000000f100b37202 */ /* 0x000fea0000000f00 */
[----:B------:R1:W-:Y:S08]  /*bd20*/  @P6 LDGSTS.E.BYPASS.LTC128B.128 [R3+0x5000], [R4.64+0x100], !P3 ;  /* 0x0500010004036fae */ /* 0x0003f0000d901d48 */
[----:B------:R-:W0:Y:S01]  /*bd30*/  LDGDEPBAR ;  /* 0x00000000000079af */ /* 0x000e220000000000 */
[----:B-1----:R-:W-:Y:S01]  /*bd40*/  MOV R3, R0 ;  /* 0x0000000000037202 */ /* 0x002fe20000000f00 */
[----:B------:R-:W-:-:S06]  /*bd50*/  @P0 BRA `(.L_x_1688) ;  /* 0xffffd76000000947 */ /* 0x000fcc000383ffff */
.L_x_1687:
[----:B------:R-:W-:-:S13]  /*bd60*/  ISETP.GE.AND P0, PT, R241, R230, PT ;  /* 0x000000e6f100720c */ /* 0x000fda0003f06270 */
[----:B------:R-:W-:Y:S05]  /*bd70*/  @!P0 BRA `(.L_x_1689) ;  /* 0x0000335000008947 */ /* 0x000fea0003800000 */
[----:B------:R-:W-:Y:S02]  /*bd80*/  MOV R3, R0 ;  /* 0x0000000000037202 */ /* 0x000fe40000000f00 */
[----:B------:R-:W-:Y:S02]  /*bd90*/  MOV R132, R2 ;  /* 0x0000000200847202 */ /* 0x000fe40000000f00 */
.L_x_1698:
[----:B------:R-:W-:Y:S04]  /*bda0*/  DEPBAR.LE SB0, 0x2 ;  /* 0x000080800000791a */ /* 0x000fe80000000000 */
[----:B------:R-:W-:Y:S01]  /*bdb0*/  WARPSYNC 0xffffffff ;  /* 0xffffffff00007948 */ /* 0x000fe20003800000 */
[----:B------:R-:W-:Y:S01]  /*bdc0*/  BAR.SYNC.DEFER_BLOCKING 0x0 ;  /* 0x0000000000007b1d */ /* 0x000fe20000010000 */
[----:B------:R-:W-:Y:S01]  /*bdd0*/  IMAD R133, R134, 0x6000, RZ ;  /* 0x0000600086857824 */ /* 0x000fe200078e02ff */
[----:B------:R-:W-:Y:S03]  /*bde0*/  ISETP.GE.AND P6, PT, R230, R241, PT ;  /* 0x000000f1e600720c */ /* 0x000fe60003fc6270 */
[----:B------:R-:W-:Y:S04]  /*bdf0*/  IMAD.IADD R189, R186, 0x1, R133 ;  /* 0x00000001babd7824 */ /* 0x000fe800078e0285 */
[C---:B------:R-:W-:Y:S01]  /*be00*/  IMAD.IADD R190, R180.reuse, 0x1, R189 ;  /* 0x00000001b4be7824 */ /* 0x040fe200078e02bd */
[----:B------:R-:W-:Y:S05]  /*be10*/  IADD3 R191, R180, R189, R135 ;  /* 0x000000bdb4bf7210 */ /* 0x000fea0007ffe087 */
[----:B------:R-:W-:Y:S01]  /*be20*/  @!P6 IADD3 R0, R241, -0x1, RZ ;  /* 0xfffffffff100e810 */ /* 0x000fe20007ffe0ff */
[----:B------:R-:W-:Y:S02]  /*be30*/  @!P6 IMAD.MOV.U32 R2, RZ, RZ, c[0x0][0x208] ;  /* 0x00008200ff02e624 */ /* 0x000fe400078e00ff */
[----:B------:R-:W-:Y:S01]  /*be40*/  @!P6 IMAD.MOV.U32 R21, RZ, RZ, c[0x0][0x20c] ;  /* 0x00008300ff15e624 */ /* 0x000fe200078e00ff */
[----:B------:R-:W-:Y:S01]  /*be50*/  @!P6 SHF.R.S32.HI R23, RZ, 0x1f, R0 ;  /* 0x0000001fff17e819 */ /* 0x000fe20000011400 */
[----:B------:R-:W-:Y:S01]  /*be60*/  @!P6 IMAD.WIDE.U32 R4, R0, c[0x0][0x208], RZ ;  /* 0x000082000004ea25 */ /* 0x000fe200078e00ff */
[----:B------:R-:W-:Y:S03]  /*be70*/  LDSM.16.M88.4 R32, [R188] ;  /* 0x00000000bc20783b */ /* 0x000fe60000000200 */
[----:B------:R-:W-:Y:S01]  /*be80*/  @!P6 IMAD R23, R23, c[0x0][0x208], RZ ;  /* 0x000082001717ea24 */ /* 0x000fe200078e02ff */
[----:B------:R-:W-:Y:S01]  /*be90*/  ULDC UR4, c[0x0][0x324] ;  /* 0x0000c90000047ab9 */ /* 0x000fe20000000800 */
[----:B------:R-:W-:Y:S01]  /*bea0*/  @!P6 IMAD.SHL.U32 R13, R4, 0x40, RZ ;  /* 0x00000040040de824 */ /* 0x000fe200078e00ff */
[----:B------:R-:W-:Y:S01]  /*beb0*/  ULOP3.LUT UR4, URZ, UR4, URZ, 0x33, !UPT ;  /* 0x000000043f047292 */ /* 0x000fe2000f8e333f */
[----:B------:R-:W1:Y:S01]  /*bec0*/  LDSM.16.M88.4 R8, [R189] ;  /* 0x00000000bd08783b */ /* 0x000e620000000200 */
[----:B------:R-:W-:Y:S02]  /*bed0*/  @!P6 IMAD R23, R0, c[0x0][0x20c], R23 ;  /* 0x000083000017ea24 */ /* 0x000fe400078e0217 */
[-C--:B------:R-:W-:Y:S02]  /*bee0*/  @!P6 IADD3 R15, P5, R13, R234.reuse, RZ ;  /* 0x000000ea0d0fe210 */ /* 0x080fe40007fbe0ff */
[----:B------:R-:W2:Y:S01]  /*bef0*/  LDSM.16.M88.4 R16, [R189+0x800] ;  /* 0x00080000bd10783b */ /* 0x000ea20000000200 */
[----:B------:R-:W-:Y:S01]  /*bf00*/  @!P6 IMAD.IADD R23, R5, 0x1, R23 ;  /* 0x000000010517e824 */ /* 0x000fe200078e0217 */
[----:B------:R-:W-:Y:S02]  /*bf10*/  @!P6 LEA R28, P4, R15, c[0x0][0x1f8], 0x1 ;  /* 0x00007e000f1cea11 */ /* 0x000fe400078808ff */
[----:B------:R-:W-:Y:S01]  /*bf20*/  @!P6 LEA R13, P0, R2, R13, 0x5 ;  /* 0x0000000d020de211 */ /* 0x000fe200078028ff */
[----:B------:R-:W3:Y:S01]  /*bf30*/  LDSM.16.M88.4 R24, [R189+0x1000] ;  /* 0x00100000bd18783b */ /* 0x000ee20000000200 */
[----:B------:R-:W-:Y:S04]  /*bf40*/  @!P6 SHF.L.U64.HI R23, R4, 0x6, R23 ;  /* 0x000000060417e819 */ /* 0x000fe80000010217 */
[----:B------:R-:W4:Y:S01]  /*bf50*/  LDSM.16.M88.4 R136, [R189+0x1800] ;  /* 0x00180000bd88783b */ /* 0x000f220000000200 */
[----:B------:R-:W-:Y:S01]  /*bf60*/  @!P6 IMAD.X R0, R23, 0x1, R194, P5 ;  /* 0x000000011700e824 */ /* 0x000fe200028e06c2 */
[----:B------:R-:W-:Y:S01]  /*bf70*/  @!P6 LEA.HI.X R21, R2, R23, R21, 0x5, P0 ;  /* 0x000000170215e211 */ /* 0x000fe200000f2c15 */
[----:B------:R-:W-:Y:S01]  /*bf80*/  @!P6 IMAD R2, R233, 0x6000, R207 ;  /* 0x00006000e902e824 */ /* 0x000fe200078e02cf */
[----:B------:R-:W-:Y:S01]  /*bf90*/  @!P6 ISETP.GE.AND P0, PT, R204, c[0x0][0x1d4], PT ;  /* 0x00007500cc00ea0c */ /* 0x000fe20003f06270 */
[----:B------:R-:W-:Y:S01]  /*bfa0*/  LDSM.16.M88.4 R140, [R185] ;  /* 0x00000000b98c783b */ /* 0x000fe20000000200 */
[----:B------:R-:W-:Y:S02]  /*bfb0*/  @!P6 LEA.HI.X R29, R15, c[0x0][0x1fc], R0, 0x1, P4 ;  /* 0x00007f000f1dea11 */ /* 0x000fe400020f0c00 */
[----:B------:R-:W-:Y:S02]  /*bfc0*/  @!P6 ISETP.GE.AND P4, PT, R218, c[0x0][0x1d4], PT ;  /* 0x00007500da00ea0c */ /* 0x000fe40003f86270 */
[----:B------:R-:W5:Y:S01]  /*bfd0*/  LDSM.16.M88.4 R144, [R190] ;  /* 0x00000000be90783b */ /* 0x000f620000000200 */
[----:B------:R-:W-:Y:S04]  /*bfe0*/  @!P6 IADD3 R0, P5, R13, R234, RZ ;  /* 0x000000ea0d00e210 */ /* 0x000fe80007fbe0ff */
[----:B------:R-:W3:Y:S01]  /*bff0*/  LDSM.16.M88.4 R148, [R190+0x800] ;  /* 0x00080000be94783b */ /* 0x000ee20000000200 */
[----:B------:R-:W-:Y:S01]  /*c000*/  @!P6 IMAD.X R21, R21, 0x1, R194, P5 ;  /* 0x000000011515e824 */ /* 0x000fe200028e06c2 */
[C---:B------:R-:W-:Y:S03]  /*c010*/  @!P6 LEA R176, P5, R0.reuse, c[0x0][0x1f8], 0x1 ;  /* 0x00007e0000b0ea11 */ /* 0x040fe600078a08ff */
[----:B------:R-:W4:Y:S01]  /*c020*/  LDSM.16.M88.4 R152, [R190+0x1000] ;  /* 0x00100000be98783b */ /* 0x000f220000000200 */
[----:B------:R-:W-:Y:S01]  /*c030*/  @!P6 LEA.HI.X R177, R0, c[0x0][0x1fc], R21, 0x1, P5 ;  /* 0x00007f0000b1ea11 */ /* 0x000fe200028f0c15 */
[----:B------:R-:W-:Y:S01]  /*c040*/  IMAD.IADD R0, R135, 0x1, R189 ;  /* 0x0000000187007824 */ /* 0x000fe200078e02bd */
[C---:B-1----:R-:W-:Y:S02]  /*c050*/  HMMA.16816.F32.BF16 R4, R32.reuse, R8, RZ ;  /* 0x000000082004723c */ /* 0x042fe400000418ff */
[----:B------:R-:W1:Y:S05]  /*c060*/  LDSM.16.M88.4 R156, [R190+0x1800] ;  /* 0x00180000be9c783b */ /* 0x000e6a0000000200 */
[----:B------:R-:W-:Y:S01]  /*c070*/  @!PT LDS RZ, [RZ] ;  /* 0x00000000fffff984 */ /* 0x000fe20000000800 */
[----:B------:R-:W-:Y:S01]  /*c080*/  @!PT LDS RZ, [RZ] ;  /* 0x00000000fffff984 */ /* 0x000fe20000000800 */
[----:B------:R-:W-:Y:S01]  /*c090*/  @!PT LDS RZ, [RZ] ;  /* 0x00000000fffff984 */ /* 0x000fe20000000800 */
[----:B------:R4:W-:Y:S01]  /*c0a0*/  @!P6 LDGSTS.E.BYPASS.LTC128B.128 [R2], [R28.64], !P4 ;  /* 0x000000001c02efae */ /* 0x0009e2000e101d48 */
[C---:B------:R-:W-:Y:S04]  /*c0b0*/  HMMA.16816.F32.BF16 R8, R32.reuse, R10, RZ ;  /* 0x0000000a2008723c */ /* 0x040fe800000418ff */
[----:B------:R4:W-:Y:S04]  /*c0c0*/  @!P6 LDGSTS.E.BYPASS.LTC128B.128 [R2+0x2000], [R28.64+0x80], !P0 ;  /* 0x020000801c02efae */ /* 0x0009e8000c101d48 */
[C---:B--2---:R-:W-:Y:S01]  /*c0d0*/  HMMA.16816.F32.BF16 R12, R32.reuse, R16, RZ ;  /* 0x00000010200c723c */ /* 0x044fe200000418ff */
[----:B------:R4:W-:Y:S05]  /*c0e0*/  @!P6 LDGSTS.E.BYPASS.LTC128B.128 [R2+0x4000], [R28.64+0x100], !P3 ;  /* 0x040001001c02efae */ /* 0x0009ea000d901d48 */
[----:B------:R2:W-:Y:S02]  /*c0f0*/  @!P6 LDGSTS.E.BYPASS.LTC128B.128 [R2+0x1000], [R176.64], !P4 ;  /* 0x01000000b002efae */ /* 0x0005e4000e101d48 */
[C---:B------:R-:W-:Y:S03]  /*c100*/  HMMA.16816.F32.BF16 R16, R32.reuse, R18, RZ ;  /* 0x000000122010723c */ /* 0x040fe600000418ff */
[----:B------:R2:W-:Y:S01]  /*c110*/  @!P6 LDGSTS.E.BYPASS.LTC128B.128 [R2+0x3000], [R176.64+0x80], !P0 ;  /* 0x03000080b002efae */ /* 0x0005e2000c101d48 */
[C---:B------:R-:W-:Y:S02]  /*c120*/  ISETP.GE.AND P0, PT, R233.reuse, 0x1, PT ;  /* 0x00000001e900780c */ /* 0x040fe40003f06270 */
[----:B------:R-:W-:Y:S02]  /*c130*/  IADD3 R233, R233, 0x1, RZ ;  /* 0x00000001e9e97810 */ /* 0x000fe40007ffe0ff */
[C---:B---3--:R-:W-:Y:S01]  /*c140*/  HMMA.16816.F32.BF16 R20, R32.reuse, R24, RZ ;  /* 0x000000182014723c */ /* 0x048fe200000418ff */
[----:B------:R2:W-:Y:S03]  /*c150*/  @!P6 LDGSTS.E.BYPASS.LTC128B.128 [R2+0x5000], [R176.64+0x100], !P3 ;  /* 0x05000100b002efae */ /* 0x0005e6000d901d48 */
[----:B------:R-:W-:Y:S02]  /*c160*/  SEL R233, R233, RZ, !P0 ;  /* 0x000000ffe9e97207 */ /* 0x000fe40004000000 */
[----:B------:R-:W-:Y:S02]  /*c170*/  LDSM.16.M88.4 R160, [R184] ;  /* 0x00000000b8a0783b */ /* 0x000fe40000000200 */
[C---:B------:R-:W-:Y:S03]  /*c180*/  HMMA.16816.F32.BF16 R24, R32.reuse, R26, RZ ;  /* 0x0000001a2018723c */ /* 0x040fe600000418ff */
[----:B------:R-:W3:Y:S05]  /*c190*/  LDSM.16.M88.4 R164, [R0] ;  /* 0x0000000000a4783b */ /* 0x000eea0000000200 */
[C---:B----4-:R-:W-:Y:S01]  /*c1a0*/  HMMA.16816.F32.BF16 R28, R32.reuse, R136, RZ ;  /* 0x00000088201c723c */ /* 0x050fe200000418ff */
[----:B------:R-:W4:Y:S05]  /*c1b0*/  LDSM.16.M88.4 R168, [R0+0x800] ;  /* 0x0008000000a8783b */ /* 0x000f2a0000000200 */
[----:B------:R-:W1:Y:S02]  /*c1c0*/  LDSM.16.M88.4 R172, [R0+0x1000] ;  /* 0x0010000000ac783b */ /* 0x000e640000000200 */
[----:B------:R-:W-:Y:S03]  /*c1d0*/  HMMA.16816.F32.BF16 R32, R32, R138, RZ ;  /* 0x0000008a2020723c */ /* 0x000fe600000418ff */
[----:B------:R-:W1:Y:S01]  /*c1e0*/  LDSM.16.M88.4 R136, [R0+0x1800] ;  /* 0x001800000088783b */ /* 0x000e620000000200 */
[----:B--2---:R-:W-:Y:S04]  /*c1f0*/  IMAD.IADD R2, R135, 0x1, R190 ;  /* 0x0000000187027824 */ /* 0x004fe800078e02be */
[C---:B-----5:R-:W-:Y:S01]  /*c200*/  HMMA.16816.F32.BF16 R4, R140.reuse, R144, R4 ;  /* 0x000000908c04723c */ /* 0x060fe20000041804 */
[----:B------:R-:W-:Y:S05]  /*c210*/  LDSM.16.M88.4 R176, [R2+0x800] ;  /* 0x0008000002b0783b */ /* 0x000fea0000000200 */
[----:B------:R-:W0:Y:S02]  /*c220*/  LDGDEPBAR ;  /* 0x00000000000079af */ /* 0x000e240000000000 */
[C---:B------:R-:W-:Y:S03]  /*c230*/  HMMA.16816.F32.BF16 R8, R140.reuse, R146, R8 ;  /* 0x000000928c08723c */ /* 0x040fe60000041808 */
[----:B------:R-:W-:Y:S05]  /*c240*/  LDSM.16.M88.4 R144, [R183] ;  /* 0x00000000b790783b */ /* 0x000fea0000000200 */
[C---:B------:R-:W-:Y:S08]  /*c250*/  HMMA.16816.F32.BF16 R12, R140.reuse, R148, R12 ;  /* 0x000000948c0c723c */ /* 0x040ff0000004180c */
[C---:B------:R-:W-:Y:S01]  /*c260*/  HMMA.16816.F32.BF16 R16, R140.reuse, R150, R16 ;  /* 0x000000968c10723c */ /* 0x040fe20000041810 */
[----:B------:R-:W2:Y:S07]  /*c270*/  LDSM.16.M88.4 R148, [R2] ;  /* 0x000000000294783b */ /* 0x000eae0000000200 */
[C---:B------:R-:W-:Y:S08]  /*c280*/  HMMA.16816.F32.BF16 R20, R140.reuse, R152, R20 ;  /* 0x000000988c14723c */ /* 0x040ff00000041814 */
[C---:B------:R-:W-:Y:S01]  /*c290*/  HMMA.16816.F32.BF16 R24, R140.reuse, R154, R24 ;  /* 0x0000009a8c18723c */ /* 0x040fe20000041818 */
[----:B------:R-:W5:Y:S07]  /*c2a0*/  LDSM.16.M88.4 R152, [R2+0x1000] ;  /* 0x001000000298783b */ /* 0x000f6e0000000200 */
[C---:B-1----:R-:W-:Y:S08]  /*c2b0*/  HMMA.16816.F32.BF16 R28, R140.reuse, R156, R28 ;  /* 0x0000009c8c1c723c */ /* 0x042ff0000004181c */
[----:B------:R-:W-:Y:S01]  /*c2c0*/  HMMA.16816.F32.BF16 R32, R140, R158, R32 ;  /* 0x0000009e8c20723c */ /* 0x000fe20000041820 */
[----:B------:R-:W1:Y:S05]  /*c2d0*/  LDSM.16.M88.4 R140, [R2+0x1800] ;  /* 0x00180000028c783b */ /* 0x000e6a0000000200 */
[----:B------:R-:W-:Y:S02]  /*c2e0*/  LDSM.16.M88.4 R156, [R188+0x4000] ;  /* 0x00400000bc9c783b */ /* 0x000fe40000000200 */
[C---:B---3--:R-:W-:Y:S08]  /*c2f0*/  HMMA.16816.F32.BF16 R4, R160.reuse, R164, R4 ;  /* 0x000000a4a004723c */ /* 0x048ff00000041804 */
[C---:B------:R-:W-:Y:S01]  /*c300*/  HMMA.16816.F32.BF16 R8, R160.reuse, R166, R8 ;  /* 0x000000a6a008723c */ /* 0x040fe20000041808 */
[----:B------:R-:W3:Y:S07]  /*c310*/  LDSM.16.M88.4 R164, [R189+0x2000] ;  /* 0x00200000bda4783b */ /* 0x000eee0000000200 */
[C---:B----4-:R-:W-:Y:S08]  /*c320*/  HMMA.16816.F32.BF16 R12, R160.reuse, R168, R12 ;  /* 0x000000a8a00c723c */ /* 0x050ff0000004180c */
[C---:B------:R-:W-:Y:S01]  /*c330*/  HMMA.16816.F32.BF16 R16, R160.reuse, R170, R16 ;  /* 0x000000aaa010723c */ /* 0x040fe20000041810 */
[----:B------:R-:W4:Y:S07]  /*c340*/  LDSM.16.M88.4 R168, [R189+0x2800] ;  /* 0x00280000bda8783b */ /* 0x000f2e0000000200 */
[C---:B------:R-:W-:Y:S08]  /*c350*/  HMMA.16816.F32.BF16 R20, R160.reuse, R172, R20 ;  /* 0x000000aca014723c */ /* 0x040ff00000041814 */
[C---:B------:R-:W-:Y:S01]  /*c360*/  HMMA.16816.F32.BF16 R24, R160.reuse, R174, R24 ;  /* 0x000000aea018723c */ /* 0x040fe20000041818 */
[----:B------:R-:W1:Y:S07]  /*c370*/  LDSM.16.M88.4 R172, [R189+0x3000] ;  /* 0x00300000bdac783b */ /* 0x000e6e0000000200 */
[C---:B------:R-:W-:Y:S08]  /*c380*/  HMMA.16816.F32.BF16 R28, R160.reuse, R136, R28 ;  /* 0x00000088a01c723c */ /* 0x040ff0000004181c */
        /* <DEDUP_REMOVED lines=83> */
[----:B------:R2:W3:Y:S07]  /*c8c0*/  LDSM.16.M88.4 R160, [R2+0x4000] ;  /* 0x0040000002a0783b */ /* 0x0004ee0000000200 */
[C---:B------:R-:W-:Y:S08]  /*c8d0*/  HMMA.16816.F32.BF16 R12, R144.reuse, R176, R12 ;  /* 0x000000b0900c723c */ /* 0x040ff0000004180c */
[C---:B------:R-:W-:Y:S01]  /*c8e0*/  HMMA.16816.F32.BF16 R16, R144.reuse, R178, R16 ;  /* 0x000000b29010723c */ /* 0x040fe20000041810 */
[----:B------:R-:W4:Y:S07]  /*c8f0*/  LDSM.16.M88.4 R176, [R191+0x4800] ;  /* 0x00480000bfb0783b */ /* 0x000f2e0000000200 */
[C---:B-----5:R-:W-:Y:S04]  /*c900*/  HMMA.16816.F32.BF16 R20, R144.reuse, R152, R20 ;  /* 0x000000989014723c */ /* 0x060fe80000041814 */
[----:B--2---:R-:W-:Y:S04]  /*c910*/  IMAD.IADD R2, R210, 0x1, R193 ;  /* 0x00000001d2027824 */ /* 0x004fe800078e02c1 */
[C---:B------:R-:W-:Y:S01]  /*c920*/  HMMA.16816.F32.BF16 R24, R144.reuse, R154, R24 ;  /* 0x0000009a9018723c */ /* 0x040fe20000041818 */
[----:B------:R-:W2:Y:S03]  /*c930*/  LDSM.16.M88.4 R152, [R191+0x5000] ;  /* 0x00500000bf98783b */ /* 0x000ea60000000200 */
[----:B------:R-:W-:Y:S04]  /*c940*/  @P2 IMAD.HI.U32 R0, R2, c[0x0][0x2c8], RZ ;  /* 0x0000b20002002a27 */ /* 0x000fe800078e00ff */
[C---:B-1----:R-:W-:Y:S04]  /*c950*/  HMMA.16816.F32.BF16 R28, R144.reuse, R140, R28 ;  /* 0x0000008c901c723c */ /* 0x042fe8000004181c */
[----:B------:R-:W-:Y:S01]  /*c960*/  @P2 SHF.R.U32.HI R2, RZ, c[0x0][0x2cc], R0 ;  /* 0x0000b300ff022a19 */ /* 0x000fe20000011600 */
[----:B------:R-:W-:Y:S03]  /*c970*/  IMAD.SHL.U32 R0, R241, 0x40, RZ ;  /* 0x00000040f1007824 */ /* 0x000fe600078e00ff */
[----:B------:R-:W-:Y:S01]  /*c980*/  HMMA.16816.F32.BF16 R32, R144, R142, R32 ;  /* 0x0000008e9020723c */ /* 0x000fe20000041820 */
[----:B------:R-:W1:Y:S07]  /*c990*/  LDSM.16.M88.4 R140, [R191+0x5800] ;  /* 0x00580000bf8c783b */ /* 0x000e6e0000000200 */
[C---:B---3--:R-:W-:Y:S08]  /*c9a0*/  HMMA.16816.F32.BF16 R4, R156.reuse, R164, R4 ;  /* 0x000000a49c04723c */ /* 0x048ff00000041804 */
[C---:B------:R-:W-:Y:S08]  /*c9b0*/  HMMA.16816.F32.BF16 R8, R156.reuse, R166, R8 ;  /* 0x000000a69c08723c */ /* 0x040ff00000041808 */
[C---:B----4-:R-:W-:Y:S08]  /*c9c0*/  HMMA.16816.F32.BF16 R12, R156.reuse, R168, R12 ;  /* 0x000000a89c0c723c */ /* 0x050ff0000004180c */
[C---:B------:R-:W-:Y:S08]  /*c9d0*/  HMMA.16816.F32.BF16 R16, R156.reuse, R170, R16 ;  /* 0x000000aa9c10723c */ /* 0x040ff00000041810 */
[C---:B------:R-:W-:Y:S08]  /*c9e0*/  HMMA.16816.F32.BF16 R20, R156.reuse, R172, R20 ;  /* 0x000000ac9c14723c */ /* 0x040ff00000041814 */
[C---:B------:R-:W-:Y:S08]  /*c9f0*/  HMMA.16816.F32.BF16 R24, R156.reuse, R174, R24 ;  /* 0x000000ae9c18723c */ /* 0x040ff00000041818 */
[C---:B------:R-:W-:Y:S01]  /*ca00*/  HMMA.16816.F32.BF16 R28, R156.reuse, R136, R28 ;  /* 0x000000889c1c723c */ /* 0x040fe2000004181c */
[----:B------:R-:W3:Y:S06]  /*ca10*/  SHFL.IDX PT, R137, R2, RZ, 0x1c1f ;  /* 0x001c1fff02897589 */ /* 0x000eec00000e0000 */
[----:B------:R-:W-:Y:S01]  /*ca20*/  IADD3 R136, -R209, 0x1, -R0 ;  /* 0x00000001d1887810 */ /* 0x000fe20007ffe900 */
[----:B------:R-:W-:Y:S04]  /*ca30*/  HMMA.16816.F32.BF16 R32, R156, R138, R32 ;  /* 0x0000008a9c20723c */ /* 0x000fe80000041820 */
[----:B------:R-:W-:Y:S04]  /*ca40*/  IADD3 R136, -R228, R136, R227 ;  /* 0x00000088e4887210 */ /* 0x000fe80007ffe1e3 */
[C---:B------:R-:W-:Y:S05]  /*ca50*/  HMMA.16816.F32.BF16 R4, R148.reuse, R160, R4 ;  /* 0x000000a09404723c */ /* 0x040fea0000041804 */
[C---:B------:R-:W-:Y:S02]  /*ca60*/  IADD3 R138, R136.reuse, c[0x0][0x328], RZ ;  /* 0x0000ca00888a7a10 */ /* 0x040fe40007ffe0ff */
[----:B------:R-:W-:Y:S01]  /*ca70*/  IADD3 R136, R136, UR4, RZ ;  /* 0x0000000488887c10 */ /* 0x000fe2000fffe0ff */
[C---:B------:R-:W-:Y:S08]  /*ca80*/  HMMA.16816.F32.BF16 R8, R148.reuse, R162, R8 ;  /* 0x000000a29408723c */ /* 0x040ff00000041808 */
[C---:B------:R-:W-:Y:S08]  /*ca90*/  HMMA.16816.F32.BF16 R12, R148.reuse, R176, R12 ;  /* 0x000000b0940c723c */ /* 0x040ff0000004180c */
[C---:B------:R-:W-:Y:S08]  /*caa0*/  HMMA.16816.F32.BF16 R16, R148.reuse, R178, R16 ;  /* 0x000000b29410723c */ /* 0x040ff00000041810 */
[C---:B--2---:R-:W-:Y:S08]  /*cab0*/  HMMA.16816.F32.BF16 R20, R148.reuse, R152, R20 ;  /* 0x000000989414723c */ /* 0x044ff00000041814 */
[C---:B------:R-:W-:Y:S08]  /*cac0*/  HMMA.16816.F32.BF16 R24, R148.reuse, R154, R24 ;  /* 0x0000009a9418723c */ /* 0x040ff00000041818 */
[C---:B-1----:R-:W-:Y:S07]  /*cad0*/  HMMA.16816.F32.BF16 R28, R148.reuse, R140, R28 ;  /* 0x0000008c941c723c */ /* 0x042fee000004181c */
[--C-:B---3--:R-:W-:Y:S01]  /*cae0*/  IMAD.IADD R140, R136, 0x1, R137.reuse ;  /* 0x00000001888c7824 */ /* 0x108fe200078e0289 */
[----:B------:R-:W-:Y:S07]  /*caf0*/  HMMA.16816.F32.BF16 R32, R148, R142, R32 ;  /* 0x0000008e9420723c */ /* 0x000fee0000041820 */
[----:B------:R-:W-:Y:S01]  /*cb00*/  IMAD.IADD R142, R138, 0x1, R137 ;  /* 0x000000018a8e7824 */ /* 0x000fe200078e0289 */
        /* <DEDUP_REMOVED lines=14> */
.L_x_1692:
[----:B------:R-:W-:Y:S04]  /*cbf0*/  MOV R137, c[0x0][0x32c] ;  /* 0x0000cb0000897a02 */ /* 0x000fe80000000f00 */
[----:B------:R-:W-:Y:S11]  /*cc00*/  ISETP.NE.AND P0, PT, R137, 0x1, PT ;  /* 0x000000018900780c */ /* 0x000ff60003f05270 */
[----:B------:R-:W-:Y:S02]  /*cc10*/  @!UPT UIADD3 URZ, URZ, URZ, URZ ;  /* 0x0000003f3f3ff290 */ /* 0x000fe4000fffe03f */
[----:B------:R-:W-:Y:S05]  /*cc20*/  @P0 IMAD.HI.U32 R137, R139, c[0x0][0x330], RZ ;  /* 0x0000cc008b890a27 */ /* 0x000fea00078e00ff */
[----:B------:R-:W-:Y:S02]  /*cc30*/  @P0 SHF.R.U32.HI R139, RZ, c[0x0][0x334], R137 ;  /* 0x0000cd00ff8b0a19 */ /* 0x000fe40000011689 */
.L_x_1693:
[----:B------:R-:W-:Y:S05]  /*cc40*/  BSYNC B0 ;  /* 0x0000000000007941 */ /* 0x000fea0003800000 */
.L_x_1691:
[----:B------:R-:W-:Y:S04]  /*cc50*/  IMAD R144, R139, c[0x0][0x32c], -R0 ;  /* 0x0000cb008b907a24 */ /* 0x000fe800078e0a00 */
[----:B------:R-:W-:Y:S05]  /*cc60*/  IMAD.IADD R139, R144, 0x1, -R209 ;  /* 0x00000001908b7824 */ /* 0x000fea00078e0ad1 */
[----:B------:R-:W-:Y:S02]  /*cc70*/  IADD3 R137, R139, c[0x0][0x32c], RZ ;  /* 0x0000cb008b897a10 */ /* 0x000fe40007ffe0ff */
[----:B------:R-:W-:Y:S02]  /*cc80*/  IMNMX R140, R140, R139, !PT ;  /* 0x0000008b8c8c7217 */ /* 0x000fe40007800200 */
[----:B------:R-:W-:Y:S02]  /*cc90*/  IMNMX R142, R142, R137, PT ;  /* 0x000000898e8e7217 */ /* 0x000fe40003800200 */
.L_x_1690:
[----:B------:R-:W-:Y:S04]  /*cca0*/  ISETP.GT.AND P0, PT, R241, -0x1, PT ;  /* 0xfffffffff100780c */ /* 0x000fe80003f04270 */
[C---:B------:R-:W-:Y:S02]  /*ccb0*/  ISETP.GT.AND P4, PT, R140.reuse, RZ, P0 ;  /* 0x000000ff8c00720c */ /* 0x040fe40000784270 */
[----:B------:R-:W-:Y:S02]  /*ccc0*/  ISETP.GT.AND P6, PT, R140, 0x1, P0 ;  /* 0x000000018c00780c */ /* 0x000fe400007c4270 */
[----:B------:R-:W-:Y:S02]  /*ccd0*/  ISETP.LT.OR P4, PT, R142, 0x1, P4 ;  /* 0x000000018e00780c */ /* 0x000fe40002781670 */
        /* <DEDUP_REMOVED lines=8> */
[C---:B------:R-:W-:Y:S02]  /*cd60*/  ISETP.GT.AND P5, PT, R140.reuse, 0x11, P0 ;  /* 0x000000118c00780c */ /* 0x040fe400007a4270 */
[C---:B------:R-:W-:Y:S02]  /*cd70*/  ISETP.GT.AND P6, PT, R140.reuse, 0x10, P0 ;  /* 0x000000108c00780c */ /* 0x040fe400007c4270 */
[----:B------:R-:W-:Y:S02]  /*cd80*/  FSEL R9, R9, -INF , !P4 ;  /* 0xff80000009097808 */ /* 0x000fe40006000000 */
[----:B------:R-:W-:Y:S02]  /*cd90*/  ISETP.GT.AND P4, PT, R140, 0x18, P0 ;  /* 0x000000188c00780c */ /* 0x000fe40000784270 */
[C---:B------:R-:W-:Y:S02]  /*cda0*/  ISETP.LT.OR P5, PT, R142.reuse, 0x12, P5 ;  /* 0x000000128e00780c */ /* 0x040fe40002fa1670 */
[C---:B------:R-:W-:Y:S02]  /*cdb0*/  ISETP.LT.OR P6, PT, R142.reuse, 0x11, P6 ;  /* 0x000000118e00780c */ /* 0x040fe400037c1670 */
[----:B------:R-:W-:Y:S02]  /*cdc0*/  ISETP.LT.OR P4, PT, R142, 0x19, P4 ;  /* 0x000000198e00780c */ /* 0x000fe40002781670 */
[----:B------:R-:W-:Y:S02]  /*cdd0*/  FSEL R163, R13, -INF , !P5 ;  /* 0xff8000000da37808 */ /* 0x000fe40006800000 */
[----:B------:R-:W-:Y:S01]  /*cde0*/  FSEL R165, R12, -INF , !P6 ;  /* 0xff8000000ca57808 */ /* 0x000fe20007000000 */
[----:B------:R-:W1:Y:S01]  /*cdf0*/  SHFL.IDX PT, R13, R2, 0x1, 0x1c1f ;  /* 0x003c1f00020d7f89 */ /* 0x000e6200000e0000 */
[C---:B------:R-:W-:Y:S02]  /*ce00*/  ISETP.GT.AND P6, PT, R140.reuse, 0x19, P0 ;  /* 0x000000198c00780c */ /* 0x040fe400007c4270 */
[----:B------:R-:W-:Y:S02]  /*ce10*/  ISETP.GT.AND P5, PT, R140, 0x20, P0 ;  /* 0x000000208c00780c */ /* 0x000fe400007a4270 */
        /* <DEDUP_REMOVED lines=42> */
.L_x_1696:
[----:B------:R-:W-:Y:S04]  /*d0c0*/  MOV R8, c[0x0][0x32c] ;  /* 0x0000cb0000087a02 */ /* 0x000fe80000000f00 */
[----:B------:R-:W-:Y:S11]  /*d0d0*/  ISETP.NE.AND P4, PT, R8, 0x1, PT ;  /* 0x000000010800780c */ /* 0x000ff60003f85270 */
[----:B------:R-:W-:Y:S02]  /*d0e0*/  @!UPT UIADD3 URZ, URZ, URZ, URZ ;  /* 0x0000003f3f3ff290 */ /* 0x000fe4000fffe03f */
[----:B------:R-:W-:Y:S05]  /*d0f0*/  @P4 IMAD.HI.U32 R8, R13, c[0x0][0x330], RZ ;  /* 0x0000cc000d084a27 */ /* 0x000fea00078e00ff */
[----:B------:R-:W-:Y:S02]  /*d100*/  @P4 SHF.R.U32.HI R13, RZ, c[0x0][0x334], R8 ;  /* 0x0000cd00ff0d4a19 */ /* 0x000fe40000011608 */
.L_x_1697:
[----:B------:R-:W-:Y:S05]  /*d110*/  BSYNC B0 ;  /* 0x0000000000007941 */ /* 0x000fea0003800000 */
.L_x_1695:
[----:B------:R-:W-:Y:S04]  /*d120*/  IMAD R0, R13, c[0x0][0x32c], -R0 ;  /* 0x0000cb000d007a24 */ /* 0x000fe800078e0a00 */
[----:B------:R-:W-:Y:S05]  /*d130*/  IMAD.IADD R17, R0, 0x1, -R209 ;  /* 0x0000000100117824 */ /* 0x000fea00078e0ad1 */
[----:B------:R-:W-:Y:S02]  /*d140*/  IADD3 R13, R17, c[0x0][0x32c], RZ ;  /* 0x0000cb00110d7a10 */ /* 0x000fe40007ffe0ff */
[----:B------:R-:W-:Y:S02]  /*d150*/  IMNMX R4, R4, R17, !PT ;  /* 0x0000001104047217 */ /* 0x000fe40007800200 */
[----:B------:R-:W-:Y:S02]  /*d160*/  IMNMX R2, R2, R13, PT ;  /* 0x0000000d02027217 */ /* 0x000fe40003800200 */
.L_x_1694:
        /* <DEDUP_REMOVED lines=8> */
[C---:B------:R-:W-:Y:S02]  /*d1f0*/  ISETP.LT.OR P6, PT, R2.reuse, 0x1, P6 ;  /* 0x000000010200780c */ /* 0x040fe400037c1670 */
[----:B------:R-:W-:Y:S02]  /*d200*/  FMNMX.FTZ R0, R165, R0, !PT ;  /* 0x00000000a5007209 */ /* 0x000fe40007810000 */
[----:B------:R-:W-:Y:S02]  /*d210*/  ISETP.LT.OR P5, PT, R2, 0x2, P5 ;  /* 0x000000020200780c */ /* 0x000fe40002fa1670 */
[----:B------:R-:W-:Y:S02]  /*d220*/  FMNMX.FTZ R0, R163, R0, !PT ;  /* 0x00000000a3007209 */ /* 0x000fe40007810000 */
[----:B------:R-:W-:Y:S02]  /*d230*/  ISETP.GT.AND P4, PT, R4, 0x8, P0 ;  /* 0x000000080400780c */ /* 0x000fe40000784270 */
[----:B------:R-:W-:Y:S02]  /*d240*/  FSEL R16, R6, -INF , !P6 ;  /* 0xff80000006107808 */ /* 0x000fe40007000000 */
[----:B------:R-:W-:Y:S02]  /*d250*/  FMNMX.FTZ R0, R139, R0, !PT ;  /* 0x000000008b007209 */ /* 0x000fe40007810000 */
[----:B------:R-:W-:Y:S02]  /*d260*/  FSEL R8, R7, -INF , !P5 ;  /* 0xff80000007087808 */ /* 0x000fe40006800000 */
[----:B------:R-:W-:Y:S02]  /*d270*/  ISETP.GT.AND P6, PT, R4, 0x9, P0 ;  /* 0x000000090400780c */ /* 0x000fe400007c4270 */
[----:B------:R-:W-:Y:S02]  /*d280*/  ISETP.LT.OR P4, PT, R2, 0x9, P4 ;  /* 0x000000090200780c */ /* 0x000fe40002781670 */
[----:B------:R-:W-:Y:S02]  /*d290*/  FMNMX.FTZ R7, R16, R3, !PT ;  /* 0x0000000310077209 */ /* 0x000fe40007810000 */
[----:B------:R-:W-:Y:S02]  /*d2a0*/  FMNMX.FTZ R0, R137, R0, !PT ;  /* 0x0000000089007209 */ /* 0x000fe40007810000 */
[----:B------:R-:W-:Y:S02]  /*d2b0*/  FSEL R10, R10, -INF , !P4 ;  /* 0xff8000000a0a7808 */ /* 0x000fe40006000000 */
[----:B------:R-:W-:Y:S02]  /*d2c0*/  FMNMX.FTZ R7, R8, R7, !PT ;  /* 0x0000000708077209 */ /* 0x000fe40007810000 */
[----:B------:R-:W-:Y:S02]  /*d2d0*/  ISETP.GT.AND P5, PT, R4, 0x10, P0 ;  /* 0x000000100400780c */ /* 0x000fe400007a4270 */
[----:B------:R-:W-:Y:S02]  /*d2e0*/  ISETP.LT.OR P6, PT, R2, 0xa, P6 ;  /* 0x0000000a0200780c */ /* 0x000fe400037c1670 */
[----:B------:R-:W-:Y:S02]  /*d2f0*/  ISETP.GT.AND P4, PT, R4, 0x11, P0 ;  /* 0x000000110400780c */ /* 0x000fe40000784270 */
        /* <DEDUP_REMOVED lines=30> */
[----:B------:R-:W-:Y:S02]  /*d4e0*/  FSEL R172, R23, -INF , !P6 ;  /* 0xff80000017ac7808 */ /* 0x000fe40007000000 */
[----:B------:R-:W-:Y:S02]  /*d4f0*/  ISETP.LT.OR P5, PT, R2, 0x29, P5 ;  /* 0x000000290200780c */ /* 0x000fe40002fa1670 */
[----:B------:R-:W-:Y:S02]  /*d500*/  FMNMX.FTZ R11, R174, R11, !PT ;  /* 0x0000000bae0b7209 */ /* 0x000fe40007810000 */
[----:B------:R-:W-:Y:S02]  /*d510*/  ISETP.GT.AND P4, PT, R4, 0x29, P0 ;  /* 0x000000290400780c */ /* 0x000fe40000784270 */
[----:B------:R-:W-:Y:S02]  /*d520*/  FMNMX.FTZ R7, R147, R0, !PT ;  /* 0x0000000093077209 */ /* 0x000fe40007810000 */
[----:B------:R-:W-:Y:S02]  /*d530*/  FSEL R142, R26, -INF , !P5 ;  /* 0xff8000001a8e7808 */ /* 0x000fe40006800000 */
[----:B------:R-:W-:Y:S01]  /*d540*/  ISETP.LT.OR P4, PT, R2, 0x2a, P4 ;  /* 0x0000002a0200780c */ /* 0x000fe20002781670 */
[----:B------:R-:W1:Y:S01]  /*d550*/  SHFL.BFLY PT, R0, R7, 0x2, 0x1f ;  /* 0x0c401f0007007f89 */ /* 0x000e6200000e0000 */
        /* <DEDUP_REMOVED lines=8> */
[----:B------:R-:W-:Y:S02]  /*d5e0*/  ISETP.LT.OR P5, PT, R2, 0x32, P5 ;  /* 0x000000320200780c */ /* 0x000fe40002fa1670 */
[----:B------:R-:W-:Y:S02]  /*d5f0*/  ISETP.GT.AND P4, PT, R4, 0x38, P0 ;  /* 0x000000380400780c */ /* 0x000fe40000784270 */
[----:B------:R-:W-:Y:S02]  /*d600*/  FSEL R158, R31, -INF , !P5 ;  /* 0xff8000001f9e7808 */ /* 0x000fe40006800000 */
[----:B------:R-:W-:Y:S02]  /*d610*/  ISETP.LT.OR P4, PT, R2, 0x39, P4 ;  /* 0x000000390200780c */ /* 0x000fe40002781670 */
[----:B------:R-:W-:Y:S02]  /*d620*/  FMNMX.FTZ R11, R160, R11, !PT ;  /* 0x0000000ba00b7209 */ /* 0x000fe40007810000 */
[----:B------:R-:W-:Y:S02]  /*d630*/  ISETP.GT.AND P0, PT, R4, 0x39, P0 ;  /* 0x000000390400780c */ /* 0x000fe40000704270 */
[----:B------:R-:W-:Y:S02]  /*d640*/  FSEL R146, R34, -INF , !P4 ;  /* 0xff80000022927808 */ /* 0x000fe40006000000 */
[----:B------:R-:W-:Y:S02]  /*d650*/  ISETP.LT.OR P0, PT, R2, 0x3a, P0 ;  /* 0x0000003a0200780c */ /* 0x000fe40000701670 */
[----:B------:R-:W-:Y:S02]  /*d660*/  FMNMX.FTZ R11, R158, R11, !PT ;  /* 0x0000000b9e0b7209 */ /* 0x000fe40007810000 */
[----:B------:R-:W-:Y:S02]  /*d670*/  FSEL R144, R35, -INF , !P0 ;  /* 0xff80000023907808 */ /* 0x000fe40004000000 */
[----:B------:R-:W-:Y:S02]  /*d680*/  FMNMX.FTZ R15, R146, R11, !PT ;  /* 0x0000000b920f7209 */ /* 0x000fe40007810000 */
[----:B-1----:R-:W-:Y:S02]  /*d690*/  FMNMX.FTZ R7, R7, R0, !PT ;  /* 0x0000000007077209 */ /* 0x002fe40007810000 */
[----:B------:R-:W-:Y:S02]  /*d6a0*/  FMNMX.FTZ R13, R144, R15, !PT ;  /* 0x0000000f900d7209 */ /* 0x000fe40007810000 */
[-C--:B------:R-:W-:Y:S01]  /*d6b0*/  IADD3 R148, R182, R133.reuse, RZ ;  /* 0x00000085b6947210 */ /* 0x080fe20007ffe0ff */
[----:B------:R-:W1:Y:S01]  /*d6c0*/  SHFL.BFLY PT, R2, R7, 0x1, 0x1f ;  /* 0x0c201f0007027f89 */ /* 0x000e6200000e0000 */
[----:B------:R-:W-:Y:S04]  /*d6d0*/  IADD3 R14, R181, R133, RZ ;  /* 0x00000085b50e7210 */ /* 0x000fe80007ffe0ff */
        /* <DEDUP_REMOVED lines=10> */
[----:B------:R-:W1:Y:S01]  /*d780*/  SHFL.BFLY PT, R0, R11, 0x1, 0x1f ;  /* 0x0c201f000b007f89 */ /* 0x000e6200000e0000 */
[----:B------:R-:W-:Y:S01]  /*d790*/  IADD3 R13, R187, R148, RZ ;  /* 0x00000094bb0d7210 */ /* 0x000fe20007ffe0ff */
[----:B------:R-:W-:Y:S01]  /*d7a0*/  FADD.FTZ R4, -R7, R132 ;  /* 0x0000008407047221 */ /* 0x000fe20000010100 */
[----:B------:R-:W-:Y:S01]  /*d7b0*/  MOV R132, R2 ;  /* 0x0000000200847202 */ /* 0x000fe20000000f00 */
[--C-:B------:R-:W-:Y:S02]  /*d7c0*/  FFMA.FTZ R150, R145, c[0x0][0x2d0], -R162.reuse ;  /* 0x0000b40091967a23 */ /* 0x100fe400000108a2 */
[--C-:B------:R-:W-:Y:S02]  /*d7d0*/  FFMA.FTZ R155, R149, c[0x0][0x2d0], -R162.reuse ;  /* 0x0000b400959b7a23 */ /* 0x100fe400000108a2 */
[--C-:B------:R-:W-:Y:S01]  /*d7e0*/  FFMA.FTZ R149, R5, c[0x0][0x2d0], -R162.reuse ;  /* 0x0000b40005957a23 */ /* 0x100fe200000108a2 */
[----:B------:R-:W2:Y:S01]  /*d7f0*/  LDSM.16.MT88.4 R24, [R13] ;  /* 0x000000000d18783b */ /* 0x000ea20000004200 */
[----:B------:R-:W-:Y:S01]  /*d800*/  FMUL.FTZ R5, R4, c[0x0][0x2d0] ;  /* 0x0000b40004057a20 */ /* 0x000fe20000410000 */
[----:B------:R-:W-:Y:S01]  /*d810*/  MUFU.EX2 R150, R150 ;  /* 0x0000009600967308 */ /* 0x000fe20000000800 */
[--C-:B------:R-:W-:Y:S02]  /*d820*/  FFMA.FTZ R152, R9, c[0x0][0x2d0], -R162.reuse ;  /* 0x0000b40009987a23 */ /* 0x100fe400000108a2 */
[--C-:B------:R-:W-:Y:S02]  /*d830*/  FFMA.FTZ R166, R137, c[0x0][0x2d0], -R162.reuse ;  /* 0x0000b40089a67a23 */ /* 0x100fe400000108a2 */
[--C-:B------:R-:W-:Y:S02]  /*d840*/  FFMA.FTZ R178, R141, c[0x0][0x2d0], -R162.reuse ;  /* 0x0000b4008db27a23 */ /* 0x100fe400000108a2 */
[--C-:B------:R-:W-:Y:S02]  /*d850*/  FFMA.FTZ R133, R165, c[0x0][0x2d0], -R162.reuse ;  /* 0x0000b400a5857a23 */ /* 0x100fe400000108a2 */
[--C-:B------:R-:W-:Y:S01]  /*d860*/  FFMA.FTZ R164, R163, c[0x0][0x2d0], -R162.reuse ;  /* 0x0000b400a3a47a23 */ /* 0x100fe200000108a2 */
[----:B------:R-:W3:Y:S01]  /*d870*/  MUFU.EX2 R12, R5 ;  /* 0x00000005000c7308 */ /* 0x000ee20000000800 */
        /* <DEDUP_REMOVED lines=9> */
[----:B------:R-:W-:Y:S01]  /*d910*/  FSEL R145, R145, RZ, P0 ;  /* 0x000000ff91917208 */ /* 0x000fe20000000000 */
[--C-:B------:R-:W-:Y:S02]  /*d920*/  FFMA.FTZ R161, R161, c[0x0][0x2d0], -R162.reuse ;  /* 0x0000b400a1a17a23 */ /* 0x100fe400000108a2 */
[----:B------:R-:W-:Y:S02]  /*d930*/  FADD.FTZ R4, -R4, R3 ;  /* 0x0000000304047221 */ /* 0x000fe40000010100 */
[--C-:B------:R-:W-:Y:S02]  /*d940*/  FFMA.FTZ R154, R16, c[0x0][0x2d0], -R145.reuse ;  /* 0x0000b400109a7a23 */ /* 0x100fe40000010891 */
[--C-:B------:R-:W-:Y:S01]  /*d950*/  FFMA.FTZ R153, R8, c[0x0][0x2d0], -R145.reuse ;  /* 0x0000b40008997a23 */ /* 0x100fe20000010891 */
[----:B------:R-:W-:Y:S01]  /*d960*/  MUFU.EX2 R149, R149 ;  /* 0x0000009500957308 */ /* 0x000fe20000000800 */
[--C-:B------:R-:W-:Y:S02]  /*d970*/  FFMA.FTZ R151, R10, c[0x0][0x2d0], -R145.reuse ;  /* 0x0000b4000a977a23 */ /* 0x100fe40000010891 */
[--C-:B------:R-:W-:Y:S02]  /*d980*/  FFMA.FTZ R156, R6, c[0x0][0x2d0], -R145.reuse ;  /* 0x0000b400069c7a23 */ /* 0x100fe40000010891 */
[----:B------:R-:W-:Y:S02]  /*d990*/  FMUL.FTZ R3, R4, c[0x0][0x2d0] ;  /* 0x0000b40004037a20 */ /* 0x000fe40000410000 */
[C---:B---3--:R-:W-:Y:S02]  /*d9a0*/  FMUL.FTZ R4, R12.reuse, R128 ;  /* 0x000000800c047220 */ /* 0x048fe40000410000 */
[C---:B------:R-:W-:Y:S01]  /*d9b0*/  FMUL.FTZ R5, R12.reuse, R129 ;  /* 0x000000810c057220 */ /* 0x040fe20000410000 */
[----:B------:R-:W3:Y:S01]  /*d9c0*/  MUFU.EX2 R152, R152 ;  /* 0x0000009800987308 */ /* 0x000ee20000000800 */
[----:B------:R-:W-:Y:S01]  /*d9d0*/  FMUL.FTZ R8, R12, R124 ;  /* 0x0000007c0c087220 */ /* 0x000fe20000410000 */
[----:B-1----:R-:W-:Y:S01]  /*d9e0*/  F2FP.BF16.PACK_AB R16, R150, R155 ;  /* 0x0000009b9610723e */ /* 0x002fe200000010ff */
[C---:B------:R-:W-:Y:S02]  /*d9f0*/  FMUL.FTZ R9, R12.reuse, R125 ;  /* 0x0000007d0c097220 */ /* 0x040fe40000410000 */
[C---:B------:R-:W-:Y:S02]  /*da00*/  FMUL.FTZ R100, R12.reuse, R100 ;  /* 0x000000640c647220 */ /* 0x040fe40000410000 */
[C---:B------:R-:W-:Y:S03]  /*da10*/  FMUL.FTZ R101, R12.reuse, R101 ;  /* 0x000000650c657220 */ /* 0x040fe60000410000 */
[----:B------:R-:W1:Y:S01]  /*da20*/  MUFU.EX2 R3, R3 ;  /* 0x0000000300037308 */ /* 0x000e620000000800 */
        /* <DEDUP_REMOVED lines=8> */
[----:B---3--:R-:W-:Y:S01]  /*dab0*/  F2FP.BF16.PACK_AB R18, R152, R149 ;  /* 0x000000959812723e */ /* 0x008fe200000010ff */
[C---:B------:R-:W-:Y:S02]  /*dac0*/  FMUL.FTZ R117, R12.reuse, R117 ;  /* 0x000000750c757220 */ /* 0x040fe40000410000 */
[C---:B------:R-:W-:Y:S02]  /*dad0*/  FMUL.FTZ R120, R12.reuse, R120 ;  /* 0x000000780c787220 */ /* 0x040fe40000410000 */
[C---:B------:R-:W-:Y:S01]  /*dae0*/  FMUL.FTZ R121, R12.reuse, R121 ;  /* 0x000000790c797220 */ /* 0x040fe20000410000 */
[----:B------:R-:W3:Y:S01]  /*daf0*/  MUFU.EX2 R153, R153 ;  /* 0x0000009900997308 */ /* 0x000ee20000000800 */
[C---:B------:R-:W-:Y:S02]  /*db00*/  FMUL.FTZ R36, R12.reuse, R36 ;  /* 0x000000240c247220 */ /* 0x040fe40000410000 */
[C---:B------:R-:W-:Y:S02]  /*db10*/  FMUL.FTZ R37, R12.reuse, R37 ;  /* 0x000000250c257220 */ /* 0x040fe40000410000 */
[C---:B-1----:R-:W-:Y:S02]  /*db20*/  FMUL.FTZ R6, R3.reuse, R130 ;  /* 0x0000008203067220 */ /* 0x042fe40000410000 */
        /* <DEDUP_REMOVED lines=8> */
[C---:B------:R-:W-:Y:S01]  /*dbb0*/  FMUL.FTZ R107, R3.reuse, R107 ;  /* 0x0000006b036b7220 */ /* 0x040fe20000410000 */
[----:B------:R-:W1:Y:S01]  /*dbc0*/  MUFU.EX2 R156, R156 ;  /* 0x0000009c009c7308 */ /* 0x000e620000000800 */
[C---:B------:R-:W-:Y:S01]  /*dbd0*/  FMUL.FTZ R110, R3.reuse, R110 ;  /* 0x0000006e036e7220 */ /* 0x040fe20000410000 */
[----:B------:R-:W-:Y:S01]  /*dbe0*/  LDSM.16.MT88.4 R124, [R15+0x800] ;  /* 0x000800000f7c783b */ /* 0x000fe20000004200 */
        /* <DEDUP_REMOVED lines=13> */
[----:B------:R-:W-:Y:S01]  /*dcc0*/  FMUL.FTZ R41, R12, R41 ;  /* 0x000000290c297220 */ /* 0x000fe20000410000 */
[----:B-1----:R-:W-:Y:S01]  /*dcd0*/  F2FP.BF16.PACK_AB R19, R156, R151 ;  /* 0x000000979c13723e */ /* 0x002fe200000010ff */
[--C-:B------:R-:W-:Y:S02]  /*dce0*/  FFMA.FTZ R167, R32, c[0x0][0x2d0], -R145.reuse ;  /* 0x0000b40020a77a23 */ /* 0x100fe40000010891 */
[----:B------:R-:W-:Y:S01]  /*dcf0*/  LDSM.16.MT88.4 R32, [R13+0x800] ;  /* 0x000800000d20783b */ /* 0x000fe20000004200 */
[--C-:B------:R-:W-:Y:S02]  /*dd00*/  FFMA.FTZ R170, R136, c[0x0][0x2d0], -R145.reuse ;  /* 0x0000b40088aa7a23 */ /* 0x100fe40000010891 */
[--C-:B------:R-:W-:Y:S01]  /*dd10*/  FFMA.FTZ R175, R140, c[0x0][0x2d0], -R145.reuse ;  /* 0x0000b4008caf7a23 */ /* 0x100fe20000010891 */
[C---:B------:R-:W-:Y:S01]  /*dd20*/  HMMA.16816.F32.BF16 R4, R16.reuse, R20, R4 ;  /* 0x000000141004723c */ /* 0x040fe20000041804 */
[----:B------:R-:W-:Y:S04]  /*dd30*/  MUFU.EX2 R163, R163 ;  /* 0x000000a300a37308 */ /* 0x000fe80000000800 */
[C---:B------:R-:W-:Y:S02]  /*dd40*/  FMUL.FTZ R42, R3.reuse, R42 ;  /* 0x0000002a032a7220 */ /* 0x040fe40000410000 */
[C---:B------:R-:W-:Y:S01]  /*dd50*/  FMUL.FTZ R43, R3.reuse, R43 ;  /* 0x0000002b032b7220 */ /* 0x040fe20000410000 */
[C---:B------:R-:W-:Y:S01]  /*dd60*/  HMMA.16816.F32.BF16 R8, R16.reuse, R22, R8 ;  /* 0x000000161008723c */ /* 0x040fe20000041808 */
[----:B------:R-:W1:Y:S02]  /*dd70*/  LDSM.16.MT88.4 R20, [R15] ;  /* 0x000000000f14783b */ /* 0x000e640000004200 */
[----:B------:R-:W4:Y:S01]  /*dd80*/  MUFU.EX2 R166, R166 ;  /* 0x000000a600a67308 */ /* 0x000f220000000800 */
        /* <DEDUP_REMOVED lines=11> */
[C---:B------:R-:W-:Y:S04]  /*de40*/  HMMA.16816.F32.BF16 R108, R16.reuse, R28, R108 ;  /* 0x0000001c106c723c */ /* 0x040fe8000004186c */
        /* <DEDUP_REMOVED lines=17> */
[----:B------:R-:W-:Y:S01]  /*df60*/  MUFU.EX2 R169, R169 ;  /* 0x000000a900a97308 */ /* 0x000fe20000000800 */
[C---:B--2---:R-:W-:Y:S04]  /*df70*/  HMMA.16816.F32.BF16 R36, R16.reuse, R24, R36 ;  /* 0x000000181024723c */ /* 0x044fe80000041824 */
[C---:B------:R-:W-:Y:S02]  /*df80*/  FMUL.FTZ R60, R12.reuse, R60 ;  /* 0x0000003c0c3c7220 */ /* 0x040fe40000410000 */
[C---:B------:R-:W-:Y:S02]  /*df90*/  FMUL.FTZ R61, R12.reuse, R61 ;  /* 0x0000003d0c3d7220 */ /* 0x040fe40000410000 */
[C---:B------:R-:W-:Y:S01]  /*dfa0*/  HMMA.16816.F32.BF16 R40, R16.reuse, R26, R40 ;  /* 0x0000001a1028723c */ /* 0x040fe20000041828 */
[----:B------:R-:W2:Y:S01]  /*dfb0*/  LDSM.16.MT88.4 R24, [R15+0x2000] ;  /* 0x002000000f18783b */ /* 0x000ea20000004200 */
        /* <DEDUP_REMOVED lines=39> */
[----:B------:R-:W-:Y:S02]  /*e230*/  FMUL.FTZ R85, R12, R85 ;  /* 0x000000550c557220 */ /* 0x000fe40000410000 */
[C---:B------:R-:W-:Y:S01]  /*e240*/  FMUL.FTZ R86, R3.reuse, R86 ;  /* 0x0000005603567220 */ /* 0x040fe20000410000 */
[C---:B------:R-:W-:Y:S01]  /*e250*/  HMMA.16816.F32.BF16 R80, R16.reuse, R22, R80 ;  /* 0x000000161050723c */ /* 0x040fe20000041850 */
[----:B------:R-:W1:Y:S02]  /*e260*/  LDSM.16.MT88.4 R20, [R148+0x800] ;  /* 0x000800009414783b */ /* 0x000e640000004200 */
[C---:B------:R-:W-:Y:S02]  /*e270*/  FMUL.FTZ R87, R3.reuse, R87 ;  /* 0x0000005703577220 */ /* 0x040fe40000410000 */
[--C-:B------:R-:W-:Y:S02]  /*e280*/  FFMA.FTZ R165, R168, c[0x0][0x2d0], -R145.reuse ;  /* 0x0000b400a8a57a23 */ /* 0x100fe40000010891 */
[--C-:B------:R-:W-:Y:S02]  /*e290*/  FFMA.FTZ R168, R138, c[0x0][0x2d0], -R145.reuse ;  /* 0x0000b4008aa87a23 */ /* 0x100fe40000010891 */
[----:B------:R-:W-:Y:S01]  /*e2a0*/  LDSM.16.MT88.4 R136, [R13+0x2800] ;  /* 0x002800000d88783b */ /* 0x000fe20000004200 */
[C---:B--2---:R-:W-:Y:S01]  /*e2b0*/  HMMA.16816.F32.BF16 R84, R16.reuse, R24, R84 ;  /* 0x000000181054723c */ /* 0x044fe20000041854 */
[----:B------:R-:W-:Y:S02]  /*e2c0*/  MUFU.EX2 R165, R165 ;  /* 0x000000a500a57308 */ /* 0x000fe40000000800 */
[C---:B------:R-:W-:Y:S02]  /*e2d0*/  FMUL.FTZ R88, R12.reuse, R88 ;  /* 0x000000580c587220 */ /* 0x040fe40000410000 */
[C---:B------:R-:W-:Y:S02]  /*e2e0*/  FMUL.FTZ R89, R12.reuse, R89 ;  /* 0x000000590c597220 */ /* 0x040fe40000410000 */
[C---:B------:R-:W-:Y:S02]  /*e2f0*/  FMUL.FTZ R90, R3.reuse, R90 ;  /* 0x0000005a035a7220 */ /* 0x040fe40000410000 */
[C---:B------:R-:W-:Y:S02]  /*e300*/  FMUL.FTZ R91, R3.reuse, R91 ;  /* 0x0000005b035b7220 */ /* 0x040fe40000410000 */
[----:B------:R-:W2:Y:S01]  /*e310*/  MUFU.EX2 R168, R168 ;  /* 0x000000a800a87308 */ /* 0x000ea20000000800 */
[C---:B------:R-:W-:Y:S02]  /*e320*/  FMUL.FTZ R92, R12.reuse, R92 ;  /* 0x0000005c0c5c7220 */ /* 0x040fe40000410000 */
[C---:B------:R-:W-:Y:S02]  /*e330*/  FMUL.FTZ R93, R12.reuse, R93 ;  /* 0x0000005d0c5d7220 */ /* 0x040fe40000410000 */
[C---:B------:R-:W-:Y:S01]  /*e340*/  HMMA.16816.F32.BF16 R88, R16.reuse, R26, R88 ;  /* 0x0000001a1058723c */ /* 0x040fe20000041858 */
[----:B------:R-:W1:Y:S02]  /*e350*/  LDSM.16.MT88.4 R24, [R14+0x800] ;  /* 0x000800000e18783b */ /* 0x000e640000004200 */
[C---:B------:R-:W-:Y:S02]  /*e360*/  FMUL.FTZ R94, R3.reuse, R94 ;  /* 0x0000005e035e7220 */ /* 0x040fe40000410000 */
[C---:B------:R-:W-:Y:S02]  /*e370*/  FMUL.FTZ R95, R3.reuse, R95 ;  /* 0x0000005f035f7220 */ /* 0x040fe40000410000 */
[C---:B------:R-:W-:Y:S02]  /*e380*/  FMUL.FTZ R96, R12.reuse, R96 ;  /* 0x000000600c607220 */ /* 0x040fe40000410000 */
[----:B------:R-:W-:Y:S03]  /*e390*/  FMUL.FTZ R97, R12, R97 ;  /* 0x000000610c617220 */ /* 0x000fe60000410000 */
[C---:B-----5:R-:W-:Y:S03]  /*e3a0*/  HMMA.16816.F32.BF16 R92, R16.reuse, R28, R92 ;  /* 0x0000001c105c723c */ /* 0x060fe6000004185c */
[C---:B------:R-:W-:Y:S02]  /*e3b0*/  FMUL.FTZ R98, R3.reuse, R98 ;  /* 0x0000006203627220 */ /* 0x040fe40000410000 */
[----:B------:R-:W-:Y:S02]  /*e3c0*/  FMUL.FTZ R99, R3, R99 ;  /* 0x0000006303637220 */ /* 0x000fe40000410000 */
[--C-:B------:R-:W-:Y:S02]  /*e3d0*/  FFMA.FTZ R173, R174, c[0x0][0x2d0], -R145.reuse ;  /* 0x0000b400aead7a23 */ /* 0x100fe40000010891 */
[--C-:B------:R-:W-:Y:S02]  /*e3e0*/  FFMA.FTZ R174, R142, c[0x0][0x2d0], -R145.reuse ;  /* 0x0000b4008eae7a23 */ /* 0x100fe40000010891 */
[----:B------:R-:W-:Y:S01]  /*e3f0*/  LDSM.16.MT88.4 R140, [R13+0x3000] ;  /* 0x003000000d8c783b */ /* 0x000fe20000004200 */
[----:B------:R-:W-:Y:S01]  /*e400*/  HMMA.16816.F32.BF16 R96, R16, R30, R96 ;  /* 0x0000001e1060723c */ /* 0x000fe20000041860 */
[----:B------:R-:W-:Y:S02]  /*e410*/  MUFU.EX2 R173, R173 ;  /* 0x000000ad00ad7308 */ /* 0x000fe40000000800 */
[--C-:B------:R-:W-:Y:S02]  /*e420*/  FFMA.FTZ R172, R172, c[0x0][0x2d0], -R145.reuse ;  /* 0x0000b400acac7a23 */ /* 0x100fe40000010891 */
[--C-:B------:R-:W-:Y:S02]  /*e430*/  FFMA.FTZ R190, R159, c[0x0][0x2d0], -R162.reuse ;  /* 0x0000b4009fbe7a23 */ /* 0x100fe400000108a2 */
[----:B---3--:R-:W-:Y:S01]  /*e440*/  F2FP.BF16.PACK_AB R16, R164, R133 ;  /* 0x00000085a410723e */ /* 0x008fe200000010ff */
[----:B------:R-:W3:Y:S01]  /*e450*/  LDSM.16.MT88.4 R28, [R14+0x2800] ;  /* 0x002800000e1c783b */ /* 0x000ee20000004200 */
[----:B----4-:R-:W-:Y:S02]  /*e460*/  F2FP.BF16.PACK_AB R18, R166, R163 ;  /* 0x000000a3a612723e */ /* 0x010fe400000010ff */
[----:B------:R-:W4:Y:S01]  /*e470*/  MUFU.EX2 R172, R172 ;  /* 0x000000ac00ac7308 */ /* 0x000f220000000800 */
[----:B--2---:R-:W-:Y:S01]  /*e480*/  F2FP.BF16.PACK_AB R17, R168, R165 ;  /* 0x000000a5a811723e */ /* 0x004fe200000010ff */
[--C-:B------:R-:W-:Y:S01]  /*e490*/  FFMA.FTZ R157, R157, c[0x0][0x2d0], -R162.reuse ;  /* 0x0000b4009d9d7a23 */ /* 0x100fe200000108a2 */
[----:B------:R-:W-:Y:S01]  /*e4a0*/  F2FP.BF16.PACK_AB R19, R170, R167 ;  /* 0x000000a7aa13723e */ /* 0x000fe200000010ff */
[----:B------:R-:W-:Y:S02]  /*e4b0*/  FFMA.FTZ R162, R147, c[0x0][0x2d0], -R162 ;  /* 0x0000b40093a27a23 */ /* 0x000fe400000108a2 */
[--C-:B------:R-:W-:Y:S02]  /*e4c0*/  FFMA.FTZ R159, R160, c[0x0][0x2d0], -R145.reuse ;  /* 0x0000b400a09f7a23 */ /* 0x100fe40000010891 */
[--C-:B------:R-:W-:Y:S02]  /*e4d0*/  FFMA.FTZ R160, R146, c[0x0][0x2d0], -R145.reuse ;  /* 0x0000b40092a07a23 */ /* 0x100fe40000010891 */
[C---:B-1----:R-:W-:Y:S01]  /*e4e0*/  HMMA.16816.F32.BF16 R4, R16.reuse, R20, R4 ;  /* 0x000000141004723c */ /* 0x042fe20000041804 */
[----:B------:R-:W1:Y:S02]  /*e4f0*/  MUFU.EX2 R174, R174 ;  /* 0x000000ae00ae7308 */ /* 0x000e640000000800 */
[--C-:B------:R-:W-:Y:S02]  /*e500*/  FFMA.FTZ R158, R158, c[0x0][0x2d0], -R145.reuse ;  /* 0x0000b4009e9e7a23 */ /* 0x100fe40000010891 */
[----:B------:R-:W-:Y:S02]  /*e510*/  FFMA.FTZ R145, R144, c[0x0][0x2d0], -R145 ;  /* 0x0000b40090917a23 */ /* 0x000fe40000010891 */
[----:B------:R-:W-:Y:S01]  /*e520*/  FFMA.FTZ R155, R12, R239, R155 ;  /* 0x000000ef0c9b7223 */ /* 0x000fe2000001009b */
[C---:B------:R-:W-:Y:S01]  /*e530*/  HMMA.16816.F32.BF16 R8, R16.reuse, R22, R8 ;  /* 0x000000161008723c */ /* 0x040fe20000041808 */
[----:B------:R-:W2:Y:S02]  /*e540*/  LDSM.16.MT88.4 R20, [R15+0x2800] ;  /* 0x002800000f14783b */ /* 0x000ea40000004200 */
[----:B------:R5:W-:Y:S01]  /*e550*/  MUFU.EX2 R177, R145 ;  /* 0x0000009100b17308 */ /* 0x000be20000000800 */
[----:B------:R-:W-:Y:S02]  /*e560*/  FFMA.FTZ R154, R3, R238, R154 ;  /* 0x000000ee039a7223 */ /* 0x000fe4000001009a */
[----:B------:R-:W-:Y:S02]  /*e570*/  FADD.FTZ R150, R150, R155 ;  /* 0x0000009b96967221 */ /* 0x000fe40000010000 */
[C---:B------:R-:W-:Y:S04]  /*e580*/  HMMA.16816.F32.BF16 R100, R16.reuse, R32, R100 ;  /* 0x000000201064723c */ /* 0x040fe80000041864 */
[----:B------:R-:W-:Y:S01]  /*e590*/  FADD.FTZ R154, R153, R154 ;  /* 0x0000009a999a7221 */ /* 0x000fe20000010000 */
[----:B------:R-:W1:Y:S01]  /*e5a0*/  MUFU.EX2 R190, R190 ;  /* 0x000000be00be7308 */ /* 0x000e620000000800 */
[----:B------:R-:W-:Y:S02]  /*e5b0*/  FADD.FTZ R149, R149, R150 ;  /* 0x0000009695957221 */ /* 0x000fe40000010000 */
[C---:B------:R-:W-:Y:S01]  /*e5c0*/  HMMA.16816.F32.BF16 R104, R16.reuse, R34, R104 ;  /* 0x000000221068723c */ /* 0x040fe20000041868 */
[----:B------:R-:W-:Y:S03]  /*e5d0*/  LDSM.16.MT88.4 R32, [R13+0x4800] ;  /* 0x004800000d20783b */ /* 0x000fe60000004200 */
[----:B------:R-:W-:Y:S02]  /*e5e0*/  FADD.FTZ R151, R151, R154 ;  /* 0x0000009a97977221 */ /* 0x000fe40000010000 */
[----:B------:R-:W-:Y:S01]  /*e5f0*/  FADD.FTZ R152, R152, R149 ;  /* 0x0000009598987221 */ /* 0x000fe20000010000 */
[----:B------:R-:W-:Y:S01]  /*e600*/  MUFU.EX2 R157, R157 ;  /* 0x0000009d009d7308 */ /* 0x000fe20000000800 */
[C---:B------:R-:W-:Y:S01]  /*e610*/  HMMA.16816.F32.BF16 R108, R16.reuse, R24, R108 ;  /* 0x00000018106c723c */ /* 0x040fe2000004186c */
[----:B-----5:R-:W-:Y:S03]  /*e620*/  LDSM.16.MT88.4 R144, [R14+0x3800] ;  /* 0x003800000e90783b */ /* 0x020fe60000004200 */
[----:B------:R-:W-:Y:S02]  /*e630*/  FADD.FTZ R156, R156, R151 ;  /* 0x000000979c9c7221 */ /* 0x000fe40000010000 */
[----:B------:R-:W-:Y:S02]  /*e640*/  FADD.FTZ R133, R133, R152 ;  /* 0x0000009885857221 */ /* 0x000fe40000010000 */
[C---:B------:R-:W-:Y:S01]  /*e650*/  HMMA.16816.F32.BF16 R112, R16.reuse, R26, R112 ;  /* 0x0000001a1070723c */ /* 0x040fe20000041870 */
[----:B------:R-:W5:Y:S01]  /*e660*/  MUFU.EX2 R162, R162 ;  /* 0x000000a200a27308 */ /* 0x000f620000000800 */
[----:B------:R-:W1:Y:S02]  /*e670*/  LDSM.16.MT88.4 R24, [R148+0x4800] ;  /* 0x004800009418783b */ /* 0x000e640000004200 */
[----:B------:R-:W-:Y:S02]  /*e680*/  FADD.FTZ R165, R165, R156 ;  /* 0x0000009ca5a57221 */ /* 0x000fe40000010000 */
[----:B------:R-:W-:Y:S02]  /*e690*/  FADD.FTZ R164, R164, R133 ;  /* 0x00000085a4a47221 */ /* 0x000fe40000010000 */
[C---:B------:R-:W-:Y:S03]  /*e6a0*/  HMMA.16816.F32.BF16 R116, R16.reuse, R124, R116 ;  /* 0x0000007c1074723c */ /* 0x040fe60000041874 */
[----:B------:R-:W-:Y:S01]  /*e6b0*/  MUFU.EX2 R159, R159 ;  /* 0x0000009f009f7308 */ /* 0x000fe20000000800 */
[----:B------:R-:W-:Y:S02]  /*e6c0*/  FADD.FTZ R168, R168, R165 ;  /* 0x000000a5a8a87221 */ /* 0x000fe40000010000 */
[----:B------:R-:W-:Y:S02]  /*e6d0*/  FADD.FTZ R163, R163, R164 ;  /* 0x000000a4a3a37221 */ /* 0x000fe40000010000 */
[C---:B------:R-:W-:Y:S01]  /*e6e0*/  HMMA.16816.F32.BF16 R120, R16.reuse, R126, R120 ;  /* 0x0000007e1078723c */ /* 0x040fe20000041878 */
[----:B------:R-:W-:Y:S03]  /*e6f0*/  LDSM.16.MT88.4 R124, [R13+0x1000] ;  /* 0x001000000d7c783b */ /* 0x000fe60000004200 */
[----:B------:R-:W-:Y:S01]  /*e700*/  FADD.FTZ R167, R167, R168 ;  /* 0x000000a8a7a77221 */ /* 0x000fe20000010000 */
[----:B------:R-:W1:Y:S01]  /*e710*/  MUFU.EX2 R158, R158 ;  /* 0x0000009e009e7308 */ /* 0x000e620000000800 */
[----:B------:R-:W-:Y:S02]  /*e720*/  FADD.FTZ R166, R166, R163 ;  /* 0x000000a3a6a67221 */ /* 0x000fe40000010000 */
[C---:B------:R-:W-:Y:S04]  /*e730*/  HMMA.16816.F32.BF16 R36, R16.reuse, R128, R36 ;  /* 0x000000801024723c */ /* 0x040fe80000041824 */
[----:B------:R-:W-:Y:S03]  /*e740*/  FADD.FTZ R170, R170, R167 ;  /* 0x000000a7aaaa7221 */ /* 0x000fe60000010000 */
[----:B------:R-:W1:Y:S01]  /*e750*/  MUFU.EX2 R160, R160 ;  /* 0x000000a000a07308 */ /* 0x000e620000000800 */
[C---:B------:R-:W-:Y:S01]  /*e760*/  HMMA.16816.F32.BF16 R40, R16.reuse, R130, R40 ;  /* 0x000000821028723c */ /* 0x040fe20000041828 */
[----:B------:R-:W-:Y:S07]  /*e770*/  LDSM.16.MT88.4 R128, [R14+0x1000] ;  /* 0x001000000e80783b */ /* 0x000fee0000004200 */
[C---:B------:R-:W-:Y:S08]  /*e780*/  HMMA.16816.F32.BF16 R44, R16.reuse, R136, R44 ;  /* 0x00000088102c723c */ /* 0x040ff0000004182c */
[C---:B------:R-:W-:Y:S01]  /*e790*/  HMMA.16816.F32.BF16 R48, R16.reuse, R138, R48 ;  /* 0x0000008a1030723c */ /* 0x040fe20000041830 */
[----:B------:R-:W-:Y:S07]  /*e7a0*/  LDSM.16.MT88.4 R136, [R148+0x3000] ;  /* 0x003000009488783b */ /* 0x000fee0000004200 */
        /* <DEDUP_REMOVED lines=18> */
[----:B------:R-:W-:Y:S01]  /*e8d0*/  F2FP.BF16.PACK_AB R16, R176, R171 ;  /* 0x000000abb010723e */ /* 0x000fe200000010ff */
        /* <DEDUP_REMOVED lines=33> */
[C---:B----4-:R-:W-:Y:S08]  /*eaf0*/  HMMA.16816.F32.BF16 R76, R16.reuse, R32, R76 ;  /* 0x00000020104c723c */ /* 0x050ff0000004184c */
[C---:B------:R-:W-:Y:S01]  /*eb00*/  HMMA.16816.F32.BF16 R80, R16.reuse, R34, R80 ;  /* 0x000000221050723c */ /* 0x040fe20000041850 */
[----:B------:R-:W4:Y:S07]  /*eb10*/  LDSM.16.MT88.4 R32, [R14+0x1800] ;  /* 0x001800000e20783b */ /* 0x000f2e0000004200 */
[C---:B---3--:R-:W-:Y:S08]  /*eb20*/  HMMA.16816.F32.BF16 R84, R16.reuse, R28, R84 ;  /* 0x0000001c1054723c */ /* 0x048ff00000041854 */
[C---:B------:R-:W-:Y:S01]  /*eb30*/  HMMA.16816.F32.BF16 R88, R16.reuse, R30, R88 ;  /* 0x0000001e1058723c */ /* 0x040fe20000041858 */
[----:B------:R-:W3:Y:S07]  /*eb40*/  LDSM.16.MT88.4 R28, [R15+0x1800] ;  /* 0x001800000f1c783b */ /* 0x000eee0000004200 */
[C---:B--2---:R-:W-:Y:S08]  /*eb50*/  HMMA.16816.F32.BF16 R92, R16.reuse, R20, R92 ;  /* 0x00000014105c723c */ /* 0x044ff0000004185c */
[----:B------:R-:W-:Y:S01]  /*eb60*/  HMMA.16816.F32.BF16 R96, R16, R22, R96 ;  /* 0x000000161060723c */ /* 0x000fe20000041860 */
[----:B------:R2:W-:Y:S06]  /*eb70*/  LDSM.16.MT88.4 R20, [R13+0x5800] ;  /* 0x005800000d14783b */ /* 0x0005ec0000004200 */
[----:B------:R-:W-:Y:S01]  /*eb80*/  F2FP.BF16.PACK_AB R16, R190, R161 ;  /* 0x000000a1be10723e */ /* 0x000fe200000010ff */
[----:B------:R-:W-:Y:S01]  /*eb90*/  FADD.FTZ R161, R161, R178 ;  /* 0x000000b2a1a17221 */ /* 0x000fe20000010000 */
[----:B-----5:R-:W-:Y:S03]  /*eba0*/  F2FP.BF16.PACK_AB R18, R162, R157 ;  /* 0x0000009da212723e */ /* 0x020fe600000010ff */
        /* <DEDUP_REMOVED lines=8> */
[----:B------:R-:W5:Y:S07]  /*ec30*/  LDSM.16.MT88.4 R8, [R148+0x5800] ;  /* 0x005800009408783b */ /* 0x000f6e0000004200 */
[C---:B-1----:R-:W-:Y:S07]  /*ec40*/  HMMA.16816.F32.BF16 R100, R16.reuse, R24, R100 ;  /* 0x000000181064723c */ /* 0x042fee0000041864 */
[----:B------:R-:W-:Y:S01]  /*ec50*/  IADD3 R25, R241, -0x2, RZ ;  /* 0xfffffffef1197810 */ /* 0x000fe20007ffe0ff */
[C---:B------:R-:W-:Y:S03]  /*ec60*/  HMMA.16816.F32.BF16 R104, R16.reuse, R26, R104 ;  /* 0x0000001a1068723c */ /* 0x040fe60000041868 */
[C---:B------:R-:W-:Y:S05]  /*ec70*/  ISETP.GE.AND P6, PT, R25.reuse, R230, PT ;  /* 0x000000e61900720c */ /* 0x040fea0003fc6270 */
[C---:B----4-:R-:W-:Y:S08]  /*ec80*/  HMMA.16816.F32.BF16 R108, R16.reuse, R32, R108 ;  /* 0x00000020106c723c */ /* 0x050ff0000004186c */
[C---:B------:R-:W-:Y:S04]  /*ec90*/  HMMA.16816.F32.BF16 R112, R16.reuse, R34, R112 ;  /* 0x000000221070723c */ /* 0x040fe80000041870 */
[C---:B--2---:R-:W-:Y:S04]  /*eca0*/  @P6 IMAD.WIDE.U32 R12, R25.reuse, c[0x0][0x1e0], RZ ;  /* 0x00007800190c6a25 */ /* 0x044fe800078e00ff */
[C---:B---3--:R-:W-:Y:S04]  /*ecb0*/  HMMA.16816.F32.BF16 R116, R16.reuse, R28, R116 ;  /* 0x0000001c1074723c */ /* 0x048fe80000041874 */
[----:B------:R-:W-:Y:S04]  /*ecc0*/  @P6 SHF.L.U32 R3, R12, 0x6, RZ ;  /* 0x000000060c036819 */ /* 0x000fe800000006ff */
[C---:B------:R-:W-:Y:S08]  /*ecd0*/  HMMA.16816.F32.BF16 R120, R16.reuse, R30, R120 ;  /* 0x0000001e1078723c */ /* 0x040ff00000041878 */
[C---:B------:R-:W-:Y:S08]  /*ece0*/  HMMA.16816.F32.BF16 R36, R16.reuse, R136, R36 ;  /* 0x000000881024723c */ /* 0x040ff00000041824 */
[C---:B------:R-:W-:Y:S08]  /*ecf0*/  HMMA.16816.F32.BF16 R40, R16.reuse, R138, R40 ;  /* 0x0000008a1028723c */ /* 0x040ff00000041828 */
[C---:B------:R-:W-:Y:S08]  /*ed00*/  HMMA.16816.F32.BF16 R44, R16.reuse, R140, R44 ;  /* 0x0000008c102c723c */ /* 0x040ff0000004182c */
[C---:B------:R-:W-:Y:S08]  /*ed10*/  HMMA.16816.F32.BF16 R48, R16.reuse, R142, R48 ;  /* 0x0000008e1030723c */ /* 0x040ff00000041830 */
[C---:B------:R-:W-:Y:S08]  /*ed20*/  HMMA.16816.F32.BF16 R52, R16.reuse, R144, R52 ;  /* 0x000000901034723c */ /* 0x040ff00000041834 */
[C---:B------:R-:W-:Y:S08]  /*ed30*/  HMMA.16816.F32.BF16 R56, R16.reuse, R146, R56 ;  /* 0x000000921038723c */ /* 0x040ff00000041838 */
[C---:B-----5:R-:W-:Y:S08]  /*ed40*/  HMMA.16816.F32.BF16 R60, R16.reuse, R4, R60 ;  /* 0x00000004103c723c */ /* 0x060ff0000004183c */
[C---:B------:R-:W-:Y:S01]  /*ed50*/  HMMA.16816.F32.BF16 R64, R16.reuse, R6, R64 ;  /* 0x000000061040723c */ /* 0x040fe20000041840 */
[----:B------:R1:W2:Y:S07]  /*ed60*/  LDSM.16.MT88.4 R4, [R14+0x5800] ;  /* 0x005800000e04783b */ /* 0x0002ae0000004200 */
[C---:B------:R-:W-:Y:S07]  /*ed70*/  HMMA.16816.F32.BF16 R68, R16.reuse, R8, R68 ;  /* 0x000000081044723c */ /* 0x040fee0000041844 */
[----:B------:R-:W-:Y:S01]  /*ed80*/  @P6 SHF.R.S32.HI R8, RZ, 0x1f, R25 ;  /* 0x0000001fff086819 */ /* 0x000fe20000011419 */
[C---:B------:R-:W-:Y:S04]  /*ed90*/  HMMA.16816.F32.BF16 R72, R16.reuse, R10, R72 ;  /* 0x0000000a1048723c */ /* 0x040fe80000041848 */
[----:B------:R-:W-:Y:S04]  /*eda0*/  @P6 IMAD R8, R8, c[0x0][0x1e0], RZ ;  /* 0x0000780008086a24 */ /* 0x000fe800078e02ff */
[C---:B------:R-:W-:Y:S04]  /*edb0*/  HMMA.16816.F32.BF16 R76, R16.reuse, R20, R76 ;  /* 0x00000014104c723c */ /* 0x040fe8000004184c */
[----:B------:R-:W-:Y:S01]  /*edc0*/  @P6 IMAD R8, R25, c[0x0][0x1e4], R8 ;  /* 0x0000790019086a24 */ /* 0x000fe200078e0208 */
[----:B-1----:R-:W-:Y:S02]  /*edd0*/  @P6 IADD3 R14, P5, R3, R236, RZ ;  /* 0x000000ec030e6210 */ /* 0x002fe40007fbe0ff */
[----:B------:R-:W-:Y:S01]  /*ede0*/  @P6 MOV R21, c[0x0][0x1e4] ;  /* 0x0000790000156a02 */ /* 0x000fe20000000f00 */
[C---:B------:R-:W-:Y:S04]  /*edf0*/  HMMA.16816.F32.BF16 R80, R16.reuse, R22, R80 ;  /* 0x000000161050723c */ /* 0x040fe80000041850 */
[----:B------:R-:W-:Y:S02]  /*ee00*/  @P6 IADD3 R13, R13, R8, RZ ;  /* 0x000000080d0d6210 */ /* 0x000fe40007ffe0ff */
[----:B------:R-:W1:Y:S01]  /*ee10*/  LDSM.16.MT88.4 R8, [R15+0x5800] ;  /* 0x005800000f08783b */ /* 0x000e620000004200 */
[----:B------:R-:W-:Y:S02]  /*ee20*/  @P6 LEA R20, P4, R14, c[0x0][0x1c8], 0x1 ;  /* 0x000072000e146a11 */ /* 0x000fe400078808ff */
[----:B------:R-:W-:Y:S01]  /*ee30*/  @P6 SHF.L.U64.HI R12, R12, 0x6, R13 ;  /* 0x000000060c0c6819 */ /* 0x000fe2000001020d */
[C---:B--2---:R-:W-:Y:S02]  /*ee40*/  HMMA.16816.F32.BF16 R84, R16.reuse, R4, R84 ;  /* 0x000000041054723c */ /* 0x044fe40000041854 */
[----:B------:R-:W-:Y:S04]  /*ee50*/  @P6 MOV R13, c[0x0][0x1e0] ;  /* 0x00007800000d6a02 */ /* 0x000fe80000000f00 */
[C---:B------:R-:W-:Y:S02]  /*ee60*/  @P6 LEA R23, P0, R13.reuse, R3, 0x5 ;  /* 0x000000030d176211 */ /* 0x040fe400078028ff */
[-C--:B------:R-:W-:Y:S01]  /*ee70*/  @P6 IADD3.X R3, R12, R229.reuse, RZ, P5, !PT ;  /* 0x000000e50c036210 */ /* 0x080fe20002ffe4ff */
[C---:B------:R-:W-:Y:S03]  /*ee80*/  HMMA.16816.F32.BF16 R88, R16.reuse, R6, R88 ;  /* 0x000000061058723c */ /* 0x040fe60000041858 */
[----:B------:R-:W-:Y:S01]  /*ee90*/  @P6 LEA.HI.X R12, R13, R12, R21, 0x5, P0 ;  /* 0x0000000c0d0c6211 */ /* 0x000fe200000f2c15 */
[----:B------:R-:W-:Y:S01]  /*eea0*/  FADD.FTZ R13, R173, R170 ;  /* 0x000000aaad0d7221 */ /* 0x000fe20000010000 */
[----:B------:R-:W-:Y:S01]  /*eeb0*/  @P6 LEA.HI.X R21, R14, c[0x0][0x1cc], R3, 0x1, P4 ;  /* 0x000073000e156a11 */ /* 0x000fe200020f0c03 */
[----:B------:R-:W-:Y:S01]  /*eec0*/  @P6 IMAD R3, R233, 0x6000, R206 ;  /* 0x00006000e9036824 */ /* 0x000fe200078e02ce */
[----:B------:R-:W-:Y:S01]  /*eed0*/  @P6 ISETP.GE.AND P4, PT, R218, c[0x0][0x1d4], PT ;  /* 0x00007500da006a0c */ /* 0x000fe20003f86270 */
[----:B------:R-:W-:Y:S01]  /*eee0*/  FADD.FTZ R13, R172, R13 ;  /* 0x0000000dac0d7221 */ /* 0x000fe20000010000 */
[----:B------:R-:W-:Y:S03]  /*eef0*/  @P6 ISETP.GE.AND P0, PT, R204, c[0x0][0x1d4], PT ;  /* 0x00007500cc006a0c */ /* 0x000fe60003f06270 */
[----:B------:R-:W-:Y:S01]  /*ef00*/  @P6 IADD3 R23, P5, R23, R236, RZ ;  /* 0x000000ec17176210 */ /* 0x000fe20007fbe0ff */
[----:B------:R-:W-:Y:S03]  /*ef10*/  FADD.FTZ R174, R174, R13 ;  /* 0x0000000daeae7221 */ /* 0x000fe60000010000 */
[----:B------:R-:W-:Y:S01]  /*ef20*/  @P6 IADD3.X R12, R12, R229, RZ, P5, !PT ;  /* 0x000000e50c0c6210 */ /* 0x000fe20002ffe4ff */
[----:B------:R-:W-:Y:S01]  /*ef30*/  FADD.FTZ R174, R175, R174 ;  /* 0x000000aeafae7221 */ /* 0x000fe20000010000 */
[----:B------:R-:W-:Y:S02]  /*ef40*/  @P6 LEA R4, P5, R23, c[0x0][0x1c8], 0x1 ;  /* 0x0000720017046a11 */ /* 0x000fe400078a08ff */
[----:B------:R-:W-:Y:S01]  /*ef50*/  @!PT LDS RZ, [RZ] ;  /* 0x00000000fffff984 */ /* 0x000fe20000000800 */
[----:B------:R-:W-:Y:S01]  /*ef60*/  @!PT LDS RZ, [RZ] ;  /* 0x00000000fffff984 */ /* 0x000fe20000000800 */
[----:B------:R-:W-:Y:S01]  /*ef70*/  @!PT LDS RZ, [RZ] ;  /* 0x00000000fffff984 */ /* 0x000fe20000000800 */
[----:B------:R2:W-:Y:S01]  /*ef80*/  @P6 LDGSTS.E.BYPASS.LTC128B.128 [R3], [R20.64], !P4 ;  /* 0x0000000014036fae */ /* 0x0005e2000e101d48 */
[----:B------:R-:W-:Y:S01]  /*ef90*/  FADD.FTZ R159, R159, R174 ;  /* 0x000000ae9f9f7221 */ /* 0x000fe20000010000 */
[----:B------:R-:W-:Y:S03]  /*efa0*/  @P6 LEA.HI.X R5, R23, c[0x0][0x1cc], R12, 0x1, P5 ;  /* 0x0000730017056a11 */ /* 0x000fe600028f0c0c */
[----:B------:R-:W-:Y:S01]  /*efb0*/  FADD.FTZ R159, R158, R159 ;  /* 0x0000009f9e9f7221 */ /* 0x000fe20000010000 */
[C---:B-1----:R-:W-:Y:S02]  /*efc0*/  HMMA.16816.F32.BF16 R92, R16.reuse, R8, R92 ;  /* 0x00000008105c723c */ /* 0x042fe4000004185c */
[----:B------:R2:W-:Y:S01]  /*efd0*/  @P6 LDGSTS.E.BYPASS.LTC128B.128 [R3+0x2000], [R20.64+0x80], !P0 ;  /* 0x0200008014036fae */ /* 0x0005e2000c101d48 */
[----:B------:R-:W-:Y:S04]  /*efe0*/  FADD.FTZ R160, R160, R159 ;  /* 0x0000009fa0a07221 */ /* 0x000fe80000010000 */
[----:B------:R-:W-:Y:S01]  /*eff0*/  FADD.FTZ R238, R177, R160 ;  /* 0x000000a0b1ee7221 */ /* 0x000fe20000010000 */
[----:B------:R-:W-:Y:S02]  /*f000*/  HMMA.16816.F32.BF16 R96, R16, R10, R96 ;  /* 0x0000000a1060723c */ /* 0x000fe40000041860 */
[----:B------:R2:W-:Y:S08]  /*f010*/  @P6 LDGSTS.E.BYPASS.LTC128B.128 [R3+0x4000], [R20.64+0x100], !P3 ;  /* 0x0400010014036fae */ /* 0x0005f0000d901d48 */
[----:B------:R2:W-:Y:S01]  /*f020*/  @P6 LDGSTS.E.BYPASS.LTC128B.128 [R3+0x1000], [R4.64], !P4 ;  /* 0x0100000004036fae */ /* 0x0005e2000e101d48 */
[C---:B------:R-:W-:Y:S02]  /*f030*/  ISETP.GE.AND P4, PT, R134.reuse, 0x1, PT ;  /* 0x000000018600780c */ /* 0x040fe40003f86270 */
[----:B------:R-:W-:Y:S04]  /*f040*/  IADD3 R134, R134, 0x1, RZ ;  /* 0x0000000186867810 */ /* 0x000fe80007ffe0ff */
[----:B------:R-:W-:Y:S01]  /*f050*/  SEL R134, R134, RZ, !P4 ;  /* 0x000000ff86867207 */ /* 0x000fe20006000000 */
[----:B------:R2:W-:Y:S01]  /*f060*/  @P6 LDGSTS.E.BYPASS.LTC128B.128 [R3+0x3000], [R4.64+0x80], !P0 ;  /* 0x0300008004036fae */ /* 0x0005e2000c101d48 */
[----:B------:R-:W-:Y:S02]  /*f070*/  ISETP.GE.AND P0, PT, R230, R241, PT ;  /* 0x000000f1e600720c */ /* 0x000fe40003f06270 */
[----:B------:R-:W-:Y:S05]  /*f080*/  IADD3 R241, R241, -0x1, RZ ;  /* 0xfffffffff1f17810 */ /* 0x000fea0007ffe0ff */
[----:B------:R2:W-:Y:S08]  /*f090*/  @P6 LDGSTS.E.BYPASS.LTC128B.128 [R3+0x5000], [R4.64+0x100], !P3 ;  /* 0x0500010004036fae */ /* 0x0005f0000d901d48 */
[----:B------:R-:W0:Y:S01]  /*f0a0*/  LDGDEPBAR ;  /* 0x00000000000079af */ /* 0x000e220000000000 */
[----:B--2---:R-:W-:Y:S01]  /*f0b0*/  MOV R3, R0 ;  /* 0x0000000000037202 */ /* 0x004fe20000000f00 */
[----:B------:R-:W-:-:S06]  /*f0c0*/  @!P0 BRA `(.L_x_1698) ;  /* 0xffffccd000008947 */ /* 0x000fcc000383ffff */
.L_x_1689:
[----:B------:R-:W-:Y:S02]  /*f0d0*/  MOV R4, 0x1f ;  /* 0x0000001f00047802 */ /* 0x000fe40000000f00 */
[----:B------:R-:W-:Y:S01]  /*f0e0*/  MOV R3, 0xffffffff ;  /* 0xffffffff00037802 */ /* 0x000fe20000000f00 */
[----:B------:R-:W-:Y:S05]  /*f0f0*/  BRA.DIV ~URZ, `(.L_x_1699) ;  /* 0x00004f327f007947 */ /* 0x000fea000b800000 */
[----:B------:R1:W2:Y:S02]  /*f100*/  SHFL.BFLY PT, R5, R239, 0x2, 0x1f ;  /* 0x0c401f00ef057f89 */ /* 0x0002a400000e0000 */
.L_x_1772:
[----:B--2---:R-:W-:Y:S01]  /*f110*/  FADD.FTZ R10, R5, R239 ;  /* 0x000000ef050a7221 */ /* 0x004fe20000010000 */
[----:B------:R-:W-:Y:S05]  /*f120*/  BRA.DIV ~URZ, `(.L_x_1700) ;  /* 0x00004f527f007947 */ /* 0x000fea000b800000 */
[----:B------:R-:W2:Y:S04]  /*f130*/  SHFL.BFLY PT, R3, R238, 0x2, 0x1f ;  /* 0x0c401f00ee037f89 */ /* 0x000ea800000e0000 */
[----:B------:R-:W3:Y:S01]  /*f140*/  SHFL.BFLY PT, R7, R10, 0x1, 0x1f ;  /* 0x0c201f000a077f89 */ /* 0x000ee200000e0000 */
[----:B--2---:R-:W-:-:S02]  /*f150*/  FADD.FTZ R8, R3, R238 ;  /* 0x000000ee03087221 */ /* 0x004fc40000010000 */
[----:B---3--:R-:W-:-:S03]  /*f160*/  FADD.FTZ R7, R10, R7 ;  /* 0x000000070a077221 */ /* 0x008fc60000010000 */
[----:B------:R2:W3:Y:S04]  /*f170*/  SHFL.BFLY PT, R5, R8, 0x1, 0x1f ;  /* 0x0c201f0008057f89 */ /* 0x0004e800000e0000 */
.L_x_1773:
[----:B---3--:R-:W-:Y:S01]  /*f180*/  FADD.FTZ R5, R5, R8 ;  /* 0x0000000805057221 */ /* 0x008fe20000010000 */
[----:B------:R-:W-:Y:S02]  /*f190*/  FSETP.NE.FTZ.AND P1, PT, R7, RZ, PT ;  /* 0x000000ff0700720b */ /* 0x000fe40003f35000 */
[----:B------:R-:W-:Y:S02]  /*f1a0*/  MOV R6, RZ ;  /* 0x000000ff00067202 */ /* 0x000fe40000000f00 */
[----:B------:R-:W-:Y:S02]  /*f1b0*/  FSETP.NE.FTZ.AND P0, PT, R5, RZ, PT ;  /* 0x000000ff0500720b */ /* 0x000fe40003f15000 */
[----:B------:R-:W-:Y:S02]  /*f1c0*/  MOV R3, RZ ;  /* 0x000000ff00037202 */ /* 0x000fe40000000f00 */
[----:B------:R-:W-:-:S05]  /*f1d0*/  MOV R4, 0xff800000 ;  /* 0xff80000000047802 */ /* 0x000fca0000000f00 */
[----:B------:R-:W3:Y:S01]  /*f1e0*/  @P1 MUFU.LG2 R9, R7 ;  /* 0x0000000700091308 */ /* 0x000ee20000000c00 */
[----:B--2---:R-:W-:-:S05]  /*f1f0*/  @P1 MOV R8, 0x3f317218 ;  /* 0x3f31721800081802 */ /* 0x004fca0000000f00 */
[----:B------:R-:W-:Y:S02]  /*f200*/  @P1 FMUL.FTZ R8, R8, c[0x0][0x2d0] ;  /* 0x0000b40008081a20 */ /* 0x000fe40000410000 */
[----:B------:R2:W4:Y:S08]  /*f210*/  @P1 MUFU.RCP R6, R7 ;  /* 0x0000000700061308 */ /* 0x0005300000001000 */
[----:B------:R-:W-:Y:S01]  /*f220*/  @P0 MUFU.RCP R3, R5 ;  /* 0x0000000500030308 */ /* 0x000fe20000001000 */
[----:B---3--:R-:W-:-:S04]  /*f230*/  @P1 FMUL.FTZ R9, R9, 0.69314718246459960938 ;  /* 0x3f31721809091820 */ /* 0x008fc80000410000 */
[----:B------:R-:W-:Y:S01]  /*f240*/  @P1 FFMA.FTZ R4, R8, R2, R9 ;  /* 0x0000000208041223 */ /* 0x000fe20000010009 */
[----:B------:R-:W-:Y:S02]  /*f250*/  MOV R2, 0xff800000 ;  /* 0xff80000000027802 */ /* 0x000fe40000000f00 */
[----:B------:R-:W3:Y:S01]  /*f260*/  @P0 MUFU.LG2 R5, R5 ;  /* 0x0000000500050308 */ /* 0x000ee20000000c00 */
[----:B--2---:R-:W-:Y:S01]  /*f270*/  @P0 MOV R7, 0x3f317218 ;  /* 0x3f31721800070802 */ /* 0x004fe20000000f00 */
        /* <DEDUP_REMOVED lines=48> */
[----:B---3--:R-:W-:Y:S02]  /*f580*/  @P0 FMUL.FTZ R6, R5, 0.69314718246459960938 ;  /* 0x3f31721805060820 */ /* 0x008fe40000410000 */
[----:B------:R-:W-:Y:S01]  /*f590*/  @P0 FMUL.FTZ R5, R7, c[0x0][0x2d0] ;  /* 0x0000b40007050a20 */ /* 0x000fe20000410000 */
        /* <DEDUP_REMOVED lines=50> */
.L_x_1642:
[----:B------:R-:W-:Y:S01]  /*f8c0*/  LOP3.LUT P0, RZ, R202, 0xff, RZ, 0xc0, !PT ;  /* 0x000000ffcaff7812 */ /* 0x000fe2000780c0ff */
[----:B------:R-:W-:-:S12]  /*f8d0*/  BSSY B0, `(.L_x_1701) ;  /* 0x000000f000007945 */ /* 0x000fd80003800000 */
[----:B------:R-:W-:Y:S05]  /*f8e0*/  @P0 BRA `(.L_x_1702) ;  /* 0x000000d000000947 */ /* 0x000fea0003800000 */
[----:B------:R-:W2:Y:S01]  /*f8f0*/  S2R R3, SR_LANEID ;  /* 0x0000000000037919 */ /* 0x000ea20000000000 */
[----:B------:R-:W-:Y:S01]  /*f900*/  VOTEU.ANY UR4, UPT, PT ;  /* 0x0000000000047886 */ /* 0x000fe200038e0100 */
[----:B------:R-:W-:Y:S01]  /*f910*/  IMAD.MOV.U32 R8, RZ, RZ, c[0x0][0x560] ;  /* 0x00015800ff087624 */ /* 0x000fe200078e00ff */
[----:B------:R-:W2:Y:S01]  /*f920*/  FLO.U32 R6, UR4 ;  /* 0x0000000400067d00 */ /* 0x000ea200080e0000 */
[----:B------:R-:W-:-:S07]  /*f930*/  IMAD.MOV.U32 R9, RZ, RZ, c[0x0][0x564] ;  /* 0x00015900ff097624 */ /* 0x000fce00078e00ff */
[----:B------:R-:W3:Y:S01]  /*f940*/  POPC R5, UR4 ;  /* 0x0000000400057d09 */ /* 0x000ee20008000000 */
[----:B--2---:R-:W-:-:S13]  /*f950*/  ISETP.EQ.U32.AND P0, PT, R6, R3, PT ;  /* 0x000000030600720c */ /* 0x004fda0003f02070 */
[----:B---3--:R-:W2:Y:S04]  /*f960*/  @P0 ATOMG.E.ADD.STRONG.GPU PT, R3, [R8.64], R5 ;  /* 0x00000005080309a8 */ /* 0x008ea800081ee1c8 */
[----:B------:R-:W3:Y:S02]  /*f970*/  S2R R0, SR_LTMASK ;  /* 0x0000000000007919 */ /* 0x000ee40000003900 */
[----:B---3--:R-:W-:-:S04]  /*f980*/  LOP3.LUT R0, R0, UR4, RZ, 0xc0, !PT ;  /* 0x0000000400007c12 */ /* 0x008fc8000f8ec0ff */
[----:B------:R-:W3:Y:S01]  /*f990*/  POPC R192, R0 ;  /* 0x0000000000c07309 */ /* 0x000ee20000000000 */
[----:B--2---:R-:W3:Y:S02]  /*f9a0*/  SHFL.IDX PT, R3, R3, R6, 0x1f ;  /* 0x00001f0603037589 */ /* 0x004ee400000e0000 */
[----:B---3--:R-:W-:-:S05]  /*f9b0*/  IADD3 R192, R3, c[0x0][0xc], R192 ;  /* 0x0000030003c07a10 */ /* 0x008fca0007ffe0c0 */
.L_x_1702:
[----:B------:R-:W-:Y:S05]  /*f9c0*/  BSYNC B0 ;  /* 0x0000000000007941 */ /* 0x000fea0003800000 */
.L_x_1701:
        /* <DEDUP_REMOVED lines=26> */
[----:B------:R1:W-:Y:S04]  /*fb70*/  STS [R222+0x400], R5 ;  /* 0x00040005de007388 */ /* 0x0003e80000000800 */
[----:B------:R1:W-:Y:S04]  /*fb80*/  STS [R222], R7 ;  /* 0x00000007de007388 */ /* 0x0003e80000000800 */
[----:B------:R1:W-:Y:S01]  /*fb90*/  STS [R217], R8 ;  /* 0x00000008d9007388 */ /* 0x0003e20000000800 */
[----:B--2---:R-:W-:-:S03]  /*fba0*/  F2FP.BF16.PACK_AB R0, R109, R108 ;  /* 0x0000006c6d00723e */ /* 0x004fc600000010ff */
[----:B------:R2:W-:Y:S01]  /*fbb0*/  STS [R217+0x400], R6 ;  /* 0x00040006d9007388 */ /* 0x0005e20000000800 */
[----:B---3--:R-:W-:-:S03]  /*fbc0*/  F2FP.BF16.PACK_AB R10, R111, R110 ;  /* 0x0000006e6f0a723e */ /* 0x008fc600000010ff */
[----:B------:R3:W-:Y:S01]  /*fbd0*/  STS [R221], R0 ;  /* 0x00000000dd007388 */ /* 0x0007e20000000800 */
[----:B----4-:R-:W-:-:S03]  /*fbe0*/  F2FP.BF16.PACK_AB R14, R41, R40 ;  /* 0x00000028290e723e */ /* 0x010fc600000010ff */
[----:B------:R4:W-:Y:S01]  /*fbf0*/  STS [R221+0x400], R10 ;  /* 0x0004000add007388 */ /* 0x0009e20000000800 */
[----:B-1----:R-:W-:-:S03]  /*fc00*/  F2FP.BF16.PACK_AB R12, R43, R42 ;  /* 0x0000002a2b0c723e */ /* 0x002fc600000010ff */
[----:B------:R1:W-:Y:S01]  /*fc10*/  STS [R224], R11 ;  /* 0x0000000be0007388 */ /* 0x0003e20000000800 */
[----:B------:R-:W-:-:S03]  /*fc20*/  F2FP.BF16.PACK_AB R5, R119, R118 ;  /* 0x000000767705723e */ /* 0x000fc600000010ff */
[----:B------:R1:W-:Y:S01]  /*fc30*/  STS [R224+0x400], R9 ;  /* 0x00040009e0007388 */ /* 0x0003e20000000800 */
[----:B------:R-:W-:-:S03]  /*fc40*/  F2FP.BF16.PACK_AB R7, R117, R116 ;  /* 0x000000747507723e */ /* 0x000fc600000010ff */
[----:B------:R1:W-:Y:S01]  /*fc50*/  STS [R220+0x400], R5 ;  /* 0x00040005dc007388 */ /* 0x0003e20000000800 */
[----:B------:R-:W-:-:S03]  /*fc60*/  F2FP.BF16.PACK_AB R8, R121, R120 ;  /* 0x000000787908723e */ /* 0x000fc600000010ff */
[----:B------:R1:W-:Y:S01]  /*fc70*/  STS [R220], R7 ;  /* 0x00000007dc007388 */ /* 0x0003e20000000800 */
[----:B--2---:R-:W-:-:S03]  /*fc80*/  F2FP.BF16.PACK_AB R6, R123, R122 ;  /* 0x0000007a7b06723e */ /* 0x004fc600000010ff */
[----:B------:R2:W-:Y:S01]  /*fc90*/  STS [R223], R8 ;  /* 0x00000008df007388 */ /* 0x0005e20000000800 */
[----:B---3--:R-:W-:-:S03]  /*fca0*/  F2FP.BF16.PACK_AB R0, R37, R36 ;  /* 0x000000242500723e */ /* 0x008fc600000010ff */
[----:B------:R3:W-:Y:S01]  /*fcb0*/  STS [R223+0x400], R6 ;  /* 0x00040006df007388 */ /* 0x0007e20000000800 */
[----:B----4-:R-:W-:-:S03]  /*fcc0*/  F2FP.BF16.PACK_AB R10, R39, R38 ;  /* 0x00000026270a723e */ /* 0x010fc600000010ff */
[----:B------:R4:W-:Y:S01]  /*fcd0*/  STS [R213+0x4000], R0 ;  /* 0x00400000d5007388 */ /* 0x0009e20000000800 */
[----:B-1----:R-:W-:-:S03]  /*fce0*/  F2FP.BF16.PACK_AB R11, R57, R56 ;  /* 0x00000038390b723e */ /* 0x002fc600000010ff */
[----:B------:R1:W-:Y:S01]  /*fcf0*/  STS [R213+0x4400], R10 ;  /* 0x0044000ad5007388 */ /* 0x0003e20000000800 */
[----:B------:R-:W-:-:S03]  /*fd00*/  F2FP.BF16.PACK_AB R9, R59, R58 ;  /* 0x0000003a3b09723e */ /* 0x000fc600000010ff */
[----:B------:R1:W-:Y:S01]  /*fd10*/  STS [R205+0x4000], R14 ;  /* 0x0040000ecd007388 */ /* 0x0003e20000000800 */
[----:B------:R-:W-:-:S03]  /*fd20*/  F2FP.BF16.PACK_AB R5, R47, R46 ;  /* 0x0000002e2f05723e */ /* 0x000fc600000010ff */
[----:B------:R1:W-:Y:S01]  /*fd30*/  STS [R205+0x4400], R12 ;  /* 0x0044000ccd007388 */ /* 0x0003e20000000800 */
[----:B------:R-:W-:-:S03]  /*fd40*/  F2FP.BF16.PACK_AB R7, R45, R44 ;  /* 0x0000002c2d07723e */ /* 0x000fc600000010ff */
[----:B------:R1:W-:Y:S01]  /*fd50*/  STS [R222+0x4400], R5 ;  /* 0x00440005de007388 */ /* 0x0003e20000000800 */
[----:B--2---:R-:W-:-:S03]  /*fd60*/  F2FP.BF16.PACK_AB R8, R49, R48 ;  /* 0x000000303108723e */ /* 0x004fc600000010ff */
[----:B------:R2:W-:Y:S01]  /*fd70*/  STS [R222+0x4000], R7 ;  /* 0x00400007de007388 */ /* 0x0005e20000000800 */
        /* <DEDUP_REMOVED lines=23> */
[----:B------:R-:W-:Y:S01]  /*fef0*/  STS [R213+0x8400], R16 ;  /* 0x00840010d5007388 */ /* 0x000fe20000000800 */
[----:B------:R-:W-:-:S03]  /*ff00*/  F2FP.BF16.PACK_AB R9, R77, R76 ;  /* 0x0000004c4d09723e */ /* 0x000fc600000010ff */
[----:B------:R-:W-:Y:S01]  /*ff10*/  STS [R205+0x8000], R14 ;  /* 0x0080000ecd007388 */ /* 0x000fe20000000800 */
        /* <DEDUP_REMOVED lines=9> */
[----:B------:R1:W-:Y:S04]  /*ffb0*/  STS [R217+0x8400], R8 ;  /* 0x00840008d9007388 */ /* 0x0003e80000000800 */
[----:B------:R1:W-:Y:S04]  /*ffc0*/  STS [R221+0x8000], R6 ;  /* 0x00800006dd007388 */ /* 0x0003e80000000800 */
        /* <DEDUP_REMOVED lines=9> */
[----:B------:R-:W-:-:S03]  /*10060*/  IMAD.MOV.U32 R8, RZ, RZ, c[0x0][0x388] ;  /* 0x0000e200ff087624 */ /* 0x000fc600078e00ff */
[----:B------:R3:W-:Y:S01]  /*10070*/  STS [R223+0x8000], R12 ;  /* 0x0080000cdf007388 */ /* 0x0007e20000000800 */
[----:B------:R-:W-:-:S03]  /*10080*/  IMAD.MOV.U32 R6, RZ, RZ, 0x4 ;  /* 0x00000004ff067424 */ /* 0x000fc600078e00ff */
[----:B------:R3:W-:Y:S01]  /*10090*/  STS [R223+0x8400], R10 ;  /* 0x0084000adf007388 */ /* 0x0007e20000000800 */
[----:B------:R-:W-:Y:S02]  /*100a0*/  IMAD.MOV.U32 R0, RZ, RZ, RZ ;  /* 0x000000ffff007224 */ /* 0x000fe400078e00ff */
[CC--:B------:R-:W-:Y:S01]  /*100b0*/  @P2 IMAD.WIDE R14, R195.reuse, R6.reuse, c[0x0][0x508] ;  /* 0x00014200c30e2625 */ /* 0x0c0fe200078e0206 */
[----:B------:R-:W-:Y:S03]  /*100c0*/  BAR.SYNC.DEFER_BLOCKING 0x1, 0x100 ;  /* 0x0044000000007b1d */ /* 0x000fe60000010000 */
[----:B--2---:R-:W-:-:S03]  /*100d0*/  IMAD.WIDE R6, R195, R6, c[0x0][0x500] ;  /* 0x00014000c3067625 */ /* 0x004fc600078e0206 */
[----:B------:R3:W5:Y:S04]  /*100e0*/  @P2 LDG.E R8, [R14.64] ;  /* 0x000000080e082981 */ /* 0x000768000c1e1900 */
[----:B------:R3:W5:Y:S01]  /*100f0*/  @P1 LDG.E R0, [R6.64] ;  /* 0x0000000806001981 */ /* 0x000762000c1e1900 */
[----:B------:R-:W-:-:S04]  /*10100*/  ISETP.NE.AND P0, PT, R231, RZ, PT ;  /* 0x000000ffe700720c */ /* 0x000fc80003f05270 */
[----:B------:R-:W-:Y:S01]  /*10110*/  SEL R231, R231, c[0x0][0x3d4], P0 ;  /* 0x0000f500e7e77a07 */ /* 0x000fe20000000000 */
[----:B------:R-:W-:Y:S05]  /*10120*/  @P2 BRA `(.L_x_1705) ;  /* 0x0000004000002947 */ /* 0x000fea0003800000 */
[----:B------:R-:W-:Y:S05]  /*10130*/  @!P1 BRA `(.L_x_1705) ;  /* 0x0000003000009947 */ /* 0x000fea0003800000 */
[----:B-----5:R-:W2:Y:S04]  /*10140*/  LDG.E R8, [R6.64] ;  /* 0x0000000806087981 */ /* 0x020ea8000c1e1900 */
[----:B---3--:R-:W2:Y:S02]  /*10150*/  LDG.E R5, [R6.64+0x4] ;  /* 0x0000040806057981 */ /* 0x008ea4000c1e1900 */
[----:B--2---:R-:W-:Y:S02]  /*10160*/  IADD3 R8, -R8, R5, RZ ;  /* 0x0000000508087210 */ /* 0x004fe40007ffe1ff */
.L_x_1705:
[----:B---3--:R-:W-:Y:S01]  /*10170*/  IMAD.MOV.U32 R15, RZ, RZ, 0x368 ;  /* 0x00000368ff0f7424 */ /* 0x008fe200078e00ff */
[----:B------:R-:W-:Y:S01]  /*10180*/  ISETP.GT.AND P3, PT, R231, 0x1, PT ;  /* 0x00000001e700780c */ /* 0x000fe20003f64270 */
[----:B------:R-:W-:Y:S01]  /*10190*/  IMAD.MOV.U32 R5, RZ, RZ, c[0x0][0x4e8] ;  /* 0x00013a00ff057624 */ /* 0x000fe200078e00ff */
[----:B------:R-:W-:Y:S01]  /*101a0*/  ISETP.NE.U32.AND P0, PT, RZ, c[0x0][0x500], PT ;  /* 0x00014000ff007a0c */ /* 0x000fe20003f05070 */
[----:B-----5:R-:W-:Y:S01]  /*101b0*/  IMAD R8, R8, c[0x0][0x4e8], RZ ;  /* 0x00013a0008087a24 */ /* 0x020fe200078e02ff */
[----:B------:R-:W-:-:S02]  /*101c0*/  SEL R15, R15, 0x328, P3 ;  /* 0x000003280f0f7807 */ /* 0x000fc40001800000 */
[----:B------:R-:W-:Y:S02]  /*101d0*/  ISETP.NE.AND.EX P0, PT, RZ, c[0x0][0x504], PT, P0 ;  /* 0x00014100ff007a0c */ /* 0x000fe40003f05300 */
[----:B------:R-:W1:Y:S01]  /*101e0*/  LDC.64 R12, c[0x0][R15+0x170] ;  /* 0x00005c000f0c7b82 */ /* 0x000e620000000a00 */
[----:B------:R-:W-:Y:S01]  /*101f0*/  ISETP.NE.AND P2, PT, R5, 0x1, PT ;  /* 0x000000010500780c */ /* 0x000fe20003f45270 */
[----:B------:R-:W-:Y:S01]  /*10200*/  IMAD.IADD R5, R210, 0x1, R193 ;  /* 0x00000001d2057824 */ /* 0x000fe200078e02c1 */
[----:B------:R-:W-:Y:S02]  /*10210*/  SHF.R.S32.HI R6, RZ, 0x1f, R195 ;  /* 0x0000001fff067819 */ /* 0x000fe400000114c3 */
[----:B------:R-:W-:Y:S01]  /*10220*/  SEL R7, R195, RZ, !P0 ;  /* 0x000000ffc3077207 */ /* 0x000fe20004000000 */
[----:B------:R-:W-:Y:S01]  /*10230*/  IMAD.MOV.U32 R14, RZ, RZ, R5 ;  /* 0x000000ffff0e7224 */ /* 0x000fe200078e0005 */
[----:B------:R-:W-:Y:S01]  /*10240*/  SEL R6, R6, RZ, !P0 ;  /* 0x000000ff06067207 */ /* 0x000fe20004000000 */
[----:B------:R-:W2:Y:S01]  /*10250*/  LDC.64 R10, c[0x0][R15+0x168] ;  /* 0x00005a000f0a7b82 */ /* 0x000ea20000000a00 */
[----:B------:R-:W-:-:S07]  /*10260*/  SEL R16, R232, RZ, P3 ;  /* 0x000000ffe8107207 */ /* 0x000fce0001800000 */
[----:B------:R-:W3:Y:S08]  /*10270*/  LDC.64 R20, c[0x0][R15+0x178] ;  /* 0x00005e000f147b82 */ /* 0x000ef00000000a00 */
[----:B------:R4:W3:Y:S01]  /*10280*/  LDC.64 R18, c[0x0][R15+0x160] ;  /* 0x000058000f127b82 */ /* 0x0008e20000000a00 */
[----:B-1----:R-:W-:-:S04]  /*10290*/  IMAD R9, R13, R7, RZ ;  /* 0x000000070d097224 */ /* 0x002fc800078e02ff */
[----:B------:R-:W-:Y:S02]  /*102a0*/  IMAD R9, R12, R6, R9 ;  /* 0x000000060c097224 */ /* 0x000fe400078e0209 */
[----:B------:R-:W-:-:S04]  /*102b0*/  @P2 IMAD.HI.U32 R6, R5, c[0x0][0x4ec], RZ ;  /* 0x00013b0005062a27 */ /* 0x000fc800078e00ff */
[----:B--2---:R-:W-:Y:S01]  /*102c0*/  IMAD.WIDE.U32 R22, R10, R226, RZ ;  /* 0x000000e20a167225 */ /* 0x004fe200078e00ff */
[----:B------:R-:W-:Y:S02]  /*102d0*/  @P2 SHF.R.U32.HI R14, RZ, c[0x0][0x4f0], R6 ;  /* 0x00013c00ff0e2a19 */ /* 0x000fe40000011606 */
[----:B------:R-:W-:Y:S01]  /*102e0*/  SHF.R.S32.HI R6, RZ, 0x1f, R0 ;  /* 0x0000001fff067819 */ /* 0x000fe20000011400 */
[----:B------:R-:W-:-:S04]  /*102f0*/  IMAD.WIDE.U32 R12, R12, R7, RZ ;  /* 0x000000070c0c7225 */ /* 0x000fc800078e00ff */
[----:B------:R-:W-:Y:S02]  /*10300*/  IMAD R10, R11, R226, RZ ;  /* 0x000000e20b0a7224 */ /* 0x000fe400078e02ff */
[----:B------:R-:W-:Y:S01]  /*10310*/  IMAD.IADD R9, R13, 0x1, R9 ;  /* 0x000000010d097824 */ /* 0x000fe200078e0209 */
[----:B------:R-:W-:Y:S01]  /*10320*/  IADD3 R13, P1, P0, R12, R22, R0 ;  /* 0x000000160c0d7210 */ /* 0x000fe2000783e000 */
[----:B------:R-:W-:Y:S02]  /*10330*/  IMAD.IADD R10, R23, 0x1, R10 ;  /* 0x00000001170a7824 */ /* 0x000fe400078e020a */
[----:B---3--:R-:W-:Y:S02]  /*10340*/  IMAD R11, R21, R16, RZ ;  /* 0x00000010150b7224 */ /* 0x008fe400078e02ff */
[----:B------:R-:W-:Y:S01]  /*10350*/  IMAD.MOV R12, RZ, RZ, -R14 ;  /* 0x000000ffff0c7224 */ /* 0x000fe200078e0a0e */
[----:B------:R-:W-:Y:S01]  /*10360*/  IADD3.X R9, R9, R10, R6, P1, P0 ;  /* 0x0000000a09097210 */ /* 0x000fe20000fe0406 */
[----:B------:R-:W-:-:S04]  /*10370*/  IMAD.WIDE.U32 R16, R20, R16, RZ ;  /* 0x0000001014107225 */ /* 0x000fc800078e00ff */
[----:B----4-:R-:W-:Y:S01]  /*10380*/  IMAD R15, R12, c[0x0][0x4e8], R5 ;  /* 0x00013a000c0f7a24 */ /* 0x010fe200078e0205 */
        /* <DEDUP_REMOVED lines=16> */
[----:B------:R-:W-:Y:S01]  /*10490*/  IMAD.IADD R11, R211, 0x1, R193 ;  /* 0x00000001d30b7824 */ /* 0x000fe200078e02c1 */
[----:B------:R-:W-:Y:S01]  /*104a0*/  SHFL.IDX PT, R16, R9, 0x1, 0x1c1f ;  /* 0x003c1f0009107f89 */ /* 0x000fe200000e0000 */
[----:B------:R-:W-:-:S03]  /*104b0*/  LOP3.LUT P0, RZ, R212, 0x3, RZ, 0xc0, !PT ;  /* 0x00000003d4ff7812 */ /* 0x000fc6000780c0ff */
[----:B------:R-:W1:Y:S01]  /*104c0*/  SHFL.IDX PT, R13, R10, RZ, 0x1c1f ;  /* 0x001c1fff0a0d7589 */ /* 0x000e6200000e0000 */
[C---:B------:R-:W-:Y:S02]  /*104d0*/  IADD3 R15, R11.reuse, 0x8, RZ ;  /* 0x000000080b0f7810 */ /* 0x040fe40007ffe0ff */
[-C--:B------:R-:W-:Y:S01]  /*104e0*/  ISETP.GE.OR P1, PT, R11, R8.reuse, P0 ;  /* 0x000000080b00720c */ /* 0x080fe20000726670 */
[----:B------:R-:W2:Y:S01]  /*104f0*/  SHFL.IDX PT, R17, R10, 0x1, 0x1c1f ;  /* 0x003c1f000a117f89 */ /* 0x000ea200000e0000 */
[----:B------:R-:W-:-:S11]  /*10500*/  ISETP.GE.OR P0, PT, R15, R8, P0 ;  /* 0x000000080f00720c */ /* 0x000fd60000706670 */
[----:B-1----:R1:W-:Y:S01]  /*10510*/  @!P1 ST.E [R12.64], R4 ;  /* 0x000000040c009985 */ /* 0x0023e2000c101908 */
[----:B------:R-:W-:-:S03]  /*10520*/  ISETP.GE.AND P1, PT, R11, R8, PT ;  /* 0x000000080b00720c */ /* 0x000fc60003f26270 */
[----:B--2---:R1:W-:Y:S01]  /*10530*/  @!P0 ST.E [R16.64], R2 ;  /* 0x0000000210008985 */ /* 0x0043e2000c101908 */
[----:B------:R-:W-:Y:S01]  /*10540*/  ISETP.GE.AND P0, PT, R15, R8, PT ;  /* 0x000000080f00720c */ /* 0x000fe20003f06270 */
[----:B------:R-:W-:Y:S05]  /*10550*/  @P3 BRA `(.L_x_1706) ;  /* 0x000007c000003947 */ /* 0x000fea0003800000 */
[----:B------:R-:W-:Y:S01]  /*10560*/  IMAD R5, R6, c[0x0][0x3a0], RZ ;  /* 0x0000e80006057a24 */ /* 0x000fe200078e02ff */
[----:B-1----:R-:W-:Y:S01]  /*10570*/  SHF.R.S32.HI R4, RZ, 0x1f, R7 ;  /* 0x0000001fff047819 */ /* 0x002fe20000011407 */
[C---:B------:R-:W-:Y:S01]  /*10580*/  IMAD.WIDE.U32 R10, R0.reuse, c[0x0][0x3a0], RZ ;  /* 0x0000e800000a7a25 */ /* 0x040fe200078e00ff */
[----:B------:R1:W2:Y:S03]  /*10590*/  LDS.128 R56, [R208+0x80] ;  /* 0x00008000d0387984 */ /* 0x0002a60000000c00 */
[----:B------:R-:W-:Y:S01]  /*105a0*/  IMAD R5, R0, c[0x0][0x3a4], R5 ;  /* 0x0000e90000057a24 */ /* 0x000fe200078e0205 */
[----:B------:R-:W-:Y:S01]  /*105b0*/  LEA R0, R214, R215, 0x5 ;  /* 0x000000d7d6007211 */ /* 0x000fe200078e28ff */
[----:B------:R1:W3:Y:S01]  /*105c0*/  LDS.128 R52, [R208+0x1080] ;  /* 0x00108000d0347984 */ /* 0x0002e20000000c00 */
[----:B------:R-:W-:-:S02]  /*105d0*/  IMAD R4, R4, c[0x0][0x3f0], RZ ;  /* 0x0000fc0004047a24 */ /* 0x000fc400078e02ff */
[----:B------:R-:W-:Y:S01]  /*105e0*/  IADD3 R11, R11, R5, RZ ;  /* 0x000000050b0b7210 */ /* 0x000fe20007ffe0ff */
[----:B------:R1:W4:Y:S01]  /*105f0*/  LDS.128 R48, [R208+0x2080] ;  /* 0x00208000d0307984 */ /* 0x0003220000000c00 */
[----:B------:R-:W-:Y:S01]  /*10600*/  IADD3 R0, R193, R0, RZ ;  /* 0x00000000c1007210 */ /* 0x000fe20007ffe0ff */
[----:B------:R-:W-:Y:S01]  /*10610*/  IMAD R4, R7, c[0x0][0x3f4], R4 ;  /* 0x0000fd0007047a24 */ /* 0x000fe200078e0204 */
[----:B------:R-:W-:Y:S01]  /*10620*/  IADD3 R193, R215, R193, RZ ;  /* 0x000000c1d7c17210 */ /* 0x000fe20007ffe0ff */
[----:B------:R-:W-:Y:S01]  /*10630*/  IMAD.WIDE.U32 R10, R226, c[0x0][0x3e8], R10 ;  /* 0x0000fa00e20a7a25 */ /* 0x000fe200078e000a */
[----:B------:R1:W1:Y:S01]  /*10640*/  LDS.128 R44, [R208+0x3080] ;  /* 0x00308000d02c7984 */ /* 0x0002620000000c00 */
[----:B------:R-:W-:Y:S02]  /*10650*/  MOV R2, R0 ;  /* 0x0000000000027202 */ /* 0x000fe40000000f00 */
[----:B------:R-:W-:Y:S01]  /*10660*/  @P2 IMAD.HI.U32 R5, R0, c[0x0][0x4ec], RZ ;  /* 0x00013b0000052a27 */ /* 0x000fe200078e00ff */
[----:B------:R1:W1:Y:S03]  /*10670*/  LDS.128 R40, [R208+0x4080] ;  /* 0x00408000d0287984 */ /* 0x0002660000000c00 */
[----:B------:R-:W-:Y:S01]  /*10680*/  IMAD R11, R226, c[0x0][0x3ec], R11 ;  /* 0x0000fb00e20b7a24 */ /* 0x000fe200078e020b */
[----:B------:R1:W1:Y:S01]  /*10690*/  LDS.128 R36, [R208+0x5080] ;  /* 0x00508000d0247984 */ /* 0x0002620000000c00 */
[----:B------:R-:W-:-:S02]  /*106a0*/  @P2 SHF.R.U32.HI R2, RZ, c[0x0][0x4f0], R5 ;  /* 0x00013c00ff022a19 */ /* 0x000fc40000011605 */
[----:B------:R-:W-:Y:S01]  /*106b0*/  IMAD.WIDE.U32 R10, R7, c[0x0][0x3f0], R10 ;  /* 0x0000fc00070a7a25 */ /* 0x000fe200078e000a */
[----:B------:R1:W1:Y:S01]  /*106c0*/  LDS.128 R32, [R208+0x6080] ;  /* 0x00608000d0207984 */ /* 0x0002620000000c00 */
[----:B------:R-:W-:Y:S02]  /*106d0*/  SHF.R.S32.HI R6, RZ, 0x1f, R2 ;  /* 0x0000001fff067819 */ /* 0x000fe40000011402 */
[----:B------:R-:W-:Y:S01]  /*106e0*/  IADD3 R5, -R2, RZ, RZ ;  /* 0x000000ff02057210 */ /* 0x000fe20007ffe1ff */
[----:B------:R1:W1:Y:S01]  /*106f0*/  LDS.128 R28, [R208+0x7080] ;  /* 0x00708000d01c7984 */ /* 0x0002620000000c00 */
[----:B------:R-:W-:Y:S01]  /*10700*/  IADD3 R11, R11, R4, RZ ;  /* 0x000000040b0b7210 */ /* 0x000fe20007ffe0ff */
[----:B------:R-:W-:Y:S02]  /*10710*/  IMAD R7, R6, c[0x0][0x3e0], RZ ;  /* 0x0000f80006077a24 */ /* 0x000fe400078e02ff */
[----:B------:R1:W1:Y:S01]  /*10720*/  LDS.128 R24, [R208+0x8080] ;  /* 0x00808000d0187984 */ /* 0x0002620000000c00 */
[----:B------:R-:W-:-:S02]  /*10730*/  IMAD R5, R5, c[0x0][0x4e8], R0 ;  /* 0x00013a0005057a24 */ /* 0x000fc400078e0200 */
[C---:B------:R-:W-:Y:S01]  /*10740*/  IMAD R7, R2.reuse, c[0x0][0x3e4], R7 ;  /* 0x0000f90002077a24 */ /* 0x040fe200078e0207 */
[----:B------:R1:W1:Y:S01]  /*10750*/  LDS.128 R20, [R208+0x9080] ;  /* 0x00908000d0147984 */ /* 0x0002620000000c00 */
[----:B------:R-:W-:Y:S01]  /*10760*/  IMAD.WIDE.U32 R10, R2, c[0x0][0x3e0], R10 ;  /* 0x0000f800020a7a25 */ /* 0x000fe200078e000a */
[----:B------:R-:W-:Y:S02]  /*10770*/  SHF.R.S32.HI R0, RZ, 0x1f, R5 ;  /* 0x0000001fff007819 */ /* 0x000fe40000011405 */
[----:B------:R1:W1:Y:S02]  /*10780*/  LDS.128 R16, [R208+0xa080] ;  /* 0x00a08000d0107984 */ /* 0x0002640000000c00 */
[----:B------:R-:W-:Y:S01]  /*10790*/  IADD3 R11, R11, R7, RZ ;  /* 0x000000070b0b7210 */ /* 0x000fe20007ffe0ff */
[----:B------:R-:W-:Y:S01]  /*107a0*/  IMAD R0, R0, c[0x0][0x3d8], RZ ;  /* 0x0000f60000007a24 */ /* 0x000fe200078e02ff */
[----:B------:R1:W1:Y:S03]  /*107b0*/  LDS.128 R12, [R208+0xb080] ;  /* 0x00b08000d00c7984 */ /* 0x0002660000000c00 */
[----:B------:R-:W-:-:S04]  /*107c0*/  IMAD.WIDE.U32 R6, R5, c[0x0][0x3d8], R10 ;  /* 0x0000f60005067a25 */ /* 0x000fc800078e000a */
[----:B------:R-:W-:Y:S01]  /*107d0*/  IMAD R5, R5, c[0x0][0x3dc], R0 ;  /* 0x0000f70005057a24 */ /* 0x000fe200078e0200 */
[----:B------:R-:W-:-:S04]  /*107e0*/  LEA R10, P0, R6, c[0x0][0x380], 0x1 ;  /* 0x0000e000060a7a11 */ /* 0x000fc800078008ff */
[----:B------:R-:W-:-:S04]  /*107f0*/  IADD3 R5, R7, R5, RZ ;  /* 0x0000000507057210 */ /* 0x000fc80007ffe0ff */
[----:B------:R-:W-:Y:S01]  /*10800*/  LEA.HI.X R9, R6, c[0x0][0x384], R5, 0x1, P0 ;  /* 0x0000e10006097a11 */ /* 0x000fe200000f0c05 */
[----:B------:R-:W-:Y:S05]  /*10810*/  BRA.DIV ~URZ, `(.L_x_1707) ;  /* 0x000039427f007947 */ /* 0x000fea000b800000 */
[----:B--234-:R2:W3:Y:S02]  /*10820*/  SHFL.IDX PT, R11, R9, RZ, 0x181f ;  /* 0x00181fff090b7589 */ /* 0x01c4e400000e0000 */
.L_x_1774:
[----:B------:R-:W-:Y:S05]  /*10830*/  BRA.DIV ~URZ, `(.L_x_1708) ;  /* 0x000039927f007947 */ /* 0x000fea000b800000 */
[----:B------:R4:W2:Y:S02]  /*10840*/  SHFL.IDX PT, R2, R10, RZ, 0x181f ;  /* 0x00181fff0a027589 */ /* 0x0008a400000e0000 */
.L_x_1775:
[----:B------:R-:W-:Y:S01]  /*10850*/  ISETP.GE.AND P0, PT, R193, R8, PT ;  /* 0x00000008c100720c */ /* 0x000fe20003f06270 */
[----:B------:R-:W-:-:S12]  /*10860*/  BSSY B0, `(.L_x_1709) ;  /* 0x000000e000007945 */ /* 0x000fd80003800000 */
        /* <DEDUP_REMOVED lines=11> */
[----:B-1----:R2:W-:Y:S04]  /*10920*/  @!P4 ST.E.128 [R4.64], R40 ;  /* 0x000000280400c985 */ /* 0x0025e8000c101d08 */
[----:B------:R2:W-:Y:S02]  /*10930*/  @!P3 ST.E.128 [R60.64], R24 ;  /* 0x000000183c00b985 */ /* 0x0005e4000c101d08 */
.L_x_1710:
[----:B------:R-:W-:Y:S05]  /*10940*/  BSYNC B0 ;  /* 0x0000000000007941 */ /* 0x000fea0003800000 */
.L_x_1709:
[----:B------:R-:W-:Y:S05]  /*10950*/  BRA.DIV ~URZ, `(.L_x_1711) ;  /* 0x000038d27f007947 */ /* 0x000fea000b800000 */
[----:B---3--:R3:W4:Y:S04]  /*10960*/  SHFL.IDX PT, R11, R9, 0x1, 0x181f ;  /* 0x00381f00090b7f89 */ /* 0x00872800000e0000 */
[----:B--2---:R3:W2:Y:S02]  /*10970*/  SHFL.IDX PT, R2, R10, 0x1, 0x181f ;  /* 0x00381f000a027f89 */ /* 0x0046a400000e0000 */
.L_x_1776:
        /* <DEDUP_REMOVED lines=9> */
[C---:B-1----:R-:W-:Y:S02]  /*10a10*/  @!P0 LEA R24, P3, R203.reuse, R2, 0x1 ;  /* 0x00000002cb188211 */ /* 0x042fe400078608ff */
[-C--:B----4-:R-:W-:Y:S02]  /*10a20*/  @!P2 LEA.HI.X R7, R218, R11.reuse, R219, 0x1, P5 ;  /* 0x0000000bda07a211 */ /* 0x090fe400028f0cdb */
[-C--:B------:R-:W-:Y:S02]  /*10a30*/  @!P1 LEA.HI.X R5, R204, R11.reuse, R199, 0x1, P4 ;  /* 0x0000000bcc059211 */ /* 0x080fe400020f0cc7 */
[----:B------:R-:W-:Y:S01]  /*10a40*/  @!P0 LEA.HI.X R25, R203, R11, R198, 0x1, P3 ;  /* 0x0000000bcb198211 */ /* 0x000fe200018f0cc6 */
[----:B------:R1:W-:Y:S04]  /*10a50*/  @!P2 ST.E.128 [R6.64], R52 ;  /* 0x000000340600a985 */ /* 0x0003e8000c101d08 */
[----:B------:R1:W-:Y:S04]  /*10a60*/  @!P1 ST.E.128 [R4.64], R36 ;  /* 0x0000002404009985 */ /* 0x0003e8000c101d08 */
[----:B------:R1:W-:Y:S02]  /*10a70*/  @!P0 ST.E.128 [R24.64], R20 ;  /* 0x0000001418008985 */ /* 0x0003e4000c101d08 */
.L_x_1713:
[----:B------:R-:W-:Y:S05]  /*10a80*/  BSYNC B0 ;  /* 0x0000000000007941 */ /* 0x000fea0003800000 */
.L_x_1712:
[----:B------:R-:W-:Y:S05]  /*10a90*/  BRA.DIV ~URZ, `(.L_x_1714) ;  /* 0x000038527f007947 */ /* 0x000fea000b800000 */
[----:B----4-:R4:W3:Y:S02]  /*10aa0*/  SHFL.IDX PT, R11, R9, 0x2, 0x181f ;  /* 0x00581f00090b7f89 */ /* 0x0108e400000e0000 */
.L_x_1777:
[----:B------:R-:W-:Y:S05]  /*10ab0*/  BRA.DIV ~URZ, `(.L_x_1715) ;  /* 0x000038a27f007947 */ /* 0x000fea000b800000 */
[----:B--2---:R2:W4:Y:S02]  /*10ac0*/  SHFL.IDX PT, R2, R10, 0x2, 0x181f ;  /* 0x00581f000a027f89 */ /* 0x00452400000e0000 */
.L_x_1778:
[----:B-1----:R-:W-:Y:S01]  /*10ad0*/  IADD3 R5, R193, 0x40, RZ ;  /* 0x00000040c1057810 */ /* 0x002fe20007ffe0ff */
        /* <DEDUP_REMOVED lines=15> */
.L_x_1717:
[----:B------:R-:W-:Y:S05]  /*10bd0*/  BSYNC B0 ;  /* 0x0000000000007941 */ /* 0x000fea0003800000 */
.L_x_1716:
[----:B------:R-:W-:Y:S05]  /*10be0*/  BRA.DIV ~URZ, `(.L_x_1718) ;  /* 0x000037d27f007947 */ /* 0x000fea000b800000 */
[----:B---34-:R-:W3:Y:S04]  /*10bf0*/  SHFL.IDX PT, R9, R9, 0x3, 0x181f ;  /* 0x00781f0009097f89 */ /* 0x018ee800000e0000 */
[----:B------:R4:W1:Y:S02]  /*10c00*/  SHFL.IDX PT, R2, R10, 0x3, 0x181f ;  /* 0x00781f000a027f89 */ /* 0x00086400000e0000 */
.L_x_1779:
[----:B------:R-:W-:-:S04]  /*10c10*/  IADD3 R193, R193, 0x60, RZ ;  /* 0x00000060c1c17810 */ /* 0x000fc80007ffe0ff */
[----:B------:R-:W-:-:S13]  /*10c20*/  ISETP.GE.AND P0, PT, R193, R8, PT ;  /* 0x00000008c100720c */ /* 0x000fda0003f06270 */
[----:B------:R-:W-:Y:S05]  /*10c30*/  @P0 BRA `(.L_x_1719) ;  /* 0x00001e3000000947 */ /* 0x000fea0003800000 */
[----:B------:R-:W-:Y:S02]  /*10c40*/  ISETP.GE.AND P1, PT, R218, c[0x0][0x3c8], PT ;  /* 0x0000f200da007a0c */ /* 0x000fe40003f26270 */
[----:B------:R-:W-:-:S11]  /*10c50*/  ISETP.GE.AND P0, PT, R204, c[0x0][0x3c8], PT ;  /* 0x0000f200cc007a0c */ /* 0x000fd60003f06270 */
[-C--:B-1----:R-:W-:Y:S02]  /*10c60*/  @!P1 LEA R6, P3, R218, R2.reuse, 0x1 ;  /* 0x00000002da069211 */ /* 0x082fe400078608ff */
[----:B------:R-:W-:Y:S02]  /*10c70*/  @!P0 LEA R4, P2, R204, R2, 0x1 ;  /* 0x00000002cc048211 */ /* 0x000fe400078408ff */
[-C--:B---3--:R-:W-:Y:S02]  /*10c80*/  @!P1 LEA.HI.X R7, R218, R9.reuse, R219, 0x1, P3 ;  /* 0x00000009da079211 */ /* 0x088fe400018f0cdb */
        /* <DEDUP_REMOVED lines=9> */
.L_x_1706:
[----:B------:R-:W-:Y:S01]  /*10d20*/  IMAD R9, R6, c[0x0][0x408], RZ ;  /* 0x0001020006097a24 */ /* 0x000fe200078e02ff */
[----:B-1----:R-:W-:Y:S01]  /*10d30*/  MOV R4, R5 ;  /* 0x0000000500047202 */ /* 0x002fe20000000f00 */
[----:B------:R-:W-:-:S04]  /*10d40*/  IMAD.WIDE.U32 R10, R0, c[0x0][0x408], RZ ;  /* 0x00010200000a7a25 */ /* 0x000fc800078e00ff */
[----:B------:R-:W-:Y:S01]  /*10d50*/  IMAD R9, R0, c[0x0][0x40c], R9 ;  /* 0x0001030000097a24 */ /* 0x000fe200078e0209 */
[----:B------:R-:W-:Y:S01]  /*10d60*/  SHF.R.S32.HI R0, RZ, 0x1f, R7 ;  /* 0x0000001fff007819 */ /* 0x000fe20000011407 */
[----:B------:R-:W-:-:S03]  /*10d70*/  @P2 IMAD.HI.U32 R2, R5, c[0x0][0x4ec], RZ ;  /* 0x00013b0005022a27 */ /* 0x000fc600078e00ff */
[----:B------:R-:W-:Y:S01]  /*10d80*/  IADD3 R11, R11, R9, RZ ;  /* 0x000000090b0b7210 */ /* 0x000fe20007ffe0ff */
[----:B------:R-:W-:Y:S01]  /*10d90*/  IMAD R0, R0, c[0x0][0x440], RZ ;  /* 0x0001100000007a24 */ /* 0x000fe200078e02ff */
[----:B------:R-:W-:-:S03]  /*10da0*/  @P2 SHF.R.U32.HI R4, RZ, c[0x0][0x4f0], R2 ;  /* 0x00013c00ff042a19 */ /* 0x000fc60000011602 */
[----:B------:R-:W-:-:S04]  /*10db0*/  IMAD.WIDE.U32 R8, R226, c[0x0][0x438], R10 ;  /* 0x00010e00e2087a25 */ /* 0x000fc800078e000a */
[----:B------:R-:W-:Y:S02]  /*10dc0*/  IMAD R9, R226, c[0x0][0x43c], R9 ;  /* 0x00010f00e2097a24 */ /* 0x000fe400078e0209 */
[C---:B------:R-:W-:Y:S02]  /*10dd0*/  IMAD R0, R7.reuse, c[0x0][0x444], R0 ;  /* 0x0001110007007a24 */ /* 0x040fe400078e0200 */
[----:B------:R-:W-:Y:S01]  /*10de0*/  IMAD.WIDE.U32 R8, R7, c[0x0][0x440], R8 ;  /* 0x0001100007087a25 */ /* 0x000fe200078e0008 */
[----:B------:R-:W-:-:S04]  /*10df0*/  SHF.R.S32.HI R7, RZ, 0x1f, R4 ;  /* 0x0000001fff077819 */ /* 0x000fc80000011404 */
[----:B------:R-:W-:Y:S01]  /*10e00*/  IADD3 R9, R9, R0, RZ ;  /* 0x0000000009097210 */ /* 0x000fe20007ffe0ff */
[----:B------:R-:W-:Y:S01]  /*10e10*/  IMAD R7, R7, c[0x0][0x430], RZ ;  /* 0x00010c0007077a24 */ /* 0x000fe200078e02ff */
[----:B------:R-:W-:-:S03]  /*10e20*/  IADD3 R0, -R4, RZ, RZ ;  /* 0x000000ff04007210 */ /* 0x000fc60007ffe1ff */
[----:B------:R-:W-:-:S04]  /*10e30*/  IMAD.WIDE.U32 R8, R232, c[0x0][0x448], R8 ;  /* 0x00011200e8087a25 */ /* 0x000fc800078e0008 */
        /* <DEDUP_REMOVED lines=14> */
.L_x_1780:
[----:B------:R-:W-:Y:S05]  /*10f20*/  BRA.DIV ~URZ, `(.L_x_1721) ;  /* 0x000035c27f007947 */ /* 0x000fea000b800000 */
[----:B------:R3:W4:Y:S02]  /*10f30*/  SHFL.IDX PT, R2, R152, RZ, 0x1c1f ;  /* 0x001c1fff98027589 */ /* 0x00072400000e0000 */
.L_x_1781:
        /* <DEDUP_REMOVED lines=52> */
[----:B------:R-:W-:-:S07]  /*11280*/  ISETP.GE.AND P1, PT, R145, c[0x0][0x3c8], PT ;  /* 0x0000f20091007a0c */ /* 0x000fce0003f26270 */
[-C--:B----4-:R-:W-:Y:S02]  /*11290*/  @!P6 LEA R6, P4, R209, R2.reuse, 0x2 ;  /* 0x00000002d106e211 */ /* 0x090fe400078810ff */
[-C--:B------:R-:W-:Y:S02]  /*112a0*/  @!P2 LEA R4, P3, R149, R2.reuse, 0x2 ;  /* 0x000000029504a211 */ /* 0x080fe400078610ff */
[-C--:B--2---:R-:W-:Y:S02]  /*112b0*/  @!P6 LEA.HI.X R7, R209, R153.reuse, R150, 0x2, P4 ;  /* 0x00000099d107e211 */ /* 0x084fe400020f1496 */
[----:B------:R-:W-:Y:S02]  /*112c0*/  @!P2 LEA.HI.X R5, R149, R153, R148, 0x2, P3 ;  /* 0x000000999505a211 */ /* 0x000fe400018f1494 */
[----:B------:R-:W-:Y:S01]  /*112d0*/  @!P5 LEA R154, P4, R147, R2, 0x2 ;  /* 0x00000002939ad211 */ /* 0x000fe200078810ff */
[----:B------:R2:W-:Y:S01]  /*112e0*/  @!P6 ST.E.64 [R6.64], R128 ;  /* 0x000000800600e985 */ /* 0x0005e2000c101b08 */
[----:B------:R-:W-:-:S02]  /*112f0*/  ISETP.GE.AND P6, PT, R143, c[0x0][0x3c8], PT ;  /* 0x0000f2008f007a0c */ /* 0x000fc40003fc6270 */
[----:B------:R-:W-:Y:S01]  /*11300*/  @!P1 LEA R156, P3, R145, R2, 0x2 ;  /* 0x00000002919c9211 */ /* 0x000fe200078610ff */
[----:B------:R4:W-:Y:S01]  /*11310*/  @!P2 ST.E.64 [R4.64], R124 ;  /* 0x0000007c0400a985 */ /* 0x0009e2000c101b08 */
[----:B------:R-:W-:Y:S02]  /*11320*/  ISETP.GE.AND P2, PT, R141, c[0x0][0x3c8], PT ;  /* 0x0000f2008d007a0c */ /* 0x000fe40003f46270 */
[-C--:B------:R-:W-:Y:S02]  /*11330*/  @!P5 LEA.HI.X R155, R147, R153.reuse, R146, 0x2, P4 ;  /* 0x00000099939bd211 */ /* 0x080fe400020f1492 */
[----:B------:R-:W-:-:S03]  /*11340*/  @!P1 LEA.HI.X R157, R145, R153, R144, 0x2, P3 ;  /* 0x00000099919d9211 */ /* 0x000fc600018f1490 */
[----:B------:R5:W-:Y:S01]  /*11350*/  @!P5 ST.E.64 [R154.64], R100 ;  /* 0x000000649a00d985 */ /* 0x000be2000c101b08 */
[----:B------:R-:W-:Y:S02]  /*11360*/  ISETP.GE.AND P5, PT, R139, c[0x0][0x3c8], PT ;  /* 0x0000f2008b007a0c */ /* 0x000fe40003fa6270 */
[----:B------:R-:W-:Y:S01]  /*11370*/  @!P6 LEA R158, P4, R143, R2, 0x2 ;  /* 0x000000028f9ee211 */ /* 0x000fe200078810ff */
[----:B------:R1:W-:Y:S01]  /*11380*/  @!P1 ST.E.64 [R156.64], R104 ;  /* 0x000000689c009985 */ /* 0x0003e2000c101b08 */
[----:B------:R-:W-:Y:S02]  /*11390*/  ISETP.GE.AND P1, PT, R137, c[0x0][0x3c8], PT ;  /* 0x0000f20089007a0c */ /* 0x000fe40003f26270 */
        /* <DEDUP_REMOVED lines=8> */
[-C--:B-----5:R-:W-:Y:S02]  /*11420*/  @!P1 LEA R100, P3, R137, R2.reuse, 0x2 ;  /* 0x0000000289649211 */ /* 0x0a0fe400078610ff */
[-C--:B------:R-:W-:Y:S02]  /*11430*/  @!P5 LEA.HI.X R5, R139, R153.reuse, R138, 0x2, P4 ;  /* 0x000000998b05d211 */ /* 0x080fe400020f148a */
[----:B------:R-:W-:Y:S02]  /*11440*/  @!P1 LEA.HI.X R101, R137, R153, R136, 0x2, P3 ;  /* 0x0000009989659211 */ /* 0x000fe400018f1488 */
[----:B-1----:R-:W-:Y:S01]  /*11450*/  @!P6 LEA R104, P4, R135, R2, 0x2 ;  /* 0x000000028768e211 */ /* 0x002fe200078810ff */
[----:B------:R1:W-:Y:S01]  /*11460*/  @!P5 ST.E.64 [R4.64], R116 ;  /* 0x000000740400d985 */ /* 0x0003e2000c101b08 */
[----:B------:R-:W-:-:S02]  /*11470*/  ISETP.GE.AND P5, PT, R35, c[0x0][0x3c8], PT ;  /* 0x0000f20023007a0c */ /* 0x000fc40003fa6270 */
[-C--:B------:R-:W-:Y:S01]  /*11480*/  @!P6 LEA.HI.X R105, R135, R153.reuse, R134, 0x2, P4 ;  /* 0x000000998769e211 */ /* 0x080fe200020f1486 */
        /* <DEDUP_REMOVED lines=11> */
[-C--:B-1----:R-:W-:Y:S02]  /*11540*/  @!P1 LEA R4, P3, R33, R2.reuse, 0x2 ;  /* 0x0000000221049211 */ /* 0x082fe400078610ff */
[----:B------:R-:W-:Y:S02]  /*11550*/  ISETP.GE.AND P5, PT, R27, c[0x0][0x3c8], PT ;  /* 0x0000f2001b007a0c */ /* 0x000fe40003fa6270 */
[----:B------:R-:W-:Y:S02]  /*11560*/  @!P1 LEA.HI.X R5, R33, R153, R32, 0x2, P3 ;  /* 0x0000009921059211 */ /* 0x000fe400018f1420 */
[-C--:B----4-:R-:W-:Y:S02]  /*11570*/  @!P6 LEA R100, P4, R31, R2.reuse, 0x2 ;  /* 0x000000021f64e211 */ /* 0x090fe400078810ff */
[----:B---3--:R-:W-:Y:S01]  /*11580*/  @!P2 LEA R36, P3, R29, R2, 0x2 ;  /* 0x000000021d24a211 */ /* 0x008fe200078610ff */
[----:B------:R1:W-:Y:S01]  /*11590*/  @!P1 ST.E.64 [R4.64], R48 ;  /* 0x0000003004009985 */ /* 0x0003e2000c101b08 */
[----:B------:R-:W-:-:S02]  /*115a0*/  ISETP.GE.AND P1, PT, R25, c[0x0][0x3c8], PT ;  /* 0x0000f20019007a0c */ /* 0x000fc40003f26270 */
[-C--:B------:R-:W-:Y:S02]  /*115b0*/  @!P6 LEA.HI.X R101, R31, R153.reuse, R30, 0x2, P4 ;  /* 0x000000991f65e211 */ /* 0x080fe400020f141e */
[-C--:B------:R-:W-:Y:S02]  /*115c0*/  @!P2 LEA.HI.X R37, R29, R153.reuse, R28, 0x2, P3 ;  /* 0x000000991d25a211 */ /* 0x080fe400018f141c */
[----:B-----5:R-:W-:Y:S01]  /*115d0*/  @!P5 LEA R40, P3, R27, R2, 0x2 ;  /* 0x000000021b28d211 */ /* 0x020fe200078610ff */
[----:B------:R-:W-:Y:S01]  /*115e0*/  @!P6 ST.E.64 [R100.64], R52 ;  /* 0x000000346400e985 */ /* 0x000fe2000c101b08 */
[----:B------:R-:W-:Y:S02]  /*115f0*/  ISETP.GE.AND P6, PT, R23, c[0x0][0x3c8], PT ;  /* 0x0000f20017007a0c */ /* 0x000fe40003fc6270 */
[----:B------:R-:W-:Y:S01]  /*11600*/  ISETP.GE.AND P4, PT, R21, c[0x0][0x3c8], PT ;  /* 0x0000f20015007a0c */ /* 0x000fe20003f86270 */
[----:B------:R3:W-:Y:S01]  /*11610*/  @!P2 ST.E.64 [R36.64], R56 ;  /* 0x000000382400a985 */ /* 0x0007e2000c101b08 */
[----:B------:R-:W-:-:S02]  /*11620*/  @!P5 LEA.HI.X R41, R27, R153, R26, 0x2, P3 ;  /* 0x000000991b29d211 */ /* 0x000fc400018f141a */
[----:B------:R-:W-:-:S03]  /*11630*/  ISETP.GE.AND P3, PT, R19, c[0x0][0x3c8], PT ;  /* 0x0000f20013007a0c */ /* 0x000fc60003f66270 */
[----:B------:R-:W-:Y:S01]  /*11640*/  @!P5 ST.E.64 [R40.64], R60 ;  /* 0x0000003c2800d985 */ /* 0x000fe2000c101b08 */
[----:B--2---:R-:W-:-:S04]  /*11650*/  @!P1 LEA R6, P2, R25, R2, 0x2 ;  /* 0x0000000219069211 */ /* 0x004fc800078410ff */
[----:B------:R-:W-:Y:S02]  /*11660*/  @!P1 LEA.HI.X R7, R25, R153, R24, 0x2, P2 ;  /* 0x0000009919079211 */ /* 0x000fe400010f1418 */
[----:B------:R-:W-:-:S03]  /*11670*/  @!P4 LEA R44, P5, R21, R2, 0x2 ;  /* 0x00000002152cc211 */ /* 0x000fc600078a10ff */
[----:B------:R2:W-:Y:S01]  /*11680*/  @!P1 ST.E.64 [R6.64], R64 ;  /* 0x0000004006009985 */ /* 0x0005e2000c101b08 */
[----:B-1----:R-:W-:Y:S02]  /*11690*/  @!P6 LEA R4, P2, R23, R2, 0x2 ;  /* 0x000000021704e211 */ /* 0x002fe400078410ff */
[----:B------:R-:W-:Y:S02]  /*116a0*/  ISETP.GE.AND P1, PT, R17, c[0x0][0x3c8], PT ;  /* 0x0000f20011007a0c */ /* 0x000fe40003f26270 */
[-C--:B------:R-:W-:Y:S02]  /*116b0*/  @!P6 LEA.HI.X R5, R23, R153.reuse, R22, 0x2, P2 ;  /* 0x000000991705e211 */ /* 0x080fe400010f1416 */
[----:B------:R-:W-:Y:S02]  /*116c0*/  @!P4 LEA.HI.X R45, R21, R153, R20, 0x2, P5 ;  /* 0x00000099152dc211 */ /* 0x000fe400028f1414 */
[----:B------:R-:W-:Y:S01]  /*116d0*/  ISETP.GE.AND P5, PT, R13, c[0x0][0x3c8], PT ;  /* 0x0000f2000d007a0c */ /* 0x000fe20003fa6270 */
[----:B------:R1:W-:Y:S01]  /*116e0*/  @!P6 ST.E.64 [R4.64], R68 ;  /* 0x000000440400e985 */ /* 0x0003e2000c101b08 */
[----:B------:R-:W-:-:S02]  /*116f0*/  ISETP.GE.AND P6, PT, R15, c[0x0][0x3c8], PT ;  /* 0x0000f2000f007a0c */ /* 0x000fc40003fc6270 */
[----:B---3--:R-:W-:Y:S01]  /*11700*/  @!P3 LEA R36, P2, R19, R2, 0x2 ;  /* 0x000000021324b211 */ /* 0x008fe200078410ff */
[----:B------:R3:W-:Y:S01]  /*11710*/  @!P4 ST.E.64 [R44.64], R72 ;  /* 0x000000482c00c985 */ /* 0x0007e2000c101b08 */
[----:B------:R-:W-:Y:S02]  /*11720*/  ISETP.GE.AND P4, PT, R11, c[0x0][0x3c8], PT ;  /* 0x0000f2000b007a0c */ /* 0x000fe40003f86270 */
[----:B------:R-:W-:-:S05]  /*11730*/  @!P3 LEA.HI.X R37, R19, R153, R18, 0x2, P2 ;  /* 0x000000991325b211 */ /* 0x000fca00010f1412 */
[----:B------:R4:W-:Y:S01]  /*11740*/  @!P3 ST.E.64 [R36.64], R76 ;  /* 0x0000004c2400b985 */ /* 0x0009e2000c101b08 */
[----:B------:R-:W-:Y:S02]  /*11750*/  ISETP.GE.AND P3, PT, R9, c[0x0][0x3c8], PT ;  /* 0x0000f20009007a0c */ /* 0x000fe40003f66270 */
[----:B--2---:R-:W-:-:S04]  /*11760*/  @!P1 LEA R6, P2, R17, R2, 0x2 ;  /* 0x0000000211069211 */ /* 0x004fc800078410ff */
[----:B------:R-:W-:Y:S02]  /*11770*/  @!P1 LEA.HI.X R7, R17, R153, R16, 0x2, P2 ;  /* 0x0000009911079211 */ /* 0x000fe400010f1410 */
[----:B------:R-:W-:-:S03]  /*11780*/  @!P6 LEA R40, P2, R15, R2, 0x2 ;  /* 0x000000020f28e211 */ /* 0x000fc600078410ff */
[----:B------:R4:W-:Y:S01]  /*11790*/  @!P1 ST.E.64 [R6.64], R80 ;  /* 0x0000005006009985 */ /* 0x0009e2000c101b08 */
[-C--:B------:R-:W-:Y:S02]  /*117a0*/  @!P5 LEA R48, P1, R13, R2.reuse, 0x2 ;  /* 0x000000020d30d211 */ /* 0x080fe400078210ff */
[-C--:B------:R-:W-:Y:S02]  /*117b0*/  @!P6 LEA.HI.X R41, R15, R153.reuse, R14, 0x2, P2 ;  /* 0x000000990f29e211 */ /* 0x080fe400010f140e */
[-C--:B-1----:R-:W-:Y:S02]  /*117c0*/  @!P4 LEA R4, P2, R11, R2.reuse, 0x2 ;  /* 0x000000020b04c211 */ /* 0x082fe400078410ff */
[-C--:B------:R-:W-:Y:S01]  /*117d0*/  @!P5 LEA.HI.X R49, R13, R153.reuse, R12, 0x2, P1 ;  /* 0x000000990d31d211 */ /* 0x080fe200008f140c */
[----:B------:R4:W-:Y:S01]  /*117e0*/  @!P6 ST.E.64 [R40.64], R84 ;  /* 0x000000542800e985 */ /* 0x0009e2000c101b08 */
[----:B---3--:R-:W-:Y:S02]  /*117f0*/  @!P3 LEA R44, P1, R9, R2, 0x2 ;  /* 0x00000002092cb211 */ /* 0x008fe400078210ff */
[-C--:B------:R-:W-:Y:S01]  /*11800*/  @!P4 LEA.HI.X R5, R11, R153.reuse, R10, 0x2, P2 ;  /* 0x000000990b05c211 */ /* 0x080fe200010f140a */
[----:B------:R4:W-:Y:S01]  /*11810*/  @!P5 ST.E.64 [R48.64], R88 ;  /* 0x000000583000d985 */ /* 0x0009e2000c101b08 */
[----:B------:R-:W-:-:S03]  /*11820*/  @!P3 LEA.HI.X R45, R9, R153, R8, 0x2, P1 ;  /* 0x00000099092db211 */ /* 0x000fc600008f1408 */
[----:B------:R4:W-:Y:S04]  /*11830*/  @!P4 ST.E.64 [R4.64], R92 ;  /* 0x0000005c0400c985 */ /* 0x0009e8000c101b08 */
[----:B------:R4:W-:Y:S02]  /*11840*/  @!P3 ST.E.64 [R44.64], R96 ;  /* 0x000000602c00b985 */ /* 0x0009e4000c101b08 */
.L_x_1723:
[----:B------:R-:W-:Y:S05]  /*11850*/  BSYNC B0 ;  /* 0x0000000000007941 */ /* 0x000fea0003800000 */
.L_x_1722:
[----:B------:R-:W-:Y:S05]  /*11860*/  BRA.DIV ~URZ, `(.L_x_1724) ;  /* 0x00002ce27f007947 */ /* 0x000fea000b800000 */
[----:B-1----:R-:W1:Y:S04]  /*11870*/  SHFL.IDX PT, R151, R151, 0x1, 0x1c1f ;  /* 0x003c1f0097977f89 */ /* 0x002e6800000e0000 */
[----:B----4-:R4:W3:Y:S02]  /*11880*/  SHFL.IDX PT, R2, R152, 0x1, 0x1c1f ;  /* 0x003c1f0098027f89 */ /* 0x0108e400000e0000 */
.L_x_1782:
[----:B------:R-:W-:Y:S05]  /*11890*/  @P0 BRA `(.L_x_1719) ;  /* 0x000011d000000947 */ /* 0x000fea0003800000 */
[----:B------:R-:W-:Y:S02]  /*118a0*/  ISETP.GE.AND P3, PT, R149, c[0x0][0x3c8], PT ;  /* 0x0000f20095007a0c */ /* 0x000fe40003f66270 */
[----:B------:R-:W-:-:S02]  /*118b0*/  ISETP.GE.AND P2, PT, R147, c[0x0][0x3c8], PT ;  /* 0x0000f20093007a0c */ /* 0x000fc40003f46270 */
[----:B------:R-:W-:Y:S02]  /*118c0*/  ISETP.GE.AND P4, PT, R209, c[0x0][0x3c8], PT ;  /* 0x0000f200d1007a0c */ /* 0x000fe40003f86270 */
[----:B------:R-:W-:Y:S02]  /*118d0*/  ISETP.GE.AND P0, PT, R143, c[0x0][0x3c8], PT ;  /* 0x0000f2008f007a0c */ /* 0x000fe40003f06270 */
[----:B------:R-:W-:-:S05]  /*118e0*/  ISETP.GE.AND P1, PT, R145, c[0x0][0x3c8], PT ;  /* 0x0000f20091007a0c */ /* 0x000fca0003f26270 */
[----:B---3--:R-:W-:-:S04]  /*118f0*/  @!P3 LEA R4, P5, R149, R2, 0x2 ;  /* 0x000000029504b211 */ /* 0x008fc800078a10ff */
[-C--:B-1----:R-:W-:Y:S02]  /*11900*/  @!P3 LEA.HI.X R5, R149, R151.reuse, R148, 0x2, P5 ;  /* 0x000000979505b211 */ /* 0x082fe400028f1494 */
[-C--:B------:R-:W-:Y:S02]  /*11910*/  @!P2 LEA R6, P5, R147, R2.reuse, 0x2 ;  /* 0x000000029306a211 */ /* 0x080fe400078a10ff */
[-C--:B------:R-:W-:Y:S02]  /*11920*/  @!P4 LEA R36, P6, R209, R2.reuse, 0x2 ;  /* 0x00000002d124c211 */ /* 0x080fe400078c10ff */
[-C--:B------:R-:W-:Y:S02]  /*11930*/  @!P2 LEA.HI.X R7, R147, R151.reuse, R146, 0x2, P5 ;  /* 0x000000979307a211 */ /* 0x080fe400028f1492 */
[----:B------:R-:W-:Y:S02]  /*11940*/  @!P0 LEA R40, P5, R143, R2, 0x2 ;  /* 0x000000028f288211 */ /* 0x000fe400078a10ff */
[----:B------:R-:W-:-:S02]  /*11950*/  @!P4 LEA.HI.X R37, R209, R151, R150, 0x2, P6 ;  /* 0x00000097d125c211 */ /* 0x000fc400030f1496 */
[-C--:B------:R-:W-:Y:S02]  /*11960*/  @!P0 LEA.HI.X R41, R143, R151.reuse, R142, 0x2, P5 ;  /* 0x000000978f298211 */ /* 0x080fe400028f148e */
[----:B------:R-:W-:Y:S01]  /*11970*/  ISETP.GE.AND P5, PT, R141, c[0x0][0x3c8], PT ;  /* 0x0000f2008d007a0c */ /* 0x000fe20003fa6270 */
[----:B------:R1:W-:Y:S01]  /*11980*/  @!P4 ST.E.64 [R36.64], R130 ;  /* 0x000000822400c985 */ /* 0x0003e2000c101b08 */
[----:B------:R-:W-:Y:S02]  /*11990*/  ISETP.GE.AND P4, PT, R139, c[0x0][0x3c8], PT ;  /* 0x0000f2008b007a0c */ /* 0x000fe40003f86270 */
[----:B------:R-:W-:Y:S01]  /*119a0*/  @!P1 LEA R44, P6, R145, R2, 0x2 ;  /* 0x00000002912c9211 */ /* 0x000fe200078c10ff */
[----:B------:R3:W-:Y:S01]  /*119b0*/  @!P3 ST.E.64 [R4.64], R126 ;  /* 0x0000007e0400b985 */ /* 0x0007e2000c101b08 */
[----:B------:R-:W-:Y:S02]  /*119c0*/  ISETP.GE.AND P3, PT, R137, c[0x0][0x3c8], PT ;  /* 0x0000f20089007a0c */ /* 0x000fe40003f66270 */
[----:B------:R-:W-:Y:S01]  /*119d0*/  @!P1 LEA.HI.X R45, R145, R151, R144, 0x2, P6 ;  /* 0x00000097912d9211 */ /* 0x000fe200030f1490 */
[----:B------:R5:W-:Y:S01]  /*119e0*/  @!P2 ST.E.64 [R6.64], R102 ;  /* 0x000000660600a985 */ /* 0x000be2000c101b08 */
[----:B------:R-:W-:-:S03]  /*119f0*/  ISETP.GE.AND P2, PT, R135, c[0x0][0x3c8], PT ;  /* 0x0000f20087007a0c */ /* 0x000fc60003f46270 */
[----:B------:R-:W-:Y:S01]  /*11a00*/  @!P1 ST.E.64 [R44.64], R106 ;  /* 0x0000006a2c009985 */ /* 0x000fe2000c101b08 */
[-C--:B------:R-:W-:Y:S02]  /*11a10*/  @!P5 LEA R52, P6, R141, R2.reuse, 0x2 ;  /* 0x000000028d34d211 */ /* 0x080fe400078c10ff */
[----:B------:R-:W-:Y:S01]  /*11a20*/  ISETP.GE.AND P1, PT, R133, c[0x0][0x3c8], PT ;  /* 0x0000f20085007a0c */ /* 0x000fe20003f26270 */
[----:B------:R4:W-:Y:S01]  /*11a30*/  @!P0 ST.E.64 [R40.64], R110 ;  /* 0x0000006e28008985 */ /* 0x0009e2000c101b08 */
[----:B------:R-:W-:Y:S02]  /*11a40*/  @!P4 LEA R48, P0, R139, R2, 0x2 ;  /* 0x000000028b30c211 */ /* 0x000fe400078010ff */
[-C--:B------:R-:W-:Y:S02]  /*11a50*/  @!P5 LEA.HI.X R53, R141, R151.reuse, R140, 0x2, P6 ;  /* 0x000000978d35d211 */ /* 0x080fe400030f148c */
[----:B------:R-:W-:Y:S02]  /*11a60*/  @!P4 LEA.HI.X R49, R139, R151, R138, 0x2, P0 ;  /* 0x000000978b31c211 */ /* 0x000fe400000f148a */
[----:B------:R-:W-:Y:S01]  /*11a70*/  ISETP.GE.AND P0, PT, R35, c[0x0][0x3c8], PT ;  /* 0x0000f20023007a0c */ /* 0x000fe20003f06270 */
[----:B------:R-:W-:Y:S01]  /*11a80*/  @!P5 ST.E.64 [R52.64], R114 ;  /* 0x000000723400d985 */ /* 0x000fe2000c101b08 */
[----:B------:R-:W-:-:S03]  /*11a90*/  ISETP.GE.AND P5, PT, R33, c[0x0][0x3c8], PT ;  /* 0x0000f20021007a0c */ /* 0x000fc60003fa6270 */
[----:B------:R-:W-:Y:S01]  /*11aa0*/  @!P4 ST.E.64 [R48.64], R118 ;  /* 0x000000763000c985 */ /* 0x000fe2000c101b08 */
[-C--:B-1----:R-:W-:Y:S02]  /*11ab0*/  @!P3 LEA R36, P6, R137, R2.reuse, 0x2 ;  /* 0x000000028924b211 */ /* 0x082fe400078c10ff */
[----:B------:R-:W-:Y:S02]  /*11ac0*/  ISETP.GE.AND P4, PT, R31, c[0x0][0x3c8], PT ;  /* 0x0000f2001f007a0c */ /* 0x000fe40003f86270 */
[----:B------:R-:W-:Y:S02]  /*11ad0*/  @!P3 LEA.HI.X R37, R137, R151, R136, 0x2, P6 ;  /* 0x000000978925b211 */ /* 0x000fe400030f1488 */
[----:B---3--:R-:W-:-:S03]  /*11ae0*/  @!P2 LEA R4, P6, R135, R2, 0x2 ;  /* 0x000000028704a211 */ /* 0x008fc600078c10ff */
[----:B------:R-:W-:Y:S01]  /*11af0*/  @!P3 ST.E.64 [R36.64], R122 ;  /* 0x0000007a2400b985 */ /* 0x000fe2000c101b08 */
[-C--:B------:R-:W-:Y:S02]  /*11b00*/  @!P2 LEA.HI.X R5, R135, R151.reuse, R134, 0x2, P6 ;  /* 0x000000978705a211 */ /* 0x080fe400030f1486 */
[-C--:B-----5:R-:W-:Y:S02]  /*11b10*/  @!P1 LEA R6, P6, R133, R2.reuse, 0x2 ;  /* 0x0000000285069211 */ /* 0x0a0fe400078c10ff */
[----:B------:R-:W-:Y:S01]  /*11b20*/  ISETP.GE.AND P3, PT, R29, c[0x0][0x3c8], PT ;  /* 0x0000f2001d007a0c */ /* 0x000fe20003f66270 */
[----:B------:R1:W-:Y:S01]  /*11b30*/  @!P2 ST.E.64 [R4.64], R38 ;  /* 0x000000260400a985 */ /* 0x0003e2000c101b08 */
[-C--:B------:R-:W-:Y:S02]  /*11b40*/  @!P1 LEA.HI.X R7, R133, R151.reuse, R132, 0x2, P6 ;  /* 0x0000009785079211 */ /* 0x080fe400030f1484 */
[----:B----4-:R-:W-:Y:S02]  /*11b50*/  @!P0 LEA R40, P6, R35, R2, 0x2 ;  /* 0x0000000223288211 */ /* 0x010fe400078c10ff */
[----:B------:R-:W-:Y:S01]  /*11b60*/  ISETP.GE.AND P2, PT, R27, c[0x0][0x3c8], PT ;  /* 0x0000f2001b007a0c */ /* 0x000fe20003f46270 */
[----:B------:R3:W-:Y:S01]  /*11b70*/  @!P1 ST.E.64 [R6.64], R42 ;  /* 0x0000002a06009985 */ /* 0x0007e2000c101b08 */
[----:B------:R-:W-:-:S02]  /*11b80*/  @!P0 LEA.HI.X R41, R35, R151, R34, 0x2, P6 ;  /* 0x0000009723298211 */ /* 0x000fc400030f1422 */
[-C--:B------:R-:W-:Y:S02]  /*11b90*/  @!P5 LEA R44, P6, R33, R2.reuse, 0x2 ;  /* 0x00000002212cd211 */ /* 0x080fe400078c10ff */
[----:B------:R-:W-:Y:S01]  /*11ba0*/  ISETP.GE.AND P1, PT, R25, c[0x0][0x3c8], PT ;  /* 0x0000f20019007a0c */ /* 0x000fe20003f26270 */
[----:B------:R-:W-:Y:S01]  /*11bb0*/  @!P0 ST.E.64 [R40.64], R46 ;  /* 0x0000002e28008985 */ /* 0x000fe2000c101b08 */
[-C--:B------:R-:W-:Y:S02]  /*11bc0*/  @!P4 LEA R34, P0, R31, R2.reuse, 0x2 ;  /* 0x000000021f22c211 */ /* 0x080fe400078010ff */
[-C--:B------:R-:W-:Y:S02]  /*11bd0*/  @!P5 LEA.HI.X R45, R33, R151.reuse, R32, 0x2, P6 ;  /* 0x00000097212dd211 */ /* 0x080fe400030f1420 */
[----:B------:R-:W-:Y:S02]  /*11be0*/  @!P3 LEA R32, P6, R29, R2, 0x2 ;  /* 0x000000021d20b211 */ /* 0x000fe400078c10ff */
[----:B------:R-:W-:Y:S01]  /*11bf0*/  @!P4 LEA.HI.X R35, R31, R151, R30, 0x2, P0 ;  /* 0x000000971f23c211 */ /* 0x000fe200000f141e */
[----:B------:R-:W-:Y:S01]  /*11c00*/  @!P5 ST.E.64 [R44.64], R50 ;  /* 0x000000322c00d985 */ /* 0x000fe2000c101b08 */
[----:B------:R-:W-:-:S02]  /*11c10*/  ISETP.GE.AND P0, PT, R23, c[0x0][0x3c8], PT ;  /* 0x0000f20017007a0c */ /* 0x000fc40003f06270 */
[-C--:B------:R-:W-:Y:S01]  /*11c20*/  @!P3 LEA.HI.X R33, R29, R151.reuse, R28, 0x2, P6 ;  /* 0x000000971d21b211 */ /* 0x080fe200030f141c */
[----:B------:R-:W-:Y:S01]  /*11c30*/  @!P4 ST.E.64 [R34.64], R54 ;  /* 0x000000362200c985 */ /* 0x000fe2000c101b08 */
[----:B------:R-:W-:Y:S02]  /*11c40*/  ISETP.GE.AND P5, PT, R21, c[0x0][0x3c8], PT ;  /* 0x0000f20015007a0c */ /* 0x000fe40003fa6270 */
[----:B------:R-:W-:Y:S01]  /*11c50*/  ISETP.GE.AND P4, PT, R19, c[0x0][0x3c8], PT ;  /* 0x0000f20013007a0c */ /* 0x000fe20003f86270 */
[----:B------:R-:W-:Y:S01]  /*11c60*/  @!P3 ST.E.64 [R32.64], R58 ;  /* 0x0000003a2000b985 */ /* 0x000fe2000c101b08 */
[----:B-1----:R-:W-:Y:S02]  /*11c70*/  @!P2 LEA R4, P6, R27, R2, 0x2 ;  /* 0x000000021b04a211 */ /* 0x002fe400078c10ff */
[----:B------:R-:W-:Y:S02]  /*11c80*/  ISETP.GE.AND P3, PT, R17, c[0x0][0x3c8], PT ;  /* 0x0000f20011007a0c */ /* 0x000fe40003f66270 */
[----:B------:R-:W-:-:S02]  /*11c90*/  @!P2 LEA.HI.X R5, R27, R151, R26, 0x2, P6 ;  /* 0x000000971b05a211 */ /* 0x000fc400030f141a */
[----:B---3--:R-:W-:-:S03]  /*11ca0*/  @!P1 LEA R6, P6, R25, R2, 0x2 ;  /* 0x0000000219069211 */ /* 0x008fc600078c10ff */
[----:B------:R1:W-:Y:S01]  /*11cb0*/  @!P2 ST.E.64 [R4.64], R62 ;  /* 0x0000003e0400a985 */ /* 0x0003e2000c101b08 */
[-C--:B------:R-:W-:Y:S02]  /*11cc0*/  @!P1 LEA.HI.X R7, R25, R151.reuse, R24, 0x2, P6 ;  /* 0x0000009719079211 */ /* 0x080fe400030f1418 */
[-C--:B------:R-:W-:Y:S02]  /*11cd0*/  @!P0 LEA R24, P6, R23, R2.reuse, 0x2 ;  /* 0x0000000217188211 */ /* 0x080fe400078c10ff */
        /* <DEDUP_REMOVED lines=8> */
[-C--:B------:R-:W-:Y:S02]  /*11d60*/  @!P3 LEA R20, P6, R17, R2.reuse, 0x2 ;  /* 0x000000021114b211 */ /* 0x080fe400078c10ff */
        /* <DEDUP_REMOVED lines=8> */
[----:B---3--:R-:W-:-:S03]  /*11df0*/  @!P1 LEA R6, P6, R13, R2, 0x2 ;  /* 0x000000020d069211 */ /* 0x008fc600078c10ff */
[----:B------:R4:W-:Y:S01]  /*11e00*/  @!P2 ST.E.64 [R4.64], R86 ;  /* 0x000000560400a985 */ /* 0x0009e2000c101b08 */
[----:B------:R-:W-:Y:S02]  /*11e10*/  @!P1 LEA.HI.X R7, R13, R151, R12, 0x2, P6 ;  /* 0x000000970d079211 */ /* 0x000fe400030f140c */
[----:B------:R-:W-:-:S03]  /*11e20*/  @!P0 LEA R12, P6, R11, R2, 0x2 ;  /* 0x000000020b0c8211 */ /* 0x000fc600078c10ff */
        /* <DEDUP_REMOVED lines=9> */
.L_x_1704:
[----:B------:R-:W-:Y:S01]  /*11ec0*/  ISETP.NE.U32.AND P0, PT, RZ, c[0x0][0x508], PT ;  /* 0x00014200ff007a0c */ /* 0x000fe20003f05070 */
[----:B------:R-:W-:Y:S01]  /*11ed0*/  IMAD.MOV.U32 R2, RZ, RZ, 0x4 ;  /* 0x00000004ff027424 */ /* 0x000fe200078e00ff */
[----:B------:R-:W-:Y:S01]  /*11ee0*/  ISETP.NE.U32.AND P1, PT, RZ, c[0x0][0x500], PT ;  /* 0x00014000ff007a0c */ /* 0x000fe20003f25070 */
[----:B------:R-:W-:Y:S01]  /*11ef0*/  IMAD.MOV.U32 R8, RZ, RZ, c[0x0][0x388] ;  /* 0x0000e200ff087624 */ /* 0x000fe200078e00ff */
[----:B------:R-:W-:Y:S01]  /*11f00*/  ISETP.NE.AND.EX P0, PT, RZ, c[0x0][0x50c], PT, P0 ;  /* 0x00014300ff007a0c */ /* 0x000fe20003f05300 */
[----:B------:R-:W-:Y:S01]  /*11f10*/  IMAD.MOV.U32 R0, RZ, RZ, RZ ;  /* 0x000000ffff007224 */ /* 0x000fe200078e00ff */
[----:B------:R-:W-:Y:S01]  /*11f20*/  ISETP.NE.AND.EX P1, PT, RZ, c[0x0][0x504], PT, P1 ;  /* 0x00014100ff007a0c */ /* 0x000fe20003f25310 */
[----:B------:R-:W-:-:S10]  /*11f30*/  IMAD.WIDE R4, R195, R2, c[0x0][0x500] ;  /* 0x00014000c3047625 */ /* 0x000fd400078e0202 */
[----:B------:R-:W-:Y:S02]  /*11f40*/  @P0 IMAD.WIDE R6, R195, R2, c[0x0][0x508] ;  /* 0x00014200c3060625 */ /* 0x000fe400078e0202 */
[----:B------:R2:W5:Y:S04]  /*11f50*/  @P1 LDG.E R0, [R4.64] ;  /* 0x0000000804001981 */ /* 0x000568000c1e1900 */
        /* <DEDUP_REMOVED lines=8> */
.L_x_1725:
[----:B------:R-:W-:Y:S01]  /*11fe0*/  ISETP.GT.AND P0, PT, R202, 0x7f, PT ;  /* 0x0000007fca00780c */ /* 0x000fe20003f04270 */
[----:B------:R-:W-:Y:S01]  /*11ff0*/  BSSY B0, `(.L_x_1726) ;  /* 0x0000035000007945 */ /* 0x000fe20003800000 */
[----:B--2---:R-:W-:Y:S02]  /*12000*/  SHF.R.S32.HI R4, RZ, 0x1f, R195 ;  /* 0x0000001fff047819 */ /* 0x004fe400000114c3 */
[----:B-----5:R-:W-:-:S02]  /*12010*/  SHF.R.S32.HI R6, RZ, 0x1f, R0 ;  /* 0x0000001fff067819 */ /* 0x020fc40000011400 */
[----:B------:R-:W-:Y:S02]  /*12020*/  SEL R5, R195, RZ, !P1 ;  /* 0x000000ffc3057207 */ /* 0x000fe40004800000 */
[----:B------:R-:W-:-:S05]  /*12030*/  SEL R4, R4, RZ, !P1 ;  /* 0x000000ff04047207 */ /* 0x000fca0004800000 */
[----:B------:R-:W-:Y:S05]  /*12040*/  @P0 BRA `(.L_x_1727) ;  /* 0x000002f000000947 */ /* 0x000fea0003800000 */
[----:B------:R-:W-:Y:S01]  /*12050*/  IMAD R7, R8, c[0x0][0x4e8], RZ ;  /* 0x00013a0008077a24 */ /* 0x000fe200078e02ff */
[----:B------:R-:W-:-:S04]  /*12060*/  IADD3 R2, R193, R202, RZ ;  /* 0x000000cac1027210 */ /* 0x000fc80007ffe0ff */
        /* <DEDUP_REMOVED lines=8> */
[----:B------:R-:W2:Y:S01]  /*120f0*/  LDC.64 R20, c[0x0][R22+0x170] ;  /* 0x00005c0016147b82 */ /* 0x000ea20000000a00 */
[----:B------:R-:W-:-:S07]  /*12100*/  SEL R232, R232, RZ, P2 ;  /* 0x000000ffe8e87207 */ /* 0x000fce0001000000 */
[----:B------:R-:W3:Y:S03]  /*12110*/  LDC.64 R14, c[0x0][R22+0x168] ;  /* 0x00005a00160e7b82 */ /* 0x000ee60000000a00 */
[----:B------:R-:W-:-:S05]  /*12120*/  @P0 IMAD.HI.U32 R10, R2, c[0x0][0x4ec], RZ ;  /* 0x00013b00020a0a27 */ /* 0x000fca00078e00ff */
[----:B------:R-:W4:Y:S01]  /*12130*/  LDC.64 R18, c[0x0][R22+0x178] ;  /* 0x00005e0016127b82 */ /* 0x000f220000000a00 */
[----:B------:R-:W-:-:S07]  /*12140*/  @P0 SHF.R.U32.HI R11, RZ, c[0x0][0x4f0], R10 ;  /* 0x00013c00ff0b0a19 */ /* 0x000fce000001160a */
[----:B------:R-:W5:Y:S01]  /*12150*/  LDC.64 R16, c[0x0][R22+0x160] ;  /* 0x0000580016107b82 */ /* 0x000f620000000a00 */
[-C--:B--2---:R-:W-:Y:S02]  /*12160*/  IMAD R7, R21, R5.reuse, RZ ;  /* 0x0000000515077224 */ /* 0x084fe400078e02ff */
        /* <DEDUP_REMOVED lines=9> */
[----:B------:R-:W-:-:S03]  /*12200*/  IADD3.X R7, R7, R9, R6, P1, P0 ;  /* 0x0000000907077210 */ /* 0x000fc60000fe0406 */
[--C-:B------:R-:W-:Y:S01]  /*12210*/  IMAD.MOV R13, RZ, RZ, -R11.reuse ;  /* 0x000000ffff0d7224 */ /* 0x100fe200078e0a0b */
[----:B------:R-:W-:Y:S02]  /*12220*/  IADD3 R14, P1, P0, R11, R14, R18 ;  /* 0x0000000e0b0e7210 */ /* 0x000fe4000783e012 */
[----:B------:R-:W-:Y:S01]  /*12230*/  IADD3 R10, R19, R10, RZ ;  /* 0x0000000a130a7210 */ /* 0x000fe20007ffe0ff */
[----:B------:R-:W-:Y:S01]  /*12240*/  IMAD R13, R13, c[0x0][0x4e8], R2 ;  /* 0x00013a000d0d7a24 */ /* 0x000fe200078e0202 */
[----:B------:R-:W-:-:S03]  /*12250*/  SHF.R.S32.HI R11, RZ, 0x1f, R11 ;  /* 0x0000001fff0b7819 */ /* 0x000fc6000001140b */
[----:B-----5:R-:W-:Y:S01]  /*12260*/  IMAD R9, R17, R13, RZ ;  /* 0x0000000d11097224 */ /* 0x020fe200078e02ff */
[----:B------:R-:W-:Y:S02]  /*12270*/  SHF.R.S32.HI R2, RZ, 0x1f, R13 ;  /* 0x0000001fff027819 */ /* 0x000fe4000001140d */
[----:B------:R-:W-:Y:S01]  /*12280*/  IADD3.X R15, R11, R7, R10, P1, P0 ;  /* 0x000000070b0f7210 */ /* 0x000fe20000fe040a */
[----:B------:R-:W-:Y:S02]  /*12290*/  IMAD.MOV.U32 R7, RZ, RZ, c[0x0][0x4a8] ;  /* 0x00012a00ff077624 */ /* 0x000fe400078e00ff */
[C---:B------:R-:W-:Y:S01]  /*122a0*/  IMAD R2, R16.reuse, R2, R9 ;  /* 0x0000000210027224 */ /* 0x040fe200078e0209 */
[----:B------:R-:W-:Y:S01]  /*122b0*/  MOV R9, c[0x0][0x4ac] ;  /* 0x00012b0000097a02 */ /* 0x000fe20000000f00 */
[----:B------:R-:W-:Y:S01]  /*122c0*/  IMAD.WIDE.U32 R14, R16, R13, R14 ;  /* 0x0000000d100e7225 */ /* 0x000fe200078e000e */
[----:B------:R-:W-:Y:S02]  /*122d0*/  SEL R7, R7, c[0x0][0x450], P2 ;  /* 0x0001140007077a07 */ /* 0x000fe40001000000 */
[----:B------:R-:W-:Y:S01]  /*122e0*/  SEL R9, R9, c[0x0][0x454], P2 ;  /* 0x0001150009097a07 */ /* 0x000fe20001000000 */
[----:B------:R-:W-:Y:S01]  /*122f0*/  IMAD.IADD R2, R15, 0x1, R2 ;  /* 0x000000010f027824 */ /* 0x000fe200078e0202 */
[----:B------:R-:W-:-:S02]  /*12300*/  LEA R10, P0, R14, R7, 0x2 ;  /* 0x000000070e0a7211 */ /* 0x000fc400078010ff */
[----:B------:R-:W-:Y:S02]  /*12310*/  MOV R7, 0xff800000 ;  /* 0xff80000000077802 */ /* 0x000fe40000000f00 */
[----:B------:R-:W-:-:S05]  /*12320*/  LEA.HI.X R11, R14, R9, R2, 0x2, P0 ;  /* 0x000000090e0b7211 */ /* 0x000fca00000f1402 */
[----:B------:R2:W-:Y:S04]  /*12330*/  STG.E [R10.64], R7 ;  /* 0x000000070a007986 */ /* 0x0005e8000c101908 */
.L_x_1727:
[----:B------:R-:W-:Y:S05]  /*12340*/  BSYNC B0 ;  /* 0x0000000000007941 */ /* 0x000fea0003800000 */
.L_x_1726:
[----:B------:R-:W-:-:S13]  /*12350*/  ISETP.GT.AND P0, PT, R231, 0x1, PT ;  /* 0x00000001e700780c */ /* 0x000fda0003f04270 */
[----:B------:R-:W-:Y:S05]  /*12360*/  @P0 BRA `(.L_x_1719) ;  /* 0x0000070000000947 */ /* 0x000fea0003800000 */
[----:B------:R-:W-:Y:S01]  /*12370*/  MOV R2, c[0x0][0x4e8] ;  /* 0x00013a0000027a02 */ /* 0x000fe20000000f00 */
[----:B--2---:R-:W-:Y:S02]  /*12380*/  IMAD R7, R6, c[0x0][0x3a0], RZ ;  /* 0x0000e80006077a24 */ /* 0x004fe400078e02ff */
[----:B------:R-:W-:Y:S01]  /*12390*/  IMAD.WIDE.U32 R10, R0, c[0x0][0x3a0], RZ ;  /* 0x0000e800000a7a25 */ /* 0x000fe200078e00ff */
[----:B------:R-:W-:-:S03]  /*123a0*/  ISETP.NE.AND P0, PT, R2, 0x1, PT ;  /* 0x000000010200780c */ /* 0x000fc60003f05270 */
[----:B------:R-:W-:Y:S01]  /*123b0*/  IMAD R7, R0, c[0x0][0x3a4], R7 ;  /* 0x0000e90000077a24 */ /* 0x000fe200078e0207 */
[----:B------:R-:W-:Y:S01]  /*123c0*/  LEA R0, R214, R215, 0x5 ;  /* 0x000000d7d6007211 */ /* 0x000fe200078e28ff */
[----:B------:R-:W-:-:S03]  /*123d0*/  IMAD R4, R4, c[0x0][0x3f0], RZ ;  /* 0x0000fc0004047a24 */ /* 0x000fc600078e02ff */
[----:B------:R-:W-:Y:S01]  /*123e0*/  IADD3 R0, R193, R0, RZ ;  /* 0x00000000c1007210 */ /* 0x000fe20007ffe0ff */
[----:B------:R-:W-:Y:S01]  /*123f0*/  IMAD R4, R5, c[0x0][0x3f4], R4 ;  /* 0x0000fd0005047a24 */ /* 0x000fe200078e0204 */
[----:B------:R-:W-:Y:S02]  /*12400*/  IADD3 R11, R11, R7, RZ ;  /* 0x000000070b0b7210 */ /* 0x000fe40007ffe0ff */
[----:B------:R-:W-:Y:S01]  /*12410*/  MOV R6, R0 ;  /* 0x0000000000067202 */ /* 0x000fe20000000f00 */
[----:B------:R-:W-:Y:S01]  /*12420*/  @P0 IMAD.HI.U32 R2, R0, c[0x0][0x4ec], RZ ;  /* 0x00013b0000020a27 */ /* 0x000fe200078e00ff */
[----:B------:R-:W-:-:S03]  /*12430*/  IADD3 R193, R215, R193, RZ ;  /* 0x000000c1d7c17210 */ /* 0x000fc60007ffe0ff */
        /* <DEDUP_REMOVED lines=21> */
.L_x_1783:
[----:B------:R-:W-:Y:S05]  /*12590*/  BRA.DIV ~URZ, `(.L_x_1729) ;  /* 0x000020e27f007947 */ /* 0x000fea000b800000 */
[----:B------:R4:W1:Y:S02]  /*125a0*/  SHFL.IDX PT, R2, R9, RZ, 0x181f ;  /* 0x00181fff09027589 */ /* 0x00086400000e0000 */
.L_x_1784:
        /* <DEDUP_REMOVED lines=16> */
.L_x_1731:
[----:B------:R-:W-:Y:S05]  /*126b0*/  BSYNC B0 ;  /* 0x0000000000007941 */ /* 0x000fea0003800000 */
.L_x_1730:
[----:B------:R-:W-:Y:S05]  /*126c0*/  BRA.DIV ~URZ, `(.L_x_1732) ;  /* 0x000020127f007947 */ /* 0x000fea000b800000 */
[----:B---3--:R3:W2:Y:S04]  /*126d0*/  SHFL.IDX PT, R11, R10, 0x1, 0x181f ;  /* 0x00381f000a0b7f89 */ /* 0x0086a800000e0000 */
[----:B-1----:R3:W1:Y:S02]  /*126e0*/  SHFL.IDX PT, R2, R9, 0x1, 0x181f ;  /* 0x00381f0009027f89 */ /* 0x00266400000e0000 */
.L_x_1785:
        /* <DEDUP_REMOVED lines=16> */
.L_x_1734:
[----:B------:R-:W-:Y:S05]  /*127f0*/  BSYNC B0 ;  /* 0x0000000000007941 */ /* 0x000fea0003800000 */
.L_x_1733:
[----:B------:R-:W-:Y:S05]  /*12800*/  BRA.DIV ~URZ, `(.L_x_1735) ;  /* 0x00001f927f007947 */ /* 0x000fea000b800000 */
[----:B--2---:R2:W3:Y:S02]  /*12810*/  SHFL.IDX PT, R11, R10, 0x2, 0x181f ;  /* 0x00581f000a0b7f89 */ /* 0x0044e400000e0000 */
.L_x_1786:
[----:B------:R-:W-:Y:S05]  /*12820*/  BRA.DIV ~URZ, `(.L_x_1736) ;  /* 0x00001fe27f007947 */ /* 0x000fea000b800000 */
[----:B-1----:R1:W2:Y:S02]  /*12830*/  SHFL.IDX PT, R2, R9, 0x2, 0x181f ;  /* 0x00581f0009027f89 */ /* 0x0022a400000e0000 */
.L_x_1787:
        /* <DEDUP_REMOVED lines=16> */
.L_x_1738:
[----:B------:R-:W-:Y:S05]  /*12940*/  BSYNC B0 ;  /* 0x0000000000007941 */ /* 0x000fea0003800000 */
.L_x_1737:
[----:B------:R-:W-:Y:S05]  /*12950*/  BRA.DIV ~URZ, `(.L_x_1739) ;  /* 0x00001f127f007947 */ /* 0x000fea000b800000 */
[----:B---3--:R3:W1:Y:S04]  /*12960*/  SHFL.IDX PT, R11, R10, 0x3, 0x181f ;  /* 0x00781f000a0b7f89 */ /* 0x00866800000e0000 */
[----:B--2---:R3:W2:Y:S02]  /*12970*/  SHFL.IDX PT, R2, R9, 0x3, 0x181f ;  /* 0x00781f0009027f89 */ /* 0x0046a400000e0000 */
.L_x_1788:
[----:B------:R-:W-:-:S04]  /*12980*/  IADD3 R193, R193, 0x60, RZ ;  /* 0x00000060c1c17810 */ /* 0x000fc80007ffe0ff */
        /* <DEDUP_REMOVED lines=8> */
[-C--:B-1----:R-:W-:Y:S02]  /*12a10*/  @!P2 LEA.HI.X R7, R218, R11.reuse, R219, 0x1, P5 ;  /* 0x0000000bda07a211 */ /* 0x082fe400028f0cdb */
[-C--:B------:R-:W-:Y:S02]  /*12a20*/  @!P1 LEA.HI.X R5, R204, R11.reuse, R199, 0x1, P4 ;  /* 0x0000000bcc059211 */ /* 0x080fe400020f0cc7 */
[----:B---34-:R-:W-:Y:S01]  /*12a30*/  @!P0 LEA.HI.X R9, R203, R11, R198, 0x1, P3 ;  /* 0x0000000bcb098211 */ /* 0x018fe200018f0cc6 */
[----:B------:R1:W-:Y:S04]  /*12a40*/  @!P2 ST.E.128 [R6.64], RZ ;  /* 0x000000ff0600a985 */ /* 0x0003e8000c101d08 */
[----:B------:R1:W-:Y:S04]  /*12a50*/  @!P1 ST.E.128 [R4.64], RZ ;  /* 0x000000ff04009985 */ /* 0x0003e8000c101d08 */
[----:B------:R1:W-:Y:S02]  /*12a60*/  @!P0 ST.E.128 [R8.64], RZ ;  /* 0x000000ff08008985 */ /* 0x0003e4000c101d08 */
.L_x_1719:
[----:B------:R-:W-:Y:S05]  /*12a70*/  BSYNC B1 ;  /* 0x0000000000017941 */ /* 0x000fea0003800000 */
.L_x_1703:
[----:B------:R-:W-:-:S13]  /*12a80*/  ISETP.NE.AND P0, PT, R216, RZ, PT ;  /* 0x000000ffd800720c */ /* 0x000fda0003f05270 */
[----:B------:R-:W-:Y:S01]  /*12a90*/  @P0 WARPSYNC 0xffffffff ;  /* 0xffffffff00000948 */ /* 0x000fe20003800000 */
[----:B------:R-:W-:Y:S06]  /*12aa0*/  @P0 BAR.SYNC.DEFER_BLOCKING 0x5, 0x100 ;  /* 0x0144000000000b1d */ /* 0x000fec0000010000 */
[----:B------:R-:W4:Y:S04]  /*12ab0*/  @P0 LDS.128 R192, [0x24100] ;  /* 0x02410000ffc00984 */ /* 0x000f280000000c00 */
[----:B------:R-:W-:Y:S06]  /*12ac0*/  @P0 BAR.ARV 0x4, 0x100 ;  /* 0x0104000000000b1d */ /* 0x000fec0000002000 */
[----:B------:R-:W-:Y:S05]  /*12ad0*/  @P0 BRA `(.L_x_1740) ;  /* 0x00000e9000000947 */ /* 0x000fea0003800000 */
[----:B-1----:R-:W-:Y:S01]  /*12ae0*/  LOP3.LUT R8, R202, 0x1f, RZ, 0xc0, !PT ;  /* 0x0000001fca087812 */ /* 0x002fe200078ec0ff */
[----:B----4-:R-:W-:-:S03]  /*12af0*/  IMAD.MOV.U32 R12, RZ, RZ, RZ ;  /* 0x000000ffff0c7224 */ /* 0x010fc600078e00ff */
[----:B------:R-:W-:Y:S01]  /*12b00*/  ISETP.NE.AND P5, PT, R8, 0x1f, PT ;  /* 0x0000001f0800780c */ /* 0x000fe20003fa5270 */
[----:B------:R-:W-:Y:S10]  /*12b10*/  BRA.DIV ~URZ, `(.L_x_1741) ;  /* 0x00001e127f007947 */ /* 0x000ff4000b800000 */
[----:B---3--:R1:W3:Y:S02]  /*12b20*/  SHFL.IDX PT, R9, R3, RZ, 0x1f ;  /* 0x00001fff03097589 */ /* 0x0082e400000e0000 */
.L_x_1789:
[----:B------:R-:W-:Y:S05]  /*12b30*/  BRA.DIV ~URZ, `(.L_x_1742) ;  /* 0x00001e627f007947 */ /* 0x000fea000b800000 */
[----:B-1----:R-:W1:Y:S02]  /*12b40*/  SHFL.IDX PT, R3, R3, 0x1, 0x1f ;  /* 0x00201f0003037f89 */ /* 0x002e6400000e0000 */
.L_x_1790:
[----:B------:R-:W-:Y:S02]  /*12b50*/  IMAD.IADD R5, R195, 0x1, R8 ;  /* 0x00000001c3057824 */ /* 0x000fe400078e0208 */
[----:B------:R-:W-:-:S03]  /*12b60*/  IMAD.MOV.U32 R193, RZ, RZ, RZ ;  /* 0x000000ffffc17224 */ /* 0x000fc600078e00ff */
[----:B------:R-:W-:-:S13]  /*12b70*/  ISETP.GE.OR P0, PT, R5, c[0x0][0x53c], !P5 ;  /* 0x00014f0005007a0c */ /* 0x000fda0006f06670 */
[----:B--2---:R-:W-:Y:S01]  /*12b80*/  @!P0 IMAD.MOV.U32 R2, RZ, RZ, 0x4 ;  /* 0x00000004ff028424 */ /* 0x004fe200078e00ff */
[----:B------:R-:W-:-:S03]  /*12b90*/  @!P0 MOV R0, 0x4 ;  /* 0x0000000400008802 */ /* 0x000fc60000000f00 */
        /* <DEDUP_REMOVED lines=13> */
.L_x_1791:
        /* <DEDUP_REMOVED lines=16> */
.L_x_1792:
[----:B----4-:R-:W-:Y:S01]  /*12d70*/  IMAD R5, R2, c[0x0][0x538], RZ ;  /* 0x00014e0002057a24 */ /* 0x010fe200078e02ff */
[----:B------:R-:W-:Y:S04]  /*12d80*/  BSSY B1, `(.L_x_1745) ;  /* 0x00000b9000017945 */ /* 0x000fe80003800000 */
[----:B-1----:R-:W-:-:S04]  /*12d90*/  IADD3 R192, R5, R3, RZ ;  /* 0x0000000305c07210 */ /* 0x002fc80007ffe0ff */
[----:B---3--:R-:W-:-:S13]  /*12da0*/  ISETP.GT.AND P6, PT, R192, R9, PT ;  /* 0x00000009c000720c */ /* 0x008fda0003fc4270 */
[----:B------:R-:W-:Y:S05]  /*12db0*/  @P6 BRA `(.L_x_1746) ;  /* 0x0000024000006947 */ /* 0x000fea0003800000 */
.L_x_1750:
        /* <DEDUP_REMOVED lines=16> */
.L_x_1793:
        /* <DEDUP_REMOVED lines=12> */
[----:B--2---:R-:W1:Y:S02]  /*12f80*/  SHFL.UP PT, R11, R0, 0x10, RZ ;  /* 0x06000000000b7989 */ /* 0x004e6400000e00ff */
[----:B-1----:R-:W-:-:S05]  /*12f90*/  SEL R11, R11, RZ, P4 ;  /* 0x000000ff0b0b7207 */ /* 0x002fca0002000000 */
[----:B------:R-:W-:-:S05]  /*12fa0*/  IMAD.IADD R11, R0, 0x1, R11 ;  /* 0x00000001000b7824 */ /* 0x000fca00078e020b */
[----:B------:R1:W2:Y:S02]  /*12fb0*/  SHFL.IDX PT, R2, R11, 0x1f, 0x1f ;  /* 0x03e01f000b027f89 */ /* 0x0002a400000e0000 */
.L_x_1794:
[----:B--2---:R-:W-:-:S05]  /*12fc0*/  IMAD R5, R2, c[0x0][0x538], RZ ;  /* 0x00014e0002057a24 */ /* 0x004fca00078e02ff */
[----:B------:R-:W-:-:S04]  /*12fd0*/  IADD3 R192, R5, R192, RZ ;  /* 0x000000c005c07210 */ /* 0x000fc80007ffe0ff */
[----:B------:R-:W-:-:S13]  /*12fe0*/  ISETP.GT.AND P6, PT, R192, R9, PT ;  /* 0x00000009c000720c */ /* 0x000fda0003fc4270 */
[----:B-1----:R-:W-:Y:S05]  /*12ff0*/  @!P6 BRA `(.L_x_1750) ;  /* 0xfffffdc00000e947 */ /* 0x002fea000383ffff */
.L_x_1746:
[----:B------:R-:W-:-:S05]  /*13000*/  IADD3 R192, -R5, R192, RZ ;  /* 0x000000c005c07210 */ /* 0x000fca0007ffe1ff */
[----:B------:R-:W-:-:S05]  /*13010*/  IMAD R0, R11, c[0x0][0x538], R192 ;  /* 0x00014e000b007a24 */ /* 0x000fca00078e02c0 */
[----:B------:R-:W-:Y:S01]  /*13020*/  ISETP.GT.AND P0, PT, R0, R9, PT ;  /* 0x000000090000720c */ /* 0x000fe20003f04270 */
[----:B------:R-:W-:-:S12]  /*13030*/  BRA.DIV ~URZ, `(.L_x_1751) ;  /* 0x00001db27f007947 */ /* 0x000fd8000b800000 */
[----:B------:R-:W-:-:S04]  /*13040*/  VOTE.ANY R10, PT, !P0 ;  /* 0x00000000000a7806 */ /* 0x000fc800040e0100 */
.L_x_1795:
[----:B------:R-:W1:Y:S02]  /*13050*/  POPC R14, R10 ;  /* 0x0000000a000e7309 */ /* 0x000e640000000000 */
[----:B-1----:R-:W-:Y:S01]  /*13060*/  IADD3 R195, R14, R195, RZ ;  /* 0x000000c30ec37210 */ /* 0x002fe20007ffe0ff */
[----:B------:R-:W-:Y:S05]  /*13070*/  BRA.DIV ~URZ, `(.L_x_1752) ;  /* 0x00001db27f007947 */ /* 0x000fea000b800000 */
[----:B------:R1:W3:Y:S04]  /*13080*/  SHFL.IDX PT, R193, R193, R14, 0x1f ;  /* 0x00001f0ec1c17589 */ /* 0x0002e800000e0000 */
[----:B------:R1:W4:Y:S02]  /*13090*/  SHFL.IDX PT, R3, R12, R14, 0x1f ;  /* 0x00001f0e0c037589 */ /* 0x00032400000e0000 */
.L_x_1796:
[----:B------:R-:W-:Y:S01]  /*130a0*/  ISETP.NE.AND P0, PT, R10, RZ, PT ;  /* 0x000000ff0a00720c */ /* 0x000fe20003f05270 */
[----:B------:R-:W-:-:S12]  /*130b0*/  BSSY B0, `(.L_x_1753) ;  /* 0x0000005000007945 */ /* 0x000fd80003800000 */
[----:B------:R-:W-:Y:S05]  /*130c0*/  @!P0 BRA `(.L_x_1754) ;  /* 0x0000003000008947 */ /* 0x000fea0003800000 */
[----:B------:R-:W-:Y:S01]  /*130d0*/  IADD3 R4, R14, -0x1, RZ ;  /* 0xffffffff0e047810 */ /* 0x000fe20007ffe0ff */
[----:B------:R-:W-:Y:S05]  /*130e0*/  BRA.DIV ~URZ, `(.L_x_1755) ;  /* 0x00001e127f007947 */ /* 0x000fea000b800000 */
[----:B------:R1:W2:Y:S02]  /*130f0*/  SHFL.IDX PT, R13, R11, R4, 0x1f ;  /* 0x00001f040b0d7589 */ /* 0x0002a400000e0000 */
.L_x_1754:
[----:B------:R-:W-:Y:S05]  /*13100*/  BSYNC B0 ;  /* 0x0000000000007941 */ /* 0x000fea0003800000 */
.L_x_1753:
[----:B----4-:R-:W-:Y:S01]  /*13110*/  ISETP.NE.AND P0, PT, R3, 0x1, PT ;  /* 0x000000010300780c */ /* 0x010fe20003f05270 */
[----:B--2---:R-:W-:Y:S01]  /*13120*/  IMAD R192, R13, c[0x0][0x538], R192 ;  /* 0x00014e000dc07a24 */ /* 0x004fe200078e02c0 */
[----:B------:R-:W-:Y:S04]  /*13130*/  BSSY B0, `(.L_x_1756) ;  /* 0x0000076000007945 */ /* 0x000fe80003800000 */
[----:B------:R-:W-:-:S07]  /*13140*/  IADD3 R2, -R192, R9, RZ ;  /* 0x00000009c0027210 */ /* 0x000fce0007ffe1ff */
[----:B------:R-:W-:Y:S05]  /*13150*/  @!P0 BRA `(.L_x_1757) ;  /* 0x0000037000008947 */ /* 0x000fea0003800000 */
[----:B-1-3--:R-:W-:Y:S02]  /*13160*/  IABS R4, R193 ;  /* 0x000000c100047213 */ /* 0x00afe40000000000 */
[----:B------:R-:W-:Y:S02]  /*13170*/  IABS R7, R3 ;  /* 0x0000000300077213 */ /* 0x000fe40000000000 */
[----:B------:R-:W1:Y:S01]  /*13180*/  I2F.RP R6, R4 ;  /* 0x0000000400067306 */ /* 0x000e620000209400 */
[----:B------:R-:W-:Y:S02]  /*13190*/  IABS R0, R2 ;  /* 0x0000000200007213 */ /* 0x000fe40000000000 */
[----:B------:R-:W-:-:S05]  /*131a0*/  IABS R5, R193 ;  /* 0x000000c100057213 */ /* 0x000fca0000000000 */
[----:B------:R-:W2:Y:S01]  /*131b0*/  I2F.RP R9, R7 ;  /* 0x0000000700097306 */ /* 0x000ea20000209400 */
[----:B------:R-:W-:-:S07]  /*131c0*/  IMAD.MOV R5, RZ, RZ, -R5 ;  /* 0x000000ffff057224 */ /* 0x000fce00078e0a05 */
[----:B-1----:R-:W1:Y:S08]  /*131d0*/  MUFU.RCP R12, R6 ;  /* 0x00000006000c7308 */ /* 0x002e700000001000 */
[----:B--2---:R-:W2:Y:S01]  /*131e0*/  MUFU.RCP R9, R9 ;  /* 0x0000000900097308 */ /* 0x004ea20000001000 */
[----:B-1----:R-:W-:-:S07]  /*131f0*/  IADD3 R12, R12, 0xffffffe, RZ ;  /* 0x0ffffffe0c0c7810 */ /* 0x002fce0007ffe0ff */
[----:B------:R-:W1:Y:S01]  /*13200*/  F2I.FTZ.U32.TRUNC.NTZ R13, R12 ;  /* 0x0000000c000d7305 */ /* 0x000e62000021f000 */
[----:B--2---:R-:W-:Y:S01]  /*13210*/  IADD3 R10, R9, 0xffffffe, RZ ;  /* 0x0ffffffe090a7810 */ /* 0x004fe20007ffe0ff */
[----:B-1----:R-:W-:Y:S02]  /*13220*/  IMAD.MOV R11, RZ, RZ, -R13 ;  /* 0x000000ffff0b7224 */ /* 0x002fe400078e0a0d */
[----:B------:R-:W-:Y:S02]  /*13230*/  IMAD.MOV.U32 R12, RZ, RZ, RZ ;  /* 0x000000ffff0c7224 */ /* 0x000fe400078e00ff */
[----:B------:R-:W-:-:S04]  /*13240*/  IMAD R11, R11, R4, RZ ;  /* 0x000000040b0b7224 */ /* 0x000fc800078e02ff */
[----:B------:R-:W-:-:S06]  /*13250*/  IMAD.HI.U32 R11, R13, R11, R12 ;  /* 0x0000000b0d0b7227 */ /* 0x000fcc00078e000c */
[----:B------:R-:W-:Y:S02]  /*13260*/  IMAD.HI.U32 R6, R11, R0, RZ ;  /* 0x000000000b067227 */ /* 0x000fe400078e00ff */
[----:B------:R1:W2:Y:S02]  /*13270*/  F2I.FTZ.U32.TRUNC.NTZ R11, R10 ;  /* 0x0000000a000b7305 */ /* 0x0002a4000021f000 */
[----:B------:R-:W-:Y:S01]  /*13280*/  IMAD R5, R6, R5, R0 ;  /* 0x0000000506057224 */ /* 0x000fe200078e0200 */
[----:B------:R-:W-:-:S04]  /*13290*/  LOP3.LUT R0, R2, R193, RZ, 0x3c, !PT ;  /* 0x000000c102007212 */ /* 0x000fc800078e3cff */
[----:B------:R-:W-:Y:S02]  /*132a0*/  ISETP.GT.U32.AND P1, PT, R4, R5, PT ;  /* 0x000000050400720c */ /* 0x000fe40003f24070 */
[----:B------:R-:W-:Y:S02]  /*132b0*/  ISETP.GE.AND P0, PT, R0, RZ, PT ;  /* 0x000000ff0000720c */ /* 0x000fe40003f06270 */
[----:B------:R-:W-:Y:S01]  /*132c0*/  IABS R0, R3 ;  /* 0x0000000300007213 */ /* 0x000fe20000000000 */
[----:B-1----:R-:W-:-:S04]  /*132d0*/  IMAD.MOV.U32 R10, RZ, RZ, RZ ;  /* 0x000000ffff0a7224 */ /* 0x002fc800078e00ff */
[----:B------:R-:W-:-:S04]  /*132e0*/  IMAD.MOV R0, RZ, RZ, -R0 ;  /* 0x000000ffff007224 */ /* 0x000fc800078e0a00 */
        /* <DEDUP_REMOVED lines=12> */
[----:B------:R-:W-:Y:S02]  /*133b0*/  IMAD R0, R5, R0, R4 ;  /* 0x0000000005007224 */ /* 0x000fe400078e0204 */
[----:B------:R-:W-:-:S03]  /*133c0*/  IMAD.MOV R4, RZ, RZ, -R6 ;  /* 0x000000ffff047224 */ /* 0x000fc600078e0a06 */
[----:B------:R-:W-:Y:S01]  /*133d0*/  ISETP.GT.U32.AND P1, PT, R7, R0, PT ;  /* 0x000000000700720c */ /* 0x000fe20003f24070 */
[----:B------:R-:W-:-:S12]  /*133e0*/  IMAD R11, R193, R4, R2 ;  /* 0x00000004c10b7224 */ /* 0x000fd800078e0202 */
        /* <DEDUP_REMOVED lines=14> */
.L_x_1757:
[----:B------:R-:W-:-:S04]  /*134d0*/  IMAD.MOV.U32 R0, RZ, RZ, 0x4 ;  /* 0x00000004ff007424 */ /* 0x000fc800078e00ff */
[----:B-1----:R-:W-:-:S05]  /*134e0*/  IMAD.WIDE R12, R195, R0, c[0x0][0x590] ;  /* 0x00016400c30c7625 */ /* 0x002fca00078e0200 */
[----:B------:R-:W2:Y:S01]  /*134f0*/  LDG.E R3, [R12.64] ;  /* 0x000000080c037981 */ /* 0x000ea2000c1e1900 */
[----:B------:R-:W-:Y:S01]  /*13500*/  IABS R4, R2 ;  /* 0x0000000200047213 */ /* 0x000fe20000000000 */
[----:B--23--:R-:W-:-:S05]  /*13510*/  IMAD R5, R3, R193, RZ ;  /* 0x000000c103057224 */ /* 0x00cfca00078e02ff */
        /* <DEDUP_REMOVED lines=54> */
[----:B------:R-:W-:Y:S02]  /*13880*/  IMAD R194, R11, R194, R4 ;  /* 0x000000c20bc27224 */ /* 0x000fe400078e0204 */
.L_x_1758:
[----:B------:R-:W-:Y:S05]  /*13890*/  BSYNC B0 ;  /* 0x0000000000007941 */ /* 0x000fea0003800000 */
.L_x_1756:
[----:B------:R-:W-:-:S04]  /*138a0*/  LOP3.LUT R0, RZ, R11, RZ, 0x33, !PT ;  /* 0x0000000bff007212 */ /* 0x000fc800078e33ff */
[----:B------:R-:W-:Y:S01]  /*138b0*/  IADD3 R193, R0, R193, RZ ;  /* 0x000000c100c17210 */ /* 0x000fe20007ffe0ff */
[----:B------:R-:W-:Y:S05]  /*138c0*/  BRA `(.L_x_1759) ;  /* 0x0000004000007947 */ /* 0x000fea0003800000 */
.L_x_1747:
[----:B------:R-:W-:Y:S01]  /*138d0*/  IMAD.MOV.U32 R192, RZ, RZ, R9 ;  /* 0x000000ffffc07224 */ /* 0x000fe200078e0009 */
[----:B------:R-:W-:Y:S01]  /*138e0*/  MOV R194, RZ ;  /* 0x000000ff00c27202 */ /* 0x000fe20000000f00 */
[----:B------:R-:W-:Y:S01]  /*138f0*/  IMAD.MOV.U32 R193, RZ, RZ, RZ ;  /* 0x000000ffffc17224 */ /* 0x000fe200078e00ff */
[----:B------:R-:W-:Y:S02]  /*13900*/  MOV R195, c[0x0][0x53c] ;  /* 0x00014f0000c37a02 */ /* 0x000fe40000000f00 */
.L_x_1759:
[----:B------:R-:W-:Y:S05]  /*13910*/  BSYNC B1 ;  /* 0x0000000000017941 */ /* 0x000fea0003800000 */
.L_x_1745:
[----:B------:R-:W-:Y:S01]  /*13920*/  WARPSYNC 0xffffffff ;  /* 0xffffffff00007948 */ /* 0x000fe20003800000 */
[----:B------:R-:W-:Y:S01]  /*13930*/  BAR.SYNC.DEFER_BLOCKING 0x4, 0x100 ;  /* 0x0104000000007b1d */ /* 0x000fe20000010000 */
[----:B------:R-:W-:-:S13]  /*13940*/  ISETP.NE.AND P0, PT, R8, RZ, PT ;  /* 0x000000ff0800720c */ /* 0x000fda0003f05270 */
[----:B------:R1:W-:Y:S04]  /*13950*/  @!P0 STS.128 [0x24100], R192 ;  /* 0x024100c0ff008388 */ /* 0x0003e80000000c00 */
[----:B------:R-:W-:Y:S06]  /*13960*/  BAR.ARV 0x5, 0x100 ;  /* 0x0144000000007b1d */ /* 0x000fec0000002000 */
.L_x_1740:
[----:B----4-:R-:W-:-:S13]  /*13970*/  ISETP.GE.AND P0, PT, R195, c[0x0][0x53c], PT ;  /* 0x00014f00c3007a0c */ /* 0x010fda0003f06270 */
[----:B-123--:R-:W-:Y:S01]  /*13980*/  @P0 CALL.REL.NOINC `(.L_x_1760) ;  /* 0x0000001000000944 */ /* 0x00efe20003c00000 */
[----:B------:R-:W-:Y:S05]  /*13990*/  BRA `(.L_x_1761) ;  /* 0xfffedc9000007947 */ /* 0x000fea000383ffff */
.L_x_1760:
[----:B------:R-:W-:Y:S05]  /*139a0*/  EXIT ;  /* 0x000000000000794d */ /* 0x000fea0003800000 */
.L_x_1617:
[----:B------:R-:W-:Y:S02]  /*139b0*/  MOV R2, 0x1 ;  /* 0x0000000100027802 */ /* 0x000fe40000000f00 */
[----:B------:R-:W-:Y:S02]  /*139c0*/  MOV R0, 0x139e0 ;  /* 0x000139e000007802 */ /* 0x000fe40000000f00 */
[----:B------:R-:W-:Y:S05]  /*139d0*/  CALL.REL.NOINC `($__internal_36_$__cuda_sm70_shflsync_up_p) ;  /* 0x0000162000007944 */ /* 0x000fea0003c00000 */
[----:B-12---:R-:W-:Y:S05]  /*139e0*/  BRA `(.L_x_1762) ;  /* 0xfffeca8000007947 */ /* 0x006fea000383ffff */
.L_x_1618:
[----:B------:R-:W-:Y:S02]  /*139f0*/  MOV R2, 0x2 ;  /* 0x0000000200027802 */ /* 0x000fe40000000f00 */
[----:B------:R-:W-:Y:S02]  /*13a00*/  MOV R0, 0x13a20 ;  /* 0x00013a2000007802 */ /* 0x000fe40000000f00 */
[----:B------:R-:W-:Y:S05]  /*13a10*/  CALL.REL.NOINC `($__internal_36_$__cuda_sm70_shflsync_up_p) ;  /* 0x000015e000007944 */ /* 0x000fea0003c00000 */
[----:B--2---:R-:W-:Y:S02]  /*13a20*/  SEL R2, R2, RZ, P4 ;  /* 0x000000ff02027207 */ /* 0x004fe40002000000 */
[----:B------:R-:W-:-:S03]  /*13a30*/  MOV R0, 0x13a70 ;  /* 0x00013a7000007802 */ /* 0x000fc60000000f00 */
[----:B-1----:R-:W-:Y:S02]  /*13a40*/  IMAD.IADD R11, R11, 0x1, R2 ;  /* 0x000000010b0b7824 */ /* 0x002fe400078e0202 */
[----:B------:R-:W-:Y:S02]  /*13a50*/  IMAD.MOV.U32 R2, RZ, RZ, 0x4 ;  /* 0x00000004ff027424 */ /* 0x000fe400078e00ff */
        /* <DEDUP_REMOVED lines=11> */
[----:B--2---:R-:W-:Y:S01]  /*13b10*/  SEL R2, R2, RZ, P1 ;  /* 0x000000ff02027207 */ /* 0x004fe20000800000 */
[----:B------:R-:W-:Y:S01]  /*13b20*/  IMAD.MOV.U32 R4, RZ, RZ, 0x1f ;  /* 0x0000001fff047424 */ /* 0x000fe200078e00ff */
[----:B------:R-:W-:-:S03]  /*13b30*/  MOV R0, 0x13b80 ;  /* 0x00013b8000007802 */ /* 0x000fc60000000f00 */
[----:B-1----:R-:W-:Y:S01]  /*13b40*/  IMAD.IADD R11, R11, 0x1, R2 ;  /* 0x000000010b0b7824 */ /* 0x002fe200078e0202 */
[----:B------:R-:W-:-:S03]  /*13b50*/  MOV R2, 0x1f ;  /* 0x0000001f00027802 */ /* 0x000fc60000000f00 */
[----:B------:R-:W-:Y:S02]  /*13b60*/  IMAD.MOV.U32 R5, RZ, RZ, R11 ;  /* 0x000000ffff057224 */ /* 0x000fe400078e000b */
[----:B------:R-:W-:Y:S05]  /*13b70*/  CALL.REL.NOINC `($__internal_35_$__cuda_sm70_shflsync_idx_p) ;  /* 0x0000143000007944 */ /* 0x000fea0003c00000 */
[----:B-12---:R-:W-:Y:S05]  /*13b80*/  BRA `(.L_x_1763) ;  /* 0xfffec9e000007947 */ /* 0x006fea000383ffff */
.L_x_1620:
[----:B------:R-:W-:Y:S02]  /*13b90*/  SEL R2, RZ, 0x1, P0 ;  /* 0x00000001ff027807 */ /* 0x000fe40000000000 */
[----:B------:R-:W-:Y:S02]  /*13ba0*/  MOV R0, 0x13bc0 ;  /* 0x00013bc000007802 */ /* 0x000fe40000000f00 */
[----:B------:R-:W-:Y:S05]  /*13bb0*/  CALL.REL.NOINC `($__internal_37_$__cuda_sm70_votesync_ballot) ;  /* 0x0000149000007944 */ /* 0x000fea0003c00000 */
[----:B------:R-:W-:Y:S05]  /*13bc0*/  BRA `(.L_x_1764) ;  /* 0xfffeca3000007947 */ /* 0x000fea000383ffff */
.L_x_1621:
[----:B------:R-:W-:Y:S01]  /*13bd0*/  IMAD.MOV.U32 R5, RZ, RZ, R12 ;  /* 0x000000ffff057224 */ /* 0x000fe200078e000c */
[----:B------:R-:W-:Y:S01]  /*13be0*/  MOV R4, R14 ;  /* 0x0000000e00047202 */ /* 0x000fe20000000f00 */
[----:B------:R-:W-:Y:S01]  /*13bf0*/  IMAD.MOV.U32 R2, RZ, RZ, 0x1f ;  /* 0x0000001fff027424 */ /* 0x000fe200078e00ff */
[----:B------:R-:W-:Y:S02]  /*13c00*/  MOV R0, 0x13c20 ;  /* 0x00013c2000007802 */ /* 0x000fe40000000f00 */
[----:B------:R-:W-:Y:S05]  /*13c10*/  CALL.REL.NOINC `($__internal_35_$__cuda_sm70_shflsync_idx_p) ;  /* 0x0000139000007944 */ /* 0x000fea0003c00000 */
[----:B--2---:R-:W-:Y:S01]  /*13c20*/  IMAD.MOV.U32 R12, RZ, RZ, R2 ;  /* 0x000000ffff0c7224 */ /* 0x004fe200078e0002 */
[----:B-1----:R-:W-:Y:S01]  /*13c30*/  MOV R5, R9 ;  /* 0x0000000900057202 */ /* 0x002fe20000000f00 */
[----:B------:R-:W-:Y:S01]  /*13c40*/  IMAD.MOV.U32 R3, RZ, RZ, RZ ;  /* 0x000000ffff037224 */ /* 0x000fe200078e00ff */
[----:B------:R-:W-:Y:S01]  /*13c50*/  MOV R4, R14 ;  /* 0x0000000e00047202 */ /* 0x000fe20000000f00 */
[----:B------:R-:W-:Y:S01]  /*13c60*/  IMAD.MOV.U32 R2, RZ, RZ, 0x1f ;  /* 0x0000001fff027424 */ /* 0x000fe200078e00ff */
[----:B------:R-:W-:-:S02]  /*13c70*/  MOV R0, 0x13c90 ;  /* 0x00013c9000007802 */ /* 0x000fc40000000f00 */
[----:B------:R-:W-:Y:S05]  /*13c80*/  CALL.REL.NOINC `($__internal_35_$__cuda_sm70_shflsync_idx_p) ;  /* 0x0000132000007944 */ /* 0x000fea0003c00000 */
[----:B--2---:R-:W-:Y:S01]  /*13c90*/  MOV R9, R2 ;  /* 0x0000000200097202 */ /* 0x004fe20000000f00 */
[----:B-1----:R-:W-:Y:S05]  /*13ca0*/  BRA `(.L_x_1765) ;  /* 0xfffec9b000007947 */ /* 0x002fea000383ffff */
.L_x_1624:
[----:B------:R-:W-:Y:S01]  /*13cb0*/  IMAD.MOV.U32 R5, RZ, RZ, R11 ;  /* 0x000000ffff057224 */ /* 0x000fe200078e000b */
[----:B------:R-:W-:-:S02]  /*13cc0*/  MOV R2, 0x1f ;  /* 0x0000001f00027802 */ /* 0x000fc40000000f00 */
[----:B------:R-:W-:Y:S02]  /*13cd0*/  MOV R0, 0x13cf0 ;  /* 0x00013cf000007802 */ /* 0x000fe40000000f00 */
[----:B-123--:R-:W-:Y:S05]  /*13ce0*/  CALL.REL.NOINC `($__internal_35_$__cuda_sm70_shflsync_idx_p) ;  /* 0x000012c000007944 */ /* 0x00efea0003c00000 */
[----:B--2---:R-:W-:Y:S01]  /*13cf0*/  MOV R3, R2 ;  /* 0x0000000200037202 */ /* 0x004fe20000000f00 */
[----:B-1----:R-:W-:Y:S05]  /*13d00*/  BRA `(.L_x_1623) ;  /* 0xfffec9b000007947 */ /* 0x002fea000383ffff */
.L_x_1643:
[----:B------:R-:W-:Y:S01]  /*13d10*/  IMAD.MOV.U32 R5, RZ, RZ, R10 ;  /* 0x000000ffff057224 */ /* 0x000fe200078e000a */
[----:B------:R-:W-:Y:S01]  /*13d20*/  MOV R4, RZ ;  /* 0x000000ff00047202 */ /* 0x000fe20000000f00 */
[----:B------:R-:W-:Y:S01]  /*13d30*/  IMAD.MOV.U32 R2, RZ, RZ, 0x181f ;  /* 0x0000181fff027424 */ /* 0x000fe200078e00ff */
[----:B------:R-:W-:Y:S02]  /*13d40*/  MOV R0, 0x13d60 ;  /* 0x00013d6000007802 */ /* 0x000fe40000000f00 */
[----:B------:R-:W-:Y:S05]  /*13d50*/  CALL.REL.NOINC `($__internal_35_$__cuda_sm70_shflsync_idx_p) ;  /* 0x0000125000007944 */ /* 0x000fea0003c00000 */
[----:B--2---:R-:W-:Y:S01]  /*13d60*/  MOV R13, R2 ;  /* 0x00000002000d7202 */ /* 0x004fe20000000f00 */
[----:B-1----:R-:W-:Y:S05]  /*13d70*/  BRA `(.L_x_1766) ;  /* 0xfffee9e000007947 */ /* 0x002fea000383ffff */
.L_x_1644:
[----:B------:R-:W-:Y:S01]  /*13d80*/  IMAD.MOV.U32 R5, RZ, RZ, R12 ;  /* 0x000000ffff057224 */ /* 0x000fe200078e000c */
[----:B------:R-:W-:Y:S01]  /*13d90*/  MOV R4, RZ ;  /* 0x000000ff00047202 */ /* 0x000fe20000000f00 */
[----:B------:R-:W-:Y:S01]  /*13da0*/  IMAD.MOV.U32 R2, RZ, RZ, 0x181f ;  /* 0x0000181fff027424 */ /* 0x000fe200078e00ff */
[----:B------:R-:W-:Y:S02]  /*13db0*/  MOV R0, 0x13dd0 ;  /* 0x00013dd000007802 */ /* 0x000fe40000000f00 */
[----:B-12---:R-:W-:Y:S05]  /*13dc0*/  CALL.REL.NOINC `($__internal_35_$__cuda_sm70_shflsync_idx_p) ;  /* 0x000011e000007944 */ /* 0x006fea0003c00000 */
[----:B-12---:R-:W-:Y:S05]  /*13dd0*/  BRA `(.L_x_1767) ;  /* 0xfffee9a000007947 */ /* 0x006fea000383ffff */
.L_x_1647:
[----:B--2---:R-:W-:Y:S01]  /*13de0*/  IMAD.MOV.U32 R5, RZ, RZ, R10 ;  /* 0x000000ffff057224 */ /* 0x004fe200078e000a */
[----:B------:R-:W-:Y:S01]  /*13df0*/  MOV R4, 0x1 ;  /* 0x0000000100047802 */ /* 0x000fe20000000f00 */
[----:B----4-:R-:W-:Y:S01]  /*13e00*/  IMAD.MOV.U32 R2, RZ, RZ, 0x181f ;  /* 0x0000181fff027424 */ /* 0x010fe200078e00ff */
[----:B------:R-:W-:-:S02]  /*13e10*/  MOV R0, 0x13e30 ;  /* 0x00013e3000007802 */ /* 0x000fc40000000f00 */
[----:B-1-3--:R-:W-:Y:S05]  /*13e20*/  CALL.REL.NOINC `($__internal_35_$__cuda_sm70_shflsync_idx_p) ;  /* 0x0000118000007944 */ /* 0x00afea0003c00000 */
[----:B--2---:R-:W-:Y:S01]  /*13e30*/  IMAD.MOV.U32 R13, RZ, RZ, R2 ;  /* 0x000000ffff0d7224 */ /* 0x004fe200078e0002 */
[----:B-1----:R-:W-:Y:S01]  /*13e40*/  MOV R4, 0x1 ;  /* 0x0000000100047802 */ /* 0x002fe20000000f00 */
[----:B------:R-:W-:Y:S01]  /*13e50*/  IMAD.MOV.U32 R5, RZ, RZ, R12 ;  /* 0x000000ffff057224 */ /* 0x000fe200078e000c */
[----:B------:R-:W-:-:S02]  /*13e60*/  MOV R2, 0x181f ;  /* 0x0000181f00027802 */ /* 0x000fc40000000f00 */
[----:B------:R-:W-:Y:S02]  /*13e70*/  MOV R0, 0x13e90 ;  /* 0x00013e9000007802 */ /* 0x000fe40000000f00 */
[----:B------:R-:W-:Y:S05]  /*13e80*/  CALL.REL.NOINC `($__internal_35_$__cuda_sm70_shflsync_idx_p) ;  /* 0x0000112000007944 */ /* 0x000fea0003c00000 */
[----:B-12---:R-:W-:Y:S05]  /*13e90*/  BRA `(.L_x_1768) ;  /* 0xfffeea3000007947 */ /* 0x006fea000383ffff */
.L_x_1650:
[----:B-1----:R-:W-:Y:S01]  /*13ea0*/  IMAD.MOV.U32 R5, RZ, RZ, R10 ;  /* 0x000000ffff057224 */ /* 0x002fe200078e000a */
[----:B------:R-:W-:Y:S01]  /*13eb0*/  MOV R4, 0x2 ;  /* 0x0000000200047802 */ /* 0x000fe20000000f00 */
[----:B----4-:R-:W-:Y:S01]  /*13ec0*/  IMAD.MOV.U32 R2, RZ, RZ, 0x181f ;  /* 0x0000181fff027424 */ /* 0x010fe200078e00ff */
[----:B------:R-:W-:Y:S02]  /*13ed0*/  MOV R0, 0x13ef0 ;  /* 0x00013ef000007802 */ /* 0x000fe40000000f00 */
[----:B--23--:R-:W-:Y:S05]  /*13ee0*/  CALL.REL.NOINC `($__internal_35_$__cuda_sm70_shflsync_idx_p) ;  /* 0x000010c000007944 */ /* 0x00cfea0003c00000 */
[----:B--2---:R-:W-:Y:S01]  /*13ef0*/  MOV R13, R2 ;  /* 0x00000002000d7202 */ /* 0x004fe20000000f00 */
[----:B-1----:R-:W-:Y:S05]  /*13f00*/  BRA `(.L_x_1769) ;  /* 0xfffeeb0000007947 */ /* 0x002fea000383ffff */
.L_x_1651:
[----:B------:R-:W-:Y:S01]  /*13f10*/  IMAD.MOV.U32 R5, RZ, RZ, R12 ;  /* 0x000000ffff057224 */ /* 0x000fe200078e000c */
[----:B------:R-:W-:Y:S01]  /*13f20*/  MOV R4, 0x2 ;  /* 0x0000000200047802 */ /* 0x000fe20000000f00 */
[----:B----4-:R-:W-:Y:S01]  /*13f30*/  IMAD.MOV.U32 R2, RZ, RZ, 0x181f ;  /* 0x0000181fff027424 */ /* 0x010fe200078e00ff */
[----:B------:R-:W-:Y:S02]  /*13f40*/  MOV R0, 0x13f60 ;  /* 0x00013f6000007802 */ /* 0x000fe40000000f00 */
[----:B-123--:R-:W-:Y:S05]  /*13f50*/  CALL.REL.NOINC `($__internal_35_$__cuda_sm70_shflsync_idx_p) ;  /* 0x0000105000007944 */ /* 0x00efea0003c00000 */
[----:B-12---:R-:W-:Y:S05]  /*13f60*/  BRA `(.L_x_1770) ;  /* 0xfffeeac000007947 */ /* 0x006fea000383ffff */
.L_x_1654:
[----:B-1----:R-:W-:Y:S01]  /*13f70*/  IMAD.MOV.U32 R5, RZ, RZ, R10 ;  /* 0x000000ffff057224 */ /* 0x002fe200078e000a */
[----:B------:R-:W-:Y:S01]  /*13f80*/  MOV R4, 0x3 ;  /* 0x0000000300047802 */ /* 0x000fe20000000f00 */
[----:B------:R-:W-:Y:S01]  /*13f90*/  IMAD.MOV.U32 R2, RZ, RZ, 0x181f ;  /* 0x0000181fff027424 */ /* 0x000fe200078e00ff */
[----:B------:R-:W-:-:S02]  /*13fa0*/  MOV R0, 0x13fc0 ;  /* 0x00013fc000007802 */ /* 0x000fc40000000f00 */
[----:B--234-:R-:W-:Y:S05]  /*13fb0*/  CALL.REL.NOINC `($__internal_35_$__cuda_sm70_shflsync_idx_p) ;  /* 0x00000ff000007944 */ /* 0x01cfea0003c00000 */
[----:B--2---:R-:W-:Y:S01]  /*13fc0*/  IMAD.MOV.U32 R13, RZ, RZ, R2 ;  /* 0x000000ffff0d7224 */ /* 0x004fe200078e0002 */
[----:B-1----:R-:W-:Y:S01]  /*13fd0*/  MOV R4, 0x3 ;  /* 0x0000000300047802 */ /* 0x002fe20000000f00 */
[----:B------:R-:W-:Y:S01]  /*13fe0*/  IMAD.MOV.U32 R5, RZ, RZ, R12 ;  /* 0x000000ffff057224 */ /* 0x000fe200078e000c */
[----:B------:R-:W-:-:S02]  /*13ff0*/  MOV R2, 0x181f ;  /* 0x0000181f00027802 */ /* 0x000fc40000000f00 */
[----:B------:R-:W-:Y:S02]  /*14000*/  MOV R0, 0x14020 ;  /* 0x0001402000007802 */ /* 0x000fe40000000f00 */
[----:B------:R-:W-:Y:S05]  /*14010*/  CALL.REL.NOINC `($__internal_35_$__cuda_sm70_shflsync_idx_p) ;  /* 0x00000f9000007944 */ /* 0x000fea0003c00000 */
[----:B-12---:R-:W-:Y:S05]  /*14020*/  BRA `(.L_x_1771) ;  /* 0xfffeeb5000007947 */ /* 0x006fea000383ffff */
.L_x_1699:
[----:B------:R-:W-:Y:S01]  /*14030*/  IMAD.MOV.U32 R8, RZ, RZ, R239 ;  /* 0x000000ffff087224 */ /* 0x000fe200078e00ef */
[----:B------:R-:W-:Y:S02]  /*14040*/  MOV R5, 0x2 ;  /* 0x0000000200057802 */ /* 0x000fe40000000f00 */
[----:B------:R-:W-:Y:S02]  /*14050*/  MOV R6, 0x14070 ;  /* 0x0001407000067802 */ /* 0x000fe40000000f00 */
[----:B------:R-:W-:Y:S05]  /*14060*/  CALL.REL.NOINC `($__internal_34_$__cuda_sm70_shflsync_bfly_p) ;  /* 0x00000ef000007944 */ /* 0x000fea0003c00000 */
[----:B-12---:R-:W-:Y:S05]  /*14070*/  BRA `(.L_x_1772) ;  /* 0xffffb09000007947 */ /* 0x006fea000383ffff */
.L_x_1700:
[----:B------:R-:W-:Y:S01]  /*14080*/  IMAD.MOV.U32 R8, RZ, RZ, R10 ;  /* 0x000000ffff087224 */ /* 0x000fe200078e000a */
[----:B------:R-:W-:Y:S02]  /*14090*/  MOV R5, 0x1 ;  /* 0x0000000100057802 */ /* 0x000fe40000000f00 */
[----:B------:R-:W-:Y:S02]  /*140a0*/  MOV R6, 0x140c0 ;  /* 0x000140c000067802 */ /* 0x000fe40000000f00 */
[----:B-1----:R-:W-:Y:S05]  /*140b0*/  CALL.REL.NOINC `($__internal_34_$__cuda_sm70_shflsync_bfly_p) ;  /* 0x00000ea000007944 */ /* 0x002fea0003c00000 */
[----:B--2---:R-:W-:Y:S01]  /*140c0*/  FADD.FTZ R7, R10, R5 ;  /* 0x000000050a077221 */ /* 0x004fe20000010000 */
[----:B-1----:R-:W-:Y:S02]  /*140d0*/  MOV R8, R238 ;  /* 0x000000ee00087202 */ /* 0x002fe40000000f00 */
[----:B------:R-:W-:Y:S02]  /*140e0*/  MOV R5, 0x2 ;  /* 0x0000000200057802 */ /* 0x000fe40000000f00 */
[----:B------:R-:W-:-:S02]  /*140f0*/  MOV R6, 0x14110 ;  /* 0x0001411000067802 */ /* 0x000fc40000000f00 */
[----:B------:R-:W-:Y:S05]  /*14100*/  CALL.REL.NOINC `($__internal_34_$__cuda_sm70_shflsync_bfly_p) ;  /* 0x00000e5000007944 */ /* 0x000fea0003c00000 */
[----:B-12---:R-:W-:Y:S01]  /*14110*/  FADD.FTZ R8, R238, R5 ;  /* 0x00000005ee087221 */ /* 0x006fe20000010000 */
[----:B------:R-:W-:-:S02]  /*14120*/  MOV R5, 0x1 ;  /* 0x0000000100057802 */ /* 0x000fc40000000f00 */
[----:B------:R-:W-:Y:S02]  /*14130*/  MOV R6, 0x14150 ;  /* 0x0001415000067802 */ /* 0x000fe40000000f00 */
[----:B------:R-:W-:Y:S05]  /*14140*/  CALL.REL.NOINC `($__internal_34_$__cuda_sm70_shflsync_bfly_p) ;  /* 0x00000e1000007944 */ /* 0x000fea0003c00000 */
[----:B-12---:R-:W-:Y:S05]  /*14150*/  BRA `(.L_x_1773) ;  /* 0xffffb02000007947 */ /* 0x006fea000383ffff */
.L_x_1707:
[----:B--234-:R-:W-:Y:S01]  /*14160*/  IMAD.MOV.U32 R5, RZ, RZ, R9 ;  /* 0x000000ffff057224 */ /* 0x01cfe200078e0009 */
[----:B------:R-:W-:Y:S01]  /*14170*/  MOV R4, RZ ;  /* 0x000000ff00047202 */ /* 0x000fe20000000f00 */
[----:B------:R-:W-:Y:S01]  /*14180*/  IMAD.MOV.U32 R2, RZ, RZ, 0x181f ;  /* 0x0000181fff027424 */ /* 0x000fe200078e00ff */
[----:B------:R-:W-:Y:S02]  /*14190*/  MOV R0, 0x141b0 ;  /* 0x000141b000007802 */ /* 0x000fe40000000f00 */
[----:B-1----:R-:W-:Y:S05]  /*141a0*/  CALL.REL.NOINC `($__internal_35_$__cuda_sm70_shflsync_idx_p) ;  /* 0x00000e0000007944 */ /* 0x002fea0003c00000 */
[----:B--2---:R-:W-:Y:S01]  /*141b0*/  MOV R11, R2 ;  /* 0x00000002000b7202 */ /* 0x004fe20000000f00 */
[----:B-1----:R-:W-:Y:S05]  /*141c0*/  BRA `(.L_x_1774) ;  /* 0xffffc66000007947 */ /* 0x002fea000383ffff */
.L_x_1708:
[----:B------:R-:W-:Y:S01]  /*141d0*/  IMAD.MOV.U32 R5, RZ, RZ, R10 ;  /* 0x000000ffff057224 */ /* 0x000fe200078e000a */
[----:B------:R-:W-:Y:S01]  /*141e0*/  MOV R4, RZ ;  /* 0x000000ff00047202 */ /* 0x000fe20000000f00 */
[----:B------:R-:W-:Y:S01]  /*141f0*/  IMAD.MOV.U32 R2, RZ, RZ, 0x181f ;  /* 0x0000181fff027424 */ /* 0x000fe200078e00ff */
[----:B------:R-:W-:Y:S02]  /*14200*/  MOV R0, 0x14220 ;  /* 0x0001422000007802 */ /* 0x000fe40000000f00 */
[----:B-123--:R-:W-:Y:S05]  /*14210*/  CALL.REL.NOINC `($__internal_35_$__cuda_sm70_shflsync_idx_p) ;  /* 0x00000d9000007944 */ /* 0x00efea0003c00000 */
[----:B-12---:R-:W-:Y:S05]  /*14220*/  BRA `(.L_x_1775) ;  /* 0xffffc62000007947 */ /* 0x006fea000383ffff */
.L_x_1711:
[----:B--2---:R-:W-:Y:S01]  /*14230*/  IMAD.MOV.U32 R5, RZ, RZ, R9 ;  /* 0x000000ffff057224 */ /* 0x004fe200078e0009 */
[----:B------:R-:W-:Y:S01]  /*14240*/  MOV R4, 0x1 ;  /* 0x0000000100047802 */ /* 0x000fe20000000f00 */
[----:B------:R-:W-:Y:S01]  /*14250*/  IMAD.MOV.U32 R2, RZ, RZ, 0x181f ;  /* 0x0000181fff027424 */ /* 0x000fe200078e00ff */
[----:B------:R-:W-:-:S02]  /*14260*/  MOV R0, 0x14280 ;  /* 0x0001428000007802 */ /* 0x000fc40000000f00 */
[----:B-1-34-:R-:W-:Y:S05]  /*14270*/  CALL.REL.NOINC `($__internal_35_$__cuda_sm70_shflsync_idx_p) ;  /* 0x00000d3000007944 */ /* 0x01afea0003c00000 */
[----:B--2---:R-:W-:Y:S01]  /*14280*/  IMAD.MOV.U32 R11, RZ, RZ, R2 ;  /* 0x000000ffff0b7224 */ /* 0x004fe200078e0002 */
[----:B-1----:R-:W-:Y:S01]  /*14290*/  MOV R4, 0x1 ;  /* 0x0000000100047802 */ /* 0x002fe20000000f00 */
[----:B------:R-:W-:Y:S01]  /*142a0*/  IMAD.MOV.U32 R5, RZ, RZ, R10 ;  /* 0x000000ffff057224 */ /* 0x000fe200078e000a */
[----:B------:R-:W-:-:S02]  /*142b0*/  MOV R2, 0x181f ;  /* 0x0000181f00027802 */ /* 0x000fc40000000f00 */
[----:B------:R-:W-:Y:S02]  /*142c0*/  MOV R0, 0x142e0 ;  /* 0x000142e000007802 */ /* 0x000fe40000000f00 */
[----:B------:R-:W-:Y:S05]  /*142d0*/  CALL.REL.NOINC `($__internal_35_$__cuda_sm70_shflsync_idx_p) ;  /* 0x00000cd000007944 */ /* 0x000fea0003c00000 */
[----:B-12---:R-:W-:Y:S05]  /*142e0*/  BRA `(.L_x_1776) ;  /* 0xffffc69000007947 */ /* 0x006fea000383ffff */
.L_x_1714:
[----:B-1----:R-:W-:Y:S01]  /*142f0*/  IMAD.MOV.U32 R5, RZ, RZ, R9 ;  /* 0x000000ffff057224 */ /* 0x002fe200078e0009 */
[----:B------:R-:W-:Y:S01]  /*14300*/  MOV R4, 0x2 ;  /* 0x0000000200047802 */ /* 0x000fe20000000f00 */
[----:B--2---:R-:W-:Y:S01]  /*14310*/  IMAD.MOV.U32 R2, RZ, RZ, 0x181f ;  /* 0x0000181fff027424 */ /* 0x004fe200078e00ff */
[----:B------:R-:W-:Y:S02]  /*14320*/  MOV R0, 0x14340 ;  /* 0x0001434000007802 */ /* 0x000fe40000000f00 */
[----:B---34-:R-:W-:Y:S05]  /*14330*/  CALL.REL.NOINC `($__internal_35_$__cuda_sm70_shflsync_idx_p) ;  /* 0x00000c7000007944 */ /* 0x018fea0003c00000 */
[----:B--2---:R-:W-:Y:S01]  /*14340*/  MOV R11, R2 ;  /* 0x00000002000b7202 */ /* 0x004fe20000000f00 */
[----:B-1----:R-:W-:Y:S05]  /*14350*/  BRA `(.L_x_1777) ;  /* 0xffffc75000007947 */ /* 0x002fea000383ffff */
.L_x_1715:
[----:B-1----:R-:W-:Y:S01]  /*14360*/  IMAD.MOV.U32 R5, RZ, RZ, R10 ;  /* 0x000000ffff057224 */ /* 0x002fe200078e000a */
[----:B------:R-:W-:Y:S01]  /*14370*/  MOV R4, 0x2 ;  /* 0x0000000200047802 */ /* 0x000fe20000000f00 */
[----:B--2---:R-:W-:Y:S01]  /*14380*/  IMAD.MOV.U32 R2, RZ, RZ, 0x181f ;  /* 0x0000181fff027424 */ /* 0x004fe200078e00ff */
[----:B------:R-:W-:Y:S02]  /*14390*/  MOV R0, 0x143b0 ;  /* 0x000143b000007802 */ /* 0x000fe40000000f00 */
[----:B---34-:R-:W-:Y:S05]  /*143a0*/  CALL.REL.NOINC `($__internal_35_$__cuda_sm70_shflsync_idx_p) ;  /* 0x00000c0000007944 */ /* 0x018fea0003c00000 */
[----:B-12---:R-:W-:Y:S05]  /*143b0*/  BRA `(.L_x_1778) ;  /* 0xffffc71000007947 */ /* 0x006fea000383ffff */
.L_x_1718:
[----:B-1----:R-:W-:Y:S01]  /*143c0*/  IMAD.MOV.U32 R5, RZ, RZ, R9 ;  /* 0x000000ffff057224 */ /* 0x002fe200078e0009 */
[----:B------:R-:W-:Y:S01]  /*143d0*/  MOV R4, 0x3 ;  /* 0x0000000300047802 */ /* 0x000fe20000000f00 */
[----:B----4-:R-:W-:Y:S01]  /*143e0*/  IMAD.MOV.U32 R2, RZ, RZ, 0x181f ;  /* 0x0000181fff027424 */ /* 0x010fe200078e00ff */
[----:B------:R-:W-:-:S02]  /*143f0*/  MOV R0, 0x14410 ;  /* 0x0001441000007802 */ /* 0x000fc40000000f00 */
[----:B--23--:R-:W-:Y:S05]  /*14400*/  CALL.REL.NOINC `($__internal_35_$__cuda_sm70_shflsync_idx_p) ;  /* 0x00000ba000007944 */ /* 0x00cfea0003c00000 */
[----:B--2---:R-:W-:Y:S01]  /*14410*/  IMAD.MOV.U32 R9, RZ, RZ, R2 ;  /* 0x000000ffff097224 */ /* 0x004fe200078e0002 */
[----:B-1----:R-:W-:Y:S01]  /*14420*/  MOV R4, 0x3 ;  /* 0x0000000300047802 */ /* 0x002fe20000000f00 */
[----:B------:R-:W-:Y:S01]  /*14430*/  IMAD.MOV.U32 R5, RZ, RZ, R10 ;  /* 0x000000ffff057224 */ /* 0x000fe200078e000a */
[----:B------:R-:W-:-:S02]  /*14440*/  MOV R2, 0x181f ;  /* 0x0000181f00027802 */ /* 0x000fc40000000f00 */
[----:B------:R-:W-:Y:S02]  /*14450*/  MOV R0, 0x14470 ;  /* 0x0001447000007802 */ /* 0x000fe40000000f00 */
[----:B------:R-:W-:Y:S05]  /*14460*/  CALL.REL.NOINC `($__internal_35_$__cuda_sm70_shflsync_idx_p) ;  /* 0x00000b4000007944 */ /* 0x000fea0003c00000 */
[----:B-12---:R-:W-:Y:S05]  /*14470*/  BRA `(.L_x_1779) ;  /* 0xffffc79000007947 */ /* 0x006fea000383ffff */
.L_x_1720:
[----:B------:R-:W-:Y:S01]  /*14480*/  IMAD.MOV.U32 R5, RZ, RZ, R151 ;  /* 0x000000ffff057224 */ /* 0x000fe200078e0097 */
[----:B------:R-:W-:Y:S01]  /*14490*/  MOV R4, RZ ;  /* 0x000000ff00047202 */ /* 0x000fe20000000f00 */
[----:B------:R-:W-:Y:S01]  /*144a0*/  IMAD.MOV.U32 R2, RZ, RZ, 0x1c1f ;  /* 0x00001c1fff027424 */ /* 0x000fe200078e00ff */
[----:B------:R-:W-:Y:S02]  /*144b0*/  MOV R0, 0x144d0 ;  /* 0x000144d000007802 */ /* 0x000fe40000000f00 */
[----:B------:R-:W-:Y:S05]  /*144c0*/  CALL.REL.NOINC `($__internal_35_$__cuda_sm70_shflsync_idx_p) ;  /* 0x00000ae000007944 */ /* 0x000fea0003c00000 */
[----:B--2---:R-:W-:Y:S01]  /*144d0*/  MOV R153, R2 ;  /* 0x0000000200997202 */ /* 0x004fe20000000f00 */
[----:B-1----:R-:W-:Y:S05]  /*144e0*/  BRA `(.L_x_1780) ;  /* 0xffffca3000007947 */ /* 0x002fea000383ffff */
.L_x_1721:
[----:B------:R-:W-:Y:S01]  /*144f0*/  IMAD.MOV.U32 R5, RZ, RZ, R152 ;  /* 0x000000ffff057224 */ /* 0x000fe200078e0098 */
[----:B------:R-:W-:Y:S01]  /*14500*/  MOV R4, RZ ;  /* 0x000000ff00047202 */ /* 0x000fe20000000f00 */
[----:B------:R-:W-:Y:S01]  /*14510*/  IMAD.MOV.U32 R2, RZ, RZ, 0x1c1f ;  /* 0x00001c1fff027424 */ /* 0x000fe200078e00ff */
[----:B------:R-:W-:Y:S02]  /*14520*/  MOV R0, 0x14540 ;  /* 0x0001454000007802 */ /* 0x000fe40000000f00 */
[----:B-12---:R-:W-:Y:S05]  /*14530*/  CALL.REL.NOINC `($__internal_35_$__cuda_sm70_shflsync_idx_p) ;  /* 0x00000a7000007944 */ /* 0x006fea0003c00000 */
[----:B-12---:R-:W-:Y:S05]  /*14540*/  BRA `(.L_x_1781) ;  /* 0xffffc9f000007947 */ /* 0x006fea000383ffff */
.L_x_1724:
[----:B----4-:R-:W-:Y:S01]  /*14550*/  IMAD.MOV.U32 R5, RZ, RZ, R151 ;  /* 0x000000ffff057224 */ /* 0x010fe200078e0097 */
[----:B------:R-:W-:Y:S01]  /*14560*/  MOV R4, 0x1 ;  /* 0x0000000100047802 */ /* 0x000fe20000000f00 */
[----:B------:R-:W-:Y:S01]  /*14570*/  IMAD.MOV.U32 R2, RZ, RZ, 0x1c1f ;  /* 0x00001c1fff027424 */ /* 0x000fe200078e00ff */
[----:B------:R-:W-:-:S02]  /*14580*/  MOV R0, 0x145a0 ;  /* 0x000145a000007802 */ /* 0x000fc40000000f00 */
[----:B-123--:R-:W-:Y:S05]  /*14590*/  CALL.REL.NOINC `($__internal_35_$__cuda_sm70_shflsync_idx_p) ;  /* 0x00000a1000007944 */ /* 0x00efea0003c00000 */
[----:B--2---:R-:W-:Y:S01]  /*145a0*/  IMAD.MOV.U32 R151, RZ, RZ, R2 ;  /* 0x000000ffff977224 */ /* 0x004fe200078e0002 */
[----:B-1----:R-:W-:Y:S01]  /*145b0*/  MOV R4, 0x1 ;  /* 0x0000000100047802 */ /* 0x002fe20000000f00 */
[----:B------:R-:W-:Y:S01]  /*145c0*/  IMAD.MOV.U32 R5, RZ, RZ, R152 ;  /* 0x000000ffff057224 */ /* 0x000fe200078e0098 */
[----:B------:R-:W-:-:S02]  /*145d0*/  MOV R2, 0x1c1f ;  /* 0x00001c1f00027802 */ /* 0x000fc40000000f00 */
[----:B------:R-:W-:Y:S02]  /*145e0*/  MOV R0, 0x14600 ;  /* 0x0001460000007802 */ /* 0x000fe40000000f00 */
[----:B------:R-:W-:Y:S05]  /*145f0*/  CALL.REL.NOINC `($__internal_35_$__cuda_sm70_shflsync_idx_p) ;  /* 0x000009b000007944 */ /* 0x000fea0003c00000 */
[----:B-12---:R-:W-:Y:S05]  /*14600*/  BRA `(.L_x_1782) ;  /* 0xffffd28000007947 */ /* 0x006fea000383ffff */
.L_x_1728:
[----:B------:R-:W-:Y:S01]  /*14610*/  IMAD.MOV.U32 R5, RZ, RZ, R10 ;  /* 0x000000ffff057224 */ /* 0x000fe200078e000a */
[----:B------:R-:W-:Y:S01]  /*14620*/  MOV R4, RZ ;  /* 0x000000ff00047202 */ /* 0x000fe20000000f00 */
[----:B------:R-:W-:Y:S01]  /*14630*/  IMAD.MOV.U32 R2, RZ, RZ, 0x181f ;  /* 0x0000181fff027424 */ /* 0x000fe200078e00ff */
[----:B------:R-:W-:Y:S02]  /*14640*/  MOV R0, 0x14660 ;  /* 0x0001466000007802 */ /* 0x000fe40000000f00 */
[----:B-1----:R-:W-:Y:S05]  /*14650*/  CALL.REL.NOINC `($__internal_35_$__cuda_sm70_shflsync_idx_p) ;  /* 0x0000095000007944 */ /* 0x002fea0003c00000 */
[----:B--2---:R-:W-:Y:S01]  /*14660*/  MOV R11, R2 ;  /* 0x00000002000b7202 */ /* 0x004fe20000000f00 */
[----:B-1----:R-:W-:Y:S05]  /*14670*/  BRA `(.L_x_1783) ;  /* 0xffffdf1000007947 */ /* 0x002fea000383ffff */
.L_x_1729:
[----:B------:R-:W-:Y:S01]  /*14680*/  IMAD.MOV.U32 R5, RZ, RZ, R9 ;  /* 0x000000ffff057224 */ /* 0x000fe200078e0009 */
[----:B------:R-:W-:Y:S01]  /*14690*/  MOV R4, RZ ;  /* 0x000000ff00047202 */ /* 0x000fe20000000f00 */
[----:B------:R-:W-:Y:S01]  /*146a0*/  IMAD.MOV.U32 R2, RZ, RZ, 0x181f ;  /* 0x0000181fff027424 */ /* 0x000fe200078e00ff */
[----:B------:R-:W-:Y:S02]  /*146b0*/  MOV R0, 0x146d0 ;  /* 0x000146d000007802 */ /* 0x000fe40000000f00 */
[----:B-123--:R-:W-:Y:S05]  /*146c0*/  CALL.REL.NOINC `($__internal_35_$__cuda_sm70_shflsync_idx_p) ;  /* 0x000008e000007944 */ /* 0x00efea0003c00000 */
[----:B-12---:R-:W-:Y:S05]  /*146d0*/  BRA `(.L_x_1784) ;  /* 0xffffded000007947 */ /* 0x006fea000383ffff */
.L_x_1732:
        /* <DEDUP_REMOVED lines=12> */
.L_x_1735:
[----:B-1----:R-:W-:Y:S01]  /*147a0*/  IMAD.MOV.U32 R5, RZ, RZ, R10 ;  /* 0x000000ffff057224 */ /* 0x002fe200078e000a */
[----:B------:R-:W-:Y:S01]  /*147b0*/  MOV R4, 0x2 ;  /* 0x0000000200047802 */ /* 0x000fe20000000f00 */
[----:B------:R-:W-:Y:S01]  /*147c0*/  IMAD.MOV.U32 R2, RZ, RZ, 0x181f ;  /* 0x0000181fff027424 */ /* 0x000fe200078e00ff */
[----:B------:R-:W-:Y:S02]  /*147d0*/  MOV R0, 0x147f0 ;  /* 0x000147f000007802 */ /* 0x000fe40000000f00 */
[----:B--234-:R-:W-:Y:S05]  /*147e0*/  CALL.REL.NOINC `($__internal_35_$__cuda_sm70_shflsync_idx_p) ;  /* 0x000007c000007944 */ /* 0x01cfea0003c00000 */
[----:B--2---:R-:W-:Y:S01]  /*147f0*/  MOV R11, R2 ;  /* 0x00000002000b7202 */ /* 0x004fe20000000f00 */
[----:B-1----:R-:W-:Y:S05]  /*14800*/  BRA `(.L_x_1786) ;  /* 0xffffe01000007947 */ /* 0x002fea000383ffff */
.L_x_1736:
[----:B-1----:R-:W-:Y:S01]  /*14810*/  IMAD.MOV.U32 R5, RZ, RZ, R9 ;  /* 0x000000ffff057224 */ /* 0x002fe200078e0009 */
[----:B------:R-:W-:Y:S01]  /*14820*/  MOV R4, 0x2 ;  /* 0x0000000200047802 */ /* 0x000fe20000000f00 */
[----:B------:R-:W-:Y:S01]  /*14830*/  IMAD.MOV.U32 R2, RZ, RZ, 0x181f ;  /* 0x0000181fff027424 */ /* 0x000fe200078e00ff */
[----:B------:R-:W-:Y:S02]  /*14840*/  MOV R0, 0x14860 ;  /* 0x0001486000007802 */ /* 0x000fe40000000f00 */
[----:B--234-:R-:W-:Y:S05]  /*14850*/  CALL.REL.NOINC `($__internal_35_$__cuda_sm70_shflsync_idx_p) ;  /* 0x0000075000007944 */ /* 0x01cfea0003c00000 */
[----:B-12---:R-:W-:Y:S05]  /*14860*/  BRA `(.L_x_1787) ;  /* 0xffffdfd000007947 */ /* 0x006fea000383ffff */
.L_x_1739:
        /* <DEDUP_REMOVED lines=12> */
.L_x_1741:
[----:B------:R-:W-:Y:S01]  /*14930*/  IMAD.MOV.U32 R5, RZ, RZ, R3 ;  /* 0x000000ffff057224 */ /* 0x000fe200078e0003 */
[----:B------:R-:W-:Y:S01]  /*14940*/  MOV R4, RZ ;  /* 0x000000ff00047202 */ /* 0x000fe20000000f00 */
[----:B--23--:R-:W-:Y:S01]  /*14950*/  IMAD.MOV.U32 R2, RZ, RZ, 0x1f ;  /* 0x0000001fff027424 */ /* 0x00cfe200078e00ff */
[----:B------:R-:W-:Y:S02]  /*14960*/  MOV R0, 0x14980 ;  /* 0x0001498000007802 */ /* 0x000fe40000000f00 */
[----:B------:R-:W-:Y:S05]  /*14970*/  CALL.REL.NOINC `($__internal_35_$__cuda_sm70_shflsync_idx_p) ;  /* 0x0000063000007944 */ /* 0x000fea0003c00000 */
[----:B--2---:R-:W-:Y:S01]  /*14980*/  MOV R9, R2 ;  /* 0x0000000200097202 */ /* 0x004fe20000000f00 */
[----:B-1----:R-:W-:Y:S05]  /*14990*/  BRA `(.L_x_1789) ;  /* 0xffffe19000007947 */ /* 0x002fea000383ffff */
.L_x_1742:
[----:B------:R-:W-:Y:S01]  /*149a0*/  IMAD.MOV.U32 R5, RZ, RZ, R3 ;  /* 0x000000ffff057224 */ /* 0x000fe200078e0003 */
[----:B------:R-:W-:Y:S01]  /*149b0*/  MOV R4, 0x1 ;  /* 0x0000000100047802 */ /* 0x000fe20000000f00 */
[----:B--2---:R-:W-:Y:S01]  /*149c0*/  IMAD.MOV.U32 R2, RZ, RZ, 0x1f ;  /* 0x0000001fff027424 */ /* 0x004fe200078e00ff */
[----:B------:R-:W-:Y:S02]  /*149d0*/  MOV R0, 0x149f0 ;  /* 0x000149f000007802 */ /* 0x000fe40000000f00 */
[----:B-1-3--:R-:W-:Y:S05]  /*149e0*/  CALL.REL.NOINC `($__internal_35_$__cuda_sm70_shflsync_idx_p) ;  /* 0x000005c000007944 */ /* 0x00afea0003c00000 */
[----:B--2---:R-:W-:Y:S01]  /*149f0*/  MOV R3, R2 ;  /* 0x0000000200037202 */ /* 0x004fe20000000f00 */
[----:B-1----:R-:W-:Y:S05]  /*14a00*/  BRA `(.L_x_1790) ;  /* 0xffffe14000007947 */ /* 0x002fea000383ffff */
.L_x_1743:
[----:B------:R-:W-:Y:S02]  /*14a10*/  MOV R2, 0x1 ;  /* 0x0000000100027802 */ /* 0x000fe40000000f00 */
[----:B------:R-:W-:-:S02]  /*14a20*/  MOV R0, 0x14a40 ;  /* 0x00014a4000007802 */ /* 0x000fc40000000f00 */
[----:B-1-3--:R-:W-:Y:S05]  /*14a30*/  CALL.REL.NOINC `($__internal_36_$__cuda_sm70_shflsync_up_p) ;  /* 0x000005c000007944 */ /* 0x00afea0003c00000 */
[----:B-12---:R-:W-:Y:S05]  /*14a40*/  BRA `(.L_x_1791) ;  /* 0xffffe22000007947 */ /* 0x006fea000383ffff */
.L_x_1744:
[----:B------:R-:W-:Y:S02]  /*14a50*/  MOV R2, 0x2 ;  /* 0x0000000200027802 */ /* 0x000fe40000000f00 */
[----:B------:R-:W-:-:S02]  /*14a60*/  MOV R0, 0x14a80 ;  /* 0x00014a8000007802 */ /* 0x000fc40000000f00 */
[----:B-1-3--:R-:W-:Y:S05]  /*14a70*/  CALL.REL.NOINC `($__internal_36_$__cuda_sm70_shflsync_up_p) ;  /* 0x0000058000007944 */ /* 0x00afea0003c00000 */
        /* <DEDUP_REMOVED lines=23> */
.L_x_1748:
[----:B--2---:R-:W-:Y:S01]  /*14bf0*/  IMAD.MOV.U32 R11, RZ, RZ, R3 ;  /* 0x000000ffff0b7224 */ /* 0x004fe200078e0003 */
[----:B------:R-:W-:Y:S02]  /*14c00*/  MOV R2, 0x1 ;  /* 0x0000000100027802 */ /* 0x000fe40000000f00 */
[----:B------:R-:W-:Y:S02]  /*14c10*/  MOV R0, 0x14c30 ;  /* 0x00014c3000007802 */ /* 0x000fe40000000f00 */
[----:B------:R-:W-:Y:S05]  /*14c20*/  CALL.REL.NOINC `($__internal_36_$__cuda_sm70_shflsync_up_p) ;  /* 0x000003d000007944 */ /* 0x000fea0003c00000 */
[----:B-12---:R-:W-:Y:S05]  /*14c30*/  BRA `(.L_x_1793) ;  /* 0xffffe28000007947 */ /* 0x006fea000383ffff */
.L_x_1749:
[----:B--2---:R-:W-:Y:S01]  /*14c40*/  IMAD.MOV.U32 R11, RZ, RZ, R3 ;  /* 0x000000ffff0b7224 */ /* 0x004fe200078e0003 */
        /* <DEDUP_REMOVED lines=26> */
.L_x_1751:
[----:B------:R-:W-:Y:S02]  /*14df0*/  SEL R2, RZ, 0x1, P0 ;  /* 0x00000001ff027807 */ /* 0x000fe40000000000 */
[----:B------:R-:W-:Y:S02]  /*14e00*/  MOV R0, 0x14e20 ;  /* 0x00014e2000007802 */ /* 0x000fe40000000f00 */
[----:B--2---:R-:W-:Y:S05]  /*14e10*/  CALL.REL.NOINC `($__internal_37_$__cuda_sm70_votesync_ballot) ;  /* 0x0000023000007944 */ /* 0x004fea0003c00000 */
[----:B------:R-:W-:Y:S05]  /*14e20*/  BRA `(.L_x_1795) ;  /* 0xffffe22000007947 */ /* 0x000fea000383ffff */
.L_x_1752:
[----:B------:R-:W-:Y:S01]  /*14e30*/  IMAD.MOV.U32 R5, RZ, RZ, R193 ;  /* 0x000000ffff057224 */ /* 0x000fe200078e00c1 */
[----:B------:R-:W-:Y:S01]  /*14e40*/  MOV R4, R14 ;  /* 0x0000000e00047202 */ /* 0x000fe20000000f00 */
[----:B------:R-:W-:Y:S01]  /*14e50*/  IMAD.MOV.U32 R2, RZ, RZ, 0x1f ;  /* 0x0000001fff027424 */ /* 0x000fe200078e00ff */
[----:B------:R-:W-:Y:S02]  /*14e60*/  MOV R0, 0x14e80 ;  /* 0x00014e8000007802 */ /* 0x000fe40000000f00 */
[----:B--2---:R-:W-:Y:S05]  /*14e70*/  CALL.REL.NOINC `($__internal_35_$__cuda_sm70_shflsync_idx_p) ;  /* 0x0000013000007944 */ /* 0x004fea0003c00000 */
[----:B--2---:R-:W-:Y:S01]  /*14e80*/  IMAD.MOV.U32 R193, RZ, RZ, R2 ;  /* 0x000000ffffc17224 */ /* 0x004fe200078e0002 */
[----:B-1----:R-:W-:Y:S01]  /*14e90*/  MOV R4, R14 ;  /* 0x0000000e00047202 */ /* 0x002fe20000000f00 */
[----:B------:R-:W-:Y:S01]  /*14ea0*/  IMAD.MOV.U32 R5, RZ, RZ, R12 ;  /* 0x000000ffff057224 */ /* 0x000fe200078e000c */
[----:B------:R-:W-:Y:S02]  /*14eb0*/  MOV R2, 0x1f ;  /* 0x0000001f00027802 */ /* 0x000fe40000000f00 */
[----:B------:R-:W-:-:S02]  /*14ec0*/  MOV R0, 0x14ee0 ;  /* 0x00014ee000007802 */ /* 0x000fc40000000f00 */
[----:B------:R-:W-:Y:S05]  /*14ed0*/  CALL.REL.NOINC `($__internal_35_$__cuda_sm70_shflsync_idx_p) ;  /* 0x000000d000007944 */ /* 0x000fea0003c00000 */
[----:B--2---:R-:W-:Y:S01]  /*14ee0*/  MOV R3, R2 ;  /* 0x0000000200037202 */ /* 0x004fe20000000f00 */
[----:B-1----:R-:W-:Y:S05]  /*14ef0*/  BRA `(.L_x_1796) ;  /* 0xffffe1a000007947 */ /* 0x002fea000383ffff */
.L_x_1755:
[----:B------:R-:W-:Y:S01]  /*14f00*/  IMAD.MOV.U32 R5, RZ, RZ, R11 ;  /* 0x000000ffff057224 */ /* 0x000fe200078e000b */
[----:B------:R-:W-:-:S02]  /*14f10*/  MOV R2, 0x1f ;  /* 0x0000001f00027802 */ /* 0x000fc40000000f00 */
[----:B------:R-:W-:Y:S02]  /*14f20*/  MOV R0, 0x14f40 ;  /* 0x00014f4000007802 */ /* 0x000fe40000000f00 */
[----:B-1234-:R-:W-:Y:S05]  /*14f30*/  CALL.REL.NOINC `($__internal_35_$__cuda_sm70_shflsync_idx_p) ;  /* 0x0000007000007944 */ /* 0x01efea0003c00000 */
[----:B--2---:R-:W-:Y:S01]  /*14f40*/  MOV R13, R2 ;  /* 0x00000002000d7202 */ /* 0x004fe20000000f00 */
[----:B-1----:R-:W-:Y:S05]  /*14f50*/  BRA `(.L_x_1754) ;  /* 0xffffe1a000007947 */ /* 0x002fea000383ffff */
        .weak           $__internal_34_$__cuda_sm70_shflsync_bfly_p
        .type           $__internal_34_$__cuda_sm70_shflsync_bfly_p,@function
        .size           $__internal_34_$__cuda_sm70_shflsync_bfly_p,($__internal_35_$__cuda_sm70_shflsync_idx_p - $__internal_34_$__cuda_sm70_shflsync_bfly_p)
$__internal_34_$__cuda_sm70_shflsync_bfly_p:
[----:B------:R-:W-:Y:S01]  /*14f60*/  MOV R12, R6 ;  /* 0x00000006000c7202 */ /* 0x000fe20000000f00 */
[----:B------:R-:W-:Y:S04]  /*14f70*/  WARPSYNC R3 ;  /* 0x0000000300007348 */ /* 0x000fe80003800000 */
[----:B------:R-:W-:Y:S01]  /*14f80*/  MOV R13, 0x0 ;  /* 0x00000000000d7802 */ /* 0x000fe20000000f00 */
[----:B------:R1:W2:Y:S03]  /*14f90*/  SHFL.BFLY PT, R5, R8, R5, R4 ;  /* 0x0c00000508057389 */ /* 0x0002a600000e0004 */
[----:B------:R-:W-:Y:S05]  /*14fa0*/  RET.REL.NODEC R12 `(_ZN7cutlass13device_kernelIN5flash19enable_sm80_to_sm89INS1_16FlashAttnFwdSm80INS1_25CollectiveMainloopFwdSm80ILi8ELi2ELb0EN4cute5tupleIJNS5_1CILi128EEENS7_ILi64EEENS7_ILi192EEEEEELi192ENS_10bfloat16_tEfNS_4arch4Sm80ELb0ELb1ELb0ELb1ELb0ELb0ELb1ELb1EEENS1_21CollectiveEpilogueFwdINS6_IJS8_SA_S9_EEENS6_IJNS7_ILi1EEESI_SI_EEESC_SE_Li256ELb1ELb1ELb1ELb0EEENS1_36VarlenDynamicPersistentTileSchedulerILi128ELi64ELi256ELi256ELb1ELb1ELb0ELb1ELb0ELb1EEEEEEEEEvNT_6ParamsE) ;  /* 0xfffeb0500c007950 */ /* 0x000fea0003c3ffff */
        .weak           $__internal_35_$__cuda_sm70_shflsync_idx_p
        .type           $__internal_35_$__cuda_sm70_shflsync_idx_p,@function
        .size           $__internal_35_$__cuda_sm70_shflsync_idx_p,($__internal_36_$__cuda_sm70_shflsync_up_p - $__internal_35_$__cuda_sm70_shflsync_idx_p)
$__internal_35_$__cuda_sm70_shflsync_idx_p:
[----:B------:R-:W-:Y:S01]  /*14fb0*/  MOV R6, R0 ;  /* 0x0000000000067202 */ /* 0x000fe20000000f00 */
[----:B------:R-:W-:Y:S04]  /*14fc0*/  WARPSYNC R197 ;  /* 0x000000c500007348 */ /* 0x000fe80003800000 */
[----:B------:R-:W-:Y:S01]  /*14fd0*/  MOV R7, 0x0 ;  /* 0x0000000000077802 */ /* 0x000fe20000000f00 */
[----:B------:R1:W2:Y:S03]  /*14fe0*/  SHFL.IDX PT, R2, R5, R4, R2 ;  /* 0x0000000405027389 */ /* 0x0002a600000e0002 */
[----:B------:R-:W-:Y:S05]  /*14ff0*/  RET.REL.NODEC R6 `(_ZN7cutlass13device_kernelIN5flash19enable_sm80_to_sm89INS1_16FlashAttnFwdSm80INS1_25CollectiveMainloopFwdSm80ILi8ELi2ELb0EN4cute5tupleIJNS5_1CILi128EEENS7_ILi64EEENS7_ILi192EEEEEELi192ENS_10bfloat16_tEfNS_4arch4Sm80ELb0ELb1ELb0ELb1ELb0ELb0ELb1ELb1EEENS1_21CollectiveEpilogueFwdINS6_IJS8_SA_S9_EEENS6_IJNS7_ILi1EEESI_SI_EEESC_SE_Li256ELb1ELb1ELb1ELb0EEENS1_36VarlenDynamicPersistentTileSchedulerILi128ELi64ELi256ELi256ELb1ELb1ELb0ELb1ELb0ELb1EEEEEEEEEvNT_6ParamsE) ;  /* 0xfffeb00006007950 */ /* 0x000fea0003c3ffff */
        .weak           $__internal_36_$__cuda_sm70_shflsync_up_p
        .type           $__internal_36_$__cuda_sm70_shflsync_up_p,@function
        .size           $__internal_36_$__cuda_sm70_shflsync_up_p,($__internal_37_$__cuda_sm70_votesync_ballot - $__internal_36_$__cuda_sm70_shflsync_up_p)
$__internal_36_$__cuda_sm70_shflsync_up_p:
[----:B------:R-:W-:Y:S01]  /*15000*/  MOV R4, R0 ;  /* 0x0000000000047202 */ /* 0x000fe20000000f00 */
[----:B------:R-:W-:Y:S04]  /*15010*/  WARPSYNC R200 ;  /* 0x000000c800007348 */ /* 0x000fe80003800000 */
[----:B------:R-:W-:Y:S01]  /*15020*/  MOV R5, 0x0 ;  /* 0x0000000000057802 */ /* 0x000fe20000000f00 */
[----:B------:R1:W2:Y:S03]  /*15030*/  SHFL.UP PT, R2, R11, R2, R201 ;  /* 0x040000020b027389 */ /* 0x0002a600000e00c9 */
[----:B------:R-:W-:Y:S05]  /*15040*/  RET.REL.NODEC R4 `(_ZN7cutlass13device_kernelIN5flash19enable_sm80_to_sm89INS1_16FlashAttnFwdSm80INS1_25CollectiveMainloopFwdSm80ILi8ELi2ELb0EN4cute5tupleIJNS5_1CILi128EEENS7_ILi64EEENS7_ILi192EEEEEELi192ENS_10bfloat16_tEfNS_4arch4Sm80ELb0ELb1ELb0ELb1ELb0ELb0ELb1ELb1EEENS1_21CollectiveEpilogueFwdINS6_IJS8_SA_S9_EEENS6_IJNS7_ILi1EEESI_SI_EEESC_SE_Li256ELb1ELb1ELb1ELb0EEENS1_36VarlenDynamicPersistentTileSchedulerILi128ELi64ELi256ELi256ELb1ELb1ELb0ELb1ELb0ELb1EEEEEEEEEvNT_6ParamsE) ;  /* 0xfffeafb004007950 */ /* 0x000fea0003c3ffff */
        .weak           $__internal_37_$__cuda_sm70_votesync_ballot
        .type           $__internal_37_$__cuda_sm70_votesync_ballot,@function
        .size           $__internal_37_$__cuda_sm70_votesync_ballot,(.L_x_2499 - $__internal_37_$__cuda_sm70_votesync_ballot)
$__internal_37_$__cuda_sm70_votesync_ballot:
[----:B------:R-:W-:Y:S01]  /*15050*/  ISETP.NE.U32.AND P0, PT, R2, 0x1, PT ;  /* 0x000000010200780c */ /* 0x000fe20003f05070 */
[----:B------:R-:W-:Y:S04]  /*15060*/  WARPSYNC R196 ;  /* 0x000000c400007348 */ /* 0x000fe80003800000 */
[----:B------:R-:W-:-:S08]  /*15070*/  IMAD.MOV.U32 R2, RZ, RZ, R0 ;  /* 0x000000ffff027224 */ /* 0x000fd000078e0000 */
[----:B------:R-:W-:-:S04]  /*15080*/  VOTE.ANY R3, PT, !P0 ;  /* 0x0000000000037806 */ /* 0x000fc800040e0100 */
[----:B------:R-:W-:Y:S01]  /*15090*/  LOP3.LUT R10, R3, R196, RZ, 0xc0, !PT ;  /* 0x000000c4030a7212 */ /* 0x000fe200078ec0ff */
[----:B------:R-:W-:-:S04]  /*150a0*/  IMAD.MOV.U32 R3, RZ, RZ, 0x0 ;  /* 0x00000000ff037424 */ /* 0x000fc800078e00ff */
[----:B------:R-:W-:Y:S05]  /*150b0*/  RET.REL.NODEC R2 `(_ZN7cutlass13device_kernelIN5flash19enable_sm80_to_sm89INS1_16FlashAttnFwdSm80INS1_25CollectiveMainloopFwdSm80ILi8ELi2ELb0EN4cute5tupleIJNS5_1CILi128EEENS7_ILi64EEENS7_ILi192EEEEEELi192ENS_10bfloat16_tEfNS_4arch4Sm80ELb0ELb1ELb0ELb1ELb0ELb0ELb1ELb1EEENS1_21CollectiveEpilogueFwdINS6_IJS8_SA_S9_EEENS6_IJNS7_ILi1EEESI_SI_EEESC_SE_Li256ELb1ELb1ELb1ELb0EEENS1_36VarlenDynamicPersistentTileSchedulerILi128ELi64ELi256ELi256ELb1ELb1ELb0ELb1ELb0ELb1EEEEEEEEEvNT_6ParamsE) ;  /* 0xfffeaf4002007950 */ /* 0x000fea0003c3ffff */
.L_x_1797:
        /* <DEDUP_REMOVED lines=12> */
.L_x_2499:


//--------------------- .text._ZN7cutlass13device_kernelIN5flash19enable_sm80_to_sm89INS1_16FlashAttnFwdSm80INS1_25CollectiveMainloopFwdSm80ILi8ELi2ELb0EN4cute5tupleIJNS5_1CILi128EEENS7_ILi64EEENS7_ILi192EEEEEELi192ENS_10bfloat16_tEfNS_4arch4Sm80ELb0ELb1ELb0ELb1ELb0ELb1ELb1ELb1EEENS1_21CollectiveEpilogueFwdINS6_IJS8_SA_S9_EEENS6_IJNS7_ILi1EEESI_SI_EEESC_SE_Li256ELb1ELb1ELb1ELb0EEENS1_36VarlenDynamicPersistentTileSchedulerILi128ELi64ELi256ELi256ELb1ELb1ELb0ELb1ELb0ELb1EEEEEEEEEvNT_6ParamsE --------------------------
	.section	.text._ZN7cutlass13device_kernelIN5flash19enable_sm80_to_sm89INS1_16FlashAttnFwdSm80INS1_25CollectiveMainloopFwdSm80ILi8ELi2ELb0EN4cute5tupleIJNS5_1CILi128EEENS7_ILi64EEENS7_ILi192EEEEEELi192ENS_10bfloat16_tEfNS_4arch4Sm80ELb0ELb1ELb0ELb1ELb0ELb1ELb1ELb1EEENS1_21CollectiveEpilogueFwdINS6_IJS8_SA_S9_EEENS6_IJNS7_ILi1EEESI_SI_EEESC_SE_Li256ELb1ELb1ELb1ELb0EEENS1_36VarlenDynamicPersistentTileSchedulerILi128ELi64ELi256ELi256ELb1ELb1ELb0ELb1ELb0ELb1EEEEEEEEEvNT_6ParamsE,"ax",@progbits
	.sectioninfo	@"SHI_REGISTERS=247"
	.align	128
.text._ZN7cutlass13device_kernelIN5flash19enable_sm80_to_sm89INS1_16FlashAttnFwdSm80INS1_25CollectiveMainloopFwdSm80ILi8ELi2ELb0EN4cute5tupleIJNS5_1CILi128EEENS7_ILi64EEENS7_ILi192EEEEEELi192ENS_10bfloat16_tEfNS_4arch4Sm80ELb0ELb1ELb0ELb1ELb0ELb1ELb1ELb1EEENS1_21CollectiveEpilogueFwdINS6_IJS8_SA_S9_EEENS6_IJNS7_ILi1EEESI_SI_EEESC_SE_Li256ELb1ELb1ELb1ELb0EEENS1_36VarlenDynamicPersistentTileSchedulerILi128ELi64ELi256ELi256ELb1ELb1ELb0ELb1ELb0ELb1EEEEEEEEEvNT_6ParamsE:
        .type           _ZN7cutlass13device_kernelIN5flash19enable_sm80_to_sm89INS1_16FlashAttnFwdSm80INS1_25CollectiveMainloopFwdSm80ILi8ELi2ELb0EN4cute5tupleIJNS5_1CILi128EEENS7_ILi64EEENS7_ILi192EEEEEELi192ENS_10bfloat16_tEfNS_4arch4Sm80ELb0ELb1ELb0ELb1ELb0ELb1ELb1ELb1EEENS1_21CollectiveEpilogueFwdINS6_IJS8_SA_S9_EEENS6_IJNS7_ILi1EEESI_SI_EEESC_SE_Li256ELb1ELb1ELb1ELb0EEENS1_36VarlenDynamicPersistentTileSchedulerILi128ELi64ELi256ELi256ELb1ELb1ELb0ELb1ELb0ELb1EEEEEEEEEvNT_6ParamsE,@function
        .size           _ZN7cutlass13device_kernelIN5flash19enable_sm80_to_sm89INS1_16FlashAttnFwdSm80INS1_25CollectiveMainloopFwdSm80ILi8ELi2ELb0EN4cute5tupleIJNS5_1CILi128EEENS7_ILi64EEENS7_ILi192EEEEEELi192ENS_10bfloat16_tEfNS_4arch4Sm80ELb0ELb1ELb0ELb1ELb0ELb1ELb1ELb1EEENS1_21CollectiveEpilogueFwdINS6_IJS8_SA_S9_EEENS6_IJNS7_ILi1EEESI_SI_EEESC_SE_Li256ELb1ELb1ELb1ELb0EEENS1_36VarlenDynamicPersistentTileSchedulerILi128ELi64ELi256ELi256ELb1ELb1ELb0ELb1ELb0ELb1EEEEEEEEEvNT_6ParamsE,(.L_x_2504 - _ZN7cutlass13device_kernelIN5flash19enable_sm80_to_sm89INS1_16FlashAttnFwdSm80INS1_25CollectiveMainloopFwdSm80ILi8ELi2ELb0EN4cute5tupleIJNS5_1CILi128EEENS7_ILi64EEENS7_ILi192EEEEEELi192ENS_10bfloat16_tEfNS_4arch4Sm80ELb0ELb1ELb0ELb1ELb0ELb1ELb1ELb1EEENS1_21CollectiveEpilogueFwdINS6_IJS8_SA_S9_EEENS6_IJNS7_ILi1EEESI_SI_EEESC_SE_Li256ELb1ELb1ELb1ELb0EEENS1_36VarlenDynamicPersistentTileSchedulerILi128ELi64ELi256ELi256ELb1ELb1ELb0ELb1ELb0ELb1EEEEEEEEEvNT_6ParamsE)
        .other          _ZN7cutlass13device_kernelIN5flash19enable_sm80_to_sm89INS1_16FlashAttnFwdSm80INS1_25CollectiveMainloopFwdSm80ILi8ELi2ELb0EN4cute5tupleIJNS5_1CILi128EEENS7_ILi64EEENS7_ILi192EEEEEELi192ENS_10bfloat16_tEfNS_4arch4Sm80ELb0ELb1ELb0ELb1ELb0ELb1ELb1ELb1EEENS1_21CollectiveEpilogueFwdINS6_IJS8_SA_S9_EEENS6_IJNS7_ILi1EEESI_SI_EEESC_SE_Li256ELb1ELb1ELb1ELb0EEENS1_36VarlenDynamicPersistentTileSchedulerILi128ELi64ELi256ELi256ELb1ELb1ELb0ELb1ELb0ELb1EEEEEEEEEvNT_6ParamsE,@"STO_CUDA_ENTRY STV_DEFAULT"
_ZN7cutlass13device_kernelIN5flash19enable_sm80_to_sm89INS1_16FlashAttnFwdSm80INS1_25CollectiveMainloopFwdSm80ILi8ELi2ELb0EN4cute5tupleIJNS5_1CILi128EEENS7_ILi64EEENS7_ILi192EEEEEELi192ENS_10bfloat16_tEfNS_4arch4Sm80ELb0ELb1ELb0ELb1ELb0ELb1ELb1ELb1EEENS1_21CollectiveEpilogueFwdINS6_IJS8_SA_S9_EEENS6_IJNS7_ILi1EEESI_SI_EEESC_SE_Li256ELb1ELb1ELb1ELb0EEENS1_36VarlenDynamicPersistentTileSchedulerILi128ELi64ELi256ELi256ELb1ELb1ELb0ELb1ELb0ELb1EEEEEEEEEvNT_6ParamsE:
        /* <DEDUP_REMOVED lines=55> */
.L_x_1803:
        /* <DEDUP_REMOVED lines=16> */
.L_x_2026:
        /* <DEDUP_REMOVED lines=16> */
.L_x_2027:
[----:B--2---:R-:W-:-:S05]  /*0570*/  IMAD R9, R9, c[0x0][0x538], RZ ;  /* 0x00014e0009097a24 */ /* 0x004fca00078e02ff */
[----:B------:R-:W-:-:S04]  /*0580*/  IADD3 R6, R9, R6, RZ ;  /* 0x0000000609067210 */ /* 0x000fc80007ffe0ff */
[----:B------:R-:W-:-:S13]  /*0590*/  ISETP.GT.AND P0, PT, R6, UR4, PT ;  /* 0x0000000406007c0c */ /* 0x000fda000bf04270 */
[----:B-1----:R-:W-:Y:S05]  /*05a0*/  @!P0 BRA `(.L_x_1803) ;  /* 0xfffffdc000008947 */ /* 0x002fea000383ffff */
.L_x_1799:
[----:B------:R-:W-:-:S05]  /*05b0*/  IADD3 R204, -R9, R6, RZ ;  /* 0x0000000609cc7210 */ /* 0x000fca0007ffe1ff */
[----:B------:R-:W-:-:S05]  /*05c0*/  IMAD R0, R7, c[0x0][0x538], R204 ;  /* 0x00014e0007007a24 */ /* 0x000fca00078e02cc */
[----:B------:R-:W-:Y:S01]  /*05d0*/  ISETP.GT.AND P0, PT, R0, UR4, PT ;  /* 0x0000000400007c0c */ /* 0x000fe2000bf04270 */
[----:B------:R-:W-:-:S12]  /*05e0*/  BRA.DIV ~URZ, `(.L_x_1804) ;  /* 0x000208b27f007947 */ /* 0x000fd8000b800000 */
[----:B------:R-:W-:-:S04]  /*05f0*/  VOTE.ANY R5, PT, !P0 ;  /* 0x0000000000057806 */ /* 0x000fc800040e0100 */
.L_x_2028:
[----:B------:R-:W1:Y:S02]  /*0600*/  POPC R6, R5 ;  /* 0x0000000500067309 */ /* 0x000e640000000000 */
[----:B-1----:R-:W-:Y:S01]  /*0610*/  IADD3 R207, R6, R207, RZ ;  /* 0x000000cf06cf7210 */ /* 0x002fe20007ffe0ff */
[----:B------:R-:W-:Y:S05]  /*0620*/  BRA.DIV ~URZ, `(.L_x_1805) ;  /* 0x000208b27f007947 */ /* 0x000fea000b800000 */
[----:B------:R1:W2:Y:S01]  /*0630*/  SHFL.IDX PT, R4, R4, R6, 0x1f ;  /* 0x00001f0604047589 */ /* 0x0002a200000e0000 */
[----:B------:R-:W-:-:S03]  /*0640*/  MOV R11, RZ ;  /* 0x000000ff000b7202 */ /* 0x000fc60000000f00 */
[----:B------:R1:W3:Y:S04]  /*0650*/  SHFL.IDX PT, R3, R3, R6, 0x1f ;  /* 0x00001f0603037589 */ /* 0x0002e800000e0000 */
.L_x_2029:
[----:B------:R-:W-:Y:S01]  /*0660*/  ISETP.NE.AND P0, PT, R5, RZ, PT ;  /* 0x000000ff0500720c */ /* 0x000fe20003f05270 */
[----:B------:R-:W-:-:S12]  /*0670*/  BSSY B0, `(.L_x_1806) ;  /* 0x0000005000007945 */ /* 0x000fd80003800000 */
[----:B------:R-:W-:Y:S05]  /*0680*/  @!P0 BRA `(.L_x_1807) ;  /* 0x0000003000008947 */ /* 0x000fea0003800000 */
[----:B------:R-:W-:Y:S01]  /*0690*/  IADD3 R16, R6, -0x1, RZ ;  /* 0xffffffff06107810 */ /* 0x000fe20007ffe0ff */
[----:B------:R-:W-:Y:S05]  /*06a0*/  BRA.DIV ~URZ, `(.L_x_1808) ;  /* 0x000209127f007947 */ /* 0x000fea000b800000 */
[----:B------:R4:W1:Y:S02]  /*06b0*/  SHFL.IDX PT, R11, R7, R16, 0x1f ;  /* 0x00001f10070b7589 */ /* 0x00086400000e0000 */
.L_x_1807:
[----:B------:R-:W-:Y:S05]  /*06c0*/  BSYNC B0 ;  /* 0x0000000000007941 */ /* 0x000fea0003800000 */
.L_x_1806:
[----:B---3--:R-:W-:Y:S01]  /*06d0*/  ISETP.NE.AND P0, PT, R3, 0x1, PT ;  /* 0x000000010300780c */ /* 0x008fe20003f05270 */
[----:B-1----:R-:W-:Y:S01]  /*06e0*/  IMAD R204, R11, c[0x0][0x538], R204 ;  /* 0x00014e000bcc7a24 */ /* 0x002fe200078e02cc */
[----:B------:R-:W-:Y:S04]  /*06f0*/  BSSY B0, `(.L_x_1809) ;  /* 0x0000076000007945 */ /* 0x000fe80003800000 */
[----:B----4-:R-:W-:-:S07]  /*0700*/  IADD3 R7, -R204, UR4, RZ ;  /* 0x00000004cc077c10 */ /* 0x010fce000fffe1ff */
[----:B------:R-:W-:Y:S05]  /*0710*/  @!P0 BRA `(.L_x_1810) ;  /* 0x0000037000008947 */ /* 0x000fea0003800000 */
[-C--:B--2---:R-:W-:Y:S02]  /*0720*/  IABS R8, R4.reuse ;  /* 0x0000000400087213 */ /* 0x084fe40000000000 */
[----:B------:R-:W-:Y:S02]  /*0730*/  IABS R9, R3 ;  /* 0x0000000300097213 */ /* 0x000fe40000000000 */
[----:B------:R-:W1:Y:S01]  /*0740*/  I2F.RP R14, R8 ;  /* 0x00000008000e7306 */ /* 0x000e620000209400 */
[----:B------:R-:W-:Y:S02]  /*0750*/  IABS R5, R7 ;  /* 0x0000000700057213 */ /* 0x000fe40000000000 */
[----:B------:R-:W-:-:S05]  /*0760*/  IABS R0, R4 ;  /* 0x0000000400007213 */ /* 0x000fca0000000000 */
[----:B------:R-:W-:Y:S01]  /*0770*/  I2F.RP R12, R9 ;  /* 0x00000009000c7306 */ /* 0x000fe20000209400 */
[----:B------:R-:W-:-:S07]  /*0780*/  IMAD.MOV R0, RZ, RZ, -R0 ;  /* 0x000000ffff007224 */ /* 0x000fce00078e0a00 */
[----:B-1----:R-:W1:Y:S02]  /*0790*/  MUFU.RCP R10, R14 ;  /* 0x0000000e000a7308 */ /* 0x002e640000001000 */
[----:B-1----:R-:W-:-:S06]  /*07a0*/  IADD3 R10, R10, 0xffffffe, RZ ;  /* 0x0ffffffe0a0a7810 */ /* 0x002fcc0007ffe0ff */
[----:B------:R-:W1:Y:S02]  /*07b0*/  F2I.FTZ.U32.TRUNC.NTZ R11, R10 ;  /* 0x0000000a000b7305 */ /* 0x000e64000021f000 */
[----:B-1----:R-:W-:Y:S02]  /*07c0*/  IMAD.MOV R13, RZ, RZ, -R11 ;  /* 0x000000ffff0d7224 */ /* 0x002fe400078e0a0b */
[----:B------:R-:W-:Y:S02]  /*07d0*/  IMAD.MOV.U32 R10, RZ, RZ, RZ ;  /* 0x000000ffff0a7224 */ /* 0x000fe400078e00ff */
[----:B------:R-:W-:-:S04]  /*07e0*/  IMAD R6, R13, R8, RZ ;  /* 0x000000080d067224 */ /* 0x000fc800078e02ff */
[----:B------:R-:W-:Y:S02]  /*07f0*/  IMAD.HI.U32 R6, R11, R6, R10 ;  /* 0x000000060b067227 */ /* 0x000fe400078e000a */
[----:B------:R-:W1:Y:S04]  /*0800*/  MUFU.RCP R10, R12 ;  /* 0x0000000c000a7308 */ /* 0x000e680000001000 */
[----:B------:R-:W-:-:S04]  /*0810*/  IMAD.HI.U32 R6, R6, R5, RZ ;  /* 0x0000000506067227 */ /* 0x000fc800078e00ff */
[----:B------:R-:W-:Y:S01]  /*0820*/  IMAD R5, R6, R0, R5 ;  /* 0x0000000006057224 */ /* 0x000fe200078e0205 */
[----:B------:R-:W-:-:S04]  /*0830*/  LOP3.LUT R0, R7, R4, RZ, 0x3c, !PT ;  /* 0x0000000407007212 */ /* 0x000fc800078e3cff */
[----:B------:R-:W-:Y:S02]  /*0840*/  ISETP.GT.U32.AND P0, PT, R8, R5, PT ;  /* 0x000000050800720c */ /* 0x000fe40003f04070 */
[----:B------:R-:W-:Y:S02]  /*0850*/  ISETP.GE.AND P1, PT, R0, RZ, PT ;  /* 0x000000ff0000720c */ /* 0x000fe40003f26270 */
[----:B-1----:R-:W-:Y:S02]  /*0860*/  IADD3 R10, R10, 0xffffffe, RZ ;  /* 0x0ffffffe0a0a7810 */ /* 0x002fe40007ffe0ff */
[----:B------:R-:W-:Y:S02]  /*0870*/  IABS R0, R3 ;  /* 0x0000000300007213 */ /* 0x000fe40000000000 */
[----:B------:R-:W1:Y:S03]  /*0880*/  F2I.FTZ.U32.TRUNC.NTZ R11, R10 ;  /* 0x0000000a000b7305 */ /* 0x000e66000021f000 */
[----:B------:R-:W-:-:S02]  /*0890*/  IMAD.MOV R0, RZ, RZ, -R0 ;  /* 0x000000ffff007224 */ /* 0x000fc400078e0a00 */
[----:B------:R-:W-:Y:S01]  /*08a0*/  @!P0 IMAD.IADD R5, R5, 0x1, -R8 ;  /* 0x0000000105058824 */ /* 0x000fe200078e0a08 */
[----:B------:R-:W-:Y:S02]  /*08b0*/  @!P0 IADD3 R6, R6, 0x1, RZ ;  /* 0x0000000106068810 */ /* 0x000fe40007ffe0ff */
[----:B------:R-:W-:Y:S02]  /*08c0*/  ISETP.NE.AND P0, PT, R4, RZ, PT ;  /* 0x000000ff0400720c */ /* 0x000fe40003f05270 */
[----:B------:R-:W-:Y:S01]  /*08d0*/  ISETP.GE.U32.AND P2, PT, R5, R8, PT ;  /* 0x000000080500720c */ /* 0x000fe20003f46070 */
[----:B-1----:R-:W-:Y:S02]  /*08e0*/  IMAD.MOV R8, RZ, RZ, -R11 ;  /* 0x000000ffff087224 */ /* 0x002fe400078e0a0b */
[----:B------:R-:W-:Y:S02]  /*08f0*/  IMAD.MOV.U32 R10, RZ, RZ, RZ ;  /* 0x000000ffff0a7224 */ /* 0x000fe400078e00ff */
[----:B------:R-:W-:-:S08]  /*0900*/  IMAD R8, R8, R9, RZ ;  /* 0x0000000908087224 */ /* 0x000fd000078e02ff */
[----:B------:R-:W-:Y:S01]  /*0910*/  @P2 IADD3 R6, R6, 0x1, RZ ;  /* 0x0000000106062810 */ /* 0x000fe20007ffe0ff */
[----:B------:R-:W-:-:S04]  /*0920*/  IMAD.HI.U32 R8, R11, R8, R10 ;  /* 0x000000080b087227 */ /* 0x000fc800078e000a */
        /* <DEDUP_REMOVED lines=22> */
.L_x_1810:
[----:B------:R-:W-:-:S04]  /*0a90*/  IMAD.MOV.U32 R0, RZ, RZ, 0x4 ;  /* 0x00000004ff007424 */ /* 0x000fc800078e00ff */
[----:B------:R-:W-:-:S05]  /*0aa0*/  IMAD.WIDE R14, R207, R0, c[0x0][0x590] ;  /* 0x00016400cf0e7625 */ /* 0x000fca00078e0200 */
[----:B------:R-:W3:Y:S01]  /*0ab0*/  LDG.E R5, [R14.64] ;  /* 0x000000080e057981 */ /* 0x000ee2000c1e1900 */
        /* <DEDUP_REMOVED lines=26> */
[----:B------:R-:W-:Y:S02]  /*0c60*/  IMAD.MOV R9, RZ, RZ, -R10 ;  /* 0x000000ffff097224 */ /* 0x000fe400078e0a0a */
[----:B------:R-:W-:Y:S01]  /*0c70*/  IMAD.MOV.U32 R10, RZ, RZ, RZ ;  /* 0x000000ffff0a7224 */ /* 0x000fe200078e00ff */
[----:B------:R-:W-:Y:S01]  /*0c80*/  IADD3 R8, -R0, c[0x0][0x538], RZ ;  /* 0x00014e0000087a10 */ /* 0x000fe20007ffe1ff */
[----:B------:R-:W-:-:S03]  /*0c90*/  IMAD R6, R6, R9, R7 ;  /* 0x0000000906067224 */ /* 0x000fc600078e0207 */
[----:B------:R-:W-:Y:S02]  /*0ca0*/  IMNMX R5, R5, R8, PT ;  /* 0x0000000805057217 */ /* 0x000fe40003800200 */
[----:B------:R-:W-:Y:S02]  /*0cb0*/  IABS R7, R6 ;  /* 0x0000000600077213 */ /* 0x000fe40000000000 */
[----:B------:R-:W-:Y:S02]  /*0cc0*/  IABS R8, R5 ;  /* 0x0000000500087213 */ /* 0x000fe40000000000 */
[----:B------:R-:W-:Y:S02]  /*0cd0*/  IADD3 R0, R0, 0x1000000, R6 ;  /* 0x0100000000007810 */ /* 0x000fe40007ffe006 */
[----:B------:R-:W1:Y:S08]  /*0ce0*/  I2F.RP R12, R8 ;  /* 0x00000008000c7306 */ /* 0x000e700000209400 */
[----:B-1----:R-:W1:Y:S02]  /*0cf0*/  MUFU.RCP R11, R12 ;  /* 0x0000000c000b7308 */ /* 0x002e640000001000 */
[----:B-1----:R-:W-:-:S06]  /*0d00*/  IADD3 R11, R11, 0xffffffe, RZ ;  /* 0x0ffffffe0b0b7810 */ /* 0x002fcc0007ffe0ff */
[----:B------:R-:W1:Y:S02]  /*0d10*/  F2I.FTZ.U32.TRUNC.NTZ R11, R11 ;  /* 0x0000000b000b7305 */ /* 0x000e64000021f000 */
[----:B-1----:R-:W-:-:S04]  /*0d20*/  IMAD.MOV R3, RZ, RZ, -R11 ;  /* 0x000000ffff037224 */ /* 0x002fc800078e0a0b */
        /* <DEDUP_REMOVED lines=15> */
[----:B------:R-:W-:Y:S01]  /*0e20*/  @!P1 IMAD.MOV R10, RZ, RZ, -R10 ;  /* 0x000000ffff0a9224 */ /* 0x000fe200078e0a0a */
[----:B------:R-:W-:-:S05]  /*0e30*/  @!P0 LOP3.LUT R10, RZ, R5, RZ, 0x33, !PT ;  /* 0x00000005ff0a8212 */ /* 0x000fca00078e33ff */
[----:B------:R-:W-:Y:S02]  /*0e40*/  IMAD R206, R10, R3, R0 ;  /* 0x000000030ace7224 */ /* 0x000fe400078e0200 */
.L_x_1811:
[----:B------:R-:W-:Y:S05]  /*0e50*/  BSYNC B0 ;  /* 0x0000000000007941 */ /* 0x000fea0003800000 */
.L_x_1809:
[----:B------:R-:W-:-:S04]  /*0e60*/  LOP3.LUT R205, RZ, R10, RZ, 0x33, !PT ;  /* 0x0000000affcd7212 */ /* 0x000fc800078e33ff */
[----:B------:R-:W-:Y:S01]  /*0e70*/  IADD3 R205, R205, R4, RZ ;  /* 0x00000004cdcd7210 */ /* 0x000fe20007ffe0ff */
[----:B------:R-:W-:Y:S05]  /*0e80*/  BRA `(.L_x_1812) ;  /* 0x0000004000007947 */ /* 0x000fea0003800000 */
.L_x_1800:
[----:B------:R-:W-:Y:S01]  /*0e90*/  IMAD.MOV.U32 R205, RZ, RZ, RZ ;  /* 0x000000ffffcd7224 */ /* 0x000fe200078e00ff */
[----:B------:R-:W-:Y:S01]  /*0ea0*/  MOV R206, RZ ;  /* 0x000000ff00ce7202 */ /* 0x000fe20000000f00 */
[----:B------:R-:W-:Y:S01]  /*0eb0*/  IMAD.U32 R204, RZ, RZ, UR4 ;  /* 0x00000004ffcc7e24 */ /* 0x000fe2000f8e00ff */
[----:B------:R-:W-:Y:S02]  /*0ec0*/  MOV R207, c[0x0][0x53c] ;  /* 0x00014f0000cf7a02 */ /* 0x000fe40000000f00 */
.L_x_1812:
[----:B------:R-:W-:Y:S01]  /*0ed0*/  ISETP.NE.AND P0, PT, R2, RZ, PT ;  /* 0x000000ff0200720c */ /* 0x000fe20003f05270 */
[----:B------:R-:W-:-:S12]  /*0ee0*/  WARPSYNC 0xffffffff ;  /* 0xffffffff00007948 */ /* 0x000fd80003800000 */
[----:B------:R1:W-:Y:S04]  /*0ef0*/  @!P0 STS.128 [0x24100], R204 ;  /* 0x024100ccff008388 */ /* 0x0003e80000000c00 */
[----:B------:R-:W-:Y:S06]  /*0f00*/  BAR.ARV 0x5, 0x100 ;  /* 0x0144000000007b1d */ /* 0x000fec0000002000 */
.L_x_1798:
[----:B-1----:R-:W-:-:S13]  /*0f10*/  ISETP.GE.AND P0, PT, R207, c[0x0][0x53c], PT ;  /* 0x00014f00cf007a0c */ /* 0x002fda0003f06270 */
[----:B------:R-:W-:Y:S05]  /*0f20*/  @P0 EXIT ;  /* 0x000000000000094d */ /* 0x000fea0003800000 */
[----:B------:R-:W-:-:S04]  /*0f30*/  SHF.R.S32.HI R2, RZ, 0x1f, R211 ;  /* 0x0000001fff027819 */ /* 0x000fc800000114d3 */
[CC--:B------:R-:W-:Y:S02]  /*0f40*/  LEA.HI R9, R2.reuse, R211.reuse, RZ, 0x3 ;  /* 0x000000d302097211 */ /* 0x0c0fe400078f18ff */
[CC--:B------:R-:W-:Y:S02]  /*0f50*/  LEA.HI R7, R2.reuse, R211.reuse, RZ, 0x4 ;  /* 0x000000d302077211 */ /* 0x0c0fe400078f20ff */
[----:B------:R-:W-:Y:S02]  /*0f60*/  SHF.R.S32.HI R5, RZ, 0x3, R9 ;  /* 0x00000003ff057819 */ /* 0x000fe40000011409 */
[----:B------:R-:W-:Y:S02]  /*0f70*/  LOP3.LUT R0, R9, 0xfffffff8, RZ, 0xc0, !PT ;  /* 0xfffffff809007812 */ /* 0x000fe400078ec0ff */
[----:B------:R-:W-:Y:S01]  /*0f80*/  SHF.R.S32.HI R8, RZ, 0x4, R7 ;  /* 0x00000004ff087819 */ /* 0x000fe20000011407 */
[----:B------:R-:W-:Y:S01]  /*0f90*/  IMAD.SHL.U32 R5, R5, 0x40, RZ ;  /* 0x0000004005057824 */ /* 0x000fe200078e00ff */
[----:B------:R-:W-:Y:S01]  /*0fa0*/  LEA.HI R3, R2, R211, RZ, 0x6 ;  /* 0x000000d302037211 */ /* 0x000fe200078f30ff */
[----:B------:R-:W-:Y:S01]  /*0fb0*/  IMAD.IADD R0, R211, 0x1, -R0 ;  /* 0x00000001d3007824 */ /* 0x000fe200078e0a00 */
[----:B------:R-:W-:-:S02]  /*0fc0*/  LOP3.LUT R10, R7, 0xfffffff0, RZ, 0xc0, !PT ;  /* 0xfffffff0070a7812 */ /* 0x000fc400078ec0ff */
[----:B------:R-:W-:Y:S01]  /*0fd0*/  LEA.HI R7, R7, R8, RZ, 0x1 ;  /* 0x0000000807077211 */ /* 0x000fe200078f08ff */
[----:B------:R-:W-:Y:S01]  /*0fe0*/  IMAD.SHL.U32 R3, R3, 0x8, RZ ;  /* 0x0000000803037824 */ /* 0x000fe200078e00ff */
[----:B------:R-:W-:Y:S01]  /*0ff0*/  LOP3.LUT R5, R5, 0x1c0, RZ, 0xc0, !PT ;  /* 0x000001c005057812 */ /* 0x000fe200078ec0ff */
[C---:B------:R-:W-:Y:S01]  /*1000*/  IMAD.SHL.U32 R228, R0.reuse, 0x8, RZ ;  /* 0x0000000800e47824 */ /* 0x040fe200078e00ff */
[----:B------:R-:W-:Y:S01]  /*1010*/  LOP3.LUT R7, R7, 0xfffffffe, RZ, 0xc0, !PT ;  /* 0xfffffffe07077812 */ /* 0x000fe200078ec0ff */
[----:B------:R-:W-:Y:S01]  /*1020*/  IMAD.IADD R13, R211, 0x1, -R10 ;  /* 0x00000001d30d7824 */ /* 0x000fe200078e0a0a */
[----:B------:R-:W-:Y:S01]  /*1030*/  LOP3.LUT R3, R3, 0x7ffffe00, RZ, 0xc0, !PT ;  /* 0x7ffffe0003037812 */ /* 0x000fe200078ec0ff */
[----:B------:R-:W-:Y:S01]  /*1040*/  IMAD.SHL.U32 R0, R0, 0x40, RZ ;  /* 0x0000004000007824 */ /* 0x000fe200078e00ff */
[----:B------:R-:W-:Y:S01]  /*1050*/  SHF.R.U32.HI R140, RZ, 0x3, R5 ;  /* 0x00000003ff8c7819 */ /* 0x000fe20000011605 */
[----:B------:R-:W-:Y:S01]  /*1060*/  IMAD.IADD R7, R8, 0x1, -R7 ;  /* 0x0000000108077824 */ /* 0x000fe200078e0a07 */
[----:B------:R-:W-:-:S02]  /*1070*/  LOP3.LUT R4, R5, 0x38, R228, 0xf8, !PT ;  /* 0x0000003805047812 */ /* 0x000fc400078ef8e4 */
[----:B------:R-:W-:Y:S02]  /*1080*/  LEA.HI R6, R2, R211, RZ, 0x5 ;  /* 0x000000d302067211 */ /* 0x000fe400078f28ff */
[----:B------:R-:W-:Y:S02]  /*1090*/  SHF.R.S32.HI R8, RZ, 0x1f, R13 ;  /* 0x0000001fff087819 */ /* 0x000fe4000001140d */
[----:B------:R-:W-:Y:S02]  /*10a0*/  LOP3.LUT R140, R3, R4, R140, 0xf6, !PT ;  /* 0x00000004038c7212 */ /* 0x000fe400078ef68c */
[--C-:B------:R-:W-:Y:S02]  /*10b0*/  SHF.R.S32.HI R5, RZ, 0x5, R6.reuse ;  /* 0x00000005ff057819 */ /* 0x100fe40000011406 */
[----:B------:R-:W-:Y:S01]  /*10c0*/  SHF.R.S32.HI R4, RZ, 0x1f, R6 ;  /* 0x0000001fff047819 */ /* 0x000fe20000011406 */
[----:B------:R-:W-:Y:S01]  /*10d0*/  IMAD.SHL.U32 R140, R140, 0x2, RZ ;  /* 0x000000028c8c7824 */ /* 0x000fe200078e00ff */
[----:B------:R-:W-:-:S02]  /*10e0*/  LEA.HI R3, R8, R13, RZ, 0x3 ;  /* 0x0000000d08037211 */ /* 0x000fc400078f18ff */
[----:B------:R-:W-:Y:S02]  /*10f0*/  LOP3.LUT R6, R6, 0xffffffe0, RZ, 0xc0, !PT ;  /* 0xffffffe006067812 */ /* 0x000fe400078ec0ff */
[----:B------:R-:W-:Y:S02]  /*1100*/  LEA.HI R4, R4, R5, RZ, 0x3 ;  /* 0x0000000504047211 */ /* 0x000fe400078f18ff */
[----:B------:R-:W-:Y:S01]  /*1110*/  LEA.HI R2, R2, R211, RZ, 0x2 ;  /* 0x000000d302027211 */ /* 0x000fe200078f10ff */
[----:B------:R-:W-:Y:S01]  /*1120*/  IMAD.IADD R11, R211, 0x1, -R6 ;  /* 0x00000001d30b7824 */ /* 0x000fe200078e0a06 */
[C---:B------:R-:W-:Y:S01]  /*1130*/  LOP3.LUT R8, R3.reuse, 0xfffffff8, RZ, 0xc0, !PT ;  /* 0xfffffff803087812 */ /* 0x040fe200078ec0ff */
[----:B------:R-:W-:Y:S01]  /*1140*/  IMAD.SHL.U32 R3, R3, 0x40, RZ ;  /* 0x0000004003037824 */ /* 0x000fe200078e00ff */
[----:B------:R-:W-:Y:S02]  /*1150*/  LOP3.LUT R0, R0, 0x1c0, RZ, 0xc0, !PT ;  /* 0x000001c000007812 */ /* 0x000fe400078ec0ff */
[----:B------:R-:W-:Y:S01]  /*1160*/  LOP3.LUT R4, R4, 0xffffff8, RZ, 0xc0, !PT ;  /* 0x0ffffff804047812 */ /* 0x000fe200078ec0ff */
[----:B------:R-:W-:Y:S01]  /*1170*/  IMAD.IADD R8, R13, 0x1, -R8 ;  /* 0x000000010d087824 */ /* 0x000fe200078e0a08 */
[----:B------:R-:W-:-:S02]  /*1180*/  LOP3.LUT R214, R2, 0xfffffffc, RZ, 0xc0, !PT ;  /* 0xfffffffc02d67812 */ /* 0x000fc400078ec0ff */
[----:B------:R-:W-:Y:S01]  /*1190*/  LOP3.LUT R9, R0, 0x8, R9, 0xf8, !PT ;  /* 0x0000000800097812 */ /* 0x000fe200078ef809 */
[----:B------:R-:W-:Y:S01]  /*11a0*/  IMAD.IADD R13, R5, 0x1, -R4 ;  /* 0x00000001050d7824 */ /* 0x000fe200078e0a04 */
[----:B------:R-:W-:Y:S01]  /*11b0*/  SHF.R.U32.HI R0, RZ, 0x3, R0 ;  /* 0x00000003ff007819 */ /* 0x000fe20000011600 */
[----:B------:R-:W-:Y:S01]  /*11c0*/  IMAD.IADD R214, R211, 0x1, -R214 ;  /* 0x00000001d3d67824 */ /* 0x000fe200078e0ad6 */
[----:B------:R-:W-:Y:S01]  /*11d0*/  SHF.R.S32.HI R218, RZ, 0x1f, R11 ;  /* 0x0000001fffda7819 */ /* 0x000fe2000001140b */
[----:B------:R-:W-:Y:S01]  /*11e0*/  IMAD.SHL.U32 R4, R8, 0x40, RZ ;  /* 0x0000004008047824 */ /* 0x000fe200078e00ff */
[----:B------:R-:W-:Y:S01]  /*11f0*/  LOP3.LUT R0, R9, R0, RZ, 0x3c, !PT ;  /* 0x0000000009007212 */ /* 0x000fe200078e3cff */
[----:B------:R-:W-:Y:S01]  /*1200*/  IMAD.SHL.U32 R9, R7, 0x8, RZ ;  /* 0x0000000807097824 */ /* 0x000fe200078e00ff */
[----:B------:R-:W-:Y:S01]  /*1210*/  LEA.HI R218, R218, R11, RZ, 0x2 ;  /* 0x0000000bdada7211 */ /* 0x000fe200078f10ff */
[----:B------:R-:W-:Y:S01]  /*1220*/  IMAD.SHL.U32 R5, R5, 0x400, RZ ;  /* 0x0000040005057824 */ /* 0x000fe200078e00ff */
[C---:B------:R-:W-:Y:S01]  /*1230*/  LEA.HI R213, R214.reuse, R214, RZ, 0x1 ;  /* 0x000000d6d6d57211 */ /* 0x040fe200078f08ff */
[----:B------:R-:W-:Y:S01]  /*1240*/  IMAD.SHL.U32 R142, R214, 0x4, RZ ;  /* 0x00000004d68e7824 */ /* 0x000fe200078e00ff */
[----:B------:R-:W-:Y:S01]  /*1250*/  LOP3.LUT R4, R4, 0x1c0, RZ, 0xc0, !PT ;  /* 0x000001c004047812 */ /* 0x000fe200078ec0ff */
[----:B------:R-:W-:Y:S01]  /*1260*/  IMAD R0, R7, 0x200, R0 ;  /* 0x0000020007007824 */ /* 0x000fe200078e0200 */
[----:B------:R-:W-:Y:S01]  /*1270*/  SHF.R.S32.HI R6, RZ, 0x2, R218 ;  /* 0x00000002ff067819 */ /* 0x000fe200000114da */
[----:B------:R-:W-:Y:S01]  /*1280*/  IMAD.MOV.U32 R7, RZ, RZ, 0x40 ;  /* 0x00000040ff077424 */ /* 0x000fe200078e00ff */
[----:B------:R-:W-:Y:S01]  /*1290*/  LOP3.LUT R213, R213, 0x1ffffffe, RZ, 0xc0, !PT ;  /* 0x1ffffffed5d57812 */ /* 0x000fe200078ec0ff */
[----:B------:R-:W-:Y:S01]  /*12a0*/  IMAD.SHL.U32 R144, R214, 0x8, RZ ;  /* 0x00000008d6907824 */ /* 0x000fe200078e00ff */
[----:B------:R-:W-:Y:S01]  /*12b0*/  LOP3.LUT R9, R4, 0x8, R9, 0xf8, !PT ;  /* 0x0000000804097812 */ /* 0x000fe200078ef809 */
[----:B------:R-:W-:Y:S01]  /*12c0*/  IMAD R6, R13, 0x10, R6 ;  /* 0x000000100d067824 */ /* 0x000fe200078e0206 */
[----:B------:R-:W-:Y:S01]  /*12d0*/  SHF.R.U32.HI R4, RZ, 0x3, R4 ;  /* 0x00000003ff047819 */ /* 0x000fe20000011604 */
[----:B------:R-:W-:Y:S01]  /*12e0*/  IMAD.IADD R213, R214, 0x1, -R213 ;  /* 0x00000001d6d57824 */ /* 0x000fe200078e0ad5 */
[----:B------:R-:W-:-:S02]  /*12f0*/  SHF.R.S32.HI R217, RZ, 0x2, R2 ;  /* 0x00000002ffd97819 */ /* 0x000fc40000011402 */
[----:B------:R-:W-:Y:S01]  /*1300*/  SHF.R.S32.HI R2, RZ, 0x1f, R2 ;  /* 0x0000001fff027819 */ /* 0x000fe20000011402 */
[----:B------:R-:W-:Y:S01]  /*1310*/  IMAD R213, R213, 0x8, R6 ;  /* 0x00000008d5d57824 */ /* 0x000fe200078e0206 */
[----:B------:R-:W-:Y:S01]  /*1320*/  LOP3.LUT R4, R9, R4, RZ, 0x3c, !PT ;  /* 0x0000000409047212 */ /* 0x000fe200078e3cff */
[----:B------:R-:W-:Y:S01]  /*1330*/  IMAD.MOV.U32 R6, RZ, RZ, 0x20 ;  /* 0x00000020ff067424 */ /* 0x000fe200078e00ff */
[----:B------:R-:W-:Y:S02]  /*1340*/  LOP3.LUT R3, R3, 0xfffffe00, RZ, 0xc0, !PT ;  /* 0xfffffe0003037812 */ /* 0x000fe400078ec0ff */
[----:B------:R-:W-:Y:S02]  /*1350*/  R2P PR, R8, 0x6 ;  /* 0x0000000608007804 */ /* 0x000fe40000000000 */
[----:B------:R-:W-:Y:S02]  /*1360*/  LEA.HI R8, R2, R217, RZ, 0x3 ;  /* 0x000000d902087211 */ /* 0x000fe400078f18ff */
[----:B------:R-:W-:-:S02]  /*1370*/  IADD3 R2, R4, R3, R5 ;  /* 0x0000000304027210 */ /* 0x000fc40007ffe005 */
[----:B------:R-:W-:Y:S02]  /*1380*/  LOP3.LUT R4, R4, R3, RZ, 0xfc, !PT ;  /* 0x0000000304047212 */ /* 0x000fe400078efcff */
[----:B------:R-:W-:Y:S02]  /*1390*/  IADD3 R3, R142, 0x40, RZ ;  /* 0x000000408e037810 */ /* 0x000fe40007ffe0ff */
[----:B------:R-:W-:Y:S02]  /*13a0*/  LOP3.LUT R218, R218, 0x7ffffffc, RZ, 0xc0, !PT ;  /* 0x7ffffffcdada7812 */ /* 0x000fe400078ec0ff */
[----:B------:R-:W-:Y:S01]  /*13b0*/  SEL R195, R6, 0xffffffe0, !P1 ;  /* 0xffffffe006c37807 */ /* 0x000fe20004800000 */
[----:B------:R-:W-:Y:S01]  /*13c0*/  IMAD.IADD R138, R142, 0x1, R3 ;  /* 0x000000018e8a7824 */ /* 0x000fe200078e0203 */
[----:B------:R-:W-:Y:S01]  /*13d0*/  LEA R146, R4, 0x100, 0x1 ;  /* 0x0000010004927811 */ /* 0x000fe200078e08ff */
[----:B------:R-:W-:Y:S01]  /*13e0*/  IMAD.IADD R218, R11, 0x1, -R218 ;  /* 0x000000010bda7824 */ /* 0x000fe200078e0ada */
[----:B------:R-:W-:-:S02]  /*13f0*/  LEA R196, R2, 0x18100, 0x1 ;  /* 0x0001810002c47811 */ /* 0x000fc400078e08ff */
[----:B------:R-:W-:Y:S01]  /*1400*/  LOP3.LUT R8, R8, 0xfffffff8, RZ, 0xc0, !PT ;  /* 0xfffffff808087812 */ /* 0x000fe200078ec0ff */
[----:B------:R-:W-:Y:S01]  /*1410*/  IMAD.SHL.U32 R218, R218, 0x2, RZ ;  /* 0x00000002dada7824 */ /* 0x000fe200078e00ff */
[----:B------:R-:W-:Y:S01]  /*1420*/  IADD3 R5, R142, 0x20, RZ ;  /* 0x000000208e057810 */ /* 0x000fe20007ffe0ff */
[----:B------:R-:W-:Y:S01]  /*1430*/  IMAD.IADD R193, R196, 0x1, R195 ;  /* 0x00000001c4c17824 */ /* 0x000fe200078e02c3 */
[----:B------:R-:W-:Y:S01]  /*1440*/  SEL R3, R7, 0xffffffc0, !P2 ;  /* 0xffffffc007037807 */ /* 0x000fe20005000000 */
[----:B------:R-:W-:Y:S01]  /*1450*/  IMAD.IADD R215, R217, 0x1, -R8 ;  /* 0x00000001d9d77824 */ /* 0x000fe200078e0a08 */
[----:B------:R-:W-:Y:S01]  /*1460*/  LEA R194, R0, 0xc100, 0x1 ;  /* 0x0000c10000c27811 */ /* 0x000fe200078e08ff */
[--C-:B------:R-:W-:Y:S01]  /*1470*/  IMAD.IADD R0, R195, 0x1, R146.reuse ;  /* 0x00000001c3007824 */ /* 0x100fe200078e0292 */
[C---:B------:R-:W-:Y:S01]  /*1480*/  IADD3 R137, R142.reuse, 0x30, RZ ;  /* 0x000000308e897810 */ /* 0x040fe20007ffe0ff */
[C---:B------:R-:W-:Y:S01]  /*1490*/  IMAD.IADD R139, R142.reuse, 0x1, R5 ;  /* 0x000000018e8b7824 */ /* 0x040fe200078e0205 */
[----:B------:R-:W-:Y:S01]  /*14a0*/  IADD3 R136, R142, 0x50, RZ ;  /* 0x000000508e887810 */ /* 0x000fe20007ffe0ff */
[--C-:B------:R-:W-:Y:S01]  /*14b0*/  IMAD.IADD R192, R196, 0x1, R3.reuse ;  /* 0x00000001c4c07824 */ /* 0x100fe200078e0203 */
[----:B------:R-:W-:Y:S01]  /*14c0*/  IADD3 R212, R228, 0x40, RZ ;  /* 0x00000040e4d47810 */ /* 0x000fe20007ffe0ff */
[C---:B------:R-:W-:Y:S01]  /*14d0*/  IMAD.IADD R141, R3.reuse, 0x1, R146 ;  /* 0x00000001038d7824 */ /* 0x040fe200078e0292 */
[C---:B------:R-:W-:Y:S01]  /*14e0*/  IADD3 R10, R140.reuse, 0x100, RZ ;  /* 0x000001008c0a7810 */ /* 0x040fe20007ffe0ff */
[----:B------:R-:W-:Y:S01]  /*14f0*/  IMAD.IADD R219, R3, 0x1, R0 ;  /* 0x0000000103db7824 */ /* 0x000fe200078e0200 */
[----:B------:R-:W-:Y:S01]  /*1500*/  IADD3 R11, R140, 0xc100, RZ ;  /* 0x0000c1008c0b7810 */ /* 0x000fe20007ffe0ff */
[----:B------:R-:W-:-:S02]  /*1510*/  IMAD.IADD R147, R193, 0x1, R3 ;  /* 0x00000001c1937824 */ /* 0x000fc400078e0203 */
.L_x_2025:
[----:B------:R-:W-:Y:S01]  /*1520*/  ISETP.NE.U32.AND P0, PT, RZ, c[0x0][0x370], PT ;  /* 0x0000dc00ff007a0c */ /* 0x000fe20003f05070 */
[----:B------:R-:W-:Y:S01]  /*1530*/  IMAD.MOV.U32 R4, RZ, RZ, 0x4 ;  /* 0x00000004ff047424 */ /* 0x000fe200078e00ff */
[----:B------:R-:W-:Y:S01]  /*1540*/  ISETP.NE.U32.AND P1, PT, RZ, c[0x0][0x360], PT ;  /* 0x0000d800ff007a0c */ /* 0x000fe20003f25070 */
[----:B------:R-:W-:Y:S01]  /*1550*/  IMAD.MOV.U32 R86, RZ, RZ, RZ ;  /* 0x000000ffff567224 */ /* 0x000fe200078e00ff */
[----:B------:R-:W-:Y:S01]  /*1560*/  ISETP.NE.AND.EX P2, PT, RZ, c[0x0][0x374], PT, P0 ;  /* 0x0000dd00ff007a0c */ /* 0x000fe20003f45300 */
[----:B------:R-:W-:Y:S01]  /*1570*/  CS2R R84, SRZ ;  /* 0x0000000000547805 */ /* 0x000fe2000001ff00 */
[----:B------:R-:W-:Y:S01]  /*1580*/  ISETP.NE.AND.EX P0, PT, RZ, c[0x0][0x364], PT, P1 ;  /* 0x0000d900ff007a0c */ /* 0x000fe20003f05310 */
[----:B------:R-:W-:Y:S01]  /*1590*/  IMAD.MOV.U32 R2, RZ, RZ, RZ ;  /* 0x000000ffff027224 */ /* 0x000fe200078e00ff */
[----:B------:R-:W-:Y:S01]  /*15a0*/  ISETP.NE.U32.AND P1, PT, RZ, c[0x0][0x348], PT ;  /* 0x0000d200ff007a0c */ /* 0x000fe20003f25070 */
[----:B------:R-:W-:Y:S01]  /*15b0*/  IMAD.WIDE R6, R207, R4, c[0x0][0x348] ;  /* 0x0000d200cf067625 */ /* 0x000fe200078e0204 */
[----:B------:R-:W-:-:S02]  /*15c0*/  ISETP.NE.U32.AND P5, PT, RZ, c[0x0][0x350], PT ;  /* 0x0000d400ff007a0c */ /* 0x000fc40003fa5070 */
[----:B------:R-:W-:Y:S01]  /*15d0*/  ISETP.NE.U32.AND P4, PT, RZ, c[0x0][0x358], PT ;  /* 0x0000d600ff007a0c */ /* 0x000fe20003f85070 */
[CC--:B------:R-:W-:Y:S01]  /*15e0*/  IMAD.WIDE R12, R207.reuse, R4.reuse, c[0x0][0x350] ;  /* 0x0000d400cf0c7625 */ /* 0x0c0fe200078e0204 */
[----:B------:R-:W-:Y:S02]  /*15f0*/  ISETP.NE.AND.EX P1, PT, RZ, c[0x0][0x34c], PT, P1 ;  /* 0x0000d300ff007a0c */ /* 0x000fe40003f25310 */
[----:B------:R-:W-:Y:S01]  /*1600*/  ISETP.NE.AND.EX P5, PT, RZ, c[0x0][0x354], PT, P5 ;  /* 0x0000d500ff007a0c */ /* 0x000fe20003fa5350 */
[----:B------:R-:W-:Y:S01]  /*1610*/  @P2 IMAD.WIDE R16, R207, R4, c[0x0][0x370] ;  /* 0x0000dc00cf102625 */ /* 0x000fe200078e0204 */
[----:B------:R-:W-:-:S03]  /*1620*/  ISETP.NE.AND.EX P4, PT, RZ, c[0x0][0x35c], PT, P4 ;  /* 0x0000d700ff007a0c */ /* 0x000fc60003f85340 */
[CC--:B------:R-:W-:Y:S01]  /*1630*/  @P0 IMAD.WIDE R14, R207.reuse, R4.reuse, c[0x0][0x360] ;  /* 0x0000d800cf0e0625 */ /* 0x0c0fe200078e0204 */
[----:B------:R1:W5:Y:S03]  /*1640*/  @P2 LDG.E R86, [R16.64] ;  /* 0x0000000810562981 */ /* 0x000366000c1e1900 */
[----:B------:R-:W-:Y:S01]  /*1650*/  IMAD.WIDE R8, R207, R4, c[0x0][0x358] ;  /* 0x0000d600cf087625 */ /* 0x000fe200078e0204 */
        /* <DEDUP_REMOVED lines=12> */
.L_x_1813:
[----:B------:R-:W-:-:S04]  /*1720*/  ISETP.NE.U32.AND P0, PT, RZ, c[0x0][0x368], PT ;  /* 0x0000da00ff007a0c */ /* 0x000fc80003f05070 */
[----:B------:R-:W-:-:S13]  /*1730*/  ISETP.NE.AND.EX P0, PT, RZ, c[0x0][0x36c], PT, P0 ;  /* 0x0000db00ff007a0c */ /* 0x000fda0003f05300 */
[----:B------:R-:W-:Y:S05]  /*1740*/  @!P0 BRA `(.L_x_1814) ;  /* 0x0000003000008947 */ /* 0x000fea0003800000 */
[----:B-1----:R-:W-:-:S06]  /*1750*/  IMAD.WIDE R6, R207, R4, c[0x0][0x368] ;  /* 0x0000da00cf067625 */ /* 0x002fcc00078e0204 */
[----:B------:R1:W5:Y:S01]  /*1760*/  LDG.E R6, [R6.64] ;  /* 0x0000000806067981 */ /* 0x000362000c1e1900 */
[----:B------:R-:W-:Y:S05]  /*1770*/  BRA `(.L_x_1815) ;  /* 0x0000005000007947 */ /* 0x000fea0003800000 */
.L_x_1814:
[----:B-1----:R-:W-:Y:S01]  /*1780*/  MOV R6, c[0x0][0x1d0] ;  /* 0x0000740000067a02 */ /* 0x002fe20000000f00 */
[----:B------:R-:W-:Y:S05]  /*1790*/  @!P5 BRA `(.L_x_1815) ;  /* 0x000000300000d947 */ /* 0x000fea0003800000 */
[----:B------:R-:W2:Y:S04]  /*17a0*/  LDG.E R6, [R12.64] ;  /* 0x000000080c067981 */ /* 0x000ea8000c1e1900 */
[----:B------:R-:W2:Y:S02]  /*17b0*/  LDG.E R3, [R12.64+0x4] ;  /* 0x000004080c037981 */ /* 0x000ea4000c1e1900 */
[----:B--2---:R-:W-:Y:S02]  /*17c0*/  IADD3 R6, -R6, R3, RZ ;  /* 0x0000000306067210 */ /* 0x004fe40007ffe1ff */
.L_x_1815:
[----:B------:R-:W2:Y:S04]  /*17d0*/  @P4 LDG.E R0, [R8.64] ;  /* 0x0000000808004981 */ /* 0x000ea8000c1e1900 */
[----:B------:R-:W2:Y:S01]  /*17e0*/  @P4 LDG.E R3, [R8.64+0x4] ;  /* 0x0000040808034981 */ /* 0x000ea2000c1e1900 */
[----:B------:R-:W-:Y:S01]  /*17f0*/  IMAD.MOV.U32 R220, RZ, RZ, c[0x0][0x2c4] ;  /* 0x0000b100ffdc7624 */ /* 0x000fe200078e00ff */
[----:B------:R-:W-:Y:S01]  /*1800*/  ISETP.NE.U32.AND P0, PT, RZ, c[0x0][0x378], PT ;  /* 0x0000de00ff007a0c */ /* 0x000fe20003f05070 */
[----:B------:R-:W-:-:S02]  /*1810*/  IMAD.SHL.U32 R224, R205, 0x80, RZ ;  /* 0x00000080cde07824 */ /* 0x000fc400078e00ff */
[----:B-----5:R-:W-:Y:S01]  /*1820*/  IMAD.MOV.U32 R81, RZ, RZ, R6 ;  /* 0x000000ffff517224 */ /* 0x020fe200078e0006 */
[----:B------:R-:W-:Y:S01]  /*1830*/  ISETP.NE.AND P2, PT, R220, 0x1, PT ;  /* 0x00000001dc00780c */ /* 0x000fe20003f45270 */
[----:B------:R-:W-:Y:S01]  /*1840*/  IMAD.MOV.U32 R90, RZ, RZ, c[0x0][0x228] ;  /* 0x00008a00ff5a7624 */ /* 0x000fe200078e00ff */
[----:B------:R-:W-:Y:S01]  /*1850*/  IADD3 R5, R224, 0x7f, RZ ;  /* 0x0000007fe0057810 */ /* 0x000fe20007ffe0ff */
[----:B------:R-:W-:Y:S01]  /*1860*/  IMAD.MOV.U32 R205, RZ, RZ, c[0x0][0x32c] ;  /* 0x0000cb00ffcd7624 */ /* 0x000fe200078e00ff */
[----:B------:R-:W-:-:S04]  /*1870*/  ISETP.NE.AND.EX P0, PT, RZ, c[0x0][0x37c], PT, P0 ;  /* 0x0000df00ff007a0c */ /* 0x000fc80003f05300 */
[----:B------:R-:W-:Y:S02]  /*1880*/  ISETP.GE.AND P1, PT, R205, 0x1, PT ;  /* 0x00000001cd00780c */ /* 0x000fe40003f26270 */
[----:B------:R-:W-:-:S04]  /*1890*/  LOP3.LUT R222, R222, 0xfffffffb, RZ, 0xc0, !PT ;  /* 0xfffffffbdede7812 */ /* 0x000fc800078ec0ff */
[----:B------:R-:W-:-:S03]  /*18a0*/  @P2 LOP3.LUT R222, R222, 0x4, RZ, 0xfc, !PT ;  /* 0x00000004dede2812 */ /* 0x000fc600078efcff */
[----:B------:R-:W-:Y:S01]  /*18b0*/  @P0 IMAD.WIDE R12, R207, R4, c[0x0][0x378] ;  /* 0x0000de00cf0c0625 */ /* 0x000fe200078e0204 */
[----:B------:R-:W-:-:S04]  /*18c0*/  LOP3.LUT R222, R222, 0xfffffff7, RZ, 0xc0, !PT ;  /* 0xfffffff7dede7812 */ /* 0x000fc800078ec0ff */
[----:B------:R3:W5:Y:S01]  /*18d0*/  @P0 LDG.E R81, [R12.64] ;  /* 0x000000080c510981 */ /* 0x000762000c1e1900 */
[----:B------:R-:W-:Y:S01]  /*18e0*/  @P1 LOP3.LUT R222, R222, 0x8, RZ, 0xfc, !PT ;  /* 0x00000008dede1812 */ /* 0x000fe200078efcff */
[----:B--2---:R-:W-:Y:S02]  /*18f0*/  @P4 IMAD.IADD R90, R3, 0x1, -R0 ;  /* 0x00000001035a4824 */ /* 0x004fe400078e0a00 */
[----:B------:R-:W-:Y:S02]  /*1900*/  IMAD.IADD R3, R6, 0x1, -R86 ;  /* 0x0000000106037824 */ /* 0x000fe400078e0a56 */
[----:B------:R-:W-:-:S04]  /*1910*/  @P2 IMAD.HI.U32 R0, R5, c[0x0][0x2c8], RZ ;  /* 0x0000b20005002a27 */ /* 0x000fc800078e00ff */
[----:B------:R-:W-:Y:S01]  /*1920*/  IMAD.IADD R226, R3, 0x1, R90 ;  /* 0x0000000103e27824 */ /* 0x000fe200078e025a */
[----:B------:R-:W-:-:S04]  /*1930*/  @P2 SHF.R.U32.HI R5, RZ, c[0x0][0x2cc], R0 ;  /* 0x0000b300ff052a19 */ /* 0x000fc80000011600 */
[C---:B-1----:R-:W-:Y:S02]  /*1940*/  IADD3 R7, R226.reuse, 0x3f, RZ ;  /* 0x0000003fe2077810 */ /* 0x042fe40007ffe0ff */
[----:B------:R-:W-:Y:S02]  /*1950*/  IADD3 R88, R226, 0x1, -R223 ;  /* 0x00000001e2587810 */ /* 0x000fe40007ffe8df */
[----:B------:R-:W-:-:S03]  /*1960*/  SHF.R.S32.HI R0, RZ, 0x1f, R7 ;  /* 0x0000001fff007819 */ /* 0x000fc60000011407 */
[----:B------:R-:W-:Y:S01]  /*1970*/  IMAD.IADD R5, R88, 0x1, R5 ;  /* 0x0000000158057824 */ /* 0x000fe200078e0205 */
[----:B------:R-:W-:-:S04]  /*1980*/  LEA.HI R0, R0, R7, RZ, 0x6 ;  /* 0x0000000700007211 */ /* 0x000fc800078f30ff */
[----:B---3--:R-:W-:Y:S02]  /*1990*/  IADD3 R12, R5, c[0x0][0x328], RZ ;  /* 0x0000ca00050c7a10 */ /* 0x008fe40007ffe0ff */
        /* <DEDUP_REMOVED lines=12> */
.L_x_1818:
[----:B------:R-:W-:-:S13]  /*1a60*/  ISETP.NE.AND P0, PT, R205, 0x1, PT ;  /* 0x00000001cd00780c */ /* 0x000fda0003f05270 */
[----:B------:R-:W-:-:S05]  /*1a70*/  @P0 IMAD.HI.U32 R5, R0, c[0x0][0x330], RZ ;  /* 0x0000cc0000050a27 */ /* 0x000fca00078e00ff */
[----:B------:R-:W-:Y:S02]  /*1a80*/  @P0 SHF.R.U32.HI R0, RZ, c[0x0][0x334], R5 ;  /* 0x0000cd00ff000a19 */ /* 0x000fe40000011605 */
.L_x_1819:
[----:B------:R-:W-:Y:S05]  /*1a90*/  BSYNC B0 ;  /* 0x0000000000007941 */ /* 0x000fea0003800000 */
.L_x_1817:
[----:B------:R-:W-:-:S05]  /*1aa0*/  IMAD R5, R0, R205, c[0x0][0x32c] ;  /* 0x0000cb0000057624 */ /* 0x000fca00078e02cd */
[----:B------:R-:W-:-:S04]  /*1ab0*/  IMNMX R12, R12, R5, PT ;  /* 0x000000050c0c7217 */ /* 0x000fc80003800200 */
.L_x_1816:
        /* <DEDUP_REMOVED lines=21> */
.L_x_1822:
[----:B------:R-:W-:-:S13]  /*1c10*/  ISETP.NE.AND P0, PT, R205, 0x1, PT ;  /* 0x00000001cd00780c */ /* 0x000fda0003f05270 */
[----:B------:R-:W-:-:S05]  /*1c20*/  @P0 IMAD.HI.U32 R5, R7, c[0x0][0x330], RZ ;  /* 0x0000cc0007050a27 */ /* 0x000fca00078e00ff */
[----:B------:R-:W-:Y:S02]  /*1c30*/  @P0 SHF.R.U32.HI R7, RZ, c[0x0][0x334], R5 ;  /* 0x0000cd00ff070a19 */ /* 0x000fe40000011605 */
.L_x_1823:
[----:B------:R-:W-:Y:S05]  /*1c40*/  BSYNC B0 ;  /* 0x0000000000007941 */ /* 0x000fea0003800000 */
.L_x_1821:
[----:B------:R-:W-:-:S05]  /*1c50*/  IMAD R7, R7, c[0x0][0x32c], RZ ;  /* 0x0000cb0007077a24 */ /* 0x000fca00078e02ff */
[----:B------:R-:W-:-:S04]  /*1c60*/  IMNMX R8, R8, R7, !PT ;  /* 0x0000000708087217 */ /* 0x000fc80007800200 */
.L_x_1820:
[----:B------:R-:W-:Y:S01]  /*1c70*/  SHF.R.S32.HI R5, RZ, 0x1f, R8 ;  /* 0x0000001fff057819 */ /* 0x000fe20000011408 */
[----:B------:R-:W-:Y:S01]  /*1c80*/  BSSY B0, `(.L_x_1824) ;  /* 0x000002a000007945 */ /* 0x000fe20003800000 */
[C---:B------:R-:W-:Y:S02]  /*1c90*/  LOP3.LUT R7, R206.reuse, 0xff000000, RZ, 0xc0, !PT ;  /* 0xff000000ce077812 */ /* 0x040fe400078ec0ff */
[----:B------:R-:W-:Y:S01]  /*1ca0*/  LEA.HI R8, R5, R8, RZ, 0x6 ;  /* 0x0000000805087211 */ /* 0x000fe200078f30ff */
[----:B------:R-:W-:Y:S01]  /*1cb0*/  IMAD.MOV.U32 R5, RZ, RZ, RZ ;  /* 0x000000ffff057224 */ /* 0x000fe200078e00ff */
[----:B------:R-:W-:Y:S02]  /*1cc0*/  LOP3.LUT R225, R206, 0xff0000, RZ, 0xc0, !PT ;  /* 0x00ff0000cee17812 */ /* 0x000fe400078ec0ff */
[----:B------:R-:W-:Y:S02]  /*1cd0*/  SHF.R.S32.HI R8, RZ, 0x6, R8 ;  /* 0x00000006ff087819 */ /* 0x000fe40000011408 */
[----:B------:R-:W-:-:S02]  /*1ce0*/  SHF.R.U32.HI R12, RZ, 0x8, R7 ;  /* 0x00000008ff0c7819 */ /* 0x000fc40000011607 */
[----:B------:R-:W-:Y:S02]  /*1cf0*/  IMNMX R8, RZ, R8, !PT ;  /* 0x00000008ff087217 */ /* 0x000fe40007800200 */
[----:B------:R-:W-:Y:S02]  /*1d00*/  LEA.HI R225, R225, R12, RZ, 0x10 ;  /* 0x0000000ce1e17211 */ /* 0x000fe400078f80ff */
[----:B------:R-:W-:Y:S02]  /*1d10*/  ISETP.GT.AND P0, PT, R0, R8, PT ;  /* 0x000000080000720c */ /* 0x000fe40003f04270 */
[----:B------:R-:W-:Y:S02]  /*1d20*/  SHF.R.U32.HI R206, RZ, 0x10, R225 ;  /* 0x00000010ffce7819 */ /* 0x000fe400000116e1 */
[----:B------:R-:W-:Y:S02]  /*1d30*/  LOP3.LUT R225, R225, 0xff, RZ, 0xc0, !PT ;  /* 0x000000ffe1e17812 */ /* 0x000fe400078ec0ff */
[----:B------:R-:W-:-:S04]  /*1d40*/  ISETP.NE.AND P1, PT, R206, RZ, PT ;  /* 0x000000ffce00720c */ /* 0x000fc80003f25270 */
[----:B------:R-:W-:-:S03]  /*1d50*/  SEL R91, R206, c[0x0][0x338], P1 ;  /* 0x0000ce00ce5b7a07 */ /* 0x000fc60000800000 */
[----:B------:R-:W-:Y:S05]  /*1d60*/  @!P0 BRA `(.L_x_1825) ;  /* 0x000001b000008947 */ /* 0x000fea0003800000 */
[-C--:B------:R-:W-:Y:S02]  /*1d70*/  IABS R12, R91.reuse ;  /* 0x0000005b000c7213 */ /* 0x080fe40000000000 */
[----:B------:R-:W-:Y:S02]  /*1d80*/  IADD3 R5, R91, -0x1, R0 ;  /* 0xffffffff5b057810 */ /* 0x000fe40007ffe000 */
[----:B------:R-:W1:Y:S03]  /*1d90*/  I2F.RP R13, R12 ;  /* 0x0000000c000d7306 */ /* 0x000e660000209400 */
[----:B------:R-:W-:Y:S01]  /*1da0*/  IMAD.IADD R14, R5, 0x1, -R8 ;  /* 0x00000001050e7824 */ /* 0x000fe200078e0a08 */
[----:B------:R-:W-:-:S04]  /*1db0*/  IABS R5, R91 ;  /* 0x0000005b00057213 */ /* 0x000fc80000000000 */
[----:B------:R-:W-:Y:S01]  /*1dc0*/  IABS R7, R14 ;  /* 0x0000000e00077213 */ /* 0x000fe20000000000 */
[----:B------:R-:W-:Y:S01]  /*1dd0*/  IMAD.MOV R5, RZ, RZ, -R5 ;  /* 0x000000ffff057224 */ /* 0x000fe200078e0a05 */
[----:B------:R-:W-:-:S04]  /*1de0*/  LOP3.LUT R14, R14, R91, RZ, 0x3c, !PT ;  /* 0x0000005b0e0e7212 */ /* 0x000fc800078e3cff */
        /* <DEDUP_REMOVED lines=19> */
.L_x_1825:
[----:B------:R-:W-:Y:S05]  /*1f20*/  BSYNC B0 ;  /* 0x0000000000007941 */ /* 0x000fea0003800000 */
.L_x_1824:
[----:B------:R-:W-:Y:S01]  /*1f30*/  IMAD R8, R225, R5, R8 ;  /* 0x00000005e1087224 */ /* 0x000fe200078e0208 */
[----:B------:R-:W-:Y:S01]  /*1f40*/  SHF.R.S32.HI R92, RZ, 0x1f, R211 ;  /* 0x0000001fff5c7819 */ /* 0x000fe200000114d3 */
[----:B------:R-:W-:Y:S01]  /*1f50*/  IMAD.SHL.U32 R83, R215, 0x40, RZ ;  /* 0x00000040d7537824 */ /* 0x000fe200078e00ff */
[----:B------:R-:W-:Y:S01]  /*1f60*/  IADD3 R82, R228, 0x80, RZ ;  /* 0x00000080e4527810 */ /* 0x000fe20007ffe0ff */
[----:B------:R-:W-:Y:S01]  /*1f70*/  IMAD.IADD R5, R8, 0x1, R5 ;  /* 0x0000000108057824 */ /* 0x000fe200078e0205 */
[----:B------:R-:W-:Y:S01]  /*1f80*/  LEA.HI R12, R92, R211, RZ, 0x5 ;  /* 0x000000d35c0c7211 */ /* 0x000fe200078f28ff */
[----:B------:R-:W-:Y:S01]  /*1f90*/  IMAD R8, R8, 0x40, -R3 ;  /* 0x0000004008087824 */ /* 0x000fe200078e0a03 */
[----:B------:R-:W-:Y:S02]  /*1fa0*/  LOP3.LUT R83, R83, 0x1c0, RZ, 0xc0, !PT ;  /* 0x000001c053537812 */ /* 0x000fe400078ec0ff */
[----:B------:R-:W-:-:S02]  /*1fb0*/  IMNMX R0, R0, R5, PT ;  /* 0x0000000500007217 */ /* 0x000fc40003800200 */
[----:B------:R-:W-:Y:S02]  /*1fc0*/  SHF.R.S32.HI R12, RZ, 0x5, R12 ;  /* 0x00000005ff0c7819 */ /* 0x000fe4000001140c */
[----:B------:R-:W-:Y:S01]  /*1fd0*/  SHF.R.U32.HI R13, RZ, 0x3, R83 ;  /* 0x00000003ff0d7819 */ /* 0x000fe20000011653 */
[----:B------:R-:W-:Y:S01]  /*1fe0*/  IMAD R3, R0, 0x40, -R3 ;  /* 0x0000004000037824 */ /* 0x000fe200078e0a03 */
[----:B------:R-:W-:Y:S01]  /*1ff0*/  IMNMX R0, RZ, R8, !PT ;  /* 0x00000008ff007217 */ /* 0x000fe20007800200 */
[----:B------:R-:W-:-:S03]  /*2000*/  IMAD.SHL.U32 R12, R12, 0x200, RZ ;  /* 0x000002000c0c7824 */ /* 0x000fc600078e00ff */
[----:B------:R-:W-:Y:S02]  /*2010*/  IMNMX R3, R3, R90, PT ;  /* 0x0000005a03037217 */ /* 0x000fe40003800200 */
[----:B------:R-:W-:Y:S02]  /*2020*/  SHF.R.U32.HI R14, RZ, 0x6, R0 ;  /* 0x00000006ff0e7819 */ /* 0x000fe40000011600 */
[----:B------:R-:W-:-:S03]  /*2030*/  ISETP.GT.AND P0, PT, R3, R0, PT ;  /* 0x000000000300720c */ /* 0x000fc60003f04270 */
[----:B------:R-:W-:-:S10]  /*2040*/  IMAD.MOV.U32 R5, RZ, RZ, R14 ;  /* 0x000000ffff057224 */ /* 0x000fd400078e000e */
[----:B------:R-:W-:-:S04]  /*2050*/  @P0 IADD3 R3, R3, 0x3f, RZ ;  /* 0x0000003f03030810 */ /* 0x000fc80007ffe0ff */
        /* <DEDUP_REMOVED lines=9> */
[----:B------:R-:W-:Y:S01]  /*20f0*/  LEA.HI R17, R92, R211, RZ, 0x3 ;  /* 0x000000d35c117211 */ /* 0x000fe200078f18ff */
[----:B------:R-:W-:Y:S01]  /*2100*/  IMAD.MOV.U32 R107, RZ, RZ, 0x5 ;  /* 0x00000005ff6b7424 */ /* 0x000fe200078e00ff */
[----:B------:R-:W-:Y:S01]  /*2110*/  SHF.R.S32.HI R0, RZ, 0x1f, R2 ;  /* 0x0000001fff007819 */ /* 0x000fe20000011402 */
[----:B------:R-:W-:Y:S01]  /*2120*/  IMAD.MOV.U32 R108, RZ, RZ, c[0x0][0x258] ;  /* 0x00009600ff6c7624 */ /* 0x000fe200078e00ff */
[----:B------:R-:W-:Y:S01]  /*2130*/  SHF.R.S32.HI R17, RZ, 0x3, R17 ;  /* 0x00000003ff117819 */ /* 0x000fe20000011411 */
[----:B------:R-:W-:Y:S01]  /*2140*/  IMAD.WIDE.U32 R164, R217, c[0x0][0x1e0], RZ ;  /* 0x00007800d9a47a25 */ /* 0x000fe200078e00ff */
[--C-:B------:R-:W-:Y:S02]  /*2150*/  SHF.R.S32.HI R229, RZ, 0x1f, R228.reuse ;  /* 0x0000001fffe57819 */ /* 0x100fe400000114e4 */
[C---:B------:R-:W-:Y:S01]  /*2160*/  IADD3 R9, P0, R17.reuse, R2, RZ ;  /* 0x0000000211097210 */ /* 0x040fe20007f1e0ff */
[----:B------:R-:W-:Y:S01]  /*2170*/  IMAD.IADD R4, R90, 0x1, -R17 ;  /* 0x000000015a047824 */ /* 0x000fe200078e0a11 */
[----:B------:R-:W-:Y:S01]  /*2180*/  SHF.R.S32.HI R16, RZ, 0x1f, R207 ;  /* 0x0000001fff107819 */ /* 0x000fe200000114cf */
[----:B------:R-:W-:Y:S01]  /*2190*/  IMAD.SHL.U32 R101, R108, 0x40, RZ ;  /* 0x000000406c657824 */ /* 0x000fe200078e00ff */
[----:B------:R-:W-:Y:S01]  /*21a0*/  LEA.HI.X.SX32 R7, R17, R0, 0x1, P0 ;  /* 0x0000000011077211 */ /* 0x000fe200000f0eff */
[----:B------:R-:W-:Y:S01]  /*21b0*/  IMAD.WIDE.U32 R2, R9, c[0x0][0x238], R228 ;  /* 0x00008e0009027a25 */ /* 0x000fe200078e00e4 */
[----:B------:R-:W-:-:S02]  /*21c0*/  IADD3 R15, R5, -0x1, RZ ;  /* 0xffffffff050f7810 */ /* 0x000fc40007ffe0ff */
[----:B------:R-:W-:Y:S01]  /*21d0*/  SEL R156, R207, RZ, !P4 ;  /* 0x000000ffcf9c7207 */ /* 0x000fe20006000000 */
[----:B------:R-:W-:Y:S01]  /*21e0*/  IMAD R0, R7, c[0x0][0x238], RZ ;  /* 0x00008e0007007a24 */ /* 0x000fe200078e02ff */
[----:B------:R-:W-:Y:S01]  /*21f0*/  MOV R20, c[0x0][0x238] ;  /* 0x00008e0000147a02 */ /* 0x000fe20000000f00 */
[----:B------:R-:W-:Y:S01]  /*2200*/  IMAD R4, R15, -0x40, R4 ;  /* 0xffffffc00f047824 */ /* 0x000fe200078e0204 */
[----:B------:R-:W-:Y:S01]  /*2210*/  IADD3 R160, R6, R85, RZ ;  /* 0x0000005506a07210 */ /* 0x000fe20007ffe0ff */
[----:B------:R-:W-:Y:S01]  /*2220*/  IMAD R0, R9, c[0x0][0x23c], R0 ;  /* 0x00008f0009007a24 */ /* 0x000fe200078e0200 */
[C---:B------:R-:W-:Y:S01]  /*2230*/  SHF.L.U64.HI R105, R20.reuse, R107, c[0x0][0x23c] ;  /* 0x00008f0014697619 */ /* 0x040fe2000001026b */
[----:B------:R-:W-:Y:S01]  /*2240*/  IMAD.SHL.U32 R104, R20, 0x40, RZ ;  /* 0x0000004014687824 */ /* 0x000fe200078e00ff */
[----:B------:R-:W-:Y:S01]  /*2250*/  ISETP.GE.AND P0, PT, R4, 0x1, PT ;  /* 0x000000010400780c */ /* 0x000fe20003f06270 */
[----:B------:R-:W-:Y:S01]  /*2260*/  IMAD.IADD R3, R3, 0x1, R0 ;  /* 0x0000000103037824 */ /* 0x000fe200078e0200 */
[----:B------:R-:W-:Y:S01]  /*2270*/  SHF.R.S32.HI R0, RZ, 0x1f, R15 ;  /* 0x0000001fff007819 */ /* 0x000fe2000001140f */
[----:B------:R-:W-:Y:S01]  /*2280*/  IMAD.SHL.U32 R106, R20, 0x20, RZ ;  /* 0x00000020146a7824 */ /* 0x000fe200078e00ff */
[----:B------:R-:W-:Y:S01]  /*2290*/  ISETP.GE.AND P1, PT, R4, 0x21, PT ;  /* 0x000000210400780c */ /* 0x000fe20003f26270 */
[----:B------:R-:W-:Y:S01]  /*22a0*/  IMAD.WIDE.U32 R154, R221, c[0x0][0x240], R2 ;  /* 0x00009000dd9a7a25 */ /* 0x000fe200078e0002 */
[----:B------:R-:W-:-:S02]  /*22b0*/  SEL R2, R16, RZ, !P4 ;  /* 0x000000ff10027207 */ /* 0x000fc40006000000 */
[----:B------:R-:W-:Y:S01]  /*22c0*/  SHF.R.S32.HI R4, RZ, 0x1f, R160 ;  /* 0x0000001fff047819 */ /* 0x000fe200000114a0 */
[----:B------:R-:W-:Y:S01]  /*22d0*/  IMAD R155, R221, c[0x0][0x244], R155 ;  /* 0x00009100dd9b7a24 */ /* 0x000fe200078e029b */
[----:B------:R-:W-:Y:S01]  /*22e0*/  ISETP.GE.AND P4, PT, R212, c[0x0][0x1d4], PT ;  /* 0x00007500d4007a0c */ /* 0x000fe20003f86270 */
[----:B------:R-:W-:Y:S01]  /*22f0*/  IMAD.MOV.U32 R3, RZ, RZ, 0x6 ;  /* 0x00000006ff037424 */ /* 0x000fe200078e00ff */
[----:B------:R-:W-:Y:S01]  /*2300*/  MOV R100, c[0x0][0x1e0] ;  /* 0x0000780000647a02 */ /* 0x000fe20000000f00 */
[----:B------:R-:W-:Y:S01]  /*2310*/  IMAD R163, R2, c[0x0][0x248], RZ ;  /* 0x0000920002a37a24 */ /* 0x000fe200078e02ff */
[----:B------:R-:W-:Y:S01]  /*2320*/  SHF.L.U64.HI R107, R108, R107, c[0x0][0x25c] ;  /* 0x000097006c6b7619 */ /* 0x000fe2000001026b */
[----:B------:R-:W-:Y:S01]  /*2330*/  IMAD.WIDE.U32 R154, R156, c[0x0][0x248], R154 ;  /* 0x000092009c9a7a25 */ /* 0x000fe200078e009a */
[-C--:B------:R-:W-:Y:S02]  /*2340*/  SHF.L.U64.HI R102, R20, R3.reuse, c[0x0][0x23c] ;  /* 0x00008f0014667619 */ /* 0x080fe40000010203 */
[----:B------:R-:W-:Y:S01]  /*2350*/  SHF.L.U64.HI R98, R100, R3, c[0x0][0x1e4] ;  /* 0x0000790064627619 */ /* 0x000fe20000010203 */
[----:B------:R-:W-:Y:S01]  /*2360*/  IMAD R163, R156, c[0x0][0x24c], R163 ;  /* 0x000093009ca37a24 */ /* 0x000fe200078e02a3 */
[----:B------:R-:W-:Y:S01]  /*2370*/  MOV R162, R154 ;  /* 0x0000009a00a27202 */ /* 0x000fe20000000f00 */
[----:B------:R-:W-:Y:S01]  /*2380*/  IMAD R17, R102, R15, RZ ;  /* 0x0000000f66117224 */ /* 0x000fe200078e02ff */
[----:B------:R-:W-:Y:S01]  /*2390*/  SHF.L.U64.HI R99, R108, R3, c[0x0][0x25c] ;  /* 0x000097006c637619 */ /* 0x000fe20000010203 */
[----:B------:R-:W-:Y:S01]  /*23a0*/  IMAD R7, R7, c[0x0][0x258], RZ ;  /* 0x0000960007077a24 */ /* 0x000fe200078e02ff */
[----:B------:R-:W-:Y:S01]  /*23b0*/  IADD3 R163, R155, R163, RZ ;  /* 0x000000a39ba37210 */ /* 0x000fe20007ffe0ff */
[-C--:B------:R-:W-:Y:S01]  /*23c0*/  IMAD R6, R0, R104.reuse, R17 ;  /* 0x0000006800067224 */ /* 0x080fe200078e0211 */
[----:B------:R-:W-:Y:S01]  /*23d0*/  SHF.R.S32.HI R145, RZ, 0x1f, R144 ;  /* 0x0000001fff917819 */ /* 0x000fe20000011490 */
[----:B------:R-:W-:Y:S01]  /*23e0*/  IMAD R17, R4, c[0x0][0x1e0], RZ ;  /* 0x0000780004117a24 */ /* 0x000fe200078e02ff */
[----:B------:R-:W-:Y:S01]  /*23f0*/  SHF.R.S32.HI R143, RZ, 0x1f, R142 ;  /* 0x0000001fff8f7819 */ /* 0x000fe2000001148e */
[----:B------:R-:W-:Y:S01]  /*2400*/  IMAD.WIDE.U32 R28, R15, R104, R162 ;  /* 0x000000680f1c7225 */ /* 0x000fe200078e00a2 */
[----:B------:R-:W-:-:S02]  /*2410*/  SHF.L.U32 R100, R100, 0x6, RZ ;  /* 0x0000000664647819 */ /* 0x000fc400000006ff */
[----:B------:R-:W-:Y:S01]  /*2420*/  SHF.L.U32 R108, R108, 0x5, RZ ;  /* 0x000000056c6c7819 */ /* 0x000fe200000006ff */
[----:B------:R-:W-:Y:S01]  /*2430*/  IMAD.WIDE.U32 R24, R9, c[0x0][0x258], R228 ;  /* 0x0000960009187a25 */ /* 0x000fe200078e00e4 */
[----:B------:R-:W-:Y:S02]  /*2440*/  IADD3 R6, R29, R6, RZ ;  /* 0x000000061d067210 */ /* 0x000fe40007ffe0ff */
[----:B------:R-:W-:Y:S01]  /*2450*/  @P0 LEA R22, P2, R28, c[0x0][0x220], 0x1 ;  /* 0x000088001c160a11 */ /* 0x000fe200078408ff */
[----:B------:R-:W-:Y:S02]  /*2460*/  IMAD R7, R9, c[0x0][0x25c], R7 ;  /* 0x0000970009077a24 */ /* 0x000fe400078e0207 */
[----:B------:R-:W-:Y:S01]  /*2470*/  IMAD.WIDE.U32 R26, R160, c[0x0][0x1e0], RZ ;  /* 0x00007800a01a7a25 */ /* 0x000fe200078e00ff */
[----:B------:R-:W-:Y:S02]  /*2480*/  @P0 LEA.HI.X R23, R28, c[0x0][0x224], R6, 0x1, P2 ;  /* 0x000089001c170a11 */ /* 0x000fe400010f0c06 */
[----:B------:R-:W-:Y:S01]  /*2490*/  @P1 IADD3 R9, P2, R106, R28, RZ ;  /* 0x0000001c6a091210 */ /* 0x000fe20007f5e0ff */
[----:B------:R-:W-:Y:S01]  /*24a0*/  IMAD R8, R160, c[0x0][0x1e4], R17 ;  /* 0x00007900a0087a24 */ /* 0x000fe200078e0211 */
[----:B------:R-:W-:Y:S01]  /*24b0*/  IADD3 R25, R25, R7, RZ ;  /* 0x0000000719197210 */ /* 0x000fe20007ffe0ff */
[----:B------:R-:W-:-:S02]  /*24c0*/  IMAD R95, R2, c[0x0][0x268], RZ ;  /* 0x00009a00025f7a24 */ /* 0x000fc400078e02ff */
[----:B------:R-:W-:Y:S01]  /*24d0*/  @P1 IMAD.X R6, R6, 0x1, R105, P2 ;  /* 0x0000000106061824 */ /* 0x000fe200010e0669 */
[----:B------:R-:W-:Y:S01]  /*24e0*/  @P1 LEA R20, P2, R9, c[0x0][0x220], 0x1 ;  /* 0x0000880009141a11 */ /* 0x000fe200078408ff */
[----:B------:R-:W-:Y:S02]  /*24f0*/  IMAD.IADD R27, R27, 0x1, R8 ;  /* 0x000000011b1b7824 */ /* 0x000fe400078e0208 */
[----:B------:R-:W-:Y:S01]  /*2500*/  IMAD R95, R156, c[0x0][0x26c], R95 ;  /* 0x00009b009c5f7a24 */ /* 0x000fe200078e025f */
[----:B------:R-:W-:Y:S01]  /*2510*/  @P1 LEA.HI.X R21, R9, c[0x0][0x224], R6, 0x1, P2 ;  /* 0x0000890009151a11 */ /* 0x000fe200010f0c06 */
[----:B------:R-:W-:Y:S01]  /*2520*/  IMAD.WIDE.U32 R158, R221, c[0x0][0x1e8], R26 ;  /* 0x00007a00dd9e7a25 */ /* 0x000fe200078e001a */
[----:B------:R-:W-:-:S03]  /*2530*/  SHF.R.S32.HI R9, RZ, 0x1f, R217 ;  /* 0x0000001fff097819 */ /* 0x000fc600000114d9 */
[----:B------:R-:W-:-:S04]  /*2540*/  IMAD.WIDE.U32 R6, R221, c[0x0][0x260], R24 ;  /* 0x00009800dd067a25 */ /* 0x000fc800078e0018 */
[C---:B------:R-:W-:Y:S02]  /*2550*/  IMAD R159, R221.reuse, c[0x0][0x1ec], R159 ;  /* 0x00007b00dd9f7a24 */ /* 0x040fe400078e029f */
[----:B------:R-:W-:Y:S02]  /*2560*/  IMAD R7, R221, c[0x0][0x264], R7 ;  /* 0x00009900dd077a24 */ /* 0x000fe400078e0207 */
[----:B------:R-:W-:Y:S02]  /*2570*/  IMAD R2, R9, c[0x0][0x1e0], RZ ;  /* 0x0000780009027a24 */ /* 0x000fe400078e02ff */
[----:B------:R-:W-:-:S04]  /*2580*/  IMAD.WIDE.U32 R156, R156, c[0x0][0x268], R6 ;  /* 0x00009a009c9c7a25 */ /* 0x000fc800078e0006 */
[----:B------:R-:W-:Y:S02]  /*2590*/  IMAD R103, R217, c[0x0][0x1e4], R2 ;  /* 0x00007900d9677a24 */ /* 0x000fe400078e0202 */
[----:B------:R-:W-:Y:S02]  /*25a0*/  IMAD.IADD R95, R157, 0x1, R95 ;  /* 0x000000019d5f7824 */ /* 0x000fe400078e025f */
[----:B------:R-:W-:Y:S01]  /*25b0*/  IMAD.IADD R103, R165, 0x1, R103 ;  /* 0x00000001a5677824 */ /* 0x000fe200078e0267 */
[----:B--2---:R-:W-:Y:S01]  /*25c0*/  @P3 SHF.R.S32.HI R19, RZ, 0x1f, R18 ;  /* 0x0000001fff133819 */ /* 0x004fe20000011412 */
[----:B------:R-:W-:Y:S01]  /*25d0*/  @!P3 IMAD.MOV.U32 R19, RZ, RZ, R16 ;  /* 0x000000ffff13b224 */ /* 0x000fe200078e0010 */
[----:B------:R-:W-:Y:S02]  /*25e0*/  @!P3 MOV R18, R207 ;  /* 0x000000cf0012b202 */ /* 0x000fe40000000f00 */
[----:B------:R-:W-:Y:S02]  /*25f0*/  ISETP.GE.AND P3, PT, R82, c[0x0][0x1d4], PT ;  /* 0x0000750052007a0c */ /* 0x000fe40003f66270 */
[----:B------:R-:W-:-:S02]  /*2600*/  SEL R152, R18, RZ, !P5 ;  /* 0x000000ff12987207 */ /* 0x000fc40006800000 */
[----:B------:R-:W-:Y:S02]  /*2610*/  SEL R127, R19, RZ, !P5 ;  /* 0x000000ff137f7207 */ /* 0x000fe40006800000 */
[----:B------:R-:W-:Y:S01]  /*2620*/  ISETP.GE.AND P5, PT, R228, c[0x0][0x1d4], PT ;  /* 0x00007500e4007a0c */ /* 0x000fe20003fa6270 */
[----:B------:R-:W-:-:S04]  /*2630*/  IMAD.WIDE.U32 R158, R152, c[0x0][0x1f0], R158 ;  /* 0x00007c00989e7a25 */ /* 0x000fc800078e009e */
[----:B------:R-:W-:-:S04]  /*2640*/  IMAD R97, R127, c[0x0][0x1f0], RZ ;  /* 0x00007c007f617a24 */ /* 0x000fc800078e02ff */
[----:B------:R-:W-:-:S04]  /*2650*/  IMAD R97, R152, c[0x0][0x1f4], R97 ;  /* 0x00007d0098617a24 */ /* 0x000fc800078e0261 */
[----:B------:R-:W-:Y:S01]  /*2660*/  @!PT LDS RZ, [RZ] ;  /* 0x00000000fffff984 */ /* 0x000fe20000000800 */
[----:B------:R-:W-:Y:S01]  /*2670*/  @!PT LDS RZ, [RZ] ;  /* 0x00000000fffff984 */ /* 0x000fe20000000800 */
[----:B------:R-:W-:Y:S01]  /*2680*/  @!PT LDS RZ, [RZ] ;  /* 0x00000000fffff984 */ /* 0x000fe20000000800 */
[----:B------:R1:W-:Y:S01]  /*2690*/  @P0 LDGSTS.E.BYPASS.LTC128B.128 [R140+0xc100], [R22.64], !P5 ;  /* 0x0c100000168c0fae */ /* 0x0003e2000e901d48 */
[----:B------:R-:W-:-:S03]  /*26a0*/  IADD3 R97, R159, R97, RZ ;  /* 0x000000619f617210 */ /* 0x000fc60007ffe0ff */
[----:B------:R1:W-:Y:S04]  /*26b0*/  @P0 LDGSTS.E.BYPASS.LTC128B.128 [R140+0xe100], [R22.64+0x80], !P4 ;  /* 0x0e100080168c0fae */ /* 0x0003e8000e101d48 */
[----:B------:R1:W-:Y:S04]  /*26c0*/  @P0 LDGSTS.E.BYPASS.LTC128B.128 [R140+0x10100], [R22.64+0x100], !P3 ;  /* 0x10100100168c0fae */ /* 0x0003e8000d901d48 */
[----:B------:R1:W-:Y:S04]  /*26d0*/  @P1 LDGSTS.E.BYPASS.LTC128B.128 [R140+0xd100], [R20.64], !P5 ;  /* 0x0d100000148c1fae */ /* 0x0003e8000e901d48 */
[----:B------:R1:W-:Y:S04]  /*26e0*/  @P1 LDGSTS.E.BYPASS.LTC128B.128 [R140+0xf100], [R20.64+0x80], !P4 ;  /* 0x0f100080148c1fae */ /* 0x0003e8000e101d48 */
[----:B------:R1:W-:Y:S04]  /*26f0*/  @P1 LDGSTS.E.BYPASS.LTC128B.128 [R140+0x11100], [R20.64+0x100], !P3 ;  /* 0x11100100148c1fae */ /* 0x0003e8000d901d48 */
[----:B------:R-:W0:Y:S01]  /*2700*/  LDGDEPBAR ;  /* 0x00000000000079af */ /* 0x000e220000000000 */
[----:B------:R-:W-:Y:S02]  /*2710*/  WARPSYNC 0xffffffff ;  /* 0xffffffff00007948 */ /* 0x000fe40003800000 */
[----:B------:R-:W-:Y:S01]  /*2720*/  BAR.SYNC.DEFER_BLOCKING 0x0 ;  /* 0x0000000000007b1d */ /* 0x000fe20000010000 */
[----:B------:R-:W-:Y:S01]  /*2730*/  IMAD R2, R99, R15, RZ ;  /* 0x0000000f63027224 */ /* 0x000fe200078e02ff */
[----:B------:R-:W-:Y:S01]  /*2740*/  IADD3 R94, P6, P2, R158, R164, R144 ;  /* 0x000000a49e5e7210 */ /* 0x000fe20007ade090 */
[----:B------:R-:W-:-:S02]  /*2750*/  IMAD.MOV.U32 R6, RZ, RZ, R156 ;  /* 0x000000ffff067224 */ /* 0x000fc400078e009c */
[----:B------:R-:W-:Y:S01]  /*2760*/  IMAD.MOV.U32 R7, RZ, RZ, R95 ;  /* 0x000000ffff077224 */ /* 0x000fe200078e005f */
[----:B------:R-:W-:Y:S01]  /*2770*/  IADD3.X R93, R97, R103, R145, P6, P2 ;  /* 0x00000067615d7210 */ /* 0x000fe200037e4491 */
[-C--:B------:R-:W-:Y:S01]  /*2780*/  IMAD R2, R0, R101.reuse, R2 ;  /* 0x0000006500027224 */ /* 0x080fe200078e0202 */
[----:B------:R-:W-:Y:S01]  /*2790*/  ULDC.U8 UR4, c[0x0][0x298] ;  /* 0x0000a60000047ab9 */ /* 0x000fe20000000000 */
[----:B------:R-:W-:Y:S01]  /*27a0*/  IMAD.WIDE.U32 R6, R15, R101, R6 ;  /* 0x000000650f067225 */ /* 0x000fe200078e0006 */
[----:B------:R-:W-:-:S03]  /*27b0*/  LOP3.LUT P6, RZ, R215, 0x4, RZ, 0xc0, !PT ;  /* 0x00000004d7ff7812 */ /* 0x000fc600078cc0ff */
[----:B------:R-:W-:Y:S01]  /*27c0*/  IMAD.IADD R2, R7, 0x1, R2 ;  /* 0x0000000107027824 */ /* 0x000fe200078e0202 */
[C---:B-1----:R-:W-:Y:S01]  /*27d0*/  @P0 LEA R20, P2, R6.reuse, c[0x0][0x250], 0x1 ;  /* 0x0000940006140a11 */ /* 0x042fe200078408ff */
[C---:B------:R-:W-:Y:S02]  /*27e0*/  IMAD R168, R9.reuse, c[0x0][0x290], RZ ;  /* 0x0000a40009a87a24 */ /* 0x040fe400078e02ff */
[----:B------:R-:W-:Y:S01]  /*27f0*/  IMAD R166, R9, c[0x0][0x280], RZ ;  /* 0x0000a00009a67a24 */ /* 0x000fe200078e02ff */
[----:B------:R-:W-:Y:S01]  /*2800*/  @P0 LEA.HI.X R21, R6, c[0x0][0x254], R2, 0x1, P2 ;  /* 0x0000950006150a11 */ /* 0x000fe200010f0c02 */
[----:B------:R-:W-:Y:S01]  /*2810*/  IMAD.MOV.U32 R96, RZ, RZ, 0x1 ;  /* 0x00000001ff607424 */ /* 0x000fe200078e00ff */
[----:B------:R-:W-:Y:S01]  /*2820*/  @P1 IADD3 R0, P2, R108, R6, RZ ;  /* 0x000000066c001210 */ /* 0x000fe20007f5e0ff */
[----:B------:R-:W-:Y:S02]  /*2830*/  IMAD R127, R127, c[0x0][0x218], RZ ;  /* 0x000086007f7f7a24 */ /* 0x000fe400078e02ff */
[----:B------:R-:W-:Y:S01]  /*2840*/  IMAD.WIDE.U32 R170, R217, c[0x0][0x280], R144 ;  /* 0x0000a000d9aa7a25 */ /* 0x000fe200078e0090 */
[----:B------:R-:W-:Y:S01]  /*2850*/  @!PT LDS RZ, [RZ] ;  /* 0x00000000fffff984 */ /* 0x000fe20000000800 */
[----:B------:R-:W-:Y:S01]  /*2860*/  @!PT LDS RZ, [RZ] ;  /* 0x00000000fffff984 */ /* 0x000fe20000000800 */
[----:B------:R-:W-:Y:S01]  /*2870*/  @!PT LDS RZ, [RZ] ;  /* 0x00000000fffff984 */ /* 0x000fe20000000800 */
[----:B------:R1:W-:Y:S03]  /*2880*/  @P0 LDGSTS.E.BYPASS.LTC128B.128 [R140+0x100], [R20.64], !P5 ;  /* 0x00100000148c0fae */ /* 0x0003e6000e901d48 */
[----:B------:R-:W-:Y:S01]  /*2890*/  @P1 IMAD.X R7, R2, 0x1, R107, P2 ;  /* 0x0000000102071824 */ /* 0x000fe200010e066b */
[----:B------:R1:W-:Y:S01]  /*28a0*/  @P0 LDGSTS.E.BYPASS.LTC128B.128 [R140+0x2100], [R20.64+0x80], !P4 ;  /* 0x02100080148c0fae */ /* 0x0003e2000e101d48 */
[----:B------:R-:W-:Y:S01]  /*28b0*/  @P1 LEA R16, P2, R0, c[0x0][0x250], 0x1 ;  /* 0x0000940000101a11 */ /* 0x000fe200078408ff */
[----:B------:R-:W-:-:S02]  /*28c0*/  IMAD R127, R152, c[0x0][0x21c], R127 ;  /* 0x00008700987f7a24 */ /* 0x000fc400078e027f */
[----:B------:R1:W-:Y:S01]  /*28d0*/  @P0 LDGSTS.E.BYPASS.LTC128B.128 [R140+0x4100], [R20.64+0x100], !P3 ;  /* 0x04100100148c0fae */ /* 0x0003e2000d901d48 */
[----:B------:R-:W-:Y:S01]  /*28e0*/  ISETP.GT.AND P0, PT, R15, R14, PT ;  /* 0x0000000e0f00720c */ /* 0x000fe20003f04270 */
[C---:B------:R-:W-:Y:S01]  /*28f0*/  IMAD R166, R217.reuse, c[0x0][0x284], R166 ;  /* 0x0000a100d9a67a24 */ /* 0x040fe200078e02a6 */
[----:B------:R-:W-:Y:S01]  /*2900*/  @P1 LEA.HI.X R17, R0, c[0x0][0x254], R7, 0x1, P2 ;  /* 0x0000950000111a11 */ /* 0x000fe200010f0c07 */
[----:B------:R-:W-:Y:S01]  /*2910*/  IMAD R168, R217, c[0x0][0x294], R168 ;  /* 0x0000a500d9a87a24 */ /* 0x000fe200078e02a8 */
[----:B------:R-:W-:Y:S01]  /*2920*/  ISETP.GE.AND P2, PT, R144, c[0x0][0x27c], PT ;  /* 0x00009f0090007a0c */ /* 0x000fe20003f46270 */
[----:B------:R-:W-:Y:S02]  /*2930*/  IMAD.IADD R171, R171, 0x1, R166 ;  /* 0x00000001abab7824 */ /* 0x000fe400078e02a6 */
[----:B------:R2:W-:Y:S01]  /*2940*/  @P1 LDGSTS.E.BYPASS.LTC128B.128 [R140+0x1100], [R16.64], !P5 ;  /* 0x01100000108c1fae */ /* 0x0005e2000e901d48 */
[----:B------:R-:W-:-:S03]  /*2950*/  IMAD.WIDE.U32 R172, R217, c[0x0][0x290], R144 ;  /* 0x0000a400d9ac7a25 */ /* 0x000fc600078e0090 */
[----:B------:R2:W-:Y:S01]  /*2960*/  @P1 LDGSTS.E.BYPASS.LTC128B.128 [R140+0x3100], [R16.64+0x80], !P4 ;  /* 0x03100080108c1fae */ /* 0x0005e2000e101d48 */
[----:B------:R-:W-:Y:S01]  /*2970*/  IMAD.WIDE.U32 R22, R217, c[0x0][0x290], R142 ;  /* 0x0000a400d9167a25 */ /* 0x000fe200078e008e */
[----:B------:R-:W-:Y:S02]  /*2980*/  @P0 IADD3 R7, R5, -0x2, RZ ;  /* 0xfffffffe05070810 */ /* 0x000fe40007ffe0ff */
[----:B------:R2:W-:Y:S01]  /*2990*/  @P1 LDGSTS.E.BYPASS.LTC128B.128 [R140+0x5100], [R16.64+0x100], !P3 ;  /* 0x05100100108c1fae */ /* 0x0005e2000d901d48 */
[----:B------:R-:W-:Y:S01]  /*29a0*/  IMAD.IADD R173, R173, 0x1, R168 ;  /* 0x00000001adad7824 */ /* 0x000fe200078e02a8 */
[----:B------:R-:W-:Y:S01]  /*29b0*/  @P0 SHF.R.S32.HI R0, RZ, 0x1f, R7 ;  /* 0x0000001fff000819 */ /* 0x000fe20000011407 */
[----:B------:R-:W-:Y:S01]  /*29c0*/  @P0 IMAD R5, R102, R7, RZ ;  /* 0x0000000766050224 */ /* 0x000fe200078e02ff */
[----:B------:R-:W0:Y:S01]  /*29d0*/  LDGDEPBAR ;  /* 0x00000000000079af */ /* 0x000e220000000000 */
[----:B------:R-:W-:-:S04]  /*29e0*/  @P0 IMAD.WIDE.U32 R6, R7, R104, R162 ;  /* 0x0000006807060225 */ /* 0x000fc800078e00a2 */
[----:B------:R-:W-:Y:S01]  /*29f0*/  @P0 IMAD R0, R0, R104, R5 ;  /* 0x0000006800000224 */ /* 0x000fe200078e0205 */
[----:B------:R-:W-:Y:S01]  /*2a00*/  @P0 LEA R18, P1, R6, c[0x0][0x220], 0x1 ;  /* 0x0000880006120a11 */ /* 0x000fe200078208ff */
[----:B------:R-:W-:Y:S02]  /*2a10*/  IMAD.IADD R169, R168, 0x1, R23 ;  /* 0x00000001a8a97824 */ /* 0x000fe400078e0217 */
[----:B------:R-:W-:Y:S01]  /*2a20*/  @P0 IMAD.IADD R0, R7, 0x1, R0 ;  /* 0x0000000107000824 */ /* 0x000fe200078e0200 */
[----:B------:R-:W-:Y:S01]  /*2a30*/  SEL R7, RZ, c[0x0][0x27c], !P2 ;  /* 0x00009f00ff077a07 */ /* 0x000fe20005000000 */
[----:B------:R-:W-:Y:S02]  /*2a40*/  IMAD.MOV.U32 R168, RZ, RZ, R22 ;  /* 0x000000ffffa87224 */ /* 0x000fe400078e0016 */
[----:B------:R-:W-:Y:S01]  /*2a50*/  IMAD.MOV.U32 R112, RZ, RZ, c[0x0][0x290] ;  /* 0x0000a400ff707624 */ /* 0x000fe200078e00ff */
[----:B------:R-:W-:Y:S01]  /*2a60*/  @P0 LEA.HI.X R19, R6, c[0x0][0x224], R0, 0x1, P1 ;  /* 0x0000890006130a11 */ /* 0x000fe200008f0c00 */
[----:B------:R-:W-:Y:S01]  /*2a70*/  IMAD.MOV.U32 R6, RZ, RZ, c[0x0][0x27c] ;  /* 0x00009f00ff067624 */ /* 0x000fe200078e00ff */
[----:B-1----:R-:W-:Y:S01]  /*2a80*/  @P0 LEA R20, P1, R106, R18, 0x1 ;  /* 0x000000126a140211 */ /* 0x002fe200078208ff */
[----:B------:R-:W-:Y:S01]  /*2a90*/  IMAD.IADD R7, R144, 0x1, R7 ;  /* 0x0000000190077824 */ /* 0x000fe200078e0207 */
[----:B------:R-:W-:Y:S01]  /*2aa0*/  SHF.L.U64.HI R110, R112, R3, c[0x0][0x294] ;  /* 0x0000a500706e7619 */ /* 0x000fe20000010203 */
[----:B------:R-:W-:Y:S01]  /*2ab0*/  IMAD.SHL.U32 R6, R6, 0x2, RZ ;  /* 0x0000000206067824 */ /* 0x000fe200078e00ff */
[----:B------:R-:W-:Y:S01]  /*2ac0*/  @P0 LEA.HI.X R21, R106, R19, R105, 0x1, P1 ;  /* 0x000000136a150211 */ /* 0x000fe200008f0c69 */
[----:B------:R1:W-:Y:S01]  /*2ad0*/  @P0 LDGSTS.E.BYPASS.LTC128B.128 [R140+0x12100], [R18.64], !P5 ;  /* 0x12100000128c0fae */ /* 0x0003e2000e901d48 */
[----:B------:R-:W-:Y:S01]  /*2ae0*/  ISETP.GE.AND P1, PT, R139, c[0x0][0x27c], PT ;  /* 0x00009f008b007a0c */ /* 0x000fe20003f26270 */
[----:B------:R-:W-:Y:S01]  /*2af0*/  IMAD.MOV.U32 R116, RZ, RZ, c[0x0][0x280] ;  /* 0x0000a000ff747624 */ /* 0x000fe200078e00ff */
[C---:B--2---:R-:W-:Y:S01]  /*2b00*/  IADD3 R17, -R6.reuse, c[0x0][0x1d4], RZ ;  /* 0x0000750006117a10 */ /* 0x044fe20007ffe1ff */
[----:B------:R1:W-:Y:S01]  /*2b10*/  @P0 LDGSTS.E.BYPASS.LTC128B.128 [R140+0x14100], [R18.64+0x80], !P4 ;  /* 0x14100080128c0fae */ /* 0x0003e2000e101d48 */
[----:B------:R-:W-:Y:S01]  /*2b20*/  SEL R2, RZ, c[0x0][0x27c], !P1 ;  /* 0x00009f00ff027a07 */ /* 0x000fe20004800000 */
[----:B-----5:R-:W-:Y:S01]  /*2b30*/  IMAD.WIDE.U32 R172, R81, c[0x0][0x290], R172 ;  /* 0x0000a40051ac7a25 */ /* 0x020fe200078e00ac */
[----:B------:R-:W-:Y:S01]  /*2b40*/  SEL R0, R6, R17, !P2 ;  /* 0x0000001106007207 */ /* 0x000fe20005000000 */
[----:B------:R1:W-:Y:S01]  /*2b50*/  @P0 LDGSTS.E.BYPASS.LTC128B.128 [R140+0x16100], [R18.64+0x100], !P3 ;  /* 0x16100100128c0fae */ /* 0x0003e2000d901d48 */
[----:B------:R-:W-:Y:S01]  /*2b60*/  SHF.R.S32.HI R16, RZ, 0x1f, R7 ;  /* 0x0000001fff107819 */ /* 0x000fe20000011407 */
[----:B------:R-:W-:Y:S01]  /*2b70*/  IMAD.IADD R2, R139, 0x1, R2 ;  /* 0x000000018b027824 */ /* 0x000fe200078e0202 */
[----:B------:R-:W-:Y:S01]  /*2b80*/  SHF.L.U64.HI R114, R116, R3, c[0x0][0x284] ;  /* 0x0000a10074727619 */ /* 0x000fe20000010203 */
[----:B------:R2:W-:Y:S01]  /*2b90*/  @P0 LDGSTS.E.BYPASS.LTC128B.128 [R140+0x13100], [R20.64], !P5 ;  /* 0x13100000148c0fae */ /* 0x0005e2000e901d48 */
[----:B------:R-:W-:-:S03]  /*2ba0*/  IMAD.WIDE.U32 R170, R81, c[0x0][0x280], R170 ;  /* 0x0000a00051aa7a25 */ /* 0x000fc600078e00aa */
[----:B------:R2:W-:Y:S01]  /*2bb0*/  @P0 LDGSTS.E.BYPASS.LTC128B.128 [R140+0x15100], [R20.64+0x80], !P4 ;  /* 0x15100080148c0fae */ /* 0x0005e2000e101d48 */
[----:B------:R-:W-:-:S03]  /*2bc0*/  IMAD.WIDE.U32 R168, R81, c[0x0][0x290], R168 ;  /* 0x0000a40051a87a25 */ /* 0x000fc600078e00a8 */
[----:B------:R2:W-:Y:S01]  /*2bd0*/  @P0 LDGSTS.E.BYPASS.LTC128B.128 [R140+0x17100], [R20.64+0x100], !P3 ;  /* 0x17100100148c0fae */ /* 0x0005e2000d901d48 */
[----:B------:R-:W-:Y:S01]  /*2be0*/  ISETP.GE.AND P0, PT, R138, c[0x0][0x27c], PT ;  /* 0x00009f008a007a0c */ /* 0x000fe20003f06270 */
[----:B------:R-:W-:Y:S02]  /*2bf0*/  IMAD.MOV.U32 R59, RZ, RZ, 0x1 ;  /* 0x00000001ff3b7424 */ /* 0x000fe400078e00ff */
[----:B------:R-:W0:Y:S01]  /*2c00*/  LDGDEPBAR ;  /* 0x00000000000079af */ /* 0x000e220000000000 */
[----:B------:R-:W-:Y:S01]  /*2c10*/  SEL R5, RZ, c[0x0][0x27c], !P0 ;  /* 0x00009f00ff057a07 */ /* 0x000fe20004000000 */
[----:B------:R-:W-:Y:S02]  /*2c20*/  IMAD.MOV.U32 R47, RZ, RZ, RZ ;  /* 0x000000ffff2f7224 */ /* 0x000fe400078e00ff */
[----:B------:R-:W-:Y:S02]  /*2c30*/  IMAD.SHL.U32 R112, R112, 0x40, RZ ;  /* 0x0000004070707824 */ /* 0x000fe400078e00ff */
[----:B------:R-:W-:-:S02]  /*2c40*/  IMAD.IADD R5, R138, 0x1, R5 ;  /* 0x000000018a057824 */ /* 0x000fc400078e0205 */
[----:B------:R-:W-:Y:S01]  /*2c50*/  IMAD.SHL.U32 R116, R116, 0x40, RZ ;  /* 0x0000004074747824 */ /* 0x000fe200078e00ff */
[CC--:B-1----:R-:W-:Y:S02]  /*2c60*/  SEL R18, R6.reuse, R17.reuse, !P1 ;  /* 0x0000001106127207 */ /* 0x0c2fe40004800000 */
[----:B------:R-:W-:Y:S02]  /*2c70*/  IADD3 R160, P1, R217, R160, RZ ;  /* 0x000000a0d9a07210 */ /* 0x000fe40007f3e0ff */
[----:B------:R-:W-:Y:S02]  /*2c80*/  SEL R17, R6, R17, !P0 ;  /* 0x0000001106117207 */ /* 0x000fe40004000000 */
[----:B------:R-:W-:Y:S01]  /*2c90*/  ISETP.LE.AND P0, PT, R96, c[0x0][0x27c], PT ;  /* 0x00009f0060007a0c */ /* 0x000fe20003f03270 */
[----:B------:R-:W-:Y:S01]  /*2ca0*/  IMAD.X R161, R4, 0x1, R9, P1 ;  /* 0x0000000104a17824 */ /* 0x000fe200008e0609 */
[----:B------:R-:W-:Y:S01]  /*2cb0*/  LEA.HI R6, R16, R7, RZ, 0x3 ;  /* 0x0000000710067211 */ /* 0x000fe200078f18ff */
[----:B------:R-:W-:Y:S01]  /*2cc0*/  IMAD.WIDE.U32 R8, R221, c[0x0][0x210], R144 ;  /* 0x00008400dd087a25 */ /* 0x000fe200078e0090 */
[----:B------:R-:W-:-:S02]  /*2cd0*/  P2R R4, PR, RZ, 0x1 ;  /* 0x00000001ff047803 */ /* 0x000fc40000000000 */
[----:B------:R-:W-:Y:S01]  /*2ce0*/  LEA.HI R16, R16, R7, RZ, 0x6 ;  /* 0x0000000710107211 */ /* 0x000fe200078f30ff */
[----:B------:R-:W-:Y:S01]  /*2cf0*/  IMAD R9, R221, c[0x0][0x214], R9 ;  /* 0x00008500dd097a24 */ /* 0x000fe200078e0209 */
[----:B------:R-:W-:Y:S01]  /*2d00*/  SHF.R.S32.HI R7, RZ, 0x1f, R0 ;  /* 0x0000001fff077819 */ /* 0x000fe20000011400 */
[----:B--2---:R-:W-:Y:S01]  /*2d10*/  IMAD.WIDE.U32 R20, R217, c[0x0][0x280], R142 ;  /* 0x0000a000d9147a25 */ /* 0x004fe200078e008e */
[----:B------:R-:W-:Y:S02]  /*2d20*/  LOP3.LUT R22, R83, 0x38, R6, 0xf8, !PT ;  /* 0x0000003853167812 */ /* 0x000fe400078ef806 */
[----:B------:R-:W-:Y:S01]  /*2d30*/  LEA.HI R7, R7, R0, RZ, 0x4 ;  /* 0x0000000007077211 */ /* 0x000fe200078f20ff */
[----:B------:R-:W-:Y:S01]  /*2d40*/  IMAD.WIDE.U32 R152, R152, c[0x0][0x218], R8 ;  /* 0x0000860098987a25 */ /* 0x000fe200078e0008 */
[----:B------:R-:W-:Y:S02]  /*2d50*/  SHF.R.S32.HI R9, RZ, 0x1f, R2 ;  /* 0x0000001fff097819 */ /* 0x000fe40000011402 */
[----:B------:R-:W-:Y:S01]  /*2d60*/  SHF.R.S32.HI R8, RZ, 0x1f, R5 ;  /* 0x0000001fff087819 */ /* 0x000fe20000011405 */
[----:B------:R-:W-:Y:S01]  /*2d70*/  IMAD.IADD R167, R166, 0x1, R21 ;  /* 0x00000001a6a77824 */ /* 0x000fe200078e0215 */
[CC--:B------:R-:W-:Y:S01]  /*2d80*/  LEA.HI R4, R9.reuse, R2.reuse, RZ, 0x3 ;  /* 0x0000000209047211 */ /* 0x0c0fe200078f18ff */
[----:B------:R-:W-:Y:S01]  /*2d90*/  IMAD.MOV.U32 R166, RZ, RZ, R20 ;  /* 0x000000ffffa67224 */ /* 0x000fe200078e0014 */
[----:B------:R-:W-:Y:S01]  /*2da0*/  LEA.HI R9, R9, R2, RZ, 0x6 ;  /* 0x0000000209097211 */ /* 0x000fe200078f30ff */
[----:B------:R-:W-:Y:S01]  /*2db0*/  IMAD.SHL.U32 R16, R16, 0x40, RZ ;  /* 0x0000004010107824 */ /* 0x000fe200078e00ff */
[----:B------:R-:W-:Y:S01]  /*2dc0*/  LEA.HI R2, R8, R5, RZ, 0x3 ;  /* 0x0000000508027211 */ /* 0x000fe200078f18ff */
[----:B------:R-:W-:Y:S01]  /*2dd0*/  IMAD.WIDE.U32 R166, R81, c[0x0][0x280], R166 ;  /* 0x0000a00051a67a25 */ /* 0x000fe200078e00a6 */
[----:B------:R-:W-:-:S02]  /*2de0*/  LOP3.LUT R20, R83, 0x38, R4, 0xf8, !PT ;  /* 0x0000003853147812 */ /* 0x000fc400078ef804 */
[----:B------:R-:W-:Y:S01]  /*2df0*/  LEA.HI R8, R8, R5, RZ, 0x6 ;  /* 0x0000000508087211 */ /* 0x000fe200078f30ff */
[----:B------:R-:W-:Y:S01]  /*2e00*/  IMAD.SHL.U32 R9, R9, 0x40, RZ ;  /* 0x0000004009097824 */ /* 0x000fe200078e00ff */
[----:B------:R-:W-:Y:S01]  /*2e10*/  SHF.R.S32.HI R5, RZ, 0x1f, R18 ;  /* 0x0000001fff057819 */ /* 0x000fe20000011412 */
[----:B------:R-:W-:Y:S01]  /*2e20*/  IMAD.IADD R127, R153, 0x1, R127 ;  /* 0x00000001997f7824 */ /* 0x000fe200078e027f */
[----:B------:R-:W-:Y:S01]  /*2e30*/  SHF.R.S32.HI R0, RZ, 0x1f, R17 ;  /* 0x0000001fff007819 */ /* 0x000fe20000011411 */
[----:B------:R-:W-:Y:S01]  /*2e40*/  IMAD.SHL.U32 R8, R8, 0x40, RZ ;  /* 0x0000004008087824 */ /* 0x000fe200078e00ff */
[----:B------:R-:W-:Y:S02]  /*2e50*/  LOP3.LUT R9, R9, 0xfffff000, RZ, 0xc0, !PT ;  /* 0xfffff00009097812 */ /* 0x000fe400078ec0ff */
[----:B------:R-:W-:Y:S02]  /*2e60*/  LOP3.LUT R117, R20, R13, RZ, 0x3c, !PT ;  /* 0x0000000d14757212 */ /* 0x000fe400078e3cff */
[----:B------:R-:W-:-:S02]  /*2e70*/  LEA.HI R5, R5, R18, RZ, 0x4 ;  /* 0x0000001205057211 */ /* 0x000fc400078f20ff */
[----:B------:R-:W-:Y:S02]  /*2e80*/  LEA.HI R0, R0, R17, RZ, 0x4 ;  /* 0x0000001100007211 */ /* 0x000fe400078f20ff */
[----:B------:R-:W-:Y:S02]  /*2e90*/  IADD3 R117, R117, R9, R12 ;  /* 0x0000000975757210 */ /* 0x000fe40007ffe00c */
[----:B------:R-:W-:Y:S02]  /*2ea0*/  SHF.R.S32.HI R9, RZ, 0x4, R7 ;  /* 0x00000004ff097819 */ /* 0x000fe40000011407 */
[----:B------:R-:W-:Y:S02]  /*2eb0*/  SHF.R.S32.HI R7, RZ, 0x4, R5 ;  /* 0x00000004ff077819 */ /* 0x000fe40000011405 */
[----:B------:R-:W-:Y:S02]  /*2ec0*/  SHF.R.S32.HI R5, RZ, 0x4, R0 ;  /* 0x00000004ff057819 */ /* 0x000fe40000011400 */
[----:B------:R-:W-:-:S02]  /*2ed0*/  LOP3.LUT R16, R16, 0xfffff000, RZ, 0xc0, !PT ;  /* 0xfffff00010107812 */ /* 0x000fc400078ec0ff */
[----:B------:R-:W-:Y:S02]  /*2ee0*/  LOP3.LUT R119, R22, R13, RZ, 0x3c, !PT ;  /* 0x0000000d16777212 */ /* 0x000fe400078e3cff */
[----:B------:R-:W-:Y:S02]  /*2ef0*/  LEA.HI.SX32 R118, R2, R5, 0x1d ;  /* 0x0000000502767211 */ /* 0x000fe400078feaff */
[----:B------:R-:W-:Y:S02]  /*2f00*/  LEA.HI.SX32 R122, R6, R9, 0x1d ;  /* 0x00000009067a7211 */ /* 0x000fe400078feaff */
[----:B------:R-:W-:Y:S02]  /*2f10*/  IADD3 R119, R119, R16, R12 ;  /* 0x0000001077777210 */ /* 0x000fe40007ffe00c */
[----:B------:R-:W-:Y:S02]  /*2f20*/  SHF.R.S32.HI R9, RZ, 0x1f, R118 ;  /* 0x0000001fff097819 */ /* 0x000fe40000011476 */
[----:B------:R-:W-:-:S02]  /*2f30*/  LOP3.LUT R16, R83, 0x38, R2, 0xf8, !PT ;  /* 0x0000003853107812 */ /* 0x000fc400078ef802 */
[----:B------:R-:W-:Y:S02]  /*2f40*/  LEA.HI.SX32 R120, R4, R7, 0x1d ;  /* 0x0000000704787211 */ /* 0x000fe400078feaff */
[----:B------:R-:W-:Y:S01]  /*2f50*/  LEA.HI R0, R9, R118, RZ, 0x3 ;  /* 0x0000007609007211 */ /* 0x000fe200078f18ff */
[----:B------:R-:W-:Y:S01]  /*2f60*/  IMAD.SHL.U32 R118, R118, 0x8, RZ ;  /* 0x0000000876767824 */ /* 0x000fe200078e00ff */
[----:B------:R-:W-:Y:S02]  /*2f70*/  LOP3.LUT R8, R8, 0xfffff000, RZ, 0xc0, !PT ;  /* 0xfffff00008087812 */ /* 0x000fe400078ec0ff */
[----:B------:R-:W-:Y:S01]  /*2f80*/  LOP3.LUT R115, R16, R13, RZ, 0x3c, !PT ;  /* 0x0000000d10737212 */ /* 0x000fe200078e3cff */
[----:B------:R-:W-:Y:S01]  /*2f90*/  IMAD.SHL.U32 R0, R0, 0x200, RZ ;  /* 0x0000020000007824 */ /* 0x000fe200078e00ff */
[----:B------:R-:W-:Y:S02]  /*2fa0*/  SHF.R.S32.HI R7, RZ, 0x1f, R122 ;  /* 0x0000001fff077819 */ /* 0x000fe4000001147a */
[----:B------:R-:W-:-:S02]  /*2fb0*/  SHF.R.S32.HI R5, RZ, 0x1f, R120 ;  /* 0x0000001fff057819 */ /* 0x000fc40000011478 */
[----:B------:R-:W-:Y:S02]  /*2fc0*/  IADD3 R115, R115, R8, R12 ;  /* 0x0000000873737210 */ /* 0x000fe40007ffe00c */
[----:B------:R-:W-:Y:S02]  /*2fd0*/  LOP3.LUT R16, R83, 0x38, R118, 0xf8, !PT ;  /* 0x0000003853107812 */ /* 0x000fe400078ef876 */
[----:B------:R-:W-:Y:S02]  /*2fe0*/  SHF.R.S32.HI R8, RZ, 0x1f, R81 ;  /* 0x0000001fff087819 */ /* 0x000fe40000011451 */
[----:B------:R-:W-:Y:S01]  /*2ff0*/  LEA.HI R7, R7, R122, RZ, 0x3 ;  /* 0x0000007a07077211 */ /* 0x000fe200078f18ff */
[----:B------:R-:W-:Y:S01]  /*3000*/  IMAD.SHL.U32 R122, R122, 0x8, RZ ;  /* 0x000000087a7a7824 */ /* 0x000fe200078e00ff */
[----:B------:R-:W-:Y:S01]  /*3010*/  LEA.HI R5, R5, R120, RZ, 0x3 ;  /* 0x0000007805057211 */ /* 0x000fe200078f18ff */
[----:B------:R-:W-:Y:S01]  /*3020*/  IMAD.SHL.U32 R120, R120, 0x8, RZ ;  /* 0x0000000878787824 */ /* 0x000fe200078e00ff */
[-C--:B------:R-:W-:Y:S01]  /*3030*/  LOP3.LUT R109, R16, R13.reuse, RZ, 0x3c, !PT ;  /* 0x0000000d106d7212 */ /* 0x080fe200078e3cff */
[----:B------:R-:W-:Y:S01]  /*3040*/  IMAD R16, R8, c[0x0][0x290], RZ ;  /* 0x0000a40008107a24 */ /* 0x000fe200078e02ff */
[----:B------:R-:W-:Y:S01]  /*3050*/  LOP3.LUT R0, R0, 0xfffff000, RZ, 0xc0, !PT ;  /* 0xfffff00000007812 */ /* 0x000fe200078ec0ff */
[----:B------:R-:W-:Y:S01]  /*3060*/  IMAD.SHL.U32 R7, R7, 0x200, RZ ;  /* 0x0000020007077824 */ /* 0x000fe200078e00ff */
[----:B------:R-:W-:Y:S01]  /*3070*/  LOP3.LUT R20, R83, 0x38, R122, 0xf8, !PT ;  /* 0x0000003853147812 */ /* 0x000fe200078ef87a */
[----:B------:R-:W-:Y:S01]  /*3080*/  IMAD.SHL.U32 R5, R5, 0x200, RZ ;  /* 0x0000020005057824 */ /* 0x000fe200078e00ff */
[----:B------:R-:W-:Y:S01]  /*3090*/  LOP3.LUT R18, R83, 0x38, R120, 0xf8, !PT ;  /* 0x0000003853127812 */ /* 0x000fe200078ef878 */
[----:B------:R-:W-:Y:S01]  /*30a0*/  IMAD R8, R8, c[0x0][0x280], RZ ;  /* 0x0000a00008087a24 */ /* 0x000fe200078e02ff */
[----:B------:R-:W-:Y:S01]  /*30b0*/  IADD3 R109, R109, R0, R12 ;  /* 0x000000006d6d7210 */ /* 0x000fe20007ffe00c */
[C---:B------:R-:W-:Y:S01]  /*30c0*/  IMAD R123, R81.reuse, c[0x0][0x294], R16 ;  /* 0x0000a500517b7a24 */ /* 0x040fe200078e0210 */
[-C--:B------:R-:W-:Y:S01]  /*30d0*/  LOP3.LUT R113, R20, R13.reuse, RZ, 0x3c, !PT ;  /* 0x0000000d14717212 */ /* 0x080fe200078e3cff */
[----:B------:R-:W-:Y:S01]  /*30e0*/  IMAD R121, R81, c[0x0][0x284], R8 ;  /* 0x0000a10051797a24 */ /* 0x000fe200078e0208 */
[----:B------:R-:W-:Y:S01]  /*30f0*/  LOP3.LUT R111, R18, R13, RZ, 0x3c, !PT ;  /* 0x0000000d126f7212 */ /* 0x000fe200078e3cff */
[----:B------:R-:W-:Y:S01]  /*3100*/  IMAD.IADD R125, R173, 0x1, R123 ;  /* 0x00000001ad7d7824 */ /* 0x000fe200078e027b */
[----:B------:R-:W-:Y:S01]  /*3110*/  LOP3.LUT R7, R7, 0xfffff000, RZ, 0xc0, !PT ;  /* 0xfffff00007077812 */ /* 0x000fe200078ec0ff */
[----:B------:R-:W-:Y:S01]  /*3120*/  IMAD.IADD R124, R171, 0x1, R121 ;  /* 0x00000001ab7c7824 */ /* 0x000fe200078e0279 */
[----:B------:R-:W-:Y:S01]  /*3130*/  LOP3.LUT R5, R5, 0xfffff000, RZ, 0xc0, !PT ;  /* 0xfffff00005057812 */ /* 0x000fe200078ec0ff */
[----:B------:R-:W-:Y:S01]  /*3140*/  IMAD.IADD R123, R123, 0x1, R169 ;  /* 0x000000017b7b7824 */ /* 0x000fe200078e02a9 */
[----:B------:R-:W-:Y:S01]  /*3150*/  LOP3.LUT R0, R83, 0x18, R144, 0xf8, !PT ;  /* 0x0000001853007812 */ /* 0x000fe200078ef890 */
[----:B------:R-:W-:Y:S01]  /*3160*/  IMAD.IADD R121, R121, 0x1, R167 ;  /* 0x0000000179797824 */ /* 0x000fe200078e02a7 */
[----:B------:R-:W-:-:S02]  /*3170*/  LOP3.LUT R133, R6, 0xfffffff8, RZ, 0xc0, !PT ;  /* 0xfffffff806857812 */ /* 0x000fc400078ec0ff */
[----:B------:R-:W-:Y:S02]  /*3180*/  LOP3.LUT R131, R4, 0xfffffff8, RZ, 0xc0, !PT ;  /* 0xfffffff804837812 */ /* 0x000fe400078ec0ff */
[----:B------:R-:W-:Y:S02]  /*3190*/  LOP3.LUT R129, R2, 0xfffffff8, RZ, 0xc0, !PT ;  /* 0xfffffff802817812 */ /* 0x000fe400078ec0ff */
[----:B------:R-:W-:Y:S02]  /*31a0*/  ISETP.NE.AND P0, PT, RZ, UR4, PT ;  /* 0x00000004ff007c0c */ /* 0x000fe4000bf05270 */
[--C-:B------:R-:W-:Y:S02]  /*31b0*/  IADD3 R113, R113, R7, R12.reuse ;  /* 0x0000000771717210 */ /* 0x100fe40007ffe00c */
[----:B------:R-:W-:Y:S02]  /*31c0*/  IADD3 R111, R111, R5, R12 ;  /* 0x000000056f6f7210 */ /* 0x000fe40007ffe00c */
[----:B------:R-:W-:-:S02]  /*31d0*/  LOP3.LUT R0, R12, R0, R13, 0xf6, !PT ;  /* 0x000000000c007212 */ /* 0x000fc400078ef60d */
[----:B------:R-:W-:Y:S02]  /*31e0*/  SHF.R.S32.HI R150, RZ, 0x1f, R133 ;  /* 0x0000001fff967819 */ /* 0x000fe40000011485 */
[----:B------:R-:W-:Y:S02]  /*31f0*/  SHF.R.S32.HI R148, RZ, 0x1f, R131 ;  /* 0x0000001fff947819 */ /* 0x000fe40000011483 */
[----:B------:R-:W-:Y:S02]  /*3200*/  SHF.R.S32.HI R134, RZ, 0x1f, R129 ;  /* 0x0000001fff867819 */ /* 0x000fe40000011481 */
[----:B------:R-:W-:Y:S02]  /*3210*/  SHF.R.S32.HI R132, RZ, 0x1f, R122 ;  /* 0x0000001fff847819 */ /* 0x000fe4000001147a */
[----:B------:R-:W-:Y:S02]  /*3220*/  SHF.R.S32.HI R130, RZ, 0x1f, R120 ;  /* 0x0000001fff827819 */ /* 0x000fe40000011478 */
[----:B------:R-:W-:-:S02]  /*3230*/  SHF.R.S32.HI R128, RZ, 0x1f, R118 ;  /* 0x0000001fff807819 */ /* 0x000fc40000011476 */
[----:B------:R-:W-:Y:S02]  /*3240*/  P2R R135, PR, RZ, 0x1 ;  /* 0x00000001ff877803 */ /* 0x000fe40000000000 */
.L_x_1851:
        /* <DEDUP_REMOVED lines=21> */
[----:B------:R-:W-:Y:S01]  /*33a0*/  ISETP.NE.AND P1, PT, R135, RZ, PT ;  /* 0x000000ff8700720c */ /* 0x000fe20003f25270 */
        /* <DEDUP_REMOVED lines=72> */
.L_x_1831:
[----:B------:R-:W-:Y:S05]  /*3830*/  BSYNC B0 ;  /* 0x0000000000007941 */ /* 0x000fea0003800000 */
.L_x_1830:
        /* <DEDUP_REMOVED lines=99> */
.L_x_1834:
[----:B------:R-:W-:Y:S05]  /*3e70*/  BSYNC B0 ;  /* 0x0000000000007941 */ /* 0x000fea0003800000 */
.L_x_1833:
        /* <DEDUP_REMOVED lines=56> */
.L_x_1836:
[----:B------:R-:W-:Y:S05]  /*4200*/  BSYNC B0 ;  /* 0x0000000000007941 */ /* 0x000fea0003800000 */
.L_x_1835:
        /* <DEDUP_REMOVED lines=16> */
[----:B------:R-:W-:Y:S01]  /*4310*/  @!P0 LOP3.LUT R38, R65, 0xffff0000, RZ, 0xc0, !PT ;  /* 0xffff000041268812 */ /* 0x000fe200078ec0ff */
[C---:B------:R-:W-:Y:S01]  /*4320*/  @!P0 IMAD.U32 R29, R28.reuse, 0x10000, RZ ;  /* 0x000100001c1d8824 */ /* 0x040fe200078e00ff */
        /* <DEDUP_REMOVED lines=38> */
.L_x_1838:
[----:B------:R-:W-:Y:S05]  /*4590*/  BSYNC B0 ;  /* 0x0000000000007941 */ /* 0x000fea0003800000 */
.L_x_1837:
        /* <DEDUP_REMOVED lines=57> */
.L_x_1840:
[----:B------:R-:W-:Y:S05]  /*4930*/  BSYNC B0 ;  /* 0x0000000000007941 */ /* 0x000fea0003800000 */
.L_x_1839:
        /* <DEDUP_REMOVED lines=57> */
.L_x_1842:
[----:B------:R-:W-:Y:S05]  /*4cd0*/  BSYNC B0 ;  /* 0x0000000000007941 */ /* 0x000fea0003800000 */
.L_x_1841:
        /* <DEDUP_REMOVED lines=57> */
.L_x_1829:
        /* <DEDUP_REMOVED lines=47> */
.L_x_1844:
[----:B------:R-:W-:Y:S05]  /*5360*/  BSYNC B0 ;  /* 0x0000000000007941 */ /* 0x000fea0003800000 */
.L_x_1843:
        /* <DEDUP_REMOVED lines=40> */
[--C-:B------:R-:W-:Y:S01]  /*55f0*/  IMAD.IADD R184, R113, 0x1, R176.reuse ;  /* 0x0000000171b87824 */ /* 0x100fe200078e02b0 */
[C---:B------:R-:W-:Y:S01]  /*5600*/  IADD3 R179, P1, P0, R158.reuse, R175, R133 ;  /* 0x000000af9eb37210 */ /* 0x040fe2000783e085 */
[----:B------:R-:W-:Y:S01]  /*5610*/  IMAD.IADD R183, R119, 0x1, R176 ;  /* 0x0000000177b77824 */ /* 0x000fe200078e02b0 */
[----:B------:R-:W-:Y:S01]  /*5620*/  MOV R40, R33 ;  /* 0x0000002100287202 */ /* 0x000fe20000000f00 */
[----:B------:R-:W-:Y:S01]  /*5630*/  IMAD.MOV.U32 R44, RZ, RZ, R49 ;  /* 0x000000ffff2c7224 */ /* 0x000fe200078e0031 */
[CC--:B------:R-:W-:Y:S01]  /*5640*/  IADD3.X R178, R97.reuse, R174.reuse, R150, P1, P0 ;  /* 0x000000ae61b27210 */ /* 0x0c0fe20000fe0496 */
[----:B------:R-:W-:Y:S02]  /*5650*/  IMAD.MOV.U32 R42, RZ, RZ, R34 ;  /* 0x000000ffff2a7224 */ /* 0x000fe400078e0022 */
[----:B------:R-:W-:Y:S02]  /*5660*/  IMAD.MOV.U32 R52, RZ, RZ, R48 ;  /* 0x000000ffff347224 */ /* 0x000fe400078e0030 */
        /* <DEDUP_REMOVED lines=8> */
[----:B------:R-:W-:Y:S01]  /*56f0*/  IMAD.SHL.U32 R182, R184, 0x2, RZ ;  /* 0x00000002b8b67824 */ /* 0x000fe200078e00ff */
[----:B------:R-:W-:Y:S02]  /*5700*/  SHF.L.U32 R177, R183, 0x1, RZ ;  /* 0x00000001b7b17819 */ /* 0x000fe400000006ff */
[----:B------:R-:W-:Y:S02]  /*5710*/  ISETP.GE.AND P0, PT, R144, c[0x0][0x27c], PT ;  /* 0x00009f0090007a0c */ /* 0x000fe40003f06270 */
[----:B------:R-:W1:Y:S08]  /*5720*/  LDS.128 R20, [R182+0xc100] ;  /* 0x00c10000b6147984 */ /* 0x000e700000000c00 */
[----:B------:R-:W2:Y:S03]  /*5730*/  LDS.128 R72, [R177+0xc100] ;  /* 0x00c10000b1487984 */ /* 0x000ea60000000c00 */
        /* <DEDUP_REMOVED lines=10> */
[----:B------:R-:W-:Y:S02]  /*57e0*/  @!P0 PRMT R40, R40, 0x5410, R43 ;  /* 0x0000541028288816 */ /* 0x000fe4000000002b */
[----:B------:R-:W-:Y:S02]  /*57f0*/  @!P0 PRMT R58, R46, 0x5410, R51 ;  /* 0x000054102e3a8816 */ /* 0x000fe40000000033 */
[--C-:B------:R-:W-:Y:S02]  /*5800*/  @!P0 SHF.R.U64 R45, R34, 0x10, R35.reuse ;  /* 0x00000010222d8819 */ /* 0x100fe40000001223 */
[----:B------:R-:W-:Y:S01]  /*5810*/  @!P0 SHF.R.U32.HI R34, RZ, 0x10, R35 ;  /* 0x00000010ff228819 */ /* 0x000fe20000011623 */
[----:B------:R-:W-:Y:S01]  /*5820*/  @!P0 IMAD.U32 R56, R58, 0x10000, RZ ;  /* 0x000100003a388824 */ /* 0x000fe200078e00ff */
[C---:B------:R-:W-:Y:S02]  /*5830*/  @!P0 SHF.L.U32 R46, R48.reuse, 0x10, RZ ;  /* 0x00000010302e8819 */ /* 0x040fe400000006ff */
[----:B------:R-:W-:Y:S02]  /*5840*/  @!P0 LOP3.LUT R48, R48, 0xffff0000, RZ, 0xc0, !PT ;  /* 0xffff000030308812 */ /* 0x000fe400078ec0ff */
[----:B------:R-:W-:Y:S01]  /*5850*/  @!P0 LOP3.LUT R58, R58, 0xffff0000, RZ, 0xc0, !PT ;  /* 0xffff00003a3a8812 */ /* 0x000fe200078ec0ff */
[----:B-1----:R-:W-:Y:S01]  /*5860*/  @!P0 IMAD.U32 R43, R21, 0x10000, RZ ;  /* 0x00010000152b8824 */ /* 0x002fe200078e00ff */
[----:B------:R-:W-:Y:S02]  /*5870*/  @!P0 SHF.R.U64 R32, R32, 0x10, R33 ;  /* 0x0000001020208819 */ /* 0x000fe40000001221 */
[----:B------:R-:W-:Y:S01]  /*5880*/  MOV R33, R35 ;  /* 0x0000002300217202 */ /* 0x000fe20000000f00 */
[----:B------:R-:W-:Y:S01]  /*5890*/  @!P0 FMUL.FTZ R182, R43, R46 ;  /* 0x0000002e2bb68220 */ /* 0x000fe20000410000 */
[----:B------:R-:W-:Y:S01]  /*58a0*/  @!P0 PRMT R35, R42, 0x5410, R45 ;  /* 0x000054102a238816 */ /* 0x000fe2000000002d */
[----:B------:R-:W-:Y:S01]  /*58b0*/  @!P0 IMAD.U32 R42, R20, 0x10000, RZ ;  /* 0x00010000142a8824 */ /* 0x000fe200078e00ff */
[----:B------:R-:W-:Y:S01]  /*58c0*/  @!P0 PRMT R32, R41, 0x5410, R32 ;  /* 0x0000541029208816 */ /* 0x000fe20000000020 */
[----:B--2---:R-:W-:Y:S01]  /*58d0*/  @!P0 IMAD.U32 R44, R72, 0x10000, RZ ;  /* 0x00010000482c8824 */ /* 0x004fe200078e00ff */
[C---:B------:R-:W-:Y:S01]  /*58e0*/  @!P0 SHF.L.U32 R51, R73.reuse, 0x10, RZ ;  /* 0x0000001049338819 */ /* 0x040fe200000006ff */
[----:B------:R-:W-:Y:S01]  /*58f0*/  @!P0 FMUL.FTZ R177, R42, R49 ;  /* 0x000000312ab18220 */ /* 0x000fe20000410000 */
[----:B------:R-:W-:Y:S01]  /*5900*/  @!P0 LOP3.LUT R53, R73, 0xffff0000, RZ, 0xc0, !PT ;  /* 0xffff000049358812 */ /* 0x000fe200078ec0ff */
[----:B------:R-:W-:Y:S01]  /*5910*/  @!P0 IMAD.U32 R41, R32, 0x10000, RZ ;  /* 0x0001000020298824 */ /* 0x000fe200078e00ff */
[C---:B------:R-:W-:Y:S01]  /*5920*/  @!P0 LOP3.LUT R54, R74.reuse, 0xffff0000, RZ, 0xc0, !PT ;  /* 0xffff00004a368812 */ /* 0x040fe200078ec0ff */
[----:B------:R-:W-:Y:S01]  /*5930*/  @!P0 IMAD.U32 R55, R74, 0x10000, RZ ;  /* 0x000100004a378824 */ /* 0x000fe200078e00ff */
[----:B------:R-:W-:Y:S01]  /*5940*/  @!P0 LOP3.LUT R60, R75, 0xffff0000, RZ, 0xc0, !PT ;  /* 0xffff00004b3c8812 */ /* 0x000fe200078ec0ff */
[-C--:B------:R-:W-:Y:S01]  /*5950*/  @!P0 FMUL.FTZ R2, R42, R41.reuse ;  /* 0x000000292a028220 */ /* 0x080fe20000410000 */
[----:B------:R-:W-:Y:S01]  /*5960*/  @!P0 LOP3.LUT R32, R32, 0xffff0000, RZ, 0xc0, !PT ;  /* 0xffff000020208812 */ /* 0x000fe200078ec0ff */
[----:B------:R-:W-:Y:S01]  /*5970*/  @!P0 FFMA.FTZ R177, R44, R41, -R177 ;  /* 0x000000292cb18223 */ /* 0x000fe200000108b1 */
[----:B------:R-:W-:Y:S01]  /*5980*/  @!P0 LOP3.LUT R41, R21, 0xffff0000, RZ, 0xc0, !PT ;  /* 0xffff000015298812 */ /* 0x000fe200078ec0ff */
[----:B------:R-:W-:Y:S01]  /*5990*/  @!P0 FFMA.FTZ R2, R49, R44, R2 ;  /* 0x0000002c31028223 */ /* 0x000fe20000010002 */
[----:B------:R-:W-:Y:S01]  /*59a0*/  @!P0 LOP3.LUT R49, R72, 0xffff0000, RZ, 0xc0, !PT ;  /* 0xffff000048318812 */ /* 0x000fe200078ec0ff */
[----:B------:R-:W-:Y:S01]  /*59b0*/  @!P0 IMAD.U32 R57, R75, 0x10000, RZ ;  /* 0x000100004b398824 */ /* 0x000fe200078e00ff */
[----:B------:R-:W-:Y:S01]  /*59c0*/  @!P0 PRMT R33, R33, 0x5410, R34 ;  /* 0x0000541021218816 */ /* 0x000fe20000000022 */
[----:B------:R-:W-:Y:S01]  /*59d0*/  @!P0 IMAD.U32 R34, R40, 0x10000, RZ ;  /* 0x0001000028228824 */ /* 0x000fe200078e00ff */
[----:B------:R-:W-:Y:S01]  /*59e0*/  @!P0 LOP3.LUT R44, R50, 0xffff0000, RZ, 0xc0, !PT ;  /* 0xffff0000322c8812 */ /* 0x000fe200078ec0ff */
[----:B------:R-:W-:Y:S02]  /*59f0*/  @!P0 FMUL.FTZ R183, R41, R48 ;  /* 0x0000003029b78220 */ /* 0x000fe40000410000 */
[-C--:B------:R-:W-:Y:S01]  /*5a00*/  @!P0 FMUL.FTZ R4, R43, R34.reuse ;  /* 0x000000222b048220 */ /* 0x080fe20000410000 */
[----:B------:R-:W-:Y:S01]  /*5a10*/  @!P0 LOP3.LUT R43, R20, 0xffff0000, RZ, 0xc0, !PT ;  /* 0xffff0000142b8812 */ /* 0x000fe200078ec0ff */
[----:B------:R-:W-:Y:S01]  /*5a20*/  @!P0 FFMA.FTZ R182, R51, R34, -R182 ;  /* 0x0000002233b68223 */ /* 0x000fe200000108b6 */
[----:B------:R-:W-:Y:S01]  /*5a30*/  @!P0 LOP3.LUT R34, R40, 0xffff0000, RZ, 0xc0, !PT ;  /* 0xffff000028228812 */ /* 0x000fe200078ec0ff */
[C---:B------:R-:W-:Y:S01]  /*5a40*/  @!P0 IMAD.U32 R50, R52.reuse, 0x10000, RZ ;  /* 0x0001000034328824 */ /* 0x040fe200078e00ff */
[----:B------:R-:W-:Y:S01]  /*5a50*/  @!P0 LOP3.LUT R52, R52, 0xffff0000, RZ, 0xc0, !PT ;  /* 0xffff000034348812 */ /* 0x000fe200078ec0ff */
[----:B------:R-:W-:Y:S02]  /*5a60*/  @!P0 FMUL.FTZ R184, R43, R44 ;  /* 0x0000002c2bb88220 */ /* 0x000fe40000410000 */
[-C--:B------:R-:W-:Y:S02]  /*5a70*/  @!P0 FMUL.FTZ R5, R41, R34.reuse ;  /* 0x0000002229058220 */ /* 0x080fe40000410000 */
        /* <DEDUP_REMOVED lines=15> */
[-C--:B------:R-:W-:Y:S01]  /*5b70*/  @!P0 FMUL.FTZ R6, R41, R32.reuse ;  /* 0x0000002029068220 */ /* 0x080fe20000410000 */
        /* <DEDUP_REMOVED lines=32> */
.L_x_1846:
[----:B------:R-:W-:Y:S05]  /*5d80*/  BSYNC B0 ;  /* 0x0000000000007941 */ /* 0x000fea0003800000 */
.L_x_1845:
[----:B------:R-:W-:Y:S01]  /*5d90*/  ISETP.GE.AND P0, PT, R139, c[0x0][0x1d4], PT ;  /* 0x000075008b007a0c */ /* 0x000fe20003f06270 */
[----:B------:R-:W-:Y:S01]  /*5da0*/  @!UPT UIADD3 URZ, URZ, URZ, URZ ;  /* 0x0000003f3f3ff290 */ /* 0x000fe2000fffe03f */
[----:B------:R-:W-:Y:S11]  /*5db0*/  BSSY B0, `(.L_x_1847) ;  /* 0x0000074000007945 */ /* 0x000ff60003800000 */
[----:B------:R-:W-:-:S05]  /*5dc0*/  @P0 BRA `(.L_x_1848) ;  /* 0x0000072000000947 */ /* 0x000fca0003800000 */
[----:B------:R-:W-:Y:S01]  /*5dd0*/  ISETP.GE.AND P2, PT, R120, c[0x0][0x1d4], PT ;  /* 0x0000750078007a0c */ /* 0x000fe20003f46270 */
[--C-:B-1----:R-:W-:Y:S01]  /*5de0*/  IMAD.IADD R74, R111, 0x1, R176.reuse ;  /* 0x000000016f4a7824 */ /* 0x102fe200078e02b0 */
[-C--:B------:R-:W-:Y:S01]  /*5df0*/  IADD3 R73, P1, P0, R158, R175.reuse, R131 ;  /* 0x000000af9e497210 */ /* 0x080fe2000783e083 */
[----:B------:R-:W-:Y:S02]  /*5e00*/  IMAD.IADD R60, R117, 0x1, R176 ;  /* 0x00000001753c7824 */ /* 0x000fe400078e02b0 */
[----:B------:R-:W-:Y:S01]  /*5e10*/  IMAD.SHL.U32 R58, R74, 0x2, RZ ;  /* 0x000000024a3a7824 */ /* 0x000fe200078e00ff */
[CC--:B------:R-:W-:Y:S04]  /*5e20*/  IADD3.X R56, R97.reuse, R174.reuse, R148, P1, P0 ;  /* 0x000000ae61387210 */ /* 0x0c0fe80000fe0494 */
[----:B------:R-:W1:Y:S03]  /*5e30*/  LDS.128 R20, [R58+0xc100] ;  /* 0x00c100003a147984 */ /* 0x000e660000000c00 */
[----:B------:R-:W-:Y:S04]  /*5e40*/  @!P2 IADD3 R50, P1, P0, R158, R175, R120 ;  /* 0x000000af9e32a210 */ /* 0x000fe8000783e078 */
[----:B------:R-:W-:Y:S02]  /*5e50*/  @!P2 IADD3.X R57, R97, R174, R130, P1, P0 ;  /* 0x000000ae6139a210 */ /* 0x000fe40000fe0482 */
[C---:B------:R-:W-:Y:S04]  /*5e60*/  LEA R72, P0, R73.reuse, c[0x0][0x1c8], 0x1 ;  /* 0x0000720049487a11 */ /* 0x040fe800078008ff */
[----:B------:R-:W-:Y:S02]  /*5e70*/  LEA.HI.X R73, R73, c[0x0][0x1cc], R56, 0x1, P0 ;  /* 0x0000730049497a11 */ /* 0x000fe400000f0c38 */
[C---:B------:R-:W-:Y:S04]  /*5e80*/  @!P2 LEA R56, P0, R50.reuse, c[0x0][0x1c8], 0x1 ;  /* 0x000072003238aa11 */ /* 0x040fe800078008ff */
[----:B------:R-:W-:Y:S01]  /*5e90*/  @!P2 LEA.HI.X R57, R50, c[0x0][0x1cc], R57, 0x1, P0 ;  /* 0x000073003239aa11 */ /* 0x000fe200000f0c39 */
[----:B------:R-:W-:Y:S01]  /*5ea0*/  IMAD.SHL.U32 R50, R60, 0x2, RZ ;  /* 0x000000023c327824 */ /* 0x000fe200078e00ff */
[----:B------:R-:W-:Y:S04]  /*5eb0*/  ISETP.GE.AND P0, PT, R139, c[0x0][0x27c], PT ;  /* 0x00009f008b007a0c */ /* 0x000fe80003f06270 */
[----:B------:R-:W2:Y:S09]  /*5ec0*/  LDS.128 R52, [R50+0xc100] ;  /* 0x00c1000032347984 */ /* 0x000eb20000000c00 */
[--C-:B------:R-:W-:Y:S02]  /*5ed0*/  @!P0 SHF.R.U64 R26, R26, 0x10, R27.reuse ;  /* 0x000000101a1a8819 */ /* 0x100fe4000000121b */
[----:B------:R-:W-:Y:S02]  /*5ee0*/  @!P0 SHF.R.U32.HI R27, RZ, 0x10, R27 ;  /* 0x00000010ff1b8819 */ /* 0x000fe4000001161b */
[----:B------:R-:W-:Y:S02]  /*5ef0*/  @!P0 SHF.R.U32.HI R32, RZ, 0x10, R69 ;  /* 0x00000010ff208819 */ /* 0x000fe40000011645 */
[----:B------:R-:W-:Y:S01]  /*5f00*/  @!P0 PRMT R39, R39, 0x5410, R26 ;  /* 0x0000541027278816 */ /* 0x000fe2000000001a */
[----:B-1----:R-:W-:Y:S01]  /*5f10*/  @!P0 IMAD.U32 R26, R20, 0x10000, RZ ;  /* 0x00010000141a8824 */ /* 0x002fe200078e00ff */
[----:B------:R-:W-:Y:S02]  /*5f20*/  @!P0 SHF.R.U64 R35, R70, 0x10, R71 ;  /* 0x0000001046238819 */ /* 0x000fe40000001247 */
[----:B------:R-:W-:Y:S02]  /*5f30*/  @!P0 PRMT R38, R38, 0x5410, R27 ;  /* 0x0000541026268816 */ /* 0x000fe4000000001b */
[----:B------:R-:W-:Y:S02]  /*5f40*/  @!P0 LOP3.LUT R27, R20, 0xffff0000, RZ, 0xc0, !PT ;  /* 0xffff0000141b8812 */ /* 0x000fe400078ec0ff */
[----:B------:R-:W-:Y:S02]  /*5f50*/  @!P0 PRMT R79, R79, 0x5410, R32 ;  /* 0x000054104f4f8816 */ /* 0x000fe40000000020 */
[----:B------:R-:W-:Y:S02]  /*5f60*/  @!P0 PRMT R78, R78, 0x5410, R35 ;  /* 0x000054104e4e8816 */ /* 0x000fe40000000023 */
[----:B------:R-:W-:Y:S02]  /*5f70*/  @!P0 LOP3.LUT R40, R79, 0xffff0000, RZ, 0xc0, !PT ;  /* 0xffff00004f288812 */ /* 0x000fe400078ec0ff */
[C---:B------:R-:W-:Y:S01]  /*5f80*/  @!P0 LOP3.LUT R44, R78.reuse, 0xffff0000, RZ, 0xc0, !PT ;  /* 0xffff00004e2c8812 */ /* 0x040fe200078ec0ff */
[----:B------:R-:W-:Y:S01]  /*5f90*/  @!P0 IMAD.U32 R43, R78, 0x10000, RZ ;  /* 0x000100004e2b8824 */ /* 0x000fe200078e00ff */
[----:B------:R-:W-:Y:S02]  /*5fa0*/  @!P0 SHF.R.U64 R24, R24, 0x10, R25 ;  /* 0x0000001018188819 */ /* 0x000fe40000001219 */
[----:B------:R-:W-:Y:S02]  /*5fb0*/  @!P0 SHF.R.U64 R33, R68, 0x10, R69 ;  /* 0x0000001044218819 */ /* 0x000fe40000001245 */
[----:B------:R-:W-:Y:S02]  /*5fc0*/  @!P0 PRMT R37, R37, 0x5410, R24 ;  /* 0x0000541025258816 */ /* 0x000fe40000000018 */
[----:B------:R-:W-:Y:S02]  /*5fd0*/  @!P0 SHF.R.U32.HI R25, RZ, 0x10, R25 ;  /* 0x00000010ff198819 */ /* 0x000fe40000011619 */
[----:B------:R-:W-:Y:S01]  /*5fe0*/  @!P0 LOP3.LUT R24, R37, 0xffff0000, RZ, 0xc0, !PT ;  /* 0xffff000025188812 */ /* 0x000fe200078ec0ff */
[C---:B--2---:R-:W-:Y:S01]  /*5ff0*/  @!P0 IMAD.U32 R32, R52.reuse, 0x10000, RZ ;  /* 0x0001000034208824 */ /* 0x044fe200078e00ff */
[----:B------:R-:W-:Y:S01]  /*6000*/  @!P0 LOP3.LUT R35, R52, 0xffff0000, RZ, 0xc0, !PT ;  /* 0xffff000034238812 */ /* 0x000fe200078ec0ff */
[C---:B------:R-:W-:Y:S01]  /*6010*/  @!P0 IMAD.U32 R42, R54.reuse, 0x10000, RZ ;  /* 0x00010000362a8824 */ /* 0x040fe200078e00ff */
[----:B------:R-:W-:Y:S01]  /*6020*/  @!P0 LOP3.LUT R41, R53, 0xffff0000, RZ, 0xc0, !PT ;  /* 0xffff000035298812 */ /* 0x000fe200078ec0ff */
[----:B------:R-:W-:Y:S01]  /*6030*/  @!P0 FMUL.FTZ R3, R27, R24 ;  /* 0x000000181b038220 */ /* 0x000fe20000410000 */
[----:B------:R-:W-:Y:S01]  /*6040*/  @!P0 LOP3.LUT R45, R54, 0xffff0000, RZ, 0xc0, !PT ;  /* 0xffff0000362d8812 */ /* 0x000fe200078ec0ff */
[C---:B------:R-:W-:Y:S01]  /*6050*/  @!P0 IMAD.U32 R46, R55.reuse, 0x10000, RZ ;  /* 0x00010000372e8824 */ /* 0x040fe200078e00ff */
[----:B------:R-:W-:Y:S02]  /*6060*/  @!P0 LOP3.LUT R51, R55, 0xffff0000, RZ, 0xc0, !PT ;  /* 0xffff000037338812 */ /* 0x000fe400078ec0ff */
[----:B------:R-:W-:Y:S02]  /*6070*/  @!P0 SHF.R.U32.HI R34, RZ, 0x10, R71 ;  /* 0x00000010ff228819 */ /* 0x000fe40000011647 */
[----:B------:R-:W-:Y:S02]  /*6080*/  @!P0 PRMT R80, R80, 0x5410, R33 ;  /* 0x0000541050508816 */ /* 0x000fe40000000021 */
[----:B------:R-:W-:Y:S01]  /*6090*/  @!P0 PRMT R36, R36, 0x5410, R25 ;  /* 0x0000541024248816 */ /* 0x000fe20000000019 */
[----:B------:R-:W-:Y:S01]  /*60a0*/  @!P0 IMAD.U32 R25, R37, 0x10000, RZ ;  /* 0x0001000025198824 */ /* 0x000fe200078e00ff */
[----:B------:R-:W-:Y:S02]  /*60b0*/  @!P0 SHF.L.U32 R33, R80, 0x10, RZ ;  /* 0x0000001050218819 */ /* 0x000fe400000006ff */
[----:B------:R-:W-:Y:S01]  /*60c0*/  @!P0 PRMT R77, R77, 0x5410, R34 ;  /* 0x000054104d4d8816 */ /* 0x000fe20000000022 */
[----:B------:R-:W-:Y:S01]  /*60d0*/  @!P0 FMUL.FTZ R2, R26, R25 ;  /* 0x000000191a028220 */ /* 0x000fe20000410000 */
[----:B------:R-:W-:Y:S01]  /*60e0*/  @!P0 LOP3.LUT R34, R80, 0xffff0000, RZ, 0xc0, !PT ;  /* 0xffff000050228812 */ /* 0x000fe200078ec0ff */
[----:B------:R-:W-:Y:S01]  /*60f0*/  @!P0 FMUL.FTZ R50, R26, R33 ;  /* 0x000000211a328220 */ /* 0x000fe20000410000 */
[----:B------:R-:W-:Y:S01]  /*6100*/  @!P0 SHF.L.U32 R26, R21, 0x10, RZ ;  /* 0x00000010151a8819 */ /* 0x000fe200000006ff */
[----:B------:R-:W-:Y:S01]  /*6110*/  @!P0 FFMA.FTZ R2, R33, R32, R2 ;  /* 0x0000002021028223 */ /* 0x000fe20000010002 */
[----:B------:R-:W-:Y:S01]  /*6120*/  @!P0 LOP3.LUT R48, R77, 0xffff0000, RZ, 0xc0, !PT ;  /* 0xffff00004d308812 */ /* 0x000fe200078ec0ff */
[----:B------:R-:W-:Y:S01]  /*6130*/  @!P0 FMUL.FTZ R75, R27, R34 ;  /* 0x000000221b4b8220 */ /* 0x000fe20000410000 */
[----:B------:R-:W-:Y:S01]  /*6140*/  @!P0 LOP3.LUT R27, R21, 0xffff0000, RZ, 0xc0, !PT ;  /* 0xffff0000151b8812 */ /* 0x000fe200078ec0ff */
[----:B------:R-:W-:Y:S02]  /*6150*/  @!P0 IMAD.U32 R33, R79, 0x10000, RZ ;  /* 0x000100004f218824 */ /* 0x000fe400078e00ff */
[----:B------:R-:W-:Y:S01]  /*6160*/  @!P0 FFMA.FTZ R75, R35, R24, -R75 ;  /* 0x00000018234b8223 */ /* 0x000fe2000001084b */
[----:B------:R-:W-:Y:S01]  /*6170*/  @!P0 LOP3.LUT R24, R36, 0xffff0000, RZ, 0xc0, !PT ;  /* 0xffff000024188812 */ /* 0x000fe200078ec0ff */
[----:B------:R-:W-:Y:S02]  /*6180*/  @!P0 FFMA.FTZ R50, R32, R25, -R50 ;  /* 0x0000001920328223 */ /* 0x000fe40000010832 */
[----:B------:R-:W-:Y:S02]  /*6190*/  @!P0 IMAD.U32 R25, R36, 0x10000, RZ ;  /* 0x0001000024198824 */ /* 0x000fe400078e00ff */
[----:B------:R-:W-:Y:S01]  /*61a0*/  @!P0 FMUL.FTZ R177, R27, R40 ;  /* 0x000000281bb18220 */ /* 0x000fe20000410000 */
[----:B------:R-:W-:Y:S01]  /*61b0*/  @!P0 F2FP.BF16.PACK_AB R50, R75, R50 ;  /* 0x000000324b32823e */ /* 0x000fe200000010ff */
[----:B------:R-:W-:Y:S02]  /*61c0*/  @!P0 IMAD.U32 R32, R53, 0x10000, RZ ;  /* 0x0001000035208824 */ /* 0x000fe400078e00ff */
[C---:B------:R-:W-:Y:S02]  /*61d0*/  @!P0 FMUL.FTZ R58, R26.reuse, R33 ;  /* 0x000000211a3a8220 */ /* 0x040fe40000410000 */
[-C--:B------:R-:W-:Y:S01]  /*61e0*/  @!P0 FMUL.FTZ R4, R26, R25.reuse ;  /* 0x000000191a048220 */ /* 0x080fe20000410000 */
[C---:B------:R-:W-:Y:S01]  /*61f0*/  @!P0 SHF.L.U32 R26, R22.reuse, 0x10, RZ ;  /* 0x00000010161a8819 */ /* 0x040fe200000006ff */
[-C--:B------:R-:W-:Y:S01]  /*6200*/  @!P0 FMUL.FTZ R5, R27, R24.reuse ;  /* 0x000000181b058220 */ /* 0x080fe20000410000 */
[----:B------:R-:W-:Y:S01]  /*6210*/  @!P0 LOP3.LUT R27, R22, 0xffff0000, RZ, 0xc0, !PT ;  /* 0xffff0000161b8812 */ /* 0x000fe200078ec0ff */
[----:B------:R-:W-:Y:S01]  /*6220*/  @!P0 FFMA.FTZ R177, R41, R24, -R177 ;  /* 0x0000001829b18223 */ /* 0x000fe200000108b1 */
[C---:B------:R-:W-:Y:S01]  /*6230*/  @!P0 LOP3.LUT R24, R39.reuse, 0xffff0000, RZ, 0xc0, !PT ;  /* 0xffff000027188812 */ /* 0x040fe200078ec0ff */
[----:B------:R-:W-:Y:S02]  /*6240*/  @!P0 FFMA.FTZ R58, R32, R25, -R58 ;  /* 0x00000019203a8223 */ /* 0x000fe4000001083a */
[----:B------:R-:W-:Y:S02]  /*6250*/  @!P0 IMAD.U32 R25, R39, 0x10000, RZ ;  /* 0x0001000027198824 */ /* 0x000fe400078e00ff */
[C---:B------:R-:W-:Y:S01]  /*6260*/  @!P0 FMUL.FTZ R74, R26.reuse, R43 ;  /* 0x0000002b1a4a8220 */ /* 0x040fe20000410000 */
[----:B------:R-:W-:Y:S01]  /*6270*/  @!P0 F2FP.BF16.PACK_AB R177, R177, R58 ;  /* 0x0000003ab1b1823e */ /* 0x000fe200000010ff */
[C---:B------:R-:W-:Y:S02]  /*6280*/  @!P0 FMUL.FTZ R181, R27.reuse, R44 ;  /* 0x0000002c1bb58220 */ /* 0x040fe40000410000 */
[----:B------:R-:W-:Y:S01]  /*6290*/  @!P0 FMUL.FTZ R6, R26, R25 ;  /* 0x000000191a068220 */ /* 0x000fe20000410000 */
[----:B------:R-:W-:Y:S01]  /*62a0*/  @!P0 MOV R53, R177 ;  /* 0x000000b100358202 */ /* 0x000fe20000000f00 */
[-C--:B------:R-:W-:Y:S01]  /*62b0*/  @!P0 FMUL.FTZ R7, R27, R24.reuse ;  /* 0x000000181b078220 */ /* 0x080fe20000410000 */
[----:B------:R-:W-:Y:S01]  /*62c0*/  @!P0 SHF.L.U32 R26, R23, 0x10, RZ ;  /* 0x00000010171a8819 */ /* 0x000fe200000006ff */
[----:B------:R-:W-:Y:S01]  /*62d0*/  @!P0 IMAD.U32 R49, R77, 0x10000, RZ ;  /* 0x000100004d318824 */ /* 0x000fe200078e00ff */
[----:B------:R-:W-:Y:S01]  /*62e0*/  @!P0 LOP3.LUT R27, R23, 0xffff0000, RZ, 0xc0, !PT ;  /* 0xffff0000171b8812 */ /* 0x000fe200078ec0ff */
[----:B------:R-:W-:Y:S01]  /*62f0*/  @!P0 FFMA.FTZ R181, R45, R24, -R181 ;  /* 0x000000182db58223 */ /* 0x000fe200000108b5 */
[----:B------:R-:W-:Y:S01]  /*6300*/  @!P0 LOP3.LUT R24, R38, 0xffff0000, RZ, 0xc0, !PT ;  /* 0xffff000026188812 */ /* 0x000fe200078ec0ff */
[----:B------:R-:W-:Y:S02]  /*6310*/  @!P0 FFMA.FTZ R74, R42, R25, -R74 ;  /* 0x000000192a4a8223 */ /* 0x000fe4000001084a */
[----:B------:R-:W-:Y:S02]  /*6320*/  @!P0 IMAD.U32 R25, R38, 0x10000, RZ ;  /* 0x0001000026198824 */ /* 0x000fe400078e00ff */
[----:B------:R-:W-:Y:S01]  /*6330*/  @!P0 FMUL.FTZ R60, R26, R49 ;  /* 0x000000311a3c8220 */ /* 0x000fe20000410000 */
[----:B------:R-:W-:Y:S01]  /*6340*/  @!P0 F2FP.BF16.PACK_AB R74, R181, R74 ;  /* 0x0000004ab54a823e */ /* 0x000fe200000010ff */
[----:B------:R-:W-:Y:S02]  /*6350*/  @!P0 FMUL.FTZ R179, R27, R48 ;  /* 0x000000301bb38220 */ /* 0x000fe40000410000 */
[----:B------:R-:W-:Y:S02]  /*6360*/  @!P0 FFMA.FTZ R3, R34, R35, R3 ;  /* 0x0000002322038223 */ /* 0x000fe40000010003 */
[----:B------:R-:W-:Y:S02]  /*6370*/  @!P0 FFMA.FTZ R4, R33, R32, R4 ;  /* 0x0000002021048223 */ /* 0x000fe40000010004 */
[----:B------:R-:W-:Y:S01]  /*6380*/  @!P0 FFMA.FTZ R60, R46, R25, -R60 ;  /* 0x000000192e3c8223 */ /* 0x000fe2000001083c */
[----:B------:R-:W-:Y:S01]  /*6390*/  @!P0 F2FP.BF16.PACK_AB R58, R3, R2 ;  /* 0x00000002033a823e */ /* 0x000fe200000010ff */
[----:B------:R-:W-:Y:S02]  /*63a0*/  @!P0 FFMA.FTZ R179, R51, R24, -R179 ;  /* 0x0000001833b38223 */ /* 0x000fe400000108b3 */
[----:B------:R-:W-:Y:S02]  /*63b0*/  @!P0 FFMA.FTZ R5, R40, R41, R5 ;  /* 0x0000002928058223 */ /* 0x000fe40000010005 */
[----:B------:R-:W-:Y:S01]  /*63c0*/  @!P0 FMUL.FTZ R8, R26, R25 ;  /* 0x000000191a088220 */ /* 0x000fe20000410000 */
[----:B------:R-:W-:Y:S01]  /*63d0*/  @!P0 F2FP.BF16.PACK_AB R179, R179, R60 ;  /* 0x0000003cb3b3823e */ /* 0x000fe200000010ff */
        /* <DEDUP_REMOVED lines=17> */
.L_x_1848:
[----:B------:R-:W-:Y:S05]  /*64f0*/  BSYNC B0 ;  /* 0x0000000000007941 */ /* 0x000fea0003800000 */
.L_x_1847:
[----:B------:R-:W-:Y:S11]  /*6500*/  ISETP.GE.AND P0, PT, R138, c[0x0][0x1d4], PT ;  /* 0x000075008a007a0c */ /* 0x000ff60003f06270 */
[----:B------:R-:W-:Y:S02]  /*6510*/  @!UPT UIADD3 URZ, URZ, URZ, URZ ;  /* 0x0000003f3f3ff290 */ /* 0x000fe4000fffe03f */
[----:B------:R-:W-:-:S05]  /*6520*/  @P0 BRA `(.L_x_1832) ;  /* 0x0000092000000947 */ /* 0x000fca0003800000 */
[----:B------:R-:W-:Y:S04]  /*6530*/  IADD3 R46, P1, P0, R158, R175, R129 ;  /* 0x000000af9e2e7210 */ /* 0x000fe8000783e081 */
[----:B------:R-:W-:Y:S02]  /*6540*/  IADD3.X R45, R97, R174, R134, P1, P0 ;  /* 0x000000ae612d7210 */ /* 0x000fe40000fe0486 */
[C---:B------:R-:W-:Y:S04]  /*6550*/  LEA R44, P0, R46.reuse, c[0x0][0x1c8], 0x1 ;  /* 0x000072002e2c7a11 */ /* 0x040fe800078008ff */
[----:B------:R-:W-:Y:S01]  /*6560*/  LEA.HI.X R45, R46, c[0x0][0x1cc], R45, 0x1, P0 ;  /* 0x000073002e2d7a11 */ /* 0x000fe200000f0c2d */
[--C-:B------:R-:W-:Y:S01]  /*6570*/  IMAD.IADD R46, R109, 0x1, R176.reuse ;  /* 0x000000016d2e7824 */ /* 0x100fe200078e02b0 */
[----:B------:R-:W-:Y:S01]  /*6580*/  ISETP.GE.AND P0, PT, R138, c[0x0][0x27c], PT ;  /* 0x00009f008a007a0c */ /* 0x000fe20003f06270 */
[----:B------:R-:W-:Y:S02]  /*6590*/  IMAD.IADD R176, R115, 0x1, R176 ;  /* 0x0000000173b07824 */ /* 0x000fe400078e02b0 */
[----:B-1----:R-:W-:Y:S03]  /*65a0*/  IMAD.SHL.U32 R52, R46, 0x2, RZ ;  /* 0x000000022e347824 */ /* 0x002fe600078e00ff */
[----:B------:R-:W-:Y:S02]  /*65b0*/  SHF.L.U32 R42, R176, 0x1, RZ ;  /* 0x00000001b02a7819 */ /* 0x000fe400000006ff */
[----:B------:R-:W1:Y:S05]  /*65c0*/  LDS.128 R20, [R52+0xc100] ;  /* 0x00c1000034147984 */ /* 0x000e6a0000000c00 */
[----:B------:R-:W-:Y:S02]  /*65d0*/  @!P0 SHF.R.U32.HI R24, RZ, 0x10, R65 ;  /* 0x00000010ff188819 */ /* 0x000fe40000011641 */
[----:B------:R-:W-:Y:S01]  /*65e0*/  @!P0 SHF.R.U32.HI R33, RZ, 0x10, R67 ;  /* 0x00000010ff218819 */ /* 0x000fe20000011643 */
[----:B------:R2:W3:Y:S01]  /*65f0*/  LDS.128 R48, [R42+0xc100] ;  /* 0x00c100002a307984 */ /* 0x0004e20000000c00 */
[----:B------:R-:W-:Y:S02]  /*6600*/  @!P0 PRMT R63, R63, 0x5410, R24 ;  /* 0x000054103f3f8816 */ /* 0x000fe40000000018 */
[----:B------:R-:W-:Y:S02]  /*6610*/  @!P0 PRMT R62, R62, 0x5410, R33 ;  /* 0x000054103e3e8816 */ /* 0x000fe40000000021 */
[----:B------:R-:W-:Y:S02]  /*6620*/  @!P0 SHF.R.U64 R16, R16, 0x10, R17 ;  /* 0x0000001010108819 */ /* 0x000fe40000001211 */
[----:B------:R-:W-:Y:S01]  /*6630*/  @!P0 SHF.R.U64 R27, R64, 0x10, R65 ;  /* 0x00000010401b8819 */ /* 0x000fe20000001241 */
[----:B------:R-:W-:Y:S01]  /*6640*/  @!P0 IMAD.U32 R41, R62, 0x10000, RZ ;  /* 0x000100003e298824 */ /* 0x000fe200078e00ff */
[----:B------:R-:W-:Y:S02]  /*6650*/  @!P0 PRMT R29, R29, 0x5410, R16 ;  /* 0x000054101d1d8816 */ /* 0x000fe40000000010 */
[----:B------:R-:W-:Y:S02]  /*6660*/  @!P0 SHF.R.U32.HI R17, RZ, 0x10, R17 ;  /* 0x00000010ff118819 */ /* 0x000fe40000011611 */
[C---:B------:R-:W-:Y:S02]  /*6670*/  @!P0 LOP3.LUT R16, R29.reuse, 0xffff0000, RZ, 0xc0, !PT ;  /* 0xffff00001d108812 */ /* 0x040fe400078ec0ff */
[----:B------:R-:W-:Y:S02]  /*6680*/  @!P0 PRMT R76, R76, 0x5410, R27 ;  /* 0x000054104c4c8816 */ /* 0x000fe4000000001b */
[----:B------:R-:W-:Y:S01]  /*6690*/  @!P0 PRMT R28, R28, 0x5410, R17 ;  /* 0x000054101c1c8816 */ /* 0x000fe20000000011 */
[----:B------:R-:W-:Y:S01]  /*66a0*/  @!P0 IMAD.U32 R17, R29, 0x10000, RZ ;  /* 0x000100001d118824 */ /* 0x000fe200078e00ff */
[----:B------:R-:W-:Y:S01]  /*66b0*/  @!P0 LOP3.LUT R32, R63, 0xffff0000, RZ, 0xc0, !PT ;  /* 0xffff00003f208812 */ /* 0x000fe200078ec0ff */
[----:B------:R-:W-:Y:S01]  /*66c0*/  @!P0 IMAD.U32 R27, R76, 0x10000, RZ ;  /* 0x000100004c1b8824 */ /* 0x000fe200078e00ff */
[----:B------:R-:W-:Y:S02]  /*66d0*/  @!P0 LOP3.LUT R40, R62, 0xffff0000, RZ, 0xc0, !PT ;  /* 0xffff00003e288812 */ /* 0x000fe400078ec0ff */
[----:B------:R-:W-:Y:S02]  /*66e0*/  @!P0 SHF.R.U64 R18, R18, 0x10, R19 ;  /* 0x0000001012128819 */ /* 0x000fe40000001213 */
[----:B------:R-:W-:Y:S02]  /*66f0*/  @!P0 SHF.R.U64 R26, R66, 0x10, R67 ;  /* 0x00000010421a8819 */ /* 0x000fe40000001243 */
[----:B------:R-:W-:Y:S02]  /*6700*/  @!P0 PRMT R31, R31, 0x5410, R18 ;  /* 0x000054101f1f8816 */ /* 0x000fe40000000012 */
[----:B------:R-:W-:Y:S02]  /*6710*/  @!P0 SHF.R.U32.HI R25, RZ, 0x10, R19 ;  /* 0x00000010ff198819 */ /* 0x000fe40000011613 */
[----:B------:R-:W-:Y:S01]  /*6720*/  @!P0 PRMT R61, R61, 0x5410, R26 ;  /* 0x000054103d3d8816 */ /* 0x000fe2000000001a */
[----:B-1----:R-:W-:Y:S01]  /*6730*/  @!P0 IMAD.U32 R18, R20, 0x10000, RZ ;  /* 0x0001000014128824 */ /* 0x002fe200078e00ff */
[----:B------:R-:W-:Y:S02]  /*6740*/  @!P0 LOP3.LUT R26, R76, 0xffff0000, RZ, 0xc0, !PT ;  /* 0xffff00004c1a8812 */ /* 0x000fe400078ec0ff */
[----:B------:R-:W-:Y:S01]  /*6750*/  @!P0 LOP3.LUT R19, R20, 0xffff0000, RZ, 0xc0, !PT ;  /* 0xffff000014138812 */ /* 0x000fe200078ec0ff */
[----:B------:R-:W-:Y:S01]  /*6760*/  @!P0 FMUL.FTZ R2, R18, R17 ;  /* 0x0000001112028220 */ /* 0x000fe20000410000 */
[----:B------:R-:W-:Y:S01]  /*6770*/  @!P0 PRMT R30, R30, 0x5410, R25 ;  /* 0x000054101e1e8816 */ /* 0x000fe20000000019 */
[----:B--2---:R-:W-:Y:S01]  /*6780*/  @!P0 FMUL.FTZ R42, R18, R27 ;  /* 0x0000001b122a8220 */ /* 0x004fe20000410000 */
[----:B------:R-:W-:Y:S01]  /*6790*/  @!P0 LOP3.LUT R36, R61, 0xffff0000, RZ, 0xc0, !PT ;  /* 0xffff00003d248812 */ /* 0x000fe200078ec0ff */
[C---:B------:R-:W-:Y:S01]  /*67a0*/  @!P0 FMUL.FTZ R53, R19.reuse, R26 ;  /* 0x0000001a13358220 */ /* 0x040fe20000410000 */
[C---:B---3--:R-:W-:Y:S01]  /*67b0*/  @!P0 SHF.L.U32 R24, R48.reuse, 0x10, RZ ;  /* 0x0000001030188819 */ /* 0x048fe200000006ff */
[----:B------:R-:W-:Y:S01]  /*67c0*/  @!P0 FMUL.FTZ R3, R19, R16 ;  /* 0x0000001013038220 */ /* 0x000fe20000410000 */
[----:B------:R-:W-:Y:S01]  /*67d0*/  @!P0 LOP3.LUT R33, R48, 0xffff0000, RZ, 0xc0, !PT ;  /* 0xffff000030218812 */ /* 0x000fe200078ec0ff */
[----:B------:R-:W-:Y:S01]  /*67e0*/  @!P0 IMAD.U32 R18, R21, 0x10000, RZ ;  /* 0x0001000015128824 */ /* 0x000fe200078e00ff */
[----:B------:R-:W-:Y:S01]  /*67f0*/  @!P0 LOP3.LUT R35, R49, 0xffff0000, RZ, 0xc0, !PT ;  /* 0xffff000031238812 */ /* 0x000fe200078ec0ff */
[----:B------:R-:W-:Y:S01]  /*6800*/  @!P0 FFMA.FTZ R2, R27, R24, R2 ;  /* 0x000000181b028223 */ /* 0x000fe20000010002 */
[----:B------:R-:W-:Y:S01]  /*6810*/  @!P0 LOP3.LUT R43, R51, 0xffff0000, RZ, 0xc0, !PT ;  /* 0xffff0000332b8812 */ /* 0x000fe200078ec0ff */
[----:B------:R-:W-:Y:S01]  /*6820*/  @!P0 IMAD.U32 R27, R63, 0x10000, RZ ;  /* 0x000100003f1b8824 */ /* 0x000fe200078e00ff */
[----:B------:R-:W-:Y:S01]  /*6830*/  @!P0 LOP3.LUT R39, R50, 0xffff0000, RZ, 0xc0, !PT ;  /* 0xffff000032278812 */ /* 0x000fe200078ec0ff */
[----:B------:R-:W-:Y:S01]  /*6840*/  @!P0 FFMA.FTZ R42, R24, R17, -R42 ;  /* 0x00000011182a8223 */ /* 0x000fe2000001082a */
[----:B------:R-:W-:Y:S01]  /*6850*/  @!P0 SHF.L.U32 R24, R49, 0x10, RZ ;  /* 0x0000001031188819 */ /* 0x000fe200000006ff */
[----:B------:R-:W-:Y:S01]  /*6860*/  @!P0 FFMA.FTZ R53, R33, R16, -R53 ;  /* 0x0000001021358223 */ /* 0x000fe20000010835 */
[C---:B------:R-:W-:Y:S01]  /*6870*/  @!P0 LOP3.LUT R16, R28.reuse, 0xffff0000, RZ, 0xc0, !PT ;  /* 0xffff00001c108812 */ /* 0x040fe200078ec0ff */
[----:B------:R-:W-:Y:S01]  /*6880*/  @!P0 IMAD.U32 R17, R28, 0x10000, RZ ;  /* 0x000100001c118824 */ /* 0x000fe200078e00ff */
[----:B------:R-:W-:Y:S01]  /*6890*/  @!P0 LOP3.LUT R19, R21, 0xffff0000, RZ, 0xc0, !PT ;  /* 0xffff000015138812 */ /* 0x000fe200078ec0ff */
[C---:B------:R-:W-:Y:S01]  /*68a0*/  @!P0 FMUL.FTZ R46, R18.reuse, R27 ;  /* 0x0000001b122e8220 */ /* 0x040fe20000410000 */
[----:B------:R-:W-:Y:S01]  /*68b0*/  @!P0 F2FP.BF16.PACK_AB R42, R53, R42 ;  /* 0x0000002a352a823e */ /* 0x000fe200000010ff */
[-C--:B------:R-:W-:Y:S02]  /*68c0*/  @!P0 FMUL.FTZ R4, R18, R17.reuse ;  /* 0x0000001112048220 */ /* 0x080fe40000410000 */
[C---:B------:R-:W-:Y:S01]  /*68d0*/  @!P0 FMUL.FTZ R55, R19.reuse, R32 ;  /* 0x0000002013378220 */ /* 0x040fe20000410000 */
[----:B------:R-:W-:Y:S01]  /*68e0*/  @!P0 MOV R48, R42 ;  /* 0x0000002a00308202 */ /* 0x000fe20000000f00 */
[----:B------:R-:W-:Y:S01]  /*68f0*/  @!P0 FFMA.FTZ R46, R24, R17, -R46 ;  /* 0x00000011182e8223 */ /* 0x000fe2000001082e */
[C---:B------:R-:W-:Y:S01]  /*6900*/  @!P0 SHF.L.U32 R17, R30.reuse, 0x10, RZ ;  /* 0x000000101e118819 */ /* 0x040fe200000006ff */
[-C--:B------:R-:W-:Y:S01]  /*6910*/  @!P0 FMUL.FTZ R5, R19, R16.reuse ;  /* 0x0000001013058220 */ /* 0x080fe20000410000 */
[----:B------:R-:W-:Y:S01]  /*6920*/  @!P0 LOP3.LUT R19, R23, 0xffff0000, RZ, 0xc0, !PT ;  /* 0xffff000017138812 */ /* 0x000fe200078ec0ff */
[----:B------:R-:W-:Y:S01]  /*6930*/  @!P0 FFMA.FTZ R55, R35, R16, -R55 ;  /* 0x0000001023378223 */ /* 0x000fe20000010837 */
[----:B------:R-:W-:Y:S01]  /*6940*/  @!P0 LOP3.LUT R16, R30, 0xffff0000, RZ, 0xc0, !PT ;  /* 0xffff00001e108812 */ /* 0x000fe200078ec0ff */
[----:B------:R-:W-:Y:S02]  /*6950*/  @!P0 IMAD.U32 R18, R23, 0x10000, RZ ;  /* 0x0001000017128824 */ /* 0x000fe400078e00ff */
[----:B------:R-:W-:Y:S01]  /*6960*/  @!P0 FMUL.FTZ R57, R19, R40 ;  /* 0x0000002813398220 */ /* 0x000fe20000410000 */
[----:B------:R-:W-:Y:S01]  /*6970*/  @!P0 F2FP.BF16.PACK_AB R55, R55, R46 ;  /* 0x0000002e3737823e */ /* 0x000fe200000010ff */
[C---:B------:R-:W-:Y:S02]  /*6980*/  @!P0 FMUL.FTZ R52, R18.reuse, R41 ;  /* 0x0000002912348220 */ /* 0x040fe40000410000 */
[-C--:B------:R-:W-:Y:S01]  /*6990*/  @!P0 FMUL.FTZ R8, R18, R17.reuse ;  /* 0x0000001112088220 */ /* 0x080fe20000410000 */
[C---:B------:R-:W-:Y:S01]  /*69a0*/  @!P0 SHF.L.U32 R18, R22.reuse, 0x10, RZ ;  /* 0x0000001016128819 */ /* 0x040fe200000006ff */
[-C--:B------:R-:W-:Y:S01]  /*69b0*/  @!P0 FMUL.FTZ R9, R19, R16.reuse ;  /* 0x0000001013098220 */ /* 0x080fe20000410000 */
[----:B------:R-:W-:Y:S01]  /*69c0*/  @!P0 LOP3.LUT R19, R22, 0xffff0000, RZ, 0xc0, !PT ;  /* 0xffff000016138812 */ /* 0x000fe200078ec0ff */
[----:B------:R-:W-:Y:S02]  /*69d0*/  @!P0 IMAD.U32 R38, R51, 0x10000, RZ ;  /* 0x0001000033268824 */ /* 0x000fe400078e00ff */
[----:B------:R-:W-:Y:S02]  /*69e0*/  @!P0 IMAD.U32 R37, R61, 0x10000, RZ ;  /* 0x000100003d258824 */ /* 0x000fe400078e00ff */
[----:B------:R-:W-:Y:S01]  /*69f0*/  @!P0 FFMA.FTZ R57, R43, R16, -R57 ;  /* 0x000000102b398223 */ /* 0x000fe20000010839 */
[C---:B------:R-:W-:Y:S01]  /*6a00*/  @!P0 LOP3.LUT R16, R31.reuse, 0xffff0000, RZ, 0xc0, !PT ;  /* 0xffff00001f108812 */ /* 0x040fe200078ec0ff */
[----:B------:R-:W-:Y:S02]  /*6a10*/  @!P0 FFMA.FTZ R52, R38, R17, -R52 ;  /* 0x0000001126348223 */ /* 0x000fe40000010834 */
[----:B------:R-:W-:Y:S02]  /*6a20*/  @!P0 IMAD.U32 R17, R31, 0x10000, RZ ;  /* 0x000100001f118824 */ /* 0x000fe400078e00ff */
[----:B------:R-:W-:Y:S01]  /*6a30*/  @!P0 IMAD.U32 R34, R50, 0x10000, RZ ;  /* 0x0001000032228824 */ /* 0x000fe200078e00ff */
[----:B------:R-:W-:Y:S01]  /*6a40*/  @!P0 F2FP.BF16.PACK_AB R52, R57, R52 ;  /* 0x000000343934823e */ /* 0x000fe200000010ff */
[----:B------:R-:W-:Y:S02]  /*6a50*/  @!P0 FMUL.FTZ R54, R18, R37 ;  /* 0x0000002512368220 */ /* 0x000fe40000410000 */
[----:B------:R-:W-:Y:S01]  /*6a60*/  @!P0 FMUL.FTZ R69, R19, R36 ;  /* 0x0000002413458220 */ /* 0x000fe20000410000 */
[----:B------:R-:W-:Y:S01]  /*6a70*/  @!P0 MOV R51, R52 ;  /* 0x0000003400338202 */ /* 0x000fe20000000f00 */
        /* <DEDUP_REMOVED lines=9> */
[----:B------:R-:W-:Y:S02]  /*6b10*/  @!P0 FFMA.FTZ R6, R37, R34, R6 ;  /* 0x0000002225068223 */ /* 0x000fe40000010006 */
[----:B------:R-:W-:Y:S01]  /*6b20*/  @!P0 FFMA.FTZ R7, R36, R39, R7 ;  /* 0x0000002724078223 */ /* 0x000fe20000010007 */
[----:B------:R-:W-:Y:S01]  /*6b30*/  @!P0 F2FP.BF16.PACK_AB R53, R5, R4 ;  /* 0x000000040535823e */ /* 0x000fe200000010ff */
        /* <DEDUP_REMOVED lines=20> */
.L_x_1828:
        /* <DEDUP_REMOVED lines=29> */
.L_x_1832:
[----:B------:R-:W-:Y:S05]  /*6e50*/  BSYNC B1 ;  /* 0x0000000000017941 */ /* 0x000fea0003800000 */
.L_x_1827:
[C---:B------:R-:W-:Y:S01]  /*6e60*/  ISETP.GT.AND P0, PT, R15.reuse, R14, PT ;  /* 0x0000000e0f00720c */ /* 0x040fe20003f04270 */
[----:B------:R-:W-:Y:S01]  /*6e70*/  @!UPT UIADD3 URZ, URZ, URZ, URZ ;  /* 0x0000003f3f3ff290 */ /* 0x000fe2000fffe03f */
[----:B------:R-:W-:Y:S11]  /*6e80*/  BSSY B0, `(.L_x_1849) ;  /* 0x0000040000007945 */ /* 0x000ff60003800000 */
[----:B-1----:R-:W-:Y:S01]  /*6e90*/  @P0 IADD3 R6, R15, -0x1, RZ ;  /* 0xffffffff0f060810 */ /* 0x002fe20007ffe0ff */
[----:B------:R-:W-:Y:S02]  /*6ea0*/  @P0 IMAD.MOV.U32 R8, RZ, RZ, R156 ;  /* 0x000000ffff080224 */ /* 0x000fe400078e009c */
[----:B------:R-:W-:Y:S01]  /*6eb0*/  @P0 IMAD.MOV.U32 R9, RZ, RZ, R95 ;  /* 0x000000ffff090224 */ /* 0x000fe200078e005f */
[----:B--2---:R-:W-:Y:S01]  /*6ec0*/  @P0 SHF.R.S32.HI R3, RZ, 0x1f, R6 ;  /* 0x0000001fff030819 */ /* 0x004fe20000011406 */
[----:B------:R-:W-:Y:S02]  /*6ed0*/  @P0 IMAD R4, R99, R6, RZ ;  /* 0x0000000663040224 */ /* 0x000fe400078e02ff */
        /* <DEDUP_REMOVED lines=12> */
[----:B------:R-:W-:Y:S02]  /*6fa0*/  @P0 LEA.HI.X R5, R108, R9, R107, 0x1, P1 ;  /* 0x000000096c050211 */ /* 0x000fe400008f0c6b */
[----:B------:R-:W-:Y:S01]  /*6fb0*/  ISETP.GE.AND P1, PT, R59, 0x1, PT ;  /* 0x000000013b00780c */ /* 0x000fe20003f26270 */
[----:B------:R1:W-:Y:S03]  /*6fc0*/  @P0 LDGSTS.E.BYPASS.LTC128B.128 [R2+0x2000], [R8.64+0x80], !P4 ;  /* 0x0200008008020fae */ /* 0x0003e6000e101d48 */
[----:B------:R-:W-:Y:S01]  /*6fd0*/  SEL R59, R3, RZ, !P1 ;  /* 0x000000ff033b7207 */ /* 0x000fe20004800000 */
[----:B------:R1:W-:Y:S04]  /*6fe0*/  @P0 LDGSTS.E.BYPASS.LTC128B.128 [R2+0x4000], [R8.64+0x100], !P3 ;  /* 0x0400010008020fae */ /* 0x0003e8000d901d48 */
        /* <DEDUP_REMOVED lines=8> */
[C---:B-1----:R-:W-:Y:S01]  /*7070*/  LEA R4, P0, R15.reuse, R160, 0x6 ;  /* 0x000000a00f047211 */ /* 0x042fe200078030ff */
[----:B------:R-:W-:Y:S03]  /*7080*/  IMAD.MOV.U32 R126, RZ, RZ, R152 ;  /* 0x000000ffff7e7224 */ /* 0x000fe600078e0098 */
[----:B------:R-:W-:Y:S01]  /*7090*/  LEA.HI.X.SX32 R5, R15, R161, 0x6, P0 ;  /* 0x000000a10f057211 */ /* 0x000fe200000f36ff */
        /* <DEDUP_REMOVED lines=30> */
.L_x_1850:
[----:B-1----:R-:W-:Y:S05]  /*7280*/  BSYNC B0 ;  /* 0x0000000000007941 */ /* 0x002fea0003800000 */
.L_x_1849:
[----:B------:R-:W-:Y:S02]  /*7290*/  ISETP.GE.AND P0, PT, R47, 0x1, PT ;  /* 0x000000012f00780c */ /* 0x000fe40003f06270 */
[----:B------:R-:W-:Y:S02]  /*72a0*/  IADD3 R3, R15, -0x2, RZ ;  /* 0xfffffffe0f037810 */ /* 0x000fe40007ffe0ff */
[----:B------:R-:W-:Y:S04]  /*72b0*/  IADD3 R4, R47, 0x1, RZ ;  /* 0x000000012f047810 */ /* 0x000fe80007ffe0ff */
[----:B------:R-:W-:Y:S02]  /*72c0*/  SEL R47, R4, RZ, !P0 ;  /* 0x000000ff042f7207 */ /* 0x000fe40004000000 */
        /* <DEDUP_REMOVED lines=9> */
[----:B------:R-:W-:Y:S02]  /*7360*/  @P0 IMAD R2, R59, 0x6000, R11 ;  /* 0x000060003b020824 */ /* 0x000fe400078e020b */
        /* <DEDUP_REMOVED lines=13> */
[C---:B------:R-:W-:Y:S02]  /*7440*/  ISETP.GT.AND P0, PT, R15.reuse, R14, PT ;  /* 0x0000000e0f00720c */ /* 0x040fe40003f04270 */
[----:B------:R-:W-:Y:S01]  /*7450*/  IADD3 R15, R15, -0x1, RZ ;  /* 0xffffffff0f0f7810 */ /* 0x000fe20007ffe0ff */
[----:B------:R-:W0:Y:S10]  /*7460*/  LDGDEPBAR ;  /* 0x00000000000079af */ /* 0x000e340000000000 */
[----:B------:R-:W-:-:S05]  /*7470*/  @P0 BRA `(.L_x_1851) ;  /* 0xffffbdd000000947 */ /* 0x000fca000383ffff */
[----:B------:R-:W-:Y:S01]  /*7480*/  WARPSYNC 0xffffffff ;  /* 0xffffffff00007948 */ /* 0x000fe20003800000 */
[----:B------:R-:W-:Y:S06]  /*7490*/  BAR.SYNC.DEFER_BLOCKING 0x0 ;  /* 0x0000000000007b1d */ /* 0x000fec0000010000 */
.L_x_1826:
[----:B------:R-:W-:Y:S01]  /*74a0*/  ISETP.NE.AND P3, PT, R220, 0x1, PT ;  /* 0x00000001dc00780c */ /* 0x000fe20003f65270 */
[----:B------:R-:W-:Y:S01]  /*74b0*/  IMAD.IADD R85, R85, 0x1, R86 ;  /* 0x0000000155557824 */ /* 0x000fe200078e0256 */
[----:B-1----:R-:W-:-:S02]  /*74c0*/  IADD3 R2, R224, 0x7f, RZ ;  /* 0x0000007fe0027810 */ /* 0x002fc40007ffe0ff */
        /* <DEDUP_REMOVED lines=10> */
[----:B------:R-:W-:Y:S02]  /*7570*/  IMAD.MOV.U32 R0, RZ, RZ, 0x1 ;  /* 0x00000001ff007424 */ /* 0x000fe400078e00ff */
[----:B------:R-:W-:-:S03]  /*7580*/  IMAD.MOV R2, RZ, RZ, -R2 ;  /* 0x000000ffff027224 */ /* 0x000fc600078e0a02 */
[----:B------:R-:W-:-:S13]  /*7590*/  ISETP.NE.AND P0, PT, R0, c[0x0][0x32c], PT ;  /* 0x0000cb0000007a0c */ /* 0x000fda0003f05270 */
[----:B------:R-:W-:-:S05]  /*75a0*/  @P0 IMAD.HI.U32 R0, R2, c[0x0][0x330], RZ ;  /* 0x0000cc0002000a27 */ /* 0x000fca00078e00ff */
[----:B------:R-:W-:-:S04]  /*75b0*/  @P0 SHF.R.U32.HI R2, RZ, c[0x0][0x334], R0 ;  /* 0x0000cd00ff020a19 */ /* 0x000fc80000011600 */
[----:B------:R-:W-:Y:S01]  /*75c0*/  LOP3.LUT R0, RZ, R2, RZ, 0x33, !PT ;  /* 0x00000002ff007212 */ /* 0x000fe200078e33ff */
[----:B------:R-:W-:Y:S05]  /*75d0*/  BRA `(.L_x_1855) ;  /* 0x0000004000007947 */ /* 0x000fea0003800000 */
.L_x_1854:
[----:B------:R-:W-:-:S04]  /*75e0*/  MOV R2, 0x1 ;  /* 0x0000000100027802 */ /* 0x000fc80000000f00 */
[----:B------:R-:W-:-:S13]  /*75f0*/  ISETP.NE.AND P0, PT, R2, c[0x0][0x32c], PT ;  /* 0x0000cb0002007a0c */ /* 0x000fda0003f05270 */
[----:B------:R-:W-:-:S05]  /*7600*/  @P0 IMAD.HI.U32 R2, R0, c[0x0][0x330], RZ ;  /* 0x0000cc0000020a27 */ /* 0x000fca00078e00ff */
[----:B------:R-:W-:Y:S02]  /*7610*/  @P0 SHF.R.U32.HI R0, RZ, c[0x0][0x334], R2 ;  /* 0x0000cd00ff000a19 */ /* 0x000fe40000011602 */
.L_x_1855:
[----:B------:R-:W-:Y:S05]  /*7620*/  BSYNC B0 ;  /* 0x0000000000007941 */ /* 0x000fea0003800000 */
.L_x_1853:
[----:B------:R-:W-:-:S05]  /*7630*/  MOV R3, c[0x0][0x32c] ;  /* 0x0000cb0000037a02 */ /* 0x000fca0000000f00 */
[----:B------:R-:W-:-:S05]  /*7640*/  IMAD R3, R0, R3, c[0x0][0x32c] ;  /* 0x0000cb0000037624 */ /* 0x000fca00078e0203 */
[----:B------:R-:W-:-:S04]  /*7650*/  IMNMX R4, R4, R3, PT ;  /* 0x0000000304047217 */ /* 0x000fc80003800200 */
.L_x_1852:
        /* <DEDUP_REMOVED lines=21> */
.L_x_1858:
[----:B------:R-:W-:-:S04]  /*77b0*/  MOV R2, c[0x0][0x32c] ;  /* 0x0000cb0000027a02 */ /* 0x000fc80000000f00 */
[----:B------:R-:W-:-:S13]  /*77c0*/  ISETP.NE.AND P0, PT, R2, 0x1, PT ;  /* 0x000000010200780c */ /* 0x000fda0003f05270 */
[----:B------:R-:W-:-:S05]  /*77d0*/  @P0 IMAD.HI.U32 R2, R87, c[0x0][0x330], RZ ;  /* 0x0000cc0057020a27 */ /* 0x000fca00078e00ff */
[----:B------:R-:W-:Y:S02]  /*77e0*/  @P0 SHF.R.U32.HI R87, RZ, c[0x0][0x334], R2 ;  /* 0x0000cd00ff570a19 */ /* 0x000fe40000011602 */
.L_x_1859:
[----:B------:R-:W-:Y:S05]  /*77f0*/  BSYNC B0 ;  /* 0x0000000000007941 */ /* 0x000fea0003800000 */
.L_x_1857:
[----:B------:R-:W-:-:S05]  /*7800*/  IMAD R87, R87, c[0x0][0x32c], RZ ;  /* 0x0000cb0057577a24 */ /* 0x000fca00078e02ff */
[----:B------:R-:W-:-:S04]  /*7810*/  IMNMX R0, R0, R87, !PT ;  /* 0x0000005700007217 */ /* 0x000fc80007800200 */
.L_x_1856:
[----:B------:R-:W-:Y:S01]  /*7820*/  SHF.R.S32.HI R3, RZ, 0x1f, R0 ;  /* 0x0000001fff037819 */ /* 0x000fe20000011400 */
[----:B------:R-:W-:Y:S03]  /*7830*/  BSSY B0, `(.L_x_1860) ;  /* 0x0000022000007945 */ /* 0x000fe60003800000 */
[----:B------:R-:W-:Y:S01]  /*7840*/  LEA.HI R3, R3, R0, RZ, 0x6 ;  /* 0x0000000003037211 */ /* 0x000fe200078f30ff */
[----:B------:R-:W-:-:S03]  /*7850*/  IMAD.MOV.U32 R0, RZ, RZ, RZ ;  /* 0x000000ffff007224 */ /* 0x000fc600078e00ff */
[----:B------:R-:W-:-:S04]  /*7860*/  SHF.R.S32.HI R231, RZ, 0x6, R3 ;  /* 0x00000006ffe77819 */ /* 0x000fc80000011403 */
[----:B------:R-:W-:-:S04]  /*7870*/  IMNMX R231, RZ, R231, !PT ;  /* 0x000000e7ffe77217 */ /* 0x000fc80007800200 */
[----:B------:R-:W-:-:S13]  /*7880*/  ISETP.GT.AND P0, PT, R8, R231, PT ;  /* 0x000000e70800720c */ /* 0x000fda0003f04270 */
[----:B------:R-:W-:Y:S05]  /*7890*/  @!P0 BRA `(.L_x_1861) ;  /* 0x000001b000008947 */ /* 0x000fea0003800000 */
[-C--:B------:R-:W-:Y:S02]  /*78a0*/  IABS R4, R91.reuse ;  /* 0x0000005b00047213 */ /* 0x080fe40000000000 */
[----:B------:R-:W-:Y:S02]  /*78b0*/  IADD3 R6, R91, -0x1, R8 ;  /* 0xffffffff5b067810 */ /* 0x000fe40007ffe008 */
[----:B------:R-:W1:Y:S01]  /*78c0*/  I2F.RP R5, R4 ;  /* 0x0000000400057306 */ /* 0x000e620000209400 */
[----:B------:R-:W-:Y:S02]  /*78d0*/  IABS R0, R91 ;  /* 0x0000005b00007213 */ /* 0x000fe40000000000 */
[----:B------:R-:W-:-:S03]  /*78e0*/  IMAD.IADD R6, R6, 0x1, -R231 ;  /* 0x0000000106067824 */ /* 0x000fc600078e0ae7 */
[----:B------:R-:W-:Y:S02]  /*78f0*/  IMAD.MOV R0, RZ, RZ, -R0 ;  /* 0x000000ffff007224 */ /* 0x000fe400078e0a00 */
[----:B------:R-:W-:Y:S02]  /*7900*/  IABS R2, R6 ;  /* 0x0000000600027213 */ /* 0x000fe40000000000 */
        /* <DEDUP_REMOVED lines=20> */
.L_x_1861:
[----:B------:R-:W-:Y:S05]  /*7a50*/  BSYNC B0 ;  /* 0x0000000000007941 */ /* 0x000fea0003800000 */
.L_x_1860:
[----:B------:R-:W-:Y:S01]  /*7a60*/  IMAD R231, R225, R0, R231 ;  /* 0x00000000e1e77224 */ /* 0x000fe200078e02e7 */
[----:B------:R-:W-:Y:S01]  /*7a70*/  MOV R16, RZ ;  /* 0x000000ff00107202 */ /* 0x000fe20000000f00 */
[----:B------:R-:W-:Y:S01]  /*7a80*/  IMAD.MOV.U32 R9, RZ, RZ, RZ ;  /* 0x000000ffff097224 */ /* 0x000fe200078e00ff */
[----:B------:R-:W-:Y:S01]  /*7a90*/  CS2R R102, SRZ ;  /* 0x0000000000667805 */ /* 0x000fe2000001ff00 */
[--C-:B------:R-:W-:Y:S01]  /*7aa0*/  IMAD.IADD R3, R231, 0x1, R0.reuse ;  /* 0x00000001e7037824 */ /* 0x100fe200078e0200 */
[----:B------:R-:W-:Y:S01]  /*7ab0*/  PRMT R0, RZ, 0x7610, R0 ;  /* 0x00007610ff007816 */ /* 0x000fe20000000000 */
        /* <DEDUP_REMOVED lines=57> */
[----:B------:R-:W-:Y:S02]  /*7e50*/  LEA.HI R24, R92, R211, RZ, 0x3 ;  /* 0x000000d35c187211 */ /* 0x000fe400078f18ff */
[----:B------:R-:W-:Y:S01]  /*7e60*/  SHF.R.S32.HI R6, RZ, 0x1f, R85 ;  /* 0x0000001fff067819 */ /* 0x000fe20000011455 */
[----:B------:R-:W-:Y:S01]  /*7e70*/  IMAD R3, R3, c[0x0][0x178], RZ ;  /* 0x00005e0003037a24 */ /* 0x000fe200078e02ff */
[----:B------:R-:W-:Y:S01]  /*7e80*/  SHF.R.S32.HI R7, RZ, 0x3, R24 ;  /* 0x00000003ff077819 */ /* 0x000fe20000011418 */
[----:B------:R-:W-:Y:S01]  /*7e90*/  IMAD.MOV.U32 R22, RZ, RZ, R228 ;  /* 0x000000ffff167224 */ /* 0x000fe200078e00e4 */
[----:B------:R-:W-:Y:S01]  /*7ea0*/  LOP3.LUT R24, R24, 0xfffffff8, RZ, 0xc0, !PT ;  /* 0xfffffff818187812 */ /* 0x000fe200078ec0ff */
[----:B------:R-:W-:Y:S01]  /*7eb0*/  IMAD R3, R84, c[0x0][0x17c], R3 ;  /* 0x00005f0054037a24 */ /* 0x000fe200078e0203 */
[----:B------:R-:W-:-:S02]  /*7ec0*/  IADD3 R85, P0, R7, R85, RZ ;  /* 0x0000005507557210 */ /* 0x000fc40007f1e0ff */
[----:B------:R-:W-:Y:S01]  /*7ed0*/  IADD3 R24, -R24, R211, RZ ;  /* 0x000000d318187210 */ /* 0x000fe20007ffe1ff */
[----:B------:R-:W-:Y:S01]  /*7ee0*/  IMAD.IADD R27, R27, 0x1, R3 ;  /* 0x000000011b1b7824 */ /* 0x000fe200078e0203 */
[----:B------:R-:W-:Y:S02]  /*7ef0*/  ISETP.NE.U32.AND P2, PT, RZ, c[0x0][0x348], PT ;  /* 0x0000d200ff007a0c */ /* 0x000fe40003f45070 */
[----:B------:R-:W-:Y:S01]  /*7f00*/  LEA R3, R24, R7, 0x5 ;  /* 0x0000000718037211 */ /* 0x000fe200078e28ff */
[----:B------:R-:W-:Y:S01]  /*7f10*/  IMAD.WIDE.U32 R26, R221, c[0x0][0x1b8], R26 ;  /* 0x00006e00dd1a7a25 */ /* 0x000fe200078e001a */
[----:B------:R-:W-:Y:S02]  /*7f20*/  LEA.HI.X.SX32 R6, R7, R6, 0x1, P0 ;  /* 0x0000000607067211 */ /* 0x000fe400000f0eff */
[----:B------:R-:W-:Y:S01]  /*7f30*/  SHF.R.S32.HI R2, RZ, 0x1f, R207 ;  /* 0x0000001fff027819 */ /* 0x000fe200000114cf */
[----:B------:R-:W-:Y:S01]  /*7f40*/  IMAD.IADD R3, R224, 0x1, R3 ;  /* 0x00000001e0037824 */ /* 0x000fe200078e0203 */
[----:B------:R-:W-:Y:S01]  /*7f50*/  ISETP.NE.AND.EX P2, PT, RZ, c[0x0][0x34c], PT, P2 ;  /* 0x0000d300ff007a0c */ /* 0x000fe20003f45320 */
[----:B------:R-:W-:Y:S01]  /*7f60*/  IMAD R16, R6, c[0x0][0x1e0], RZ ;  /* 0x0000780006107a24 */ /* 0x000fe200078e02ff */
[----:B------:R-:W-:Y:S01]  /*7f70*/  SHF.R.S32.HI R23, RZ, 0x1f, R228 ;  /* 0x0000001fff177819 */ /* 0x000fe200000114e4 */
[----:B------:R-:W-:Y:S01]  /*7f80*/  @P3 IMAD.HI.U32 R14, R3, c[0x0][0x2c8], RZ ;  /* 0x0000b200030e3a27 */ /* 0x000fe200078e00ff */
[----:B-1----:R-:W-:-:S02]  /*7f90*/  SEL R5, R2, RZ, !P2 ;  /* 0x000000ff02057207 */ /* 0x002fc40005000000 */
[----:B------:R-:W-:Y:S01]  /*7fa0*/  SEL R4, R207, RZ, !P2 ;  /* 0x000000ffcf047207 */ /* 0x000fe20005000000 */
[----:B------:R-:W-:Y:S01]  /*7fb0*/  IMAD R6, R6, c[0x0][0x208], RZ ;  /* 0x0000820006067a24 */ /* 0x000fe200078e02ff */
[----:B------:R-:W-:Y:S01]  /*7fc0*/  MOV R15, R3 ;  /* 0x00000003000f7202 */ /* 0x000fe20000000f00 */
[----:B------:R-:W-:Y:S01]  /*7fd0*/  IMAD R9, R85, c[0x0][0x1e4], R16 ;  /* 0x0000790055097a24 */ /* 0x000fe200078e0210 */
[----:B------:R-:W-:Y:S01]  /*7fe0*/  @P3 SHF.R.U32.HI R15, RZ, c[0x0][0x2cc], R14 ;  /* 0x0000b300ff0f3a19 */ /* 0x000fe2000001160e */
[----:B------:R-:W-:Y:S01]  /*7ff0*/  IMAD R5, R5, c[0x0][0x1c0], RZ ;  /* 0x0000700005057a24 */ /* 0x000fe200078e02ff */
[----:B------:R-:W-:Y:S01]  /*8000*/  ISETP.NE.U32.AND P0, PT, RZ, c[0x0][0x350], PT ;  /* 0x0000d400ff007a0c */ /* 0x000fe20003f05070 */
[----:B------:R-:W-:Y:S01]  /*8010*/  IMAD R17, R221, c[0x0][0x1bc], R27 ;  /* 0x00006f00dd117a24 */ /* 0x000fe200078e021b */
[----:B------:R-:W-:Y:S01]  /*8020*/  ISETP.GE.AND P5, PT, R82, c[0x0][0x1d4], PT ;  /* 0x0000750052007a0c */ /* 0x000fe20003fa6270 */
[----:B------:R-:W-:Y:S01]  /*8030*/  IMAD.MOV.U32 R16, RZ, RZ, R26 ;  /* 0x000000ffff107224 */ /* 0x000fe200078e001a */
[----:B------:R-:W-:Y:S01]  /*8040*/  ISETP.NE.AND.EX P0, PT, RZ, c[0x0][0x354], PT, P0 ;  /* 0x0000d500ff007a0c */ /* 0x000fe20003f05300 */
[----:B------:R-:W-:Y:S01]  /*8050*/  IMAD.WIDE.U32 R18, R85, c[0x0][0x208], R22 ;  /* 0x0000820055127a25 */ /* 0x000fe200078e0016 */
[----:B------:R-:W-:-:S02]  /*8060*/  ISETP.GE.AND P4, PT, R228, c[0x0][0x198], PT ;  /* 0x00006600e4007a0c */ /* 0x000fc40003f86270 */
[----:B------:R-:W-:Y:S01]  /*8070*/  ISETP.GE.AND P3, PT, R212, c[0x0][0x198], PT ;  /* 0x00006600d4007a0c */ /* 0x000fe20003f66270 */
[----:B------:R-:W-:Y:S01]  /*8080*/  IMAD R6, R85, c[0x0][0x20c], R6 ;  /* 0x0000830055067a24 */ /* 0x000fe200078e0206 */
[----:B------:R-:W-:Y:S01]  /*8090*/  ISETP.GE.AND P2, PT, R82, c[0x0][0x198], PT ;  /* 0x0000660052007a0c */ /* 0x000fe20003f46270 */
[C---:B------:R-:W-:Y:S02]  /*80a0*/  IMAD R5, R4.reuse, c[0x0][0x1c4], R5 ;  /* 0x0000710004057a24 */ /* 0x040fe400078e0205 */
[----:B------:R-:W-:Y:S01]  /*80b0*/  IMAD.WIDE.U32 R16, R4, c[0x0][0x1c0], R16 ;  /* 0x0000700004107a25 */ /* 0x000fe200078e0010 */
[----:B------:R-:W-:-:S03]  /*80c0*/  SHF.R.S32.HI R4, RZ, 0x1f, R15 ;  /* 0x0000001fff047819 */ /* 0x000fc6000001140f */
[----:B------:R-:W-:Y:S01]  /*80d0*/  IMAD.IADD R19, R19, 0x1, R6 ;  /* 0x0000000113137824 */ /* 0x000fe200078e0206 */
[----:B------:R-:W-:Y:S01]  /*80e0*/  IADD3 R17, R17, R5, RZ ;  /* 0x0000000511117210 */ /* 0x000fe20007ffe0ff */
[----:B------:R-:W-:Y:S02]  /*80f0*/  IMAD.MOV R6, RZ, RZ, -R15 ;  /* 0x000000ffff067224 */ /* 0x000fe400078e0a0f */
[----:B------:R-:W-:Y:S02]  /*8100*/  IMAD R4, R4, c[0x0][0x1b0], RZ ;  /* 0x00006c0004047a24 */ /* 0x000fe400078e02ff */
[----:B------:R-:W-:Y:S02]  /*8110*/  IMAD R3, R6, c[0x0][0x2c4], R3 ;  /* 0x0000b10006037a24 */ /* 0x000fe400078e0203 */
[----:B------:R-:W-:-:S03]  /*8120*/  IMAD.WIDE.U32 R20, R85, c[0x0][0x1e0], R22 ;  /* 0x0000780055147a25 */ /* 0x000fc600078e0016 */
[----:B------:R-:W-:Y:S01]  /*8130*/  SHF.R.S32.HI R6, RZ, 0x1f, R3 ;  /* 0x0000001fff067819 */ /* 0x000fe20000011403 */
[----:B------:R-:W-:Y:S01]  /*8140*/  IMAD R4, R15, c[0x0][0x1b4], R4 ;  /* 0x00006d000f047a24 */ /* 0x000fe200078e0204 */
[----:B------:R-:W-:Y:S01]  /*8150*/  IADD3 R21, R21, R9, RZ ;  /* 0x0000000915157210 */ /* 0x000fe20007ffe0ff */
[----:B------:R-:W-:-:S04]  /*8160*/  IMAD.WIDE.U32 R16, R15, c[0x0][0x1b0], R16 ;  /* 0x00006c000f107a25 */ /* 0x000fc800078e0010 */
[----:B------:R-:W-:Y:S01]  /*8170*/  IMAD R6, R6, c[0x0][0x1a8], RZ ;  /* 0x00006a0006067a24 */ /* 0x000fe200078e02ff */
[----:B------:R-:W-:Y:S01]  /*8180*/  IADD3 R17, R17, R4, RZ ;  /* 0x0000000411117210 */ /* 0x000fe20007ffe0ff */
[----:B------:R-:W-:-:S04]  /*8190*/  IMAD.WIDE.U32 R236, R221, c[0x0][0x1e8], R20 ;  /* 0x00007a00ddec7a25 */ /* 0x000fc800078e0014 */
[----:B------:R-:W-:-:S04]  /*81a0*/  IMAD.WIDE.U32 R18, R221, c[0x0][0x210], R18 ;  /* 0x00008400dd127a25 */ /* 0x000fc800078e0012 */
[C---:B------:R-:W-:Y:S02]  /*81b0*/  IMAD R6, R3.reuse, c[0x0][0x1ac], R6 ;  /* 0x00006b0003067a24 */ /* 0x040fe400078e0206 */
[----:B------:R-:W-:-:S04]  /*81c0*/  IMAD.WIDE.U32 R16, R3, c[0x0][0x1a8], R16 ;  /* 0x00006a0003107a25 */ /* 0x000fc800078e0010 */
[----:B------:R-:W-:Y:S01]  /*81d0*/  IMAD R237, R221, c[0x0][0x1ec], R237 ;  /* 0x00007b00dded7a24 */ /* 0x000fe200078e02ed */
[----:B------:R-:W-:Y:S01]  /*81e0*/  IADD3 R6, R17, R6, RZ ;  /* 0x0000000611067210 */ /* 0x000fe20007ffe0ff */
[----:B------:R-:W-:Y:S02]  /*81f0*/  IMAD R5, R221, c[0x0][0x214], R19 ;  /* 0x00008500dd057a24 */ /* 0x000fe400078e0213 */
[----:B------:R-:W-:Y:S01]  /*8200*/  IMAD.MOV.U32 R4, RZ, RZ, R18 ;  /* 0x000000ffff047224 */ /* 0x000fe200078e0012 */
[----:B--2---:R-:W-:Y:S02]  /*8210*/  @P1 SHF.R.S32.HI R233, RZ, 0x1f, R0 ;  /* 0x0000001fffe91819 */ /* 0x004fe40000011400 */
[----:B------:R-:W-:Y:S01]  /*8220*/  @!P1 MOV R233, R2 ;  /* 0x0000000200e99202 */ /* 0x000fe20000000f00 */
[----:B------:R-:W-:Y:S01]  /*8230*/  IMAD.IADD R2, R7, 0x1, R224 ;  /* 0x0000000107027824 */ /* 0x000fe200078e02e0 */
[----:B------:R-:W-:Y:S01]  /*8240*/  @P1 MOV R232, R0 ;  /* 0x0000000000e81202 */ /* 0x000fe20000000f00 */
[----:B------:R-:W-:Y:S01]  /*8250*/  @!P1 IMAD.MOV.U32 R232, RZ, RZ, R207 ;  /* 0x000000ffffe89224 */ /* 0x000fe200078e00cf */
[----:B------:R-:W-:-:S04]  /*8260*/  SEL R227, R233, RZ, !P0 ;  /* 0x000000ffe9e37207 */ /* 0x000fc80004000000 */
[----:B------:R-:W-:Y:S01]  /*8270*/  SEL R232, R232, RZ, !P0 ;  /* 0x000000ffe8e87207 */ /* 0x000fe20004000000 */
[C---:B------:R-:W-:Y:S01]  /*8280*/  IMAD R3, R227.reuse, c[0x0][0x1f0], RZ ;  /* 0x00007c00e3037a24 */ /* 0x040fe200078e02ff */
[----:B------:R-:W-:Y:S01]  /*8290*/  LEA R14, P0, R16, c[0x0][0x160], 0x1 ;  /* 0x00005800100e7a11 */ /* 0x000fe200078008ff */
[----:B------:R-:W-:Y:S02]  /*82a0*/  IMAD R227, R227, c[0x0][0x218], RZ ;  /* 0x00008600e3e37a24 */ /* 0x000fe400078e02ff */
[----:B------:R-:W-:Y:S01]  /*82b0*/  IMAD R3, R232, c[0x0][0x1f4], R3 ;  /* 0x00007d00e8037a24 */ /* 0x000fe200078e0203 */
[----:B------:R-:W-:Y:S01]  /*82c0*/  LEA.HI.X R6, R16, c[0x0][0x164], R6, 0x1, P0 ;  /* 0x0000590010067a11 */ /* 0x000fe200000f0c06 */
[C---:B------:R-:W-:Y:S02]  /*82d0*/  IMAD R227, R232.reuse, c[0x0][0x21c], R227 ;  /* 0x00008700e8e37a24 */ /* 0x040fe400078e02e3 */
[----:B------:R-:W-:-:S04]  /*82e0*/  IMAD.WIDE.U32 R236, R232, c[0x0][0x1f0], R236 ;  /* 0x00007c00e8ec7a25 */ /* 0x000fc800078e00ec */
[----:B------:R-:W-:Y:S01]  /*82f0*/  IMAD.WIDE.U32 R232, R232, c[0x0][0x218], R4 ;  /* 0x00008600e8e87a25 */ /* 0x000fe200078e0004 */
[----:B------:R-:W-:Y:S02]  /*8300*/  IADD3 R4, R8, -0x1, RZ ;  /* 0xffffffff08047810 */ /* 0x000fe40007ffe0ff */
[----:B------:R-:W-:Y:S02]  /*8310*/  IADD3 R230, R237, R3, RZ ;  /* 0x00000003ede67210 */ /* 0x000fe40007ffe0ff */
[----:B------:R-:W-:Y:S01]  /*8320*/  IADD3 R227, R233, R227, RZ ;  /* 0x000000e3e9e37210 */ /* 0x000fe20007ffe0ff */
[----:B------:R-:W-:Y:S05]  /*8330*/  BRA.DIV ~URZ, `(.L_x_1863) ;  /* 0x00018ce27f007947 */ /* 0x000fea000b800000 */
[----:B------:R1:W2:Y:S02]  /*8340*/  SHFL.IDX PT, R21, R6, RZ, 0x181f ;  /* 0x00181fff06157589 */ /* 0x0002a400000e0000 */
.L_x_2030:
[----:B------:R-:W-:Y:S05]  /*8350*/  BRA.DIV ~URZ, `(.L_x_1864) ;  /* 0x00018d327f007947 */ /* 0x000fea000b800000 */
[----:B------:R3:W4:Y:S02]  /*8360*/  SHFL.IDX PT, R9, R14, RZ, 0x181f ;  /* 0x00181fff0e097589 */ /* 0x00072400000e0000 */
.L_x_2031:
[----:B------:R-:W-:Y:S01]  /*8370*/  IMAD R5, R223, c[0x0][0x2c4], RZ ;  /* 0x0000b100df057a24 */ /* 0x000fe200078e02ff */
[----:B------:R-:W-:Y:S01]  /*8380*/  BSSY B0, `(.L_x_1865) ;  /* 0x0000011000007945 */ /* 0x000fe20003800000 */
[----:B------:R-:W-:Y:S02]  /*8390*/  SHF.R.S32.HI R15, RZ, 0x1f, R82 ;  /* 0x0000001fff0f7819 */ /* 0x000fe40000011452 */
[----:B------:R-:W-:-:S02]  /*83a0*/  SHF.R.S32.HI R3, RZ, 0x1f, R212 ;  /* 0x0000001fff037819 */ /* 0x000fc400000114d4 */
        /* <DEDUP_REMOVED lines=14> */
.L_x_1866:
[----:B------:R-:W-:Y:S05]  /*8490*/  BSYNC B0 ;  /* 0x0000000000007941 */ /* 0x000fea0003800000 */
.L_x_1865:
[----:B------:R-:W-:Y:S05]  /*84a0*/  BRA.DIV ~URZ, `(.L_x_1867) ;  /* 0x00018c427f007947 */ /* 0x000fea000b800000 */
[----:B--2---:R2:W1:Y:S04]  /*84b0*/  SHFL.IDX PT, R21, R6, 0x1, 0x181f ;  /* 0x00381f0006157f89 */ /* 0x00446800000e0000 */
[----:B----4-:R2:W4:Y:S02]  /*84c0*/  SHFL.IDX PT, R9, R14, 0x1, 0x181f ;  /* 0x00381f000e097f89 */ /* 0x01052400000e0000 */
.L_x_2032:
[----:B------:R-:W-:Y:S01]  /*84d0*/  IADD3 R0, R2, 0x20, RZ ;  /* 0x0000002002007810 */ /* 0x000fe20007ffe0ff */
[----:B------:R-:W-:Y:S03]  /*84e0*/  BSSY B0, `(.L_x_1868) ;  /* 0x000000f000007945 */ /* 0x000fe60003800000 */
[----:B------:R-:W-:-:S13]  /*84f0*/  ISETP.GE.AND P0, PT, R0, R5, PT ;  /* 0x000000050000720c */ /* 0x000fda0003f06270 */
[----:B------:R-:W-:Y:S05]  /*8500*/  @P0 BRA `(.L_x_1869) ;  /* 0x000000c000000947 */ /* 0x000fea0003800000 */
[----:B----4-:R-:W-:-:S04]  /*8510*/  LEA R18, P0, R228, R9, 0x1 ;  /* 0x00000009e4127211 */ /* 0x010fc800078008ff */
        /* <DEDUP_REMOVED lines=11> */
.L_x_1869:
[----:B------:R-:W-:Y:S05]  /*85d0*/  BSYNC B0 ;  /* 0x0000000000007941 */ /* 0x000fea0003800000 */
.L_x_1868:
[----:B------:R-:W-:Y:S05]  /*85e0*/  BRA.DIV ~URZ, `(.L_x_1870) ;  /* 0x00018bc27f007947 */ /* 0x000fea000b800000 */
[----:B-1----:R1:W2:Y:S02]  /*85f0*/  SHFL.IDX PT, R21, R6, 0x2, 0x181f ;  /* 0x00581f0006157f89 */ /* 0x0022a400000e0000 */
.L_x_2033:
[----:B------:R-:W-:Y:S05]  /*8600*/  BRA.DIV ~URZ, `(.L_x_1871) ;  /* 0x00018c127f007947 */ /* 0x000fea000b800000 */
[----:B----4-:R4:W1:Y:S02]  /*8610*/  SHFL.IDX PT, R9, R14, 0x2, 0x181f ;  /* 0x00581f000e097f89 */ /* 0x01086400000e0000 */
.L_x_2034:
        /* <DEDUP_REMOVED lines=16> */
.L_x_1873:
[----:B------:R-:W-:Y:S05]  /*8720*/  BSYNC B0 ;  /* 0x0000000000007941 */ /* 0x000fea0003800000 */
.L_x_1872:
[----:B------:R-:W-:Y:S05]  /*8730*/  BRA.DIV ~URZ, `(.L_x_1874) ;  /* 0x00018b427f007947 */ /* 0x000fea000b800000 */
[----:B-12---:R1:W2:Y:S04]  /*8740*/  SHFL.IDX PT, R21, R6, 0x3, 0x181f ;  /* 0x00781f0006157f89 */ /* 0x0062a800000e0000 */
[----:B------:R1:W3:Y:S02]  /*8750*/  SHFL.IDX PT, R9, R14, 0x3, 0x181f ;  /* 0x00781f000e097f89 */ /* 0x0002e400000e0000 */
.L_x_2035:
[----:B------:R-:W-:-:S04]  /*8760*/  IADD3 R2, R2, 0x60, RZ ;  /* 0x0000006002027810 */ /* 0x000fc80007ffe0ff */
[----:B------:R-:W-:-:S13]  /*8770*/  ISETP.GE.AND P0, PT, R2, R5, PT ;  /* 0x000000050200720c */ /* 0x000fda0003f06270 */
[----:B---3--:R-:W-:-:S04]  /*8780*/  @!P0 LEA R16, P1, R228, R9, 0x1 ;  /* 0x00000009e4108211 */ /* 0x008fc800078208ff */
[----:B--2---:R-:W-:Y:S02]  /*8790*/  @!P0 LEA.HI.X R17, R228, R21, R23, 0x1, P1 ;  /* 0x00000015e4118211 */ /* 0x004fe400008f0c17 */
[----:B------:R-:W-:-:S03]  /*87a0*/  @!P0 LEA R2, P1, R212, R9, 0x1 ;  /* 0x00000009d4028211 */ /* 0x000fc600078208ff */
[----:B------:R-:W-:Y:S01]  /*87b0*/  @!PT LDS RZ, [RZ] ;  /* 0x00000000fffff984 */ /* 0x000fe20000000800 */
[----:B------:R-:W-:Y:S01]  /*87c0*/  @!PT LDS RZ, [RZ] ;  /* 0x00000000fffff984 */ /* 0x000fe20000000800 */
[----:B------:R-:W-:Y:S01]  /*87d0*/  @!PT LDS RZ, [RZ] ;  /* 0x00000000fffff984 */ /* 0x000fe20000000800 */
[----:B------:R2:W-:Y:S01]  /*87e0*/  @!P0 LDGSTS.E.BYPASS.LTC128B.128 [R140+0x1b100], [R16.64], !P4 ;  /* 0x1b100000108c8fae */ /* 0x0005e2000e101d48 */
[----:B------:R-:W-:Y:S02]  /*87f0*/  @!P0 LEA.HI.X R3, R212, R21, R3, 0x1, P1 ;  /* 0x00000015d4038211 */ /* 0x000fe400008f0c03 */
[----:B-1--4-:R-:W-:-:S03]  /*8800*/  @!P0 LEA R14, P1, R82, R9, 0x1 ;  /* 0x00000009520e8211 */ /* 0x012fc600078208ff */
[----:B------:R2:W-:Y:S01]  /*8810*/  @!P0 LDGSTS.E.BYPASS.LTC128B.128 [R140+0x1f100], [R2.64], !P3 ;  /* 0x1f100000028c8fae */ /* 0x0005e2000d901d48 */
[----:B------:R-:W-:-:S05]  /*8820*/  @!P0 LEA.HI.X R15, R82, R21, R15, 0x1, P1 ;  /* 0x00000015520f8211 */ /* 0x000fca00008f0c0f */
[----:B------:R2:W-:Y:S04]  /*8830*/  @!P0 LDGSTS.E.BYPASS.LTC128B.128 [R140+0x23100], [R14.64], !P2 ;  /* 0x231000000e8c8fae */ /* 0x0005e8000d101d48 */
[----:B------:R-:W0:Y:S01]  /*8840*/  LDGDEPBAR ;  /* 0x00000000000079af */ /* 0x000e220000000000 */
[----:B------:R-:W-:Y:S02]  /*8850*/  WARPSYNC 0xffffffff ;  /* 0xffffffff00007948 */ /* 0x000fe40003800000 */
[C---:B--2---:R-:W-:Y:S01]  /*8860*/  IMAD.SHL.U32 R3, R4.reuse, 0x40, RZ ;  /* 0x0000004004037824 */ /* 0x044fe200078e00ff */
[----:B------:R-:W-:Y:S01]  /*8870*/  SHF.R.S32.HI R0, RZ, 0x1f, R4 ;  /* 0x0000001fff007819 */ /* 0x000fe20000011404 */
[----:B------:R-:W-:Y:S01]  /*8880*/  IMAD.WIDE.U32 R14, R4, c[0x0][0x1e0], RZ ;  /* 0x00007800040e7a25 */ /* 0x000fe200078e00ff */
[----:B------:R-:W-:Y:S02]  /*8890*/  BAR.SYNC.DEFER_BLOCKING 0x0 ;  /* 0x0000000000007b1d */ /* 0x000fe40000010000 */
[----:B------:R-:W-:Y:S01]  /*88a0*/  IADD3 R9, -R3, R226, -R7 ;  /* 0x000000e203097210 */ /* 0x000fe20007ffe907 */
[----:B------:R-:W-:-:S03]  /*88b0*/  IMAD R7, R0, c[0x0][0x1e0], RZ ;  /* 0x0000780000077a24 */ /* 0x000fc600078e02ff */
[C---:B------:R-:W-:Y:S01]  /*88c0*/  ISETP.GE.AND P1, PT, R9.reuse, 0x1, PT ;  /* 0x000000010900780c */ /* 0x040fe20003f26270 */
[----:B------:R-:W-:Y:S01]  /*88d0*/  IMAD R2, R4, c[0x0][0x1e4], R7 ;  /* 0x0000790004027a24 */ /* 0x000fe200078e0207 */
[C---:B------:R-:W-:Y:S01]  /*88e0*/  LEA R7, P2, R14.reuse, R236, 0x6 ;  /* 0x000000ec0e077211 */ /* 0x040fe200078430ff */
[----:B------:R-:W-:Y:S01]  /*88f0*/  ULDC.64 UR4, c[0x0][0x208] ;  /* 0x0000820000047ab9 */ /* 0x000fe20000000a00 */
[----:B------:R-:W-:Y:S01]  /*8900*/  ISETP.GE.AND P0, PT, R9, 0x21, PT ;  /* 0x000000210900780c */ /* 0x000fe20003f06270 */
[----:B------:R-:W-:Y:S01]  /*8910*/  IMAD.IADD R15, R15, 0x1, R2 ;  /* 0x000000010f0f7824 */ /* 0x000fe200078e0202 */
[----:B------:R-:W-:Y:S01]  /*8920*/  USHF.L.U32 UR7, UR4, 0x6, URZ ;  /* 0x0000000604077899 */ /* 0x000fe2000800063f */
[----:B------:R-:W-:Y:S01]  /*8930*/  IMAD.MOV.U32 R2, RZ, RZ, 0x20 ;  /* 0x00000020ff027424 */ /* 0x000fe200078e00ff */
[----:B------:R-:W-:Y:S01]  /*8940*/  UMOV UR6, 0x6 ;  /* 0x0000000600067882 */ /* 0x000fe20000000000 */
[----:B------:R-:W-:Y:S01]  /*8950*/  BSSY B0, `(.L_x_1875) ;  /* 0x000004c000007945 */ /* 0x000fe20003800000 */
[----:B------:R-:W-:Y:S01]  /*8960*/  LEA.HI.X R6, R14, R230, R15, 0x6, P2 ;  /* 0x000000e60e067211 */ /* 0x000fe200010f340f */
[----:B------:R-:W-:Y:S01]  /*8970*/  IMAD.WIDE.U32 R16, R2, c[0x0][0x1e0], RZ ;  /* 0x0000780002107a25 */ /* 0x000fe200078e00ff */
[----:B------:R-:W-:Y:S01]  /*8980*/  USHF.L.U64.HI UR5, UR4, UR6, UR5 ;  /* 0x0000000604057299 */ /* 0x000fe20008010205 */
[----:B------:R-:W-:-:S02]  /*8990*/  @P1 LEA R18, P2, R7, c[0x0][0x1c8], 0x1 ;  /* 0x0000720007121a11 */ /* 0x000fc400078408ff */
[----:B------:R-:W-:Y:S01]  /*89a0*/  @P1 ISETP.GE.AND P3, PT, R228, c[0x0][0x1d4], PT ;  /* 0x00007500e4001a0c */ /* 0x000fe20003f66270 */
[----:B------:R-:W-:Y:S01]  /*89b0*/  IMAD R15, R2, c[0x0][0x1e4], RZ ;  /* 0x00007900020f7a24 */ /* 0x000fe200078e02ff */
[----:B------:R-:W-:Y:S02]  /*89c0*/  @P1 LEA.HI.X R19, R7, c[0x0][0x1cc], R6, 0x1, P2 ;  /* 0x0000730007131a11 */ /* 0x000fe400010f0c06 */
[C---:B------:R-:W-:Y:S02]  /*89d0*/  @P1 ISETP.GE.AND P2, PT, R212.reuse, c[0x0][0x1d4], PT ;  /* 0x00007500d4001a0c */ /* 0x040fe40003f46270 */
[----:B------:R-:W-:-:S07]  /*89e0*/  @P0 ISETP.GE.AND P4, PT, R212, c[0x0][0x1d4], PT ;  /* 0x00007500d4000a0c */ /* 0x000fce0003f86270 */
[----:B------:R-:W-:Y:S01]  /*89f0*/  @!PT LDS RZ, [RZ] ;  /* 0x00000000fffff984 */ /* 0x000fe20000000800 */
[----:B------:R-:W-:Y:S01]  /*8a00*/  @!PT LDS RZ, [RZ] ;  /* 0x00000000fffff984 */ /* 0x000fe20000000800 */
[----:B------:R-:W-:Y:S01]  /*8a10*/  @!PT LDS RZ, [RZ] ;  /* 0x00000000fffff984 */ /* 0x000fe20000000800 */
[----:B------:R1:W-:Y:S01]  /*8a20*/  @P1 LDGSTS.E.BYPASS.LTC128B.128 [R140+0xc100], [R18.64], !P3 ;  /* 0x0c100000128c1fae */ /* 0x0003e2000d901d48 */
[----:B------:R-:W-:-:S03]  /*8a30*/  @P0 IADD3 R7, P3, R7, R16, RZ ;  /* 0x0000001007070210 */ /* 0x000fc60007f7e0ff */
[----:B------:R1:W-:Y:S01]  /*8a40*/  @P1 LDGSTS.E.BYPASS.LTC128B.128 [R140+0xe100], [R18.64+0x80], !P2 ;  /* 0x0e100080128c1fae */ /* 0x0003e2000d101d48 */
[----:B------:R-:W-:Y:S02]  /*8a50*/  @P0 ISETP.GE.AND P2, PT, R228, c[0x0][0x1d4], PT ;  /* 0x00007500e4000a0c */ /* 0x000fe40003f46270 */
[----:B------:R-:W-:Y:S01]  /*8a60*/  @P0 IADD3.X R6, R6, R17, R15, P3, !PT ;  /* 0x0000001106060210 */ /* 0x000fe20001ffe40f */
[----:B------:R-:W-:Y:S01]  /*8a70*/  IMAD R15, R0, c[0x0][0x208], RZ ;  /* 0x00008200000f7a24 */ /* 0x000fe200078e02ff */
[----:B------:R1:W-:Y:S01]  /*8a80*/  @P1 LDGSTS.E.BYPASS.LTC128B.128 [R140+0x10100], [R18.64+0x100], !P5 ;  /* 0x10100100128c1fae */ /* 0x0003e2000e901d48 */
[----:B------:R-:W-:Y:S01]  /*8a90*/  @P0 LEA R14, P1, R7, c[0x0][0x1c8], 0x1 ;  /* 0x00007200070e0a11 */ /* 0x000fe200078208ff */
[----:B------:R-:W-:Y:S01]  /*8aa0*/  IMAD.WIDE.U32 R16, R4, c[0x0][0x208], RZ ;  /* 0x0000820004107a25 */ /* 0x000fe200078e00ff */
[----:B------:R-:W-:-:S03]  /*8ab0*/  ISETP.GE.AND P3, PT, R228, c[0x0][0x1d4], PT ;  /* 0x00007500e4007a0c */ /* 0x000fc60003f66270 */
[----:B------:R-:W-:Y:S01]  /*8ac0*/  IMAD R0, R4, c[0x0][0x20c], R15 ;  /* 0x0000830004007a24 */ /* 0x000fe200078e020f */
[----:B------:R-:W-:Y:S02]  /*8ad0*/  @P0 LEA.HI.X R15, R7, c[0x0][0x1cc], R6, 0x1, P1 ;  /* 0x00007300070f0a11 */ /* 0x000fe400008f0c06 */
[----:B------:R-:W-:Y:S01]  /*8ae0*/  LEA R6, P1, R16, R232, 0x6 ;  /* 0x000000e810067211 */ /* 0x000fe200078230ff */
[----:B------:R-:W-:Y:S02]  /*8af0*/  IMAD.IADD R0, R17, 0x1, R0 ;  /* 0x0000000111007824 */ /* 0x000fe400078e0200 */
[----:B------:R1:W-:Y:S01]  /*8b00*/  @P0 LDGSTS.E.BYPASS.LTC128B.128 [R140+0xd100], [R14.64], !P2 ;  /* 0x0d1000000e8c0fae */ /* 0x0003e2000d101d48 */
[----:B------:R-:W-:Y:S02]  /*8b10*/  ISETP.GE.AND P2, PT, R212, c[0x0][0x1d4], PT ;  /* 0x00007500d4007a0c */ /* 0x000fe40003f46270 */
[----:B------:R-:W-:Y:S01]  /*8b20*/  LEA.HI.X R17, R16, R227, R0, 0x6, P1 ;  /* 0x000000e310117211 */ /* 0x000fe200008f3400 */
[----:B------:R1:W-:Y:S01]  /*8b30*/  @P0 LDGSTS.E.BYPASS.LTC128B.128 [R140+0xf100], [R14.64+0x80], !P4 ;  /* 0x0f1000800e8c0fae */ /* 0x0003e2000e101d48 */
[C---:B------:R-:W-:Y:S01]  /*8b40*/  ISETP.LT.OR P4, PT, R9.reuse, 0x1, P3 ;  /* 0x000000010900780c */ /* 0x040fe20001f81670 */
[----:B------:R-:W-:Y:S01]  /*8b50*/  IMAD.MOV.U32 R0, RZ, RZ, 0x40 ;  /* 0x00000040ff007424 */ /* 0x000fe200078e00ff */
[----:B------:R-:W-:Y:S01]  /*8b60*/  ISETP.LT.OR P1, PT, R9, 0x1, P2 ;  /* 0x000000010900780c */ /* 0x000fe20001721670 */
[----:B------:R1:W-:Y:S01]  /*8b70*/  @P0 LDGSTS.E.BYPASS.LTC128B.128 [R140+0x11100], [R14.64+0x100], !P5 ;  /* 0x111001000e8c0fae */ /* 0x0003e2000e901d48 */
[----:B------:R-:W-:-:S02]  /*8b80*/  LEA R16, P0, R6, c[0x0][0x1f8], 0x1 ;  /* 0x00007e0006107a11 */ /* 0x000fc400078008ff */
[C---:B------:R-:W-:Y:S01]  /*8b90*/  ISETP.LT.OR P3, PT, R9.reuse, 0x21, P3 ;  /* 0x000000210900780c */ /* 0x040fe20001f61670 */
[----:B------:R-:W0:Y:S01]  /*8ba0*/  LDGDEPBAR ;  /* 0x00000000000079af */ /* 0x000e220000000000 */
[----:B------:R-:W-:Y:S02]  /*8bb0*/  LEA.HI.X R17, R6, c[0x0][0x1fc], R17, 0x1, P0 ;  /* 0x00007f0006117a11 */ /* 0x000fe400000f0c11 */
[----:B------:R-:W-:Y:S02]  /*8bc0*/  ISETP.GE.AND P0, PT, R82, c[0x0][0x1d4], PT ;  /* 0x0000750052007a0c */ /* 0x000fe40003f06270 */
[C---:B------:R-:W-:Y:S01]  /*8bd0*/  ISETP.LT.OR P2, PT, R9.reuse, 0x21, P2 ;  /* 0x000000210900780c */ /* 0x040fe20001741670 */
[----:B------:R1:W-:Y:S01]  /*8be0*/  LDGSTS.E.BYPASS.LTC128B.128 [R140+0x100], [R16.64], !P4 ;  /* 0x00100000108c7fae */ /* 0x0003e2000e101d48 */
[----:B------:R-:W-:-:S03]  /*8bf0*/  ISETP.LT.OR P4, PT, R9, 0x1, P0 ;  /* 0x000000010900780c */ /* 0x000fc60000781670 */
[----:B------:R1:W-:Y:S01]  /*8c00*/  LDGSTS.E.BYPASS.LTC128B.128 [R140+0x2100], [R16.64+0x80], !P1 ;  /* 0x02100080108c7fae */ /* 0x0003e2000c901d48 */
[----:B------:R-:W-:Y:S02]  /*8c10*/  ISETP.LT.OR P1, PT, R9, 0x21, P0 ;  /* 0x000000210900780c */ /* 0x000fe40000721670 */
[----:B------:R-:W-:-:S04]  /*8c20*/  IADD3 R6, P0, R16, UR7, RZ ;  /* 0x0000000710067c10 */ /* 0x000fc8000ff1e0ff */
[----:B------:R-:W-:-:S03]  /*8c30*/  IADD3.X R7, R17, UR5, RZ, P0, !PT ;  /* 0x0000000511077c10 */ /* 0x000fc600087fe4ff */
[----:B------:R1:W-:Y:S01]  /*8c40*/  LDGSTS.E.BYPASS.LTC128B.128 [R140+0x4100], [R16.64+0x100], !P4 ;  /* 0x04100100108c7fae */ /* 0x0003e2000e101d48 */
[----:B------:R-:W-:-:S03]  /*8c50*/  ISETP.GT.AND P4, PT, R4, R231, PT ;  /* 0x000000e70400720c */ /* 0x000fc60003f84270 */
[----:B------:R1:W-:Y:S04]  /*8c60*/  LDGSTS.E.BYPASS.LTC128B.128 [R140+0x1100], [R6.64], !P3 ;  /* 0x01100000068c7fae */ /* 0x0003e8000d901d48 */
[----:B------:R1:W-:Y:S04]  /*8c70*/  LDGSTS.E.BYPASS.LTC128B.128 [R140+0x3100], [R6.64+0x80], !P2 ;  /* 0x03100080068c7fae */ /* 0x0003e8000d101d48 */
[----:B------:R1:W-:Y:S04]  /*8c80*/  LDGSTS.E.BYPASS.LTC128B.128 [R140+0x5100], [R6.64+0x100], !P1 ;  /* 0x05100100068c7fae */ /* 0x0003e8000c901d48 */
[----:B------:R-:W0:Y:S01]  /*8c90*/  LDGDEPBAR ;  /* 0x00000000000079af */ /* 0x000e220000000000 */
[----:B------:R-:W-:Y:S05]  /*8ca0*/  @!P4 BRA `(.L_x_1876) ;  /* 0x000001600000c947 */ /* 0x000fea0003800000 */
[----:B-1----:R-:W-:Y:S02]  /*8cb0*/  IADD3 R7, R8, -0x2, RZ ;  /* 0xfffffffe08077810 */ /* 0x002fe40007ffe0ff */
[----:B------:R-:W-:-:S02]  /*8cc0*/  ISETP.GE.AND P1, PT, R228, c[0x0][0x1d4], PT ;  /* 0x00007500e4007a0c */ /* 0x000fc40003f26270 */
[----:B------:R-:W-:Y:S01]  /*8cd0*/  SHF.R.S32.HI R4, RZ, 0x1f, R7 ;  /* 0x0000001fff047819 */ /* 0x000fe20000011407 */
[----:B------:R-:W-:-:S04]  /*8ce0*/  IMAD.WIDE.U32 R14, R7, c[0x0][0x1e0], RZ ;  /* 0x00007800070e7a25 */ /* 0x000fc800078e00ff */
[----:B------:R-:W-:Y:S01]  /*8cf0*/  IMAD R4, R4, c[0x0][0x1e0], RZ ;  /* 0x0000780004047a24 */ /* 0x000fe200078e02ff */
[----:B------:R-:W-:-:S03]  /*8d00*/  LEA R6, P0, R14, R236, 0x6 ;  /* 0x000000ec0e067211 */ /* 0x000fc600078030ff */
[----:B------:R-:W-:Y:S01]  /*8d10*/  IMAD R4, R7, c[0x0][0x1e4], R4 ;  /* 0x0000790007047a24 */ /* 0x000fe200078e0204 */
[----:B------:R-:W-:-:S03]  /*8d20*/  LEA R16, P2, R6, c[0x0][0x1c8], 0x1 ;  /* 0x0000720006107a11 */ /* 0x000fc600078408ff */
[----:B------:R-:W-:Y:S02]  /*8d30*/  IMAD.IADD R7, R15, 0x1, R4 ;  /* 0x000000010f077824 */ /* 0x000fe400078e0204 */
[----:B------:R-:W-:-:S03]  /*8d40*/  IMAD R4, R0, c[0x0][0x1e4], RZ ;  /* 0x0000790000047a24 */ /* 0x000fc600078e02ff */
[----:B------:R-:W-:Y:S01]  /*8d50*/  LEA.HI.X R7, R14, R230, R7, 0x6, P0 ;  /* 0x000000e60e077211 */ /* 0x000fe200000f3407 */
[----:B------:R-:W-:Y:S01]  /*8d60*/  IMAD.WIDE.U32 R14, R0, c[0x0][0x1e0], RZ ;  /* 0x00007800000e7a25 */ /* 0x000fe200078e00ff */
[----:B------:R-:W-:Y:S02]  /*8d70*/  ISETP.GE.AND P0, PT, R212, c[0x0][0x1d4], PT ;  /* 0x00007500d4007a0c */ /* 0x000fe40003f06270 */
[----:B------:R-:W-:Y:S02]  /*8d80*/  LEA.HI.X R17, R6, c[0x0][0x1cc], R7, 0x1, P2 ;  /* 0x0000730006117a11 */ /* 0x000fe400010f0c07 */
        /* <DEDUP_REMOVED lines=8> */
.L_x_1876:
[----:B------:R-:W-:Y:S05]  /*8e10*/  BSYNC B0 ;  /* 0x0000000000007941 */ /* 0x000fea0003800000 */
.L_x_1875:
[----:B------:R-:W-:Y:S01]  /*8e20*/  ISETP.LT.AND P0, PT, RZ, c[0x0][0x27c], PT ;  /* 0x00009f00ff007a0c */ /* 0x000fe20003f01270 */
[----:B------:R-:W0:Y:S01]  /*8e30*/  LDGDEPBAR ;  /* 0x00000000000079af */ /* 0x000e220000000000 */
[----:B------:R-:W-:-:S11]  /*8e40*/  ISETP.NE.AND P6, PT, R220, 0x1, PT ;  /* 0x00000001dc00780c */ /* 0x000fd60003fc5270 */
[----:B------:R-:W-:Y:S05]  /*8e50*/  @P0 BRA `(.L_x_1877) ;  /* 0x0000002000000947 */ /* 0x000fea0003800000 */
[----:B------:R-:W-:-:S04]  /*8e60*/  DEPBAR.LE SB0, 0x3 ;  /* 0x000080c00000791a */ /* 0x000fc80000000000 */
[----:B------:R-:W-:Y:S05]  /*8e70*/  BRA `(.L_x_1878) ;  /* 0x000072d000007947 */ /* 0x000fea0003800000 */
.L_x_1877:
[----:B------:R-:W-:Y:S01]  /*8e80*/  ULDC.U8 UR4, c[0x0][0x298] ;  /* 0x0000a60000047ab9 */ /* 0x000fe20000000000 */
[----:B-----5:R-:W-:Y:S01]  /*8e90*/  SHF.R.S32.HI R4, RZ, 0x1f, R81 ;  /* 0x0000001fff047819 */ /* 0x020fe20000011451 */
[----:B-1----:R-:W-:Y:S01]  /*8ea0*/  IMAD.WIDE.U32 R16, R81, c[0x0][0x280], RZ ;  /* 0x0000a00051107a25 */ /* 0x002fe200078e00ff */
[----:B------:R-:W-:Y:S01]  /*8eb0*/  ISETP.NE.AND P0, PT, RZ, UR4, PT ;  /* 0x00000004ff007c0c */ /* 0x000fe2000bf05270 */
[----:B------:R-:W-:Y:S01]  /*8ec0*/  BSSY B2, `(.L_x_1878) ;  /* 0x0000728000027945 */ /* 0x000fe20003800000 */
[C---:B------:R-:W-:Y:S01]  /*8ed0*/  IADD3 R14, R217.reuse, R224, RZ ;  /* 0x000000e0d90e7210 */ /* 0x040fe20007ffe0ff */
[C---:B------:R-:W-:Y:S01]  /*8ee0*/  IMAD R6, R4.reuse, c[0x0][0x280], RZ ;  /* 0x0000a00004067a24 */ /* 0x040fe200078e02ff */
[----:B------:R-:W-:Y:S01]  /*8ef0*/  IADD3 R9, R217, 0x40, RZ ;  /* 0x00000040d9097810 */ /* 0x000fe20007ffe0ff */
[----:B------:R-:W-:Y:S02]  /*8f00*/  IMAD R4, R4, c[0x0][0x290], RZ ;  /* 0x0000a40004047a24 */ /* 0x000fe400078e02ff */
[C---:B------:R-:W-:Y:S01]  /*8f10*/  IMAD R15, R81.reuse, c[0x0][0x284], R6 ;  /* 0x0000a100510f7a24 */ /* 0x040fe200078e0206 */
[----:B------:R-:W-:Y:S01]  /*8f20*/  LEA R6, R214, R14, 0x6 ;  /* 0x0000000ed6067211 */ /* 0x000fe200078e30ff */
[----:B------:R-:W-:-:S02]  /*8f30*/  IMAD R7, R81, c[0x0][0x294], R4 ;  /* 0x0000a50051077a24 */ /* 0x000fc400078e0204 */
[----:B------:R-:W-:Y:S01]  /*8f40*/  IMAD.WIDE.U32 R18, R81, c[0x0][0x290], RZ ;  /* 0x0000a40051127a25 */ /* 0x000fe200078e00ff */
[----:B------:R-:W-:-:S04]  /*8f50*/  IADD3 R15, R15, R17, RZ ;  /* 0x000000110f0f7210 */ /* 0x000fc80007ffe0ff */
[----:B------:R-:W-:Y:S01]  /*8f60*/  IADD3 R7, R7, R19, RZ ;  /* 0x0000001307077210 */ /* 0x000fe20007ffe0ff */
[----:B------:R-:W-:Y:S05]  /*8f70*/  @!P0 BRA `(.L_x_1879) ;  /* 0x0000386000008947 */ /* 0x000fea0003800000 */
[----:B------:R-:W-:Y:S01]  /*8f80*/  @P6 IMAD.HI.U32 R4, R6, c[0x0][0x2c8], RZ ;  /* 0x0000b20006046a27 */ /* 0x000fe200078e00ff */
[C---:B------:R-:W-:Y:S01]  /*8f90*/  IADD3 R28, R142.reuse, 0x20, RZ ;  /* 0x000000208e1c7810 */ /* 0x040fe20007ffe0ff */
[----:B------:R-:W-:Y:S01]  /*8fa0*/  BSSY B0, `(.L_x_1880) ;  /* 0x000006b000007945 */ /* 0x000fe20003800000 */
[----:B------:R-:W-:Y:S01]  /*8fb0*/  IADD3 R37, R142, 0x10, RZ ;  /* 0x000000108e257810 */ /* 0x000fe20007ffe0ff */
[----:B------:R-:W-:Y:S01]  /*8fc0*/  IMAD.MOV.U32 R23, RZ, RZ, R15 ;  /* 0x000000ffff177224 */ /* 0x000fe200078e000f */
[----:B------:R-:W-:Y:S01]  /*8fd0*/  @P6 SHF.R.U32.HI R6, RZ, c[0x0][0x2cc], R4 ;  /* 0x0000b300ff066a19 */ /* 0x000fe20000011604 */
[----:B------:R-:W-:Y:S01]  /*8fe0*/  IMAD.MOV.U32 R22, RZ, RZ, R16 ;  /* 0x000000ffff167224 */ /* 0x000fe200078e0010 */
[----:B------:R-:W-:Y:S01]  /*8ff0*/  CS2R R40, SRZ ;  /* 0x0000000000287805 */ /* 0x000fe2000001ff00 */
[----:B------:R-:W-:Y:S01]  /*9000*/  IMAD.MOV.U32 R17, RZ, RZ, R7 ;  /* 0x000000ffff117224 */ /* 0x000fe200078e0007 */
[----:B------:R-:W-:Y:S01]  /*9010*/  SHF.R.S32.HI R4, RZ, 0x1f, R6 ;  /* 0x0000001fff047819 */ /* 0x000fe20000011406 */
[----:B------:R-:W-:Y:S01]  /*9020*/  IMAD.WIDE.U32 R22, R6, c[0x0][0x280], R22 ;  /* 0x0000a00006167a25 */ /* 0x000fe200078e0016 */
[----:B------:R-:W-:Y:S01]  /*9030*/  CS2R R86, SRZ ;  /* 0x0000000000567805 */ /* 0x000fe2000001ff00 */
[----:B------:R-:W-:Y:S01]  /*9040*/  CS2R R94, SRZ ;  /* 0x00000000005e7805 */ /* 0x000fe2000001ff00 */
[----:B------:R-:W-:Y:S01]  /*9050*/  CS2R R108, SRZ ;  /* 0x00000000006c7805 */ /* 0x000fe2000001ff00 */
[----:B------:R-:W-:Y:S01]  /*9060*/  IMAD R15, R4, c[0x0][0x280], RZ ;  /* 0x0000a000040f7a24 */ /* 0x000fe200078e02ff */
[----:B------:R-:W-:Y:S01]  /*9070*/  LEA R20, P0, R22, c[0x0][0x270], 0x1 ;  /* 0x00009c0016147a11 */ /* 0x000fe200078008ff */
[----:B------:R-:W-:Y:S01]  /*9080*/  IMAD.MOV.U32 R16, RZ, RZ, R18 ;  /* 0x000000ffff107224 */ /* 0x000fe200078e0012 */
[----:B------:R-:W-:Y:S01]  /*9090*/  CS2R R114, SRZ ;  /* 0x0000000000727805 */ /* 0x000fe2000001ff00 */
[----:B------:R-:W-:Y:S01]  /*90a0*/  IMAD R15, R6, c[0x0][0x284], R15 ;  /* 0x0000a100060f7a24 */ /* 0x000fe200078e020f */
[----:B------:R-:W-:Y:S01]  /*90b0*/  CS2R R118, SRZ ;  /* 0x0000000000767805 */ /* 0x000fe2000001ff00 */
[----:B------:R-:W-:Y:S01]  /*90c0*/  IMAD R7, R4, c[0x0][0x290], RZ ;  /* 0x0000a40004077a24 */ /* 0x000fe200078e02ff */
[----:B------:R1:W2:Y:S01]  /*90d0*/  SHFL.IDX PT, R30, R20, RZ, 0x1c1f ;  /* 0x001c1fff141e7589 */ /* 0x0002a200000e0000 */
[----:B------:R-:W-:Y:S01]  /*90e0*/  IMAD.IADD R27, R23, 0x1, R15 ;  /* 0x00000001171b7824 */ /* 0x000fe200078e020f */
[----:B------:R-:W-:Y:S01]  /*90f0*/  CS2R R104, SRZ ;  /* 0x0000000000687805 */ /* 0x000fe2000001ff00 */
[----:B------:R-:W-:Y:S01]  /*9100*/  IMAD.WIDE.U32 R16, R6, c[0x0][0x290], R16 ;  /* 0x0000a40006107a25 */ /* 0x000fe200078e0010 */
[----:B------:R-:W-:Y:S01]  /*9110*/  CS2R R84, SRZ ;  /* 0x0000000000547805 */ /* 0x000fe2000001ff00 */
[----:B------:R-:W-:Y:S01]  /*9120*/  CS2R R92, SRZ ;  /* 0x00000000005c7805 */ /* 0x000fe2000001ff00 */
[----:B------:R-:W-:Y:S01]  /*9130*/  LEA.HI.X R27, R22, c[0x0][0x274], R27, 0x1, P0 ;  /* 0x00009d00161b7a11 */ /* 0x000fe200000f0c1b */
[----:B------:R-:W-:Y:S01]  /*9140*/  IMAD R26, R6, c[0x0][0x294], R7 ;  /* 0x0000a500061a7a24 */ /* 0x000fe200078e0207 */
[----:B------:R-:W-:Y:S01]  /*9150*/  ISETP.GE.AND P0, PT, R14, R5, PT ;  /* 0x000000050e00720c */ /* 0x000fe20003f06270 */
[----:B------:R-:W-:Y:S01]  /*9160*/  CS2R R106, SRZ ;  /* 0x00000000006a7805 */ /* 0x000fe2000001ff00 */
[----:B------:R-:W-:Y:S01]  /*9170*/  LEA R18, P1, R16, c[0x0][0x288], 0x1 ;  /* 0x0000a20010127a11 */ /* 0x000fe200078208ff */
[----:B------:R-:W-:Y:S01]  /*9180*/  IMAD.IADD R26, R17, 0x1, R26 ;  /* 0x00000001111a7824 */ /* 0x000fe200078e021a */
[----:B------:R-:W-:Y:S01]  /*9190*/  IADD3 R17, R142, 0x40, RZ ;  /* 0x000000408e117810 */ /* 0x000fe20007ffe0ff */
[----:B------:R1:W3:Y:S01]  /*91a0*/  SHFL.IDX PT, R31, R27, RZ, 0x1c1f ;  /* 0x001c1fff1b1f7589 */ /* 0x0002e200000e0000 */
[----:B------:R-:W-:Y:S01]  /*91b0*/  SHF.R.S32.HI R6, RZ, 0x1f, R137 ;  /* 0x0000001fff067819 */ /* 0x000fe20000011489 */
[----:B------:R-:W-:Y:S01]  /*91c0*/  CS2R R112, SRZ ;  /* 0x0000000000707805 */ /* 0x000fe2000001ff00 */
[----:B------:R-:W-:Y:S01]  /*91d0*/  LEA.HI.X R26, R16, c[0x0][0x28c], R26, 0x1, P1 ;  /* 0x0000a300101a7a11 */ /* 0x000fe200008f0c1a */
[----:B------:R1:W4:Y:S01]  /*91e0*/  SHFL.IDX PT, R22, R18, RZ, 0x1c1f ;  /* 0x001c1fff12167589 */ /* 0x00032200000e0000 */
[----:B------:R-:W-:Y:S01]  /*91f0*/  SHF.R.S32.HI R7, RZ, 0x1f, R136 ;  /* 0x0000001fff077819 */ /* 0x000fe20000011488 */
[----:B------:R-:W-:Y:S01]  /*9200*/  CS2R R116, SRZ ;  /* 0x0000000000747805 */ /* 0x000fe2000001ff00 */
[----:B------:R-:W-:Y:S01]  /*9210*/  CS2R R102, SRZ ;  /* 0x0000000000667805 */ /* 0x000fe2000001ff00 */
[----:B------:R1:W1:Y:S01]  /*9220*/  SHFL.IDX PT, R23, R26, RZ, 0x1c1f ;  /* 0x001c1fff1a177589 */ /* 0x00026200000e0000 */
[----:B------:R-:W-:-:S02]  /*9230*/  SHF.R.S32.HI R16, RZ, 0x1f, R17 ;  /* 0x0000001fff107819 */ /* 0x000fc40000011411 */
[----:B------:R-:W-:Y:S02]  /*9240*/  SHF.R.S32.HI R15, RZ, 0x1f, R28 ;  /* 0x0000001fff0f7819 */ /* 0x000fe4000001141c */
[----:B------:R-:W-:Y:S01]  /*9250*/  SHF.R.S32.HI R4, RZ, 0x1f, R37 ;  /* 0x0000001fff047819 */ /* 0x000fe20000011425 */
[----:B------:R-:W-:Y:S05]  /*9260*/  @P0 BRA `(.L_x_1881) ;  /* 0x000003e000000947 */ /* 0x000fea0003800000 */
[----:B--2---:R-:W-:Y:S01]  /*9270*/  ISETP.GE.AND P0, PT, R37, c[0x0][0x27c], PT ;  /* 0x00009f0025007a0c */ /* 0x004fe20003f06270 */
[----:B------:R-:W-:Y:S01]  /*9280*/  CS2R R118, SRZ ;  /* 0x0000000000767805 */ /* 0x000fe2000001ff00 */
[----:B------:R-:W-:Y:S01]  /*9290*/  ISETP.GE.AND P1, PT, R28, c[0x0][0x27c], PT ;  /* 0x00009f001c007a0c */ /* 0x000fe20003f26270 */
[----:B------:R-:W-:-:S10]  /*92a0*/  CS2R R116, SRZ ;  /* 0x0000000000747805 */ /* 0x000fd4000001ff00 */
[C---:B------:R-:W-:Y:S01]  /*92b0*/  @!P0 IMAD.SHL.U32 R21, R37.reuse, 0x2, RZ ;  /* 0x0000000225158824 */ /* 0x040fe200078e00ff */
[----:B------:R-:W-:-:S04]  /*92c0*/  @!P0 SHF.L.U64.HI R19, R37, 0x1, R4 ;  /* 0x0000000125138819 */ /* 0x000fc80000010204 */
[----:B------:R-:W-:-:S05]  /*92d0*/  @!P0 IADD3 R42, P2, R30, R21, RZ ;  /* 0x000000151e2a8210 */ /* 0x000fca0007f5e0ff */
[----:B---3--:R-:W-:Y:S01]  /*92e0*/  @!P0 IMAD.X R43, R31, 0x1, R19, P2 ;  /* 0x000000011f2b8824 */ /* 0x008fe200010e0613 */
[----:B----4-:R-:W-:Y:S01]  /*92f0*/  @!P0 IADD3 R38, P2, R22, R21, RZ ;  /* 0x0000001516268210 */ /* 0x010fe20007f5e0ff */
[----:B------:R-:W-:-:S03]  /*9300*/  @!P1 IMAD.SHL.U32 R21, R28, 0x2, RZ ;  /* 0x000000021c159824 */ /* 0x000fc600078e00ff */
[----:B------:R2:W5:Y:S01]  /*9310*/  @!P0 LD.E.64 R118, [R42.64] ;  /* 0x000000082a768980 */ /* 0x000562000c101b00 */
[----:B-1----:R-:W-:Y:S01]  /*9320*/  @!P0 IMAD.X R39, R23, 0x1, R19, P2 ;  /* 0x0000000117278824 */ /* 0x002fe200010e0613 */
[----:B------:R-:W-:Y:S02]  /*9330*/  @!P1 SHF.L.U64.HI R19, R28, 0x1, R15 ;  /* 0x000000011c139819 */ /* 0x000fe4000001020f */
[-C--:B------:R-:W-:Y:S02]  /*9340*/  @!P1 IADD3 R34, P2, R30, R21.reuse, RZ ;  /* 0x000000151e229210 */ /* 0x080fe40007f5e0ff */
[----:B------:R1:W5:Y:S01]  /*9350*/  @!P0 LD.E.64 R116, [R38.64] ;  /* 0x0000000826748980 */ /* 0x000362000c101b00 */
[----:B------:R-:W-:Y:S02]  /*9360*/  ISETP.GE.AND P0, PT, R137, c[0x0][0x27c], PT ;  /* 0x00009f0089007a0c */ /* 0x000fe40003f06270 */
[----:B------:R-:W-:Y:S01]  /*9370*/  @!P1 IMAD.X R35, R31, 0x1, R19, P2 ;  /* 0x000000011f239824 */ /* 0x000fe200010e0613 */
[----:B------:R-:W-:Y:S01]  /*9380*/  @!P1 IADD3 R32, P2, R22, R21, RZ ;  /* 0x0000001516209210 */ /* 0x000fe20007f5e0ff */
[----:B------:R-:W-:Y:S01]  /*9390*/  CS2R R114, SRZ ;  /* 0x0000000000727805 */ /* 0x000fe2000001ff00 */
[----:B------:R-:W-:-:S03]  /*93a0*/  CS2R R112, SRZ ;  /* 0x0000000000707805 */ /* 0x000fc6000001ff00 */
[----:B------:R-:W-:Y:S01]  /*93b0*/  @!P1 IMAD.X R33, R23, 0x1, R19, P2 ;  /* 0x0000000117219824 */ /* 0x000fe200010e0613 */
[----:B------:R-:W-:Y:S01]  /*93c0*/  ISETP.GE.AND P2, PT, R17, c[0x0][0x27c], PT ;  /* 0x00009f0011007a0c */ /* 0x000fe20003f46270 */
[----:B------:R3:W5:Y:S03]  /*93d0*/  @!P1 LD.E.64 R114, [R34.64] ;  /* 0x0000000822729980 */ /* 0x000766000c101b00 */
[C---:B------:R-:W-:Y:S01]  /*93e0*/  @!P0 IMAD.SHL.U32 R21, R137.reuse, 0x2, RZ ;  /* 0x0000000289158824 */ /* 0x040fe200078e00ff */
[----:B------:R4:W5:Y:S01]  /*93f0*/  @!P1 LD.E.64 R112, [R32.64] ;  /* 0x0000000820709980 */ /* 0x000962000c101b00 */
[----:B------:R-:W-:-:S03]  /*9400*/  @!P0 SHF.L.U64.HI R19, R137, 0x1, R6 ;  /* 0x0000000189138819 */ /* 0x000fc60000010206 */
[----:B-1----:R-:W-:-:S05]  /*9410*/  @!P0 IADD3 R38, P1, R30, R21, RZ ;  /* 0x000000151e268210 */ /* 0x002fca0007f3e0ff */
[--C-:B------:R-:W-:Y:S01]  /*9420*/  @!P0 IMAD.X R39, R31, 0x1, R19.reuse, P1 ;  /* 0x000000011f278824 */ /* 0x100fe200008e0613 */
[C---:B------:R-:W-:Y:S01]  /*9430*/  @!P0 IADD3 R44, P1, R22.reuse, R21, RZ ;  /* 0x00000015162c8210 */ /* 0x040fe20007f3e0ff */
[----:B------:R-:W-:Y:S01]  /*9440*/  CS2R R108, SRZ ;  /* 0x00000000006c7805 */ /* 0x000fe2000001ff00 */
[----:B------:R-:W-:Y:S01]  /*9450*/  CS2R R106, SRZ ;  /* 0x00000000006a7805 */ /* 0x000fe2000001ff00 */
[----:B------:R-:W-:Y:S02]  /*9460*/  @!P2 IMAD.SHL.U32 R21, R17, 0x2, RZ ;  /* 0x000000021115a824 */ /* 0x000fe400078e00ff */
[----:B------:R-:W-:Y:S01]  /*9470*/  @!P0 IMAD.X R45, R23, 0x1, R19, P1 ;  /* 0x00000001172d8824 */ /* 0x000fe200008e0613 */
[----:B------:R-:W-:Y:S01]  /*9480*/  @!P2 SHF.L.U64.HI R19, R17, 0x1, R16 ;  /* 0x000000011113a819 */ /* 0x000fe20000010210 */
[----:B------:R1:W5:Y:S04]  /*9490*/  @!P0 LD.E.64 R108, [R38.64] ;  /* 0x00000008266c8980 */ /* 0x000368000c101b00 */
[----:B------:R1:W5:Y:S01]  /*94a0*/  @!P0 LD.E.64 R106, [R44.64] ;  /* 0x000000082c6a8980 */ /* 0x000362000c101b00 */
[----:B----4-:R-:W-:-:S02]  /*94b0*/  @!P2 IADD3 R32, P0, R22, R21, RZ ;  /* 0x000000151620a210 */ /* 0x010fc40007f1e0ff */
[----:B------:R-:W-:-:S03]  /*94c0*/  ISETP.GE.AND P1, PT, R142, c[0x0][0x27c], PT ;  /* 0x00009f008e007a0c */ /* 0x000fc60003f26270 */
[----:B------:R-:W-:Y:S01]  /*94d0*/  @!P2 IMAD.X R33, R23, 0x1, R19, P0 ;  /* 0x000000011721a824 */ /* 0x000fe200000e0613 */
[----:B------:R-:W-:Y:S01]  /*94e0*/  ISETP.GE.AND P0, PT, R136, c[0x0][0x27c], PT ;  /* 0x00009f0088007a0c */ /* 0x000fe20003f06270 */
[----:B------:R-:W-:Y:S01]  /*94f0*/  CS2R R104, SRZ ;  /* 0x0000000000687805 */ /* 0x000fe2000001ff00 */
[----:B------:R-:W-:Y:S01]  /*9500*/  CS2R R102, SRZ ;  /* 0x0000000000667805 */ /* 0x000fe2000001ff00 */
[----:B---3--:R-:W-:-:S06]  /*9510*/  @!P2 IADD3 R34, P3, R30, R21, RZ ;  /* 0x000000151e22a210 */ /* 0x008fcc0007f7e0ff */
[----:B--2---:R-:W-:-:S04]  /*9520*/  @!P1 IMAD.WIDE R42, R142, 0x2, R30 ;  /* 0x000000028e2a9825 */ /* 0x004fc800078e021e */
[----:B------:R-:W-:Y:S01]  /*9530*/  @!P0 IMAD.SHL.U32 R21, R136, 0x2, RZ ;  /* 0x0000000288158824 */ /* 0x000fe200078e00ff */
[----:B------:R2:W5:Y:S01]  /*9540*/  @!P1 LD.E.64 R104, [R42.64] ;  /* 0x000000082a689980 */ /* 0x000562000c101b00 */
[----:B-1----:R-:W-:-:S04]  /*9550*/  @!P1 IMAD.WIDE R38, R142, 0x2, R22 ;  /* 0x000000028e269825 */ /* 0x002fc800078e0216 */
[----:B------:R-:W-:Y:S01]  /*9560*/  @!P2 IMAD.X R35, R31, 0x1, R19, P3 ;  /* 0x000000011f23a824 */ /* 0x000fe200018e0613 */
[----:B------:R2:W5:Y:S01]  /*9570*/  @!P1 LD.E.64 R102, [R38.64] ;  /* 0x0000000826669980 */ /* 0x000562000c101b00 */
[----:B------:R-:W-:Y:S02]  /*9580*/  @!P0 SHF.L.U64.HI R19, R136, 0x1, R7 ;  /* 0x0000000188138819 */ /* 0x000fe40000010207 */
[----:B------:R-:W-:-:S05]  /*9590*/  @!P0 IADD3 R30, P1, R30, R21, RZ ;  /* 0x000000151e1e8210 */ /* 0x000fca0007f3e0ff */
[--C-:B------:R-:W-:Y:S01]  /*95a0*/  @!P0 IMAD.X R31, R31, 0x1, R19.reuse, P1 ;  /* 0x000000011f1f8824 */ /* 0x100fe200008e0613 */
[----:B------:R-:W-:Y:S01]  /*95b0*/  @!P0 IADD3 R22, P1, R22, R21, RZ ;  /* 0x0000001516168210 */ /* 0x000fe20007f3e0ff */
[----:B------:R-:W-:Y:S01]  /*95c0*/  CS2R R94, SRZ ;  /* 0x00000000005e7805 */ /* 0x000fe2000001ff00 */
[----:B------:R-:W-:Y:S01]  /*95d0*/  CS2R R92, SRZ ;  /* 0x00000000005c7805 */ /* 0x000fe2000001ff00 */
[----:B------:R-:W-:Y:S01]  /*95e0*/  CS2R R86, SRZ ;  /* 0x0000000000567805 */ /* 0x000fe2000001ff00 */
[----:B------:R-:W-:Y:S01]  /*95f0*/  CS2R R84, SRZ ;  /* 0x0000000000547805 */ /* 0x000fe2000001ff00 */
[----:B------:R-:W-:Y:S02]  /*9600*/  @!P0 IMAD.X R23, R23, 0x1, R19, P1 ;  /* 0x0000000117178824 */ /* 0x000fe400008e0613 */
[----:B------:R2:W5:Y:S04]  /*9610*/  @!P2 LD.E.64 R94, [R34.64] ;  /* 0x00000008225ea980 */ /* 0x000568000c101b00 */
[----:B------:R2:W5:Y:S04]  /*9620*/  @!P2 LD.E.64 R92, [R32.64] ;  /* 0x00000008205ca980 */ /* 0x000568000c101b00 */
[----:B------:R2:W5:Y:S04]  /*9630*/  @!P0 LD.E.64 R86, [R30.64] ;  /* 0x000000081e568980 */ /* 0x000568000c101b00 */
[----:B------:R2:W5:Y:S02]  /*9640*/  @!P0 LD.E.64 R84, [R22.64] ;  /* 0x0000000816548980 */ /* 0x000564000c101b00 */
.L_x_1881:
[----:B--2---:R-:W-:Y:S05]  /*9650*/  BSYNC B0 ;  /* 0x0000000000007941 */ /* 0x004fea0003800000 */
.L_x_1880:
[----:B------:R-:W-:Y:S01]  /*9660*/  IADD3 R14, R14, 0x40, RZ ;  /* 0x000000400e0e7810 */ /* 0x000fe20007ffe0ff */
[----:B----45:R-:W-:Y:S01]  /*9670*/  IMAD.MOV.U32 R22, RZ, RZ, R86 ;  /* 0x000000ffff167224 */ /* 0x030fe200078e0056 */
[----:B-1----:R-:W1:Y:S01]  /*9680*/  SHFL.IDX PT, R20, R20, 0x1, 0x1c1f ;  /* 0x003c1f0014147f89 */ /* 0x002e6200000e0000 */
[----:B------:R-:W-:Y:S01]  /*9690*/  IMAD.MOV.U32 R21, RZ, RZ, R87 ;  /* 0x000000ffff157224 */ /* 0x000fe200078e0057 */
[----:B------:R-:W-:Y:S01]  /*96a0*/  ISETP.GE.AND P0, PT, R14, R5, PT ;  /* 0x000000050e00720c */ /* 0x000fe20003f06270 */
        /* <DEDUP_REMOVED lines=41> */
[----:B------:R2:W4:Y:S01]  /*9940*/  SHFL.IDX PT, R21, R27, 0x1, 0x1c1f ;  /* 0x003c1f001b157f89 */ /* 0x00052200000e0000 */
[----:B------:R-:W-:Y:S01]  /*9950*/  IMAD.MOV.U32 R14, RZ, RZ, R103 ;  /* 0x000000ffff0e7224 */ /* 0x000fe200078e0067 */
[----:B------:R-:W-:Y:S01]  /*9960*/  BSSY B0, `(.L_x_1882) ;  /* 0x0000051000007945 */ /* 0x000fe20003800000 */
[----:B------:R-:W-:Y:S01]  /*9970*/  PRMT R89, R25, 0x7610, R89 ;  /* 0x0000761019597816 */ /* 0x000fe20000000059 */
[----:B------:R2:W3:Y:S01]  /*9980*/  SHFL.IDX PT, R19, R26, 0x1, 0x1c1f ;  /* 0x003c1f001a137f89 */ /* 0x0004e200000e0000 */
[----:B------:R-:W-:Y:S01]  /*9990*/  PRMT R88, R23, 0x7610, R88 ;  /* 0x0000761017587816 */ /* 0x000fe20000000058 */
[----:B------:R-:W-:Y:S01]  /*99a0*/  CS2R R48, SRZ ;  /* 0x0000000000307805 */ /* 0x000fe2000001ff00 */
[----:B------:R-:W-:Y:S01]  /*99b0*/  PRMT R96, R22, 0x7610, R96 ;  /* 0x0000761016607816 */ /* 0x000fe20000000060 */
[----:B------:R-:W1:Y:S01]  /*99c0*/  SHFL.IDX PT, R18, R18, 0x1, 0x1c1f ;  /* 0x003c1f0012127f89 */ /* 0x000e6200000e0000 */
[----:B------:R-:W-:Y:S01]  /*99d0*/  PRMT R14, R14, 0x5410, R14 ;  /* 0x000054100e0e7816 */ /* 0x000fe2000000000e */
        /* <DEDUP_REMOVED lines=10> */
[----:B------:R-:W-:Y:S05]  /*9a80*/  @P0 BRA `(.L_x_1883) ;  /* 0x000003e000000947 */ /* 0x000fea0003800000 */
[----:B------:R-:W-:Y:S01]  /*9a90*/  ISETP.GE.AND P0, PT, R37, c[0x0][0x27c], PT ;  /* 0x00009f0025007a0c */ /* 0x000fe20003f06270 */
[----:B------:R-:W-:Y:S01]  /*9aa0*/  CS2R R70, SRZ ;  /* 0x0000000000467805 */ /* 0x000fe2000001ff00 */
[----:B------:R-:W-:Y:S01]  /*9ab0*/  ISETP.GE.AND P1, PT, R28, c[0x0][0x27c], PT ;  /* 0x00009f001c007a0c */ /* 0x000fe20003f26270 */
[----:B------:R-:W-:-:S10]  /*9ac0*/  CS2R R68, SRZ ;  /* 0x0000000000447805 */ /* 0x000fd4000001ff00 */
[C---:B------:R-:W-:Y:S01]  /*9ad0*/  @!P0 IMAD.SHL.U32 R25, R37.reuse, 0x2, RZ ;  /* 0x0000000225198824 */ /* 0x040fe200078e00ff */
[----:B------:R-:W-:-:S04]  /*9ae0*/  @!P0 SHF.L.U64.HI R23, R37, 0x1, R4 ;  /* 0x0000000125178819 */ /* 0x000fc80000010204 */
[----:B-1----:R-:W-:-:S05]  /*9af0*/  @!P0 IADD3 R32, P2, R20, R25, RZ ;  /* 0x0000001914208210 */ /* 0x002fca0007f5e0ff */
[----:B----4-:R-:W-:Y:S01]  /*9b00*/  @!P0 IMAD.X R33, R21, 0x1, R23, P2 ;  /* 0x0000000115218824 */ /* 0x010fe200010e0617 */
[----:B------:R-:W-:Y:S01]  /*9b10*/  @!P0 IADD3 R30, P2, R18, R25, RZ ;  /* 0x00000019121e8210 */ /* 0x000fe20007f5e0ff */
[C---:B------:R-:W-:Y:S01]  /*9b20*/  @!P1 IMAD.SHL.U32 R4, R28.reuse, 0x2, RZ ;  /* 0x000000021c049824 */ /* 0x040fe200078e00ff */
[----:B------:R-:W-:Y:S02]  /*9b30*/  @!P1 SHF.L.U64.HI R15, R28, 0x1, R15 ;  /* 0x000000011c0f9819 */ /* 0x000fe4000001020f */
[----:B------:R1:W5:Y:S01]  /*9b40*/  @!P0 LD.E.64 R70, [R32.64] ;  /* 0x0000000820468980 */ /* 0x000362000c101b00 */
[----:B---3--:R-:W-:Y:S01]  /*9b50*/  @!P0 IMAD.X R31, R19, 0x1, R23, P2 ;  /* 0x00000001131f8824 */ /* 0x008fe200010e0617 */
[----:B--2---:R-:W-:-:S04]  /*9b60*/  @!P1 IADD3 R26, P2, R20, R4, RZ ;  /* 0x00000004141a9210 */ /* 0x004fc80007f5e0ff */
[----:B------:R2:W5:Y:S01]  /*9b70*/  @!P0 LD.E.64 R68, [R30.64] ;  /* 0x000000081e448980 */ /* 0x000562000c101b00 */
[----:B------:R-:W-:Y:S01]  /*9b80*/  ISETP.GE.AND P0, PT, R137, c[0x0][0x27c], PT ;  /* 0x00009f0089007a0c */ /* 0x000fe20003f06270 */
[----:B------:R-:W-:Y:S01]  /*9b90*/  @!P1 IMAD.X R27, R21, 0x1, R15, P2 ;  /* 0x00000001151b9824 */ /* 0x000fe200010e060f */
[----:B------:R-:W-:Y:S01]  /*9ba0*/  @!P1 IADD3 R22, P2, R18, R4, RZ ;  /* 0x0000000412169210 */ /* 0x000fe20007f5e0ff */
[----:B------:R-:W-:Y:S01]  /*9bb0*/  CS2R R66, SRZ ;  /* 0x0000000000427805 */ /* 0x000fe2000001ff00 */
[----:B------:R-:W-:-:S03]  /*9bc0*/  CS2R R64, SRZ ;  /* 0x0000000000407805 */ /* 0x000fc6000001ff00 */
[----:B------:R-:W-:Y:S01]  /*9bd0*/  @!P1 IMAD.X R23, R19, 0x1, R15, P2 ;  /* 0x0000000113179824 */ /* 0x000fe200010e060f */
[----:B------:R-:W-:Y:S01]  /*9be0*/  ISETP.GE.AND P2, PT, R17, c[0x0][0x27c], PT ;  /* 0x00009f0011007a0c */ /* 0x000fe20003f46270 */
[----:B------:R3:W5:Y:S04]  /*9bf0*/  @!P1 LD.E.64 R66, [R26.64] ;  /* 0x000000081a429980 */ /* 0x000768000c101b00 */
[C---:B------:R-:W-:Y:S01]  /*9c00*/  @!P0 IMAD.SHL.U32 R4, R137.reuse, 0x2, RZ ;  /* 0x0000000289048824 */ /* 0x040fe200078e00ff */
[----:B------:R4:W5:Y:S01]  /*9c10*/  @!P1 LD.E.64 R64, [R22.64] ;  /* 0x0000000816409980 */ /* 0x000962000c101b00 */
[----:B------:R-:W-:-:S03]  /*9c20*/  @!P0 SHF.L.U64.HI R6, R137, 0x1, R6 ;  /* 0x0000000189068819 */ /* 0x000fc60000010206 */
[----:B--2---:R-:W-:-:S05]  /*9c30*/  @!P0 IADD3 R30, P1, R20, R4, RZ ;  /* 0x00000004141e8210 */ /* 0x004fca0007f3e0ff */
        /* <DEDUP_REMOVED lines=16> */
[----:B-1----:R-:W-:-:S04]  /*9d40*/  @!P1 IMAD.WIDE R32, R142, 0x2, R20 ;  /* 0x000000028e209825 */ /* 0x002fc800078e0214 */
[----:B------:R-:W-:Y:S01]  /*9d50*/  @!P0 IMAD.SHL.U32 R4, R136, 0x2, RZ ;  /* 0x0000000288048824 */ /* 0x000fe200078e00ff */
[----:B------:R1:W5:Y:S01]  /*9d60*/  @!P1 LD.E.64 R78, [R32.64] ;  /* 0x00000008204e9980 */ /* 0x000362000c101b00 */
[----:B--2---:R-:W-:Y:S01]  /*9d70*/  @!P1 IMAD.WIDE R30, R142, 0x2, R18 ;  /* 0x000000028e1e9825 */ /* 0x004fe200078e0212 */
[----:B------:R-:W-:-:S04]  /*9d80*/  @!P0 SHF.L.U64.HI R7, R136, 0x1, R7 ;  /* 0x0000000188078819 */ /* 0x000fc80000010207 */
[----:B------:R1:W5:Y:S01]  /*9d90*/  @!P1 LD.E.64 R76, [R30.64] ;  /* 0x000000081e4c9980 */ /* 0x000362000c101b00 */
[----:B------:R-:W-:Y:S01]  /*9da0*/  @!P0 IADD3 R20, P1, R20, R4, RZ ;  /* 0x0000000414148210 */ /* 0x000fe20007f3e0ff */
[----:B------:R-:W-:-:S04]  /*9db0*/  @!P2 IMAD.X R27, R21, 0x1, R16, P3 ;  /* 0x00000001151ba824 */ /* 0x000fc800018e0610 */
        /* <DEDUP_REMOVED lines=11> */
.L_x_1883:
[----:B------:R-:W-:Y:S05]  /*9e70*/  BSYNC B0 ;  /* 0x0000000000007941 */ /* 0x000fea0003800000 */
.L_x_1882:
[----:B-1---5:R-:W-:Y:S01]  /*9e80*/  IMAD.MOV.U32 R6, RZ, RZ, R41 ;  /* 0x000000ffff067224 */ /* 0x022fe200078e0029 */
[----:B------:R-:W-:Y:S01]  /*9e90*/  LOP3.LUT R18, R83, 0x18, R144, 0xf8, !PT ;  /* 0x0000001853127812 */ /* 0x000fe200078ef890 */
[----:B------:R-:W-:Y:S01]  /*9ea0*/  IMAD.MOV.U32 R4, RZ, RZ, R48 ;  /* 0x000000ffff047224 */ /* 0x000fe200078e0030 */
[----:B------:R-:W-:Y:S01]  /*9eb0*/  LOP3.LUT P0, RZ, R215, 0x4, RZ, 0xc0, !PT ;  /* 0x00000004d7ff7812 */ /* 0x000fe2000780c0ff */
[----:B------:R-:W-:Y:S01]  /*9ec0*/  IMAD.MOV.U32 R7, RZ, RZ, R40 ;  /* 0x000000ffff077224 */ /* 0x000fe200078e0028 */
[----:B------:R-:W-:Y:S01]  /*9ed0*/  PRMT R15, R6, 0x7610, R15 ;  /* 0x00007610060f7816 */ /* 0x000fe2000000000f */
[----:B------:R-:W-:Y:S01]  /*9ee0*/  IMAD.MOV.U32 R6, RZ, RZ, R59 ;  /* 0x000000ffff067224 */ /* 0x000fe200078e003b */
[----:B------:R-:W-:Y:S01]  /*9ef0*/  PRMT R22, R4, 0x7610, R22 ;  /* 0x0000761004167816 */ /* 0x000fe20000000016 */
[----:B------:R-:W-:Y:S01]  /*9f00*/  IMAD.MOV.U32 R4, RZ, RZ, R66 ;  /* 0x000000ffff047224 */ /* 0x000fe200078e0042 */
[----:B------:R-:W-:Y:S01]  /*9f10*/  PRMT R16, R7, 0x7610, R16 ;  /* 0x0000761007107816 */ /* 0x000fe20000000010 */
[----:B------:R-:W-:Y:S01]  /*9f20*/  IMAD.MOV.U32 R7, RZ, RZ, R58 ;  /* 0x000000ffff077224 */ /* 0x000fe200078e003a */
[----:B--2---:R-:W-:Y:S01]  /*9f30*/  PRMT R26, R6, 0x7610, R26 ;  /* 0x00007610061a7816 */ /* 0x004fe2000000001a */
[----:B------:R-:W-:Y:S01]  /*9f40*/  IMAD.MOV.U32 R6, RZ, RZ, R71 ;  /* 0x000000ffff067224 */ /* 0x000fe200078e0047 */
[----:B------:R-:W-:Y:S01]  /*9f50*/  PRMT R32, R4, 0x7610, R32 ;  /* 0x0000761004207816 */ /* 0x000fe20000000020 */
[----:B------:R-:W-:Y:S01]  /*9f60*/  IMAD.MOV.U32 R4, RZ, RZ, R78 ;  /* 0x000000ffff047224 */ /* 0x000fe200078e004e */
[----:B------:R-:W-:Y:S01]  /*9f70*/  LOP3.LUT R18, R12, R18, R13, 0xf6, !PT ;  /* 0x000000120c127212 */ /* 0x000fe200078ef60d */
[----:B------:R-:W-:Y:S01]  /*9f80*/  IMAD.MOV.U32 R12, RZ, RZ, R49 ;  /* 0x000000ffff0c7224 */ /* 0x000fe200078e0031 */
[----:B------:R-:W-:Y:S01]  /*9f90*/  PRMT R27, R7, 0x7610, R27 ;  /* 0x00007610071b7816 */ /* 0x000fe2000000001b */
[----:B------:R-:W-:Y:S01]  /*9fa0*/  IMAD.IADD R54, R5, 0x1, -R224 ;  /* 0x0000000105367824 */ /* 0x000fe200078e0ae0 */
[----:B------:R-:W-:Y:S01]  /*9fb0*/  PRMT R33, R6, 0x7610, R33 ;  /* 0x0000761006217816 */ /* 0x000fe20000000021 */
[----:B------:R-:W-:Y:S01]  /*9fc0*/  IMAD.MOV.U32 R7, RZ, RZ, R70 ;  /* 0x000000ffff077224 */ /* 0x000fe200078e0046 */
[----:B------:R-:W-:Y:S01]  /*9fd0*/  PRMT R43, R4, 0x7610, R43 ;  /* 0x00007610042b7816 */ /* 0x000fe2000000002b */
[----:B------:R-:W-:Y:S01]  /*9fe0*/  IMAD.MOV.U32 R6, RZ, RZ, R39 ;  /* 0x000000ffff067224 */ /* 0x000fe200078e0027 */
[----:B----4-:R-:W-:Y:S01]  /*9ff0*/  PRMT R21, R12, 0x7610, R21 ;  /* 0x000076100c157816 */ /* 0x010fe20000000015 */
[----:B------:R-:W-:Y:S01]  /*a000*/  IMAD.MOV.U32 R4, RZ, RZ, R46 ;  /* 0x000000ffff047224 */ /* 0x000fe200078e002e */
[----:B------:R-:W-:Y:S01]  /*a010*/  IMNMX R54, R54, 0x80, PT ;  /* 0x0000008036367817 */ /* 0x000fe20003800200 */
[----:B------:R-:W-:Y:S01]  /*a020*/  IMAD.MOV.U32 R12, RZ, RZ, R67 ;  /* 0x000000ffff0c7224 */ /* 0x000fe200078e0043 */
[----:B------:R-:W-:Y:S01]  /*a030*/  PRMT R34, R7, 0x7610, R34 ;  /* 0x0000761007227816 */ /* 0x000fe20000000022 */
[----:B------:R-:W-:Y:S01]  /*a040*/  IMAD.MOV.U32 R7, RZ, RZ, R38 ;  /* 0x000000ffff077224 */ /* 0x000fe200078e0026 */
[----:B------:R-:W-:Y:S01]  /*a050*/  PRMT R13, R6, 0x7610, R13 ;  /* 0x00007610060d7816 */ /* 0x000fe2000000000d */
[----:B------:R-:W-:Y:S01]  /*a060*/  IMAD.MOV.U32 R6, RZ, RZ, R57 ;  /* 0x000000ffff067224 */ /* 0x000fe200078e0039 */
[----:B------:R-:W-:Y:S01]  /*a070*/  PRMT R20, R4, 0x7610, R20 ;  /* 0x0000761004147816 */ /* 0x000fe20000000014 */
[----:B------:R-:W-:Y:S01]  /*a080*/  IMAD.MOV.U32 R4, RZ, RZ, R64 ;  /* 0x000000ffff047224 */ /* 0x000fe200078e0040 */
[----:B------:R-:W-:Y:S01]  /*a090*/  ISETP.GE.AND P1, PT, R217, R54, PT ;  /* 0x00000036d900720c */ /* 0x000fe20003f26270 */
[----:B------:R-:W-:Y:S01]  /*a0a0*/  IMAD.SHL.U32 R18, R18, 0x2, RZ ;  /* 0x0000000212127824 */ /* 0x000fe200078e00ff */
[----:B---3--:R-:W-:Y:S01]  /*a0b0*/  PRMT R31, R12, 0x7610, R31 ;  /* 0x000076100c1f7816 */ /* 0x008fe2000000001f */
        /* <DEDUP_REMOVED lines=15> */
[----:B------:R-:W-:-:S04]  /*a1b0*/  DEPBAR.LE SB0, 0x3 ;  /* 0x000080c00000791a */ /* 0x000fc80000000000 */
[----:B------:R-:W-:Y:S01]  /*a1c0*/  IADD3 R4, R18, 0x18100, RZ ;  /* 0x0001810012047810 */ /* 0x000fe20007ffe0ff */
[----:B------:R-:W-:Y:S01]  /*a1d0*/  BSSY B1, `(.L_x_1884) ;  /* 0x0000133000017945 */ /* 0x000fe20003800000 */
[----:B------:R-:W-:Y:S02]  /*a1e0*/  PRMT R19, R12, 0x7610, R19 ;  /* 0x000076100c137816 */ /* 0x000fe40000000013 */
[----:B------:R-:W-:Y:S02]  /*a1f0*/  IADD3 R12, R18, 0x18140, RZ ;  /* 0x00018140120c7810 */ /* 0x000fe40007ffe0ff */
[----:B------:R-:W-:Y:S02]  /*a200*/  PRMT R35, R7, 0x7610, R35 ;  /* 0x0000761007237816 */ /* 0x000fe40000000023 */
[----:B------:R-:W-:Y:S02]  /*a210*/  PRMT R45, R6, 0x7610, R45 ;  /* 0x00007610062d7816 */ /* 0x000fe4000000002d */
[----:B------:R-:W-:-:S02]  /*a220*/  PRMT R44, R5, 0x7610, R44 ;  /* 0x00007610052c7816 */ /* 0x000fc4000000002c */
[----:B------:R-:W-:Y:S01]  /*a230*/  @P0 IADD3 R12, R4, -0x40, RZ ;  /* 0xffffffc0040c0810 */ /* 0x000fe20007ffe0ff */
[----:B------:R-:W-:Y:S06]  /*a240*/  BAR.SYNC.DEFER_BLOCKING 0x0 ;  /* 0x0000000000007b1d */ /* 0x000fec0000010000 */
[----:B------:R-:W-:Y:S05]  /*a250*/  @P1 BRA `(.L_x_1885) ;  /* 0x000012a000001947 */ /* 0x000fea0003800000 */
[----:B------:R-:W-:Y:S01]  /*a260*/  ISETP.GE.AND P0, PT, R142, c[0x0][0x27c], PT ;  /* 0x00009f008e007a0c */ /* 0x000fe20003f06270 */
[----:B------:R-:W-:-:S12]  /*a270*/  BSSY B0, `(.L_x_1886) ;  /* 0x0000030000007945 */ /* 0x000fd80003800000 */
[----:B------:R-:W-:Y:S05]  /*a280*/  @P0 BRA `(.L_x_1887) ;  /* 0x000002e000000947 */ /* 0x000fea0003800000 */
[----:B------:R-:W1:Y:S01]  /*a290*/  LDS.128 R4, [R18+0x18100] ;  /* 0x0181000012047984 */ /* 0x000e620000000c00 */
[----:B------:R-:W-:Y:S02]  /*a2a0*/  SHF.R.U32.HI R83, RZ, 0x10, R103 ;  /* 0x00000010ff537819 */ /* 0x000fe40000011667 */
[----:B------:R-:W-:Y:S02]  /*a2b0*/  SHF.R.U32.HI R100, RZ, 0x10, R105 ;  /* 0x00000010ff647819 */ /* 0x000fe40000011669 */
[----:B------:R-:W-:Y:S02]  /*a2c0*/  PRMT R83, R14, 0x5432, R83 ;  /* 0x000054320e537816 */ /* 0x000fe40000000053 */
[----:B------:R-:W-:Y:S02]  /*a2d0*/  SHF.R.U64 R101, R104, 0x10, R105 ;  /* 0x0000001068657819 */ /* 0x000fe40000001269 */
[----:B------:R-:W-:Y:S02]  /*a2e0*/  SHF.R.U64 R99, R102, 0x10, R103 ;  /* 0x0000001066637819 */ /* 0x000fe40000001267 */
[----:B------:R-:W-:-:S02]  /*a2f0*/  PRMT R97, R97, 0x5410, R100 ;  /* 0x0000541061617816 */ /* 0x000fc40000000064 */
[----:B------:R-:W-:Y:S02]  /*a300*/  PRMT R98, R98, 0x5410, R101 ;  /* 0x0000541062627816 */ /* 0x000fe40000000065 */
[----:B------:R-:W-:Y:S02]  /*a310*/  PRMT R96, R96, 0x5410, R99 ;  /* 0x0000541060607816 */ /* 0x000fe40000000063 */
[----:B------:R-:W-:Y:S02]  /*a320*/  LOP3.LUT R105, R97, 0xffff0000, RZ, 0xc0, !PT ;  /* 0xffff000061697812 */ /* 0x000fe400078ec0ff */
[----:B------:R-:W-:Y:S02]  /*a330*/  LOP3.LUT R111, R98, 0xffff0000, RZ, 0xc0, !PT ;  /* 0xffff0000626f7812 */ /* 0x000fe400078ec0ff */
[----:B-1----:R-:W-:Y:S01]  /*a340*/  SHF.L.U32 R104, R4, 0x10, RZ ;  /* 0x0000001004687819 */ /* 0x002fe200000006ff */
[----:B------:R-:W-:Y:S01]  /*a350*/  IMAD.U32 R100, R6, 0x10000, RZ ;  /* 0x0001000006647824 */ /* 0x000fe200078e00ff */
[----:B------:R-:W-:Y:S01]  /*a360*/  LOP3.LUT R103, R4, 0xffff0000, RZ, 0xc0, !PT ;  /* 0xffff000004677812 */ /* 0x000fe200078ec0ff */
[----:B------:R-:W-:Y:S01]  /*a370*/  IMAD.U32 R4, R83, 0x10000, RZ ;  /* 0x0001000053047824 */ /* 0x000fe200078e00ff */
[----:B------:R-:W-:Y:S01]  /*a380*/  LOP3.LUT R99, R6, 0xffff0000, RZ, 0xc0, !PT ;  /* 0xffff000006637812 */ /* 0x000fe200078ec0ff */
[C---:B------:R-:W-:Y:S01]  /*a390*/  IMAD.U32 R6, R7.reuse, 0x10000, RZ ;  /* 0x0001000007067824 */ /* 0x040fe200078e00ff */
[----:B------:R-:W-:Y:S01]  /*a3a0*/  LOP3.LUT R101, R7, 0xffff0000, RZ, 0xc0, !PT ;  /* 0xffff000007657812 */ /* 0x000fe200078ec0ff */
[----:B------:R-:W-:Y:S01]  /*a3b0*/  IMAD.U32 R7, R97, 0x10000, RZ ;  /* 0x0001000061077824 */ /* 0x000fe200078e00ff */
[----:B------:R-:W-:Y:S01]  /*a3c0*/  LOP3.LUT R83, R83, 0xffff0000, RZ, 0xc0, !PT ;  /* 0xffff000053537812 */ /* 0x000fe200078ec0ff */
[----:B------:R-:W-:Y:S01]  /*a3d0*/  FMUL.FTZ R97, R99, R4 ;  /* 0x0000000463617220 */ /* 0x000fe20000410000 */
[----:B------:R-:W-:Y:S01]  /*a3e0*/  SHF.L.U32 R102, R5, 0x10, RZ ;  /* 0x0000001005667819 */ /* 0x000fe200000006ff */
[----:B------:R-:W-:Y:S01]  /*a3f0*/  FMUL.FTZ R99, R99, R7 ;  /* 0x0000000763637220 */ /* 0x000fe20000410000 */
[----:B------:R-:W-:Y:S01]  /*a400*/  LOP3.LUT R110, R5, 0xffff0000, RZ, 0xc0, !PT ;  /* 0xffff0000056e7812 */ /* 0x000fe200078ec0ff */
[----:B------:R-:W-:-:S02]  /*a410*/  FMUL.FTZ R5, R101, R83 ;  /* 0x0000005365057220 */ /* 0x000fc40000410000 */
[-C--:B------:R-:W-:Y:S02]  /*a420*/  FMUL.FTZ R101, R101, R105.reuse ;  /* 0x0000006965657220 */ /* 0x080fe40000410000 */
[----:B------:R-:W-:Y:S01]  /*a430*/  FFMA.FTZ R5, R6, R105, -R5 ;  /* 0x0000006906057223 */ /* 0x000fe20000010805 */
[----:B------:R-:W-:Y:S01]  /*a440*/  LOP3.LUT R105, R96, 0xffff0000, RZ, 0xc0, !PT ;  /* 0xffff000060697812 */ /* 0x000fe200078ec0ff */
[C---:B------:R-:W-:Y:S02]  /*a450*/  FFMA.FTZ R97, R100.reuse, R7, -R97 ;  /* 0x0000000764617223 */ /* 0x040fe40000010861 */
[----:B------:R-:W-:Y:S01]  /*a460*/  FFMA.FTZ R4, R100, R4, R99 ;  /* 0x0000000464047223 */ /* 0x000fe20000010063 */
[----:B------:R-:W-:Y:S01]  /*a470*/  SHF.L.U32 R99, R98, 0x10, RZ ;  /* 0x0000001062637819 */ /* 0x000fe200000006ff */
[----:B------:R-:W-:Y:S02]  /*a480*/  IMAD.U32 R7, R96, 0x10000, RZ ;  /* 0x0001000060077824 */ /* 0x000fe400078e00ff */
[----:B------:R-:W-:-:S02]  /*a490*/  FFMA.FTZ R96, R6, R83, R101 ;  /* 0x0000005306607223 */ /* 0x000fc40000010065 */
[C---:B------:R-:W-:Y:S02]  /*a4a0*/  FMUL.FTZ R6, R103.reuse, R7 ;  /* 0x0000000767067220 */ /* 0x040fe40000410000 */
[C---:B------:R-:W-:Y:S02]  /*a4b0*/  FMUL.FTZ R83, R110.reuse, R105 ;  /* 0x000000696e537220 */ /* 0x040fe40000410000 */
[----:B------:R-:W-:Y:S02]  /*a4c0*/  FMUL.FTZ R103, R103, R99 ;  /* 0x0000006367677220 */ /* 0x000fe40000410000 */
[----:B------:R-:W-:Y:S02]  /*a4d0*/  FMUL.FTZ R110, R110, R111 ;  /* 0x0000006f6e6e7220 */ /* 0x000fe40000410000 */
[----:B------:R-:W-:Y:S01]  /*a4e0*/  FFMA.FTZ R99, R104, R99, -R6 ;  /* 0x0000006368637223 */ /* 0x000fe20000010806 */
        /* <DEDUP_REMOVED lines=8> */
.L_x_1887:
[----:B------:R-:W-:Y:S05]  /*a570*/  BSYNC B0 ;  /* 0x0000000000007941 */ /* 0x000fea0003800000 */
.L_x_1886:
[----:B------:R-:W-:Y:S01]  /*a580*/  ISETP.GE.AND P0, PT, R37, c[0x0][0x27c], PT ;  /* 0x00009f0025007a0c */ /* 0x000fe20003f06270 */
[----:B------:R-:W-:-:S12]  /*a590*/  BSSY B0, `(.L_x_1888) ;  /* 0x0000030000007945 */ /* 0x000fd80003800000 */
[----:B------:R-:W-:Y:S05]  /*a5a0*/  @P0 BRA `(.L_x_1889) ;  /* 0x000002e000000947 */ /* 0x000fea0003800000 */
[----:B-1----:R-:W1:Y:S01]  /*a5b0*/  LDS.128 R4, [R12] ;  /* 0x000000000c047984 */ /* 0x002e620000000c00 */
[----:B------:R-:W-:Y:S02]  /*a5c0*/  SHF.R.U64 R98, R116, 0x10, R117 ;  /* 0x0000001074627819 */ /* 0x000fe40000001275 */
[----:B------:R-:W-:Y:S02]  /*a5d0*/  SHF.R.U64 R96, R118, 0x10, R119 ;  /* 0x0000001076607819 */ /* 0x000fe40000001277 */
[----:B------:R-:W-:Y:S02]  /*a5e0*/  SHF.R.U32.HI R117, RZ, 0x10, R117 ;  /* 0x00000010ff757819 */ /* 0x000fe40000011675 */
[----:B------:R-:W-:Y:S02]  /*a5f0*/  SHF.R.U32.HI R119, RZ, 0x10, R119 ;  /* 0x00000010ff777819 */ /* 0x000fe40000011677 */
[----:B------:R-:W-:Y:S02]  /*a600*/  PRMT R88, R88, 0x5410, R117 ;  /* 0x0000541058587816 */ /* 0x000fe40000000075 */
[----:B------:R-:W-:-:S02]  /*a610*/  PRMT R90, R90, 0x5410, R119 ;  /* 0x000054105a5a7816 */ /* 0x000fc40000000077 */
[----:B------:R-:W-:Y:S02]  /*a620*/  PRMT R91, R91, 0x5410, R96 ;  /* 0x000054105b5b7816 */ /* 0x000fe40000000060 */
[----:B------:R-:W-:Y:S02]  /*a630*/  LOP3.LUT R101, R90, 0xffff0000, RZ, 0xc0, !PT ;  /* 0xffff00005a657812 */ /* 0x000fe400078ec0ff */
[----:B------:R-:W-:Y:S01]  /*a640*/  PRMT R89, R89, 0x5410, R98 ;  /* 0x0000541059597816 */ /* 0x000fe20000000062 */
[C---:B-1----:R-:W-:Y:S01]  /*a650*/  IMAD.U32 R96, R6.reuse, 0x10000, RZ ;  /* 0x0001000006607824 */ /* 0x042fe200078e00ff */
[----:B------:R-:W-:Y:S01]  /*a660*/  LOP3.LUT R83, R6, 0xffff0000, RZ, 0xc0, !PT ;  /* 0xffff000006537812 */ /* 0x000fe200078ec0ff */
[C---:B------:R-:W-:Y:S01]  /*a670*/  IMAD.U32 R6, R7.reuse, 0x10000, RZ ;  /* 0x0001000007067824 */ /* 0x040fe200078e00ff */
[C---:B------:R-:W-:Y:S02]  /*a680*/  SHF.L.U32 R100, R4.reuse, 0x10, RZ ;  /* 0x0000001004647819 */ /* 0x040fe400000006ff */
[----:B------:R-:W-:Y:S01]  /*a690*/  LOP3.LUT R99, R4, 0xffff0000, RZ, 0xc0, !PT ;  /* 0xffff000004637812 */ /* 0x000fe200078ec0ff */
[----:B------:R-:W-:Y:S01]  /*a6a0*/  IMAD.U32 R4, R88, 0x10000, RZ ;  /* 0x0001000058047824 */ /* 0x000fe200078e00ff */
        /* <DEDUP_REMOVED lines=8> */
[C---:B------:R-:W-:Y:S02]  /*a730*/  FFMA.FTZ R83, R96.reuse, R4, R83 ;  /* 0x0000000460537223 */ /* 0x040fe40000010053 */
[----:B------:R-:W-:Y:S01]  /*a740*/  FFMA.FTZ R90, R96, R7, -R90 ;  /* 0x00000007605a7223 */ /* 0x000fe2000001085a */
[----:B------:R-:W-:Y:S01]  /*a750*/  SHF.L.U32 R7, R91, 0x10, RZ ;  /* 0x000000105b077819 */ /* 0x000fe200000006ff */
[C---:B------:R-:W-:Y:S01]  /*a760*/  IMAD.U32 R4, R89.reuse, 0x10000, RZ ;  /* 0x0001000059047824 */ /* 0x040fe200078e00ff */
[----:B------:R-:W-:Y:S01]  /*a770*/  LOP3.LUT R89, R89, 0xffff0000, RZ, 0xc0, !PT ;  /* 0xffff000059597812 */ /* 0x000fe200078ec0ff */
[-C--:B------:R-:W-:Y:S01]  /*a780*/  FMUL.FTZ R97, R97, R101.reuse ;  /* 0x0000006561617220 */ /* 0x080fe20000410000 */
[----:B------:R-:W-:Y:S01]  /*a790*/  LOP3.LUT R91, R91, 0xffff0000, RZ, 0xc0, !PT ;  /* 0xffff00005b5b7812 */ /* 0x000fe200078ec0ff */
[C---:B------:R-:W-:Y:S02]  /*a7a0*/  FFMA.FTZ R5, R6.reuse, R101, -R5 ;  /* 0x0000006506057223 */ /* 0x040fe40000010805 */
[----:B------:R-:W-:-:S02]  /*a7b0*/  FFMA.FTZ R88, R6, R88, R97 ;  /* 0x0000005806587223 */ /* 0x000fc40000010061 */
[CC--:B------:R-:W-:Y:S02]  /*a7c0*/  FMUL.FTZ R6, R99.reuse, R4.reuse ;  /* 0x0000000463067220 */ /* 0x0c0fe40000410000 */
        /* <DEDUP_REMOVED lines=11> */
[----:B------:R1:W-:Y:S02]  /*a880*/  STS.128 [R12], R4 ;  /* 0x000000040c007388 */ /* 0x0003e40000000c00 */
.L_x_1889:
[----:B------:R-:W-:Y:S05]  /*a890*/  BSYNC B0 ;  /* 0x0000000000007941 */ /* 0x000fea0003800000 */
.L_x_1888:
[----:B------:R-:W-:Y:S01]  /*a8a0*/  ISETP.GE.AND P0, PT, R28, c[0x0][0x27c], PT ;  /* 0x00009f001c007a0c */ /* 0x000fe20003f06270 */
[----:B------:R-:W-:-:S12]  /*a8b0*/  BSSY B0, `(.L_x_1890) ;  /* 0x0000030000007945 */ /* 0x000fd80003800000 */
[----:B------:R-:W-:Y:S05]  /*a8c0*/  @P0 BRA `(.L_x_1891) ;  /* 0x000002e000000947 */ /* 0x000fea0003800000 */
[----:B-1----:R-:W1:Y:S01]  /*a8d0*/  LDS.128 R4, [R18+0x1c100] ;  /* 0x01c1000012047984 */ /* 0x002e620000000c00 */
[--C-:B------:R-:W-:Y:S02]  /*a8e0*/  SHF.R.U64 R89, R112, 0x10, R113.reuse ;  /* 0x0000001070597819 */ /* 0x100fe40000001271 */
[----:B------:R-:W-:Y:S02]  /*a8f0*/  SHF.R.U32.HI R112, RZ, 0x10, R113 ;  /* 0x00000010ff707819 */ /* 0x000fe40000011671 */
[--C-:B------:R-:W-:Y:S02]  /*a900*/  SHF.R.U64 R83, R114, 0x10, R115.reuse ;  /* 0x0000001072537819 */ /* 0x100fe40000001273 */
[----:B------:R-:W-:Y:S02]  /*a910*/  SHF.R.U32.HI R114, RZ, 0x10, R115 ;  /* 0x00000010ff727819 */ /* 0x000fe40000011673 */
[----:B------:R-:W-:Y:S02]  /*a920*/  PRMT R75, R75, 0x5410, R112 ;  /* 0x000054104b4b7816 */ /* 0x000fe40000000070 */
        /* <DEDUP_REMOVED lines=40> */
.L_x_1891:
[----:B------:R-:W-:Y:S05]  /*abb0*/  BSYNC B0 ;  /* 0x0000000000007941 */ /* 0x000fea0003800000 */
.L_x_1890:
        /* <DEDUP_REMOVED lines=49> */
.L_x_1893:
[----:B------:R-:W-:Y:S05]  /*aed0*/  BSYNC B0 ;  /* 0x0000000000007941 */ /* 0x000fea0003800000 */
.L_x_1892:
        /* <DEDUP_REMOVED lines=49> */
.L_x_1895:
[----:B------:R-:W-:Y:S05]  /*b1f0*/  BSYNC B0 ;  /* 0x0000000000007941 */ /* 0x000fea0003800000 */
.L_x_1894:
[----:B------:R-:W-:-:S13]  /*b200*/  ISETP.GE.AND P0, PT, R136, c[0x0][0x27c], PT ;  /* 0x00009f0088007a0c */ /* 0x000fda0003f06270 */
[----:B------:R-:W-:Y:S05]  /*b210*/  @P0 BRA `(.L_x_1885) ;  /* 0x000002e000000947 */ /* 0x000fea0003800000 */
[----:B-1----:R-:W1:Y:S01]  /*b220*/  LDS.128 R4, [R12+0x8000] ;  /* 0x008000000c047984 */ /* 0x002e620000000c00 */
        /* <DEDUP_REMOVED lines=45> */
.L_x_1885:
[----:B------:R-:W-:Y:S05]  /*b500*/  BSYNC B1 ;  /* 0x0000000000017941 */ /* 0x000fea0003800000 */
.L_x_1884:
[----:B------:R-:W-:-:S13]  /*b510*/  ISETP.GE.AND P0, PT, R9, R54, PT ;  /* 0x000000360900720c */ /* 0x000fda0003f06270 */
[----:B------:R-:W-:Y:S05]  /*b520*/  @P0 BRA `(.L_x_1896) ;  /* 0x00004c1000000947 */ /* 0x000fea0003800000 */
[----:B------:R-:W-:Y:S01]  /*b530*/  ISETP.GE.AND P0, PT, R142, c[0x0][0x27c], PT ;  /* 0x00009f008e007a0c */ /* 0x000fe20003f06270 */
[----:B------:R-:W-:-:S12]  /*b540*/  BSSY B0, `(.L_x_1897) ;  /* 0x0000030000007945 */ /* 0x000fd80003800000 */
        /* <DEDUP_REMOVED lines=47> */
.L_x_1898:
[----:B------:R-:W-:Y:S05]  /*b840*/  BSYNC B0 ;  /* 0x0000000000007941 */ /* 0x000fea0003800000 */
.L_x_1897:
        /* <DEDUP_REMOVED lines=11> */
[----:B------:R-:W-:Y:S01]  /*b900*/  PRMT R36, R36, 0x5410, R37 ;  /* 0x0000541024247816 */ /* 0x000fe20000000025 */
[C---:B------:R-:W-:Y:S01]  /*b910*/  IMAD.U32 R42, R33.reuse, 0x10000, RZ ;  /* 0x00010000212a7824 */ /* 0x040fe200078e00ff */
[----:B------:R-:W-:Y:S02]  /*b920*/  LOP3.LUT R50, R33, 0xffff0000, RZ, 0xc0, !PT ;  /* 0xffff000021327812 */ /* 0x000fe400078ec0ff */
[C---:B-1----:R-:W-:Y:S01]  /*b930*/  LOP3.LUT R9, R6.reuse, 0xffff0000, RZ, 0xc0, !PT ;  /* 0xffff000006097812 */ /* 0x042fe200078ec0ff */
[----:B------:R-:W-:Y:S01]  /*b940*/  IMAD.U32 R37, R6, 0x10000, RZ ;  /* 0x0001000006257824 */ /* 0x000fe200078e00ff */
[C---:B------:R-:W-:Y:S01]  /*b950*/  SHF.L.U32 R45, R4.reuse, 0x10, RZ ;  /* 0x00000010042d7819 */ /* 0x040fe200000006ff */
[----:B------:R-:W-:Y:S01]  /*b960*/  IMAD.U32 R6, R7, 0x10000, RZ ;  /* 0x0001000007067824 */ /* 0x000fe200078e00ff */
[----:B------:R-:W-:Y:S01]  /*b970*/  LOP3.LUT R44, R4, 0xffff0000, RZ, 0xc0, !PT ;  /* 0xffff0000042c7812 */ /* 0x000fe200078ec0ff */
[----:B------:R-:W-:Y:S01]  /*b980*/  IMAD.U32 R4, R35, 0x10000, RZ ;  /* 0x0001000023047824 */ /* 0x000fe200078e00ff */
[----:B------:R-:W-:-:S02]  /*b990*/  LOP3.LUT R7, R7, 0xffff0000, RZ, 0xc0, !PT ;  /* 0xffff000007077812 */ /* 0x000fc400078ec0ff */
[----:B------:R-:W-:Y:S01]  /*b9a0*/  LOP3.LUT R35, R35, 0xffff0000, RZ, 0xc0, !PT ;  /* 0xffff000023237812 */ /* 0x000fe200078ec0ff */
[----:B------:R-:W-:Y:S01]  /*b9b0*/  FMUL.FTZ R33, R9, R4 ;  /* 0x0000000409217220 */ /* 0x000fe20000410000 */
[----:B------:R-:W-:Y:S01]  /*b9c0*/  SHF.L.U32 R43, R5, 0x10, RZ ;  /* 0x00000010052b7819 */ /* 0x000fe200000006ff */
[----:B------:R-:W-:Y:S01]  /*b9d0*/  FMUL.FTZ R9, R9, R42 ;  /* 0x0000002a09097220 */ /* 0x000fe20000410000 */
[----:B------:R-:W-:Y:S01]  /*b9e0*/  LOP3.LUT R51, R5, 0xffff0000, RZ, 0xc0, !PT ;  /* 0xffff000005337812 */ /* 0x000fe200078ec0ff */
[----:B------:R-:W-:Y:S02]  /*b9f0*/  FMUL.FTZ R5, R7, R35 ;  /* 0x0000002307057220 */ /* 0x000fe40000410000 */
[C---:B------:R-:W-:Y:S02]  /*ba00*/  FFMA.FTZ R4, R37.reuse, R4, R9 ;  /* 0x0000000425047223 */ /* 0x040fe40000010009 */
[----:B------:R-:W-:Y:S01]  /*ba10*/  FFMA.FTZ R33, R37, R42, -R33 ;  /* 0x0000002a25217223 */ /* 0x000fe20000010821 */
[----:B------:R-:W-:Y:S01]  /*ba20*/  SHF.L.U32 R37, R34, 0x10, RZ ;  /* 0x0000001022257819 */ /* 0x000fe200000006ff */
[C---:B------:R-:W-:Y:S01]  /*ba30*/  IMAD.U32 R9, R36.reuse, 0x10000, RZ ;  /* 0x0001000024097824 */ /* 0x040fe200078e00ff */
[----:B------:R-:W-:Y:S01]  /*ba40*/  LOP3.LUT R36, R36, 0xffff0000, RZ, 0xc0, !PT ;  /* 0xffff000024247812 */ /* 0x000fe200078ec0ff */
[-C--:B------:R-:W-:Y:S01]  /*ba50*/  FMUL.FTZ R7, R7, R50.reuse ;  /* 0x0000003207077220 */ /* 0x080fe20000410000 */
[----:B------:R-:W-:Y:S01]  /*ba60*/  LOP3.LUT R34, R34, 0xffff0000, RZ, 0xc0, !PT ;  /* 0xffff000022227812 */ /* 0x000fe200078ec0ff */
[----:B------:R-:W-:-:S02]  /*ba70*/  FFMA.FTZ R5, R6, R50, -R5 ;  /* 0x0000003206057223 */ /* 0x000fc40000010805 */
[----:B------:R-:W-:Y:S02]  /*ba80*/  FFMA.FTZ R42, R6, R35, R7 ;  /* 0x00000023062a7223 */ /* 0x000fe40000010007 */
[C---:B------:R-:W-:Y:S02]  /*ba90*/  FMUL.FTZ R6, R44.reuse, R9 ;  /* 0x000000092c067220 */ /* 0x040fe40000410000 */
[C---:B------:R-:W-:Y:S02]  /*baa0*/  FMUL.FTZ R7, R51.reuse, R36 ;  /* 0x0000002433077220 */ /* 0x040fe40000410000 */
[-C--:B------:R-:W-:Y:S02]  /*bab0*/  FMUL.FTZ R44, R44, R37.reuse ;  /* 0x000000252c2c7220 */ /* 0x080fe40000410000 */
[----:B------:R-:W-:Y:S02]  /*bac0*/  FMUL.FTZ R51, R51, R34 ;  /* 0x0000002233337220 */ /* 0x000fe40000410000 */
[C---:B------:R-:W-:Y:S01]  /*bad0*/  FFMA.FTZ R37, R45.reuse, R37, -R6 ;  /* 0x000000252d257223 */ /* 0x040fe20000010806 */
[----:B------:R-:W-:Y:S01]  /*bae0*/  F2FP.BF16.PACK_AB R6, R4, R33 ;  /* 0x000000210406723e */ /* 0x000fe200000010ff */
[----:B------:R-:W-:-:S02]  /*baf0*/  FFMA.FTZ R44, R45, R9, R44 ;  /* 0x000000092d2c7223 */ /* 0x000fc4000001002c */
[C---:B------:R-:W-:Y:S01]  /*bb00*/  FFMA.FTZ R34, R43.reuse, R34, -R7 ;  /* 0x000000222b227223 */ /* 0x040fe20000010807 */
[----:B------:R-:W-:Y:S01]  /*bb10*/  F2FP.BF16.PACK_AB R7, R42, R5 ;  /* 0x000000052a07723e */ /* 0x000fe200000010ff */
[----:B------:R-:W-:Y:S01]  /*bb20*/  FFMA.FTZ R51, R43, R36, R51 ;  /* 0x000000242b337223 */ /* 0x000fe20000010033 */
[----:B------:R-:W-:-:S04]  /*bb30*/  F2FP.BF16.PACK_AB R4, R44, R37 ;  /* 0x000000252c04723e */ /* 0x000fc800000010ff */
[----:B------:R-:W-:-:S05]  /*bb40*/  F2FP.BF16.PACK_AB R5, R51, R34 ;  /* 0x000000223305723e */ /* 0x000fca00000010ff */
[----:B------:R1:W-:Y:S02]  /*bb50*/  STS.128 [R12+0x2000], R4 ;  /* 0x002000040c007388 */ /* 0x0003e40000000c00 */
.L_x_1900:
[----:B------:R-:W-:Y:S05]  /*bb60*/  BSYNC B0 ;  /* 0x0000000000007941 */ /* 0x000fea0003800000 */
.L_x_1899:
        /* <DEDUP_REMOVED lines=49> */
.L_x_1902:
[----:B------:R-:W-:Y:S05]  /*be80*/  BSYNC B0 ;  /* 0x0000000000007941 */ /* 0x000fea0003800000 */
.L_x_1901:
        /* <DEDUP_REMOVED lines=15> */
[----:B------:R-:W-:Y:S01]  /*bf80*/  IMAD.U32 R6, R7, 0x10000, RZ ;  /* 0x0001000007067824 */ /* 0x000fe200078e00ff */
        /* <DEDUP_REMOVED lines=33> */
.L_x_1904:
[----:B------:R-:W-:Y:S05]  /*c1a0*/  BSYNC B0 ;  /* 0x0000000000007941 */ /* 0x000fea0003800000 */
.L_x_1903:
        /* <DEDUP_REMOVED lines=11> */
[----:B------:R-:W-:-:S04]  /*c260*/  PRMT R21, R21, 0x5410, R48 ;  /* 0x0000541015157816 */ /* 0x000fc80000000030 */
[C---:B------:R-:W-:Y:S01]  /*c270*/  LOP3.LUT R28, R21.reuse, 0xffff0000, RZ, 0xc0, !PT ;  /* 0xffff0000151c7812 */ /* 0x040fe200078ec0ff */
[----:B------:R-:W-:Y:S02]  /*c280*/  IMAD.U32 R26, R21, 0x10000, RZ ;  /* 0x00010000151a7824 */ /* 0x000fe400078e00ff */
[C---:B-1----:R-:W-:Y:S01]  /*c290*/  IMAD.U32 R17, R6.reuse, 0x10000, RZ ;  /* 0x0001000006117824 */ /* 0x042fe200078e00ff */
[----:B------:R-:W-:Y:S01]  /*c2a0*/  LOP3.LUT R9, R6, 0xffff0000, RZ, 0xc0, !PT ;  /* 0xffff000006097812 */ /* 0x000fe200078ec0ff */
[----:B------:R-:W-:Y:S01]  /*c2b0*/  IMAD.U32 R6, R7, 0x10000, RZ ;  /* 0x0001000007067824 */ /* 0x000fe200078e00ff */
[C---:B------:R-:W-:Y:S02]  /*c2c0*/  SHF.L.U32 R27, R4.reuse, 0x10, RZ ;  /* 0x00000010041b7819 */ /* 0x040fe400000006ff */
[----:B------:R-:W-:Y:S01]  /*c2d0*/  LOP3.LUT R25, R4, 0xffff0000, RZ, 0xc0, !PT ;  /* 0xffff000004197812 */ /* 0x000fe200078ec0ff */
[----:B------:R-:W-:Y:S01]  /*c2e0*/  IMAD.U32 R4, R19, 0x10000, RZ ;  /* 0x0001000013047824 */ /* 0x000fe200078e00ff */
[----:B------:R-:W-:-:S02]  /*c2f0*/  LOP3.LUT R7, R7, 0xffff0000, RZ, 0xc0, !PT ;  /* 0xffff000007077812 */ /* 0x000fc400078ec0ff */
[----:B------:R-:W-:Y:S01]  /*c300*/  LOP3.LUT R19, R19, 0xffff0000, RZ, 0xc0, !PT ;  /* 0xffff000013137812 */ /* 0x000fe200078ec0ff */
[----:B------:R-:W-:Y:S01]  /*c310*/  FMUL.FTZ R21, R9, R4 ;  /* 0x0000000409157220 */ /* 0x000fe20000410000 */
[----:B------:R-:W-:Y:S01]  /*c320*/  SHF.L.U32 R23, R5, 0x10, RZ ;  /* 0x0000001005177819 */ /* 0x000fe200000006ff */
[-C--:B------:R-:W-:Y:S01]  /*c330*/  FMUL.FTZ R9, R9, R26.reuse ;  /* 0x0000001a09097220 */ /* 0x080fe20000410000 */
[----:B------:R-:W-:Y:S01]  /*c340*/  LOP3.LUT R29, R5, 0xffff0000, RZ, 0xc0, !PT ;  /* 0xffff0000051d7812 */ /* 0x000fe200078ec0ff */
[-C--:B------:R-:W-:Y:S02]  /*c350*/  FMUL.FTZ R5, R7, R19.reuse ;  /* 0x0000001307057220 */ /* 0x080fe40000410000 */
[----:B------:R-:W-:Y:S02]  /*c360*/  FFMA.FTZ R21, R17, R26, -R21 ;  /* 0x0000001a11157223 */ /* 0x000fe40000010815 */
[-C--:B------:R-:W-:Y:S02]  /*c370*/  FMUL.FTZ R7, R7, R28.reuse ;  /* 0x0000001c07077220 */ /* 0x080fe40000410000 */
[----:B------:R-:W-:Y:S01]  /*c380*/  FFMA.FTZ R5, R6, R28, -R5 ;  /* 0x0000001c06057223 */ /* 0x000fe20000010805 */
[----:B------:R-:W-:Y:S01]  /*c390*/  SHF.L.U32 R28, R22, 0x10, RZ ;  /* 0x00000010161c7819 */ /* 0x000fe200000006ff */
[C---:B------:R-:W-:Y:S01]  /*c3a0*/  IMAD.U32 R26, R20.reuse, 0x10000, RZ ;  /* 0x00010000141a7824 */ /* 0x040fe200078e00ff */
[----:B------:R-:W-:Y:S01]  /*c3b0*/  LOP3.LUT R20, R20, 0xffff0000, RZ, 0xc0, !PT ;  /* 0xffff000014147812 */ /* 0x000fe200078ec0ff */
[----:B------:R-:W-:Y:S01]  /*c3c0*/  FFMA.FTZ R30, R6, R19, R7 ;  /* 0x00000013061e7223 */ /* 0x000fe20000010007 */
[----:B------:R-:W-:Y:S01]  /*c3d0*/  LOP3.LUT R22, R22, 0xffff0000, RZ, 0xc0, !PT ;  /* 0xffff000016167812 */ /* 0x000fe200078ec0ff */
[----:B------:R-:W-:-:S02]  /*c3e0*/  FMUL.FTZ R6, R25, R26 ;  /* 0x0000001a19067220 */ /* 0x000fc40000410000 */
[----:B------:R-:W-:Y:S02]  /*c3f0*/  FMUL.FTZ R7, R29, R20 ;  /* 0x000000141d077220 */ /* 0x000fe40000410000 */
[----:B------:R-:W-:Y:S02]  /*c400*/  FMUL.FTZ R25, R25, R28 ;  /* 0x0000001c19197220 */ /* 0x000fe40000410000 */
[----:B------:R-:W-:Y:S02]  /*c410*/  FMUL.FTZ R29, R29, R22 ;  /* 0x000000161d1d7220 */ /* 0x000fe40000410000 */
[----:B------:R-:W-:Y:S02]  /*c420*/  FFMA.FTZ R4, R17, R4, R9 ;  /* 0x0000000411047223 */ /* 0x000fe40000010009 */
[C---:B------:R-:W-:Y:S02]  /*c430*/  FFMA.FTZ R28, R27.reuse, R28, -R6 ;  /* 0x0000001c1b1c7223 */ /* 0x040fe40000010806 */
[----:B------:R-:W-:Y:S01]  /*c440*/  FFMA.FTZ R25, R27, R26, R25 ;  /* 0x0000001a1b197223 */ /* 0x000fe20000010019 */
[----:B------:R-:W-:Y:S01]  /*c450*/  F2FP.BF16.PACK_AB R6, R4, R21 ;  /* 0x000000150406723e */ /* 0x000fe200000010ff */
[C---:B------:R-:W-:Y:S01]  /*c460*/  FFMA.FTZ R22, R23.reuse, R22, -R7 ;  /* 0x0000001617167223 */ /* 0x040fe20000010807 */
[----:B------:R-:W-:Y:S01]  /*c470*/  F2FP.BF16.PACK_AB R7, R30, R5 ;  /* 0x000000051e07723e */ /* 0x000fe200000010ff */
[----:B------:R-:W-:Y:S01]  /*c480*/  FFMA.FTZ R29, R23, R20, R29 ;  /* 0x00000014171d7223 */ /* 0x000fe2000001001d */
[----:B------:R-:W-:-:S04]  /*c490*/  F2FP.BF16.PACK_AB R4, R25, R28 ;  /* 0x0000001c1904723e */ /* 0x000fc800000010ff */
[----:B------:R-:W-:-:S05]  /*c4a0*/  F2FP.BF16.PACK_AB R5, R29, R22 ;  /* 0x000000161d05723e */ /* 0x000fca00000010ff */
[----:B------:R1:W-:Y:S02]  /*c4b0*/  STS.128 [R18+0x22100], R4 ;  /* 0x0221000412007388 */ /* 0x0003e40000000c00 */
.L_x_1906:
[----:B------:R-:W-:Y:S05]  /*c4c0*/  BSYNC B0 ;  /* 0x0000000000007941 */ /* 0x000fea0003800000 */
.L_x_1905:
        /* <DEDUP_REMOVED lines=47> */
[----:B------:R1:W-:Y:S01]  /*c7c0*/  STS.128 [R12+0xa000], R4 ;  /* 0x00a000040c007388 */ /* 0x0003e20000000c00 */
[----:B------:R-:W-:Y:S05]  /*c7d0*/  BRA `(.L_x_1896) ;  /* 0x0000396000007947 */ /* 0x000fea0003800000 */
.L_x_1879:
        /* <DEDUP_REMOVED lines=21> */
[----:B------:R-:W-:Y:S01]  /*c930*/  CS2R R60, SRZ ;  /* 0x00000000003c7805 */ /* 0x000fe2000001ff00 */
        /* <DEDUP_REMOVED lines=8> */
[----:B------:R1:W2:Y:S01]  /*c9c0*/  SHFL.IDX PT, R26, R21, RZ, 0x1c1f ;  /* 0x001c1fff151a7589 */ /* 0x0002a200000e0000 */
[C---:B------:R-:W-:Y:S01]  /*c9d0*/  LEA R18, P1, R16.reuse, c[0x0][0x288], 0x1 ;  /* 0x0000a20010127a11 */ /* 0x040fe200078208ff */
[----:B------:R-:W-:Y:S01]  /*c9e0*/  IMAD.IADD R20, R17, 0x1, R20 ;  /* 0x0000000111147824 */ /* 0x000fe200078e0214 */
[----:B------:R-:W-:Y:S01]  /*c9f0*/  SHF.R.S32.HI R7, RZ, 0x1f, R144 ;  /* 0x0000001fff077819 */ /* 0x000fe20000011490 */
[----:B------:R1:W3:Y:S01]  /*ca00*/  SHFL.IDX PT, R27, R22, RZ, 0x1c1f ;  /* 0x001c1fff161b7589 */ /* 0x0002e200000e0000 */
[----:B------:R-:W-:Y:S01]  /*ca10*/  CS2R R48, SRZ ;  /* 0x0000000000307805 */ /* 0x000fe2000001ff00 */
[----:B------:R-:W-:Y:S01]  /*ca20*/  CS2R R58, SRZ ;  /* 0x00000000003a7805 */ /* 0x000fe2000001ff00 */
[----:B------:R-:W-:Y:S01]  /*ca30*/  LEA.HI.X R20, R16, c[0x0][0x28c], R20, 0x1, P1 ;  /* 0x0000a30010147a11 */ /* 0x000fe200008f0c14 */
        /* <DEDUP_REMOVED lines=19> */
[-C--:B--2---:R-:W-:Y:S02]  /*cb70*/  @!P0 IADD3 R32, P1, R26, R29.reuse, RZ ;  /* 0x0000001d1a208210 */ /* 0x084fe40007f3e0ff */
[----:B----4-:R-:W-:Y:S01]  /*cb80*/  @!P0 IADD3 R28, P3, R16, R29, RZ ;  /* 0x0000001d101c8210 */ /* 0x010fe20007f7e0ff */
[----:B---3--:R-:W-:Y:S01]  /*cb90*/  @!P2 IMAD.WIDE R34, R6, 0x2, R26 ;  /* 0x000000020622a825 */ /* 0x008fe200078e021a */
[----:B------:R-:W-:Y:S02]  /*cba0*/  @!P0 IADD3.X R33, R27, R15, RZ, P1, !PT ;  /* 0x0000000f1b218210 */ /* 0x000fe40000ffe4ff */
[----:B------:R-:W-:Y:S01]  /*cbb0*/  ISETP.GE.AND P1, PT, R138, c[0x0][0x27c], PT ;  /* 0x00009f008a007a0c */ /* 0x000fe20003f26270 */
[----:B-1----:R-:W-:Y:S01]  /*cbc0*/  @!P0 IMAD.X R29, R17, 0x1, R15, P3 ;  /* 0x00000001111d8824 */ /* 0x002fe200018e060f */
        /* <DEDUP_REMOVED lines=16> */
.L_x_1908:
[----:B------:R-:W-:Y:S05]  /*ccd0*/  BSYNC B0 ;  /* 0x0000000000007941 */ /* 0x000fea0003800000 */
.L_x_1907:
[----:B------:R-:W-:Y:S01]  /*cce0*/  IADD3 R4, R14, 0x40, RZ ;  /* 0x000000400e047810 */ /* 0x000fe20007ffe0ff */
[----:B-----5:R-:W-:Y:S01]  /*ccf0*/  IMAD.MOV.U32 R15, RZ, RZ, R54 ;  /* 0x000000ffff0f7224 */ /* 0x020fe200078e0036 */
[----:B-1-3--:R1:W3:Y:S01]  /*cd00*/  SHFL.IDX PT, R27, R22, 0x1, 0x1c1f ;  /* 0x003c1f00161b7f89 */ /* 0x00a2e200000e0000 */
        /* <DEDUP_REMOVED lines=40> */
[----:B----4-:R-:W-:Y:S01]  /*cf90*/  IMAD.MOV.U32 R16, RZ, RZ, R67 ;  /* 0x000000ffff107224 */ /* 0x010fe200078e0043 */
[----:B------:R-:W-:Y:S01]  /*cfa0*/  PRMT R14, R4, 0x7610, R14 ;  /* 0x00007610040e7816 */ /* 0x000fe2000000000e */
[----:B------:R-:W-:Y:S01]  /*cfb0*/  IMAD.MOV.U32 R6, RZ, RZ, R64 ;  /* 0x000000ffff067224 */ /* 0x000fe200078e0040 */
[----:B--2---:R-:W2:Y:S01]  /*cfc0*/  SHFL.IDX PT, R26, R21, 0x1, 0x1c1f ;  /* 0x003c1f00151a7f89 */ /* 0x004ea200000e0000 */
[----:B------:R-:W-:Y:S01]  /*cfd0*/  IMAD.MOV.U32 R4, RZ, RZ, R65 ;  /* 0x000000ffff047224 */ /* 0x000fe200078e0041 */
[----:B------:R-:W-:Y:S01]  /*cfe0*/  BSSY B0, `(.L_x_1909) ;  /* 0x0000034000007945 */ /* 0x000fe20003800000 */
[----:B------:R-:W-:Y:S01]  /*cff0*/  PRMT R120, R17, 0x7610, R120 ;  /* 0x0000761011787816 */ /* 0x000fe20000000078 */
[----:B------:R4:W2:Y:S01]  /*d000*/  SHFL.IDX PT, R19, R20, 0x1, 0x1c1f ;  /* 0x003c1f0014137f89 */ /* 0x0008a200000e0000 */
[----:B------:R-:W-:Y:S01]  /*d010*/  PRMT R119, R16, 0x7610, R119 ;  /* 0x0000761010777816 */ /* 0x000fe20000000077 */
[----:B------:R-:W-:Y:S01]  /*d020*/  CS2R R28, SRZ ;  /* 0x00000000001c7805 */ /* 0x000fe2000001ff00 */
[----:B------:R-:W-:Y:S01]  /*d030*/  PRMT R118, R6, 0x7610, R118 ;  /* 0x0000761006767816 */ /* 0x000fe20000000076 */
[----:B------:R-:W2:Y:S01]  /*d040*/  SHFL.IDX PT, R18, R18, 0x1, 0x1c1f ;  /* 0x003c1f0012127f89 */ /* 0x000ea200000e0000 */
[----:B------:R-:W-:Y:S01]  /*d050*/  PRMT R117, R4, 0x7610, R117 ;  /* 0x0000761004757816 */ /* 0x000fe20000000075 */
[----:B------:R-:W-:Y:S01]  /*d060*/  CS2R R38, SRZ ;  /* 0x0000000000267805 */ /* 0x000fe2000001ff00 */
[----:B------:R-:W-:Y:S01]  /*d070*/  CS2R R36, SRZ ;  /* 0x0000000000247805 */ /* 0x000fe2000001ff00 */
[----:B------:R-:W-:Y:S01]  /*d080*/  CS2R R46, SRZ ;  /* 0x00000000002e7805 */ /* 0x000fe2000001ff00 */
[----:B------:R-:W-:Y:S01]  /*d090*/  CS2R R44, SRZ ;  /* 0x00000000002c7805 */ /* 0x000fe2000001ff00 */
[----:B-1----:R-:W-:Y:S01]  /*d0a0*/  CS2R R22, SRZ ;  /* 0x0000000000167805 */ /* 0x002fe2000001ff00 */
[----:B------:R-:W-:Y:S01]  /*d0b0*/  CS2R R34, SRZ ;  /* 0x0000000000227805 */ /* 0x000fe2000001ff00 */
[----:B------:R-:W-:Y:S01]  /*d0c0*/  CS2R R32, SRZ ;  /* 0x0000000000207805 */ /* 0x000fe2000001ff00 */
[----:B------:R-:W-:Y:S01]  /*d0d0*/  CS2R R42, SRZ ;  /* 0x00000000002a7805 */ /* 0x000fe2000001ff00 */
[----:B------:R-:W-:Y:S01]  /*d0e0*/  CS2R R40, SRZ ;  /* 0x0000000000287805 */ /* 0x000fe2000001ff00 */
[----:B----4-:R-:W-:Y:S01]  /*d0f0*/  CS2R R20, SRZ ;  /* 0x0000000000147805 */ /* 0x010fe2000001ff00 */
[----:B------:R-:W-:Y:S05]  /*d100*/  @P0 BRA `(.L_x_1910) ;  /* 0x0000021000000947 */ /* 0x000fea0003800000 */
[----:B---3--:R-:W-:Y:S01]  /*d110*/  ISETP.GE.AND P0, PT, R144, c[0x0][0x27c], PT ;  /* 0x00009f0090007a0c */ /* 0x008fe20003f06270 */
        /* <DEDUP_REMOVED lines=11> */
[----:B------:R-:W-:Y:S01]  /*d1d0*/  @!P0 IADD3 R72, P3, R18, R4, RZ ;  /* 0x0000000412488210 */ /* 0x000fe20007f7e0ff */
        /* <DEDUP_REMOVED lines=20> */
.L_x_1910:
[----:B---3--:R-:W-:Y:S05]  /*d320*/  BSYNC B0 ;  /* 0x0000000000007941 */ /* 0x008fea0003800000 */
.L_x_1909:
[----:B-----5:R-:W-:Y:S01]  /*d330*/  IMAD.MOV.U32 R4, RZ, RZ, R30 ;  /* 0x000000ffff047224 */ /* 0x020fe200078e001e */
[----:B------:R-:W-:-:S04]  /*d340*/  DEPBAR.LE SB0, 0x3 ;  /* 0x000080c00000791a */ /* 0x000fc80000000000 */
[----:B------:R-:W-:Y:S01]  /*d350*/  PRMT R76, R4, 0x7610, R76 ;  /* 0x00007610044c7816 */ /* 0x000fe2000000004c */
[----:B-1----:R-:W-:Y:S01]  /*d360*/  IMAD.MOV.U32 R7, RZ, RZ, R28 ;  /* 0x000000ffff077224 */ /* 0x002fe200078e001c */
        /* <DEDUP_REMOVED lines=10> */
[----:B------:R-:W-:Y:S01]  /*d410*/  IMAD.IADD R100, R5, 0x1, -R224 ;  /* 0x0000000105647824 */ /* 0x000fe200078e0ae0 */
[----:B------:R-:W-:Y:S01]  /*d420*/  PRMT R85, R6, 0x7610, R85 ;  /* 0x0000761006557816 */ /* 0x000fe20000000055 */
[----:B------:R-:W-:Y:S01]  /*d430*/  IMAD.MOV.U32 R16, RZ, RZ, R31 ;  /* 0x000000ffff107224 */ /* 0x000fe200078e001f */
[----:B------:R-:W-:Y:S01]  /*d440*/  PRMT R99, R4, 0x7610, R99 ;  /* 0x0000761004637816 */ /* 0x000fe20000000063 */
        /* <DEDUP_REMOVED lines=11> */
[----:B------:R-:W-:Y:S01]  /*d500*/  BAR.SYNC.DEFER_BLOCKING 0x0 ;  /* 0x0000000000007b1d */ /* 0x000fe20000010000 */
[----:B------:R-:W-:Y:S01]  /*d510*/  IMAD.MOV.U32 R4, RZ, RZ, R34 ;  /* 0x000000ffff047224 */ /* 0x000fe200078e0022 */
[----:B------:R-:W-:Y:S01]  /*d520*/  ISETP.GE.AND P0, PT, R217, R100, PT ;  /* 0x00000064d900720c */ /* 0x000fe20003f06270 */
[----:B------:R-:W-:Y:S01]  /*d530*/  IMAD.MOV.U32 R5, RZ, RZ, R40 ;  /* 0x000000ffff057224 */ /* 0x000fe200078e0028 */
[----:B------:R-:W-:Y:S01]  /*d540*/  PRMT R87, R16, 0x7610, R87 ;  /* 0x0000761010577816 */ /* 0x000fe20000000057 */
[----:B------:R-:W-:Y:S01]  /*d550*/  IMAD.MOV.U32 R16, RZ, RZ, R47 ;  /* 0x000000ffff107224 */ /* 0x000fe200078e002f */
[----:B--2---:R-:W-:Y:S01]  /*d560*/  PRMT R26, R7, 0x7610, R26 ;  /* 0x00007610071a7816 */ /* 0x004fe2000000001a */
        /* <DEDUP_REMOVED lines=13> */
[----:B------:R-:W-:-:S02]  /*d640*/  PRMT R27, R16, 0x7610, R27 ;  /* 0x00007610101b7816 */ /* 0x000fc4000000001b */
[----:B------:R-:W-:Y:S02]  /*d650*/  PRMT R95, R7, 0x7610, R95 ;  /* 0x00007610075f7816 */ /* 0x000fe4000000005f */
[----:B------:R-:W-:Y:S02]  /*d660*/  PRMT R94, R6, 0x7610, R94 ;  /* 0x00007610065e7816 */ /* 0x000fe4000000005e */
[----:B------:R-:W-:Y:S02]  /*d670*/  PRMT R93, R5, 0x7610, R93 ;  /* 0x00007610055d7816 */ /* 0x000fe4000000005d */
[----:B------:R-:W-:Y:S01]  /*d680*/  PRMT R91, R4, 0x7610, R91 ;  /* 0x00007610045b7816 */ /* 0x000fe2000000005b */
[----:B------:R-:W-:Y:S05]  /*d690*/  @P0 BRA `(.L_x_1912) ;  /* 0x0000150000000947 */ /* 0x000fea0003800000 */
[----:B------:R-:W-:Y:S01]  /*d6a0*/  ISETP.GE.AND P0, PT, R144, c[0x0][0x27c], PT ;  /* 0x00009f0090007a0c */ /* 0x000fe20003f06270 */
[----:B------:R-:W-:-:S12]  /*d6b0*/  BSSY B0, `(.L_x_1913) ;  /* 0x000006c000007945 */ /* 0x000fd80003800000 */
        /* <DEDUP_REMOVED lines=8> */
[----:B------:R-:W-:Y:S01]  /*d740*/  SHF.R.U32.HI R68, RZ, 0x10, R69 ;  /* 0x00000010ff447819 */ /* 0x000fe20000011645 */
[----:B------:R-:W-:Y:S01]  /*d750*/  IMAD.SHL.U32 R116, R116, 0x2, RZ ;  /* 0x0000000274747824 */ /* 0x000fe200078e00ff */
[----:B------:R-:W-:-:S02]  /*d760*/  LEA.HI R4, R4, R5, RZ, 0x3 ;  /* 0x0000000504047211 */ /* 0x000fc400078f18ff */
[----:B------:R-:W-:Y:S02]  /*d770*/  LOP3.LUT R6, R83, 0x38, R6, 0xf8, !PT ;  /* 0x0000003853067812 */ /* 0x000fe400078ef806 */
[----:B------:R-:W1:Y:S01]  /*d780*/  LDS.128 R16, [R116+0x18100] ;  /* 0x0181000074107984 */ /* 0x000e620000000c00 */
[----:B------:R-:W-:Y:S01]  /*d790*/  IMAD.SHL.U32 R4, R4, 0x400, RZ ;  /* 0x0000040004047824 */ /* 0x000fe200078e00ff */
[----:B------:R-:W-:Y:S02]  /*d7a0*/  LOP3.LUT R115, R6, R13, RZ, 0x3c, !PT ;  /* 0x0000000d06737212 */ /* 0x000fe400078e3cff */
[--C-:B------:R-:W-:Y:S02]  /*d7b0*/  SHF.R.U64 R69, R70, 0x10, R71.reuse ;  /* 0x0000001046457819 */ /* 0x100fe40000001247 */
[----:B------:R-:W-:Y:S02]  /*d7c0*/  LOP3.LUT R4, R4, 0x7fffe000, RZ, 0xc0, !PT ;  /* 0x7fffe00004047812 */ /* 0x000fe400078ec0ff */
[----:B------:R-:W-:-:S02]  /*d7d0*/  SHF.R.U32.HI R70, RZ, 0x10, R71 ;  /* 0x00000010ff467819 */ /* 0x000fc40000011647 */
[----:B------:R-:W-:Y:S02]  /*d7e0*/  IADD3 R115, R115, R4, R12 ;  /* 0x0000000473737210 */ /* 0x000fe40007ffe00c */
[--C-:B------:R-:W-:Y:S02]  /*d7f0*/  SHF.R.U64 R71, R64, 0x10, R65.reuse ;  /* 0x0000001040477819 */ /* 0x100fe40000001241 */
[----:B------:R-:W-:Y:S01]  /*d800*/  SHF.R.U32.HI R64, RZ, 0x10, R65 ;  /* 0x00000010ff407819 */ /* 0x000fe20000011641 */
[----:B------:R-:W-:Y:S01]  /*d810*/  IMAD.SHL.U32 R115, R115, 0x2, RZ ;  /* 0x0000000273737824 */ /* 0x000fe200078e00ff */
[----:B------:R-:W-:Y:S02]  /*d820*/  PRMT R118, R118, 0x5410, R71 ;  /* 0x0000541076767816 */ /* 0x000fe40000000047 */
[----:B------:R-:W-:Y:S02]  /*d830*/  PRMT R122, R122, 0x5410, R125 ;  /* 0x000054107a7a7816 */ /* 0x000fe4000000007d */
[----:B------:R-:W2:Y:S01]  /*d840*/  LDS.128 R4, [R115+0x18100] ;  /* 0x0181000073047984 */ /* 0x000ea20000000c00 */
[--C-:B------:R-:W-:Y:S01]  /*d850*/  SHF.R.U64 R65, R66, 0x10, R67.reuse ;  /* 0x0000001042417819 */ /* 0x100fe20000001243 */
[----:B------:R-:W-:Y:S01]  /*d860*/  IMAD.U32 R128, R118, 0x10000, RZ ;  /* 0x0001000076807824 */ /* 0x000fe200078e00ff */
[----:B------:R-:W-:-:S02]  /*d870*/  SHF.R.U32.HI R66, RZ, 0x10, R67 ;  /* 0x00000010ff427819 */ /* 0x000fc40000011643 */
[----:B------:R-:W-:Y:S02]  /*d880*/  PRMT R117, R117, 0x5410, R64 ;  /* 0x0000541075757816 */ /* 0x000fe40000000040 */
[----:B------:R-:W-:Y:S02]  /*d890*/  PRMT R121, R121, 0x5410, R68 ;  /* 0x0000541079797816 */ /* 0x000fe40000000044 */
[----:B------:R-:W-:Y:S01]  /*d8a0*/  PRMT R123, R123, 0x5410, R70 ;  /* 0x000054107b7b7816 */ /* 0x000fe20000000046 */
[----:B------:R-:W-:Y:S01]  /*d8b0*/  IMAD.U32 R127, R117, 0x10000, RZ ;  /* 0x00010000757f7824 */ /* 0x000fe200078e00ff */
[----:B------:R-:W-:Y:S02]  /*d8c0*/  SHF.L.U32 R126, R122, 0x10, RZ ;  /* 0x000000107a7e7819 */ /* 0x000fe400000006ff */
[----:B------:R-:W-:Y:S02]  /*d8d0*/  PRMT R124, R124, 0x5410, R69 ;  /* 0x000054107c7c7816 */ /* 0x000fe40000000045 */
[----:B------:R-:W-:-:S02]  /*d8e0*/  PRMT R120, R120, 0x5410, R65 ;  /* 0x0000541078787816 */ /* 0x000fc40000000041 */
[----:B------:R-:W-:Y:S02]  /*d8f0*/  PRMT R119, R119, 0x5410, R66 ;  /* 0x0000541077777816 */ /* 0x000fe40000000042 */
[----:B------:R-:W-:Y:S01]  /*d900*/  LOP3.LUT R117, R117, 0xffff0000, RZ, 0xc0, !PT ;  /* 0xffff000075757812 */ /* 0x000fe200078ec0ff */
[C---:B-1----:R-:W-:Y:S01]  /*d910*/  IMAD.U32 R64, R17.reuse, 0x10000, RZ ;  /* 0x0001000011407824 */ /* 0x042fe200078e00ff */
[----:B------:R-:W-:Y:S01]  /*d920*/  LOP3.LUT R67, R17, 0xffff0000, RZ, 0xc0, !PT ;  /* 0xffff000011437812 */ /* 0x000fe200078ec0ff */
[----:B------:R-:W-:Y:S01]  /*d930*/  IMAD.U32 R65, R16, 0x10000, RZ ;  /* 0x0001000010417824 */ /* 0x000fe200078e00ff */
[C---:B------:R-:W-:Y:S01]  /*d940*/  SHF.L.U32 R17, R19.reuse, 0x10, RZ ;  /* 0x0000001013117819 */ /* 0x040fe200000006ff */
[----:B------:R-:W-:Y:S01]  /*d950*/  IMAD.U32 R66, R18, 0x10000, RZ ;  /* 0x0001000012427824 */ /* 0x000fe200078e00ff */
[----:B------:R-:W-:Y:S02]  /*d960*/  LOP3.LUT R68, R19, 0xffff0000, RZ, 0xc0, !PT ;  /* 0xffff000013447812 */ /* 0x000fe400078ec0ff */
[----:B------:R-:W-:-:S02]  /*d970*/  LOP3.LUT R16, R16, 0xffff0000, RZ, 0xc0, !PT ;  /* 0xffff000010107812 */ /* 0x000fc400078ec0ff */
[----:B------:R-:W-:Y:S01]  /*d980*/  LOP3.LUT R18, R18, 0xffff0000, RZ, 0xc0, !PT ;  /* 0xffff000012127812 */ /* 0x000fe200078ec0ff */
[----:B--2---:R-:W-:Y:S01]  /*d990*/  IMAD.U32 R129, R4, 0x10000, RZ ;  /* 0x0001000004817824 */ /* 0x004fe200078e00ff */
[C---:B------:R-:W-:Y:S01]  /*d9a0*/  LOP3.LUT R70, R5.reuse, 0xffff0000, RZ, 0xc0, !PT ;  /* 0xffff000005467812 */ /* 0x040fe200078ec0ff */
[----:B------:R-:W-:Y:S01]  /*d9b0*/  IMAD.U32 R19, R5, 0x10000, RZ ;  /* 0x0001000005137824 */ /* 0x000fe200078e00ff */
[C---:B------:R-:W-:Y:S01]  /*d9c0*/  LOP3.LUT R5, R6.reuse, 0xffff0000, RZ, 0xc0, !PT ;  /* 0xffff000006057812 */ /* 0x040fe200078ec0ff */
[----:B------:R-:W-:Y:S01]  /*d9d0*/  IMAD.U32 R69, R6, 0x10000, RZ ;  /* 0x0001000006457824 */ /* 0x000fe200078e00ff */
[----:B------:R-:W-:Y:S01]  /*d9e0*/  LOP3.LUT R125, R7, 0xffff0000, RZ, 0xc0, !PT ;  /* 0xffff0000077d7812 */ /* 0x000fe200078ec0ff */
[C---:B------:R-:W-:Y:S01]  /*d9f0*/  FMUL.FTZ R6, R129.reuse, R128 ;  /* 0x0000008081067220 */ /* 0x040fe20000410000 */
[----:B------:R-:W-:Y:S01]  /*da00*/  LOP3.LUT R4, R4, 0xffff0000, RZ, 0xc0, !PT ;  /* 0xffff000004047812 */ /* 0x000fe200078ec0ff */
[----:B------:R-:W-:Y:S02]  /*da10*/  FMUL.FTZ R130, R129, R126 ;  /* 0x0000007e81827220 */ /* 0x000fe40000410000 */
[----:B------:R-:W-:-:S02]  /*da20*/  IMAD.U32 R71, R7, 0x10000, RZ ;  /* 0x0001000007477824 */ /* 0x000fc400078e00ff */
[----:B------:R-:W-:Y:S01]  /*da30*/  FFMA.FTZ R7, R65, R126, -R6 ;  /* 0x0000007e41077223 */ /* 0x000fe20000010806 */
[----:B------:R-:W-:Y:S01]  /*da40*/  SHF.L.U32 R126, R119, 0x10, RZ ;  /* 0x00000010777e7819 */ /* 0x000fe200000006ff */
[----:B------:R-:W-:Y:S01]  /*da50*/  IMAD.U32 R6, R121, 0x10000, RZ ;  /* 0x0001000079067824 */ /* 0x000fe200078e00ff */
[----:B------:R-:W-:Y:S01]  /*da60*/  LOP3.LUT R119, R119, 0xffff0000, RZ, 0xc0, !PT ;  /* 0xffff000077777812 */ /* 0x000fe200078ec0ff */
[----:B------:R-:W-:Y:S01]  /*da70*/  FMUL.FTZ R129, R19, R127 ;  /* 0x0000007f13817220 */ /* 0x000fe20000410000 */
[----:B------:R-:W-:Y:S01]  /*da80*/  LOP3.LUT R121, R121, 0xffff0000, RZ, 0xc0, !PT ;  /* 0xffff000079797812 */ /* 0x000fe200078ec0ff */
[----:B------:R-:W-:Y:S02]  /*da90*/  FFMA.FTZ R65, R65, R128, R130 ;  /* 0x0000008041417223 */ /* 0x000fe40000010082 */
[C---:B------:R-:W-:Y:S01]  /*daa0*/  IMAD.U32 R128, R123.reuse, 0x10000, RZ ;  /* 0x000100007b807824 */ /* 0x040fe200078e00ff */
[----:B------:R-:W-:Y:S01]  /*dab0*/  LOP3.LUT R123, R123, 0xffff0000, RZ, 0xc0, !PT ;  /* 0xffff00007b7b7812 */ /* 0x000fe200078ec0ff */
[----:B------:R-:W-:-:S02]  /*dac0*/  FMUL.FTZ R130, R19, R6 ;  /* 0x0000000613827220 */ /* 0x000fc40000410000 */
[----:B------:R-:W-:Y:S01]  /*dad0*/  FFMA.FTZ R6, R64, R6, -R129 ;  /* 0x0000000640067223 */ /* 0x000fe20000010881 */
[----:B------:R-:W-:Y:S01]  /*dae0*/  LOP3.LUT R129, R118, 0xffff0000, RZ, 0xc0, !PT ;  /* 0xffff000076817812 */ /* 0x000fe200078ec0ff */
[C---:B------:R-:W-:Y:S02]  /*daf0*/  FMUL.FTZ R19, R71.reuse, R126 ;  /* 0x0000007e47137220 */ /* 0x040fe40000410000 */
[-C--:B------:R-:W-:Y:S02]  /*db00*/  FMUL.FTZ R71, R71, R128.reuse ;  /* 0x0000008047477220 */ /* 0x080fe40000410000 */
[----:B------:R-:W-:Y:S01]  /*db10*/  FFMA.FTZ R64, R64, R127, R130 ;  /* 0x0000007f40407223 */ /* 0x000fe20000010082 */
[----:B------:R-:W-:Y:S01]  /*db20*/  LOP3.LUT R127, R122, 0xffff0000, RZ, 0xc0, !PT ;  /* 0xffff00007a7f7812 */ /* 0x000fe200078ec0ff */
[C---:B------:R-:W-:Y:S02]  /*db30*/  FFMA.FTZ R19, R17.reuse, R128, -R19 ;  /* 0x0000008011137223 */ /* 0x040fe40000010813 */
[----:B------:R-:W-:-:S02]  /*db40*/  FFMA.FTZ R71, R17, R126, R71 ;  /* 0x0000007e11477223 */ /* 0x000fc40000010047 */
[----:B------:R-:W-:Y:S02]  /*db50*/  FMUL.FTZ R17, R4, R129 ;  /* 0x0000008104117220 */ /* 0x000fe40000410000 */
[C---:B------:R-:W-:Y:S01]  /*db60*/  IMAD.U32 R126, R124.reuse, 0x10000, RZ ;  /* 0x000100007c7e7824 */ /* 0x040fe200078e00ff */
[----:B------:R-:W-:Y:S01]  /*db70*/  LOP3.LUT R124, R124, 0xffff0000, RZ, 0xc0, !PT ;  /* 0xffff00007c7c7812 */ /* 0x000fe200078ec0ff */
[-C--:B------:R-:W-:Y:S02]  /*db80*/  FFMA.FTZ R122, R16, R127.reuse, -R17 ;  /* 0x0000007f107a7223 */ /* 0x080fe40000010811 */
[C---:B------:R-:W-:Y:S01]  /*db90*/  IMAD.U32 R17, R120.reuse, 0x10000, RZ ;  /* 0x0001000078117824 */ /* 0x040fe200078e00ff */
[----:B------:R-:W-:Y:S01]  /*dba0*/  LOP3.LUT R120, R120, 0xffff0000, RZ, 0xc0, !PT ;  /* 0xffff000078787812 */ /* 0x000fe200078ec0ff */
[----:B------:R-:W-:Y:S02]  /*dbb0*/  FMUL.FTZ R4, R4, R127 ;  /* 0x0000007f04047220 */ /* 0x000fe40000410000 */
[----:B------:R-:W-:-:S02]  /*dbc0*/  FMUL.FTZ R127, R69, R17 ;  /* 0x00000011457f7220 */ /* 0x000fc40000410000 */
[-C--:B------:R-:W-:Y:S02]  /*dbd0*/  FMUL.FTZ R69, R69, R126.reuse ;  /* 0x0000007e45457220 */ /* 0x080fe40000410000 */
[C---:B------:R-:W-:Y:S02]  /*dbe0*/  FFMA.FTZ R127, R66.reuse, R126, -R127 ;  /* 0x0000007e427f7223 */ /* 0x040fe4000001087f */
[----:B------:R-:W-:Y:S02]  /*dbf0*/  FFMA.FTZ R69, R66, R17, R69 ;  /* 0x0000001142457223 */ /* 0x000fe40000010045 */
[----:B------:R-:W-:Y:S02]  /*dc00*/  FMUL.FTZ R118, R70, R117 ;  /* 0x0000007546767220 */ /* 0x000fe40000410000 */
[----:B------:R-:W-:Y:S02]  /*dc10*/  FMUL.FTZ R17, R5, R120 ;  /* 0x0000007805117220 */ /* 0x000fe40000410000 */
[----:B------:R-:W-:-:S02]  /*dc20*/  FMUL.FTZ R66, R125, R119 ;  /* 0x000000777d427220 */ /* 0x000fc40000410000 */
[----:B------:R-:W-:Y:S02]  /*dc30*/  FMUL.FTZ R70, R70, R121 ;  /* 0x0000007946467220 */ /* 0x000fe40000410000 */
[-C--:B------:R-:W-:Y:S02]  /*dc40*/  FMUL.FTZ R5, R5, R124.reuse ;  /* 0x0000007c05057220 */ /* 0x080fe40000410000 */
        /* <DEDUP_REMOVED lines=14> */
[----:B------:R1:W-:Y:S01]  /*dd30*/  STS.128 [R116+0x18100], R16 ;  /* 0x0181001074007388 */ /* 0x0003e20000000c00 */
[----:B------:R-:W-:Y:S02]  /*dd40*/  F2FP.BF16.PACK_AB R6, R120, R69 ;  /* 0x000000457806723e */ /* 0x000fe400000010ff */
[----:B------:R-:W-:-:S05]  /*dd50*/  F2FP.BF16.PACK_AB R7, R68, R71 ;  /* 0x000000474407723e */ /* 0x000fca00000010ff */
[----:B------:R1:W-:Y:S02]  /*dd60*/  STS.128 [R115+0x18100], R4 ;  /* 0x0181000473007388 */ /* 0x0003e40000000c00 */
.L_x_1914:
[----:B------:R-:W-:Y:S05]  /*dd70*/  BSYNC B0 ;  /* 0x0000000000007941 */ /* 0x000fea0003800000 */
.L_x_1913:
[----:B------:R-:W-:Y:S01]  /*dd80*/  ISETP.GE.AND P0, PT, R139, c[0x0][0x27c], PT ;  /* 0x00009f008b007a0c */ /* 0x000fe20003f06270 */
[----:B------:R-:W-:-:S12]  /*dd90*/  BSSY B0, `(.L_x_1915) ;  /* 0x0000070000007945 */ /* 0x000fd80003800000 */
[----:B------:R-:W-:Y:S05]  /*dda0*/  @P0 BRA `(.L_x_1916) ;  /* 0x000006e000000947 */ /* 0x000fea0003800000 */
[----:B-1----:R-:W-:Y:S01]  /*ddb0*/  IMAD.MOV.U32 R6, RZ, RZ, c[0x0][0x27c] ;  /* 0x00009f00ff067624 */ /* 0x002fe200078e00ff */
[----:B------:R-:W-:Y:S02]  /*ddc0*/  LOP3.LUT R16, R83, 0x38, R90, 0xf8, !PT ;  /* 0x0000003853107812 */ /* 0x000fe400078ef85a */
[----:B------:R-:W-:Y:S02]  /*ddd0*/  LEA.HI R4, R92, R139, RZ, 0x6 ;  /* 0x0000008b5c047211 */ /* 0x000fe400078f30ff */
[----:B------:R-:W-:Y:S02]  /*dde0*/  LEA.HI R7, R6, R89, RZ, 0x1d ;  /* 0x0000005906077211 */ /* 0x000fe400078fe8ff */
[----:B------:R-:W-:Y:S01]  /*ddf0*/  LOP3.LUT R5, R16, R13, RZ, 0x3c, !PT ;  /* 0x0000000d10057212 */ /* 0x000fe200078e3cff */
[----:B------:R-:W-:Y:S01]  /*de00*/  IMAD.SHL.U32 R4, R4, 0x80, RZ ;  /* 0x0000008004047824 */ /* 0x000fe200078e00ff */
[----:B------:R-:W-:Y:S01]  /*de10*/  SHF.R.S32.HI R6, RZ, 0x1f, R7 ;  /* 0x0000001fff067819 */ /* 0x000fe20000011407 */
[----:B------:R-:W-:Y:S01]  /*de20*/  IMAD.SHL.U32 R16, R7, 0x8, RZ ;  /* 0x0000000807107824 */ /* 0x000fe200078e00ff */
[----:B------:R-:W-:-:S02]  /*de30*/  SHF.R.U64 R56, R56, 0x10, R57 ;  /* 0x0000001038387819 */ /* 0x000fc40000001239 */
        /* <DEDUP_REMOVED lines=9> */
[--C-:B------:R-:W-:Y:S01]  /*ded0*/  SHF.R.U64 R67, R60, 0x10, R61.reuse ;  /* 0x000000103c437819 */ /* 0x100fe2000000123d */
[----:B------:R-:W1:Y:S01]  /*dee0*/  LDS.128 R16, [R64] ;  /* 0x0000000040107984 */ /* 0x000e620000000c00 */
[----:B------:R-:W-:Y:S01]  /*def0*/  SHF.R.U32.HI R60, RZ, 0x10, R61 ;  /* 0x00000010ff3c7819 */ /* 0x000fe2000001163d */
[----:B------:R-:W-:Y:S01]  /*df00*/  IMAD.SHL.U32 R65, R65, 0x2, RZ ;  /* 0x0000000241417824 */ /* 0x000fe200078e00ff */
[----:B------:R-:W-:Y:S02]  /*df10*/  PRMT R15, R15, 0x5410, R56 ;  /* 0x000054100f0f7816 */ /* 0x000fe40000000038 */
[----:B------:R-:W-:-:S02]  /*df20*/  SHF.R.U64 R61, R62, 0x10, R63 ;  /* 0x000000103e3d7819 */ /* 0x000fc4000000123f */
[----:B------:R-:W2:Y:S01]  /*df30*/  LDS.128 R4, [R65+0x18100] ;  /* 0x0181000041047984 */ /* 0x000ea20000000c00 */
[----:B------:R-:W-:Y:S01]  /*df40*/  SHF.R.U32.HI R62, RZ, 0x10, R63 ;  /* 0x00000010ff3e7819 */ /* 0x000fe2000001163f */
[----:B------:R-:W-:Y:S01]  /*df50*/  IMAD.U32 R70, R15, 0x10000, RZ ;  /* 0x000100000f467824 */ /* 0x000fe200078e00ff */
[----:B------:R-:W-:Y:S02]  /*df60*/  PRMT R112, R112, 0x5410, R67 ;  /* 0x0000541070707816 */ /* 0x000fe40000000043 */
[----:B------:R-:W-:Y:S02]  /*df70*/  SHF.R.U64 R63, R58, 0x10, R59 ;  /* 0x000000103a3f7819 */ /* 0x000fe4000000123b */
[----:B------:R-:W-:Y:S01]  /*df80*/  SHF.R.U32.HI R57, RZ, 0x10, R57 ;  /* 0x00000010ff397819 */ /* 0x000fe20000011639 */
[----:B------:R-:W-:Y:S01]  /*df90*/  IMAD.U32 R66, R112, 0x10000, RZ ;  /* 0x0001000070427824 */ /* 0x000fe200078e00ff */
[----:B------:R-:W-:Y:S02]  /*dfa0*/  SHF.R.U32.HI R58, RZ, 0x10, R59 ;  /* 0x00000010ff3a7819 */ /* 0x000fe4000001163b */
[----:B------:R-:W-:-:S02]  /*dfb0*/  PRMT R111, R111, 0x5410, R60 ;  /* 0x000054106f6f7816 */ /* 0x000fc4000000003c */
[----:B------:R-:W-:Y:S02]  /*dfc0*/  PRMT R113, R113, 0x5410, R62 ;  /* 0x0000541071717816 */ /* 0x000fe4000000003e */
[----:B------:R-:W-:Y:S02]  /*dfd0*/  PRMT R114, R114, 0x5410, R61 ;  /* 0x0000541072727816 */ /* 0x000fe4000000003d */
[----:B------:R-:W-:Y:S02]  /*dfe0*/  PRMT R14, R14, 0x5410, R57 ;  /* 0x000054100e0e7816 */ /* 0x000fe40000000039 */
[----:B------:R-:W-:Y:S02]  /*dff0*/  PRMT R109, R109, 0x5410, R58 ;  /* 0x000054106d6d7816 */ /* 0x000fe4000000003a */
[----:B------:R-:W-:Y:S01]  /*e000*/  PRMT R110, R110, 0x5410, R63 ;  /* 0x000054106e6e7816 */ /* 0x000fe2000000003f */
[----:B------:R-:W-:Y:S01]  /*e010*/  IMAD.U32 R68, R14, 0x10000, RZ ;  /* 0x000100000e447824 */ /* 0x000fe200078e00ff */
[----:B------:R-:W-:-:S02]  /*e020*/  LOP3.LUT R15, R15, 0xffff0000, RZ, 0xc0, !PT ;  /* 0xffff00000f0f7812 */ /* 0x000fc400078ec0ff */
[----:B------:R-:W-:Y:S01]  /*e030*/  LOP3.LUT R14, R14, 0xffff0000, RZ, 0xc0, !PT ;  /* 0xffff00000e0e7812 */ /* 0x000fe200078ec0ff */
[C---:B-1----:R-:W-:Y:S01]  /*e040*/  IMAD.U32 R56, R17.reuse, 0x10000, RZ ;  /* 0x0001000011387824 */ /* 0x042fe200078e00ff */
[----:B------:R-:W-:Y:S01]  /*e050*/  LOP3.LUT R59, R17, 0xffff0000, RZ, 0xc0, !PT ;  /* 0xffff0000113b7812 */ /* 0x000fe200078ec0ff */
[C---:B------:R-:W-:Y:S01]  /*e060*/  IMAD.U32 R17, R19.reuse, 0x10000, RZ ;  /* 0x0001000013117824 */ /* 0x040fe200078e00ff */
[----:B------:R-:W-:Y:S01]  /*e070*/  LOP3.LUT R60, R19, 0xffff0000, RZ, 0xc0, !PT ;  /* 0xffff0000133c7812 */ /* 0x000fe200078ec0ff */
[C---:B------:R-:W-:Y:S01]  /*e080*/  IMAD.U32 R57, R16.reuse, 0x10000, RZ ;  /* 0x0001000010397824 */ /* 0x040fe200078e00ff */
[----:B------:R-:W-:Y:S01]  /*e090*/  LOP3.LUT R16, R16, 0xffff0000, RZ, 0xc0, !PT ;  /* 0xffff000010107812 */ /* 0x000fe200078ec0ff */
[----:B------:R-:W-:Y:S01]  /*e0a0*/  IMAD.U32 R58, R18, 0x10000, RZ ;  /* 0x00010000123a7824 */ /* 0x000fe200078e00ff */
[----:B--2---:R-:W-:Y:S01]  /*e0b0*/  LOP3.LUT R62, R5, 0xffff0000, RZ, 0xc0, !PT ;  /* 0xffff0000053e7812 */ /* 0x004fe200078ec0ff */
[----:B------:R-:W-:Y:S01]  /*e0c0*/  IMAD.U32 R69, R4, 0x10000, RZ ;  /* 0x0001000004457824 */ /* 0x000fe200078e00ff */
[----:B------:R-:W-:Y:S01]  /*e0d0*/  LOP3.LUT R67, R7, 0xffff0000, RZ, 0xc0, !PT ;  /* 0xffff000007437812 */ /* 0x000fe200078ec0ff */
[----:B------:R-:W-:Y:S01]  /*e0e0*/  IMAD.U32 R19, R5, 0x10000, RZ ;  /* 0x0001000005137824 */ /* 0x000fe200078e00ff */
[C---:B------:R-:W-:Y:S01]  /*e0f0*/  LOP3.LUT R5, R6.reuse, 0xffff0000, RZ, 0xc0, !PT ;  /* 0xffff000006057812 */ /* 0x040fe200078ec0ff */
[----:B------:R-:W-:Y:S01]  /*e100*/  IMAD.U32 R61, R6, 0x10000, RZ ;  /* 0x00010000063d7824 */ /* 0x000fe200078e00ff */
[----:B------:R-:W-:Y:S01]  /*e110*/  LOP3.LUT R4, R4, 0xffff0000, RZ, 0xc0, !PT ;  /* 0xffff000004047812 */ /* 0x000fe200078ec0ff */
[C---:B------:R-:W-:Y:S01]  /*e120*/  FMUL.FTZ R6, R69.reuse, R70 ;  /* 0x0000004645067220 */ /* 0x040fe20000410000 */
[----:B------:R-:W-:Y:S01]  /*e130*/  LOP3.LUT R18, R18, 0xffff0000, RZ, 0xc0, !PT ;  /* 0xffff000012127812 */ /* 0x000fe200078ec0ff */
[----:B------:R-:W-:-:S02]  /*e140*/  FMUL.FTZ R69, R69, R66 ;  /* 0x0000004245457220 */ /* 0x000fc40000410000 */
[----:B------:R-:W-:Y:S02]  /*e150*/  IMAD.U32 R63, R7, 0x10000, RZ ;  /* 0x00010000073f7824 */ /* 0x000fe400078e00ff */
[----:B------:R-:W-:Y:S02]  /*e160*/  FFMA.FTZ R7, R57, R66, -R6 ;  /* 0x0000004239077223 */ /* 0x000fe40000010806 */
[C---:B------:R-:W-:Y:S01]  /*e170*/  IMAD.U32 R6, R111.reuse, 0x10000, RZ ;  /* 0x000100006f067824 */ /* 0x040fe200078e00ff */
[----:B------:R-:W-:Y:S01]  /*e180*/  LOP3.LUT R111, R111, 0xffff0000, RZ, 0xc0, !PT ;  /* 0xffff00006f6f7812 */ /* 0x000fe200078ec0ff */
[C---:B------:R-:W-:Y:S01]  /*e190*/  IMAD.U32 R66, R109.reuse, 0x10000, RZ ;  /* 0x000100006d427824 */ /* 0x040fe200078e00ff */
[----:B------:R-:W-:Y:S01]  /*e1a0*/  LOP3.LUT R109, R109, 0xffff0000, RZ, 0xc0, !PT ;  /* 0xffff00006d6d7812 */ /* 0x000fe200078ec0ff */
[----:B------:R-:W-:Y:S02]  /*e1b0*/  FFMA.FTZ R57, R57, R70, R69 ;  /* 0x0000004639397223 */ /* 0x000fe40000010045 */
[C---:B------:R-:W-:Y:S01]  /*e1c0*/  IMAD.U32 R70, R113.reuse, 0x10000, RZ ;  /* 0x0001000071467824 */ /* 0x040fe200078e00ff */
[----:B------:R-:W-:Y:S01]  /*e1d0*/  LOP3.LUT R113, R113, 0xffff0000, RZ, 0xc0, !PT ;  /* 0xffff000071717812 */ /* 0x000fe200078ec0ff */
[----:B------:R-:W-:-:S02]  /*e1e0*/  FMUL.FTZ R71, R19, R68 ;  /* 0x0000004413477220 */ /* 0x000fc40000410000 */
[----:B------:R-:W-:Y:S02]  /*e1f0*/  FMUL.FTZ R69, R19, R6 ;  /* 0x0000000613457220 */ /* 0x000fe40000410000 */
[C---:B------:R-:W-:Y:S02]  /*e200*/  FMUL.FTZ R19, R63.reuse, R66 ;  /* 0x000000423f137220 */ /* 0x040fe40000410000 */
[----:B------:R-:W-:Y:S02]  /*e210*/  FMUL.FTZ R63, R63, R70 ;  /* 0x000000463f3f7220 */ /* 0x000fe40000410000 */
[C---:B------:R-:W-:Y:S02]  /*e220*/  FFMA.FTZ R6, R56.reuse, R6, -R71 ;  /* 0x0000000638067223 */ /* 0x040fe40000010847 */
[----:B------:R-:W-:Y:S01]  /*e230*/  FFMA.FTZ R56, R56, R68, R69 ;  /* 0x0000004438387223 */ /* 0x000fe20000010045 */
[----:B------:R-:W-:Y:S01]  /*e240*/  LOP3.LUT R69, R112, 0xffff0000, RZ, 0xc0, !PT ;  /* 0xffff000070457812 */ /* 0x000fe200078ec0ff */
[----:B------:R-:W-:-:S02]  /*e250*/  FFMA.FTZ R19, R17, R70, -R19 ;  /* 0x0000004611137223 */ /* 0x000fc40000010813 */
[----:B------:R-:W-:Y:S02]  /*e260*/  FFMA.FTZ R63, R17, R66, R63 ;  /* 0x00000042113f7223 */ /* 0x000fe4000001003f */
[C---:B------:R-:W-:Y:S02]  /*e270*/  FMUL.FTZ R17, R4.reuse, R15 ;  /* 0x0000000f04117220 */ /* 0x040fe40000410000 */
[-C--:B------:R-:W-:Y:S02]  /*e280*/  FMUL.FTZ R4, R4, R69.reuse ;  /* 0x0000004504047220 */ /* 0x080fe40000410000 */
[----:B------:R-:W-:Y:S02]  /*e290*/  FFMA.FTZ R68, R16, R69, -R17 ;  /* 0x0000004510447223 */ /* 0x000fe40000010811 */
[C---:B------:R-:W-:Y:S01]  /*e2a0*/  IMAD.U32 R17, R110.reuse, 0x10000, RZ ;  /* 0x000100006e117824 */ /* 0x040fe200078e00ff */
[----:B------:R-:W-:Y:S01]  /*e2b0*/  LOP3.LUT R110, R110, 0xffff0000, RZ, 0xc0, !PT ;  /* 0xffff00006e6e7812 */ /* 0x000fe200078ec0ff */
[C---:B------:R-:W-:Y:S01]  /*e2c0*/  IMAD.U32 R69, R114.reuse, 0x10000, RZ ;  /* 0x0001000072457824 */ /* 0x040fe200078e00ff */
[----:B------:R-:W-:Y:S01]  /*e2d0*/  LOP3.LUT R114, R114, 0xffff0000, RZ, 0xc0, !PT ;  /* 0xffff000072727812 */ /* 0x000fe200078ec0ff */
[----:B------:R-:W-:Y:S01]  /*e2e0*/  FFMA.FTZ R4, R16, R15, R4 ;  /* 0x0000000f10047223 */ /* 0x000fe20000010004 */
[----:B------:R-:W-:Y:S01]  /*e2f0*/  F2FP.BF16.PACK_AB R16, R68, R7 ;  /* 0x000000074410723e */ /* 0x000fe200000010ff */
[----:B------:R-:W-:-:S02]  /*e300*/  FMUL.FTZ R66, R62, R14 ;  /* 0x0000000e3e427220 */ /* 0x000fc40000410000 */
[C---:B------:R-:W-:Y:S01]  /*e310*/  FMUL.FTZ R15, R61.reuse, R17 ;  /* 0x000000113d0f7220 */ /* 0x040fe20000410000 */
[----:B------:R-:W-:Y:S01]  /*e320*/  F2FP.BF16.PACK_AB R4, R4, R57 ;  /* 0x000000390404723e */ /* 0x000fe200000010ff */
[----:B------:R-:W-:Y:S02]  /*e330*/  FMUL.FTZ R62, R62, R111 ;  /* 0x0000006f3e3e7220 */ /* 0x000fe40000410000 */
[----:B------:R-:W-:Y:S02]  /*e340*/  FMUL.FTZ R61, R61, R69 ;  /* 0x000000453d3d7220 */ /* 0x000fe40000410000 */
[C---:B------:R-:W-:Y:S02]  /*e350*/  FFMA.FTZ R111, R59.reuse, R111, -R66 ;  /* 0x0000006f3b6f7223 */ /* 0x040fe40000010842 */
[----:B------:R-:W-:Y:S02]  /*e360*/  FFMA.FTZ R59, R59, R14, R62 ;  /* 0x0000000e3b3b7223 */ /* 0x000fe4000001003e */
[----:B------:R-:W-:-:S02]  /*e370*/  FFMA.FTZ R61, R58, R17, R61 ;  /* 0x000000113a3d7223 */ /* 0x000fc4000001003d */
[----:B------:R-:W-:Y:S02]  /*e380*/  FMUL.FTZ R17, R5, R110 ;  /* 0x0000006e05117220 */ /* 0x000fe40000410000 */
[----:B------:R-:W-:Y:S02]  /*e390*/  FMUL.FTZ R14, R67, R109 ;  /* 0x0000006d430e7220 */ /* 0x000fe40000410000 */
[-C--:B------:R-:W-:Y:S02]  /*e3a0*/  FMUL.FTZ R5, R5, R114.reuse ;  /* 0x0000007205057220 */ /* 0x080fe40000410000 */
[----:B------:R-:W-:Y:S02]  /*e3b0*/  FMUL.FTZ R67, R67, R113 ;  /* 0x0000007143437220 */ /* 0x000fe40000410000 */
[----:B------:R-:W-:Y:S02]  /*e3c0*/  FFMA.FTZ R15, R58, R69, -R15 ;  /* 0x000000453a0f7223 */ /* 0x000fe4000001080f */
[----:B------:R-:W-:Y:S01]  /*e3d0*/  FFMA.FTZ R114, R18, R114, -R17 ;  /* 0x0000007212727223 */ /* 0x000fe20000010811 */
[----:B------:R-:W-:Y:S01]  /*e3e0*/  F2FP.BF16.PACK_AB R17, R111, R6 ;  /* 0x000000066f11723e */ /* 0x000fe200000010ff */
[----:B------:R-:W-:-:S02]  /*e3f0*/  FFMA.FTZ R14, R60, R113, -R14 ;  /* 0x000000713c0e7223 */ /* 0x000fc4000001080e */
[----:B------:R-:W-:Y:S01]  /*e400*/  FFMA.FTZ R110, R18, R110, R5 ;  /* 0x0000006e126e7223 */ /* 0x000fe20000010005 */
[----:B------:R-:W-:Y:S01]  /*e410*/  F2FP.BF16.PACK_AB R18, R114, R15 ;  /* 0x0000000f7212723e */ /* 0x000fe200000010ff */
[----:B------:R-:W-:Y:S01]  /*e420*/  FFMA.FTZ R60, R60, R109, R67 ;  /* 0x0000006d3c3c7223 */ /* 0x000fe20000010043 */
[----:B------:R-:W-:Y:S02]  /*e430*/  F2FP.BF16.PACK_AB R19, R14, R19 ;  /* 0x000000130e13723e */ /* 0x000fe400000010ff */
[----:B------:R-:W-:Y:S02]  /*e440*/  F2FP.BF16.PACK_AB R5, R59, R56 ;  /* 0x000000383b05723e */ /* 0x000fe400000010ff */
[----:B------:R-:W-:Y:S01]  /*e450*/  F2FP.BF16.PACK_AB R6, R110, R61 ;  /* 0x0000003d6e06723e */ /* 0x000fe200000010ff */
[----:B------:R1:W-:Y:S01]  /*e460*/  STS.128 [R64], R16 ;  /* 0x0000001040007388 */ /* 0x0003e20000000c00 */
[----:B------:R-:W-:-:S05]  /*e470*/  F2FP.BF16.PACK_AB R7, R60, R63 ;  /* 0x0000003f3c07723e */ /* 0x000fca00000010ff */
[----:B------:R1:W-:Y:S02]  /*e480*/  STS.128 [R65+0x18100], R4 ;  /* 0x0181000441007388 */ /* 0x0003e40000000c00 */
.L_x_1916:
[----:B------:R-:W-:Y:S05]  /*e490*/  BSYNC B0 ;  /* 0x0000000000007941 */ /* 0x000fea0003800000 */
.L_x_1915:
[----:B------:R-:W-:-:S13]  /*e4a0*/  ISETP.GE.AND P0, PT, R138, c[0x0][0x27c], PT ;  /* 0x00009f008a007a0c */ /* 0x000fda0003f06270 */
        /* <DEDUP_REMOVED lines=19> */
[----:B------:R-:W-:Y:S01]  /*e5e0*/  SHF.R.U32.HI R52, RZ, 0x10, R53 ;  /* 0x00000010ff347819 */ /* 0x000fe20000011635 */
[----:B------:R-:W1:Y:S01]  /*e5f0*/  LDS.128 R12, [R16] ;  /* 0x00000000100c7984 */ /* 0x000e620000000c00 */
[--C-:B------:R-:W-:Y:S01]  /*e600*/  SHF.R.U64 R53, R54, 0x10, R55.reuse ;  /* 0x0000001036357819 */ /* 0x100fe20000001237 */
[----:B------:R-:W-:Y:S01]  /*e610*/  IMAD.SHL.U32 R17, R17, 0x2, RZ ;  /* 0x0000000211117824 */ /* 0x000fe200078e00ff */
[----:B------:R-:W-:Y:S02]  /*e620*/  SHF.R.U32.HI R54, RZ, 0x10, R55 ;  /* 0x00000010ff367819 */ /* 0x000fe40000011637 */
[----:B------:R-:W-:-:S02]  /*e630*/  SHF.R.U64 R55, R48, 0x10, R49 ;  /* 0x0000001030377819 */ /* 0x000fc40000001231 */
[----:B------:R-:W2:Y:S01]  /*e640*/  LDS.128 R4, [R17+0x18100] ;  /* 0x0181000011047984 */ /* 0x000ea20000000c00 */
[----:B------:R-:W-:Y:S02]  /*e650*/  SHF.R.U32.HI R48, RZ, 0x10, R49 ;  /* 0x00000010ff307819 */ /* 0x000fe40000011631 */
[--C-:B------:R-:W-:Y:S02]  /*e660*/  SHF.R.U64 R49, R50, 0x10, R51.reuse ;  /* 0x0000001032317819 */ /* 0x100fe40000001233 */
[----:B------:R-:W-:Y:S02]  /*e670*/  SHF.R.U32.HI R50, RZ, 0x10, R51 ;  /* 0x00000010ff327819 */ /* 0x000fe40000011633 */
[----:B------:R-:W-:Y:S02]  /*e680*/  PRMT R106, R106, 0x5410, R19 ;  /* 0x000054106a6a7816 */ /* 0x000fe40000000013 */
[----:B------:R-:W-:Y:S02]  /*e690*/  PRMT R102, R102, 0x5410, R55 ;  /* 0x0000541066667816 */ /* 0x000fe40000000037 */
[----:B------:R-:W-:-:S02]  /*e6a0*/  PRMT R104, R104, 0x5410, R49 ;  /* 0x0000541068687816 */ /* 0x000fc40000000031 */
[----:B------:R-:W-:Y:S02]  /*e6b0*/  PRMT R103, R103, 0x5410, R50 ;  /* 0x0000541067677816 */ /* 0x000fe40000000032 */
[----:B------:R-:W-:Y:S01]  /*e6c0*/  PRMT R108, R108, 0x5410, R53 ;  /* 0x000054106c6c7816 */ /* 0x000fe20000000035 */
[C---:B------:R-:W-:Y:S01]  /*e6d0*/  IMAD.U32 R53, R106.reuse, 0x10000, RZ ;  /* 0x000100006a357824 */ /* 0x040fe200078e00ff */
[----:B------:R-:W-:Y:S01]  /*e6e0*/  PRMT R107, R107, 0x5410, R54 ;  /* 0x000054106b6b7816 */ /* 0x000fe20000000036 */
[----:B------:R-:W-:Y:S01]  /*e6f0*/  IMAD.U32 R58, R103, 0x10000, RZ ;  /* 0x00010000673a7824 */ /* 0x000fe200078e00ff */
[----:B------:R-:W-:Y:S02]  /*e700*/  PRMT R101, R101, 0x5410, R48 ;  /* 0x0000541065657816 */ /* 0x000fe40000000030 */
[----:B------:R-:W-:Y:S02]  /*e710*/  PRMT R105, R105, 0x5410, R52 ;  /* 0x0000541069697816 */ /* 0x000fe40000000034 */
[----:B------:R-:W-:Y:S01]  /*e720*/  LOP3.LUT R106, R106, 0xffff0000, RZ, 0xc0, !PT ;  /* 0xffff00006a6a7812 */ /* 0x000fe200078ec0ff */
[C---:B------:R-:W-:Y:S01]  /*e730*/  IMAD.U32 R57, R101.reuse, 0x10000, RZ ;  /* 0x0001000065397824 */ /* 0x040fe200078e00ff */
        /* <DEDUP_REMOVED lines=9> */
[C---:B--2---:R-:W-:Y:S01]  /*e7d0*/  LOP3.LUT R15, R4.reuse, 0xffff0000, RZ, 0xc0, !PT ;  /* 0xffff0000040f7812 */ /* 0x044fe200078ec0ff */
[----:B------:R-:W-:Y:S01]  /*e7e0*/  IMAD.U32 R50, R4, 0x10000, RZ ;  /* 0x0001000004327824 */ /* 0x000fe200078e00ff */
[C---:B------:R-:W-:Y:S01]  /*e7f0*/  LOP3.LUT R56, R5.reuse, 0xffff0000, RZ, 0xc0, !PT ;  /* 0xffff000005387812 */ /* 0x040fe200078ec0ff */
[----:B------:R-:W-:Y:S01]  /*e800*/  IMAD.U32 R4, R5, 0x10000, RZ ;  /* 0x0001000005047824 */ /* 0x000fe200078e00ff */
[----:B------:R-:W-:Y:S01]  /*e810*/  LOP3.LUT R54, R6, 0xffff0000, RZ, 0xc0, !PT ;  /* 0xffff000006367812 */ /* 0x000fe200078ec0ff */
[C---:B------:R-:W-:Y:S01]  /*e820*/  IMAD.U32 R5, R102.reuse, 0x10000, RZ ;  /* 0x0001000066057824 */ /* 0x040fe200078e00ff */
[----:B------:R-:W-:Y:S01]  /*e830*/  LOP3.LUT R102, R102, 0xffff0000, RZ, 0xc0, !PT ;  /* 0xffff000066667812 */ /* 0x000fe200078ec0ff */
[----:B------:R-:W-:Y:S01]  /*e840*/  IMAD.U32 R55, R6, 0x10000, RZ ;  /* 0x0001000006377824 */ /* 0x000fe200078e00ff */
[----:B------:R-:W-:Y:S01]  /*e850*/  LOP3.LUT R14, R14, 0xffff0000, RZ, 0xc0, !PT ;  /* 0xffff00000e0e7812 */ /* 0x000fe200078ec0ff */
[----:B------:R-:W-:-:S02]  /*e860*/  FMUL.FTZ R6, R50, R5 ;  /* 0x0000000532067220 */ /* 0x000fc40000410000 */
[-C--:B------:R-:W-:Y:S02]  /*e870*/  FMUL.FTZ R50, R50, R53.reuse ;  /* 0x0000003532327220 */ /* 0x080fe40000410000 */
[C---:B------:R-:W-:Y:S02]  /*e880*/  FFMA.FTZ R6, R19.reuse, R53, -R6 ;  /* 0x0000003513067223 */ /* 0x040fe40000010806 */
[----:B------:R-:W-:Y:S02]  /*e890*/  FFMA.FTZ R50, R19, R5, R50 ;  /* 0x0000000513327223 */ /* 0x000fe40000010032 */
[----:B------:R-:W-:Y:S02]  /*e8a0*/  FMUL.FTZ R53, R15, R102 ;  /* 0x000000660f357220 */ /* 0x000fe40000410000 */
[C---:B------:R-:W-:Y:S01]  /*e8b0*/  IMAD.U32 R5, R105.reuse, 0x10000, RZ ;  /* 0x0001000069057824 */ /* 0x040fe200078e00ff */
[----:B------:R-:W-:Y:S01]  /*e8c0*/  LOP3.LUT R105, R105, 0xffff0000, RZ, 0xc0, !PT ;  /* 0xffff000069697812 */ /* 0x000fe200078ec0ff */
[----:B------:R-:W-:-:S02]  /*e8d0*/  FMUL.FTZ R15, R15, R106 ;  /* 0x0000006a0f0f7220 */ /* 0x000fc40000410000 */
[C---:B------:R-:W-:Y:S02]  /*e8e0*/  FMUL.FTZ R19, R4.reuse, R57 ;  /* 0x0000003904137220 */ /* 0x040fe40000410000 */
[----:B------:R-:W-:Y:S02]  /*e8f0*/  FMUL.FTZ R4, R4, R5 ;  /* 0x0000000504047220 */ /* 0x000fe40000410000 */
[C---:B------:R-:W-:Y:S01]  /*e900*/  IMAD.U32 R52, R7.reuse, 0x10000, RZ ;  /* 0x0001000007347824 */ /* 0x040fe200078e00ff */
[----:B------:R-:W-:Y:S01]  /*e910*/  LOP3.LUT R7, R7, 0xffff0000, RZ, 0xc0, !PT ;  /* 0xffff000007077812 */ /* 0x000fe200078ec0ff */
[C---:B------:R-:W-:Y:S02]  /*e920*/  FFMA.FTZ R53, R18.reuse, R106, -R53 ;  /* 0x0000006a12357223 */ /* 0x040fe40000010835 */
[----:B------:R-:W-:Y:S02]  /*e930*/  FFMA.FTZ R15, R18, R102, R15 ;  /* 0x00000066120f7223 */ /* 0x000fe4000001000f */
[----:B------:R-:W-:-:S02]  /*e940*/  IMAD.U32 R18, R107, 0x10000, RZ ;  /* 0x000100006b127824 */ /* 0x000fc400078e00ff */
[C---:B------:R-:W-:Y:S02]  /*e950*/  FFMA.FTZ R19, R12.reuse, R5, -R19 ;  /* 0x000000050c137223 */ /* 0x040fe40000010813 */
[----:B------:R-:W-:Y:S02]  /*e960*/  FFMA.FTZ R5, R12, R57, R4 ;  /* 0x000000390c057223 */ /* 0x000fe40000010004 */
[C---:B------:R-:W-:Y:S02]  /*e970*/  FMUL.FTZ R4, R52.reuse, R58 ;  /* 0x0000003a34047220 */ /* 0x040fe40000410000 */
[-C--:B------:R-:W-:Y:S02]  /*e980*/  FMUL.FTZ R52, R52, R18.reuse ;  /* 0x0000001234347220 */ /* 0x080fe40000410000 */
[----:B------:R-:W-:Y:S02]  /*e990*/  IMAD.U32 R12, R104, 0x10000, RZ ;  /* 0x00010000680c7824 */ /* 0x000fe400078e00ff */
[----:B------:R-:W-:-:S02]  /*e9a0*/  FFMA.FTZ R18, R13, R18, -R4 ;  /* 0x000000120d127223 */ /* 0x000fc40000010804 */
[----:B------:R-:W-:Y:S02]  /*e9b0*/  IMAD.U32 R57, R108, 0x10000, RZ ;  /* 0x000100006c397824 */ /* 0x000fe400078e00ff */
[----:B------:R-:W-:Y:S02]  /*e9c0*/  FFMA.FTZ R58, R13, R58, R52 ;  /* 0x0000003a0d3a7223 */ /* 0x000fe40000010034 */
[C---:B------:R-:W-:Y:S02]  /*e9d0*/  FMUL.FTZ R4, R56.reuse, R101 ;  /* 0x0000006538047220 */ /* 0x040fe40000410000 */
[C---:B------:R-:W-:Y:S02]  /*e9e0*/  FMUL.FTZ R13, R55.reuse, R12 ;  /* 0x0000000c370d7220 */ /* 0x040fe40000410000 */
[----:B------:R-:W-:Y:S02]  /*e9f0*/  FMUL.FTZ R56, R56, R105 ;  /* 0x0000006938387220 */ /* 0x000fe40000410000 */
[----:B------:R-:W-:-:S02]  /*ea00*/  FMUL.FTZ R55, R55, R57 ;  /* 0x0000003937377220 */ /* 0x000fc40000410000 */
[----:B------:R-:W-:Y:S01]  /*ea10*/  FFMA.FTZ R52, R49, R105, -R4 ;  /* 0x0000006931347223 */ /* 0x000fe20000010804 */
[----:B------:R-:W-:Y:S01]  /*ea20*/  LOP3.LUT R4, R103, 0xffff0000, RZ, 0xc0, !PT ;  /* 0xffff000067047812 */ /* 0x000fe200078ec0ff */
[----:B------:R-:W-:Y:S01]  /*ea30*/  FFMA.FTZ R57, R48, R57, -R13 ;  /* 0x0000003930397223 */ /* 0x000fe2000001080d */
[----:B------:R-:W-:Y:S01]  /*ea40*/  LOP3.LUT R13, R104, 0xffff0000, RZ, 0xc0, !PT ;  /* 0xffff0000680d7812 */ /* 0x000fe200078ec0ff */
[----:B------:R-:W-:Y:S01]  /*ea50*/  FFMA.FTZ R56, R49, R101, R56 ;  /* 0x0000006531387223 */ /* 0x000fe20000010038 */
[----:B------:R-:W-:Y:S01]  /*ea60*/  LOP3.LUT R49, R108, 0xffff0000, RZ, 0xc0, !PT ;  /* 0xffff00006c317812 */ /* 0x000fe200078ec0ff */
[----:B------:R-:W-:Y:S02]  /*ea70*/  FFMA.FTZ R55, R48, R12, R55 ;  /* 0x0000000c30377223 */ /* 0x000fe40000010037 */
[----:B------:R-:W-:Y:S01]  /*ea80*/  FMUL.FTZ R48, R54, R13 ;  /* 0x0000000d36307220 */ /* 0x000fe20000410000 */
[----:B------:R-:W-:Y:S01]  /*ea90*/  F2FP.BF16.PACK_AB R5, R56, R5 ;  /* 0x000000053805723e */ /* 0x000fe200000010ff */
[----:B------:R-:W-:-:S02]  /*eaa0*/  FMUL.FTZ R59, R7, R4 ;  /* 0x00000004073b7220 */ /* 0x000fc40000410000 */
[-C--:B------:R-:W-:Y:S02]  /*eab0*/  FMUL.FTZ R54, R54, R49.reuse ;  /* 0x0000003136367220 */ /* 0x080fe40000410000 */
[-C--:B------:R-:W-:Y:S02]  /*eac0*/  FMUL.FTZ R12, R7, R60.reuse ;  /* 0x0000003c070c7220 */ /* 0x080fe40000410000 */
[C---:B------:R-:W-:Y:S02]  /*ead0*/  FFMA.FTZ R48, R14.reuse, R49, -R48 ;  /* 0x000000310e307223 */ /* 0x040fe40000010830 */
[C---:B------:R-:W-:Y:S02]  /*eae0*/  FFMA.FTZ R7, R51.reuse, R60, -R59 ;  /* 0x0000003c33077223 */ /* 0x040fe4000001083b */
[----:B------:R-:W-:Y:S01]  /*eaf0*/  FFMA.FTZ R54, R14, R13, R54 ;  /* 0x0000000d0e367223 */ /* 0x000fe20000010036 */
[----:B------:R-:W-:Y:S01]  /*eb00*/  F2FP.BF16.PACK_AB R13, R52, R19 ;  /* 0x00000013340d723e */ /* 0x000fe200000010ff */
[----:B------:R-:W-:Y:S01]  /*eb10*/  FFMA.FTZ R51, R51, R4, R12 ;  /* 0x0000000433337223 */ /* 0x000fe2000001000c */
[----:B------:R-:W-:-:S02]  /*eb20*/  F2FP.BF16.PACK_AB R4, R15, R50 ;  /* 0x000000320f04723e */ /* 0x000fc400000010ff */
[----:B------:R-:W-:Y:S02]  /*eb30*/  F2FP.BF16.PACK_AB R12, R53, R6 ;  /* 0x00000006350c723e */ /* 0x000fe400000010ff */
[----:B------:R-:W-:Y:S02]  /*eb40*/  F2FP.BF16.PACK_AB R14, R48, R57 ;  /* 0x00000039300e723e */ /* 0x000fe400000010ff */
[----:B------:R-:W-:Y:S02]  /*eb50*/  F2FP.BF16.PACK_AB R15, R7, R18 ;  /* 0x00000012070f723e */ /* 0x000fe400000010ff */
[----:B------:R-:W-:Y:S02]  /*eb60*/  F2FP.BF16.PACK_AB R6, R54, R55 ;  /* 0x000000373606723e */ /* 0x000fe400000010ff */
[----:B------:R-:W-:Y:S01]  /*eb70*/  F2FP.BF16.PACK_AB R7, R51, R58 ;  /* 0x0000003a3307723e */ /* 0x000fe200000010ff */
[----:B------:R1:W-:Y:S04]  /*eb80*/  STS.128 [R16], R12 ;  /* 0x0000000c10007388 */ /* 0x0003e80000000c00 */
[----:B------:R1:W-:Y:S02]  /*eb90*/  STS.128 [R17+0x18100], R4 ;  /* 0x0181000411007388 */ /* 0x0003e40000000c00 */
.L_x_1912:
[----:B------:R-:W-:Y:S05]  /*eba0*/  BSYNC B1 ;  /* 0x0000000000017941 */ /* 0x000fea0003800000 */
.L_x_1911:
[----:B------:R-:W-:-:S13]  /*ebb0*/  ISETP.GE.AND P0, PT, R9, R100, PT ;  /* 0x000000640900720c */ /* 0x000fda0003f06270 */
[----:B------:R-:W-:Y:S05]  /*ebc0*/  @P0 BRA `(.L_x_1896) ;  /* 0x0000157000000947 */ /* 0x000fea0003800000 */
[----:B------:R-:W-:Y:S01]  /*ebd0*/  ISETP.GE.AND P0, PT, R144, c[0x0][0x27c], PT ;  /* 0x00009f0090007a0c */ /* 0x000fe20003f06270 */
[----:B-1----:R-:W-:Y:S01]  /*ebe0*/  IMAD.SHL.U32 R17, R9, 0x40, RZ ;  /* 0x0000004009117824 */ /* 0x002fe200078e00ff */
[----:B------:R-:W-:Y:S01]  /*ebf0*/  SHF.R.S32.HI R4, RZ, 0x1f, R9 ;  /* 0x0000001fff047819 */ /* 0x000fe20000011409 */
        /* <DEDUP_REMOVED lines=18> */
[----:B------:R-:W-:Y:S01]  /*ed20*/  SHF.R.U64 R44, R44, 0x10, R45 ;  /* 0x000000102c2c7819 */ /* 0x000fe2000000122d */
[----:B------:R-:W-:Y:S01]  /*ed30*/  IMAD.SHL.U32 R4, R4, 0x400, RZ ;  /* 0x0000040004047824 */ /* 0x000fe200078e00ff */
[----:B------:R-:W-:Y:S02]  /*ed40*/  LOP3.LUT R6, R5, R16, RZ, 0x3c, !PT ;  /* 0x0000001005067212 */ /* 0x000fe400078e3cff */
[----:B------:R-:W-:Y:S02]  /*ed50*/  SHF.R.U64 R42, R42, 0x10, R43 ;  /* 0x000000102a2a7819 */ /* 0x000fe4000000122b */
[----:B------:R-:W-:-:S02]  /*ed60*/  LOP3.LUT R4, R4, 0x7fffe000, RZ, 0xc0, !PT ;  /* 0x7fffe00004047812 */ /* 0x000fc400078ec0ff */
[----:B------:R-:W-:Y:S02]  /*ed70*/  SHF.R.U32.HI R43, RZ, 0x10, R43 ;  /* 0x00000010ff2b7819 */ /* 0x000fe4000001162b */
[----:B------:R-:W-:Y:S02]  /*ed80*/  IADD3 R19, R6, R4, R9 ;  /* 0x0000000406137210 */ /* 0x000fe40007ffe009 */
[----:B------:R-:W-:Y:S02]  /*ed90*/  PRMT R93, R93, 0x5410, R40 ;  /* 0x000054105d5d7816 */ /* 0x000fe40000000028 */
[----:B------:R-:W-:Y:S01]  /*eda0*/  SHF.R.U64 R46, R46, 0x10, R47 ;  /* 0x000000102e2e7819 */ /* 0x000fe2000000122f */
[----:B------:R-:W-:Y:S01]  /*edb0*/  IMAD.SHL.U32 R19, R19, 0x2, RZ ;  /* 0x0000000213137824 */ /* 0x000fe200078e00ff */
[----:B------:R-:W-:Y:S02]  /*edc0*/  SHF.R.U32.HI R48, RZ, 0x10, R41 ;  /* 0x00000010ff307819 */ /* 0x000fe40000011629 */
[----:B------:R-:W-:-:S02]  /*edd0*/  PRMT R97, R97, 0x5410, R44 ;  /* 0x0000541061617816 */ /* 0x000fc4000000002c */
[----:B------:R-:W2:Y:S01]  /*ede0*/  LDS.128 R4, [R19+0x18100] ;  /* 0x0181000013047984 */ /* 0x000ea20000000c00 */
[----:B------:R-:W-:Y:S02]  /*edf0*/  SHF.R.U32.HI R45, RZ, 0x10, R45 ;  /* 0x00000010ff2d7819 */ /* 0x000fe4000001162d */
[----:B------:R-:W-:Y:S02]  /*ee00*/  PRMT R94, R94, 0x5410, R43 ;  /* 0x000054105e5e7816 */ /* 0x000fe4000000002b */
[----:B------:R-:W-:Y:S02]  /*ee10*/  SHF.L.U32 R52, R93, 0x10, RZ ;  /* 0x000000105d347819 */ /* 0x000fe400000006ff */
[----:B------:R-:W-:Y:S02]  /*ee20*/  PRMT R99, R99, 0x5410, R46 ;  /* 0x0000541063637816 */ /* 0x000fe4000000002e */
[----:B------:R-:W-:Y:S01]  /*ee30*/  PRMT R91, R91, 0x5410, R48 ;  /* 0x000054105b5b7816 */ /* 0x000fe20000000030 */
[----:B------:R-:W-:Y:S01]  /*ee40*/  IMAD.U32 R48, R97, 0x10000, RZ ;  /* 0x0001000061307824 */ /* 0x000fe200078e00ff */
[----:B------:R-:W-:-:S02]  /*ee50*/  SHF.R.U32.HI R47, RZ, 0x10, R47 ;  /* 0x00000010ff2f7819 */ /* 0x000fc4000001162f */
[----:B------:R-:W-:Y:S01]  /*ee60*/  PRMT R96, R96, 0x5410, R45 ;  /* 0x0000541060607816 */ /* 0x000fe2000000002d */
[----:B------:R-:W-:Y:S01]  /*ee70*/  IMAD.U32 R50, R91, 0x10000, RZ ;  /* 0x000100005b327824 */ /* 0x000fe200078e00ff */
[----:B------:R-:W-:Y:S02]  /*ee80*/  PRMT R98, R98, 0x5410, R47 ;  /* 0x0000541062627816 */ /* 0x000fe4000000002f */
[----:B------:R-:W-:Y:S01]  /*ee90*/  LOP3.LUT R93, R93, 0xffff0000, RZ, 0xc0, !PT ;  /* 0xffff00005d5d7812 */ /* 0x000fe200078ec0ff */
[C---:B-1----:R-:W-:Y:S01]  /*eea0*/  IMAD.U32 R40, R13.reuse, 0x10000, RZ ;  /* 0x000100000d287824 */ /* 0x042fe200078e00ff */
[----:B------:R-:W-:Y:S01]  /*eeb0*/  LOP3.LUT R43, R13, 0xffff0000, RZ, 0xc0, !PT ;  /* 0xffff00000d2b7812 */ /* 0x000fe200078ec0ff */
[C---:B------:R-:W-:Y:S01]  /*eec0*/  IMAD.U32 R13, R15.reuse, 0x10000, RZ ;  /* 0x000100000f0d7824 */ /* 0x040fe200078e00ff */
[----:B------:R-:W-:Y:S01]  /*eed0*/  LOP3.LUT R44, R15, 0xffff0000, RZ, 0xc0, !PT ;  /* 0xffff00000f2c7812 */ /* 0x000fe200078ec0ff */
[----:B------:R-:W-:Y:S01]  /*eee0*/  IMAD.U32 R41, R12, 0x10000, RZ ;  /* 0x000100000c297824 */ /* 0x000fe200078e00ff */
[----:B------:R-:W-:-:S02]  /*eef0*/  LOP3.LUT R97, R97, 0xffff0000, RZ, 0xc0, !PT ;  /* 0xffff000061617812 */ /* 0x000fc400078ec0ff */
[----:B------:R-:W-:Y:S01]  /*ef00*/  PRMT R95, R95, 0x5410, R42 ;  /* 0x000054105f5f7816 */ /* 0x000fe2000000002a */
[----:B------:R-:W-:Y:S01]  /*ef10*/  IMAD.U32 R42, R14, 0x10000, RZ ;  /* 0x000100000e2a7824 */ /* 0x000fe200078e00ff */
[----:B------:R-:W-:Y:S02]  /*ef20*/  LOP3.LUT R12, R12, 0xffff0000, RZ, 0xc0, !PT ;  /* 0xffff00000c0c7812 */ /* 0x000fe400078ec0ff */
[----:B------:R-:W-:Y:S02]  /*ef30*/  LOP3.LUT R91, R91, 0xffff0000, RZ, 0xc0, !PT ;  /* 0xffff00005b5b7812 */ /* 0x000fe400078ec0ff */
        /* <DEDUP_REMOVED lines=11> */
[C---:B------:R-:W-:Y:S01]  /*eff0*/  FFMA.FTZ R7, R41.reuse, R48, -R6 ;  /* 0x0000003029077223 */ /* 0x040fe20000010806 */
[----:B------:R-:W-:Y:S01]  /*f000*/  SHF.L.U32 R48, R94, 0x10, RZ ;  /* 0x000000105e307819 */ /* 0x000fe200000006ff */
[C---:B------:R-:W-:Y:S01]  /*f010*/  IMAD.U32 R6, R96.reuse, 0x10000, RZ ;  /* 0x0001000060067824 */ /* 0x040fe200078e00ff */
[----:B------:R-:W-:Y:S01]  /*f020*/  LOP3.LUT R96, R96, 0xffff0000, RZ, 0xc0, !PT ;  /* 0xffff000060607812 */ /* 0x000fe200078ec0ff */
[----:B------:R-:W-:Y:S01]  /*f030*/  FFMA.FTZ R41, R41, R52, R51 ;  /* 0x0000003429297223 */ /* 0x000fe20000010033 */
[----:B------:R-:W-:Y:S01]  /*f040*/  LOP3.LUT R94, R94, 0xffff0000, RZ, 0xc0, !PT ;  /* 0xffff00005e5e7812 */ /* 0x000fe200078ec0ff */
[C---:B------:R-:W-:Y:S01]  /*f050*/  IMAD.U32 R52, R98.reuse, 0x10000, RZ ;  /* 0x0001000062347824 */ /* 0x040fe200078e00ff */
[----:B------:R-:W-:Y:S01]  /*f060*/  LOP3.LUT R98, R98, 0xffff0000, RZ, 0xc0, !PT ;  /* 0xffff000062627812 */ /* 0x000fe200078ec0ff */
[----:B------:R-:W-:-:S02]  /*f070*/  FMUL.FTZ R53, R15, R50 ;  /* 0x000000320f357220 */ /* 0x000fc40000410000 */
[----:B------:R-:W-:Y:S02]  /*f080*/  FMUL.FTZ R51, R15, R6 ;  /* 0x000000060f337220 */ /* 0x000fe40000410000 */
[C---:B------:R-:W-:Y:S02]  /*f090*/  FMUL.FTZ R15, R47.reuse, R48 ;  /* 0x000000302f0f7220 */ /* 0x040fe40000410000 */
[-C--:B------:R-:W-:Y:S02]  /*f0a0*/  FMUL.FTZ R47, R47, R52.reuse ;  /* 0x000000342f2f7220 */ /* 0x080fe40000410000 */
[C---:B------:R-:W-:Y:S02]  /*f0b0*/  FFMA.FTZ R15, R13.reuse, R52, -R15 ;  /* 0x000000340d0f7223 */ /* 0x040fe4000001080f */
[----:B------:R-:W-:Y:S02]  /*f0c0*/  FFMA.FTZ R47, R13, R48, R47 ;  /* 0x000000300d2f7223 */ /* 0x000fe4000001002f */
[----:B------:R-:W-:-:S02]  /*f0d0*/  FFMA.FTZ R6, R40, R6, -R53 ;  /* 0x0000000628067223 */ /* 0x000fc40000010835 */
[----:B------:R-:W-:Y:S02]  /*f0e0*/  FMUL.FTZ R13, R4, R93 ;  /* 0x0000005d040d7220 */ /* 0x000fe40000410000 */
[----:B------:R-:W-:Y:S02]  /*f0f0*/  FFMA.FTZ R40, R40, R50, R51 ;  /* 0x0000003228287223 */ /* 0x000fe40000010033 */
[-C--:B------:R-:W-:Y:S02]  /*f100*/  FMUL.FTZ R4, R4, R97.reuse ;  /* 0x0000006104047220 */ /* 0x080fe40000410000 */
[C---:B------:R-:W-:Y:S01]  /*f110*/  IMAD.U32 R50, R95.reuse, 0x10000, RZ ;  /* 0x000100005f327824 */ /* 0x040fe200078e00ff */
[----:B------:R-:W-:Y:S01]  /*f120*/  LOP3.LUT R95, R95, 0xffff0000, RZ, 0xc0, !PT ;  /* 0xffff00005f5f7812 */ /* 0x000fe200078ec0ff */
[C---:B------:R-:W-:Y:S01]  /*f130*/  IMAD.U32 R51, R99.reuse, 0x10000, RZ ;  /* 0x0001000063337824 */ /* 0x040fe200078e00ff */
[----:B------:R-:W-:Y:S01]  /*f140*/  LOP3.LUT R99, R99, 0xffff0000, RZ, 0xc0, !PT ;  /* 0xffff000063637812 */ /* 0x000fe200078ec0ff */
[----:B------:R-:W-:-:S02]  /*f150*/  FFMA.FTZ R48, R12, R97, -R13 ;  /* 0x000000610c307223 */ /* 0x000fc4000001080d */
[----:B------:R-:W-:Y:S02]  /*f160*/  FFMA.FTZ R4, R12, R93, R4 ;  /* 0x0000005d0c047223 */ /* 0x000fe40000010004 */
[----:B------:R-:W-:Y:S02]  /*f170*/  FMUL.FTZ R13, R46, R91 ;  /* 0x0000005b2e0d7220 */ /* 0x000fe40000410000 */
[C---:B------:R-:W-:Y:S01]  /*f180*/  FMUL.FTZ R12, R45.reuse, R50 ;  /* 0x000000322d0c7220 */ /* 0x040fe20000410000 */
[----:B------:R-:W-:Y:S01]  /*f190*/  F2FP.BF16.PACK_AB R4, R4, R41 ;  /* 0x000000290404723e */ /* 0x000fe200000010ff */
[-C--:B------:R-:W-:Y:S02]  /*f1a0*/  FMUL.FTZ R46, R46, R96.reuse ;  /* 0x000000602e2e7220 */ /* 0x080fe40000410000 */
[----:B------:R-:W-:Y:S02]  /*f1b0*/  FMUL.FTZ R45, R45, R51 ;  /* 0x000000332d2d7220 */ /* 0x000fe40000410000 */
[----:B------:R-:W-:-:S02]  /*f1c0*/  FFMA.FTZ R13, R43, R96, -R13 ;  /* 0x000000602b0d7223 */ /* 0x000fc4000001080d */
[----:B------:R-:W-:Y:S02]  /*f1d0*/  FFMA.FTZ R43, R43, R91, R46 ;  /* 0x0000005b2b2b7223 */ /* 0x000fe4000001002e */
[----:B------:R-:W-:Y:S01]  /*f1e0*/  FFMA.FTZ R51, R42, R51, -R12 ;  /* 0x000000332a337223 */ /* 0x000fe2000001080c */
[----:B------:R-:W-:Y:S01]  /*f1f0*/  F2FP.BF16.PACK_AB R12, R48, R7 ;  /* 0x00000007300c723e */ /* 0x000fe200000010ff */
[----:B------:R-:W-:Y:S01]  /*f200*/  FFMA.FTZ R45, R42, R50, R45 ;  /* 0x000000322a2d7223 */ /* 0x000fe2000001002d */
[----:B------:R-:W-:Y:S01]  /*f210*/  F2FP.BF16.PACK_AB R13, R13, R6 ;  /* 0x000000060d0d723e */ /* 0x000fe200000010ff */
[C---:B------:R-:W-:Y:S02]  /*f220*/  FMUL.FTZ R42, R5.reuse, R95 ;  /* 0x0000005f052a7220 */ /* 0x040fe40000410000 */
[----:B------:R-:W-:Y:S02]  /*f230*/  FMUL.FTZ R46, R5, R99 ;  /* 0x00000063052e7220 */ /* 0x000fe40000410000 */
[----:B------:R-:W-:-:S02]  /*f240*/  FMUL.FTZ R5, R49, R94 ;  /* 0x0000005e31057220 */ /* 0x000fc40000410000 */
[-C--:B------:R-:W-:Y:S02]  /*f250*/  FMUL.FTZ R49, R49, R98.reuse ;  /* 0x0000006231317220 */ /* 0x080fe40000410000 */
[----:B------:R-:W-:Y:S02]  /*f260*/  FFMA.FTZ R42, R14, R99, -R42 ;  /* 0x000000630e2a7223 */ /* 0x000fe4000001082a */
[----:B------:R-:W-:Y:S01]  /*f270*/  FFMA.FTZ R98, R44, R98, -R5 ;  /* 0x000000622c627223 */ /* 0x000fe20000010805 */
[----:B------:R-:W-:Y:S01]  /*f280*/  F2FP.BF16.PACK_AB R5, R43, R40 ;  /* 0x000000282b05723e */ /* 0x000fe200000010ff */
        /* <DEDUP_REMOVED lines=8> */
.L_x_1918:
[----:B------:R-:W-:Y:S05]  /*f310*/  BSYNC B0 ;  /* 0x0000000000007941 */ /* 0x000fea0003800000 */
.L_x_1917:
[----:B------:R-:W-:Y:S01]  /*f320*/  ISETP.GE.AND P0, PT, R139, c[0x0][0x27c], PT ;  /* 0x00009f008b007a0c */ /* 0x000fe20003f06270 */
[----:B------:R-:W-:-:S12]  /*f330*/  BSSY B0, `(.L_x_1919) ;  /* 0x0000070000007945 */ /* 0x000fd80003800000 */
[----:B------:R-:W-:Y:S05]  /*f340*/  @P0 BRA `(.L_x_1920) ;  /* 0x000006e000000947 */ /* 0x000fea0003800000 */
[----:B-1----:R-:W-:Y:S01]  /*f350*/  IMAD.MOV.U32 R4, RZ, RZ, c[0x0][0x27c] ;  /* 0x00009f00ff047624 */ /* 0x002fe200078e00ff */
[----:B------:R-:W-:Y:S02]  /*f360*/  LEA.HI R92, R92, R139, RZ, 0x6 ;  /* 0x0000008b5c5c7211 */ /* 0x000fe400078f30ff */
        /* <DEDUP_REMOVED lines=14> */
[----:B------:R-:W1:Y:S01]  /*f450*/  LDS.128 R12, [R18] ;  /* 0x00000000120c7984 */ /* 0x000e620000000c00 */
[----:B------:R-:W-:-:S02]  /*f460*/  SHF.R.U64 R41, R36, 0x10, R37 ;  /* 0x0000001024297819 */ /* 0x000fc40000001225 */
[----:B------:R-:W-:Y:S02]  /*f470*/  IADD3 R19, R6, R4, R9 ;  /* 0x0000000406137210 */ /* 0x000fe40007ffe009 */
[----:B------:R-:W-:Y:S02]  /*f480*/  SHF.R.U32.HI R36, RZ, 0x10, R37 ;  /* 0x00000010ff247819 */ /* 0x000fe40000011625 */
[----:B------:R-:W-:Y:S01]  /*f490*/  SHF.R.U64 R32, R32, 0x10, R33 ;  /* 0x0000001020207819 */ /* 0x000fe20000001221 */
[----:B------:R-:W-:Y:S01]  /*f4a0*/  IMAD.SHL.U32 R19, R19, 0x2, RZ ;  /* 0x0000000213137824 */ /* 0x000fe200078e00ff */
[--C-:B------:R-:W-:Y:S02]  /*f4b0*/  SHF.R.U64 R37, R38, 0x10, R39.reuse ;  /* 0x0000001026257819 */ /* 0x100fe40000001227 */
[----:B------:R-:W-:Y:S02]  /*f4c0*/  SHF.R.U32.HI R38, RZ, 0x10, R39 ;  /* 0x00000010ff267819 */ /* 0x000fe40000011627 */
[----:B------:R-:W2:Y:S01]  /*f4d0*/  LDS.128 R4, [R19+0x18100] ;  /* 0x0181000013047984 */ /* 0x000ea20000000c00 */
[----:B------:R-:W-:-:S02]  /*f4e0*/  SHF.R.U64 R39, R34, 0x10, R35 ;  /* 0x0000001022277819 */ /* 0x000fc40000001223 */
[----:B------:R-:W-:Y:S02]  /*f4f0*/  SHF.R.U32.HI R35, RZ, 0x10, R35 ;  /* 0x00000010ff237819 */ /* 0x000fe40000011623 */
[----:B------:R-:W-:Y:S02]  /*f500*/  PRMT R81, R81, 0x5410, R32 ;  /* 0x0000541051517816 */ /* 0x000fe40000000020 */
[----:B------:R-:W-:Y:S02]  /*f510*/  PRMT R86, R86, 0x5410, R41 ;  /* 0x0000541056567816 */ /* 0x000fe40000000029 */
[----:B------:R-:W-:Y:S01]  /*f520*/  SHF.R.U32.HI R33, RZ, 0x10, R33 ;  /* 0x00000010ff217819 */ /* 0x000fe20000011621 */
[----:B------:R-:W-:Y:S01]  /*f530*/  IMAD.U32 R44, R81, 0x10000, RZ ;  /* 0x00010000512c7824 */ /* 0x000fe200078e00ff */
[----:B------:R-:W-:Y:S01]  /*f540*/  PRMT R82, R82, 0x5410, R35 ;  /* 0x0000541052527816 */ /* 0x000fe20000000023 */
[----:B------:R-:W-:Y:S01]  /*f550*/  IMAD.U32 R40, R86, 0x10000, RZ ;  /* 0x0001000056287824 */ /* 0x000fe200078e00ff */
[----:B------:R-:W-:-:S02]  /*f560*/  PRMT R85, R85, 0x5410, R36 ;  /* 0x0000541055557816 */ /* 0x000fc40000000024 */
[----:B------:R-:W-:Y:S02]  /*f570*/  PRMT R87, R87, 0x5410, R38 ;  /* 0x0000541057577816 */ /* 0x000fe40000000026 */
[----:B------:R-:W-:Y:S02]  /*f580*/  PRMT R88, R88, 0x5410, R37 ;  /* 0x0000541058587816 */ /* 0x000fe40000000025 */
[----:B------:R-:W-:Y:S02]  /*f590*/  PRMT R80, R80, 0x5410, R33 ;  /* 0x0000541050507816 */ /* 0x000fe40000000021 */
[----:B------:R-:W-:Y:S02]  /*f5a0*/  PRMT R84, R84, 0x5410, R39 ;  /* 0x0000541054547816 */ /* 0x000fe40000000027 */
[----:B------:R-:W-:Y:S01]  /*f5b0*/  LOP3.LUT R81, R81, 0xffff0000, RZ, 0xc0, !PT ;  /* 0xffff000051517812 */ /* 0x000fe200078ec0ff */
[C---:B------:R-:W-:Y:S01]  /*f5c0*/  IMAD.U32 R42, R80.reuse, 0x10000, RZ ;  /* 0x00010000502a7824 */ /* 0x040fe200078e00ff */
[----:B------:R-:W-:Y:S01]  /*f5d0*/  LOP3.LUT R80, R80, 0xffff0000, RZ, 0xc0, !PT ;  /* 0xffff000050507812 */ /* 0x000fe200078ec0ff */
[C---:B-1----:R-:W-:Y:S01]  /*f5e0*/  IMAD.U32 R32, R13.reuse, 0x10000, RZ ;  /* 0x000100000d207824 */ /* 0x042fe200078e00ff */
[----:B------:R-:W-:Y:S01]  /*f5f0*/  LOP3.LUT R35, R13, 0xffff0000, RZ, 0xc0, !PT ;  /* 0xffff00000d237812 */ /* 0x000fe200078ec0ff */
[C---:B------:R-:W-:Y:S01]  /*f600*/  IMAD.U32 R13, R15.reuse, 0x10000, RZ ;  /* 0x000100000f0d7824 */ /* 0x040fe200078e00ff */
[----:B------:R-:W-:Y:S01]  /*f610*/  LOP3.LUT R36, R15, 0xffff0000, RZ, 0xc0, !PT ;  /* 0xffff00000f247812 */ /* 0x000fe200078ec0ff */
[C---:B------:R-:W-:Y:S01]  /*f620*/  IMAD.U32 R33, R12.reuse, 0x10000, RZ ;  /* 0x000100000c217824 */ /* 0x040fe200078e00ff */
[----:B------:R-:W-:Y:S01]  /*f630*/  LOP3.LUT R12, R12, 0xffff0000, RZ, 0xc0, !PT ;  /* 0xffff00000c0c7812 */ /* 0x000fe200078ec0ff */
[C---:B------:R-:W-:Y:S01]  /*f640*/  IMAD.U32 R34, R14.reuse, 0x10000, RZ ;  /* 0x000100000e227824 */ /* 0x040fe200078e00ff */
        /* <DEDUP_REMOVED lines=35> */
[----:B------:R-:W-:-:S02]  /*f880*/  FFMA.FTZ R4, R12, R81, R4 ;  /* 0x000000510c047223 */ /* 0x000fc40000010004 */
[C---:B------:R-:W-:Y:S02]  /*f890*/  FMUL.FTZ R12, R37.reuse, R13 ;  /* 0x0000000d250c7220 */ /* 0x040fe40000410000 */
[----:B------:R-:W-:Y:S01]  /*f8a0*/  FMUL.FTZ R37, R37, R43 ;  /* 0x0000002b25257220 */ /* 0x000fe20000410000 */
[----:B------:R-:W-:Y:S01]  /*f8b0*/  F2FP.BF16.PACK_AB R4, R4, R33 ;  /* 0x000000210404723e */ /* 0x000fe200000010ff */
[----:B------:R-:W-:Y:S01]  /*f8c0*/  FFMA.FTZ R43, R34, R43, -R12 ;  /* 0x0000002b222b7223 */ /* 0x000fe2000001080c */
[----:B------:R-:W-:Y:S01]  /*f8d0*/  F2FP.BF16.PACK_AB R12, R42, R7 ;  /* 0x000000072a0c723e */ /* 0x000fe200000010ff */
[----:B------:R-:W-:Y:S02]  /*f8e0*/  FFMA.FTZ R37, R34, R13, R37 ;  /* 0x0000000d22257223 */ /* 0x000fe40000010025 */
[----:B------:R-:W-:Y:S02]  /*f8f0*/  FMUL.FTZ R40, R38, R80 ;  /* 0x0000005026287220 */ /* 0x000fe40000410000 */
[----:B------:R-:W-:-:S02]  /*f900*/  FMUL.FTZ R13, R5, R84 ;  /* 0x00000054050d7220 */ /* 0x000fc40000410000 */
[----:B------:R-:W-:Y:S02]  /*f910*/  FMUL.FTZ R34, R41, R82 ;  /* 0x0000005229227220 */ /* 0x000fe40000410000 */
[----:B------:R-:W-:Y:S02]  /*f920*/  FMUL.FTZ R38, R38, R85 ;  /* 0x0000005526267220 */ /* 0x000fe40000410000 */
[-C--:B------:R-:W-:Y:S02]  /*f930*/  FMUL.FTZ R5, R5, R88.reuse ;  /* 0x0000005805057220 */ /* 0x080fe40000410000 */
[----:B------:R-:W-:Y:S02]  /*f940*/  FMUL.FTZ R41, R41, R87 ;  /* 0x0000005729297220 */ /* 0x000fe40000410000 */
[----:B------:R-:W-:Y:S02]  /*f950*/  FFMA.FTZ R85, R35, R85, -R40 ;  /* 0x0000005523557223 */ /* 0x000fe40000010828 */
[----:B------:R-:W-:-:S02]  /*f960*/  FFMA.FTZ R88, R14, R88, -R13 ;  /* 0x000000580e587223 */ /* 0x000fc4000001080d */
[----:B------:R-:W-:Y:S01]  /*f970*/  FFMA.FTZ R34, R36, R87, -R34 ;  /* 0x0000005724227223 */ /* 0x000fe20000010822 */
[----:B------:R-:W-:Y:S01]  /*f980*/  F2FP.BF16.PACK_AB R13, R85, R6 ;  /* 0x00000006550d723e */ /* 0x000fe200000010ff */
[----:B------:R-:W-:Y:S02]  /*f990*/  FFMA.FTZ R35, R35, R80, R38 ;  /* 0x0000005023237223 */ /* 0x000fe40000010026 */
        /* <DEDUP_REMOVED lines=9> */
.L_x_1920:
[----:B------:R-:W-:Y:S05]  /*fa30*/  BSYNC B0 ;  /* 0x0000000000007941 */ /* 0x000fea0003800000 */
.L_x_1919:
[----:B------:R-:W-:-:S13]  /*fa40*/  ISETP.GE.AND P0, PT, R138, c[0x0][0x27c], PT ;  /* 0x00009f008a007a0c */ /* 0x000fda0003f06270 */
        /* <DEDUP_REMOVED lines=17> */
[----:B------:R-:W-:Y:S02]  /*fb60*/  SHF.R.U64 R17, R28, 0x10, R29 ;  /* 0x000000101c117819 */ /* 0x000fe4000000121d */
[----:B------:R-:W-:Y:S02]  /*fb70*/  IADD3 R9, R12, R6, R9 ;  /* 0x000000060c097210 */ /* 0x000fe40007ffe009 */
[----:B------:R-:W1:Y:S01]  /*fb80*/  LDS.128 R12, [R16] ;  /* 0x00000000100c7984 */ /* 0x000e620000000c00 */
[----:B------:R-:W-:Y:S02]  /*fb90*/  SHF.R.U32.HI R28, RZ, 0x10, R29 ;  /* 0x00000010ff1c7819 */ /* 0x000fe4000001161d */
[----:B------:R-:W-:Y:S01]  /*fba0*/  IMAD.SHL.U32 R9, R9, 0x2, RZ ;  /* 0x0000000209097824 */ /* 0x000fe200078e00ff */
[--C-:B------:R-:W-:Y:S02]  /*fbb0*/  SHF.R.U64 R29, R20, 0x10, R21.reuse ;  /* 0x00000010141d7819 */ /* 0x100fe40000001215 */
[----:B------:R-:W-:-:S02]  /*fbc0*/  SHF.R.U32.HI R20, RZ, 0x10, R21 ;  /* 0x00000010ff147819 */ /* 0x000fc40000011615 */
[----:B------:R-:W2:Y:S01]  /*fbd0*/  LDS.128 R4, [R9+0x18100] ;  /* 0x0181000009047984 */ /* 0x000ea20000000c00 */
[----:B------:R-:W-:Y:S02]  /*fbe0*/  PRMT R26, R26, 0x5410, R29 ;  /* 0x000054101a1a7816 */ /* 0x000fe4000000001d */
[----:B------:R-:W-:Y:S02]  /*fbf0*/  PRMT R74, R74, 0x5410, R17 ;  /* 0x000054104a4a7816 */ /* 0x000fe40000000011 */
[----:B------:R-:W-:Y:S02]  /*fc00*/  SHF.R.U64 R19, R30, 0x10, R31 ;  /* 0x000000101e137819 */ /* 0x000fe4000000121f */
[----:B------:R-:W-:Y:S01]  /*fc10*/  SHF.R.U64 R21, R22, 0x10, R23 ;  /* 0x0000001016157819 */ /* 0x000fe20000001217 */
[----:B------:R-:W-:Y:S01]  /*fc20*/  IMAD.U32 R35, R74, 0x10000, RZ ;  /* 0x000100004a237824 */ /* 0x000fe200078e00ff */
[----:B------:R-:W-:Y:S01]  /*fc30*/  SHF.R.U32.HI R30, RZ, 0x10, R31 ;  /* 0x00000010ff1e7819 */ /* 0x000fe2000001161f */
[----:B------:R-:W-:Y:S01]  /*fc40*/  IMAD.U32 R31, R26, 0x10000, RZ ;  /* 0x000100001a1f7824 */ /* 0x000fe200078e00ff */
[----:B------:R-:W-:-:S02]  /*fc50*/  PRMT R25, R25, 0x5410, R20 ;  /* 0x0000541019197816 */ /* 0x000fc40000000014 */
[----:B------:R-:W-:Y:S02]  /*fc60*/  SHF.R.U32.HI R22, RZ, 0x10, R23 ;  /* 0x00000010ff167819 */ /* 0x000fe40000011617 */
[----:B------:R-:W-:Y:S01]  /*fc70*/  PRMT R72, R72, 0x5410, R21 ;  /* 0x0000541048487816 */ /* 0x000fe20000000015 */
[----:B------:R-:W-:Y:S01]  /*fc80*/  IMAD.U32 R32, R25, 0x10000, RZ ;  /* 0x0001000019207824 */ /* 0x000fe200078e00ff */
[----:B------:R-:W-:Y:S02]  /*fc90*/  PRMT R73, R73, 0x5410, R28 ;  /* 0x0000541049497816 */ /* 0x000fe4000000001c */
[----:B------:R-:W-:Y:S02]  /*fca0*/  PRMT R27, R27, 0x5410, R22 ;  /* 0x000054101b1b7816 */ /* 0x000fe40000000016 */
[----:B------:R-:W-:Y:S02]  /*fcb0*/  PRMT R75, R75, 0x5410, R30 ;  /* 0x000054104b4b7816 */ /* 0x000fe4000000001e */
[----:B------:R-:W-:-:S02]  /*fcc0*/  PRMT R76, R76, 0x5410, R19 ;  /* 0x000054104c4c7816 */ /* 0x000fc40000000013 */
        /* <DEDUP_REMOVED lines=12> */
[----:B------:R-:W-:Y:S01]  /*fd90*/  LOP3.LUT R5, R6, 0xffff0000, RZ, 0xc0, !PT ;  /* 0xffff000006057812 */ /* 0x000fe200078ec0ff */
[C---:B------:R-:W-:Y:S01]  /*fda0*/  FMUL.FTZ R29, R34.reuse, R31 ;  /* 0x0000001f221d7220 */ /* 0x040fe20000410000 */
[C---:B------:R-:W-:Y:S01]  /*fdb0*/  LOP3.LUT R30, R7.reuse, 0xffff0000, RZ, 0xc0, !PT ;  /* 0xffff0000071e7812 */ /* 0x040fe200078ec0ff */
[----:B------:R-:W-:Y:S01]  /*fdc0*/  FMUL.FTZ R33, R34, R35 ;  /* 0x0000002322217220 */ /* 0x000fe20000410000 */
[----:B------:R-:W-:Y:S01]  /*fdd0*/  LOP3.LUT R4, R4, 0xffff0000, RZ, 0xc0, !PT ;  /* 0xffff000004047812 */ /* 0x000fe200078ec0ff */
[----:B------:R-:W-:-:S02]  /*fde0*/  IMAD.U32 R28, R7, 0x10000, RZ ;  /* 0x00010000071c7824 */ /* 0x000fc400078e00ff */
[----:B------:R-:W-:Y:S02]  /*fdf0*/  IMAD.U32 R22, R6, 0x10000, RZ ;  /* 0x0001000006167824 */ /* 0x000fe400078e00ff */
[C---:B------:R-:W-:Y:S02]  /*fe00*/  FFMA.FTZ R7, R18.reuse, R35, -R29 ;  /* 0x0000002312077223 */ /* 0x040fe4000001081d */
[C---:B------:R-:W-:Y:S01]  /*fe10*/  IMAD.U32 R34, R73.reuse, 0x10000, RZ ;  /* 0x0001000049227824 */ /* 0x040fe200078e00ff */
[----:B------:R-:W-:Y:S01]  /*fe20*/  LOP3.LUT R73, R73, 0xffff0000, RZ, 0xc0, !PT ;  /* 0xffff000049497812 */ /* 0x000fe200078ec0ff */
[----:B------:R-:W-:Y:S02]  /*fe30*/  FMUL.FTZ R6, R15, R32 ;  /* 0x000000200f067220 */ /* 0x000fe40000410000 */
[C---:B------:R-:W-:Y:S01]  /*fe40*/  IMAD.U32 R29, R27.reuse, 0x10000, RZ ;  /* 0x000100001b1d7824 */ /* 0x040fe200078e00ff */
[----:B------:R-:W-:Y:S01]  /*fe50*/  LOP3.LUT R27, R27, 0xffff0000, RZ, 0xc0, !PT ;  /* 0xffff00001b1b7812 */ /* 0x000fe200078ec0ff */
[----:B------:R-:W-:Y:S01]  /*fe60*/  FFMA.FTZ R18, R18, R31, R33 ;  /* 0x0000001f12127223 */ /* 0x000fe20000010021 */
[----:B------:R-:W-:Y:S01]  /*fe70*/  LOP3.LUT R33, R26, 0xffff0000, RZ, 0xc0, !PT ;  /* 0xffff00001a217812 */ /* 0x000fe200078ec0ff */
[C---:B------:R-:W-:Y:S01]  /*fe80*/  IMAD.U32 R31, R75.reuse, 0x10000, RZ ;  /* 0x000100004b1f7824 */ /* 0x040fe200078e00ff */
[----:B------:R-:W-:Y:S01]  /*fe90*/  LOP3.LUT R75, R75, 0xffff0000, RZ, 0xc0, !PT ;  /* 0xffff00004b4b7812 */ /* 0x000fe200078ec0ff */
[----:B------:R-:W-:-:S02]  /*fea0*/  FMUL.FTZ R15, R15, R34 ;  /* 0x000000220f0f7220 */ /* 0x000fc40000410000 */
[C---:B------:R-:W-:Y:S02]  /*feb0*/  FFMA.FTZ R6, R17.reuse, R34, -R6 ;  /* 0x0000002211067223 */ /* 0x040fe40000010806 */
[C---:B------:R-:W-:Y:S02]  /*fec0*/  FMUL.FTZ R34, R28.reuse, R29 ;  /* 0x0000001d1c227220 */ /* 0x040fe40000410000 */
[-C--:B------:R-:W-:Y:S02]  /*fed0*/  FMUL.FTZ R28, R28, R31.reuse ;  /* 0x0000001f1c1c7220 */ /* 0x080fe40000410000 */
[----:B------:R-:W-:Y:S02]  /*fee0*/  FFMA.FTZ R17, R17, R32, R15 ;  /* 0x0000002011117223 */ /* 0x000fe4000001000f */
[C---:B------:R-:W-:Y:S01]  /*fef0*/  FFMA.FTZ R15, R13.reuse, R31, -R34 ;  /* 0x0000001f0d0f7223 */ /* 0x040fe20000010822 */
[----:B------:R-:W-:Y:S01]  /*ff00*/  LOP3.LUT R31, R74, 0xffff0000, RZ, 0xc0, !PT ;  /* 0xffff00004a1f7812 */ /* 0x000fe200078ec0ff */
[----:B------:R-:W-:-:S02]  /*ff10*/  FFMA.FTZ R28, R13, R29, R28 ;  /* 0x0000001d0d1c7223 */ /* 0x000fc4000001001c */
[C---:B------:R-:W-:Y:S02]  /*ff20*/  FMUL.FTZ R13, R4.reuse, R33 ;  /* 0x00000021040d7220 */ /* 0x040fe40000410000 */
[-C--:B------:R-:W-:Y:S02]  /*ff30*/  FMUL.FTZ R4, R4, R31.reuse ;  /* 0x0000001f04047220 */ /* 0x080fe40000410000 */
[----:B------:R-:W-:Y:S02]  /*ff40*/  FFMA.FTZ R26, R12, R31, -R13 ;  /* 0x0000001f0c1a7223 */ /* 0x000fe4000001080d */
[C---:B------:R-:W-:Y:S01]  /*ff50*/  IMAD.U32 R29, R72.reuse, 0x10000, RZ ;  /* 0x00010000481d7824 */ /* 0x040fe200078e00ff */
[----:B------:R-:W-:Y:S01]  /*ff60*/  LOP3.LUT R72, R72, 0xffff0000, RZ, 0xc0, !PT ;  /* 0xffff000048487812 */ /* 0x000fe200078ec0ff */
[C---:B------:R-:W-:Y:S01]  /*ff70*/  IMAD.U32 R31, R76.reuse, 0x10000, RZ ;  /* 0x000100004c1f7824 */ /* 0x040fe200078e00ff */
[----:B------:R-:W-:Y:S01]  /*ff80*/  LOP3.LUT R76, R76, 0xffff0000, RZ, 0xc0, !PT ;  /* 0xffff00004c4c7812 */ /* 0x000fe200078ec0ff */
[----:B------:R-:W-:-:S02]  /*ff90*/  FMUL.FTZ R13, R23, R25 ;  /* 0x00000019170d7220 */ /* 0x000fc40000410000 */
[----:B------:R-:W-:Y:S02]  /*ffa0*/  FFMA.FTZ R33, R12, R33, R4 ;  /* 0x000000210c217223 */ /* 0x000fe40000010004 */
[----:B------:R-:W-:Y:S02]  /*ffb0*/  FMUL.FTZ R23, R23, R73 ;  /* 0x0000004917177220 */ /* 0x000fe40000410000 */
[C---:B------:R-:W-:Y:S02]  /*ffc0*/  FMUL.FTZ R4, R22.reuse, R29 ;  /* 0x0000001d16047220 */ /* 0x040fe40000410000 */
[----:B------:R-:W-:Y:S02]  /*ffd0*/  FMUL.FTZ R22, R22, R31 ;  /* 0x0000001f16167220 */ /* 0x000fe40000410000 */
[C---:B------:R-:W-:Y:S02]  /*ffe0*/  FFMA.FTZ R13, R20.reuse, R73, -R13 ;  /* 0x00000049140d7223 */ /* 0x040fe4000001080d */
[----:B------:R-:W-:-:S02]  /*fff0*/  FFMA.FTZ R20, R20, R25, R23 ;  /* 0x0000001914147223 */ /* 0x000fc40000010017 */
[----:B------:R-:W-:Y:S01]  /*10000*/  FFMA.FTZ R31, R19, R31, -R4 ;  /* 0x0000001f131f7223 */ /* 0x000fe20000010804 */
[----:B------:R-:W-:Y:S01]  /*10010*/  F2FP.BF16.PACK_AB R13, R13, R6 ;  /* 0x000000060d0d723e */ /* 0x000fe200000010ff */
[----:B------:R-:W-:Y:S02]  /*10020*/  FFMA.FTZ R22, R19, R29, R22 ;  /* 0x0000001d13167223 */ /* 0x000fe40000010016 */
[C---:B------:R-:W-:Y:S02]  /*10030*/  FMUL.FTZ R23, R5.reuse, R72 ;  /* 0x0000004805177220 */ /* 0x040fe40000410000 */
[----:B------:R-:W-:Y:S02]  /*10040*/  FMUL.FTZ R12, R30, R27 ;  /* 0x0000001b1e0c7220 */ /* 0x000fe40000410000 */
[----:B------:R-:W-:Y:S01]  /*10050*/  FMUL.FTZ R19, R5, R76 ;  /* 0x0000004c05137220 */ /* 0x000fe20000410000 */
[----:B------:R-:W-:Y:S01]  /*10060*/  F2FP.BF16.PACK_AB R5, R20, R17 ;  /* 0x000000111405723e */ /* 0x000fe200000010ff */
[----:B------:R-:W-:-:S02]  /*10070*/  FMUL.FTZ R4, R30, R75 ;  /* 0x0000004b1e047220 */ /* 0x000fc40000410000 */
[----:B------:R-:W-:Y:S02]  /*10080*/  FFMA.FTZ R76, R14, R76, -R23 ;  /* 0x0000004c0e4c7223 */ /* 0x000fe40000010817 */
[C---:B------:R-:W-:Y:S01]  /*10090*/  FFMA.FTZ R30, R21.reuse, R75, -R12 ;  /* 0x0000004b151e7223 */ /* 0x040fe2000001080c */
[----:B------:R-:W-:Y:S01]  /*100a0*/  F2FP.BF16.PACK_AB R12, R26, R7 ;  /* 0x000000071a0c723e */ /* 0x000fe200000010ff */
        /* <DEDUP_REMOVED lines=9> */
.L_x_1896:
[----:B------:R-:W-:Y:S05]  /*10140*/  BSYNC B2 ;  /* 0x0000000000027941 */ /* 0x000fea0003800000 */
.L_x_1878:
[----:B------:R-:W-:-:S04]  /*10150*/  DEPBAR.LE SB0, 0x2 ;  /* 0x000080800000791a */ /* 0x000fc80000000000 */
[----:B------:R-:W-:Y:S01]  /*10160*/  BAR.SYNC.DEFER_BLOCKING 0x0 ;  /* 0x0000000000007b1d */ /* 0x000fe20000010000 */
[----:B------:R-:W-:-:S04]  /*10170*/  LOP3.LUT P0, RZ, R24, 0x2, RZ, 0xc0, !PT ;  /* 0x0000000218ff7812 */ /* 0x000fc8000780c0ff */
[----:B------:R-:W-:Y:S01]  /*10180*/  SEL R198, R2, 0xffffffe0, !P0 ;  /* 0xffffffe002c67807 */ /* 0x000fe20004000000 */
[----:B------:R-:W-:Y:S04]  /*10190*/  BSSY B0, `(.L_x_1921) ;  /* 0x0000024000007945 */ /* 0x000fe80003800000 */
[----:B-1----:R-:W-:Y:S01]  /*101a0*/  IMAD.IADD R9, R194, 0x1, R198 ;  /* 0x00000001c2097824 */ /* 0x002fe200078e02c6 */
[----:B------:R1:W2:Y:S04]  /*101b0*/  LDSM.16.M88.4 R48, [R196] ;  /* 0x00000000c430783b */ /* 0x0002a80000000200 */
[----:B------:R1:W3:Y:S04]  /*101c0*/  LDSM.16.M88.4 R28, [R194] ;  /* 0x00000000c21c783b */ /* 0x0002e80000000200 */
[----:B------:R1:W4:Y:S04]  /*101d0*/  LDSM.16.M88.4 R20, [R194+0x800] ;  /* 0x00080000c214783b */ /* 0x0003280000000200 */
[----:B------:R1:W1:Y:S04]  /*101e0*/  LDSM.16.M88.4 R64, [R194+0x1000] ;  /* 0x00100000c240783b */ /* 0x0002680000000200 */
[----:B------:R1:W1:Y:S04]  /*101f0*/  LDSM.16.M88.4 R40, [R194+0x1800] ;  /* 0x00180000c228783b */ /* 0x0002680000000200 */
[----:B------:R1:W1:Y:S04]  /*10200*/  LDSM.16.M88.4 R56, [R193] ;  /* 0x00000000c138783b */ /* 0x0002680000000200 */
[----:B------:R1:W1:Y:S04]  /*10210*/  LDSM.16.M88.4 R36, [R9] ;  /* 0x000000000924783b */ /* 0x0002680000000200 */
[----:B------:R1:W1:Y:S04]  /*10220*/  LDSM.16.M88.4 R16, [R9+0x800] ;  /* 0x000800000910783b */ /* 0x0002680000000200 */
[----:B-----5:R1:W1:Y:S04]  /*10230*/  LDSM.16.M88.4 R80, [R9+0x1000] ;  /* 0x001000000950783b */ /* 0x0202680000000200 */
[----:B------:R1:W1:Y:S01]  /*10240*/  LDSM.16.M88.4 R52, [R9+0x1800] ;  /* 0x001800000934783b */ /* 0x0002620000000200 */
[----:B------:R-:W-:Y:S05]  /*10250*/  @!P4 BRA `(.L_x_1922) ;  /* 0x000001700000c947 */ /* 0x000fea0003800000 */
[----:B------:R-:W-:Y:S02]  /*10260*/  IADD3 R4, R8, -0x2, RZ ;  /* 0xfffffffe08047810 */ /* 0x000fe40007ffe0ff */
[----:B------:R-:W-:-:S02]  /*10270*/  ISETP.GE.AND P1, PT, R228, c[0x0][0x1d4], PT ;  /* 0x00007500e4007a0c */ /* 0x000fc40003f26270 */
        /* <DEDUP_REMOVED lines=21> */
.L_x_1922:
[----:B------:R-:W-:Y:S05]  /*103d0*/  BSYNC B0 ;  /* 0x0000000000007941 */ /* 0x000fea0003800000 */
.L_x_1921:
[----:B------:R-:W-:Y:S01]  /*103e0*/  LOP3.LUT P0, RZ, R24, 0x4, RZ, 0xc0, !PT ;  /* 0x0000000418ff7812 */ /* 0x000fe2000780c0ff */
[C---:B--23--:R-:W-:Y:S01]  /*103f0*/  HMMA.16816.F32.BF16 R32, R48.reuse, R28, RZ ;  /* 0x0000001c3020723c */ /* 0x04cfe200000418ff */
[----:B------:R-:W-:Y:S01]  /*10400*/  LDSM.16.M88.4 R44, [R192] ;  /* 0x00000000c02c783b */ /* 0x000fe20000000200 */
[----:B------:R-:W-:Y:S01]  /*10410*/  ULDC UR4, c[0x0][0x324] ;  /* 0x0000c90000047ab9 */ /* 0x000fe20000000800 */
[----:B------:R-:W-:Y:S01]  /*10420*/  SEL R199, R0, 0xffffffc0, !P0 ;  /* 0xffffffc000c77807 */ /* 0x000fe20004000000 */
[----:B------:R-:W-:Y:S01]  /*10430*/  ULOP3.LUT UR4, URZ, UR4, URZ, 0x33, !UPT ;  /* 0x000000043f047292 */ /* 0x000fe2000f8e333f */
[----:B------:R-:W0:Y:S02]  /*10440*/  LDGDEPBAR ;  /* 0x00000000000079af */ /* 0x000e240000000000 */
[----:B------:R-:W-:Y:S01]  /*10450*/  IADD3 R0, R199, R194, R198 ;  /* 0x000000c2c7007210 */ /* 0x000fe20007ffe0c6 */
[----:B------:R-:W-:Y:S01]  /*10460*/  HMMA.16816.F32.BF16 R28, R48, R30, RZ ;  /* 0x0000001e301c723c */ /* 0x000fe200000418ff */
[----:B------:R-:W-:-:S05]  /*10470*/  IMAD.IADD R2, R194, 0x1, R199 ;  /* 0x00000001c2027824 */ /* 0x000fca00078e02c7 */
[----:B----4-:R-:W2:Y:S02]  /*10480*/  LDSM.16.M88.4 R12, [R2] ;  /* 0x00000000020c783b */ /* 0x010ea40000000200 */
[C---:B------:R-:W-:Y:S02]  /*10490*/  HMMA.16816.F32.BF16 R24, R48.reuse, R20, RZ ;  /* 0x000000143018723c */ /* 0x040fe400000418ff */
[----:B------:R-:W3:Y:S04]  /*104a0*/  LDSM.16.M88.4 R4, [R2+0x800] ;  /* 0x000800000204783b */ /* 0x000ee80000000200 */
[----:B------:R-:W4:Y:S02]  /*104b0*/  LDSM.16.M88.4 R76, [R2+0x1000] ;  /* 0x00100000024c783b */ /* 0x000f240000000200 */
[C---:B------:R-:W-:Y:S02]  /*104c0*/  HMMA.16816.F32.BF16 R20, R48.reuse, R22, RZ ;  /* 0x000000163014723c */ /* 0x040fe400000418ff */
[----:B------:R-:W5:Y:S06]  /*104d0*/  LDSM.16.M88.4 R72, [R2+0x1800] ;  /* 0x001800000248783b */ /* 0x000f6c0000000200 */
[C---:B-1----:R-:W-:Y:S08]  /*104e0*/  HMMA.16816.F32.BF16 R68, R48.reuse, R64, RZ ;  /* 0x000000403044723c */ /* 0x042ff000000418ff */
[C---:B------:R-:W-:Y:S08]  /*104f0*/  HMMA.16816.F32.BF16 R64, R48.reuse, R66, RZ ;  /* 0x000000423040723c */ /* 0x040ff000000418ff */
[C---:B------:R-:W-:Y:S08]  /*10500*/  HMMA.16816.F32.BF16 R60, R48.reuse, R40, RZ ;  /* 0x00000028303c723c */ /* 0x040ff000000418ff */
[----:B------:R-:W-:Y:S01]  /*10510*/  HMMA.16816.F32.BF16 R48, R48, R42, RZ ;  /* 0x0000002a3030723c */ /* 0x000fe200000418ff */
[----:B------:R-:W-:Y:S07]  /*10520*/  LDSM.16.M88.4 R40, [R147] ;  /* 0x000000009328783b */ /* 0x000fee0000000200 */
[C---:B------:R-:W-:Y:S08]  /*10530*/  HMMA.16816.F32.BF16 R32, R56.reuse, R36, R32 ;  /* 0x000000243820723c */ /* 0x040ff00000041820 */
[C---:B------:R-:W-:Y:S01]  /*10540*/  HMMA.16816.F32.BF16 R28, R56.reuse, R38, R28 ;  /* 0x00000026381c723c */ /* 0x040fe2000004181c */
[----:B------:R-:W1:Y:S07]  /*10550*/  LDSM.16.M88.4 R36, [R0] ;  /* 0x000000000024783b */ /* 0x000e6e0000000200 */
        /* <DEDUP_REMOVED lines=8> */
[----:B------:R-:W1:Y:S04]  /*105e0*/  LDSM.16.M88.4 R52, [R0+0x1800] ;  /* 0x001800000034783b */ /* 0x000e680000000200 */
[----:B------:R-:W-:Y:S03]  /*105f0*/  LDSM.16.M88.4 R48, [R196+0x4000] ;  /* 0x00400000c430783b */ /* 0x000fe60000000200 */
        /* <DEDUP_REMOVED lines=11> */
[----:B------:R-:W5:Y:S04]  /*106b0*/  LDSM.16.M88.4 R72, [R194+0x3800] ;  /* 0x00380000c248783b */ /* 0x000f680000000200 */
[----:B------:R-:W-:Y:S03]  /*106c0*/  LDSM.16.M88.4 R44, [R9+0x2000] ;  /* 0x00200000092c783b */ /* 0x000fe60000000200 */
        /* <DEDUP_REMOVED lines=24> */
[----:B------:R-:W-:Y:S04]  /*10850*/  LDSM.16.M88.4 R48, [R0+0x2000] ;  /* 0x002000000030783b */ /* 0x000fe80000000200 */
[----:B------:R-:W-:Y:S03]  /*10860*/  LDSM.16.M88.4 R72, [R2+0x3800] ;  /* 0x003800000248783b */ /* 0x000fe60000000200 */
        /* <DEDUP_REMOVED lines=8> */
[----:B------:R-:W-:Y:S07]  /*108f0*/  LDSM.16.M88.4 R80, [R196+0x8000] ;  /* 0x00800000c450783b */ /* 0x000fee0000000200 */
[C---:B------:R-:W-:Y:S08]  /*10900*/  HMMA.16816.F32.BF16 R60, R36.reuse, R40, R60 ;  /* 0x00000028243c723c */ /* 0x040ff0000004183c */
[----:B------:R-:W-:Y:S01]  /*10910*/  HMMA.16816.F32.BF16 R56, R36, R42, R56 ;  /* 0x0000002a2438723c */ /* 0x000fe20000041838 */
[----:B------:R-:W5:Y:S04]  /*10920*/  LDSM.16.M88.4 R40, [R0+0x3000] ;  /* 0x003000000028783b */ /* 0x000f680000000200 */
        /* <DEDUP_REMOVED lines=11> */
[----:B------:R-:W-:Y:S01]  /*109e0*/  HMMA.16816.F32.BF16 R28, R16, R50, R28 ;  /* 0x00000032101c723c */ /* 0x000fe2000004181c */
[----:B------:R-:W-:Y:S07]  /*109f0*/  LDSM.16.M88.4 R48, [R9+0x4000] ;  /* 0x004000000930783b */ /* 0x000fee0000000200 */
[C---:B------:R-:W-:Y:S08]  /*10a00*/  HMMA.16816.F32.BF16 R60, R52.reuse, R72, R60 ;  /* 0x00000048343c723c */ /* 0x040ff0000004183c */
[----:B------:R-:W-:Y:S01]  /*10a10*/  HMMA.16816.F32.BF16 R56, R52, R74, R56 ;  /* 0x0000004a3438723c */ /* 0x000fe20000041838 */
[----:B------:R-:W1:Y:S04]  /*10a20*/  LDSM.16.M88.4 R52, [R193+0x8000] ;  /* 0x00800000c134783b */ /* 0x000e680000000200 */
[----:B------:R-:W1:Y:S03]  /*10a30*/  LDSM.16.M88.4 R72, [R194+0x5800] ;  /* 0x00580000c248783b */ /* 0x000e660000000200 */
[C---:B------:R-:W-:Y:S08]  /*10a40*/  HMMA.16816.F32.BF16 R24, R16.reuse, R44, R24 ;  /* 0x0000002c1018723c */ /* 0x040ff00000041818 */
[C---:B------:R-:W-:Y:S01]  /*10a50*/  HMMA.16816.F32.BF16 R20, R16.reuse, R46, R20 ;  /* 0x0000002e1014723c */ /* 0x040fe20000041814 */
[----:B------:R-:W1:Y:S07]  /*10a60*/  LDSM.16.M88.4 R44, [R9+0x4800] ;  /* 0x00480000092c783b */ /* 0x000e6e0000000200 */
[C---:B-----5:R-:W-:Y:S08]  /*10a70*/  HMMA.16816.F32.BF16 R68, R16.reuse, R40, R68 ;  /* 0x000000281044723c */ /* 0x060ff00000041844 */
[----:B------:R-:W-:Y:S01]  /*10a80*/  HMMA.16816.F32.BF16 R64, R16, R42, R64 ;  /* 0x0000002a1040723c */ /* 0x000fe20000041840 */
[----:B------:R-:W5:Y:S07]  /*10a90*/  LDSM.16.M88.4 R40, [R9+0x5000] ;  /* 0x005000000928783b */ /* 0x000f6e0000000200 */
[C---:B--2---:R-:W-:Y:S08]  /*10aa0*/  HMMA.16816.F32.BF16 R32, R80.reuse, R12, R32 ;  /* 0x0000000c5020723c */ /* 0x044ff00000041820 */
[----:B------:R-:W-:Y:S01]  /*10ab0*/  HMMA.16816.F32.BF16 R28, R80, R14, R28 ;  /* 0x0000000e501c723c */ /* 0x000fe2000004181c */
[----:B------:R-:W-:Y:S07]  /*10ac0*/  LDSM.16.M88.4 R12, [R2+0x4000] ;  /* 0x00400000020c783b */ /* 0x000fee0000000200 */
[C---:B------:R-:W-:Y:S08]  /*10ad0*/  HMMA.16816.F32.BF16 R60, R16.reuse, R36, R60 ;  /* 0x00000024103c723c */ /* 0x040ff0000004183c */
[----:B------:R-:W-:Y:S01]  /*10ae0*/  HMMA.16816.F32.BF16 R56, R16, R38, R56 ;  /* 0x000000261038723c */ /* 0x000fe20000041838 */
[----:B------:R-:W2:Y:S04]  /*10af0*/  LDSM.16.M88.4 R16, [R192+0x8000] ;  /* 0x00800000c010783b */ /* 0x000ea80000000200 */
[----:B------:R-:W2:Y:S03]  /*10b00*/  LDSM.16.M88.4 R36, [R9+0x5800] ;  /* 0x005800000924783b */ /* 0x000ea60000000200 */
[C---:B---3--:R-:W-:Y:S08]  /*10b10*/  HMMA.16816.F32.BF16 R24, R80.reuse, R4, R24 ;  /* 0x000000045018723c */ /* 0x048ff00000041818 */
[C---:B------:R-:W-:Y:S01]  /*10b20*/  HMMA.16816.F32.BF16 R20, R80.reuse, R6, R20 ;  /* 0x000000065014723c */ /* 0x040fe20000041814 */
[----:B------:R-:W3:Y:S07]  /*10b30*/  LDSM.16.M88.4 R4, [R2+0x4800] ;  /* 0x004800000204783b */ /* 0x000eee0000000200 */
[----:B----4-:R-:W-:Y:S08]  /*10b40*/  HMMA.16816.F32.BF16 R68, R80, R76, R68 ;  /* 0x0000004c5044723c */ /* 0x010ff00000041844 */
[C---:B-1----:R-:W-:Y:S08]  /*10b50*/  HMMA.16816.F32.BF16 R32, R52.reuse, R48, R32 ;  /* 0x000000303420723c */ /* 0x042ff00000041820 */
[----:B------:R-:W-:Y:S01]  /*10b60*/  HMMA.16816.F32.BF16 R28, R52, R50, R28 ;  /* 0x00000032341c723c */ /* 0x000fe2000004181c */
[----:B------:R-:W1:Y:S07]  /*10b70*/  LDSM.16.M88.4 R48, [R2+0x5000] ;  /* 0x005000000230783b */ /* 0x000e6e0000000200 */
[C---:B------:R-:W-:Y:S01]  /*10b80*/  HMMA.16816.F32.BF16 R64, R80.reuse, R78, R64 ;  /* 0x0000004e5040723c */ /* 0x040fe20000041840 */
[----:B------:R-:W-:Y:S07]  /*10b90*/  LDSM.16.M88.4 R76, [R147+0x8000] ;  /* 0x00800000934c783b */ /* 0x000fee0000000200 */
[C---:B------:R-:W-:Y:S08]  /*10ba0*/  HMMA.16816.F32.BF16 R60, R80.reuse, R72, R60 ;  /* 0x00000048503c723c */ /* 0x040ff0000004183c */
[----:B------:R-:W-:Y:S01]  /*10bb0*/  HMMA.16816.F32.BF16 R56, R80, R74, R56 ;  /* 0x0000004a5038723c */ /* 0x000fe20000041838 */
[----:B------:R4:W1:Y:S04]  /*10bc0*/  LDSM.16.M88.4 R80, [R2+0x5800] ;  /* 0x005800000250783b */ /* 0x0008680000000200 */
[----:B------:R-:W-:Y:S03]  /*10bd0*/  LDSM.16.M88.4 R72, [R0+0x4000] ;  /* 0x004000000048783b */ /* 0x000fe60000000200 */
[C---:B------:R-:W-:Y:S08]  /*10be0*/  HMMA.16816.F32.BF16 R24, R52.reuse, R44, R24 ;  /* 0x0000002c3418723c */ /* 0x040ff00000041818 */
[C---:B------:R-:W-:Y:S01]  /*10bf0*/  HMMA.16816.F32.BF16 R20, R52.reuse, R46, R20 ;  /* 0x0000002e3414723c */ /* 0x040fe20000041814 */
[----:B------:R-:W-:Y:S07]  /*10c00*/  LDSM.16.M88.4 R44, [R0+0x4800] ;  /* 0x00480000002c783b */ /* 0x000fee0000000200 */
[----:B-----5:R-:W-:Y:S01]  /*10c10*/  HMMA.16816.F32.BF16 R68, R52, R40, R68 ;  /* 0x000000283444723c */ /* 0x020fe20000041844 */
[----:B----4-:R-:W-:-:S04]  /*10c20*/  IMAD.IADD R2, R213, 0x1, R224 ;  /* 0x00000001d5027824 */ /* 0x010fc800078e02e0 */
[----:B------:R-:W-:-:S03]  /*10c30*/  @P6 IMAD.HI.U32 R9, R2, c[0x0][0x2c8], RZ ;  /* 0x0000b20002096a27 */ /* 0x000fc600078e00ff */
[C---:B--2---:R-:W-:Y:S08]  /*10c40*/  HMMA.16816.F32.BF16 R32, R16.reuse, R12, R32 ;  /* 0x0000000c1020723c */ /* 0x044ff00000041820 */
[----:B------:R-:W-:Y:S01]  /*10c50*/  HMMA.16816.F32.BF16 R28, R16, R14, R28 ;  /* 0x0000000e101c723c */ /* 0x000fe2000004181c */
[----:B------:R-:W2:Y:S07]  /*10c60*/  LDSM.16.M88.4 R12, [R0+0x5000] ;  /* 0x00500000000c783b */ /* 0x000eae0000000200 */
[C---:B------:R-:W-:Y:S08]  /*10c70*/  HMMA.16816.F32.BF16 R64, R52.reuse, R42, R64 ;  /* 0x0000002a3440723c */ /* 0x040ff00000041840 */
[C---:B------:R-:W-:Y:S08]  /*10c80*/  HMMA.16816.F32.BF16 R60, R52.reuse, R36, R60 ;  /* 0x00000024343c723c */ /* 0x040ff0000004183c */
[----:B------:R-:W-:Y:S08]  /*10c90*/  HMMA.16816.F32.BF16 R56, R52, R38, R56 ;  /* 0x000000263438723c */ /* 0x000ff00000041838 */
[C---:B---3--:R-:W-:Y:S08]  /*10ca0*/  HMMA.16816.F32.BF16 R24, R16.reuse, R4, R24 ;  /* 0x000000041018723c */ /* 0x048ff00000041818 */
[C---:B------:R-:W-:Y:S01]  /*10cb0*/  HMMA.16816.F32.BF16 R20, R16.reuse, R6, R20 ;  /* 0x000000061014723c */ /* 0x040fe20000041814 */
[----:B------:R3:W4:Y:S07]  /*10cc0*/  LDSM.16.M88.4 R4, [R0+0x5800] ;  /* 0x005800000004783b */ /* 0x00072e0000000200 */
[C---:B-1----:R-:W-:Y:S08]  /*10cd0*/  HMMA.16816.F32.BF16 R68, R16.reuse, R48, R68 ;  /* 0x000000301044723c */ /* 0x042ff00000041844 */
[----:B------:R-:W-:Y:S01]  /*10ce0*/  HMMA.16816.F32.BF16 R64, R16, R50, R64 ;  /* 0x000000321040723c */ /* 0x000fe20000041840 */
[----:B---3--:R-:W-:Y:S01]  /*10cf0*/  IMAD.MOV.U32 R0, RZ, RZ, R2 ;  /* 0x000000ffff007224 */ /* 0x008fe200078e0002 */
[----:B------:R-:W-:-:S06]  /*10d00*/  @P6 SHF.R.U32.HI R0, RZ, c[0x0][0x2cc], R9 ;  /* 0x0000b300ff006a19 */ /* 0x000fcc0000011609 */
[C---:B------:R-:W-:Y:S01]  /*10d10*/  HMMA.16816.F32.BF16 R60, R16.reuse, R80, R60 ;  /* 0x00000050103c723c */ /* 0x040fe2000004183c */
[----:B------:R-:W-:Y:S01]  /*10d20*/  ISETP.GE.AND P6, PT, R205, 0x1, PT ;  /* 0x00000001cd00780c */ /* 0x000fe20003fc6270 */
[----:B------:R-:W1:Y:S06]  /*10d30*/  SHFL.IDX PT, R2, R0, RZ, 0x1c1f ;  /* 0x001c1fff00027589 */ /* 0x000e6c00000e0000 */
[----:B------:R-:W-:Y:S08]  /*10d40*/  HMMA.16816.F32.BF16 R56, R16, R82, R56 ;  /* 0x000000521038723c */ /* 0x000ff00000041838 */
[C---:B--2---:R-:W-:Y:S07]  /*10d50*/  HMMA.16816.F32.BF16 R68, R76.reuse, R12, R68 ;  /* 0x0000000c4c44723c */ /* 0x044fee0000041844 */
[----:B------:R-:W-:Y:S01]  /*10d60*/  IADD3 R13, R226, 0x1, -R3 ;  /* 0x00000001e20d7810 */ /* 0x000fe20007ffe803 */
[----:B------:R-:W-:Y:S03]  /*10d70*/  HMMA.16816.F32.BF16 R64, R76, R14, R64 ;  /* 0x0000000e4c40723c */ /* 0x000fe60000041840 */
[----:B------:R-:W-:-:S04]  /*10d80*/  IADD3 R13, -R223, R13, -R218 ;  /* 0x0000000ddf0d7210 */ /* 0x000fc80007ffe9da */
[C---:B------:R-:W-:Y:S01]  /*10d90*/  IADD3 R15, R13.reuse, c[0x0][0x328], RZ ;  /* 0x0000ca000d0f7a10 */ /* 0x040fe20007ffe0ff */
[----:B----4-:R-:W-:Y:S01]  /*10da0*/  HMMA.16816.F32.BF16 R60, R76, R4, R60 ;  /* 0x000000044c3c723c */ /* 0x010fe2000004183c */
[----:B------:R-:W-:-:S06]  /*10db0*/  IADD3 R13, R13, UR4, RZ ;  /* 0x000000040d0d7c10 */ /* 0x000fcc000fffe0ff */
[----:B-1----:R-:W-:Y:S01]  /*10dc0*/  IMAD.IADD R5, R15, 0x1, R2 ;  /* 0x000000010f057824 */ /* 0x002fe200078e0202 */
[----:B------:R-:W-:Y:S01]  /*10dd0*/  IADD3 R4, -R218, R226, -R3 ;  /* 0x000000e2da047210 */ /* 0x000fe20007ffe903 */
[----:B------:R-:W-:Y:S03]  /*10de0*/  HMMA.16816.F32.BF16 R32, R76, R72, R32 ;  /* 0x000000484c20723c */ /* 0x000fe60000041820 */
[----:B------:R-:W-:-:S05]  /*10df0*/  IMNMX R12, R4, R5, PT ;  /* 0x00000005040c7217 */ /* 0x000fca0003800200 */
[C---:B------:R-:W-:Y:S08]  /*10e00*/  HMMA.16816.F32.BF16 R28, R76.reuse, R74, R28 ;  /* 0x0000004a4c1c723c */ /* 0x040ff0000004181c */
[C---:B------:R-:W-:Y:S08]  /*10e10*/  HMMA.16816.F32.BF16 R24, R76.reuse, R44, R24 ;  /* 0x0000002c4c18723c */ /* 0x040ff00000041818 */
[C---:B------:R-:W-:Y:S08]  /*10e20*/  HMMA.16816.F32.BF16 R20, R76.reuse, R46, R20 ;  /* 0x0000002e4c14723c */ /* 0x040ff00000041814 */
[----:B------:R-:W-:Y:S07]  /*10e30*/  HMMA.16816.F32.BF16 R56, R76, R6, R56 ;  /* 0x000000064c38723c */ /* 0x000fee0000041838 */
[----:B------:R-:W-:Y:S01]  /*10e40*/  IMAD.IADD R6, R13, 0x1, R2 ;  /* 0x000000010d067824 */ /* 0x000fe200078e0202 */
        /* <DEDUP_REMOVED lines=12> */
.L_x_1925:
[----:B------:R-:W-:-:S04]  /*10f10*/  MOV R2, c[0x0][0x32c] ;  /* 0x0000cb0000027a02 */ /* 0x000fc80000000f00 */
[----:B------:R-:W-:-:S13]  /*10f20*/  ISETP.NE.AND P0, PT, R2, 0x1, PT ;  /* 0x000000010200780c */ /* 0x000fda0003f05270 */
[----:B------:R-:W-:-:S05]  /*10f30*/  @P0 IMAD.HI.U32 R2, R14, c[0x0][0x330], RZ ;  /* 0x0000cc000e020a27 */ /* 0x000fca00078e00ff */
[----:B------:R-:W-:Y:S02]  /*10f40*/  @P0 SHF.R.U32.HI R14, RZ, c[0x0][0x334], R2 ;  /* 0x0000cd00ff0e0a19 */ /* 0x000fe40000011602 */
.L_x_1926:
[----:B------:R-:W-:Y:S05]  /*10f50*/  BSYNC B0 ;  /* 0x0000000000007941 */ /* 0x000fea0003800000 */
.L_x_1924:
[----:B------:R-:W-:-:S04]  /*10f60*/  IMAD R7, R14, c[0x0][0x32c], -R3 ;  /* 0x0000cb000e077a24 */ /* 0x000fc800078e0a03 */
[----:B------:R-:W-:-:S05]  /*10f70*/  IMAD.IADD R7, R7, 0x1, -R218 ;  /* 0x0000000107077824 */ /* 0x000fca00078e0ada */
[----:B------:R-:W-:Y:S02]  /*10f80*/  IADD3 R5, R7, c[0x0][0x32c], RZ ;  /* 0x0000cb0007057a10 */ /* 0x000fe40007ffe0ff */
[----:B------:R-:W-:Y:S02]  /*10f90*/  IMNMX R6, R6, R7, !PT ;  /* 0x0000000706067217 */ /* 0x000fe40007800200 */
[----:B------:R-:W-:Y:S02]  /*10fa0*/  IMNMX R12, R12, R5, PT ;  /* 0x000000050c0c7217 */ /* 0x000fe40003800200 */
.L_x_1923:
[----:B------:R-:W-:Y:S01]  /*10fb0*/  ISETP.GT.AND P1, PT, R8, RZ, PT ;  /* 0x000000ff0800720c */ /* 0x000fe20003f24270 */
[----:B------:R-:W1:Y:S03]  /*10fc0*/  SHFL.IDX PT, R2, R0, 0x1, 0x1c1f ;  /* 0x003c1f0000027f89 */ /* 0x000e6600000e0000 */
[C---:B------:R-:W-:Y:S02]  /*10fd0*/  ISETP.GT.AND P0, PT, R6.reuse, RZ, P1 ;  /* 0x000000ff0600720c */ /* 0x040fe40000f04270 */
[----:B------:R-:W-:-:S02]  /*10fe0*/  ISETP.GT.AND P3, PT, R6, 0x1, P1 ;  /* 0x000000010600780c */ /* 0x000fc40000f64270 */
[----:B------:R-:W-:Y:S02]  /*10ff0*/  ISETP.LT.OR P0, PT, R12, 0x1, P0 ;  /* 0x000000010c00780c */ /* 0x000fe40000701670 */
[----:B------:R-:W-:Y:S02]  /*11000*/  ISETP.GT.AND P2, PT, R6, 0x8, P1 ;  /* 0x000000080600780c */ /* 0x000fe40000f44270 */
        /* <DEDUP_REMOVED lines=59> */
.L_x_1929:
[----:B------:R-:W-:-:S04]  /*113c0*/  MOV R2, c[0x0][0x32c] ;  /* 0x0000cb0000027a02 */ /* 0x000fc80000000f00 */
[----:B------:R-:W-:-:S13]  /*113d0*/  ISETP.NE.AND P0, PT, R2, 0x1, PT ;  /* 0x000000010200780c */ /* 0x000fda0003f05270 */
[----:B------:R-:W-:-:S05]  /*113e0*/  @P0 IMAD.HI.U32 R2, R4, c[0x0][0x330], RZ ;  /* 0x0000cc0004020a27 */ /* 0x000fca00078e00ff */
[----:B------:R-:W-:Y:S02]  /*113f0*/  @P0 SHF.R.U32.HI R4, RZ, c[0x0][0x334], R2 ;  /* 0x0000cd00ff040a19 */ /* 0x000fe40000011602 */
.L_x_1930:
[----:B------:R-:W-:Y:S05]  /*11400*/  BSYNC B0 ;  /* 0x0000000000007941 */ /* 0x000fea0003800000 */
.L_x_1928:
[----:B------:R-:W-:-:S04]  /*11410*/  IMAD R3, R4, c[0x0][0x32c], -R3 ;  /* 0x0000cb0004037a24 */ /* 0x000fc800078e0a03 */
[----:B------:R-:W-:-:S05]  /*11420*/  IMAD.IADD R2, R3, 0x1, -R218 ;  /* 0x0000000103027824 */ /* 0x000fca00078e0ada */
[----:B------:R-:W-:Y:S02]  /*11430*/  IADD3 R3, R2, c[0x0][0x32c], RZ ;  /* 0x0000cb0002037a10 */ /* 0x000fe40007ffe0ff */
[----:B------:R-:W-:Y:S02]  /*11440*/  IMNMX R13, R13, R2, !PT ;  /* 0x000000020d0d7217 */ /* 0x000fe40007800200 */
[----:B------:R-:W-:Y:S02]  /*11450*/  IMNMX R0, R0, R3, PT ;  /* 0x0000000300007217 */ /* 0x000fe40003800200 */
.L_x_1927:
[----:B------:R-:W-:Y:S01]  /*11460*/  ISETP.GT.AND P2, PT, R13, RZ, P1 ;  /* 0x000000ff0d00720c */ /* 0x000fe20000f44270 */
[----:B------:R-:W-:-:S04]  /*11470*/  DEPBAR.LE SB0, 0x2 ;  /* 0x000080800000791a */ /* 0x000fc80000000000 */
[----:B------:R-:W-:Y:S01]  /*11480*/  BAR.SYNC.DEFER_BLOCKING 0x0 ;  /* 0x0000000000007b1d */ /* 0x000fe20000010000 */
[----:B------:R-:W-:Y:S01]  /*11490*/  ISETP.GT.AND P0, PT, R13, 0x1, P1 ;  /* 0x000000010d00780c */ /* 0x000fe20000f04270 */
[C---:B------:R-:W-:Y:S01]  /*114a0*/  IMAD.IADD R177, R195.reuse, 0x1, R146 ;  /* 0x00000001c3b17824 */ /* 0x040fe200078e0292 */
[C---:B------:R-:W-:Y:S01]  /*114b0*/  ISETP.LT.OR P3, PT, R0.reuse, 0x1, P2 ;  /* 0x000000010000780c */ /* 0x040fe20001761670 */
[----:B------:R-:W-:Y:S01]  /*114c0*/  IMAD.IADD R169, R195, 0x1, R141 ;  /* 0x00000001c3a97824 */ /* 0x000fe200078e028d */
[----:B------:R-:W-:Y:S01]  /*114d0*/  ISETP.LT.OR P2, PT, R0, 0x2, P0 ;  /* 0x000000020000780c */ /* 0x000fe20000741670 */
[----:B------:R-:W-:Y:S01]  /*114e0*/  BSSY B0, `(.L_x_1931) ;  /* 0x0000173000007945 */ /* 0x000fe20003800000 */
[----:B------:R-:W-:Y:S02]  /*114f0*/  ISETP.GT.AND P0, PT, R13, 0x8, P1 ;  /* 0x000000080d00780c */ /* 0x000fe40000f04270 */
[----:B------:R-:W-:Y:S02]  /*11500*/  FMNMX.FTZ R2, R32, R33, !PT ;  /* 0x0000002120027209 */ /* 0x000fe40007810000 */
[----:B------:R-:W-:-:S02]  /*11510*/  FSEL R34, R34, -INF , !P3 ;  /* 0xff80000022227808 */ /* 0x000fc40005800000 */
[----:B------:R-:W-:Y:S02]  /*11520*/  ISETP.LT.OR P0, PT, R0, 0x9, P0 ;  /* 0x000000090000780c */ /* 0x000fe40000701670 */
[----:B------:R-:W-:Y:S02]  /*11530*/  FSEL R6, R35, -INF , !P2 ;  /* 0xff80000023067808 */ /* 0x000fe40005000000 */
[C---:B------:R-:W-:Y:S02]  /*11540*/  ISETP.GT.AND P3, PT, R13.reuse, 0x9, P1 ;  /* 0x000000090d00780c */ /* 0x040fe40000f64270 */
[----:B------:R-:W-:Y:S02]  /*11550*/  ISETP.GT.AND P2, PT, R13, 0x10, P1 ;  /* 0x000000100d00780c */ /* 0x000fe40000f44270 */
[----:B------:R-:W-:Y:S02]  /*11560*/  FMNMX.FTZ R2, R9, R2, !PT ;  /* 0x0000000209027209 */ /* 0x000fe40007810000 */
[----:B------:R-:W-:Y:S01]  /*11570*/  FSEL R30, R30, -INF , !P0 ;  /* 0xff8000001e1e7808 */ /* 0x000fe20004000000 */
[----:B------:R-:W-:Y:S01]  /*11580*/  LDSM.16.MT88.4 R116, [R141] ;  /* 0x000000008d74783b */ /* 0x000fe20000004200 */
[----:B------:R-:W-:-:S02]  /*11590*/  ISETP.GT.AND P0, PT, R13, 0x11, P1 ;  /* 0x000000110d00780c */ /* 0x000fc40000f04270 */
[----:B------:R-:W-:Y:S01]  /*115a0*/  ISETP.LT.OR P3, PT, R0, 0xa, P3 ;  /* 0x0000000a0000780c */ /* 0x000fe20001f61670 */
[----:B------:R-:W-:Y:S01]  /*115b0*/  LDSM.16.MT88.4 R44, [R146+0x2000] ;  /* 0x00200000922c783b */ /* 0x000fe20000004200 */
[----:B------:R-:W-:Y:S02]  /*115c0*/  FMNMX.FTZ R3, R34, R6, !PT ;  /* 0x0000000622037209 */ /* 0x000fe40007810000 */
[C---:B------:R-:W-:Y:S01]  /*115d0*/  ISETP.LT.OR P2, PT, R0.reuse, 0x11, P2 ;  /* 0x000000110000780c */ /* 0x040fe20001741670 */
[----:B------:R-:W-:Y:S01]  /*115e0*/  LDSM.16.MT88.4 R108, [R177] ;  /* 0x00000000b16c783b */ /* 0x000fe20000004200 */
[----:B------:R-:W-:Y:S02]  /*115f0*/  FMNMX.FTZ R2, R29, R2, !PT ;  /* 0x000000021d027209 */ /* 0x000fe40007810000 */
[----:B------:R-:W-:Y:S01]  /*11600*/  ISETP.LT.OR P0, PT, R0, 0x12, P0 ;  /* 0x000000120000780c */ /* 0x000fe20000701670 */
[----:B------:R-:W-:Y:S01]  /*11610*/  LDSM.16.MT88.4 R52, [R177+0x2000] ;  /* 0x00200000b134783b */ /* 0x000fe20000004200 */
[----:B------:R-:W-:-:S02]  /*11620*/  FSEL R4, R31, -INF , !P3 ;  /* 0xff8000001f047808 */ /* 0x000fc40005800000 */
[----:B------:R-:W-:Y:S01]  /*11630*/  FMNMX.FTZ R3, R30, R3, !PT ;  /* 0x000000031e037209 */ /* 0x000fe20007810000 */
[----:B------:R-:W-:Y:S01]  /*11640*/  LDSM.16.MT88.4 R84, [R177+0x4000] ;  /* 0x00400000b154783b */ /* 0x000fe20000004200 */
[----:B------:R-:W-:Y:S02]  /*11650*/  FSEL R26, R26, -INF , !P2 ;  /* 0xff8000001a1a7808 */ /* 0x000fe40005000000 */
[----:B------:R-:W-:Y:S01]  /*11660*/  ISETP.GT.AND P2, PT, R13, 0x18, P1 ;  /* 0x000000180d00780c */ /* 0x000fe20000f44270 */
[----:B------:R-:W-:Y:S01]  /*11670*/  LDSM.16.MT88.4 R128, [R146] ;  /* 0x000000009280783b */ /* 0x000fe20000004200 */
[----:B------:R-:W-:Y:S02]  /*11680*/  FMNMX.FTZ R2, R7, R2, !PT ;  /* 0x0000000207027209 */ /* 0x000fe40007810000 */
[----:B------:R-:W-:Y:S01]  /*11690*/  FSEL R14, R27, -INF , !P0 ;  /* 0xff8000001b0e7808 */ /* 0x000fe20004000000 */
[----:B------:R-:W-:Y:S01]  /*116a0*/  LDSM.16.MT88.4 R124, [R219] ;  /* 0x00000000db7c783b */ /* 0x000fe20000004200 */
[----:B------:R-:W-:-:S02]  /*116b0*/  FMNMX.FTZ R3, R4, R3, !PT ;  /* 0x0000000304037209 */ /* 0x000fc40007810000 */
[----:B------:R-:W-:Y:S01]  /*116c0*/  ISETP.GT.AND P0, PT, R13, 0x19, P1 ;  /* 0x000000190d00780c */ /* 0x000fe20000f04270 */
[----:B------:R-:W-:Y:S01]  /*116d0*/  LDSM.16.MT88.4 R76, [R146+0x4000] ;  /* 0x00400000924c783b */ /* 0x000fe20000004200 */
[----:B------:R-:W-:Y:S02]  /*116e0*/  ISETP.LT.OR P2, PT, R0, 0x19, P2 ;  /* 0x000000190000780c */ /* 0x000fe40001741670 */
[----:B------:R-:W-:Y:S01]  /*116f0*/  FMNMX.FTZ R2, R25, R2, !PT ;  /* 0x0000000219027209 */ /* 0x000fe20007810000 */
[----:B------:R-:W-:Y:S01]  /*11700*/  LDSM.16.MT88.4 R92, [R141+0x4000] ;  /* 0x004000008d5c783b */ /* 0x000fe20000004200 */
[----:B------:R-:W-:Y:S02]  /*11710*/  FMNMX.FTZ R3, R26, R3, !PT ;  /* 0x000000031a037209 */ /* 0x000fe40007810000 */
[----:B------:R-:W-:Y:S01]  /*11720*/  ISETP.LT.OR P0, PT, R0, 0x1a, P0 ;  /* 0x0000001a0000780c */ /* 0x000fe20000701670 */
[----:B------:R-:W-:Y:S01]  /*11730*/  LDSM.16.MT88.4 R16, [R141+0x2800] ;  /* 0x002800008d10783b */ /* 0x000fe20000004200 */
[----:B------:R-:W-:-:S02]  /*11740*/  FSEL R22, R22, -INF , !P2 ;  /* 0xff80000016167808 */ /* 0x000fc40005000000 */
[----:B------:R-:W-:Y:S01]  /*11750*/  FMNMX.FTZ R2, R5, R2, !PT ;  /* 0x0000000205027209 */ /* 0x000fe20007810000 */
[----:B------:R-:W-:Y:S01]  /*11760*/  LDSM.16.MT88.4 R148, [R177+0x2800] ;  /* 0x00280000b194783b */ /* 0x000fe20000004200 */
[----:B------:R-:W-:Y:S02]  /*11770*/  ISETP.GT.AND P2, PT, R13, 0x20, P1 ;  /* 0x000000200d00780c */ /* 0x000fe40000f44270 */
[----:B------:R-:W-:Y:S01]  /*11780*/  FMNMX.FTZ R3, R14, R3, !PT ;  /* 0x000000030e037209 */ /* 0x000fe20007810000 */
[----:B------:R-:W-:Y:S01]  /*11790*/  LDSM.16.MT88.4 R36, [R177+0x4800] ;  /* 0x00480000b124783b */ /* 0x000fe20000004200 */
[----:B------:R-:W-:Y:S02]  /*117a0*/  FSEL R12, R23, -INF , !P0 ;  /* 0xff800000170c7808 */ /* 0x000fe40004000000 */
[----:B------:R-:W-:Y:S02]  /*117b0*/  ISETP.GT.AND P0, PT, R13, 0x21, P1 ;  /* 0x000000210d00780c */ /* 0x000fe40000f04270 */
[----:B------:R-:W-:-:S02]  /*117c0*/  FMNMX.FTZ R2, R21, R2, !PT ;  /* 0x0000000215027209 */ /* 0x000fc40007810000 */
[----:B------:R-:W-:Y:S02]  /*117d0*/  ISETP.LT.OR P2, PT, R0, 0x21, P2 ;  /* 0x000000210000780c */ /* 0x000fe40001741670 */
[----:B------:R-:W-:Y:S02]  /*117e0*/  FMNMX.FTZ R3, R22, R3, !PT ;  /* 0x0000000316037209 */ /* 0x000fe40007810000 */
[----:B------:R-:W-:Y:S02]  /*117f0*/  ISETP.LT.OR P0, PT, R0, 0x22, P0 ;  /* 0x000000220000780c */ /* 0x000fe40000701670 */
[----:B------:R-:W-:Y:S02]  /*11800*/  FMNMX.FTZ R2, R171, R2, !PT ;  /* 0x00000002ab027209 */ /* 0x000fe40007810000 */
[----:B------:R-:W-:Y:S02]  /*11810*/  FSEL R178, R70, -INF , !P2 ;  /* 0xff80000046b27808 */ /* 0x000fe40005000000 */
[----:B------:R-:W-:-:S02]  /*11820*/  ISETP.GT.AND P2, PT, R13, 0x28, P1 ;  /* 0x000000280d00780c */ /* 0x000fc40000f44270 */
[----:B------:R-:W-:Y:S02]  /*11830*/  FMNMX.FTZ R15, R12, R3, !PT ;  /* 0x000000030c0f7209 */ /* 0x000fe40007810000 */
[----:B------:R-:W-:Y:S02]  /*11840*/  FSEL R188, R71, -INF , !P0 ;  /* 0xff80000047bc7808 */ /* 0x000fe40004000000 */
[----:B------:R-:W-:Y:S01]  /*11850*/  FMNMX.FTZ R2, R181, R2, !PT ;  /* 0x00000002b5027209 */ /* 0x000fe20007810000 */
[----:B------:R-:W-:Y:S01]  /*11860*/  LDSM.16.MT88.4 R68, [R169+0x2000] ;  /* 0x00200000a944783b */ /* 0x000fe20000004200 */
[----:B------:R-:W-:Y:S02]  /*11870*/  ISETP.GT.AND P0, PT, R13, 0x29, P1 ;  /* 0x000000290d00780c */ /* 0x000fe40000f04270 */
[----:B------:R-:W-:Y:S02]  /*11880*/  ISETP.LT.OR P2, PT, R0, 0x29, P2 ;  /* 0x000000290000780c */ /* 0x000fe40001741670 */
[----:B------:R-:W-:-:S02]  /*11890*/  FMNMX.FTZ R15, R178, R15, !PT ;  /* 0x0000000fb20f7209 */ /* 0x000fc40007810000 */
[----:B------:R-:W-:Y:S02]  /*118a0*/  FMNMX.FTZ R2, R179, R2, !PT ;  /* 0x00000002b3027209 */ /* 0x000fe40007810000 */
[----:B------:R-:W-:Y:S02]  /*118b0*/  ISETP.LT.OR P0, PT, R0, 0x2a, P0 ;  /* 0x0000002a0000780c */ /* 0x000fe40000701670 */
[----:B------:R-:W-:Y:S02]  /*118c0*/  ISETP.GT.AND P3, PT, R13, 0x30, P1 ;  /* 0x000000300d00780c */ /* 0x000fe40000f64270 */
        /* <DEDUP_REMOVED lines=81> */
[----:B------:R-:W-:Y:S02]  /*11de0*/  FFMA.FTZ R183, R155, c[0x0][0x2d0], -R182 ;  /* 0x0000b4009bb77a23 */ /* 0x000fe400000108b6 */
[--C-:B------:R-:W-:Y:S02]  /*11df0*/  FFMA.FTZ R180, R180, c[0x0][0x2d0], -R175.reuse ;  /* 0x0000b400b4b47a23 */ /* 0x100fe400000108af */
[--C-:B------:R-:W-:Y:S01]  /*11e00*/  FFMA.FTZ R187, R154, c[0x0][0x2d0], -R175.reuse ;  /* 0x0000b4009abb7a23 */ /* 0x100fe200000108af */
[----:B------:R-:W3:Y:S01]  /*11e10*/  MUFU.EX2 R161, R161 ;  /* 0x000000a100a17308 */ /* 0x000ee20000000800 */
[----:B-----5:R-:W-:Y:S01]  /*11e20*/  F2FP.BF16.PACK_AB R101, R165, R166 ;  /* 0x000000a6a565723e */ /* 0x020fe200000010ff */
[----:B------:R-:W-:-:S02]  /*11e30*/  FFMA.FTZ R188, R152, c[0x0][0x2d0], -R175 ;  /* 0x0000b40098bc7a23 */ /* 0x000fc400000108af */
[----:B------:R-:W-:Y:S02]  /*11e40*/  FFMA.FTZ R182, R153, c[0x0][0x2d0], -R182 ;  /* 0x0000b40099b67a23 */ /* 0x000fe400000108b6 */
        /* <DEDUP_REMOVED lines=108> */
[C---:B------:R-:W-:Y:S01]  /*12510*/  F2FP.BF16.PACK_AB R5, R179.reuse, R178 ;  /* 0x000000b2b305723e */ /* 0x040fe200000010ff */
        /* <DEDUP_REMOVED lines=90> */
[----:B------:R-:W-:Y:S01]  /*12ac0*/  IMAD R3, R3, c[0x0][0x1e0], RZ ;  /* 0x0000780003037a24 */ /* 0x000fe200078e02ff */
[----:B------:R-:W-:-:S03]  /*12ad0*/  LEA R5, P0, R6, R236, 0x6 ;  /* 0x000000ec06057211 */ /* 0x000fc600078030ff */
[----:B------:R-:W-:Y:S01]  /*12ae0*/  IMAD R4, R4, c[0x0][0x1e4], R3 ;  /* 0x0000790004047a24 */ /* 0x000fe200078e0203 */
[----:B------:R-:W-:-:S03]  /*12af0*/  LEA R12, P2, R5, c[0x0][0x1c8], 0x1 ;  /* 0x00007200050c7a11 */ /* 0x000fc600078408ff */
[----:B------:R-:W-:-:S05]  /*12b00*/  IMAD.IADD R3, R7, 0x1, R4 ;  /* 0x0000000107037824 */ /* 0x000fca00078e0204 */
        /* <DEDUP_REMOVED lines=16> */
.L_x_1932:
[----:B------:R-:W-:Y:S05]  /*12c10*/  BSYNC B0 ;  /* 0x0000000000007941 */ /* 0x000fea0003800000 */
.L_x_1931:
[----:B------:R-:W-:Y:S01]  /*12c20*/  ISETP.NE.AND P0, PT, R220, 0x1, PT ;  /* 0x00000001dc00780c */ /* 0x000fe20003f05270 */
[----:B-1----:R-:W-:Y:S01]  /*12c30*/  IMAD.MOV.U32 R6, RZ, RZ, R224 ;  /* 0x000000ffff067224 */ /* 0x002fe200078e00e0 */
[----:B------:R-:W0:Y:S01]  /*12c40*/  LDGDEPBAR ;  /* 0x00000000000079af */ /* 0x000e220000000000 */
[----:B------:R-:W-:Y:S01]  /*12c50*/  IMAD.IADD R3, R226, 0x1, -R223 ;  /* 0x00000001e2037824 */ /* 0x000fe200078e0adf */
[----:B------:R-:W-:-:S09]  /*12c60*/  IADD3 R240, R8, -0x2, RZ ;  /* 0xfffffffe08f07810 */ /* 0x000fd20007ffe0ff */
        /* <DEDUP_REMOVED lines=16> */
.L_x_1935:
[----:B------:R-:W-:-:S13]  /*12d70*/  ISETP.NE.AND P0, PT, R4, 0x1, PT ;  /* 0x000000010400780c */ /* 0x000fda0003f05270 */
[----:B------:R-:W-:-:S05]  /*12d80*/  @P0 IMAD.HI.U32 R3, R7, c[0x0][0x330], RZ ;  /* 0x0000cc0007030a27 */ /* 0x000fca00078e00ff */
[----:B------:R-:W-:Y:S02]  /*12d90*/  @P0 SHF.R.U32.HI R7, RZ, c[0x0][0x334], R3 ;  /* 0x0000cd00ff070a19 */ /* 0x000fe40000011603 */
.L_x_1936:
[----:B------:R-:W-:Y:S05]  /*12da0*/  BSYNC B0 ;  /* 0x0000000000007941 */ /* 0x000fea0003800000 */
.L_x_1934:
[----:B------:R-:W-:-:S05]  /*12db0*/  IMAD R4, R7, R4, c[0x0][0x32c] ;  /* 0x0000cb0007047624 */ /* 0x000fca00078e0204 */
[----:B------:R-:W-:-:S04]  /*12dc0*/  IMNMX R5, R5, R4, PT ;  /* 0x0000000405057217 */ /* 0x000fc80003800200 */
.L_x_1933:
        /* <DEDUP_REMOVED lines=12> */
.L_x_1946:
[----:B------:R-:W-:Y:S04]  /*12e90*/  DEPBAR.LE SB0, 0x2 ;  /* 0x000080800000791a */ /* 0x000fe80000000000 */
[----:B------:R-:W-:Y:S01]  /*12ea0*/  WARPSYNC 0xffffffff ;  /* 0xffffffff00007948 */ /* 0x000fe20003800000 */
[----:B------:R-:W-:Y:S01]  /*12eb0*/  BAR.SYNC.DEFER_BLOCKING 0x0 ;  /* 0x0000000000007b1d */ /* 0x000fe20000010000 */
[----:B------:R-:W-:Y:S01]  /*12ec0*/  IMAD R9, R197, 0x6000, RZ ;  /* 0x00006000c5097824 */ /* 0x000fe200078e02ff */
[----:B------:R-:W-:Y:S02]  /*12ed0*/  ISETP.GE.AND P0, PT, R231, R240, PT ;  /* 0x000000f0e700720c */ /* 0x000fe40003f06270 */
[----:B------:R-:W-:Y:S01]  /*12ee0*/  ISETP.NE.AND P4, PT, R220, 0x1, PT ;  /* 0x00000001dc00780c */ /* 0x000fe20003f85270 */
[----:B------:R-:W-:Y:S04]  /*12ef0*/  IMAD.IADD R201, R194, 0x1, R9 ;  /* 0x00000001c2c97824 */ /* 0x000fe800078e0209 */
[C---:B------:R-:W-:Y:S01]  /*12f00*/  IMAD.IADD R200, R198.reuse, 0x1, R201 ;  /* 0x00000001c6c87824 */ /* 0x040fe200078e02c9 */
[----:B------:R-:W-:Y:S01]  /*12f10*/  IADD3 R202, R198, R201, R199 ;  /* 0x000000c9c6ca7210 */ /* 0x000fe20007ffe0c7 */
[----:B------:R-:W-:Y:S04]  /*12f20*/  IMAD.IADD R0, R199, 0x1, R201 ;  /* 0x00000001c7007824 */ /* 0x000fe800078e02c9 */
[----:B------:R-:W-:Y:S01]  /*12f30*/  @!P0 IADD3 R25, R240, -0x1, RZ ;  /* 0xfffffffff0198810 */ /* 0x000fe20007ffe0ff */
[----:B------:R-:W-:Y:S03]  /*12f40*/  @!P0 IMAD.MOV.U32 R2, RZ, RZ, c[0x0][0x208] ;  /* 0x00008200ff028624 */ /* 0x000fe600078e00ff */
[----:B------:R-:W-:Y:S01]  /*12f50*/  @!P0 SHF.R.S32.HI R26, RZ, 0x1f, R25 ;  /* 0x0000001fff1a8819 */ /* 0x000fe20000011419 */
[C---:B------:R-:W-:Y:S01]  /*12f60*/  @!P0 IMAD.WIDE.U32 R28, R25.reuse, c[0x0][0x208], RZ ;  /* 0x00008200191c8a25 */ /* 0x040fe200078e00ff */
[----:B------:R-:W-:Y:S03]  /*12f70*/  LDSM.16.M88.4 R148, [R196] ;  /* 0x00000000c494783b */ /* 0x000fe60000000200 */
[----:B------:R-:W-:Y:S01]  /*12f80*/  @!P0 IMAD R26, R26, c[0x0][0x208], RZ ;  /* 0x000082001a1a8a24 */ /* 0x000fe200078e02ff */
[----:B------:R-:W-:Y:S02]  /*12f90*/  ULDC UR4, c[0x0][0x324] ;  /* 0x0000c90000047ab9 */ /* 0x000fe40000000800 */
[----:B------:R-:W-:Y:S01]  /*12fa0*/  ULOP3.LUT UR4, URZ, UR4, URZ, 0x33, !UPT ;  /* 0x000000043f047292 */ /* 0x000fe2000f8e333f */
[----:B------:R-:W1:Y:S01]  /*12fb0*/  LDSM.16.M88.4 R152, [R201] ;  /* 0x00000000c998783b */ /* 0x000e620000000200 */
[----:B------:R-:W-:Y:S02]  /*12fc0*/  @!P0 IMAD R26, R25, c[0x0][0x20c], R26 ;  /* 0x00008300191a8a24 */ /* 0x000fe400078e021a */
[C---:B------:R-:W-:Y:S02]  /*12fd0*/  @!P0 IMAD.SHL.U32 R25, R28.reuse, 0x40, RZ ;  /* 0x000000401c198824 */ /* 0x040fe400078e00ff */
[----:B------:R-:W2:Y:S01]  /*12fe0*/  LDSM.16.M88.4 R156, [R201+0x800] ;  /* 0x00080000c99c783b */ /* 0x000ea20000000200 */
[----:B------:R-:W-:Y:S02]  /*12ff0*/  @!P0 IMAD.IADD R26, R29, 0x1, R26 ;  /* 0x000000011d1a8824 */ /* 0x000fe400078e021a */
[----:B------:R-:W-:Y:S01]  /*13000*/  @!P0 IADD3 R27, P3, R25, R232, RZ ;  /* 0x000000e8191b8210 */ /* 0x000fe20007f7e0ff */
[----:B------:R-:W-:Y:S01]  /*13010*/  @!P0 IMAD.MOV.U32 R29, RZ, RZ, c[0x0][0x20c] ;  /* 0x00008300ff1d8624 */ /* 0x000fe200078e00ff */
[----:B------:R-:W3:Y:S01]  /*13020*/  LDSM.16.M88.4 R160, [R201+0x1000] ;  /* 0x00100000c9a0783b */ /* 0x000ee20000000200 */
[----:B------:R-:W-:Y:S02]  /*13030*/  @!P0 SHF.L.U64.HI R26, R28, 0x6, R26 ;  /* 0x000000061c1a8819 */ /* 0x000fe4000001021a */
[C---:B------:R-:W-:Y:S02]  /*13040*/  @!P0 LEA R32, P2, R27.reuse, c[0x0][0x1f8], 0x1 ;  /* 0x00007e001b208a11 */ /* 0x040fe400078408ff */
[----:B------:R-:W4:Y:S01]  /*13050*/  LDSM.16.M88.4 R164, [R201+0x1800] ;  /* 0x00180000c9a4783b */ /* 0x000f220000000200 */
[----:B------:R-:W-:Y:S01]  /*13060*/  @!P0 IMAD.X R24, R26, 0x1, R227, P3 ;  /* 0x000000011a188824 */ /* 0x000fe200018e06e3 */
[----:B------:R-:W-:Y:S03]  /*13070*/  @!P0 LEA R25, P1, R2, R25, 0x5 ;  /* 0x0000001902198211 */ /* 0x000fe600078228ff */
[----:B------:R-:W-:Y:S01]  /*13080*/  LDSM.16.M88.4 R168, [R193] ;  /* 0x00000000c1a8783b */ /* 0x000fe20000000200 */
[----:B------:R-:W-:Y:S02]  /*13090*/  @!P0 LEA.HI.X R33, R27, c[0x0][0x1fc], R24, 0x1, P2 ;  /* 0x00007f001b218a11 */ /* 0x000fe400010f0c18 */
[----:B------:R-:W-:Y:S02]  /*130a0*/  @!P0 ISETP.GE.AND P2, PT, R228, c[0x0][0x1d4], PT ;  /* 0x00007500e4008a0c */ /* 0x000fe40003f46270 */
[----:B------:R-:W-:Y:S01]  /*130b0*/  LDSM.16.M88.4 R172, [R200+0x800] ;  /* 0x00080000c8ac783b */ /* 0x000fe20000000200 */
[----:B------:R-:W-:Y:S02]  /*130c0*/  @!P0 LEA.HI.X R2, R2, R26, R29, 0x5, P1 ;  /* 0x0000001a02028211 */ /* 0x000fe400008f2c1d */
[----:B------:R-:W-:Y:S02]  /*130d0*/  @!P0 ISETP.GE.AND P1, PT, R212, c[0x0][0x1d4], PT ;  /* 0x00007500d4008a0c */ /* 0x000fe40003f26270 */
[----:B------:R-:W-:Y:S01]  /*130e0*/  LDSM.16.M88.4 R176, [R200+0x1000] ;  /* 0x00100000c8b0783b */ /* 0x000fe20000000200 */
[----:B------:R-:W-:Y:S05]  /*130f0*/  @!P0 IADD3 R24, P3, R25, R232, RZ ;  /* 0x000000e819188210 */ /* 0x000fea0007f7e0ff */
[----:B------:R-:W-:Y:S01]  /*13100*/  @!P0 IMAD.X R25, R2, 0x1, R227, P3 ;  /* 0x0000000102198824 */ /* 0x000fe200018e06e3 */
[----:B------:R-:W-:Y:S01]  /*13110*/  @!P0 LEA R242, P3, R24, c[0x0][0x1f8], 0x1 ;  /* 0x00007e0018f28a11 */ /* 0x000fe200078608ff */
[----:B------:R-:W-:Y:S01]  /*13120*/  @!P0 IMAD R2, R234, 0x6000, R10 ;  /* 0x00006000ea028824 */ /* 0x000fe200078e020a */
[C---:B-1----:R-:W-:Y:S03]  /*13130*/  HMMA.16816.F32.BF16 R4, R148.reuse, R152, RZ ;  /* 0x000000989404723c */ /* 0x042fe600000418ff */
[----:B------:R-:W-:Y:S05]  /*13140*/  @!P0 LEA.HI.X R243, R24, c[0x0][0x1fc], R25, 0x1, P3 ;  /* 0x00007f0018f38a11 */ /* 0x000fea00018f0c19 */
        /* <DEDUP_REMOVED lines=13> */
[----:B------:R3:W-:Y:S05]  /*13220*/  @!P0 LDGSTS.E.BYPASS.LTC128B.128 [R2+0x1000], [R242.64], !P2 ;  /* 0x01000000f2028fae */ /* 0x0007ea000d101d48 */
[----:B------:R3:W-:Y:S05]  /*13230*/  @!P0 LDGSTS.E.BYPASS.LTC128B.128 [R2+0x3000], [R242.64+0x80], !P1 ;  /* 0x03000080f2028fae */ /* 0x0007ea000c901d48 */
[----:B------:R3:W-:Y:S01]  /*13240*/  @!P0 LDGSTS.E.BYPASS.LTC128B.128 [R2+0x5000], [R242.64+0x100], !P5 ;  /* 0x05000100f2028fae */ /* 0x0007e2000e901d48 */
[C---:B------:R-:W-:Y:S02]  /*13250*/  ISETP.GE.AND P0, PT, R234.reuse, 0x1, PT ;  /* 0x00000001ea00780c */ /* 0x040fe40003f06270 */
[----:B------:R-:W-:Y:S02]  /*13260*/  IADD3 R234, R234, 0x1, RZ ;  /* 0x00000001eaea7810 */ /* 0x000fe40007ffe0ff */
[----:B------:R-:W-:Y:S02]  /*13270*/  LDSM.16.M88.4 R180, [R192] ;  /* 0x00000000c0b4783b */ /* 0x000fe40000000200 */
[----:B------:R-:W-:Y:S03]  /*13280*/  SEL R234, R234, RZ, !P0 ;  /* 0x000000ffeaea7207 */ /* 0x000fe60004000000 */
[----:B------:R-:W5:Y:S01]  /*13290*/  LDSM.16.M88.4 R184, [R0] ;  /* 0x0000000000b8783b */ /* 0x000f620000000200 */
[C---:B----4-:R-:W-:Y:S04]  /*132a0*/  HMMA.16816.F32.BF16 R32, R148.reuse, R164, RZ ;  /* 0x000000a49420723c */ /* 0x050fe800000418ff */
[----:B------:R-:W4:Y:S04]  /*132b0*/  LDSM.16.M88.4 R188, [R0+0x800] ;  /* 0x0008000000bc783b */ /* 0x000f280000000200 */
[----:B------:R-:W-:Y:S01]  /*132c0*/  HMMA.16816.F32.BF16 R36, R148, R166, RZ ;  /* 0x000000a69424723c */ /* 0x000fe200000418ff */
[----:B------:R-:W2:Y:S05]  /*132d0*/  LDSM.16.M88.4 R160, [R0+0x1000] ;  /* 0x0010000000a0783b */ /* 0x000eaa0000000200 */
[----:B------:R-:W2:Y:S01]  /*132e0*/  LDSM.16.M88.4 R148, [R0+0x1800] ;  /* 0x001800000094783b */ /* 0x000ea20000000200 */
[----:B---3--:R-:W-:Y:S01]  /*132f0*/  IMAD.IADD R2, R199, 0x1, R200 ;  /* 0x00000001c7027824 */ /* 0x008fe200078e02c8 */
[C---:B-1----:R-:W-:Y:S03]  /*13300*/  HMMA.16816.F32.BF16 R4, R168.reuse, R152, R4 ;  /* 0x00000098a804723c */ /* 0x042fe60000041804 */
[----:B------:R-:W0:Y:S05]  /*13310*/  LDGDEPBAR ;  /* 0x00000000000079af */ /* 0x000e2a0000000000 */
[C---:B------:R-:W-:Y:S01]  /*13320*/  HMMA.16816.F32.BF16 R12, R168.reuse, R154, R12 ;  /* 0x0000009aa80c723c */ /* 0x040fe2000004180c */
[----:B------:R-:W-:Y:S05]  /*13330*/  LDSM.16.M88.4 R152, [R147] ;  /* 0x000000009398783b */ /* 0x000fea0000000200 */
[----:B------:R-:W1:Y:S02]  /*13340*/  LDSM.16.M88.4 R164, [R2] ;  /* 0x0000000002a4783b */ /* 0x000e640000000200 */
[C---:B------:R-:W-:Y:S08]  /*13350*/  HMMA.16816.F32.BF16 R16, R168.reuse, R172, R16 ;  /* 0x000000aca810723c */ /* 0x040ff00000041810 */
[C---:B------:R-:W-:Y:S01]  /*13360*/  HMMA.16816.F32.BF16 R20, R168.reuse, R174, R20 ;  /* 0x000000aea814723c */ /* 0x040fe20000041814 */
[----:B------:R-:W3:Y:S07]  /*13370*/  LDSM.16.M88.4 R172, [R2+0x800] ;  /* 0x0008000002ac783b */ /* 0x000eee0000000200 */
[C---:B------:R-:W-:Y:S08]  /*13380*/  HMMA.16816.F32.BF16 R24, R168.reuse, R176, R24 ;  /* 0x000000b0a818723c */ /* 0x040ff00000041818 */
[C---:B------:R-:W-:Y:S01]  /*13390*/  HMMA.16816.F32.BF16 R28, R168.reuse, R178, R28 ;  /* 0x000000b2a81c723c */ /* 0x040fe2000004181c */
[----:B------:R-:W1:Y:S07]  /*133a0*/  LDSM.16.M88.4 R176, [R2+0x1000] ;  /* 0x0010000002b0783b */ /* 0x000e6e0000000200 */
[C---:B--2---:R-:W-:Y:S08]  /*133b0*/  HMMA.16816.F32.BF16 R32, R168.reuse, R156, R32 ;  /* 0x0000009ca820723c */ /* 0x044ff00000041820 */
[----:B------:R-:W-:Y:S01]  /*133c0*/  HMMA.16816.F32.BF16 R36, R168, R158, R36 ;  /* 0x0000009ea824723c */ /* 0x000fe20000041824 */
[----:B------:R-:W2:Y:S05]  /*133d0*/  LDSM.16.M88.4 R156, [R2+0x1800] ;  /* 0x00180000029c783b */ /* 0x000eaa0000000200 */
[----:B------:R-:W-:Y:S02]  /*133e0*/  LDSM.16.M88.4 R168, [R196+0x4000] ;  /* 0x00400000c4a8783b */ /* 0x000fe40000000200 */
[C---:B-----5:R-:W-:Y:S08]  /*133f0*/  HMMA.16816.F32.BF16 R4, R180.reuse, R184, R4 ;  /* 0x000000b8b404723c */ /* 0x060ff00000041804 */
[C---:B------:R-:W-:Y:S01]  /*13400*/  HMMA.16816.F32.BF16 R12, R180.reuse, R186, R12 ;  /* 0x000000bab40c723c */ /* 0x040fe2000004180c */
[----:B------:R-:W5:Y:S07]  /*13410*/  LDSM.16.M88.4 R184, [R201+0x2000] ;  /* 0x00200000c9b8783b */ /* 0x000f6e0000000200 */
[C---:B----4-:R-:W-:Y:S08]  /*13420*/  HMMA.16816.F32.BF16 R16, R180.reuse, R188, R16 ;  /* 0x000000bcb410723c */ /* 0x050ff00000041810 */
[C---:B------:R-:W-:Y:S01]  /*13430*/  HMMA.16816.F32.BF16 R20, R180.reuse, R190, R20 ;  /* 0x000000beb414723c */ /* 0x040fe20000041814 */
[----:B------:R-:W4:Y:S07]  /*13440*/  LDSM.16.M88.4 R188, [R201+0x2800] ;  /* 0x00280000c9bc783b */ /* 0x000f2e0000000200 */
[C---:B------:R-:W-:Y:S08]  /*13450*/  HMMA.16816.F32.BF16 R24, R180.reuse, R160, R24 ;  /* 0x000000a0b418723c */ /* 0x040ff00000041818 */
[C---:B------:R-:W-:Y:S01]  /*13460*/  HMMA.16816.F32.BF16 R28, R180.reuse, R162, R28 ;  /* 0x000000a2b41c723c */ /* 0x040fe2000004181c */
[----:B------:R-:W2:Y:S07]  /*13470*/  LDSM.16.M88.4 R160, [R201+0x3000] ;  /* 0x00300000c9a0783b */ /* 0x000eae0000000200 */
[C---:B------:R-:W-:Y:S08]  /*13480*/  HMMA.16816.F32.BF16 R32, R180.reuse, R148, R32 ;  /* 0x00000094b420723c */ /* 0x040ff00000041820 */
[----:B------:R-:W-:Y:S01]  /*13490*/  HMMA.16816.F32.BF16 R36, R180, R150, R36 ;  /* 0x00000096b424723c */ /* 0x000fe20000041824 */
[----:B------:R-:W2:Y:S05]  /*134a0*/  LDSM.16.M88.4 R148, [R201+0x3800] ;  /* 0x00380000c994783b */ /* 0x000eaa0000000200 */
[----:B------:R-:W-:Y:S02]  /*134b0*/  LDSM.16.M88.4 R180, [R200+0x2800] ;  /* 0x00280000c8b4783b */ /* 0x000fe40000000200 */
[C---:B-1----:R-:W-:Y:S08]  /*134c0*/  HMMA.16816.F32.BF16 R4, R152.reuse, R164, R4 ;  /* 0x000000a49804723c */ /* 0x042ff00000041804 */
[C---:B------:R-:W-:Y:S01]  /*134d0*/  HMMA.16816.F32.BF16 R12, R152.reuse, R166, R12 ;  /* 0x000000a6980c723c */ /* 0x040fe2000004180c */
[----:B------:R-:W-:Y:S07]  /*134e0*/  LDSM.16.M88.4 R164, [R193+0x4000] ;  /* 0x00400000c1a4783b */ /* 0x000fee0000000200 */
[C---:B---3--:R-:W-:Y:S08]  /*134f0*/  HMMA.16816.F32.BF16 R16, R152.reuse, R172, R16 ;  /* 0x000000ac9810723c */ /* 0x048ff00000041810 */
[C---:B------:R-:W-:Y:S01]  /*13500*/  HMMA.16816.F32.BF16 R20, R152.reuse, R174, R20 ;  /* 0x000000ae9814723c */ /* 0x040fe20000041814 */
[----:B------:R-:W1:Y:S07]  /*13510*/  LDSM.16.M88.4 R172, [R200+0x2000] ;  /* 0x00200000c8ac783b */ /* 0x000e6e0000000200 */
[C---:B------:R-:W-:Y:S08]  /*13520*/  HMMA.16816.F32.BF16 R24, R152.reuse, R176, R24 ;  /* 0x000000b09818723c */ /* 0x040ff00000041818 */
[C---:B------:R-:W-:Y:S01]  /*13530*/  HMMA.16816.F32.BF16 R28, R152.reuse, R178, R28 ;  /* 0x000000b2981c723c */ /* 0x040fe2000004181c */
[----:B------:R-:W3:Y:S07]  /*13540*/  LDSM.16.M88.4 R176, [R200+0x3000] ;  /* 0x00300000c8b0783b */ /* 0x000eee0000000200 */
        /* <DEDUP_REMOVED lines=71> */
[----:B------:R1:W4:Y:S07]  /*139c0*/  LDSM.16.M88.4 R172, [R2+0x4000] ;  /* 0x0040000002ac783b */ /* 0x00032e0000000200 */
[C---:B------:R-:W-:Y:S08]  /*139d0*/  HMMA.16816.F32.BF16 R16, R156.reuse, R180, R16 ;  /* 0x000000b49c10723c */ /* 0x040ff00000041810 */
[C---:B------:R-:W-:Y:S01]  /*139e0*/  HMMA.16816.F32.BF16 R20, R156.reuse, R182, R20 ;  /* 0x000000b69c14723c */ /* 0x040fe20000041814 */
[----:B------:R-:W4:Y:S07]  /*139f0*/  LDSM.16.M88.4 R180, [R202+0x4800] ;  /* 0x00480000cab4783b */ /* 0x000f2e0000000200 */
[C---:B---3--:R-:W-:Y:S04]  /*13a00*/  HMMA.16816.F32.BF16 R24, R156.reuse, R176, R24 ;  /* 0x000000b09c18723c */ /* 0x048fe80000041818 */
[----:B-1----:R-:W-:Y:S04]  /*13a10*/  IMAD.IADD R2, R213, 0x1, R224 ;  /* 0x00000001d5027824 */ /* 0x002fe800078e02e0 */
[C---:B------:R-:W-:Y:S01]  /*13a20*/  HMMA.16816.F32.BF16 R28, R156.reuse, R178, R28 ;  /* 0x000000b29c1c723c */ /* 0x040fe2000004181c */
[----:B------:R-:W1:Y:S07]  /*13a30*/  LDSM.16.M88.4 R176, [R202+0x5000] ;  /* 0x00500000cab0783b */ /* 0x000e6e0000000200 */
[C---:B--2---:R-:W-:Y:S08]  /*13a40*/  HMMA.16816.F32.BF16 R32, R156.reuse, R152, R32 ;  /* 0x000000989c20723c */ /* 0x044ff00000041820 */
[----:B------:R-:W-:Y:S01]  /*13a50*/  HMMA.16816.F32.BF16 R36, R156, R154, R36 ;  /* 0x0000009a9c24723c */ /* 0x000fe20000041824 */
[----:B------:R-:W2:Y:S07]  /*13a60*/  LDSM.16.M88.4 R152, [R202+0x5800] ;  /* 0x00580000ca98783b */ /* 0x000eae0000000200 */
[C---:B-----5:R-:W-:Y:S08]  /*13a70*/  HMMA.16816.F32.BF16 R4, R168.reuse, R184, R4 ;  /* 0x000000b8a804723c */ /* 0x060ff00000041804 */
[C---:B------:R-:W-:Y:S08]  /*13a80*/  HMMA.16816.F32.BF16 R12, R168.reuse, R186, R12 ;  /* 0x000000baa80c723c */ /* 0x040ff0000004180c */
[C---:B----4-:R-:W-:Y:S07]  /*13a90*/  HMMA.16816.F32.BF16 R16, R168.reuse, R188, R16 ;  /* 0x000000bca810723c */ /* 0x050fee0000041810 */
[----:B------:R-:W-:Y:S01]  /*13aa0*/  IMAD.SHL.U32 R189, R240, 0x40, RZ ;  /* 0x00000040f0bd7824 */ /* 0x000fe200078e00ff */
[C---:B------:R-:W-:Y:S08]  /*13ab0*/  HMMA.16816.F32.BF16 R20, R168.reuse, R190, R20 ;  /* 0x000000bea814723c */ /* 0x040ff00000041814 */
[C---:B------:R-:W-:Y:S08]  /*13ac0*/  HMMA.16816.F32.BF16 R24, R168.reuse, R160, R24 ;  /* 0x000000a0a818723c */ /* 0x040ff00000041818 */
[C---:B------:R-:W-:Y:S08]  /*13ad0*/  HMMA.16816.F32.BF16 R28, R168.reuse, R162, R28 ;  /* 0x000000a2a81c723c */ /* 0x040ff0000004181c */
[C---:B------:R-:W-:Y:S08]  /*13ae0*/  HMMA.16816.F32.BF16 R32, R168.reuse, R148, R32 ;  /* 0x00000094a820723c */ /* 0x040ff00000041820 */
[----:B------:R-:W-:Y:S08]  /*13af0*/  HMMA.16816.F32.BF16 R36, R168, R150, R36 ;  /* 0x00000096a824723c */ /* 0x000ff00000041824 */
[C---:B------:R-:W-:Y:S08]  /*13b00*/  HMMA.16816.F32.BF16 R4, R164.reuse, R172, R4 ;  /* 0x000000aca404723c */ /* 0x040ff00000041804 */
[C---:B------:R-:W-:Y:S08]  /*13b10*/  HMMA.16816.F32.BF16 R12, R164.reuse, R174, R12 ;  /* 0x000000aea40c723c */ /* 0x040ff0000004180c */
[C---:B------:R-:W-:Y:S07]  /*13b20*/  HMMA.16816.F32.BF16 R16, R164.reuse, R180, R16 ;  /* 0x000000b4a410723c */ /* 0x040fee0000041810 */
[----:B------:R-:W-:Y:S01]  /*13b30*/  @P4 IMAD.HI.U32 R180, R2, c[0x0][0x2c8], RZ ;  /* 0x0000b20002b44a27 */ /* 0x000fe200078e00ff */
[C---:B------:R-:W-:Y:S04]  /*13b40*/  HMMA.16816.F32.BF16 R20, R164.reuse, R182, R20 ;  /* 0x000000b6a414723c */ /* 0x040fe80000041814 */
[----:B------:R-:W-:Y:S02]  /*13b50*/  @P4 SHF.R.U32.HI R2, RZ, c[0x0][0x2cc], R180 ;  /* 0x0000b300ff024a19 */ /* 0x000fe400000116b4 */
[----:B------:R-:W-:Y:S02]  /*13b60*/  ISETP.GE.AND P4, PT, R205, 0x1, PT ;  /* 0x00000001cd00780c */ /* 0x000fe40003f86270 */
[C---:B-1----:R-:W-:Y:S01]  /*13b70*/  HMMA.16816.F32.BF16 R24, R164.reuse, R176, R24 ;  /* 0x000000b0a418723c */ /* 0x042fe20000041818 */
[----:B------:R-:W1:Y:S03]  /*13b80*/  SHFL.IDX PT, R181, R2, RZ, 0x1c1f ;  /* 0x001c1fff02b57589 */ /* 0x000e6600000e0000 */
[----:B------:R-:W-:Y:S04]  /*13b90*/  IADD3 R180, -R218, 0x1, -R189 ;  /* 0x00000001dab47810 */ /* 0x000fe80007ffe9bd */
[C---:B------:R-:W-:Y:S04]  /*13ba0*/  HMMA.16816.F32.BF16 R28, R164.reuse, R178, R28 ;  /* 0x000000b2a41c723c */ /* 0x040fe8000004181c */
[----:B------:R-:W-:Y:S04]  /*13bb0*/  IADD3 R180, -R223, R180, R226 ;  /* 0x000000b4dfb47210 */ /* 0x000fe80007ffe1e2 */
[C---:B--2---:R-:W-:Y:S04]  /*13bc0*/  HMMA.16816.F32.BF16 R32, R164.reuse, R152, R32 ;  /* 0x00000098a420723c */ /* 0x044fe80000041820 */
[C---:B------:R-:W-:Y:S02]  /*13bd0*/  IADD3 R182, R180.reuse, c[0x0][0x328], RZ ;  /* 0x0000ca00b4b67a10 */ /* 0x040fe40007ffe0ff */
[----:B------:R-:W-:Y:S02]  /*13be0*/  IADD3 R180, R180, UR4, RZ ;  /* 0x00000004b4b47c10 */ /* 0x000fe4000fffe0ff */
[----:B------:R-:W-:Y:S04]  /*13bf0*/  HMMA.16816.F32.BF16 R36, R164, R154, R36 ;  /* 0x0000009aa424723c */ /* 0x000fe80000041824 */
[--C-:B-1----:R-:W-:Y:S02]  /*13c00*/  IMAD.IADD R186, R182, 0x1, R181.reuse ;  /* 0x00000001b6ba7824 */ /* 0x102fe400078e02b5 */
[----:B------:R-:W-:Y:S02]  /*13c10*/  IMAD.IADD R184, R180, 0x1, R181 ;  /* 0x00000001b4b87824 */ /* 0x000fe400078e02b5 */
        /* <DEDUP_REMOVED lines=14> */
.L_x_1940:
[----:B------:R-:W-:Y:S04]  /*13d00*/  MOV R0, c[0x0][0x32c] ;  /* 0x0000cb0000007a02 */ /* 0x000fe80000000f00 */
[----:B------:R-:W-:Y:S11]  /*13d10*/  ISETP.NE.AND P0, PT, R0, 0x1, PT ;  /* 0x000000010000780c */ /* 0x000ff60003f05270 */
[----:B------:R-:W-:Y:S02]  /*13d20*/  @!UPT UIADD3 URZ, URZ, URZ, URZ ;  /* 0x0000003f3f3ff290 */ /* 0x000fe4000fffe03f */
[----:B------:R-:W-:Y:S05]  /*13d30*/  @P0 IMAD.HI.U32 R0, R148, c[0x0][0x330], RZ ;  /* 0x0000cc0094000a27 */ /* 0x000fea00078e00ff */
[----:B------:R-:W-:Y:S02]  /*13d40*/  @P0 SHF.R.U32.HI R148, RZ, c[0x0][0x334], R0 ;  /* 0x0000cd00ff940a19 */ /* 0x000fe40000011600 */
.L_x_1941:
[----:B------:R-:W-:Y:S05]  /*13d50*/  BSYNC B0 ;  /* 0x0000000000007941 */ /* 0x000fea0003800000 */
.L_x_1939:
[----:B------:R-:W-:Y:S04]  /*13d60*/  IMAD R151, R148, c[0x0][0x32c], -R189 ;  /* 0x0000cb0094977a24 */ /* 0x000fe800078e0abd */
[----:B------:R-:W-:Y:S05]  /*13d70*/  IMAD.IADD R151, R151, 0x1, -R218 ;  /* 0x0000000197977824 */ /* 0x000fea00078e0ada */
[----:B------:R-:W-:Y:S02]  /*13d80*/  IADD3 R149, R151, c[0x0][0x32c], RZ ;  /* 0x0000cb0097957a10 */ /* 0x000fe40007ffe0ff */
[----:B------:R-:W-:Y:S02]  /*13d90*/  IMNMX R184, R184, R151, !PT ;  /* 0x00000097b8b87217 */ /* 0x000fe40007800200 */
[----:B------:R-:W-:Y:S02]  /*13da0*/  IMNMX R186, R186, R149, PT ;  /* 0x00000095baba7217 */ /* 0x000fe40003800200 */
.L_x_1938:
        /* <DEDUP_REMOVED lines=66> */
.L_x_1944:
[----:B------:R-:W-:Y:S04]  /*141d0*/  MOV R4, c[0x0][0x32c] ;  /* 0x0000cb0000047a02 */ /* 0x000fe80000000f00 */
[----:B------:R-:W-:Y:S11]  /*141e0*/  ISETP.NE.AND P0, PT, R4, 0x1, PT ;  /* 0x000000010400780c */ /* 0x000ff60003f05270 */
[----:B------:R-:W-:Y:S02]  /*141f0*/  @!UPT UIADD3 URZ, URZ, URZ, URZ ;  /* 0x0000003f3f3ff290 */ /* 0x000fe4000fffe03f */
[----:B------:R-:W-:Y:S05]  /*14200*/  @P0 IMAD.HI.U32 R4, R12, c[0x0][0x330], RZ ;  /* 0x0000cc000c040a27 */ /* 0x000fea00078e00ff */
[----:B------:R-:W-:Y:S02]  /*14210*/  @P0 SHF.R.U32.HI R12, RZ, c[0x0][0x334], R4 ;  /* 0x0000cd00ff0c0a19 */ /* 0x000fe40000011604 */
.L_x_1945:
[----:B------:R-:W-:Y:S05]  /*14220*/  BSYNC B0 ;  /* 0x0000000000007941 */ /* 0x000fea0003800000 */
.L_x_1943:
[----:B------:R-:W-:Y:S04]  /*14230*/  IMAD R189, R12, c[0x0][0x32c], -R189 ;  /* 0x0000cb000cbd7a24 */ /* 0x000fe800078e0abd */
[----:B------:R-:W-:Y:S05]  /*14240*/  IMAD.IADD R189, R189, 0x1, -R218 ;  /* 0x00000001bdbd7824 */ /* 0x000fea00078e0ada */
[----:B------:R-:W-:Y:S02]  /*14250*/  IADD3 R17, R189, c[0x0][0x32c], RZ ;  /* 0x0000cb00bd117a10 */ /* 0x000fe40007ffe0ff */
[----:B------:R-:W-:Y:S02]  /*14260*/  IMNMX R2, R2, R189, !PT ;  /* 0x000000bd02027217 */ /* 0x000fe40007800200 */
[----:B------:R-:W-:Y:S02]  /*14270*/  IMNMX R0, R0, R17, PT ;  /* 0x0000001100007217 */ /* 0x000fe40003800200 */
.L_x_1942:
        /* <DEDUP_REMOVED lines=23> */
[----:B------:R-:W-:Y:S02]  /*143f0*/  FMNMX.FTZ R7, R12, R7, !PT ;  /* 0x000000070c077209 */ /* 0x000fe40007810000 */
[----:B------:R-:W-:Y:S02]  /*14400*/  ISETP.LT.OR P2, PT, R0, 0xa, P0 ;  /* 0x0000000a0000780c */ /* 0x000fe40000741670 */
[----:B------:R-:W-:Y:S02]  /*14410*/  FMNMX.FTZ R4, R185, R4, !PT ;  /* 0x00000004b9047209 */ /* 0x000fe40007810000 */
[----:B------:R-:W-:Y:S02]  /*14420*/  ISETP.GT.AND P0, PT, R2, 0x11, P1 ;  /* 0x000000110200780c */ /* 0x000fe40000f04270 */
[----:B------:R-:W-:Y:S02]  /*14430*/  FSEL R6, R15, -INF , !P2 ;  /* 0xff8000000f067808 */ /* 0x000fe40005000000 */
[----:B------:R-:W-:Y:S02]  /*14440*/  ISETP.LT.OR P2, PT, R0, 0x11, P4 ;  /* 0x000000110000780c */ /* 0x000fe40002741670 */
[----:B------:R-:W-:Y:S02]  /*14450*/  FMNMX.FTZ R7, R14, R7, !PT ;  /* 0x000000070e077209 */ /* 0x000fe40007810000 */
        /* <DEDUP_REMOVED lines=36> */
[----:B------:R-:W-:Y:S02]  /*146a0*/  ISETP.GT.AND P0, PT, R2, 0x31, P1 ;  /* 0x000000310200780c */ /* 0x000fe40000f04270 */
[----:B------:R-:W-:Y:S02]  /*146b0*/  ISETP.LT.OR P3, PT, R0, 0x31, P3 ;  /* 0x000000310000780c */ /* 0x000fe40001f61670 */
[----:B------:R-:W-:Y:S02]  /*146c0*/  FMNMX.FTZ R15, R184, R15, !PT ;  /* 0x0000000fb80f7209 */ /* 0x000fe40007810000 */
[----:B------:R-:W-:Y:S02]  /*146d0*/  FSEL R158, R34, -INF , !P3 ;  /* 0xff800000229e7808 */ /* 0x000fe40005800000 */
[----:B------:R-:W-:Y:S02]  /*146e0*/  FMNMX.FTZ R15, R162, R15, !PT ;  /* 0x0000000fa20f7209 */ /* 0x000fe40007810000 */
[----:B------:R-:W-:Y:S02]  /*146f0*/  ISETP.LT.OR P2, PT, R0, 0x32, P0 ;  /* 0x000000320000780c */ /* 0x000fe40000741670 */
[----:B------:R-:W-:Y:S02]  /*14700*/  ISETP.GT.AND P4, PT, R2, 0x38, P1 ;  /* 0x000000380200780c */ /* 0x000fe40000f84270 */
[----:B------:R-:W-:Y:S02]  /*14710*/  FSEL R156, R35, -INF , !P2 ;  /* 0xff800000239c7808 */ /* 0x000fe40005000000 */
[----:B------:R-:W-:Y:S02]  /*14720*/  FMNMX.FTZ R15, R158, R15, !PT ;  /* 0x0000000f9e0f7209 */ /* 0x000fe40007810000 */
[----:B------:R-:W-:Y:S02]  /*14730*/  ISETP.GT.AND P0, PT, R2, 0x39, P1 ;  /* 0x000000390200780c */ /* 0x000fe40000f04270 */
[----:B------:R-:W-:Y:S02]  /*14740*/  ISETP.LT.OR P1, PT, R0, 0x39, P4 ;  /* 0x000000390000780c */ /* 0x000fe40002721670 */
[----:B------:R-:W-:Y:S02]  /*14750*/  FMNMX.FTZ R15, R156, R15, !PT ;  /* 0x0000000f9c0f7209 */ /* 0x000fe40007810000 */
[----:B------:R-:W-:Y:S02]  /*14760*/  FSEL R154, R38, -INF , !P1 ;  /* 0xff800000269a7808 */ /* 0x000fe40004800000 */
        /* <DEDUP_REMOVED lines=356> */
[C---:B------:R-:W-:Y:S04]  /*15db0*/  HMMA.16816.F32.BF16 R120, R148.reuse, R124, R32 ;  /* 0x0000007c9478723c */ /* 0x040fe80000041820 */
[----:B------:R-:W-:Y:S04]  /*15dc0*/  @P0 SHF.R.S32.HI R3, RZ, 0x1f, R20 ;  /* 0x0000001fff030819 */ /* 0x000fe80000011414 */
[C---:B------:R-:W-:Y:S04]  /*15dd0*/  HMMA.16816.F32.BF16 R124, R148.reuse, R126, R36 ;  /* 0x0000007e947c723c */ /* 0x040fe80000041824 */
[----:B------:R-:W-:Y:S04]  /*15de0*/  @P0 IMAD R3, R3, c[0x0][0x1e0], RZ ;  /* 0x0000780003030a24 */ /* 0x000fe800078e02ff */
[C---:B------:R-:W-:Y:S04]  /*15df0*/  HMMA.16816.F32.BF16 R40, R148.reuse, R152, R40 ;  /* 0x000000989428723c */ /* 0x040fe80000041828 */
[C---:B------:R-:W-:Y:S02]  /*15e00*/  @P0 IMAD R3, R20.reuse, c[0x0][0x1e4], R3 ;  /* 0x0000790014030a24 */ /* 0x040fe400078e0203 */
[----:B------:R-:W-:Y:S02]  /*15e10*/  @P0 IMAD.WIDE.U32 R20, R20, c[0x0][0x1e0], RZ ;  /* 0x0000780014140a25 */ /* 0x000fe400078e00ff */
        /* <DEDUP_REMOVED lines=8> */
[C---:B--2---:R-:W-:Y:S08]  /*15ea0*/  HMMA.16816.F32.BF16 R72, R148.reuse, R12, R72 ;  /* 0x0000000c9448723c */ /* 0x044ff00000041848 */
[C---:B------:R-:W-:Y:S01]  /*15eb0*/  HMMA.16816.F32.BF16 R76, R148.reuse, R14, R76 ;  /* 0x0000000e944c723c */ /* 0x040fe2000004184c */
[----:B------:R2:W3:Y:S07]  /*15ec0*/  LDSM.16.MT88.4 R12, [R9+0x5800] ;  /* 0x00580000090c783b */ /* 0x0004ee0000004200 */
[C---:B----4-:R-:W-:Y:S07]  /*15ed0*/  HMMA.16816.F32.BF16 R80, R148.reuse, R16, R80 ;  /* 0x000000109450723c */ /* 0x050fee0000041850 */
[----:B------:R-:W-:Y:S01]  /*15ee0*/  @P0 IADD3 R17, R21, R3, RZ ;  /* 0x0000000315110210 */ /* 0x000fe20007ffe0ff */
[C---:B------:R-:W-:Y:S01]  /*15ef0*/  HMMA.16816.F32.BF16 R84, R148.reuse, R18, R84 ;  /* 0x000000129454723c */ /* 0x040fe20000041854 */
[----:B------:R-:W-:Y:S03]  /*15f00*/  @P0 MOV R16, c[0x0][0x1e0] ;  /* 0x0000780000100a02 */ /* 0x000fe60000000f00 */
[C---:B------:R-:W-:Y:S02]  /*15f10*/  @P0 SHF.L.U32 R3, R20.reuse, 0x6, RZ ;  /* 0x0000000614030819 */ /* 0x040fe400000006ff */
[----:B------:R-:W-:Y:S02]  /*15f20*/  @P0 SHF.L.U64.HI R17, R20, 0x6, R17 ;  /* 0x0000000614110819 */ /* 0x000fe40000010211 */
[----:B------:R-:W-:Y:S01]  /*15f30*/  @P0 IADD3 R20, P3, R3, R236, RZ ;  /* 0x000000ec03140210 */ /* 0x000fe20007f7e0ff */
[C---:B-1----:R-:W-:Y:S03]  /*15f40*/  HMMA.16816.F32.BF16 R88, R148.reuse, R4, R88 ;  /* 0x000000049458723c */ /* 0x042fe60000041858 */
[----:B------:R-:W-:Y:S01]  /*15f50*/  @P0 LEA R18, P2, R20, c[0x0][0x1c8], 0x1 ;  /* 0x0000720014120a11 */ /* 0x000fe200078408ff */
[----:B--2---:R-:W-:Y:S01]  /*15f60*/  FADD.FTZ R9, R185, R182 ;  /* 0x000000b6b9097221 */ /* 0x004fe20000010000 */
[----:B------:R-:W-:Y:S02]  /*15f70*/  @P0 MOV R19, c[0x0][0x1e4] ;  /* 0x0000790000130a02 */ /* 0x000fe40000000f00 */
[----:B------:R-:W-:Y:S01]  /*15f80*/  @P0 LEA R21, P1, R16, R3, 0x5 ;  /* 0x0000000310150211 */ /* 0x000fe200078228ff */
[C---:B------:R-:W-:Y:S04]  /*15f90*/  HMMA.16816.F32.BF16 R92, R148.reuse, R6, R92 ;  /* 0x00000006945c723c */ /* 0x040fe8000004185c */
[----:B------:R-:W-:Y:S01]  /*15fa0*/  @P0 IADD3.X R3, R17, R230, RZ, P3, !PT ;  /* 0x000000e611030210 */ /* 0x000fe20001ffe4ff */
[----:B------:R-:W-:Y:S01]  /*15fb0*/  FADD.FTZ R9, R186, R9 ;  /* 0x00000009ba097221 */ /* 0x000fe20000010000 */
[----:B------:R-:W-:Y:S02]  /*15fc0*/  @P0 LEA.HI.X R17, R16, R17, R19, 0x5, P1 ;  /* 0x0000001110110211 */ /* 0x000fe400008f2c13 */
[----:B------:R-:W-:Y:S01]  /*15fd0*/  @P0 LEA.HI.X R19, R20, c[0x0][0x1cc], R3, 0x1, P2 ;  /* 0x0000730014130a11 */ /* 0x000fe200010f0c03 */
[----:B------:R-:W-:Y:S01]  /*15fe0*/  @P0 IMAD R3, R234, 0x6000, R11 ;  /* 0x00006000ea030824 */ /* 0x000fe200078e020b */
[----:B------:R-:W-:Y:S01]  /*15ff0*/  @P0 ISETP.GE.AND P2, PT, R228, c[0x0][0x1d4], PT ;  /* 0x00007500e4000a0c */ /* 0x000fe20003f46270 */
[C---:B---3--:R-:W-:Y:S03]  /*16000*/  HMMA.16816.F32.BF16 R96, R148.reuse, R12, R96 ;  /* 0x0000000c9460723c */ /* 0x048fe60000041860 */
[----:B------:R-:W-:Y:S01]  /*16010*/  @P0 ISETP.GE.AND P1, PT, R212, c[0x0][0x1d4], PT ;  /* 0x00007500d4000a0c */ /* 0x000fe20003f26270 */
[----:B------:R-:W-:Y:S01]  /*16020*/  FADD.FTZ R184, R184, R9 ;  /* 0x00000009b8b87221 */ /* 0x000fe20000010000 */
[----:B------:R-:W-:Y:S03]  /*16030*/  @P0 IADD3 R21, P3, R21, R236, RZ ;  /* 0x000000ec15150210 */ /* 0x000fe60007f7e0ff */
[----:B------:R-:W-:Y:S04]  /*16040*/  HMMA.16816.F32.BF16 R100, R148, R14, R100 ;  /* 0x0000000e9464723c */ /* 0x000fe80000041864 */
[----:B------:R-:W-:Y:S01]  /*16050*/  @!PT LDS RZ, [RZ] ;  /* 0x00000000fffff984 */ /* 0x000fe20000000800 */
[----:B------:R-:W-:Y:S01]  /*16060*/  @!PT LDS RZ, [RZ] ;  /* 0x00000000fffff984 */ /* 0x000fe20000000800 */
[----:B------:R-:W-:Y:S01]  /*16070*/  @!PT LDS RZ, [RZ] ;  /* 0x00000000fffff984 */ /* 0x000fe20000000800 */
[----:B------:R1:W-:Y:S01]  /*16080*/  @P0 LDGSTS.E.BYPASS.LTC128B.128 [R3], [R18.64], !P2 ;  /* 0x0000000012030fae */ /* 0x0003e2000d101d48 */
[----:B------:R-:W-:Y:S01]  /*16090*/  @P0 IADD3.X R16, R17, R230, RZ, P3, !PT ;  /* 0x000000e611100210 */ /* 0x000fe20001ffe4ff */
[----:B------:R-:W-:Y:S01]  /*160a0*/  FADD.FTZ R184, R189, R184 ;  /* 0x000000b8bdb87221 */ /* 0x000fe20000010000 */
[C---:B------:R-:W-:Y:S05]  /*160b0*/  @P0 LEA R4, P3, R21.reuse, c[0x0][0x1c8], 0x1 ;  /* 0x0000720015040a11 */ /* 0x040fea00078608ff */
[----:B------:R1:W-:Y:S01]  /*160c0*/  @P0 LDGSTS.E.BYPASS.LTC128B.128 [R3+0x2000], [R18.64+0x80], !P1 ;  /* 0x0200008012030fae */ /* 0x0003e2000c901d48 */
[----:B------:R-:W-:Y:S01]  /*160d0*/  @P0 LEA.HI.X R5, R21, c[0x0][0x1cc], R16, 0x1, P3 ;  /* 0x0000730015050a11 */ /* 0x000fe200018f0c10 */
[----:B------:R-:W-:Y:S04]  /*160e0*/  FADD.FTZ R241, R241, R184 ;  /* 0x000000b8f1f17221 */ /* 0x000fe80000010000 */
[----:B------:R-:W-:Y:S02]  /*160f0*/  FADD.FTZ R242, R242, R241 ;  /* 0x000000f1f2f27221 */ /* 0x000fe40000010000 */
[----:B------:R1:W-:Y:S02]  /*16100*/  @P0 LDGSTS.E.BYPASS.LTC128B.128 [R3+0x4000], [R18.64+0x100], !P5 ;  /* 0x0400010012030fae */ /* 0x0003e4000e901d48 */
[----:B------:R-:W-:Y:S04]  /*16110*/  FADD.FTZ R243, R243, R242 ;  /* 0x000000f2f3f37221 */ /* 0x000fe80000010000 */
[----:B------:R-:W-:Y:S02]  /*16120*/  FADD.FTZ R238, R244, R243 ;  /* 0x000000f3f4ee7221 */ /* 0x000fe40000010000 */
[----:B------:R1:W-:Y:S08]  /*16130*/  @P0 LDGSTS.E.BYPASS.LTC128B.128 [R3+0x1000], [R4.64], !P2 ;  /* 0x0100000004030fae */ /* 0x0003f0000d101d48 */
[----:B------:R1:W-:Y:S01]  /*16140*/  @P0 LDGSTS.E.BYPASS.LTC128B.128 [R3+0x3000], [R4.64+0x80], !P1 ;  /* 0x0300008004030fae */ /* 0x0003e2000c901d48 */
[C---:B------:R-:W-:Y:S02]  /*16150*/  ISETP.GE.AND P1, PT, R197.reuse, 0x1, PT ;  /* 0x00000001c500780c */ /* 0x040fe40003f26270 */
[----:B------:R-:W-:Y:S04]  /*16160*/  IADD3 R197, R197, 0x1, RZ ;  /* 0x00000001c5c57810 */ /* 0x000fe80007ffe0ff */
[----:B------:R-:W-:Y:S01]  /*16170*/  SEL R197, R197, RZ, !P1 ;  /* 0x000000ffc5c57207 */ /* 0x000fe20004800000 */
[----:B------:R1:W-:Y:S01]  /*16180*/  @P0 LDGSTS.E.BYPASS.LTC128B.128 [R3+0x5000], [R4.64+0x100], !P5 ;  /* 0x0500010004030fae */ /* 0x0003e2000e901d48 */
[C---:B------:R-:W-:Y:S02]  /*16190*/  ISETP.GT.AND P0, PT, R240.reuse, R239, PT ;  /* 0x000000eff000720c */ /* 0x040fe40003f04270 */
[----:B------:R-:W-:Y:S05]  /*161a0*/  IADD3 R240, R240, -0x1, RZ ;  /* 0xfffffffff0f07810 */ /* 0x000fea0007ffe0ff */
[----:B------:R-:W0:Y:S01]  /*161b0*/  LDGDEPBAR ;  /* 0x00000000000079af */ /* 0x000e220000000000 */
[----:B-1----:R-:W-:Y:S05]  /*161c0*/  MOV R3, R0 ;  /* 0x0000000000037202 */ /* 0x002fea0000000f00 */
[----:B------:R-:W-:-:S05]  /*161d0*/  @P0 BRA `(.L_x_1946) ;  /* 0xffffccb000000947 */ /* 0x000fca000383ffff */
.L_x_1937:
[----:B------:R-:W-:Y:S02]  /*161e0*/  ISETP.NE.AND P1, PT, R220, 0x1, PT ;  /* 0x00000001dc00780c */ /* 0x000fe40003f25270 */
[----:B------:R-:W-:-:S02]  /*161f0*/  IADD3 R6, R224, 0x7f, RZ ;  /* 0x0000007fe0067810 */ /* 0x000fc40007ffe0ff */
[----:B------:R-:W-:Y:S02]  /*16200*/  ISETP.GE.AND P0, PT, R205, 0x1, PT ;  /* 0x00000001cd00780c */ /* 0x000fe40003f06270 */
[----:B------:R-:W-:-:S07]  /*16210*/  IADD3 R3, R226, 0x1, -R223 ;  /* 0x00000001e2037810 */ /* 0x000fce0007ffe8df */
        /* <DEDUP_REMOVED lines=15> */
.L_x_1949:
[----:B------:R-:W-:-:S04]  /*16310*/  MOV R3, c[0x0][0x32c] ;  /* 0x0000cb0000037a02 */ /* 0x000fc80000000f00 */
[----:B------:R-:W-:-:S13]  /*16320*/  ISETP.NE.AND P0, PT, R3, 0x1, PT ;  /* 0x000000010300780c */ /* 0x000fda0003f05270 */
[----:B------:R-:W-:-:S05]  /*16330*/  @P0 IMAD.HI.U32 R3, R5, c[0x0][0x330], RZ ;  /* 0x0000cc0005030a27 */ /* 0x000fca00078e00ff */
[----:B------:R-:W-:Y:S02]  /*16340*/  @P0 SHF.R.U32.HI R5, RZ, c[0x0][0x334], R3 ;  /* 0x0000cd00ff050a19 */ /* 0x000fe40000011603 */
.L_x_1950:
[----:B------:R-:W-:Y:S05]  /*16350*/  BSYNC B0 ;  /* 0x0000000000007941 */ /* 0x000fea0003800000 */
.L_x_1948:
[----:B------:R-:W-:-:S05]  /*16360*/  IMAD R5, R5, c[0x0][0x32c], RZ ;  /* 0x0000cb0005057a24 */ /* 0x000fca00078e02ff */
[----:B------:R-:W-:-:S04]  /*16370*/  IMNMX R4, R4, R5, !PT ;  /* 0x0000000504047217 */ /* 0x000fc80007800200 */
.L_x_1947:
        /* <DEDUP_REMOVED lines=10> */
.L_x_1952:
        /* <DEDUP_REMOVED lines=11> */
[----:B------:R-:W-:Y:S02]  /*164d0*/  @!P0 MOV R2, c[0x0][0x208] ;  /* 0x0000820000028a02 */ /* 0x000fe40000000f00 */
[----:B------:R-:W-:Y:S01]  /*164e0*/  @!P0 MOV R169, c[0x0][0x20c] ;  /* 0x0000830000a98a02 */ /* 0x000fe20000000f00 */
[----:B------:R-:W-:Y:S01]  /*164f0*/  @!P0 IMAD R0, R0, c[0x0][0x208], RZ ;  /* 0x0000820000008a24 */ /* 0x000fe200078e02ff */
[----:B------:R-:W-:Y:S01]  /*16500*/  @!P0 SHF.L.U32 R167, R32, 0x6, RZ ;  /* 0x0000000620a78819 */ /* 0x000fe200000006ff */
[----:B------:R-:W-:Y:S01]  /*16510*/  @!P0 IMAD R180, R234, 0x6000, R10 ;  /* 0x00006000eab48824 */ /* 0x000fe200078e020a */
[----:B------:R-:W-:Y:S01]  /*16520*/  LDSM.16.M88.4 R36, [R196] ;  /* 0x00000000c424783b */ /* 0x000fe20000000200 */
[----:B------:R-:W-:Y:S01]  /*16530*/  @!P0 IMAD R0, R240, c[0x0][0x20c], R0 ;  /* 0x00008300f0008a24 */ /* 0x000fe200078e0200 */
[----:B------:R-:W-:Y:S02]  /*16540*/  @!P0 IADD3 R165, P3, R167, R232, RZ ;  /* 0x000000e8a7a58210 */ /* 0x000fe40007f7e0ff */
[----:B------:R-:W-:Y:S02]  /*16550*/  @!P0 LEA R167, P1, R2, R167, 0x5 ;  /* 0x000000a702a78211 */ /* 0x000fe400078228ff */
[----:B------:R-:W-:Y:S02]  /*16560*/  @!P0 IADD3 R0, R33, R0, RZ ;  /* 0x0000000021008210 */ /* 0x000fe40007ffe0ff */
[----:B------:R-:W1:Y:S01]  /*16570*/  LDSM.16.M88.4 R12, [R184] ;  /* 0x00000000b80c783b */ /* 0x000e620000000200 */
[C---:B------:R-:W-:Y:S02]  /*16580*/  @!P0 LEA R176, P2, R165.reuse, c[0x0][0x1f8], 0x1 ;  /* 0x00007e00a5b08a11 */ /* 0x040fe400078408ff */
[----:B------:R-:W-:Y:S04]  /*16590*/  @!P0 SHF.L.U64.HI R0, R32, 0x6, R0 ;  /* 0x0000000620008819 */ /* 0x000fe80000010200 */
[-C--:B------:R-:W-:Y:S01]  /*165a0*/  @!P0 IADD3.X R164, R0, R227.reuse, RZ, P3, !PT ;  /* 0x000000e300a48210 */ /* 0x080fe20001ffe4ff */
[----:B------:R-:W2:Y:S01]  /*165b0*/  LDSM.16.M88.4 R20, [R184+0x800] ;  /* 0x00080000b814783b */ /* 0x000ea20000000200 */
[----:B------:R-:W-:Y:S02]  /*165c0*/  @!P0 LEA.HI.X R2, R2, R0, R169, 0x5, P1 ;  /* 0x0000000002028211 */ /* 0x000fe400008f2ca9 */
[----:B------:R-:W-:Y:S02]  /*165d0*/  @!P0 LEA.HI.X R177, R165, c[0x0][0x1fc], R164, 0x1, P2 ;  /* 0x00007f00a5b18a11 */ /* 0x000fe400010f0ca4 */
[----:B------:R-:W-:Y:S02]  /*165e0*/  @!P0 IADD3 R0, P3, R167, R232, RZ ;  /* 0x000000e8a7008210 */ /* 0x000fe40007f7e0ff */
[----:B------:R-:W-:Y:S01]  /*165f0*/  @!P0 ISETP.GE.AND P2, PT, R228, c[0x0][0x1d4], PT ;  /* 0x00007500e4008a0c */ /* 0x000fe20003f46270 */
[----:B------:R-:W3:Y:S01]  /*16600*/  LDSM.16.M88.4 R28, [R184+0x1000] ;  /* 0x00100000b81c783b */ /* 0x000ee20000000200 */
[----:B------:R-:W-:Y:S07]  /*16610*/  @!P0 ISETP.GE.AND P1, PT, R212, c[0x0][0x1d4], PT ;  /* 0x00007500d4008a0c */ /* 0x000fee0003f26270 */
[----:B------:R-:W4:Y:S08]  /*16620*/  LDSM.16.M88.4 R148, [R184+0x1800] ;  /* 0x00180000b894783b */ /* 0x000f300000000200 */
[----:B------:R-:W-:Y:S01]  /*16630*/  LDSM.16.M88.4 R152, [R193] ;  /* 0x00000000c198783b */ /* 0x000fe20000000200 */
[C---:B-1----:R-:W-:Y:S07]  /*16640*/  HMMA.16816.F32.BF16 R4, R36.reuse, R12, RZ ;  /* 0x0000000c2404723c */ /* 0x042fee00000418ff */
[----:B------:R-:W1:Y:S01]  /*16650*/  LDSM.16.M88.4 R156, [R8] ;  /* 0x00000000089c783b */ /* 0x000e620000000200 */
[C---:B------:R-:W-:Y:S07]  /*16660*/  HMMA.16816.F32.BF16 R12, R36.reuse, R14, RZ ;  /* 0x0000000e240c723c */ /* 0x040fee00000418ff */
[----:B------:R-:W5:Y:S01]  /*16670*/  LDSM.16.M88.4 R160, [R8+0x800] ;  /* 0x0008000008a0783b */ /* 0x000f620000000200 */
[C---:B--2---:R-:W-:Y:S07]  /*16680*/  HMMA.16816.F32.BF16 R16, R36.reuse, R20, RZ ;  /* 0x000000142410723c */ /* 0x044fee00000418ff */
[----:B------:R-:W2:Y:S01]  /*16690*/  LDSM.16.M88.4 R164, [R8+0x1000] ;  /* 0x0010000008a4783b */ /* 0x000ea20000000200 */
[C---:B------:R-:W-:Y:S08]  /*166a0*/  HMMA.16816.F32.BF16 R20, R36.reuse, R22, RZ ;  /* 0x000000162414723c */ /* 0x040ff000000418ff */
[C---:B---3--:R-:W-:Y:S08]  /*166b0*/  HMMA.16816.F32.BF16 R24, R36.reuse, R28, RZ ;  /* 0x0000001c2418723c */ /* 0x048ff000000418ff */
[C---:B------:R-:W-:Y:S08]  /*166c0*/  HMMA.16816.F32.BF16 R28, R36.reuse, R30, RZ ;  /* 0x0000001e241c723c */ /* 0x040ff000000418ff */
[C---:B----4-:R-:W-:Y:S07]  /*166d0*/  HMMA.16816.F32.BF16 R32, R36.reuse, R148, RZ ;  /* 0x000000942420723c */ /* 0x050fee00000418ff */
[----:B------:R-:W-:Y:S01]  /*166e0*/  @!P0 IADD3.X R149, R2, R227, RZ, P3, !PT ;  /* 0x000000e302958210 */ /* 0x000fe20001ffe4ff */
[----:B------:R-:W-:Y:S01]  /*166f0*/  HMMA.16816.F32.BF16 R36, R36, R150, RZ ;  /* 0x000000962424723c */ /* 0x000fe200000418ff */
[C---:B------:R-:W-:Y:S03]  /*16700*/  @!P0 LEA R182, P3, R0.reuse, c[0x0][0x1f8], 0x1 ;  /* 0x00007e0000b68a11 */ /* 0x040fe600078608ff */
[C---:B------:R-:W-:Y:S02]  /*16710*/  IADD3 R2, R199.reuse, R8, RZ ;  /* 0x00000008c7027210 */ /* 0x040fe40007ffe0ff */
[----:B------:R-:W-:Y:S02]  /*16720*/  @!P0 LEA.HI.X R183, R0, c[0x0][0x1fc], R149, 0x1, P3 ;  /* 0x00007f0000b78a11 */ /* 0x000fe400018f0c95 */
[C---:B-1----:R-:W-:Y:S01]  /*16730*/  HMMA.16816.F32.BF16 R4, R152.reuse, R156, R4 ;  /* 0x0000009c9804723c */ /* 0x042fe20000041804 */
[----:B------:R-:W1:Y:S04]  /*16740*/  LDSM.16.M88.4 R148, [R8+0x1800] ;  /* 0x001800000894783b */ /* 0x000e680000000200 */
[----:B------:R-:W-:Y:S03]  /*16750*/  IADD3 R0, R199, R184, RZ ;  /* 0x000000b8c7007210 */ /* 0x000fe60007ffe0ff */
[C---:B------:R-:W-:Y:S01]  /*16760*/  HMMA.16816.F32.BF16 R12, R152.reuse, R158, R12 ;  /* 0x0000009e980c723c */ /* 0x040fe2000004180c */
[----:B------:R-:W-:Y:S01]  /*16770*/  @!PT LDS RZ, [RZ] ;  /* 0x00000000fffff984 */ /* 0x000fe20000000800 */
[----:B------:R-:W-:Y:S01]  /*16780*/  @!PT LDS RZ, [RZ] ;  /* 0x00000000fffff984 */ /* 0x000fe20000000800 */
[----:B------:R-:W-:Y:S01]  /*16790*/  @!PT LDS RZ, [RZ] ;  /* 0x00000000fffff984 */ /* 0x000fe20000000800 */
[----:B------:R3:W-:Y:S07]  /*167a0*/  @!P0 LDGSTS.E.BYPASS.LTC128B.128 [R180], [R176.64], !P2 ;  /* 0x00000000b0b48fae */ /* 0x0007ee000d101d48 */
[C---:B-----5:R-:W-:Y:S01]  /*167b0*/  HMMA.16816.F32.BF16 R16, R152.reuse, R160, R16 ;  /* 0x000000a09810723c */ /* 0x060fe20000041810 */
[----:B------:R3:W-:Y:S07]  /*167c0*/  @!P0 LDGSTS.E.BYPASS.LTC128B.128 [R180+0x2000], [R176.64+0x80], !P1 ;  /* 0x02000080b0b48fae */ /* 0x0007ee000c901d48 */
[C---:B------:R-:W-:Y:S01]  /*167d0*/  HMMA.16816.F32.BF16 R20, R152.reuse, R162, R20 ;  /* 0x000000a29814723c */ /* 0x040fe20000041814 */
[----:B------:R3:W-:Y:S07]  /*167e0*/  @!P0 LDGSTS.E.BYPASS.LTC128B.128 [R180+0x4000], [R176.64+0x100], !P5 ;  /* 0x04000100b0b48fae */ /* 0x0007ee000e901d48 */
[C---:B--2---:R-:W-:Y:S01]  /*167f0*/  HMMA.16816.F32.BF16 R24, R152.reuse, R164, R24 ;  /* 0x000000a49818723c */ /* 0x044fe20000041818 */
        /* <DEDUP_REMOVED lines=246> */
[----:B------:R-:W-:Y:S02]  /*17760*/  FMUL.FTZ R123, R3, R123 ;  /* 0x0000007b037b7220 */ /* 0x000fe40000410000 */
[--C-:B------:R-:W-:Y:S02]  /*17770*/  FFMA.FTZ R200, R34, c[0x0][0x2d0], -R179.reuse ;  /* 0x0000b40022c87a23 */ /* 0x100fe400000108b3 */
[--C-:B------:R-:W-:Y:S02]  /*17780*/  FFMA.FTZ R201, R35, c[0x0][0x2d0], -R179.reuse ;  /* 0x0000b40023c97a23 */ /* 0x100fe400000108b3 */
[C---:B------:R-:W-:Y:S02]  /*17790*/  FMUL.FTZ R124, R8.reuse, R124 ;  /* 0x0000007c087c7220 */ /* 0x040fe40000410000 */
[C---:B------:R-:W-:Y:S01]  /*177a0*/  FMUL.FTZ R125, R8.reuse, R125 ;  /* 0x0000007d087d7220 */ /* 0x040fe20000410000 */
        /* <DEDUP_REMOVED lines=16> */
[----:B-----5:R-:W-:Y:S01]  /*178b0*/  F2FP.BF16.PACK_AB R135, R178, R177 ;  /* 0x000000b1b287723e */ /* 0x020fe200000010ff */
[C---:B------:R-:W-:Y:S02]  /*178c0*/  FMUL.FTZ R50, R3.reuse, R50 ;  /* 0x0000003203327220 */ /* 0x040fe40000410000 */
[C---:B------:R-:W-:Y:S02]  /*178d0*/  FMUL.FTZ R51, R3.reuse, R51 ;  /* 0x0000003303337220 */ /* 0x040fe40000410000 */
[C---:B------:R-:W-:Y:S01]  /*178e0*/  FMUL.FTZ R52, R8.reuse, R52 ;  /* 0x0000003408347220 */ /* 0x040fe20000410000 */
[----:B------:R-:W2:Y:S01]  /*178f0*/  MUFU.EX2 R184, R184 ;  /* 0x000000b800b87308 */ /* 0x000ea20000000800 */
        /* <DEDUP_REMOVED lines=107> */
[C---:B-----5:R-:W-:Y:S01]  /*17fb0*/  F2FP.BF16.PACK_AB R17, R185.reuse, R186 ;  /* 0x000000bab911723e */ /* 0x060fe200000010ff */
        /* <DEDUP_REMOVED lines=8> */
[----:B------:R-:W-:Y:S04]  /*18040*/  FADD.FTZ R181, R181, R172 ;  /* 0x000000acb5b57221 */ /* 0x000fe80000010000 */
[C---:B------:R-:W-:Y:S04]  /*18050*/  HMMA.16816.F32.BF16 R104, R16.reuse, R156, R104 ;  /* 0x0000009c1068723c */ /* 0x040fe80000041868 */
[----:B------:R-:W-:Y:S04]  /*18060*/  FADD.FTZ R182, R182, R181 ;  /* 0x000000b5b6b67221 */ /* 0x000fe80000010000 */
[C---:B------:R-:W-:Y:S01]  /*18070*/  HMMA.16816.F32.BF16 R108, R16.reuse, R158, R108 ;  /* 0x0000009e106c723c */ /* 0x040fe2000004186c */
[----:B------:R-:W-:Y:S03]  /*18080*/  LDSM.16.MT88.4 R156, [R9+0x3000] ;  /* 0x00300000099c783b */ /* 0x000fe60000004200 */
        /* <DEDUP_REMOVED lines=27> */
[----:B------:R-:W-:Y:S01]  /*18240*/  MUFU.EX2 R162, R162 ;  /* 0x000000a200a27308 */ /* 0x000fe20000000800 */
[----:B------:R-:W1:Y:S02]  /*18250*/  LDSM.16.MT88.4 R132, [R168+0x4800] ;  /* 0x00480000a884783b */ /* 0x000e640000004200 */
[C---:B---3--:R-:W-:Y:S07]  /*18260*/  HMMA.16816.F32.BF16 R64, R16.reuse, R128, R64 ;  /* 0x000000801040723c */ /* 0x048fee0000041840 */
[----:B------:R-:W3:Y:S01]  /*18270*/  MUFU.EX2 R163, R163 ;  /* 0x000000a300a37308 */ /* 0x000ee20000000800 */
        /* <DEDUP_REMOVED lines=88> */
[----:B------:R-:W-:Y:S05]  /*18800*/  ISETP.GE.AND P0, PT, R28, R231, PT ;  /* 0x000000e71c00720c */ /* 0x000fea0003f06270 */
[C---:B------:R-:W-:Y:S08]  /*18810*/  HMMA.16816.F32.BF16 R112, R16.reuse, R32, R112 ;  /* 0x000000201070723c */ /* 0x040ff00000041870 */
[C---:B------:R-:W-:Y:S04]  /*18820*/  HMMA.16816.F32.BF16 R116, R16.reuse, R34, R116 ;  /* 0x000000221074723c */ /* 0x040fe80000041874 */
[----:B------:R-:W-:Y:S04]  /*18830*/  @P0 SHF.R.S32.HI R8, RZ, 0x1f, R28 ;  /* 0x0000001fff080819 */ /* 0x000fe8000001141c */
[C---:B------:R-:W-:Y:S04]  /*18840*/  HMMA.16816.F32.BF16 R120, R16.reuse, R36, R120 ;  /* 0x000000241078723c */ /* 0x040fe80000041878 */
[----:B------:R-:W-:Y:S01]  /*18850*/  @P0 IMAD R3, R8, c[0x0][0x1e0], RZ ;  /* 0x0000780008030a24 */ /* 0x000fe200078e02ff */
[----:B------:R-:W-:Y:S03]  /*18860*/  @P0 MOV R8, c[0x0][0x1e0] ;  /* 0x0000780000080a02 */ /* 0x000fe60000000f00 */
[C---:B------:R-:W-:Y:S04]  /*18870*/  HMMA.16816.F32.BF16 R124, R16.reuse, R38, R124 ;  /* 0x00000026107c723c */ /* 0x040fe8000004187c */
[C---:B------:R-:W-:Y:S02]  /*18880*/  @P0 IMAD R3, R28.reuse, c[0x0][0x1e4], R3 ;  /* 0x000079001c030a24 */ /* 0x040fe400078e0203 */
[----:B------:R-:W-:Y:S02]  /*18890*/  @P0 IMAD.WIDE.U32 R28, R28, c[0x0][0x1e0], RZ ;  /* 0x000078001c1c0a25 */ /* 0x000fe400078e00ff */
[C---:B------:R-:W-:Y:S04]  /*188a0*/  HMMA.16816.F32.BF16 R40, R16.reuse, R148, R40 ;  /* 0x000000941028723c */ /* 0x040fe80000041828 */
[C---:B----4-:R-:W-:Y:S02]  /*188b0*/  @P0 SHF.L.U32 R9, R28.reuse, 0x6, RZ ;  /* 0x000000061c090819 */ /* 0x050fe400000006ff */
[----:B------:R-:W-:Y:S02]  /*188c0*/  @P0 IADD3 R3, R29, R3, RZ ;  /* 0x000000031d030210 */ /* 0x000fe40007ffe0ff */
[C---:B------:R-:W-:Y:S04]  /*188d0*/  HMMA.16816.F32.BF16 R44, R16.reuse, R150, R44 ;  /* 0x00000096102c723c */ /* 0x040fe8000004182c */
[----:B------:R-:W-:Y:S04]  /*188e0*/  @P0 SHF.L.U64.HI R3, R28, 0x6, R3 ;  /* 0x000000061c030819 */ /* 0x000fe80000010203 */
[C---:B------:R-:W-:Y:S08]  /*188f0*/  HMMA.16816.F32.BF16 R48, R16.reuse, R152, R48 ;  /* 0x000000981030723c */ /* 0x040ff00000041830 */
[C---:B------:R-:W-:Y:S08]  /*18900*/  HMMA.16816.F32.BF16 R52, R16.reuse, R154, R52 ;  /* 0x0000009a1034723c */ /* 0x040ff00000041834 */
[C---:B--2---:R-:W-:Y:S07]  /*18910*/  HMMA.16816.F32.BF16 R56, R16.reuse, R20, R56 ;  /* 0x000000141038723c */ /* 0x044fee0000041838 */
[----:B------:R-:W-:Y:S01]  /*18920*/  @P0 IADD3 R20, P3, R9, R236, RZ ;  /* 0x000000ec09140210 */ /* 0x000fe20007f7e0ff */
[C---:B------:R-:W-:Y:S01]  /*18930*/  HMMA.16816.F32.BF16 R60, R16.reuse, R22, R60 ;  /* 0x00000016103c723c */ /* 0x040fe2000004183c */
[----:B------:R-:W-:Y:S03]  /*18940*/  @P0 MOV R21, c[0x0][0x1e4] ;  /* 0x0000790000150a02 */ /* 0x000fe60000000f00 */
[----:B------:R-:W-:Y:S03]  /*18950*/  @P0 LEA R9, P1, R8, R9, 0x5 ;  /* 0x0000000908090211 */ /* 0x000fe600078228ff */
[C---:B------:R-:W-:Y:S01]  /*18960*/  @P0 LEA R22, P2, R20.reuse, c[0x0][0x1c8], 0x1 ;  /* 0x0000720014160a11 */ /* 0x040fe200078408ff */
[C---:B-1----:R-:W-:Y:S04]  /*18970*/  HMMA.16816.F32.BF16 R64, R16.reuse, R4, R64 ;  /* 0x000000041040723c */ /* 0x042fe80000041840 */
[----:B------:R-:W-:Y:S02]  /*18980*/  @P0 IADD3.X R23, R3, R230, RZ, P3, !PT ;  /* 0x000000e603170210 */ /* 0x000fe40001ffe4ff */
[----:B------:R-:W-:Y:S02]  /*18990*/  @P0 IADD3 R9, P3, R9, R236, RZ ;  /* 0x000000ec09090210 */ /* 0x000fe40007f7e0ff */
[C---:B------:R-:W-:Y:S01]  /*189a0*/  HMMA.16816.F32.BF16 R68, R16.reuse, R6, R68 ;  /* 0x000000061044723c */ /* 0x040fe20000041844 */
[----:B------:R-:W1:Y:S03]  /*189b0*/  LDSM.16.MT88.4 R4, [R168+0x5800] ;  /* 0x00580000a804783b */ /* 0x000e660000004200 */
[----:B------:R-:W-:Y:S02]  /*189c0*/  @P0 LEA.HI.X R23, R20, c[0x0][0x1cc], R23, 0x1, P2 ;  /* 0x0000730014170a11 */ /* 0x000fe400010f0c17 */
[----:B------:R-:W-:Y:S02]  /*189d0*/  @P0 ISETP.GE.AND P2, PT, R228, c[0x0][0x1d4], PT ;  /* 0x00007500e4000a0c */ /* 0x000fe40003f46270 */
[C---:B---3--:R-:W-:Y:S04]  /*189e0*/  HMMA.16816.F32.BF16 R72, R16.reuse, R12, R72 ;  /* 0x0000000c1048723c */ /* 0x048fe80000041848 */
[----:B------:R-:W-:Y:S01]  /*189f0*/  @P0 LEA.HI.X R21, R8, R3, R21, 0x5, P1 ;  /* 0x0000000308150211 */ /* 0x000fe200008f2c15 */
[----:B------:R-:W-:Y:S01]  /*18a00*/  FADD.FTZ R3, R187, R186 ;  /* 0x000000babb037221 */ /* 0x000fe20000010000 */
[C---:B------:R-:W-:Y:S02]  /*18a10*/  ISETP.GE.AND P1, PT, R234.reuse, 0x1, PT ;  /* 0x00000001ea00780c */ /* 0x040fe40003f26270 */
[C---:B------:R-:W-:Y:S01]  /*18a20*/  HMMA.16816.F32.BF16 R76, R16.reuse, R14, R76 ;  /* 0x0000000e104c723c */ /* 0x040fe2000004184c */
[----:B------:R-:W2:Y:S03]  /*18a30*/  LDSM.16.MT88.4 R12, [R169+0x5800] ;  /* 0x00580000a90c783b */ /* 0x000ea60000004200 */
[----:B------:R-:W-:Y:S01]  /*18a40*/  IADD3 R234, R234, 0x1, RZ ;  /* 0x00000001eaea7810 */ /* 0x000fe20007ffe0ff */
[----:B------:R-:W-:Y:S01]  /*18a50*/  FADD.FTZ R3, R188, R3 ;  /* 0x00000003bc037221 */ /* 0x000fe20000010000 */
[----:B------:R-:W-:Y:S02]  /*18a60*/  @P0 IADD3.X R8, R21, R230, RZ, P3, !PT ;  /* 0x000000e615080210 */ /* 0x000fe40001ffe4ff */
[----:B------:R-:W-:Y:S01]  /*18a70*/  SEL R234, R234, RZ, !P1 ;  /* 0x000000ffeaea7207 */ /* 0x000fe20004800000 */
[C---:B-----5:R-:W-:Y:S03]  /*18a80*/  HMMA.16816.F32.BF16 R80, R16.reuse, R24, R80 ;  /* 0x000000181050723c */ /* 0x060fe60000041850 */
[----:B------:R-:W-:Y:S01]  /*18a90*/  @P0 ISETP.GE.AND P1, PT, R212, c[0x0][0x1d4], PT ;  /* 0x00007500d4000a0c */ /* 0x000fe20003f26270 */
[----:B------:R-:W-:Y:S02]  /*18aa0*/  FADD.FTZ R164, R164, R3 ;  /* 0x00000003a4a47221 */ /* 0x000fe40000010000 */
[----:B------:R-:W-:Y:S02]  /*18ab0*/  @P0 IMAD R3, R234, 0x6000, R11 ;  /* 0x00006000ea030824 */ /* 0x000fe400078e020b */
[C---:B------:R-:W-:Y:S03]  /*18ac0*/  HMMA.16816.F32.BF16 R84, R16.reuse, R26, R84 ;  /* 0x0000001a1054723c */ /* 0x040fe60000041854 */
[----:B------:R-:W-:Y:S01]  /*18ad0*/  @!PT LDS RZ, [RZ] ;  /* 0x00000000fffff984 */ /* 0x000fe20000000800 */
[----:B------:R-:W-:Y:S01]  /*18ae0*/  @!PT LDS RZ, [RZ] ;  /* 0x00000000fffff984 */ /* 0x000fe20000000800 */
[----:B------:R-:W-:Y:S01]  /*18af0*/  @!PT LDS RZ, [RZ] ;  /* 0x00000000fffff984 */ /* 0x000fe20000000800 */
[----:B------:R3:W-:Y:S01]  /*18b00*/  @P0 LDGSTS.E.BYPASS.LTC128B.128 [R3], [R22.64], !P2 ;  /* 0x0000000016030fae */ /* 0x0007e2000d101d48 */
[----:B------:R-:W-:Y:S04]  /*18b10*/  FADD.FTZ R165, R165, R164 ;  /* 0x000000a4a5a57221 */ /* 0x000fe80000010000 */
[C---:B-1----:R-:W-:Y:S03]  /*18b20*/  HMMA.16816.F32.BF16 R88, R16.reuse, R4, R88 ;  /* 0x000000041058723c */ /* 0x042fe60000041858 */
[----:B------:R3:W-:Y:S01]  /*18b30*/  @P0 LDGSTS.E.BYPASS.LTC128B.128 [R3+0x2000], [R22.64+0x80], !P1 ;  /* 0x0200008016030fae */ /* 0x0007e2000c901d48 */
[----:B------:R-:W-:Y:S03]  /*18b40*/  FADD.FTZ R166, R166, R165 ;  /* 0x000000a5a6a67221 */ /* 0x000fe60000010000 */
[C---:B------:R-:W-:Y:S01]  /*18b50*/  @P0 LEA R4, P3, R9.reuse, c[0x0][0x1c8], 0x1 ;  /* 0x0000720009040a11 */ /* 0x040fe200078608ff */
[C---:B------:R-:W-:Y:S03]  /*18b60*/  HMMA.16816.F32.BF16 R92, R16.reuse, R6, R92 ;  /* 0x00000006105c723c */ /* 0x040fe6000004185c */
[----:B------:R3:W-:Y:S01]  /*18b70*/  @P0 LDGSTS.E.BYPASS.LTC128B.128 [R3+0x4000], [R22.64+0x100], !P5 ;  /* 0x0400010016030fae */ /* 0x0007e2000e901d48 */
[----:B------:R-:W-:Y:S01]  /*18b80*/  @P0 LEA.HI.X R5, R9, c[0x0][0x1cc], R8, 0x1, P3 ;  /* 0x0000730009050a11 */ /* 0x000fe200018f0c08 */
[----:B------:R-:W-:Y:S01]  /*18b90*/  FADD.FTZ R167, R167, R166 ;  /* 0x000000a6a7a77221 */ /* 0x000fe20000010000 */
[----:B------:R-:W-:Y:S02]  /*18ba0*/  MOV R9, R2 ;  /* 0x0000000200097202 */ /* 0x000fe40000000f00 */
[C---:B--2---:R-:W-:Y:S03]  /*18bb0*/  HMMA.16816.F32.BF16 R96, R16.reuse, R12, R96 ;  /* 0x0000000c1060723c */ /* 0x044fe60000041860 */
[----:B------:R3:W-:Y:S01]  /*18bc0*/  @P0 LDGSTS.E.BYPASS.LTC128B.128 [R3+0x1000], [R4.64], !P2 ;  /* 0x0100000004030fae */ /* 0x0007e2000d101d48 */
[----:B------:R-:W-:Y:S01]  /*18bd0*/  FADD.FTZ R200, R200, R167 ;  /* 0x000000a7c8c87221 */ /* 0x000fe20000010000 */
[----:B------:R-:W-:Y:S03]  /*18be0*/  IADD3 R6, R197, 0x1, RZ ;  /* 0x00000001c5067810 */ /* 0x000fe60007ffe0ff */
[----:B------:R-:W-:Y:S03]  /*18bf0*/  HMMA.16816.F32.BF16 R100, R16, R14, R100 ;  /* 0x0000000e1064723c */ /* 0x000fe60000041864 */
[----:B------:R3:W-:Y:S01]  /*18c00*/  @P0 LDGSTS.E.BYPASS.LTC128B.128 [R3+0x3000], [R4.64+0x80], !P1 ;  /* 0x0300008004030fae */ /* 0x0007e2000c901d48 */
[----:B------:R-:W-:Y:S01]  /*18c10*/  FADD.FTZ R201, R201, R200 ;  /* 0x000000c8c9c97221 */ /* 0x000fe20000010000 */
[----:B------:R-:W-:Y:S03]  /*18c20*/  ISETP.GE.AND P1, PT, R197, 0x1, PT ;  /* 0x00000001c500780c */ /* 0x000fe60003f26270 */
[----:B------:R-:W-:Y:S01]  /*18c30*/  FADD.FTZ R180, R180, R201 ;  /* 0x000000c9b4b47221 */ /* 0x000fe20000010000 */
[----:B------:R-:W-:Y:S02]  /*18c40*/  SEL R197, R6, RZ, !P1 ;  /* 0x000000ff06c57207 */ /* 0x000fe40004800000 */
[----:B------:R3:W-:Y:S01]  /*18c50*/  @P0 LDGSTS.E.BYPASS.LTC128B.128 [R3+0x5000], [R4.64+0x100], !P5 ;  /* 0x0500010004030fae */ /* 0x0007e2000e901d48 */
[----:B------:R-:W-:Y:S01]  /*18c60*/  ISETP.GT.AND P0, PT, R190, R191, PT ;  /* 0x000000bfbe00720c */ /* 0x000fe20003f04270 */
[----:B------:R-:W-:Y:S01]  /*18c70*/  FADD.FTZ R238, R179, R180 ;  /* 0x000000b4b3ee7221 */ /* 0x000fe20000010000 */
[----:B------:R-:W-:Y:S05]  /*18c80*/  MOV R190, R240 ;  /* 0x000000f000be7202 */ /* 0x000fea0000000f00 */
[----:B------:R-:W0:Y:S01]  /*18c90*/  LDGDEPBAR ;  /* 0x00000000000079af */ /* 0x000e220000000000 */
[----:B---3--:R-:W-:Y:S05]  /*18ca0*/  MOV R3, R0 ;  /* 0x0000000000037202 */ /* 0x008fea0000000f00 */
[----:B------:R-:W-:-:S05]  /*18cb0*/  @P0 BRA `(.L_x_1952) ;  /* 0xffffd76000000947 */ /* 0x000fca000383ffff */
.L_x_1951:
[----:B------:R-:W-:-:S13]  /*18cc0*/  ISETP.GE.AND P0, PT, R240, R231, PT ;  /* 0x000000e7f000720c */ /* 0x000fda0003f06270 */
[----:B------:R-:W-:Y:S05]  /*18cd0*/  @!P0 BRA `(.L_x_1953) ;  /* 0x0000337000008947 */ /* 0x000fea0003800000 */
[----:B------:R-:W-:Y:S02]  /*18ce0*/  MOV R3, R0 ;  /* 0x0000000000037202 */ /* 0x000fe40000000f00 */
[----:B------:R-:W-:Y:S02]  /*18cf0*/  MOV R8, R2 ;  /* 0x0000000200087202 */ /* 0x000fe40000000f00 */
.L_x_1962:
        /* <DEDUP_REMOVED lines=8> */
[----:B------:R-:W-:Y:S05]  /*18d80*/  IADD3 R202, R198, R201, R199 ;  /* 0x000000c9c6ca7210 */ /* 0x000fea0007ffe0c7 */
[----:B------:R-:W-:Y:S01]  /*18d90*/  @!P0 IADD3 R7, R240, -0x1, RZ ;  /* 0xfffffffff0078810 */ /* 0x000fe20007ffe0ff */
[----:B------:R-:W-:Y:S02]  /*18da0*/  @!P0 IMAD.MOV.U32 R25, RZ, RZ, c[0x0][0x208] ;  /* 0x00008200ff198624 */ /* 0x000fe400078e00ff */
[----:B------:R-:W-:Y:S01]  /*18db0*/  @!P0 IMAD.MOV.U32 R2, RZ, RZ, c[0x0][0x20c] ;  /* 0x00008300ff028624 */ /* 0x000fe200078e00ff */
[----:B------:R-:W-:Y:S01]  /*18dc0*/  @!P0 SHF.R.S32.HI R16, RZ, 0x1f, R7 ;  /* 0x0000001fff108819 */ /* 0x000fe20000011407 */
[C---:B------:R-:W-:Y:S01]  /*18dd0*/  @!P0 IMAD.WIDE.U32 R4, R7.reuse, c[0x0][0x208], RZ ;  /* 0x0000820007048a25 */ /* 0x040fe200078e00ff */
[----:B------:R-:W-:Y:S03]  /*18de0*/  LDSM.16.M88.4 R36, [R196] ;  /* 0x00000000c424783b */ /* 0x000fe60000000200 */
[----:B------:R-:W-:Y:S01]  /*18df0*/  @!P0 IMAD R16, R16, c[0x0][0x208], RZ ;  /* 0x0000820010108a24 */ /* 0x000fe200078e02ff */
[----:B------:R-:W-:Y:S01]  /*18e00*/  ULDC UR4, c[0x0][0x324] ;  /* 0x0000c90000047ab9 */ /* 0x000fe20000000800 */
[C---:B------:R-:W-:Y:S01]  /*18e10*/  @!P0 IMAD.SHL.U32 R17, R4.reuse, 0x40, RZ ;  /* 0x0000004004118824 */ /* 0x040fe200078e00ff */
[----:B------:R-:W-:Y:S01]  /*18e20*/  ULOP3.LUT UR4, URZ, UR4, URZ, 0x33, !UPT ;  /* 0x000000043f047292 */ /* 0x000fe2000f8e333f */
[----:B------:R-:W1:Y:S01]  /*18e30*/  LDSM.16.M88.4 R12, [R201] ;  /* 0x00000000c90c783b */ /* 0x000e620000000200 */
[----:B------:R-:W-:Y:S02]  /*18e40*/  @!P0 IMAD R16, R7, c[0x0][0x20c], R16 ;  /* 0x0000830007108a24 */ /* 0x000fe400078e0210 */
[----:B------:R-:W-:Y:S02]  /*18e50*/  @!P0 IADD3 R19, P3, R17, R232, RZ ;  /* 0x000000e811138210 */ /* 0x000fe40007f7e0ff */
[----:B------:R-:W2:Y:S01]  /*18e60*/  LDSM.16.M88.4 R20, [R201+0x800] ;  /* 0x00080000c914783b */ /* 0x000ea20000000200 */
[----:B------:R-:W-:Y:S01]  /*18e70*/  @!P0 IMAD.IADD R16, R5, 0x1, R16 ;  /* 0x0000000105108824 */ /* 0x000fe200078e0210 */
[----:B------:R-:W-:Y:S02]  /*18e80*/  @!P0 LEA R32, P2, R19, c[0x0][0x1f8], 0x1 ;  /* 0x00007e0013208a11 */ /* 0x000fe400078408ff */
[C---:B------:R-:W-:Y:S01]  /*18e90*/  @!P0 LEA R17, P1, R25.reuse, R17, 0x5 ;  /* 0x0000001119118211 */ /* 0x040fe200078228ff */
[----:B------:R-:W3:Y:S01]  /*18ea0*/  LDSM.16.M88.4 R28, [R201+0x1000] ;  /* 0x00100000c91c783b */ /* 0x000ee20000000200 */
[----:B------:R-:W-:Y:S04]  /*18eb0*/  @!P0 SHF.L.U64.HI R16, R4, 0x6, R16 ;  /* 0x0000000604108819 */ /* 0x000fe80000010210 */
[----:B------:R-:W4:Y:S01]  /*18ec0*/  LDSM.16.M88.4 R148, [R201+0x1800] ;  /* 0x00180000c994783b */ /* 0x000f220000000200 */
[--C-:B------:R-:W-:Y:S01]  /*18ed0*/  @!P0 IMAD.X R0, R16, 0x1, R227.reuse, P3 ;  /* 0x0000000110008824 */ /* 0x100fe200018e06e3 */
[----:B------:R-:W-:Y:S02]  /*18ee0*/  @!P0 LEA.HI.X R2, R25, R16, R2, 0x5, P1 ;  /* 0x0000001019028211 */ /* 0x000fe400008f2c02 */
        /* <DEDUP_REMOVED lines=8> */
[----:B------:R-:W-:Y:S01]  /*18f70*/  @!P0 LEA R188, P3, R0, c[0x0][0x1f8], 0x1 ;  /* 0x00007e0000bc8a11 */ /* 0x000fe200078608ff */
[----:B------:R-:W-:Y:S02]  /*18f80*/  @!P0 IMAD R2, R234, 0x6000, R10 ;  /* 0x00006000ea028824 */ /* 0x000fe400078e020a */
[----:B------:R-:W4:Y:S01]  /*18f90*/  LDSM.16.M88.4 R164, [R200+0x1000] ;  /* 0x00100000c8a4783b */ /* 0x000f220000000200 */
[----:B------:R-:W-:Y:S01]  /*18fa0*/  @!P0 LEA.HI.X R189, R0, c[0x0][0x1fc], R25, 0x1, P3 ;  /* 0x00007f0000bd8a11 */ /* 0x000fe200018f0c19 */
[C---:B------:R-:W-:Y:S01]  /*18fb0*/  IMAD.IADD R0, R199.reuse, 0x1, R201 ;  /* 0x00000001c7007824 */ /* 0x040fe200078e02c9 */
        /* <DEDUP_REMOVED lines=12> */
[----:B------:R2:W-:Y:S05]  /*19080*/  @!P0 LDGSTS.E.BYPASS.LTC128B.128 [R2+0x3000], [R188.64+0x80], !P1 ;  /* 0x03000080bc028fae */ /* 0x0005ea000c901d48 */
[C---:B---3--:R-:W-:Y:S01]  /*19090*/  HMMA.16816.F32.BF16 R24, R36.reuse, R28, RZ ;  /* 0x0000001c2418723c */ /* 0x048fe200000418ff */
[----:B------:R2:W-:Y:S01]  /*190a0*/  @!P0 LDGSTS.E.BYPASS.LTC128B.128 [R2+0x5000], [R188.64+0x100], !P5 ;  /* 0x05000100bc028fae */ /* 0x0005e2000e901d48 */
[C---:B------:R-:W-:Y:S02]  /*190b0*/  ISETP.GE.AND P0, PT, R234.reuse, 0x1, PT ;  /* 0x00000001ea00780c */ /* 0x040fe40003f06270 */
[----:B------:R-:W-:Y:S02]  /*190c0*/  IADD3 R234, R234, 0x1, RZ ;  /* 0x00000001eaea7810 */ /* 0x000fe40007ffe0ff */
[----:B------:R-:W-:Y:S02]  /*190d0*/  LDSM.16.M88.4 R172, [R192] ;  /* 0x00000000c0ac783b */ /* 0x000fe40000000200 */
[C---:B------:R-:W-:Y:S01]  /*190e0*/  HMMA.16816.F32.BF16 R28, R36.reuse, R30, RZ ;  /* 0x0000001e241c723c */ /* 0x040fe200000418ff */
[----:B------:R-:W-:Y:S02]  /*190f0*/  SEL R234, R234, RZ, !P0 ;  /* 0x000000ffeaea7207 */ /* 0x000fe40004000000 */
        /* <DEDUP_REMOVED lines=111> */
[----:B------:R1:W3:Y:S05]  /*197f0*/  LDSM.16.M88.4 R148, [R0+0x5800] ;  /* 0x005800000094783b */ /* 0x0002ea0000000200 */
[----:B------:R-:W-:Y:S02]  /*19800*/  LDSM.16.M88.4 R160, [R147+0x8000] ;  /* 0x0080000093a0783b */ /* 0x000fe40000000200 */
[C---:B--2---:R-:W-:Y:S08]  /*19810*/  HMMA.16816.F32.BF16 R4, R156.reuse, R172, R4 ;  /* 0x000000ac9c04723c */ /* 0x044ff00000041804 */
[C---:B------:R-:W-:Y:S01]  /*19820*/  HMMA.16816.F32.BF16 R12, R156.reuse, R174, R12 ;  /* 0x000000ae9c0c723c */ /* 0x040fe2000004180c */
[----:B------:R2:W3:Y:S07]  /*19830*/  LDSM.16.M88.4 R172, [R2+0x4000] ;  /* 0x0040000002ac783b */ /* 0x0004ee0000000200 */
[C---:B------:R-:W-:Y:S04]  /*19840*/  HMMA.16816.F32.BF16 R16, R156.reuse, R188, R16 ;  /* 0x000000bc9c10723c */ /* 0x040fe80000041810 */
[----:B-1----:R-:W-:Y:S04]  /*19850*/  IMAD.IADD R0, R213, 0x1, R224 ;  /* 0x00000001d5007824 */ /* 0x002fe800078e02e0 */
[C---:B------:R-:W-:Y:S01]  /*19860*/  HMMA.16816.F32.BF16 R20, R156.reuse, R190, R20 ;  /* 0x000000be9c14723c */ /* 0x040fe20000041814 */
[----:B------:R-:W-:Y:S07]  /*19870*/  LDSM.16.M88.4 R188, [R202+0x4800] ;  /* 0x00480000cabc783b */ /* 0x000fee0000000200 */
[C---:B-----5:R-:W-:Y:S04]  /*19880*/  HMMA.16816.F32.BF16 R24, R156.reuse, R164, R24 ;  /* 0x000000a49c18723c */ /* 0x060fe80000041818 */
[----:B--2---:R-:W-:Y:S04]  /*19890*/  @P4 IMAD.HI.U32 R2, R0, c[0x0][0x2c8], RZ ;  /* 0x0000b20000024a27 */ /* 0x004fe800078e00ff */
[C---:B------:R-:W-:Y:S01]  /*198a0*/  HMMA.16816.F32.BF16 R28, R156.reuse, R166, R28 ;  /* 0x000000a69c1c723c */ /* 0x040fe2000004181c */
[----:B------:R-:W-:Y:S03]  /*198b0*/  LDSM.16.M88.4 R164, [R202+0x5000] ;  /* 0x00500000caa4783b */ /* 0x000fe60000000200 */
[----:B------:R-:W-:Y:S02]  /*198c0*/  @P4 SHF.R.U32.HI R0, RZ, c[0x0][0x2cc], R2 ;  /* 0x0000b300ff004a19 */ /* 0x000fe40000011602 */
[----:B------:R-:W-:Y:S02]  /*198d0*/  ISETP.GE.AND P4, PT, R205, 0x1, PT ;  /* 0x00000001cd00780c */ /* 0x000fe40003f86270 */
[C---:B------:R-:W-:Y:S08]  /*198e0*/  HMMA.16816.F32.BF16 R32, R156.reuse, R152, R32 ;  /* 0x000000989c20723c */ /* 0x040ff00000041820 */
[----:B------:R-:W-:Y:S01]  /*198f0*/  HMMA.16816.F32.BF16 R36, R156, R154, R36 ;  /* 0x0000009a9c24723c */ /* 0x000fe20000041824 */
[----:B------:R-:W-:Y:S06]  /*19900*/  LDSM.16.M88.4 R152, [R202+0x5800] ;  /* 0x00580000ca98783b */ /* 0x000fec0000000200 */
[----:B------:R-:W-:Y:S01]  /*19910*/  IMAD.SHL.U32 R159, R240, 0x40, RZ ;  /* 0x00000040f09f7824 */ /* 0x000fe200078e00ff */
[C---:B---3--:R-:W-:Y:S05]  /*19920*/  HMMA.16816.F32.BF16 R4, R168.reuse, R176, R4 ;  /* 0x000000b0a804723c */ /* 0x048fea0000041804 */
[----:B------:R-:W-:Y:S03]  /*19930*/  IADD3 R2, -R218, 0x1, -R159 ;  /* 0x00000001da027810 */ /* 0x000fe60007ffe99f */
[C---:B------:R-:W-:Y:S04]  /*19940*/  HMMA.16816.F32.BF16 R12, R168.reuse, R178, R12 ;  /* 0x000000b2a80c723c */ /* 0x040fe8000004180c */
[----:B------:R-:W-:Y:S04]  /*19950*/  IADD3 R2, -R223, R2, R226 ;  /* 0x00000002df027210 */ /* 0x000fe80007ffe1e2 */
[C---:B----4-:R-:W-:Y:S08]  /*19960*/  HMMA.16816.F32.BF16 R16, R168.reuse, R180, R16 ;  /* 0x000000b4a810723c */ /* 0x050ff00000041810 */
[C---:B------:R-:W-:Y:S08]  /*19970*/  HMMA.16816.F32.BF16 R20, R168.reuse, R182, R20 ;  /* 0x000000b6a814723c */ /* 0x040ff00000041814 */
[C---:B------:R-:W-:Y:S08]  /*19980*/  HMMA.16816.F32.BF16 R24, R168.reuse, R184, R24 ;  /* 0x000000b8a818723c */ /* 0x040ff00000041818 */
[C---:B------:R-:W-:Y:S08]  /*19990*/  HMMA.16816.F32.BF16 R28, R168.reuse, R186, R28 ;  /* 0x000000baa81c723c */ /* 0x040ff0000004181c */
[C---:B------:R-:W-:Y:S01]  /*199a0*/  HMMA.16816.F32.BF16 R32, R168.reuse, R148, R32 ;  /* 0x00000094a820723c */ /* 0x040fe20000041820 */
[----:B------:R-:W1:Y:S06]  /*199b0*/  SHFL.IDX PT, R149, R0, RZ, 0x1c1f ;  /* 0x001c1fff00957589 */ /* 0x000e6c00000e0000 */
[C---:B------:R-:W-:Y:S01]  /*199c0*/  IADD3 R148, R2.reuse, c[0x0][0x328], RZ ;  /* 0x0000ca0002947a10 */ /* 0x040fe20007ffe0ff */
[----:B------:R-:W-:Y:S04]  /*199d0*/  HMMA.16816.F32.BF16 R36, R168, R150, R36 ;  /* 0x00000096a824723c */ /* 0x000fe80000041824 */
[----:B------:R-:W-:Y:S04]  /*199e0*/  IADD3 R2, R2, UR4, RZ ;  /* 0x0000000402027c10 */ /* 0x000fe8000fffe0ff */
[C---:B------:R-:W-:Y:S08]  /*199f0*/  HMMA.16816.F32.BF16 R4, R160.reuse, R172, R4 ;  /* 0x000000aca004723c */ /* 0x040ff00000041804 */
[C---:B------:R-:W-:Y:S04]  /*19a00*/  HMMA.16816.F32.BF16 R12, R160.reuse, R174, R12 ;  /* 0x000000aea00c723c */ /* 0x040fe8000004180c */
[--C-:B-1----:R-:W-:Y:S04]  /*19a10*/  IMAD.IADD R150, R2, 0x1, R149.reuse ;  /* 0x0000000102967824 */ /* 0x102fe800078e0295 */
[C---:B------:R-:W-:Y:S08]  /*19a20*/  HMMA.16816.F32.BF16 R16, R160.reuse, R188, R16 ;  /* 0x000000bca010723c */ /* 0x040ff00000041810 */
[C---:B------:R-:W-:Y:S08]  /*19a30*/  HMMA.16816.F32.BF16 R20, R160.reuse, R190, R20 ;  /* 0x000000bea014723c */ /* 0x040ff00000041814 */
[C---:B------:R-:W-:Y:S08]  /*19a40*/  HMMA.16816.F32.BF16 R24, R160.reuse, R164, R24 ;  /* 0x000000a4a018723c */ /* 0x040ff00000041818 */
[C---:B------:R-:W-:Y:S08]  /*19a50*/  HMMA.16816.F32.BF16 R28, R160.reuse, R166, R28 ;  /* 0x000000a6a01c723c */ /* 0x040ff0000004181c */
[C---:B------:R-:W-:Y:S07]  /*19a60*/  HMMA.16816.F32.BF16 R32, R160.reuse, R152, R32 ;  /* 0x00000098a020723c */ /* 0x040fee0000041820 */
[----:B------:R-:W-:Y:S01]  /*19a70*/  IMAD.IADD R152, R148, 0x1, R149 ;  /* 0x0000000194987824 */ /* 0x000fe200078e0295 */
        /* <DEDUP_REMOVED lines=15> */
.L_x_1956:
[----:B------:R-:W-:Y:S04]  /*19b70*/  MOV R149, c[0x0][0x32c] ;  /* 0x0000cb0000957a02 */ /* 0x000fe80000000f00 */
[----:B------:R-:W-:Y:S11]  /*19b80*/  ISETP.NE.AND P0, PT, R149, 0x1, PT ;  /* 0x000000019500780c */ /* 0x000ff60003f05270 */
[----:B------:R-:W-:Y:S02]  /*19b90*/  @!UPT UIADD3 URZ, URZ, URZ, URZ ;  /* 0x0000003f3f3ff290 */ /* 0x000fe4000fffe03f */
[----:B------:R-:W-:Y:S05]  /*19ba0*/  @P0 IMAD.HI.U32 R149, R154, c[0x0][0x330], RZ ;  /* 0x0000cc009a950a27 */ /* 0x000fea00078e00ff */
[----:B------:R-:W-:Y:S02]  /*19bb0*/  @P0 SHF.R.U32.HI R154, RZ, c[0x0][0x334], R149 ;  /* 0x0000cd00ff9a0a19 */ /* 0x000fe40000011695 */
.L_x_1957:
[----:B------:R-:W-:Y:S05]  /*19bc0*/  BSYNC B0 ;  /* 0x0000000000007941 */ /* 0x000fea0003800000 */
.L_x_1955:
[----:B------:R-:W-:Y:S04]  /*19bd0*/  IMAD R151, R154, c[0x0][0x32c], -R159 ;  /* 0x0000cb009a977a24 */ /* 0x000fe800078e0a9f */
[----:B------:R-:W-:Y:S05]  /*19be0*/  IMAD.IADD R151, R151, 0x1, -R218 ;  /* 0x0000000197977824 */ /* 0x000fea00078e0ada */
[----:B------:R-:W-:Y:S02]  /*19bf0*/  IADD3 R149, R151, c[0x0][0x32c], RZ ;  /* 0x0000cb0097957a10 */ /* 0x000fe40007ffe0ff */
[----:B------:R-:W-:Y:S02]  /*19c00*/  IMNMX R150, R150, R151, !PT ;  /* 0x0000009796967217 */ /* 0x000fe40007800200 */
[----:B------:R-:W-:Y:S02]  /*19c10*/  IMNMX R152, R152, R149, PT ;  /* 0x0000009598987217 */ /* 0x000fe40003800200 */
.L_x_1954:
        /* <DEDUP_REMOVED lines=66> */
.L_x_1960:
[----:B------:R-:W-:Y:S04]  /*1a040*/  MOV R4, c[0x0][0x32c] ;  /* 0x0000cb0000047a02 */ /* 0x000fe80000000f00 */
[----:B------:R-:W-:Y:S11]  /*1a050*/  ISETP.NE.AND P0, PT, R4, 0x1, PT ;  /* 0x000000010400780c */ /* 0x000ff60003f05270 */
[----:B------:R-:W-:Y:S02]  /*1a060*/  @!UPT UIADD3 URZ, URZ, URZ, URZ ;  /* 0x0000003f3f3ff290 */ /* 0x000fe4000fffe03f */
[----:B------:R-:W-:Y:S05]  /*1a070*/  @P0 IMAD.HI.U32 R4, R12, c[0x0][0x330], RZ ;  /* 0x0000cc000c040a27 */ /* 0x000fea00078e00ff */
[----:B------:R-:W-:Y:S02]  /*1a080*/  @P0 SHF.R.U32.HI R12, RZ, c[0x0][0x334], R4 ;  /* 0x0000cd00ff0c0a19 */ /* 0x000fe40000011604 */
.L_x_1961:
[----:B------:R-:W-:Y:S05]  /*1a090*/  BSYNC B0 ;  /* 0x0000000000007941 */ /* 0x000fea0003800000 */
.L_x_1959:
[----:B------:R-:W-:Y:S04]  /*1a0a0*/  IMAD R159, R12, c[0x0][0x32c], -R159 ;  /* 0x0000cb000c9f7a24 */ /* 0x000fe800078e0a9f */
[----:B------:R-:W-:Y:S05]  /*1a0b0*/  IMAD.IADD R159, R159, 0x1, -R218 ;  /* 0x000000019f9f7824 */ /* 0x000fea00078e0ada */
[----:B------:R-:W-:Y:S02]  /*1a0c0*/  IADD3 R17, R159, c[0x0][0x32c], RZ ;  /* 0x0000cb009f117a10 */ /* 0x000fe40007ffe0ff */
[----:B------:R-:W-:Y:S02]  /*1a0d0*/  IMNMX R2, R2, R159, !PT ;  /* 0x0000009f02027217 */ /* 0x000fe40007800200 */
[----:B------:R-:W-:Y:S02]  /*1a0e0*/  IMNMX R0, R0, R17, PT ;  /* 0x0000001100007217 */ /* 0x000fe40003800200 */
.L_x_1958:
        /* <DEDUP_REMOVED lines=57> */
[----:B------:R-:W-:Y:S01]  /*1a480*/  ISETP.LT.OR P2, PT, R0, 0x29, P4 ;  /* 0x000000290000780c */ /* 0x000fe20002741670 */
[----:B------:R-:W1:Y:S01]  /*1a490*/  SHFL.BFLY PT, R4, R7, 0x2, 0x1f ;  /* 0x0c401f0007047f89 */ /* 0x000e6200000e0000 */
[----:B------:R-:W-:Y:S02]  /*1a4a0*/  ISETP.GT.AND P0, PT, R2, 0x29, P1 ;  /* 0x000000290200780c */ /* 0x000fe40000f04270 */
[----:B------:R-:W-:Y:S02]  /*1a4b0*/  FMNMX.FTZ R15, R184, R15, !PT ;  /* 0x0000000fb80f7209 */ /* 0x000fe40007810000 */
[----:B------:R-:W-:Y:S02]  /*1a4c0*/  FSEL R150, R30, -INF , !P2 ;  /* 0xff8000001e967808 */ /* 0x000fe40005000000 */
[----:B------:R-:W-:Y:S02]  /*1a4d0*/  ISETP.LT.OR P0, PT, R0, 0x2a, P0 ;  /* 0x0000002a0000780c */ /* 0x000fe40000701670 */
        /* <DEDUP_REMOVED lines=11> */
[----:B------:R-:W-:Y:S02]  /*1a590*/  FMNMX.FTZ R15, R170, R15, !PT ;  /* 0x0000000faa0f7209 */ /* 0x000fe40007810000 */
[----:B------:R-:W-:Y:S02]  /*1a5a0*/  ISETP.GT.AND P0, PT, R2, 0x39, P1 ;  /* 0x000000390200780c */ /* 0x000fe40000f04270 */
[C---:B------:R-:W-:Y:S02]  /*1a5b0*/  ISETP.LT.OR P1, PT, R0.reuse, 0x39, P4 ;  /* 0x000000390000780c */ /* 0x040fe40002721670 */
[----:B------:R-:W-:Y:S02]  /*1a5c0*/  ISETP.LT.OR P0, PT, R0, 0x3a, P0 ;  /* 0x0000003a0000780c */ /* 0x000fe40000701670 */
[----:B------:R-:W-:Y:S02]  /*1a5d0*/  FSEL R154, R38, -INF , !P1 ;  /* 0xff800000269a7808 */ /* 0x000fe40004800000 */
        /* <DEDUP_REMOVED lines=21> */
[--C-:B------:R-:W-:Y:S02]  /*1a730*/  FFMA.FTZ R159, R5, c[0x0][0x2d0], -R172.reuse ;  /* 0x0000b400059f7a23 */ /* 0x100fe400000108ac */
[----:B------:R-:W-:Y:S02]  /*1a740*/  FMUL.FTZ R5, R4, c[0x0][0x2d0] ;  /* 0x0000b40004057a20 */ /* 0x000fe40000410000 */
[--C-:B------:R-:W-:Y:S01]  /*1a750*/  FFMA.FTZ R165, R157, c[0x0][0x2d0], -R172.reuse ;  /* 0x0000b4009da57a23 */ /* 0x100fe200000108ac */
[----:B------:R-:W-:Y:S01]  /*1a760*/  MUFU.EX2 R160, R160 ;  /* 0x000000a000a07308 */ /* 0x000fe20000000800 */
[--C-:B------:R-:W-:Y:S01]  /*1a770*/  FFMA.FTZ R162, R13, c[0x0][0x2d0], -R172.reuse ;  /* 0x0000b4000da27a23 */ /* 0x100fe200000108ac */
[----:B------:R-:W-:Y:S01]  /*1a780*/  IADD3 R157, R195, R158, RZ ;  /* 0x0000009ec39d7210 */ /* 0x000fe20007ffe0ff */
[--C-:B------:R-:W-:Y:S02]  /*1a790*/  FFMA.FTZ R188, R149, c[0x0][0x2d0], -R172.reuse ;  /* 0x0000b40095bc7a23 */ /* 0x100fe400000108ac */
[--C-:B------:R-:W-:Y:S02]  /*1a7a0*/  FFMA.FTZ R173, R173, c[0x0][0x2d0], -R172.reuse ;  /* 0x0000b400adad7a23 */ /* 0x100fe400000108ac */
[----:B------:R-:W2:Y:S01]  /*1a7b0*/  LDSM.16.MT88.4 R24, [R157] ;  /* 0x000000009d18783b */ /* 0x000ea20000004200 */
[--C-:B------:R-:W-:Y:S02]  /*1a7c0*/  FFMA.FTZ R174, R179, c[0x0][0x2d0], -R172.reuse ;  /* 0x0000b400b3ae7a23 */ /* 0x100fe400000108ac */
        /* <DEDUP_REMOVED lines=74> */
[C---:B------:R-:W-:Y:S01]  /*1ac70*/  FMUL.FTZ R46, R3.reuse, R46 ;  /* 0x0000002e032e7220 */ /* 0x040fe20000410000 */
        /* <DEDUP_REMOVED lines=78> */
[----:B------:R-:W-:Y:S02]  /*1b160*/  FMUL.FTZ R89, R8, R89 ;  /* 0x0000005908597220 */ /* 0x000fe40000410000 */
[C---:B------:R-:W-:Y:S01]  /*1b170*/  FMUL.FTZ R90, R3.reuse, R90 ;  /* 0x0000005a035a7220 */ /* 0x040fe20000410000 */
[C---:B------:R-:W-:Y:S01]  /*1b180*/  HMMA.16816.F32.BF16 R84, R16.reuse, R22, R84 ;  /* 0x000000161054723c */ /* 0x040fe20000041854 */
[----:B------:R-:W1:Y:S03]  /*1b190*/  LDSM.16.MT88.4 R20, [R158+0x800] ;  /* 0x000800009e14783b */ /* 0x000e660000004200 */
[C---:B------:R-:W-:Y:S02]  /*1b1a0*/  FMUL.FTZ R91, R3.reuse, R91 ;  /* 0x0000005b035b7220 */ /* 0x040fe40000410000 */
[--C-:B------:R-:W-:Y:S02]  /*1b1b0*/  FFMA.FTZ R177, R180, c[0x0][0x2d0], -R153.reuse ;  /* 0x0000b400b4b17a23 */ /* 0x100fe40000010899 */
[--C-:B------:R-:W-:Y:S02]  /*1b1c0*/  FFMA.FTZ R180, R36, c[0x0][0x2d0], -R153.reuse ;  /* 0x0000b40024b47a23 */ /* 0x100fe40000010899 */
[----:B------:R-:W-:Y:S01]  /*1b1d0*/  LDSM.16.MT88.4 R36, [R9+0x800] ;  /* 0x000800000924783b */ /* 0x000fe20000004200 */
[C---:B--2---:R-:W-:Y:S01]  /*1b1e0*/  HMMA.16816.F32.BF16 R88, R16.reuse, R24, R88 ;  /* 0x000000181058723c */ /* 0x044fe20000041858 */
[----:B------:R-:W-:Y:S02]  /*1b1f0*/  MUFU.EX2 R177, R177 ;  /* 0x000000b100b17308 */ /* 0x000fe40000000800 */
[--C-:B------:R-:W-:Y:S02]  /*1b200*/  FFMA.FTZ R178, R178, c[0x0][0x2d0], -R153.reuse ;  /* 0x0000b400b2b27a23 */ /* 0x100fe40000010899 */
[C---:B------:R-:W-:Y:S02]  /*1b210*/  FMUL.FTZ R92, R8.reuse, R92 ;  /* 0x0000005c085c7220 */ /* 0x040fe40000410000 */
[C---:B------:R-:W-:Y:S02]  /*1b220*/  FMUL.FTZ R93, R8.reuse, R93 ;  /* 0x0000005d085d7220 */ /* 0x040fe40000410000 */
[C---:B------:R-:W-:Y:S02]  /*1b230*/  FMUL.FTZ R94, R3.reuse, R94 ;  /* 0x0000005e035e7220 */ /* 0x040fe40000410000 */
[----:B------:R-:W2:Y:S01]  /*1b240*/  MUFU.EX2 R178, R178 ;  /* 0x000000b200b27308 */ /* 0x000ea20000000800 */
[C---:B------:R-:W-:Y:S02]  /*1b250*/  FMUL.FTZ R95, R3.reuse, R95 ;  /* 0x0000005f035f7220 */ /* 0x040fe40000410000 */
[C---:B------:R-:W-:Y:S02]  /*1b260*/  FMUL.FTZ R96, R8.reuse, R96 ;  /* 0x0000006008607220 */ /* 0x040fe40000410000 */
[C---:B------:R-:W-:Y:S02]  /*1b270*/  FMUL.FTZ R97, R8.reuse, R97 ;  /* 0x0000006108617220 */ /* 0x040fe40000410000 */
[C---:B------:R-:W-:Y:S01]  /*1b280*/  FMUL.FTZ R98, R3.reuse, R98 ;  /* 0x0000006203627220 */ /* 0x040fe20000410000 */
[C---:B------:R-:W-:Y:S01]  /*1b290*/  HMMA.16816.F32.BF16 R92, R16.reuse, R26, R92 ;  /* 0x0000001a105c723c */ /* 0x040fe2000004185c */
[----:B------:R-:W1:Y:S01]  /*1b2a0*/  LDSM.16.MT88.4 R24, [R156+0x800] ;  /* 0x000800009c18783b */ /* 0x000e620000004200 */
[----:B------:R-:W2:Y:S01]  /*1b2b0*/  MUFU.EX2 R180, R180 ;  /* 0x000000b400b47308 */ /* 0x000ea20000000800 */
[C---:B------:R-:W-:Y:S02]  /*1b2c0*/  FMUL.FTZ R99, R3.reuse, R99 ;  /* 0x0000006303637220 */ /* 0x040fe40000410000 */
[C---:B------:R-:W-:Y:S02]  /*1b2d0*/  FMUL.FTZ R100, R8.reuse, R100 ;  /* 0x0000006408647220 */ /* 0x040fe40000410000 */
[----:B------:R-:W-:Y:S02]  /*1b2e0*/  FMUL.FTZ R101, R8, R101 ;  /* 0x0000006508657220 */ /* 0x000fe40000410000 */
[C---:B------:R-:W-:Y:S01]  /*1b2f0*/  FMUL.FTZ R102, R3.reuse, R102 ;  /* 0x0000006603667220 */ /* 0x040fe20000410000 */
[C---:B-----5:R-:W-:Y:S03]  /*1b300*/  HMMA.16816.F32.BF16 R96, R16.reuse, R28, R96 ;  /* 0x0000001c1060723c */ /* 0x060fe60000041860 */
[----:B------:R-:W-:Y:S02]  /*1b310*/  FMUL.FTZ R103, R3, R103 ;  /* 0x0000006703677220 */ /* 0x000fe40000410000 */
[--C-:B------:R-:W-:Y:S02]  /*1b320*/  FFMA.FTZ R184, R184, c[0x0][0x2d0], -R153.reuse ;  /* 0x0000b400b8b87a23 */ /* 0x100fe40000010899 */
[--C-:B------:R-:W-:Y:S02]  /*1b330*/  FFMA.FTZ R185, R182, c[0x0][0x2d0], -R153.reuse ;  /* 0x0000b400b6b97a23 */ /* 0x100fe40000010899 */
[--C-:B------:R-:W-:Y:S01]  /*1b340*/  FFMA.FTZ R182, R150, c[0x0][0x2d0], -R153.reuse ;  /* 0x0000b40096b67a23 */ /* 0x100fe20000010899 */
[----:B------:R-:W-:Y:S01]  /*1b350*/  HMMA.16816.F32.BF16 R100, R16, R30, R100 ;  /* 0x0000001e1064723c */ /* 0x000fe20000041864 */
[----:B------:R-:W5:Y:S01]  /*1b360*/  LDSM.16.MT88.4 R28, [R156+0x2800] ;  /* 0x002800009c1c783b */ /* 0x000f620000004200 */
[----:B------:R-:W-:Y:S01]  /*1b370*/  MUFU.EX2 R184, R184 ;  /* 0x000000b800b87308 */ /* 0x000fe20000000800 */
[--C-:B------:R-:W-:Y:S02]  /*1b380*/  FFMA.FTZ R171, R171, c[0x0][0x2d0], -R172.reuse ;  /* 0x0000b400abab7a23 */ /* 0x100fe400000108ac */
[--C-:B------:R-:W-:Y:S02]  /*1b390*/  FFMA.FTZ R190, R169, c[0x0][0x2d0], -R172.reuse ;  /* 0x0000b400a9be7a23 */ /* 0x100fe400000108ac */
[----:B---3--:R-:W-:Y:S01]  /*1b3a0*/  F2FP.BF16.PACK_AB R16, R174, R173 ;  /* 0x000000adae10723e */ /* 0x008fe200000010ff */
[--C-:B------:R-:W-:Y:S01]  /*1b3b0*/  FFMA.FTZ R167, R167, c[0x0][0x2d0], -R172.reuse ;  /* 0x0000b400a7a77a23 */ /* 0x100fe200000108ac */
[----:B----4-:R-:W-:Y:S01]  /*1b3c0*/  F2FP.BF16.PACK_AB R18, R176, R175 ;  /* 0x000000afb012723e */ /* 0x010fe200000010ff */
[----:B------:R-:W-:Y:S02]  /*1b3d0*/  LDSM.16.MT88.4 R148, [R157+0x3000] ;  /* 0x003000009d94783b */ /* 0x000fe40000004200 */
[----:B--2---:R-:W-:Y:S01]  /*1b3e0*/  F2FP.BF16.PACK_AB R17, R178, R177 ;  /* 0x000000b1b211723e */ /* 0x004fe200000010ff */
[----:B------:R-:W-:Y:S01]  /*1b3f0*/  FFMA.FTZ R172, R155, c[0x0][0x2d0], -R172 ;  /* 0x0000b4009bac7a23 */ /* 0x000fe200000108ac */
[----:B------:R-:W-:Y:S01]  /*1b400*/  F2FP.BF16.PACK_AB R19, R180, R179 ;  /* 0x000000b3b413723e */ /* 0x000fe200000010ff */
[--C-:B------:R-:W-:Y:S01]  /*1b410*/  FFMA.FTZ R169, R170, c[0x0][0x2d0], -R153.reuse ;  /* 0x0000b400aaa97a23 */ /* 0x100fe20000010899 */
[----:B------:R-:W2:Y:S01]  /*1b420*/  MUFU.EX2 R185, R185 ;  /* 0x000000b900b97308 */ /* 0x000ea20000000800 */
[--C-:B------:R-:W-:Y:S02]  /*1b430*/  FFMA.FTZ R170, R154, c[0x0][0x2d0], -R153.reuse ;  /* 0x0000b4009aaa7a23 */ /* 0x100fe40000010899 */
[--C-:B------:R-:W-:Y:S02]  /*1b440*/  FFMA.FTZ R168, R168, c[0x0][0x2d0], -R153.reuse ;  /* 0x0000b400a8a87a23 */ /* 0x100fe40000010899 */
[C---:B-1----:R-:W-:Y:S03]  /*1b450*/  HMMA.16816.F32.BF16 R4, R16.reuse, R20, R4 ;  /* 0x000000141004723c */ /* 0x042fe60000041804 */
[----:B------:R-:W-:Y:S02]  /*1b460*/  FFMA.FTZ R153, R152, c[0x0][0x2d0], -R153 ;  /* 0x0000b40098997a23 */ /* 0x000fe40000010899 */
[----:B------:R-:W1:Y:S01]  /*1b470*/  MUFU.EX2 R182, R182 ;  /* 0x000000b600b67308 */ /* 0x000e620000000800 */
[----:B------:R-:W-:Y:S02]  /*1b480*/  FFMA.FTZ R164, R3, R238, R164 ;  /* 0x000000ee03a47223 */ /* 0x000fe400000100a4 */
[C---:B------:R-:W-:Y:S01]  /*1b490*/  HMMA.16816.F32.BF16 R12, R16.reuse, R22, R12 ;  /* 0x00000016100c723c */ /* 0x040fe2000004180c */
[----:B------:R-:W3:Y:S03]  /*1b4a0*/  LDSM.16.MT88.4 R20, [R9+0x2800] ;  /* 0x002800000914783b */ /* 0x000ee60000004200 */
[----:B------:R-:W-:Y:S01]  /*1b4b0*/  FFMA.FTZ R165, R8, R235, R165 ;  /* 0x000000eb08a57223 */ /* 0x000fe200000100a5 */
[----:B------:R-:W-:Y:S01]  /*1b4c0*/  MOV R8, R2 ;  /* 0x0000000200087202 */ /* 0x000fe20000000f00 */
[----:B------:R-:W-:Y:S01]  /*1b4d0*/  FADD.FTZ R164, R163, R164 ;  /* 0x000000a4a3a47221 */ /* 0x000fe20000010000 */
[----:B------:R4:W-:Y:S01]  /*1b4e0*/  MUFU.EX2 R189, R153 ;  /* 0x0000009900bd7308 */ /* 0x0009e20000000800 */
[C---:B------:R-:W-:Y:S04]  /*1b4f0*/  HMMA.16816.F32.BF16 R104, R16.reuse, R32, R104 ;  /* 0x000000201068723c */ /* 0x040fe80000041868 */
[----:B------:R-:W-:Y:S02]  /*1b500*/  FADD.FTZ R160, R160, R165 ;  /* 0x000000a5a0a07221 */ /* 0x000fe40000010000 */
[----:B------:R-:W-:Y:S02]  /*1b510*/  FADD.FTZ R161, R161, R164 ;  /* 0x000000a4a1a17221 */ /* 0x000fe40000010000 */
[C---:B------:R-:W-:Y:S01]  /*1b520*/  HMMA.16816.F32.BF16 R108, R16.reuse, R34, R108 ;  /* 0x00000022106c723c */ /* 0x040fe2000004186c */
[----:B------:R-:W-:Y:S01]  /*1b530*/  LDSM.16.MT88.4 R32, [R157+0x4800] ;  /* 0x004800009d20783b */ /* 0x000fe20000004200 */
[----:B------:R-:W-:Y:S02]  /*1b540*/  MUFU.EX2 R171, R171 ;  /* 0x000000ab00ab7308 */ /* 0x000fe40000000800 */
[----:B------:R-:W-:Y:S02]  /*1b550*/  FADD.FTZ R159, R159, R160 ;  /* 0x000000a09f9f7221 */ /* 0x000fe40000010000 */
[----:B------:R-:W-:Y:S02]  /*1b560*/  FADD.FTZ R166, R166, R161 ;  /* 0x000000a1a6a67221 */ /* 0x000fe40000010000 */
[C---:B------:R-:W-:Y:S04]  /*1b570*/  HMMA.16816.F32.BF16 R112, R16.reuse, R24, R112 ;  /* 0x000000181070723c */ /* 0x040fe80000041870 */
[----:B------:R-:W1:Y:S01]  /*1b580*/  MUFU.EX2 R190, R190 ;  /* 0x000000be00be7308 */ /* 0x000e620000000800 */
[----:B------:R-:W-:Y:S01]  /*1b590*/  FADD.FTZ R162, R162, R159 ;  /* 0x0000009fa2a27221 */ /* 0x000fe20000010000 */
[----:B----4-:R-:W-:Y:S02]  /*1b5a0*/  LDSM.16.MT88.4 R152, [R156+0x3800] ;  /* 0x003800009c98783b */ /* 0x010fe40000004200 */
[C---:B------:R-:W-:Y:S04]  /*1b5b0*/  HMMA.16816.F32.BF16 R116, R16.reuse, R26, R116 ;  /* 0x0000001a1074723c */ /* 0x040fe80000041874 */
[----:B------:R-:W-:Y:S02]  /*1b5c0*/  FADD.FTZ R173, R173, R162 ;  /* 0x000000a2adad7221 */ /* 0x000fe40000010000 */
[----:B------:R-:W-:Y:S01]  /*1b5d0*/  MUFU.EX2 R167, R167 ;  /* 0x000000a700a77308 */ /* 0x000fe20000000800 */
[----:B------:R-:W4:Y:S01]  /*1b5e0*/  LDSM.16.MT88.4 R24, [R158+0x4800] ;  /* 0x004800009e18783b */ /* 0x000f220000004200 */
[C---:B------:R-:W-:Y:S04]  /*1b5f0*/  HMMA.16816.F32.BF16 R120, R16.reuse, R36, R120 ;  /* 0x000000241078723c */ /* 0x040fe80000041878 */
[----:B------:R-:W-:Y:S02]  /*1b600*/  FADD.FTZ R177, R177, R166 ;  /* 0x000000a6b1b17221 */ /* 0x000fe40000010000 */
[----:B------:R-:W-:Y:S02]  /*1b610*/  FADD.FTZ R174, R174, R173 ;  /* 0x000000adaeae7221 */ /* 0x000fe40000010000 */
[C---:B------:R-:W-:Y:S01]  /*1b620*/  HMMA.16816.F32.BF16 R124, R16.reuse, R38, R124 ;  /* 0x00000026107c723c */ /* 0x040fe2000004187c */
[----:B------:R-:W-:Y:S01]  /*1b630*/  LDSM.16.MT88.4 R36, [R157+0x1000] ;  /* 0x001000009d24783b */ /* 0x000fe20000004200 */
[----:B------:R-:W1:Y:S02]  /*1b640*/  MUFU.EX2 R172, R172 ;  /* 0x000000ac00ac7308 */ /* 0x000e640000000800 */
[----:B------:R-:W-:Y:S02]  /*1b650*/  FADD.FTZ R178, R178, R177 ;  /* 0x000000b1b2b27221 */ /* 0x000fe40000010000 */
[----:B------:R-:W-:Y:S02]  /*1b660*/  FADD.FTZ R175, R175, R174 ;  /* 0x000000aeafaf7221 */ /* 0x000fe40000010000 */
[C---:B------:R-:W-:Y:S04]  /*1b670*/  HMMA.16816.F32.BF16 R40, R16.reuse, R128, R40 ;  /* 0x000000801028723c */ /* 0x040fe80000041828 */
[----:B------:R-:W-:Y:S01]  /*1b680*/  MUFU.EX2 R169, R169 ;  /* 0x000000a900a97308 */ /* 0x000fe20000000800 */
[----:B------:R-:W-:Y:S02]  /*1b690*/  FADD.FTZ R179, R179, R178 ;  /* 0x000000b2b3b37221 */ /* 0x000fe40000010000 */
[----:B------:R-:W-:Y:S01]  /*1b6a0*/  FADD.FTZ R176, R176, R175 ;  /* 0x000000afb0b07221 */ /* 0x000fe20000010000 */
[C---:B------:R-:W-:Y:S01]  /*1b6b0*/  HMMA.16816.F32.BF16 R44, R16.reuse, R130, R44 ;  /* 0x00000082102c723c */ /* 0x040fe2000004182c */
[----:B------:R-:W-:Y:S03]  /*1b6c0*/  LDSM.16.MT88.4 R128, [R156+0x1000] ;  /* 0x001000009c80783b */ /* 0x000fe60000004200 */
[----:B------:R-:W-:Y:S02]  /*1b6d0*/  FADD.FTZ R179, R180, R179 ;  /* 0x000000b3b4b37221 */ /* 0x000fe40000010000 */
[----:B------:R-:W1:Y:S02]  /*1b6e0*/  MUFU.EX2 R168, R168 ;  /* 0x000000a800a87308 */ /* 0x000e640000000800 */
[C---:B------:R-:W-:Y:S08]  /*1b6f0*/  HMMA.16816.F32.BF16 R48, R16.reuse, R132, R48 ;  /* 0x000000841030723c */ /* 0x040ff00000041830 */
[C---:B------:R-:W-:Y:S01]  /*1b700*/  HMMA.16816.F32.BF16 R52, R16.reuse, R134, R52 ;  /* 0x000000861034723c */ /* 0x040fe20000041834 */
[----:B------:R-:W-:Y:S01]  /*1b710*/  LDSM.16.MT88.4 R132, [R158+0x3000] ;  /* 0x003000009e84783b */ /* 0x000fe20000004200 */
[----:B------:R-:W1:Y:S06]  /*1b720*/  MUFU.EX2 R170, R170 ;  /* 0x000000aa00aa7308 */ /* 0x000e6c0000000800 */
[C---:B-----5:R-:W-:Y:S08]  /*1b730*/  HMMA.16816.F32.BF16 R56, R16.reuse, R28, R56 ;  /* 0x0000001c1038723c */ /* 0x060ff00000041838 */
        /* <DEDUP_REMOVED lines=10> */
[----:B------:R-:W1:Y:S07]  /*1b7e0*/  LDSM.16.MT88.4 R32, [R9+0x1000] ;  /* 0x001000000920783b */ /* 0x000e6e0000004200 */
[C---:B-----5:R-:W-:Y:S08]  /*1b7f0*/  HMMA.16816.F32.BF16 R88, R16.reuse, R28, R88 ;  /* 0x0000001c1058723c */ /* 0x060ff00000041858 */
[C---:B------:R-:W-:Y:S01]  /*1b800*/  HMMA.16816.F32.BF16 R92, R16.reuse, R30, R92 ;  /* 0x0000001e105c723c */ /* 0x040fe2000004185c */
[----:B------:R-:W5:Y:S07]  /*1b810*/  LDSM.16.MT88.4 R28, [R156+0x3000] ;  /* 0x003000009c1c783b */ /* 0x000f6e0000004200 */
[C---:B---3--:R-:W-:Y:S08]  /*1b820*/  HMMA.16816.F32.BF16 R96, R16.reuse, R20, R96 ;  /* 0x000000141060723c */ /* 0x048ff00000041860 */
[----:B------:R-:W-:Y:S01]  /*1b830*/  HMMA.16816.F32.BF16 R100, R16, R22, R100 ;  /* 0x000000161064723c */ /* 0x000fe20000041864 */
[----:B------:R-:W3:Y:S06]  /*1b840*/  LDSM.16.MT88.4 R20, [R9+0x3000] ;  /* 0x003000000914783b */ /* 0x000eec0000004200 */
[----:B------:R-:W-:Y:S01]  /*1b850*/  F2FP.BF16.PACK_AB R16, R186, R183 ;  /* 0x000000b7ba10723e */ /* 0x000fe200000010ff */
[----:B------:R-:W-:Y:S01]  /*1b860*/  FADD.FTZ R183, R183, R176 ;  /* 0x000000b0b7b77221 */ /* 0x000fe20000010000 */
[----:B------:R-:W-:Y:S03]  /*1b870*/  F2FP.BF16.PACK_AB R18, R188, R181 ;  /* 0x000000b5bc12723e */ /* 0x000fe600000010ff */
[----:B--2---:R-:W-:Y:S01]  /*1b880*/  F2FP.BF16.PACK_AB R17, R185, R184 ;  /* 0x000000b8b911723e */ /* 0x004fe200000010ff */
[----:B------:R-:W-:Y:S01]  /*1b890*/  FADD.FTZ R184, R184, R179 ;  /* 0x000000b3b8b87221 */ /* 0x000fe20000010000 */
[----:B-1----:R-:W-:Y:S01]  /*1b8a0*/  F2FP.BF16.PACK_AB R19, R187, R182 ;  /* 0x000000b6bb13723e */ /* 0x002fe200000010ff */
        /* <DEDUP_REMOVED lines=19> */
[C---:B------:R-:W-:Y:S08]  /*1b9e0*/  HMMA.16816.F32.BF16 R44, R16.reuse, R134, R44 ;  /* 0x00000086102c723c */ /* 0x040ff0000004182c */
[C---:B------:R-:W-:Y:S08]  /*1b9f0*/  HMMA.16816.F32.BF16 R48, R16.reuse, R148, R48 ;  /* 0x000000941030723c */ /* 0x040ff00000041830 */
[C---:B------:R-:W-:Y:S01]  /*1ba00*/  HMMA.16816.F32.BF16 R52, R16.reuse, R150, R52 ;  /* 0x000000961034723c */ /* 0x040fe20000041834 */
[----:B------:R-:W-:Y:S07]  /*1ba10*/  LDSM.16.MT88.4 R148, [R157+0x3800] ;  /* 0x003800009d94783b */ /* 0x000fee0000004200 */
[C---:B-----5:R-:W-:Y:S08]  /*1ba20*/  HMMA.16816.F32.BF16 R56, R16.reuse, R28, R56 ;  /* 0x0000001c1038723c */ /* 0x060ff00000041838 */
        /* <DEDUP_REMOVED lines=14> */
[C---:B---3--:R-:W-:Y:S08]  /*1bb10*/  HMMA.16816.F32.BF16 R96, R16.reuse, R20, R96 ;  /* 0x000000141060723c */ /* 0x048ff00000041860 */
[----:B------:R-:W-:Y:S01]  /*1bb20*/  HMMA.16816.F32.BF16 R100, R16, R22, R100 ;  /* 0x000000161064723c */ /* 0x000fe20000041864 */
[----:B------:R-:W-:Y:S06]  /*1bb30*/  LDSM.16.MT88.4 R20, [R157+0x5800] ;  /* 0x005800009d14783b */ /* 0x000fec0000004200 */
        /* <DEDUP_REMOVED lines=9> */
[C---:B------:R-:W-:Y:S01]  /*1bbd0*/  HMMA.16816.F32.BF16 R132, R16.reuse, R128, R4 ;  /* 0x000000801084723c */ /* 0x040fe20000041804 */
[----:B------:R-:W3:Y:S02]  /*1bbe0*/  LDSM.16.MT88.4 R4, [R9+0x3800] ;  /* 0x003800000904783b */ /* 0x000ee40000004200 */
[----:B------:R-:W-:Y:S02]  /*1bbf0*/  FADD.FTZ R170, R170, R169 ;  /* 0x000000a9aaaa7221 */ /* 0x000fe40000010000 */
[----:B------:R-:W-:Y:S02]  /*1bc00*/  FADD.FTZ R235, R172, R167 ;  /* 0x000000a7aceb7221 */ /* 0x000fe40000010000 */
[----:B------:R-:W-:Y:S01]  /*1bc10*/  FADD.FTZ R238, R189, R170 ;  /* 0x000000aabdee7221 */ /* 0x000fe20000010000 */
[C---:B------:R-:W-:Y:S01]  /*1bc20*/  HMMA.16816.F32.BF16 R128, R16.reuse, R130, R12 ;  /* 0x000000821080723c */ /* 0x040fe2000004180c */
[----:B------:R-:W5:Y:S07]  /*1bc30*/  LDSM.16.MT88.4 R12, [R158+0x5800] ;  /* 0x005800009e0c783b */ /* 0x000f6e0000004200 */
[C---:B-1----:R-:W-:Y:S07]  /*1bc40*/  HMMA.16816.F32.BF16 R104, R16.reuse, R24, R104 ;  /* 0x000000181068723c */ /* 0x042fee0000041868 */
[----:B------:R-:W-:Y:S01]  /*1bc50*/  IADD3 R24, R240, -0x2, RZ ;  /* 0xfffffffef0187810 */ /* 0x000fe20007ffe0ff */
[C---:B------:R-:W-:Y:S03]  /*1bc60*/  HMMA.16816.F32.BF16 R108, R16.reuse, R26, R108 ;  /* 0x0000001a106c723c */ /* 0x040fe6000004186c */
[C---:B------:R-:W-:Y:S05]  /*1bc70*/  ISETP.GE.AND P0, PT, R24.reuse, R231, PT ;  /* 0x000000e71800720c */ /* 0x040fea0003f06270 */
[C---:B--2---:R-:W-:Y:S08]  /*1bc80*/  HMMA.16816.F32.BF16 R112, R16.reuse, R32, R112 ;  /* 0x000000201070723c */ /* 0x044ff00000041870 */
[C---:B------:R-:W-:Y:S04]  /*1bc90*/  HMMA.16816.F32.BF16 R116, R16.reuse, R34, R116 ;  /* 0x000000221074723c */ /* 0x040fe80000041874 */
[----:B------:R-:W-:Y:S04]  /*1bca0*/  @P0 SHF.R.S32.HI R3, RZ, 0x1f, R24 ;  /* 0x0000001fff030819 */ /* 0x000fe80000011418 */
[C---:B----4-:R-:W-:Y:S04]  /*1bcb0*/  HMMA.16816.F32.BF16 R120, R16.reuse, R28, R120 ;  /* 0x0000001c1078723c */ /* 0x050fe80000041878 */
        /* <DEDUP_REMOVED lines=13> */
[C---:B-----5:R-:W-:Y:S08]  /*1bd90*/  HMMA.16816.F32.BF16 R72, R16.reuse, R12, R72 ;  /* 0x0000000c1048723c */ /* 0x060ff00000041848 */
[C---:B------:R-:W-:Y:S01]  /*1bda0*/  HMMA.16816.F32.BF16 R76, R16.reuse, R14, R76 ;  /* 0x0000000e104c723c */ /* 0x040fe2000004184c */
[----:B------:R-:W2:Y:S07]  /*1bdb0*/  LDSM.16.MT88.4 R12, [R9+0x5800] ;  /* 0x00580000090c783b */ /* 0x000eae0000004200 */
[C---:B------:R-:W-:Y:S07]  /*1bdc0*/  HMMA.16816.F32.BF16 R80, R16.reuse, R20, R80 ;  /* 0x000000141050723c */ /* 0x040fee0000041850 */
[----:B------:R-:W-:Y:S01]  /*1bdd0*/  @P0 IADD3 R21, R25, R3, RZ ;  /* 0x0000000319150210 */ /* 0x000fe20007ffe0ff */
[C---:B------:R-:W-:Y:S01]  /*1bde0*/  HMMA.16816.F32.BF16 R84, R16.reuse, R22, R84 ;  /* 0x000000161054723c */ /* 0x040fe20000041854 */
[----:B------:R-:W-:Y:S03]  /*1bdf0*/  @P0 MOV R20, c[0x0][0x1e0] ;  /* 0x0000780000140a02 */ /* 0x000fe60000000f00 */
[C---:B------:R-:W-:Y:S02]  /*1be00*/  @P0 SHF.L.U32 R3, R24.reuse, 0x6, RZ ;  /* 0x0000000618030819 */ /* 0x040fe400000006ff */
[----:B------:R-:W-:Y:S02]  /*1be10*/  @P0 SHF.L.U64.HI R21, R24, 0x6, R21 ;  /* 0x0000000618150819 */ /* 0x000fe40000010215 */
[----:B------:R-:W-:Y:S01]  /*1be20*/  @P0 IADD3 R24, P3, R3, R236, RZ ;  /* 0x000000ec03180210 */ /* 0x000fe20007f7e0ff */
[C---:B-1----:R-:W-:Y:S03]  /*1be30*/  HMMA.16816.F32.BF16 R88, R16.reuse, R4, R88 ;  /* 0x000000041058723c */ /* 0x042fe60000041858 */
[----:B------:R-:W-:Y:S02]  /*1be40*/  @P0 LEA R22, P2, R24, c[0x0][0x1c8], 0x1 ;  /* 0x0000720018160a11 */ /* 0x000fe400078408ff */
[----:B------:R-:W-:Y:S02]  /*1be50*/  @P0 MOV R23, c[0x0][0x1e4] ;  /* 0x0000790000170a02 */ /* 0x000fe40000000f00 */
[C---:B------:R-:W-:Y:S01]  /*1be60*/  @P0 LEA R25, P1, R20.reuse, R3, 0x5 ;  /* 0x0000000314190211 */ /* 0x040fe200078228ff */
[C---:B------:R-:W-:Y:S04]  /*1be70*/  HMMA.16816.F32.BF16 R92, R16.reuse, R6, R92 ;  /* 0x00000006105c723c */ /* 0x040fe8000004185c */
[----:B------:R-:W-:Y:S02]  /*1be80*/  @P0 IADD3.X R3, R21, R230, RZ, P3, !PT ;  /* 0x000000e615030210 */ /* 0x000fe40001ffe4ff */
[----:B------:R-:W-:Y:S02]  /*1be90*/  @P0 LEA.HI.X R21, R20, R21, R23, 0x5, P1 ;  /* 0x0000001514150211 */ /* 0x000fe400008f2c17 */
[----:B------:R-:W-:Y:S01]  /*1bea0*/  @P0 LEA.HI.X R23, R24, c[0x0][0x1cc], R3, 0x1, P2 ;  /* 0x0000730018170a11 */ /* 0x000fe200010f0c03 */
[----:B------:R-:W-:Y:S01]  /*1beb0*/  @P0 IMAD R3, R234, 0x6000, R11 ;  /* 0x00006000ea030824 */ /* 0x000fe200078e020b */
[----:B------:R-:W-:Y:S01]  /*1bec0*/  @P0 ISETP.GE.AND P2, PT, R228, c[0x0][0x1d4], PT ;  /* 0x00007500e4000a0c */ /* 0x000fe20003f46270 */
[C---:B--2---:R-:W-:Y:S03]  /*1bed0*/  HMMA.16816.F32.BF16 R96, R16.reuse, R12, R96 ;  /* 0x0000000c1060723c */ /* 0x044fe60000041860 */
[----:B------:R-:W-:Y:S02]  /*1bee0*/  @P0 ISETP.GE.AND P1, PT, R212, c[0x0][0x1d4], PT ;  /* 0x00007500d4000a0c */ /* 0x000fe40003f26270 */
[----:B------:R-:W-:Y:S03]  /*1bef0*/  @P0 IADD3 R25, P3, R25, R236, RZ ;  /* 0x000000ec19190210 */ /* 0x000fe60007f7e0ff */
[----:B------:R-:W-:Y:S04]  /*1bf00*/  HMMA.16816.F32.BF16 R100, R16, R14, R100 ;  /* 0x0000000e1064723c */ /* 0x000fe80000041864 */
[----:B------:R-:W-:Y:S01]  /*1bf10*/  @!PT LDS RZ, [RZ] ;  /* 0x00000000fffff984 */ /* 0x000fe20000000800 */
[----:B------:R-:W-:Y:S01]  /*1bf20*/  @!PT LDS RZ, [RZ] ;  /* 0x00000000fffff984 */ /* 0x000fe20000000800 */
[----:B------:R-:W-:Y:S01]  /*1bf30*/  @!PT LDS RZ, [RZ] ;  /* 0x00000000fffff984 */ /* 0x000fe20000000800 */
[----:B------:R1:W-:Y:S01]  /*1bf40*/  @P0 LDGSTS.E.BYPASS.LTC128B.128 [R3], [R22.64], !P2 ;  /* 0x0000000016030fae */ /* 0x0003e2000d101d48 */
[----:B------:R-:W-:Y:S02]  /*1bf50*/  @P0 IADD3.X R20, R21, R230, RZ, P3, !PT ;  /* 0x000000e615140210 */ /* 0x000fe40001ffe4ff */
[C---:B------:R-:W-:Y:S05]  /*1bf60*/  @P0 LEA R4, P3, R25.reuse, c[0x0][0x1c8], 0x1 ;  /* 0x0000720019040a11 */ /* 0x040fea00078608ff */
[----:B------:R1:W-:Y:S01]  /*1bf70*/  @P0 LDGSTS.E.BYPASS.LTC128B.128 [R3+0x2000], [R22.64+0x80], !P1 ;  /* 0x0200008016030fae */ /* 0x0003e2000c901d48 */
[----:B------:R-:W-:Y:S07]  /*1bf80*/  @P0 LEA.HI.X R5, R25, c[0x0][0x1cc], R20, 0x1, P3 ;  /* 0x0000730019050a11 */ /* 0x000fee00018f0c14 */
[----:B------:R1:W-:Y:S08]  /*1bf90*/  @P0 LDGSTS.E.BYPASS.LTC128B.128 [R3+0x4000], [R22.64+0x100], !P5 ;  /* 0x0400010016030fae */ /* 0x0003f0000e901d48 */
[----:B------:R1:W-:Y:S08]  /*1bfa0*/  @P0 LDGSTS.E.BYPASS.LTC128B.128 [R3+0x1000], [R4.64], !P2 ;  /* 0x0100000004030fae */ /* 0x0003f0000d101d48 */
[----:B------:R1:W-:Y:S01]  /*1bfb0*/  @P0 LDGSTS.E.BYPASS.LTC128B.128 [R3+0x3000], [R4.64+0x80], !P1 ;  /* 0x0300008004030fae */ /* 0x0003e2000c901d48 */
[C---:B------:R-:W-:Y:S02]  /*1bfc0*/  ISETP.GE.AND P1, PT, R197.reuse, 0x1, PT ;  /* 0x00000001c500780c */ /* 0x040fe40003f26270 */
[----:B------:R-:W-:Y:S04]  /*1bfd0*/  IADD3 R197, R197, 0x1, RZ ;  /* 0x00000001c5c57810 */ /* 0x000fe80007ffe0ff */
[----:B------:R-:W-:Y:S01]  /*1bfe0*/  SEL R197, R197, RZ, !P1 ;  /* 0x000000ffc5c57207 */ /* 0x000fe20004800000 */
[----:B------:R1:W-:Y:S01]  /*1bff0*/  @P0 LDGSTS.E.BYPASS.LTC128B.128 [R3+0x5000], [R4.64+0x100], !P5 ;  /* 0x0500010004030fae */ /* 0x0003e2000e901d48 */
[----:B------:R-:W-:Y:S02]  /*1c000*/  ISETP.GE.AND P0, PT, R231, R240, PT ;  /* 0x000000f0e700720c */ /* 0x000fe40003f06270 */
[----:B------:R-:W-:Y:S05]  /*1c010*/  IADD3 R240, R240, -0x1, RZ ;  /* 0xfffffffff0f07810 */ /* 0x000fea0007ffe0ff */
[----:B------:R-:W0:Y:S01]  /*1c020*/  LDGDEPBAR ;  /* 0x00000000000079af */ /* 0x000e220000000000 */
[----:B-1----:R-:W-:Y:S05]  /*1c030*/  MOV R3, R0 ;  /* 0x0000000000037202 */ /* 0x002fea0000000f00 */
[----:B------:R-:W-:-:S05]  /*1c040*/  @!P0 BRA `(.L_x_1962) ;  /* 0xffffccb000008947 */ /* 0x000fca000383ffff */
.L_x_1953:
[----:B------:R-:W-:Y:S02]  /*1c050*/  MOV R5, 0x1f ;  /* 0x0000001f00057802 */ /* 0x000fe40000000f00 */
[----:B------:R-:W-:Y:S01]  /*1c060*/  MOV R4, 0xffffffff ;  /* 0xffffffff00047802 */ /* 0x000fe20000000f00 */
[----:B------:R-:W-:Y:S05]  /*1c070*/  BRA.DIV ~URZ, `(.L_x_1963) ;  /* 0x000052c27f007947 */ /* 0x000fea000b800000 */
[----:B------:R1:W2:Y:S02]  /*1c080*/  SHFL.BFLY PT, R7, R235, 0x2, 0x1f ;  /* 0x0c401f00eb077f89 */ /* 0x0002a400000e0000 */
.L_x_2036:
[----:B--2---:R-:W-:Y:S01]  /*1c090*/  FADD.FTZ R8, R7, R235 ;  /* 0x000000eb07087221 */ /* 0x004fe20000010000 */
[----:B------:R-:W-:Y:S05]  /*1c0a0*/  BRA.DIV ~URZ, `(.L_x_1964) ;  /* 0x000052e27f007947 */ /* 0x000fea000b800000 */
[----:B------:R-:W2:Y:S04]  /*1c0b0*/  SHFL.BFLY PT, R5, R238, 0x2, 0x1f ;  /* 0x0c401f00ee057f89 */ /* 0x000ea800000e0000 */
[----:B------:R-:W3:Y:S01]  /*1c0c0*/  SHFL.BFLY PT, R3, R8, 0x1, 0x1f ;  /* 0x0c201f0008037f89 */ /* 0x000ee200000e0000 */
[----:B--2---:R-:W-:-:S02]  /*1c0d0*/  FADD.FTZ R12, R5, R238 ;  /* 0x000000ee050c7221 */ /* 0x004fc40000010000 */
[----:B---3--:R-:W-:-:S03]  /*1c0e0*/  FADD.FTZ R3, R8, R3 ;  /* 0x0000000308037221 */ /* 0x008fc60000010000 */
[----:B------:R2:W3:Y:S04]  /*1c0f0*/  SHFL.BFLY PT, R7, R12, 0x1, 0x1f ;  /* 0x0c201f000c077f89 */ /* 0x0004e800000e0000 */
.L_x_2037:
[----:B------:R-:W-:Y:S01]  /*1c100*/  FSETP.NE.FTZ.AND P1, PT, R3, RZ, PT ;  /* 0x000000ff0300720b */ /* 0x000fe20003f35000 */
[----:B--23--:R-:W-:Y:S01]  /*1c110*/  FADD.FTZ R12, R7, R12 ;  /* 0x0000000c070c7221 */ /* 0x00cfe20000010000 */
[----:B------:R-:W-:Y:S02]  /*1c120*/  MOV R13, RZ ;  /* 0x000000ff000d7202 */ /* 0x000fe40000000f00 */
[----:B------:R-:W-:Y:S02]  /*1c130*/  MOV R8, RZ ;  /* 0x000000ff00087202 */ /* 0x000fe40000000f00 */
[----:B------:R-:W-:Y:S02]  /*1c140*/  FSETP.NE.FTZ.AND P0, PT, R12, RZ, PT ;  /* 0x000000ff0c00720b */ /* 0x000fe40003f15000 */
[----:B------:R-:W-:Y:S02]  /*1c150*/  MOV R9, 0xff800000 ;  /* 0xff80000000097802 */ /* 0x000fe40000000f00 */
[----:B------:R-:W-:-:S03]  /*1c160*/  MOV R16, 0xff800000 ;  /* 0xff80000000107802 */ /* 0x000fc60000000f00 */
[----:B------:R-:W2:Y:S01]  /*1c170*/  @P1 MUFU.LG2 R4, R3 ;  /* 0x0000000300041308 */ /* 0x000ea20000000c00 */
[----:B------:R-:W-:-:S05]  /*1c180*/  @P1 MOV R5, 0x3f317218 ;  /* 0x3f31721800051802 */ /* 0x000fca0000000f00 */
[----:B------:R-:W-:Y:S02]  /*1c190*/  @P1 FMUL.FTZ R5, R5, c[0x0][0x2d0] ;  /* 0x0000b40005051a20 */ /* 0x000fe40000410000 */
[----:B------:R-:W3:Y:S08]  /*1c1a0*/  @P1 MUFU.RCP R13, R3 ;  /* 0x00000003000d1308 */ /* 0x000ef00000001000 */
[----:B------:R-:W-:Y:S01]  /*1c1b0*/  @P0 MUFU.RCP R8, R12 ;  /* 0x0000000c00080308 */ /* 0x000fe20000001000 */
[----:B--2---:R-:W-:-:S04]  /*1c1c0*/  @P1 FMUL.FTZ R7, R4, 0.69314718246459960938 ;  /* 0x3f31721804071820 */ /* 0x004fc80000410000 */
[----:B------:R-:W-:-:S03]  /*1c1d0*/  @P1 FFMA.FTZ R9, R5, R2, R7 ;  /* 0x0000000205091223 */ /* 0x000fc60000010007 */
[----:B------:R-:W2:Y:S01]  /*1c1e0*/  @P0 MUFU.LG2 R12, R12 ;  /* 0x0000000c000c0308 */ /* 0x000ea20000000c00 */
[C---:B---3--:R-:W-:Y:S02]  /*1c1f0*/  FMUL.FTZ R132, R13.reuse, R132 ;  /* 0x000000840d847220 */ /* 0x048fe40000410000 */
        /* <DEDUP_REMOVED lines=46> */
[----:B------:R-:W-:Y:S01]  /*1c4e0*/  FMUL.FTZ R101, R13, R101 ;  /* 0x000000650d657220 */ /* 0x000fe20000410000 */
[----:B------:R-:W-:Y:S01]  /*1c4f0*/  @P0 MOV R13, 0x3f317218 ;  /* 0x3f317218000d0802 */ /* 0x000fe20000000f00 */
[----:B--2---:R-:W-:Y:S01]  /*1c500*/  @P0 FMUL.FTZ R17, R12, 0.69314718246459960938 ;  /* 0x3f3172180c110820 */ /* 0x004fe20000410000 */
[----:B------:R-:W-:Y:S01]  /*1c510*/  MOV R12, 0x1 ;  /* 0x00000001000c7802 */ /* 0x000fe20000000f00 */
[----:B------:R-:W-:-:S02]  /*1c520*/  FMUL.FTZ R134, R8, R134 ;  /* 0x0000008608867220 */ /* 0x000fc40000410000 */
[----:B------:R-:W-:Y:S02]  /*1c530*/  @P0 FMUL.FTZ R13, R13, c[0x0][0x2d0] ;  /* 0x0000b4000d0d0a20 */ /* 0x000fe40000410000 */
[----:B------:R-:W-:Y:S02]  /*1c540*/  FMUL.FTZ R135, R8, R135 ;  /* 0x0000008708877220 */ /* 0x000fe40000410000 */
[----:B------:R-:W-:Y:S01]  /*1c550*/  @P0 FFMA.FTZ R16, R13, R0, R17 ;  /* 0x000000000d100223 */ /* 0x000fe20000010011 */
[----:B------:R-:W-:Y:S01]  /*1c560*/  PRMT R0, R12, 0x7610, R0 ;  /* 0x000076100c007816 */ /* 0x000fe20000000000 */
        /* <DEDUP_REMOVED lines=46> */
.L_x_1862:
        /* <DEDUP_REMOVED lines=16> */
.L_x_1966:
[----:B------:R-:W-:Y:S05]  /*1c950*/  BSYNC B0 ;  /* 0x0000000000007941 */ /* 0x000fea0003800000 */
.L_x_1965:
[----:B------:R-:W-:Y:S01]  /*1c960*/  PRMT R0, R0, 0x9910, RZ ;  /* 0x0000991000007816 */ /* 0x000fe200000000ff */
[----:B------:R-:W-:Y:S01]  /*1c970*/  BSSY B1, `(.L_x_1967) ;  /* 0x0000341000017945 */ /* 0x000fe20003800000 */
[----:B------:R-:W-:Y:S01]  /*1c980*/  IMAD.MOV.U32 R8, RZ, RZ, R204 ;  /* 0x000000ffff087224 */ /* 0x000fe200078e00cc */
[----:B------:R-:W-:Y:S02]  /*1c990*/  IADD3 R13, R228, 0x80, RZ ;  /* 0x00000080e40d7810 */ /* 0x000fe40007ffe0ff */
[----:B------:R-:W-:-:S13]  /*1c9a0*/  ISETP.NE.AND P0, PT, R0, RZ, PT ;  /* 0x000000ff0000720c */ /* 0x000fda0003f05270 */
[----:B------:R-:W-:Y:S05]  /*1c9b0*/  @!P0 BRA `(.L_x_1968) ;  /* 0x0000279000008947 */ /* 0x000fea0003800000 */
[----:B------:R-:W-:Y:S01]  /*1c9c0*/  SHF.R.S32.HI R0, RZ, 0x1f, R211 ;  /* 0x0000001fff007819 */ /* 0x000fe200000114d3 */
[----:B------:R-:W-:Y:S01]  /*1c9d0*/  IMAD.SHL.U32 R19, R215, 0x40, RZ ;  /* 0x00000040d7137824 */ /* 0x000fe200078e00ff */
[----:B------:R-:W-:Y:S01]  /*1c9e0*/  WARPSYNC 0xffffffff ;  /* 0xffffffff00007948 */ /* 0x000fe20003800000 */
[----:B------:R-:W-:Y:S01]  /*1c9f0*/  BAR.SYNC.DEFER_BLOCKING 0x1, 0x100 ;  /* 0x0044000000007b1d */ /* 0x000fe20000010000 */
[----:B------:R-:W-:Y:S01]  /*1ca00*/  LEA.HI R20, R0, R211, RZ, 0x5 ;  /* 0x000000d300147211 */ /* 0x000fe200078f28ff */
[----:B------:R-:W-:Y:S01]  /*1ca10*/  IMAD.MOV.U32 R22, RZ, RZ, 0x20 ;  /* 0x00000020ff167424 */ /* 0x000fe200078e00ff */
[----:B------:R-:W-:Y:S02]  /*1ca20*/  LOP3.LUT R19, R19, 0x1c0, RZ, 0xc0, !PT ;  /* 0x000001c013137812 */ /* 0x000fe400078ec0ff */
[----:B------:R-:W-:Y:S02]  /*1ca30*/  SHF.R.S32.HI R12, RZ, 0x5, R20 ;  /* 0x00000005ff0c7819 */ /* 0x000fe40000011414 */
[----:B------:R-:W-:-:S02]  /*1ca40*/  SHF.R.U32.HI R18, RZ, 0x3, R19 ;  /* 0x00000003ff127819 */ /* 0x000fc40000011613 */
[----:B------:R-:W-:Y:S01]  /*1ca50*/  LOP3.LUT R21, R215, 0x1, RZ, 0xc0, !PT ;  /* 0x00000001d7157812 */ /* 0x000fe200078ec0ff */
[----:B------:R-:W-:Y:S01]  /*1ca60*/  IMAD.SHL.U32 R17, R12, 0x400, RZ ;  /* 0x000004000c117824 */ /* 0x000fe200078e00ff */
[----:B------:R-:W-:Y:S02]  /*1ca70*/  LOP3.LUT R18, R18, R19, RZ, 0xfc, !PT ;  /* 0x0000001312127212 */ /* 0x000fe400078efcff */
[----:B------:R-:W-:Y:S01]  /*1ca80*/  ISETP.NE.U32.AND P0, PT, R21, 0x1, PT ;  /* 0x000000011500780c */ /* 0x000fe20003f05070 */
[----:B------:R-:W-:Y:S01]  /*1ca90*/  IMAD R17, R214, 0x2, R17 ;  /* 0x00000002d6117824 */ /* 0x000fe200078e0211 */
[----:B------:R-:W-:Y:S02]  /*1caa0*/  F2FP.BF16.PACK_AB R32, R133, R132 ;  /* 0x000000848520723e */ /* 0x000fe400000010ff */
[----:B------:R-:W-:Y:S01]  /*1cab0*/  R2P PR, R215, 0x6 ;  /* 0x00000006d7007804 */ /* 0x000fe20000000000 */
[----:B------:R-:W-:Y:S01]  /*1cac0*/  IMAD.IADD R17, R17, 0x1, R18 ;  /* 0x0000000111117824 */ /* 0x000fe200078e0212 */
[----:B------:R-:W-:Y:S01]  /*1cad0*/  F2FP.BF16.PACK_AB R30, R135, R134 ;  /* 0x00000086871e723e */ /* 0x000fe200000010ff */
[----:B------:R-:W-:Y:S01]  /*1cae0*/  IMAD.MOV.U32 R18, RZ, RZ, 0x40 ;  /* 0x00000040ff127424 */ /* 0x000fe200078e00ff */
[----:B------:R-:W-:Y:S01]  /*1caf0*/  F2FP.BF16.PACK_AB R23, R129, R128 ;  /* 0x000000808117723e */ /* 0x000fe200000010ff */
[----:B------:R-:W-:Y:S01]  /*1cb00*/  IMAD.SHL.U32 R27, R17, 0x2, RZ ;  /* 0x00000002111b7824 */ /* 0x000fe200078e00ff */
[----:B------:R-:W-:-:S02]  /*1cb10*/  SEL R22, R22, 0xffffffe0, !P1 ;  /* 0xffffffe016167807 */ /* 0x000fc40004800000 */
[----:B------:R-:W-:Y:S02]  /*1cb20*/  SEL R18, R18, 0xffffffc0, !P2 ;  /* 0xffffffc012127807 */ /* 0x000fe40005000000 */
[C---:B------:R-:W-:Y:S01]  /*1cb30*/  IADD3 R17, R27.reuse, 0x80, RZ ;  /* 0x000000801b117810 */ /* 0x040fe20007ffe0ff */
[C---:B------:R-:W-:Y:S01]  /*1cb40*/  IMAD.IADD R21, R27.reuse, 0x1, R22 ;  /* 0x000000011b157824 */ /* 0x040fe200078e0216 */
[----:B------:R-:W-:Y:S01]  /*1cb50*/  IADD3 R24, R27, 0x70, RZ ;  /* 0x000000701b187810 */ /* 0x000fe20007ffe0ff */
[----:B------:R2:W-:Y:S01]  /*1cb60*/  STS [R27+0x80], R32 ;  /* 0x000080201b007388 */ /* 0x0005e20000000800 */
[----:B------:R-:W-:Y:S02]  /*1cb70*/  @P0 IADD3 R24, R17, 0x10, RZ ;  /* 0x0000001011180810 */ /* 0x000fe40007ffe0ff */
[----:B------:R-:W-:Y:S01]  /*1cb80*/  F2FP.BF16.PACK_AB R17, R131, R130 ;  /* 0x000000828311723e */ /* 0x000fe200000010ff */
[----:B------:R3:W-:Y:S01]  /*1cb90*/  STS [R27+0x480], R30 ;  /* 0x0004801e1b007388 */ /* 0x0007e20000000800 */
[----:B------:R-:W-:Y:S01]  /*1cba0*/  F2FP.BF16.PACK_AB R28, R105, R104 ;  /* 0x00000068691c723e */ /* 0x000fe200000010ff */
[----:B------:R-:W-:Y:S01]  /*1cbb0*/  IMAD.IADD R22, R22, 0x1, R24 ;  /* 0x0000000116167824 */ /* 0x000fe200078e0218 */
[----:B------:R-:W-:Y:S01]  /*1cbc0*/  F2FP.BF16.PACK_AB R26, R107, R106 ;  /* 0x0000006a6b1a723e */ /* 0x000fe200000010ff */
[----:B------:R4:W-:Y:S01]  /*1cbd0*/  STS [R24+0x400], R17 ;  /* 0x0004001118007388 */ /* 0x0009e20000000800 */
[----:B------:R-:W-:-:S02]  /*1cbe0*/  F2FP.BF16.PACK_AB R19, R109, R108 ;  /* 0x0000006c6d13723e */ /* 0x000fc400000010ff */
[----:B------:R-:W-:Y:S01]  /*1cbf0*/  F2FP.BF16.PACK_AB R25, R111, R110 ;  /* 0x0000006e6f19723e */ /* 0x000fe200000010ff */
[----:B------:R1:W-:Y:S01]  /*1cc00*/  STS [R24], R23 ;  /* 0x0000001718007388 */ /* 0x0003e20000000800 */
[----:B------:R-:W-:Y:S02]  /*1cc10*/  F2FP.BF16.PACK_AB R36, R113, R112 ;  /* 0x000000707124723e */ /* 0x000fe400000010ff */
[----:B------:R-:W-:Y:S01]  /*1cc20*/  F2FP.BF16.PACK_AB R34, R119, R118 ;  /* 0x000000767722723e */ /* 0x000fe200000010ff */
[----:B------:R1:W-:Y:S01]  /*1cc30*/  STS [R21+0x80], R28 ;  /* 0x0000801c15007388 */ /* 0x0003e20000000800 */
[----:B------:R-:W-:Y:S02]  /*1cc40*/  F2FP.BF16.PACK_AB R29, R127, R126 ;  /* 0x0000007e7f1d723e */ /* 0x000fe400000010ff */
[----:B------:R-:W-:Y:S01]  /*1cc50*/  F2FP.BF16.PACK_AB R31, R45, R44 ;  /* 0x0000002c2d1f723e */ /* 0x000fe200000010ff */
[----:B------:R1:W-:Y:S01]  /*1cc60*/  STS [R21+0x480], R26 ;  /* 0x0004801a15007388 */ /* 0x0003e20000000800 */
[----:B------:R-:W-:-:S02]  /*1cc70*/  F2FP.BF16.PACK_AB R33, R47, R46 ;  /* 0x0000002e2f21723e */ /* 0x000fc400000010ff */
[----:B------:R-:W-:Y:S01]  /*1cc80*/  ISETP.NE.U32.AND P0, PT, RZ, c[0x0][0x508], PT ;  /* 0x00014200ff007a0c */ /* 0x000fe20003f05070 */
[----:B------:R1:W-:Y:S01]  /*1cc90*/  STS [R22], R19 ;  /* 0x0000001316007388 */ /* 0x0003e20000000800 */
[----:B--2---:R-:W-:Y:S02]  /*1cca0*/  F2FP.BF16.PACK_AB R32, R117, R116 ;  /* 0x000000747520723e */ /* 0x004fe400000010ff */
[----:B------:R-:W-:Y:S01]  /*1ccb0*/  ISETP.NE.AND.EX P1, PT, RZ, c[0x0][0x50c], PT, P0 ;  /* 0x00014300ff007a0c */ /* 0x000fe20003f25300 */
[----:B------:R2:W-:Y:S01]  /*1ccc0*/  STS [R22+0x400], R25 ;  /* 0x0004001916007388 */ /* 0x0005e20000000800 */
[----:B---3--:R-:W-:Y:S02]  /*1ccd0*/  F2FP.BF16.PACK_AB R30, R115, R114 ;  /* 0x00000072731e723e */ /* 0x008fe400000010ff */
[----:B------:R-:W-:Y:S01]  /*1cce0*/  ISETP.NE.U32.AND P2, PT, RZ, c[0x0][0x500], PT ;  /* 0x00014000ff007a0c */ /* 0x000fe20003f45070 */
[----:B----4-:R-:W-:-:S03]  /*1ccf0*/  IMAD.IADD R17, R27, 0x1, R18 ;  /* 0x000000011b117824 */ /* 0x010fc600078e0212 */
[----:B------:R-:W-:Y:S01]  /*1cd00*/  ISETP.NE.AND.EX P2, PT, RZ, c[0x0][0x504], PT, P2 ;  /* 0x00014100ff007a0c */ /* 0x000fe20003f45320 */
[----:B-1----:R-:W-:Y:S01]  /*1cd10*/  IMAD.IADD R23, R18, 0x1, R24 ;  /* 0x0000000112177824 */ /* 0x002fe200078e0218 */
[----:B------:R1:W-:Y:S01]  /*1cd20*/  STS [R17+0x80], R36 ;  /* 0x0000802411007388 */ /* 0x0003e20000000800 */
[----:B------:R-:W-:-:S03]  /*1cd30*/  F2FP.BF16.PACK_AB R28, R121, R120 ;  /* 0x00000078791c723e */ /* 0x000fc600000010ff */
[----:B------:R3:W-:Y:S01]  /*1cd40*/  STS [R17+0x480], R30 ;  /* 0x0004801e11007388 */ /* 0x0007e20000000800 */
[----:B------:R-:W-:-:S03]  /*1cd50*/  F2FP.BF16.PACK_AB R26, R123, R122 ;  /* 0x0000007a7b1a723e */ /* 0x000fc600000010ff */
[----:B------:R4:W-:Y:S01]  /*1cd60*/  STS [R23], R32 ;  /* 0x0000002017007388 */ /* 0x0009e20000000800 */
[----:B------:R-:W-:-:S03]  /*1cd70*/  IMAD.IADD R19, R18, 0x1, R21 ;  /* 0x0000000112137824 */ /* 0x000fc600078e0215 */
[----:B------:R4:W-:Y:S01]  /*1cd80*/  STS [R23+0x400], R34 ;  /* 0x0004002217007388 */ /* 0x0009e20000000800 */
[----:B------:R-:W-:Y:S01]  /*1cd90*/  IMAD.IADD R18, R22, 0x1, R18 ;  /* 0x0000000116127824 */ /* 0x000fe200078e0212 */
[----:B--2---:R-:W-:Y:S02]  /*1cda0*/  F2FP.BF16.PACK_AB R25, R125, R124 ;  /* 0x0000007c7d19723e */ /* 0x004fe400000010ff */
[----:B------:R2:W-:Y:S04]  /*1cdb0*/  STS [R19+0x80], R28 ;  /* 0x0000801c13007388 */ /* 0x0005e80000000800 */
[----:B------:R2:W-:Y:S04]  /*1cdc0*/  STS [R19+0x480], R26 ;  /* 0x0004801a13007388 */ /* 0x0005e80000000800 */
[----:B------:R2:W-:Y:S01]  /*1cdd0*/  STS [R18], R25 ;  /* 0x0000001912007388 */ /* 0x0005e20000000800 */
[----:B-1----:R-:W-:-:S03]  /*1cde0*/  F2FP.BF16.PACK_AB R36, R63, R62 ;  /* 0x0000003e3f24723e */ /* 0x002fc600000010ff */
[----:B------:R1:W-:Y:S01]  /*1cdf0*/  STS [R18+0x400], R29 ;  /* 0x0004001d12007388 */ /* 0x0003e20000000800 */
[----:B---3--:R-:W-:Y:S02]  /*1ce00*/  F2FP.BF16.PACK_AB R30, R41, R40 ;  /* 0x00000028291e723e */ /* 0x008fe400000010ff */
[----:B----4-:R-:W-:-:S03]  /*1ce10*/  F2FP.BF16.PACK_AB R32, R43, R42 ;  /* 0x0000002a2b20723e */ /* 0x010fc600000010ff */
[----:B------:R3:W-:Y:S01]  /*1ce20*/  STS [R27+0x4080], R30 ;  /* 0x0040801e1b007388 */ /* 0x0007e20000000800 */
[----:B------:R-:W-:-:S03]  /*1ce30*/  F2FP.BF16.PACK_AB R34, R61, R60 ;  /* 0x0000003c3d22723e */ /* 0x000fc600000010ff */
[----:B------:R4:W-:Y:S01]  /*1ce40*/  STS [R27+0x4480], R32 ;  /* 0x004480201b007388 */ /* 0x0009e20000000800 */
[----:B--2---:R-:W-:-:S03]  /*1ce50*/  F2FP.BF16.PACK_AB R28, R49, R48 ;  /* 0x00000030311c723e */ /* 0x004fc600000010ff */
[----:B------:R2:W-:Y:S01]  /*1ce60*/  STS [R24+0x4000], R31 ;  /* 0x0040001f18007388 */ /* 0x0005e20000000800 */
[----:B------:R-:W-:-:S03]  /*1ce70*/  F2FP.BF16.PACK_AB R26, R51, R50 ;  /* 0x00000032331a723e */ /* 0x000fc600000010ff */
[----:B------:R2:W-:Y:S01]  /*1ce80*/  STS [R24+0x4400], R33 ;  /* 0x0044002118007388 */ /* 0x0005e20000000800 */
[----:B------:R-:W-:-:S03]  /*1ce90*/  F2FP.BF16.PACK_AB R25, R53, R52 ;  /* 0x000000343519723e */ /* 0x000fc600000010ff */
[----:B------:R2:W-:Y:S01]  /*1cea0*/  STS [R21+0x4080], R28 ;  /* 0x0040801c15007388 */ /* 0x0005e20000000800 */
[----:B-1----:R-:W-:-:S03]  /*1ceb0*/  F2FP.BF16.PACK_AB R29, R55, R54 ;  /* 0x00000036371d723e */ /* 0x002fc600000010ff */
[----:B------:R1:W-:Y:S04]  /*1cec0*/  STS [R21+0x4480], R26 ;  /* 0x0044801a15007388 */ /* 0x0003e80000000800 */
        /* <DEDUP_REMOVED lines=12> */
[----:B------:R1:W-:Y:S01]  /*1cf90*/  STS [R19+0x4080], R28 ;  /* 0x0040801c13007388 */ /* 0x0003e20000000800 */
[----:B------:R-:W-:-:S03]  /*1cfa0*/  F2FP.BF16.PACK_AB R25, R69, R68 ;  /* 0x000000444519723e */ /* 0x000fc600000010ff */
        /* <DEDUP_REMOVED lines=10> */
[----:B------:R-:W-:Y:S01]  /*1d050*/  STS [R24+0x8000], R31 ;  /* 0x0080001f18007388 */ /* 0x000fe20000000800 */
        /* <DEDUP_REMOVED lines=11> */
[----:B------:R-:W-:Y:S04]  /*1d110*/  STS [R17+0x8080], R34 ;  /* 0x0080802211007388 */ /* 0x000fe80000000800 */
[----:B------:R2:W-:Y:S01]  /*1d120*/  STS [R17+0x8480], R30 ;  /* 0x0084801e11007388 */ /* 0x0005e20000000800 */
[----:B-1----:R-:W-:-:S03]  /*1d130*/  F2FP.BF16.PACK_AB R24, R99, R98 ;  /* 0x000000626318723e */ /* 0x002fc600000010ff */
[----:B------:R1:W-:Y:S01]  /*1d140*/  STS [R23+0x8000], R36 ;  /* 0x0080002417007388 */ /* 0x0003e20000000800 */
[----:B------:R-:W-:-:S03]  /*1d150*/  F2FP.BF16.PACK_AB R28, R97, R96 ;  /* 0x00000060611c723e */ /* 0x000fc600000010ff */
[----:B------:R1:W-:Y:S01]  /*1d160*/  STS [R23+0x8400], R32 ;  /* 0x0084002017007388 */ /* 0x0003e20000000800 */
[----:B---3--:R-:W-:Y:S01]  /*1d170*/  F2FP.BF16.PACK_AB R21, R103, R102 ;  /* 0x000000666715723e */ /* 0x008fe200000010ff */
[----:B------:R-:W-:Y:S02]  /*1d180*/  IMAD.MOV.U32 R26, RZ, RZ, 0x4 ;  /* 0x00000004ff1a7424 */ /* 0x000fe400078e00ff */
[----:B------:R1:W-:Y:S01]  /*1d190*/  STS [R19+0x8080], R28 ;  /* 0x0080801c13007388 */ /* 0x0003e20000000800 */
[----:B----4-:R-:W-:-:S03]  /*1d1a0*/  F2FP.BF16.PACK_AB R25, R101, R100 ;  /* 0x000000646519723e */ /* 0x010fc600000010ff */
[----:B------:R1:W-:Y:S01]  /*1d1b0*/  STS [R19+0x8480], R24 ;  /* 0x0084801813007388 */ /* 0x0003e20000000800 */
[----:B--2---:R-:W-:-:S03]  /*1d1c0*/  IMAD.MOV.U32 R22, RZ, RZ, c[0x0][0x388] ;  /* 0x0000e200ff167624 */ /* 0x004fc600078e00ff */
[----:B------:R1:W-:Y:S04]  /*1d1d0*/  STS [R18+0x8000], R25 ;  /* 0x0080001912007388 */ /* 0x0003e80000000800 */
[----:B------:R1:W-:Y:S01]  /*1d1e0*/  STS [R18+0x8400], R21 ;  /* 0x0084001512007388 */ /* 0x0003e20000000800 */
[----:B------:R-:W-:Y:S02]  /*1d1f0*/  IMAD.MOV.U32 R17, RZ, RZ, RZ ;  /* 0x000000ffff117224 */ /* 0x000fe400078e00ff */
[CC--:B------:R-:W-:Y:S01]  /*1d200*/  @P1 IMAD.WIDE R30, R207.reuse, R26.reuse, c[0x0][0x508] ;  /* 0x00014200cf1e1625 */ /* 0x0c0fe200078e021a */
[----:B------:R-:W-:Y:S03]  /*1d210*/  BAR.SYNC.DEFER_BLOCKING 0x1, 0x100 ;  /* 0x0044000000007b1d */ /* 0x000fe60000010000 */
[----:B------:R-:W-:-:S03]  /*1d220*/  IMAD.WIDE R26, R207, R26, c[0x0][0x500] ;  /* 0x00014000cf1a7625 */ /* 0x000fc600078e021a */
        /* <DEDUP_REMOVED lines=9> */
.L_x_1969:
[----:B-1----:R-:W-:Y:S01]  /*1d2c0*/  IMAD.MOV.U32 R25, RZ, RZ, 0x368 ;  /* 0x00000368ff197424 */ /* 0x002fe200078e00ff */
[----:B------:R-:W-:Y:S01]  /*1d2d0*/  ISETP.GT.AND P2, PT, R206, 0x1, PT ;  /* 0x00000001ce00780c */ /* 0x000fe20003f44270 */
[----:B------:R-:W-:Y:S01]  /*1d2e0*/  IMAD.MOV.U32 R18, RZ, RZ, c[0x0][0x4e8] ;  /* 0x00013a00ff127624 */ /* 0x000fe200078e00ff */
[----:B------:R-:W-:-:S02]  /*1d2f0*/  ISETP.NE.U32.AND P0, PT, RZ, c[0x0][0x500], PT ;  /* 0x00014000ff007a0c */ /* 0x000fc40003f05070 */
[----:B------:R-:W-:Y:S02]  /*1d300*/  SEL R25, R25, 0x328, P2 ;  /* 0x0000032819197807 */ /* 0x000fe40001000000 */
        /* <DEDUP_REMOVED lines=13> */
[C---:B------:R-:W-:Y:S02]  /*1d3e0*/  IMAD R24, R26.reuse, R19, R24 ;  /* 0x000000131a187224 */ /* 0x040fe400078e0218 */
[----:B------:R-:W-:-:S04]  /*1d3f0*/  IMAD.WIDE.U32 R26, R26, R21, RZ ;  /* 0x000000151a1a7225 */ /* 0x000fc800078e00ff */
[----:B--2---:R-:W-:-:S04]  /*1d400*/  IMAD.WIDE.U32 R34, R36, R221, RZ ;  /* 0x000000dd24227225 */ /* 0x004fc800078e00ff */
[----:B------:R-:W-:-:S04]  /*1d410*/  @P3 IMAD.HI.U32 R19, R18, c[0x0][0x4ec], RZ ;  /* 0x00013b0012133a27 */ /* 0x000fc800078e00ff */
[----:B------:R-:W-:Y:S01]  /*1d420*/  IMAD R23, R37, R221, RZ ;  /* 0x000000dd25177224 */ /* 0x000fe200078e02ff */
[----:B------:R-:W-:Y:S01]  /*1d430*/  @P3 SHF.R.U32.HI R28, RZ, c[0x0][0x4f0], R19 ;  /* 0x00013c00ff1c3a19 */ /* 0x000fe20000011613 */
[----:B------:R-:W-:Y:S01]  /*1d440*/  IMAD.IADD R24, R27, 0x1, R24 ;  /* 0x000000011b187824 */ /* 0x000fe200078e0218 */
[----:B-----5:R-:W-:Y:S01]  /*1d450*/  IADD3 R27, P1, P0, R26, R34, R17 ;  /* 0x000000221a1b7210 */ /* 0x020fe2000783e011 */
[----:B------:R-:W-:Y:S01]  /*1d460*/  IMAD.IADD R23, R35, 0x1, R23 ;  /* 0x0000000123177824 */ /* 0x000fe200078e0217 */
[----:B------:R-:W-:Y:S01]  /*1d470*/  SHF.R.S32.HI R19, RZ, 0x1f, R17 ;  /* 0x0000001fff137819 */ /* 0x000fe20000011411 */
[-C--:B---3--:R-:W-:Y:S02]  /*1d480*/  IMAD R26, R33, R29.reuse, RZ ;  /* 0x0000001d211a7224 */ /* 0x088fe400078e02ff */
[----:B------:R-:W-:Y:S01]  /*1d490*/  IMAD.WIDE.U32 R32, R32, R29, RZ ;  /* 0x0000001d20207225 */ /* 0x000fe200078e00ff */
[----:B------:R-:W-:Y:S02]  /*1d4a0*/  IADD3.X R23, R24, R23, R19, P1, P0 ;  /* 0x0000001718177210 */ /* 0x000fe40000fe0413 */
[----:B------:R-:W-:Y:S01]  /*1d4b0*/  SHF.R.S32.HI R24, RZ, 0x1f, R28 ;  /* 0x0000001fff187819 */ /* 0x000fe2000001141c */
[----:B------:R-:W-:Y:S01]  /*1d4c0*/  IMAD.IADD R26, R33, 0x1, R26 ;  /* 0x00000001211a7824 */ /* 0x000fe200078e021a */
[----:B------:R-:W-:Y:S01]  /*1d4d0*/  IADD3 R32, P1, P0, R28, R27, R32 ;  /* 0x0000001b1c207210 */ /* 0x000fe2000783e020 */
[----:B----4-:R-:W-:Y:S01]  /*1d4e0*/  IMAD.MOV R25, RZ, RZ, -R28 ;  /* 0x000000ffff197224 */ /* 0x010fe200078e0a1c */
[----:B------:R-:W-:-:S02]  /*1d4f0*/  SHF.R.S32.HI R29, RZ, 0x1f, R20 ;  /* 0x0000001fff1d7819 */ /* 0x000fc40000011414 */
[----:B------:R-:W-:Y:S01]  /*1d500*/  IADD3.X R33, R24, R23, R26, P1, P0 ;  /* 0x0000001718217210 */ /* 0x000fe20000fe041a */
[----:B------:R-:W-:Y:S01]  /*1d510*/  IMAD R25, R25, c[0x0][0x4e8], R18 ;  /* 0x00013a0019197a24 */ /* 0x000fe200078e0212 */
[----:B------:R-:W-:Y:S01]  /*1d520*/  LOP3.LUT R24, R20, 0xffffffe0, RZ, 0xc0, !PT ;  /* 0xffffffe014187812 */ /* 0x000fe200078ec0ff */
[----:B------:R-:W-:Y:S01]  /*1d530*/  IMAD.MOV.U32 R23, RZ, RZ, c[0x0][0x4ac] ;  /* 0x00012b00ff177624 */ /* 0x000fe200078e00ff */
[----:B------:R-:W-:Y:S01]  /*1d540*/  LEA.HI R20, R29, R12, RZ, 0x3 ;  /* 0x0000000c1d147211 */ /* 0x000fe200078f18ff */
[-C--:B------:R-:W-:Y:S01]  /*1d550*/  IMAD R27, R31, R25.reuse, RZ ;  /* 0x000000191f1b7224 */ /* 0x080fe200078e02ff */
[----:B------:R-:W-:Y:S01]  /*1d560*/  SHF.R.S32.HI R28, RZ, 0x1f, R25 ;  /* 0x0000001fff1c7819 */ /* 0x000fe20000011419 */
[----:B------:R-:W-:Y:S01]  /*1d570*/  IMAD.WIDE.U32 R32, R30, R25, R32 ;  /* 0x000000191e207225 */ /* 0x000fe200078e0020 */
[----:B------:R-:W-:Y:S02]  /*1d580*/  SEL R23, R23, c[0x0][0x454], P2 ;  /* 0x0001150017177a07 */ /* 0x000fe40001000000 */
[----:B------:R-:W-:Y:S01]  /*1d590*/  LOP3.LUT R31, R20, 0xffffff8, RZ, 0xc0, !PT ;  /* 0x0ffffff8141f7812 */ /* 0x000fe200078ec0ff */
[----:B------:R-:W-:-:S02]  /*1d5a0*/  IMAD.MOV.U32 R25, RZ, RZ, c[0x0][0x4a8] ;  /* 0x00012a00ff197624 */ /* 0x000fc400078e00ff */
[----:B------:R-:W-:Y:S02]  /*1d5b0*/  IMAD.IADD R24, R211, 0x1, -R24 ;  /* 0x00000001d3187824 */ /* 0x000fe400078e0a18 */
[----:B------:R-:W-:Y:S01]  /*1d5c0*/  IMAD R27, R30, R28, R27 ;  /* 0x0000001c1e1b7224 */ /* 0x000fe200078e021b */
[----:B------:R-:W-:Y:S01]  /*1d5d0*/  SEL R25, R25, c[0x0][0x450], P2 ;  /* 0x0001140019197a07 */ /* 0x000fe20001000000 */
[----:B------:R-:W-:Y:S01]  /*1d5e0*/  IMAD.IADD R31, R12, 0x1, -R31 ;  /* 0x000000010c1f7824 */ /* 0x000fe200078e0a1f */
[----:B------:R-:W-:Y:S01]  /*1d5f0*/  SHF.R.S32.HI R29, RZ, 0x1f, R24 ;  /* 0x0000001fff1d7819 */ /* 0x000fe20000011418 */
[----:B------:R-:W-:Y:S01]  /*1d600*/  IMAD.IADD R27, R33, 0x1, R27 ;  /* 0x00000001211b7824 */ /* 0x000fe200078e021b */
[----:B------:R-:W-:Y:S01]  /*1d610*/  LEA R25, P0, R32, R25, 0x2 ;  /* 0x0000001920197211 */ /* 0x000fe200078010ff */
[----:B------:R-:W-:Y:S01]  /*1d620*/  IMAD R20, R22, c[0x0][0x4e8], RZ ;  /* 0x00013a0016147a24 */ /* 0x000fe200078e02ff */
[----:B------:R-:W-:Y:S02]  /*1d630*/  LEA.HI R29, R29, R24, RZ, 0x2 ;  /* 0x000000181d1d7211 */ /* 0x000fe400078f10ff */
[----:B------:R-:W-:Y:S01]  /*1d640*/  LEA.HI.X R23, R32, R23, R27, 0x2, P0 ;  /* 0x0000001720177211 */ /* 0x000fe200000f141b */
[----:B------:R-:W-:Y:S01]  /*1d650*/  SHFL.IDX PT, R28, R25, RZ, 0x1c1f ;  /* 0x001c1fff191c7589 */ /* 0x000fe200000e0000 */
[----:B------:R-:W-:-:S02]  /*1d660*/  SHF.R.S32.HI R12, RZ, 0x2, R29 ;  /* 0x00000002ff0c7819 */ /* 0x000fc4000001141d */
[----:B------:R-:W-:Y:S01]  /*1d670*/  LOP3.LUT P0, RZ, R24, 0x3, RZ, 0xc0, !PT ;  /* 0x0000000318ff7812 */ /* 0x000fe2000780c0ff */
[----:B------:R-:W1:Y:S02]  /*1d680*/  SHFL.IDX PT, R29, R23, RZ, 0x1c1f ;  /* 0x001c1fff171d7589 */ /* 0x000e6400000e0000 */
[----:B------:R-:W-:Y:S02]  /*1d690*/  IMAD R27, R31, 0x10, R12 ;  /* 0x000000101f1b7824 */ /* 0x000fe400078e020c */
[----:B------:R-:W-:Y:S02]  /*1d6a0*/  SHFL.IDX PT, R32, R25, 0x1, 0x1c1f ;  /* 0x003c1f0019207f89 */ /* 0x000fe400000e0000 */
[----:B------:R-:W-:Y:S02]  /*1d6b0*/  IMAD.IADD R27, R27, 0x1, R224 ;  /* 0x000000011b1b7824 */ /* 0x000fe400078e02e0 */
[----:B------:R-:W2:Y:S03]  /*1d6c0*/  SHFL.IDX PT, R33, R23, 0x1, 0x1c1f ;  /* 0x003c1f0017217f89 */ /* 0x000ea600000e0000 */
[----:B------:R-:W-:-:S02]  /*1d6d0*/  IADD3 R31, R27, 0x8, RZ ;  /* 0x000000081b1f7810 */ /* 0x000fc40007ffe0ff */
[-C--:B------:R-:W-:Y:S02]  /*1d6e0*/  ISETP.GE.OR P1, PT, R27, R20.reuse, P0 ;  /* 0x000000141b00720c */ /* 0x080fe40000726670 */
[----:B------:R-:W-:-:S11]  /*1d6f0*/  ISETP.GE.OR P0, PT, R31, R20, P0 ;  /* 0x000000141f00720c */ /* 0x000fd60000706670 */
[----:B-1----:R1:W-:Y:S01]  /*1d700*/  @!P1 ST.E [R28.64], R9 ;  /* 0x000000091c009985 */ /* 0x0023e2000c101908 */
[----:B------:R-:W-:-:S04]  /*1d710*/  ISETP.GE.AND P1, PT, R31, R20, PT ;  /* 0x000000141f00720c */ /* 0x000fc80003f26270 */
[----:B------:R-:W-:Y:S01]  /*1d720*/  P2R R12, PR, RZ, 0x2 ;  /* 0x00000002ff0c7803 */ /* 0x000fe20000000000 */
[----:B--2---:R1:W-:Y:S01]  /*1d730*/  @!P0 ST.E [R32.64], R16 ;  /* 0x0000001020008985 */ /* 0x0043e2000c101908 */
[----:B------:R-:W-:Y:S01]  /*1d740*/  ISETP.GE.AND P0, PT, R27, R20, PT ;  /* 0x000000141b00720c */ /* 0x000fe20003f06270 */
[----:B------:R-:W-:Y:S05]  /*1d750*/  @P2 BRA `(.L_x_1970) ;  /* 0x0000084000002947 */ /* 0x000fea0003800000 */
[-C--:B------:R-:W-:Y:S01]  /*1d760*/  LEA.HI R3, R0, R211.reuse, RZ, 0x3 ;  /* 0x000000d300037211 */ /* 0x080fe200078f18ff */
[----:B------:R-:W-:Y:S01]  /*1d770*/  IMAD R2, R19, c[0x0][0x3a0], RZ ;  /* 0x0000e80013027a24 */ /* 0x000fe200078e02ff */
[----:B------:R2:W3:Y:S01]  /*1d780*/  LDS.128 R64, [R140+0x80] ;  /* 0x000080008c407984 */ /* 0x0004e20000000c00 */
[----:B------:R-:W-:Y:S01]  /*1d790*/  IMAD.WIDE.U32 R4, R17, c[0x0][0x3a0], RZ ;  /* 0x0000e80011047a25 */ /* 0x000fe200078e00ff */
[----:B------:R-:W-:Y:S02]  /*1d7a0*/  LOP3.LUT R0, R3, 0xfffffff8, RZ, 0xc0, !PT ;  /* 0xfffffff803007812 */ /* 0x000fe400078ec0ff */
[----:B------:R-:W-:Y:S01]  /*1d7b0*/  SHF.R.S32.HI R3, RZ, 0x3, R3 ;  /* 0x00000003ff037819 */ /* 0x000fe20000011403 */
[----:B------:R-:W-:Y:S01]  /*1d7c0*/  IMAD R17, R17, c[0x0][0x3a4], R2 ;  /* 0x0000e90011117a24 */ /* 0x000fe200078e0202 */
[----:B------:R-:W-:Y:S01]  /*1d7d0*/  IADD3 R0, -R0, R211, RZ ;  /* 0x000000d300007210 */ /* 0x000fe20007ffe1ff */
[----:B------:R2:W4:Y:S01]  /*1d7e0*/  LDS.128 R60, [R140+0x1080] ;  /* 0x001080008c3c7984 */ /* 0x0005220000000c00 */
[----:B------:R-:W-:-:S02]  /*1d7f0*/  MOV R6, R4 ;  /* 0x0000000400067202 */ /* 0x000fc40000000f00 */
[----:B------:R-:W-:Y:S01]  /*1d800*/  IADD3 R7, R5, R17, RZ ;  /* 0x0000001105077210 */ /* 0x000fe20007ffe0ff */
[----:B------:R2:W1:Y:S01]  /*1d810*/  LDS.128 R56, [R140+0x2080] ;  /* 0x002080008c387984 */ /* 0x0004620000000c00 */
[----:B------:R-:W-:Y:S02]  /*1d820*/  LEA R5, R0, R3, 0x5 ;  /* 0x0000000300057211 */ /* 0x000fe400078e28ff */
[----:B------:R-:W-:Y:S01]  /*1d830*/  SHF.R.S32.HI R2, RZ, 0x1f, R21 ;  /* 0x0000001fff027819 */ /* 0x000fe20000011415 */
[C---:B------:R-:W-:Y:S01]  /*1d840*/  IMAD.WIDE.U32 R6, R221.reuse, c[0x0][0x3e8], R6 ;  /* 0x0000fa00dd067a25 */ /* 0x040fe200078e0006 */
[----:B------:R2:W1:Y:S03]  /*1d850*/  LDS.128 R52, [R140+0x3080] ;  /* 0x003080008c347984 */ /* 0x0004660000000c00 */
[----:B------:R-:W-:Y:S01]  /*1d860*/  IMAD.IADD R0, R224, 0x1, R5 ;  /* 0x00000001e0007824 */ /* 0x000fe200078e0205 */
[----:B------:R2:W1:Y:S01]  /*1d870*/  LDS.128 R48, [R140+0x4080] ;  /* 0x004080008c307984 */ /* 0x0004620000000c00 */
[----:B------:R-:W-:-:S02]  /*1d880*/  IMAD R7, R221, c[0x0][0x3ec], R7 ;  /* 0x0000fb00dd077a24 */ /* 0x000fc400078e0207 */
[----:B------:R-:W-:Y:S01]  /*1d890*/  @P3 IMAD.HI.U32 R4, R0, c[0x0][0x4ec], RZ ;  /* 0x00013b0000043a27 */ /* 0x000fe200078e00ff */
[----:B-1----:R-:W-:Y:S01]  /*1d8a0*/  MOV R9, R0 ;  /* 0x0000000000097202 */ /* 0x002fe20000000f00 */
[----:B------:R2:W1:Y:S02]  /*1d8b0*/  LDS.128 R44, [R140+0x5080] ;  /* 0x005080008c2c7984 */ /* 0x0004640000000c00 */
[----:B------:R-:W-:Y:S01]  /*1d8c0*/  IMAD.WIDE.U32 R16, R21, c[0x0][0x3f0], R6 ;  /* 0x0000fc0015107a25 */ /* 0x000fe200078e0006 */
[----:B------:R-:W-:Y:S01]  /*1d8d0*/  @P3 SHF.R.U32.HI R9, RZ, c[0x0][0x4f0], R4 ;  /* 0x00013c00ff093a19 */ /* 0x000fe20000011604 */
[----:B------:R2:W1:Y:S02]  /*1d8e0*/  LDS.128 R40, [R140+0x6080] ;  /* 0x006080008c287984 */ /* 0x0004640000000c00 */
[----:B------:R-:W-:Y:S01]  /*1d8f0*/  IMAD R2, R2, c[0x0][0x3f0], RZ ;  /* 0x0000fc0002027a24 */ /* 0x000fe200078e02ff */
[----:B------:R-:W-:Y:S01]  /*1d900*/  SHF.R.S32.HI R12, RZ, 0x1f, R9 ;  /* 0x0000001fff0c7819 */ /* 0x000fe20000011409 */
[----:B------:R2:W1:Y:S01]  /*1d910*/  LDS.128 R36, [R140+0x7080] ;  /* 0x007080008c247984 */ /* 0x0004620000000c00 */
[----:B------:R-:W-:Y:S01]  /*1d920*/  IADD3 R15, -R9, RZ, RZ ;  /* 0x000000ff090f7210 */ /* 0x000fe20007ffe1ff */
[----:B------:R-:W-:Y:S01]  /*1d930*/  IMAD R2, R21, c[0x0][0x3f4], R2 ;  /* 0x0000fd0015027a24 */ /* 0x000fe200078e0202 */
[----:B------:R-:W-:Y:S01]  /*1d940*/  IADD3 R21, R3, R224, RZ ;  /* 0x000000e003157210 */ /* 0x000fe20007ffe0ff */
[----:B------:R2:W1:Y:S01]  /*1d950*/  LDS.128 R32, [R140+0x8080] ;  /* 0x008080008c207984 */ /* 0x0004620000000c00 */
[----:B------:R-:W-:-:S02]  /*1d960*/  IMAD R12, R12, c[0x0][0x3e0], RZ ;  /* 0x0000f8000c0c7a24 */ /* 0x000fc400078e02ff */
[----:B------:R-:W-:Y:S01]  /*1d970*/  IMAD.IADD R17, R17, 0x1, R2 ;  /* 0x0000000111117824 */ /* 0x000fe200078e0202 */
[----:B------:R2:W1:Y:S01]  /*1d980*/  LDS.128 R28, [R140+0x9080] ;  /* 0x009080008c1c7984 */ /* 0x0004620000000c00 */
[----:B------:R-:W-:Y:S02]  /*1d990*/  IMAD R15, R15, c[0x0][0x4e8], R0 ;  /* 0x00013a000f0f7a24 */ /* 0x000fe400078e0200 */
[C---:B------:R-:W-:Y:S01]  /*1d9a0*/  IMAD R12, R9.reuse, c[0x0][0x3e4], R12 ;  /* 0x0000f900090c7a24 */ /* 0x040fe200078e020c */
[----:B------:R2:W1:Y:S01]  /*1d9b0*/  LDS.128 R24, [R140+0xa080] ;  /* 0x00a080008c187984 */ /* 0x0004620000000c00 */
[----:B------:R-:W-:Y:S01]  /*1d9c0*/  IMAD.WIDE.U32 R16, R9, c[0x0][0x3e0], R16 ;  /* 0x0000f80009107a25 */ /* 0x000fe200078e0010 */
[----:B------:R-:W-:Y:S02]  /*1d9d0*/  SHF.R.S32.HI R0, RZ, 0x1f, R15 ;  /* 0x0000001fff007819 */ /* 0x000fe4000001140f */
[----:B------:R2:W1:Y:S02]  /*1d9e0*/  LDS.128 R4, [R140+0xb080] ;  /* 0x00b080008c047984 */ /* 0x0004640000000c00 */
        /* <DEDUP_REMOVED lines=8> */
[----:B---34-:R3:W4:Y:S02]  /*1da70*/  SHFL.IDX PT, R22, R14, RZ, 0x181f ;  /* 0x00181fff0e167589 */ /* 0x01872400000e0000 */
.L_x_2038:
[----:B------:R-:W-:Y:S05]  /*1da80*/  BRA.DIV ~URZ, `(.L_x_1972) ;  /* 0x00003a527f007947 */ /* 0x000fea000b800000 */
[----:B------:R2:W3:Y:S02]  /*1da90*/  SHFL.IDX PT, R9, R2, RZ, 0x181f ;  /* 0x00181fff02097589 */ /* 0x0004e400000e0000 */
.L_x_2039:
        /* <DEDUP_REMOVED lines=16> */
[----:B------:R3:W-:Y:S04]  /*1dba0*/  @!P1 ST.E.128 [R16.64], R48 ;  /* 0x0000003010009985 */ /* 0x0007e8000c101d08 */
[----:B-1----:R3:W-:Y:S02]  /*1dbb0*/  @!P0 ST.E.128 [R68.64], R32 ;  /* 0x0000002044008985 */ /* 0x0027e4000c101d08 */
.L_x_1974:
[----:B------:R-:W-:Y:S05]  /*1dbc0*/  BSYNC B0 ;  /* 0x0000000000007941 */ /* 0x000fea0003800000 */
.L_x_1973:
[----:B------:R-:W-:Y:S05]  /*1dbd0*/  BRA.DIV ~URZ, `(.L_x_1975) ;  /* 0x000039627f007947 */ /* 0x000fea000b800000 */
[----:B----4-:R4:W2:Y:S04]  /*1dbe0*/  SHFL.IDX PT, R22, R14, 0x1, 0x181f ;  /* 0x00381f000e167f89 */ /* 0x0108a800000e0000 */
[----:B---3--:R4:W3:Y:S02]  /*1dbf0*/  SHFL.IDX PT, R17, R2, 0x1, 0x181f ;  /* 0x00381f0002117f89 */ /* 0x0088e400000e0000 */
.L_x_2040:
        /* <DEDUP_REMOVED lines=8> */
[-C--:B------:R-:W-:Y:S02]  /*1dc80*/  @!P1 LEA R16, P4, R212, R17.reuse, 0x1 ;  /* 0x00000011d4109211 */ /* 0x080fe400078808ff */
[C---:B-1----:R-:W-:Y:S02]  /*1dc90*/  @!P0 LEA R32, P3, R13.reuse, R17, 0x1 ;  /* 0x000000110d208211 */ /* 0x042fe400078608ff */
[-C--:B--2---:R-:W-:Y:S02]  /*1dca0*/  @!P2 LEA.HI.X R19, R228, R22.reuse, R15, 0x1, P5 ;  /* 0x00000016e413a211 */ /* 0x084fe400028f0c0f */
[-C--:B------:R-:W-:Y:S02]  /*1dcb0*/  @!P1 LEA.HI.X R17, R212, R22.reuse, R3, 0x1, P4 ;  /* 0x00000016d4119211 */ /* 0x080fe400020f0c03 */
[----:B------:R-:W-:Y:S01]  /*1dcc0*/  @!P0 LEA.HI.X R33, R13, R22, R12, 0x1, P3 ;  /* 0x000000160d218211 */ /* 0x000fe200018f0c0c */
[----:B------:R1:W-:Y:S04]  /*1dcd0*/  @!P2 ST.E.128 [R18.64], R60 ;  /* 0x0000003c1200a985 */ /* 0x0003e8000c101d08 */
[----:B------:R1:W-:Y:S04]  /*1dce0*/  @!P1 ST.E.128 [R16.64], R44 ;  /* 0x0000002c10009985 */ /* 0x0003e8000c101d08 */
[----:B------:R1:W-:Y:S02]  /*1dcf0*/  @!P0 ST.E.128 [R32.64], R28 ;  /* 0x0000001c20008985 */ /* 0x0003e4000c101d08 */
.L_x_1977:
[----:B------:R-:W-:Y:S05]  /*1dd00*/  BSYNC B0 ;  /* 0x0000000000007941 */ /* 0x000fea0003800000 */
.L_x_1976:
[----:B------:R-:W-:Y:S05]  /*1dd10*/  BRA.DIV ~URZ, `(.L_x_1978) ;  /* 0x000038f27f007947 */ /* 0x000fea000b800000 */
[----:B--2---:R2:W4:Y:S02]  /*1dd20*/  SHFL.IDX PT, R22, R14, 0x2, 0x181f ;  /* 0x00581f000e167f89 */ /* 0x00452400000e0000 */
.L_x_2041:
[----:B------:R-:W-:Y:S05]  /*1dd30*/  BRA.DIV ~URZ, `(.L_x_1979) ;  /* 0x000039427f007947 */ /* 0x000fea000b800000 */
[----:B-1-3--:R1:W3:Y:S02]  /*1dd40*/  SHFL.IDX PT, R17, R2, 0x2, 0x181f ;  /* 0x00581f0002117f89 */ /* 0x00a2e400000e0000 */
.L_x_2042:
        /* <DEDUP_REMOVED lines=15> */
[----:B------:R3:W-:Y:S02]  /*1de40*/  @!P0 ST.E.128 [R28.64], R24 ;  /* 0x000000181c008985 */ /* 0x0007e4000c101d08 */
.L_x_1981:
[----:B------:R-:W-:Y:S05]  /*1de50*/  BSYNC B0 ;  /* 0x0000000000007941 */ /* 0x000fea0003800000 */
.L_x_1980:
[----:B------:R-:W-:Y:S05]  /*1de60*/  BRA.DIV ~URZ, `(.L_x_1982) ;  /* 0x000038827f007947 */ /* 0x000fea000b800000 */
[----:B--2-4-:R-:W2:Y:S04]  /*1de70*/  SHFL.IDX PT, R14, R14, 0x3, 0x181f ;  /* 0x00781f000e0e7f89 */ /* 0x014ea800000e0000 */
[----:B------:R4:W1:Y:S02]  /*1de80*/  SHFL.IDX PT, R9, R2, 0x3, 0x181f ;  /* 0x00781f0002097f89 */ /* 0x00086400000e0000 */
.L_x_2043:
[----:B------:R-:W-:-:S04]  /*1de90*/  IADD3 R21, R21, 0x60, RZ ;  /* 0x0000006015157810 */ /* 0x000fc80007ffe0ff */
[----:B------:R-:W-:-:S13]  /*1dea0*/  ISETP.GE.AND P0, PT, R21, R20, PT ;  /* 0x000000141500720c */ /* 0x000fda0003f06270 */
[----:B------:R-:W-:Y:S05]  /*1deb0*/  @P0 BRA `(.L_x_1983) ;  /* 0x00001ec000000947 */ /* 0x000fea0003800000 */
[----:B------:R-:W-:Y:S02]  /*1dec0*/  ISETP.GE.AND P1, PT, R228, c[0x0][0x3c8], PT ;  /* 0x0000f200e4007a0c */ /* 0x000fe40003f26270 */
[----:B------:R-:W-:-:S11]  /*1ded0*/  ISETP.GE.AND P0, PT, R212, c[0x0][0x3c8], PT ;  /* 0x0000f200d4007a0c */ /* 0x000fd60003f06270 */
[-C--:B-1-3--:R-:W-:Y:S02]  /*1dee0*/  @!P1 LEA R16, P3, R228, R9.reuse, 0x1 ;  /* 0x00000009e4109211 */ /* 0x08afe400078608ff */
[----:B----4-:R-:W-:Y:S02]  /*1def0*/  @!P0 LEA R2, P2, R212, R9, 0x1 ;  /* 0x00000009d4028211 */ /* 0x010fe400078408ff */
[-C--:B--2---:R-:W-:Y:S02]  /*1df00*/  @!P1 LEA.HI.X R17, R228, R14.reuse, R15, 0x1, P3 ;  /* 0x0000000ee4119211 */ /* 0x084fe400018f0c0f */
        /* <DEDUP_REMOVED lines=9> */
.L_x_1970:
[----:B------:R-:W-:Y:S01]  /*1dfa0*/  IMAD R0, R19, c[0x0][0x408], RZ ;  /* 0x0001020013007a24 */ /* 0x000fe200078e02ff */
[----:B------:R-:W-:Y:S01]  /*1dfb0*/  MOV R13, R18 ;  /* 0x00000012000d7202 */ /* 0x000fe20000000f00 */
[----:B------:R-:W-:-:S04]  /*1dfc0*/  IMAD.WIDE.U32 R22, R17, c[0x0][0x408], RZ ;  /* 0x0001020011167a25 */ /* 0x000fc800078e00ff */
[----:B------:R-:W-:Y:S02]  /*1dfd0*/  IMAD R0, R17, c[0x0][0x40c], R0 ;  /* 0x0001030011007a24 */ /* 0x000fe400078e0200 */
[----:B-1----:R-:W-:-:S03]  /*1dfe0*/  @P3 IMAD.HI.U32 R9, R18, c[0x0][0x4ec], RZ ;  /* 0x00013b0012093a27 */ /* 0x002fc600078e00ff */
[----:B------:R-:W-:Y:S02]  /*1dff0*/  IADD3 R23, R23, R0, RZ ;  /* 0x0000000017177210 */ /* 0x000fe40007ffe0ff */
[----:B------:R-:W-:Y:S02]  /*1e000*/  SHF.R.S32.HI R0, RZ, 0x1f, R21 ;  /* 0x0000001fff007819 */ /* 0x000fe40000011415 */
[----:B------:R-:W-:Y:S01]  /*1e010*/  @P3 SHF.R.U32.HI R13, RZ, c[0x0][0x4f0], R9 ;  /* 0x00013c00ff0d3a19 */ /* 0x000fe20000011609 */
[----:B------:R-:W-:-:S03]  /*1e020*/  IMAD.WIDE.U32 R16, R221, c[0x0][0x438], R22 ;  /* 0x00010e00dd107a25 */ /* 0x000fc600078e0016 */
[----:B------:R-:W-:Y:S01]  /*1e030*/  IADD3 R9, -R13, RZ, RZ ;  /* 0x000000ff0d097210 */ /* 0x000fe20007ffe1ff */
[----:B------:R-:W-:Y:S02]  /*1e040*/  IMAD R0, R0, c[0x0][0x440], RZ ;  /* 0x0001100000007a24 */ /* 0x000fe400078e02ff */
[----:B------:R-:W-:Y:S02]  /*1e050*/  IMAD R17, R221, c[0x0][0x43c], R17 ;  /* 0x00010f00dd117a24 */ /* 0x000fe400078e0211 */
[C---:B------:R-:W-:Y:S02]  /*1e060*/  IMAD R0, R21.reuse, c[0x0][0x444], R0 ;  /* 0x0001110015007a24 */ /* 0x040fe400078e0200 */
[----:B------:R-:W-:-:S04]  /*1e070*/  IMAD.WIDE.U32 R16, R21, c[0x0][0x440], R16 ;  /* 0x0001100015107a25 */ /* 0x000fc800078e0010 */
[----:B------:R-:W-:Y:S01]  /*1e080*/  IMAD R9, R9, c[0x0][0x4e8], R18 ;  /* 0x00013a0009097a24 */ /* 0x000fe200078e0212 */
[----:B------:R-:W-:Y:S02]  /*1e090*/  IADD3 R17, R17, R0, RZ ;  /* 0x0000000011117210 */ /* 0x000fe40007ffe0ff */
[----:B------:R-:W-:-:S03]  /*1e0a0*/  SHF.R.S32.HI R0, RZ, 0x1f, R13 ;  /* 0x0000001fff007819 */ /* 0x000fc6000001140d */
[----:B------:R-:W-:-:S04]  /*1e0b0*/  IMAD.WIDE.U32 R16, R225, c[0x0][0x448], R16 ;  /* 0x00011200e1107a25 */ /* 0x000fc800078e0010 */
        /* <DEDUP_REMOVED lines=14> */
.L_x_2044:
[----:B------:R-:W-:Y:S05]  /*1e1a0*/  BRA.DIV ~URZ, `(.L_x_1985) ;  /* 0x000036727f007947 */ /* 0x000fea000b800000 */
[----:B------:R3:W4:Y:S02]  /*1e1b0*/  SHFL.IDX PT, R0, R167, RZ, 0x1c1f ;  /* 0x001c1fffa7007589 */ /* 0x00072400000e0000 */
.L_x_2045:
        /* <DEDUP_REMOVED lines=54> */
[-C--:B----4-:R-:W-:Y:S02]  /*1e520*/  @!P1 LEA R18, P5, R218, R0.reuse, 0x2 ;  /* 0x00000000da129211 */ /* 0x090fe400078a10ff */
[----:B------:R-:W-:Y:S02]  /*1e530*/  @!P0 LEA R16, P2, R152, R0, 0x2 ;  /* 0x0000000098108211 */ /* 0x000fe400078410ff */
[-C--:B--2---:R-:W-:Y:S02]  /*1e540*/  @!P1 LEA.HI.X R19, R218, R168.reuse, R155, 0x2, P5 ;  /* 0x000000a8da139211 */ /* 0x084fe400028f149b */
[----:B------:R-:W-:Y:S02]  /*1e550*/  @!P0 LEA.HI.X R17, R152, R168, R151, 0x2, P2 ;  /* 0x000000a898118211 */ /* 0x000fe400010f1497 */
[----:B------:R-:W-:Y:S01]  /*1e560*/  ISETP.GE.AND P2, PT, R39, c[0x0][0x3c8], PT ;  /* 0x0000f20027007a0c */ /* 0x000fe20003f46270 */
[----:B------:R2:W-:Y:S01]  /*1e570*/  @!P1 ST.E.64 [R18.64], R132 ;  /* 0x0000008412009985 */ /* 0x0005e2000c101b08 */
[----:B------:R-:W-:-:S02]  /*1e580*/  ISETP.GE.AND P1, PT, R37, c[0x0][0x3c8], PT ;  /* 0x0000f20025007a0c */ /* 0x000fc40003f26270 */
[-C--:B------:R-:W-:Y:S01]  /*1e590*/  @!P3 LEA R170, P5, R93, R0.reuse, 0x2 ;  /* 0x000000005daab211 */ /* 0x080fe200078a10ff */
[----:B------:R4:W-:Y:S01]  /*1e5a0*/  @!P0 ST.E.64 [R16.64], R128 ;  /* 0x0000008010008985 */ /* 0x0009e2000c101b08 */
[----:B------:R-:W-:Y:S02]  /*1e5b0*/  @!P4 LEA R172, P0, R83, R0, 0x2 ;  /* 0x0000000053acc211 */ /* 0x000fe400078010ff */
[-C--:B------:R-:W-:Y:S02]  /*1e5c0*/  @!P3 LEA.HI.X R171, R93, R168.reuse, R92, 0x2, P5 ;  /* 0x000000a85dabb211 */ /* 0x080fe400028f145c */
[----:B------:R-:W-:-:S03]  /*1e5d0*/  @!P4 LEA.HI.X R173, R83, R168, R82, 0x2, P0 ;  /* 0x000000a853adc211 */ /* 0x000fc600000f1452 */
[----:B------:R-:W-:Y:S01]  /*1e5e0*/  @!P2 LEA R174, P5, R39, R0, 0x2 ;  /* 0x0000000027aea211 */ /* 0x000fe200078a10ff */
        /* <DEDUP_REMOVED lines=12> */
[----:B------:R-:W-:Y:S02]  /*1e6b0*/  @!P3 LEA.HI.X R17, R29, R168, R28, 0x2, P5 ;  /* 0x000000a81d11b211 */ /* 0x000fe400028f141c */
[-C--:B-----5:R-:W-:Y:S02]  /*1e6c0*/  @!P4 LEA R104, P0, R25, R0.reuse, 0x2 ;  /* 0x000000001968c211 */ /* 0x0a0fe400078010ff */
[----:B-1----:R-:W-:Y:S01]  /*1e6d0*/  @!P2 LEA R108, P5, R23, R0, 0x2 ;  /* 0x00000000176ca211 */ /* 0x002fe200078a10ff */
[----:B------:R1:W-:Y:S01]  /*1e6e0*/  @!P3 ST.E.64 [R16.64], R120 ;  /* 0x000000781000b985 */ /* 0x0003e2000c101b08 */
[----:B------:R-:W-:Y:S02]  /*1e6f0*/  @!P4 LEA.HI.X R105, R25, R168, R24, 0x2, P0 ;  /* 0x000000a81969c211 */ /* 0x000fe400000f1418 */
[----:B------:R-:W-:-:S03]  /*1e700*/  ISETP.GE.AND P3, PT, R156, c[0x0][0x3c8], PT ;  /* 0x0000f2009c007a0c */ /* 0x000fc60003f66270 */
[----:B---3--:R-:W-:Y:S01]  /*1e710*/  @!P1 LEA R112, P0, R21, R0, 0x2 ;  /* 0x0000000015709211 */ /* 0x008fe200078010ff */
[----:B------:R3:W-:Y:S01]  /*1e720*/  @!P4 ST.E.64 [R104.64], R124 ;  /* 0x0000007c6800c985 */ /* 0x0007e2000c101b08 */
[-C--:B------:R-:W-:Y:S02]  /*1e730*/  @!P2 LEA.HI.X R109, R23, R168.reuse, R22, 0x2, P5 ;  /* 0x000000a8176da211 */ /* 0x080fe400028f1416 */
        /* <DEDUP_REMOVED lines=8> */
[----:B-1----:R-:W-:-:S03]  /*1e7c0*/  @!P4 LEA R16, P0, R165, R0, 0x2 ;  /* 0x00000000a510c211 */ /* 0x002fc600078010ff */
[----:B------:R1:W-:Y:S01]  /*1e7d0*/  @!P3 ST.E.64 [R18.64], R48 ;  /* 0x000000301200b985 */ /* 0x0003e2000c101b08 */
        /* <DEDUP_REMOVED lines=8> */
[----:B------:R-:W-:Y:S02]  /*1e860*/  @!P1 LEA.HI.X R41, R161, R168, R158, 0x2, P0 ;  /* 0x000000a8a1299211 */ /* 0x000fe400000f149e */
[----:B------:R-:W-:Y:S02]  /*1e870*/  ISETP.GE.AND P2, PT, R85, c[0x0][0x3c8], PT ;  /* 0x0000f20055007a0c */ /* 0x000fe40003f46270 */
[----:B-----5:R-:W-:Y:S01]  /*1e880*/  @!P3 LEA R44, P5, R159, R0, 0x2 ;  /* 0x000000009f2cb211 */ /* 0x020fe200078a10ff */
[----:B------:R3:W-:Y:S01]  /*1e890*/  @!P1 ST.E.64 [R40.64], R60 ;  /* 0x0000003c28009985 */ /* 0x0007e2000c101b08 */
[----:B------:R-:W-:-:S02]  /*1e8a0*/  ISETP.GE.AND P1, PT, R81, c[0x0][0x3c8], PT ;  /* 0x0000f20051007a0c */ /* 0x000fc40003f26270 */
[----:B------:R-:W-:Y:S02]  /*1e8b0*/  @!P3 LEA.HI.X R45, R159, R168, R154, 0x2, P5 ;  /* 0x000000a89f2db211 */ /* 0x000fe400028f149a */
        /* <DEDUP_REMOVED lines=8> */
[----:B------:R-:W-:Y:S02]  /*1e940*/  @!P2 LEA.HI.X R17, R85, R168, R84, 0x2, P0 ;  /* 0x000000a85511a211 */ /* 0x000fe400000f1454 */
[----:B------:R-:W-:-:S03]  /*1e950*/  ISETP.GE.AND P4, PT, R31, c[0x0][0x3c8], PT ;  /* 0x0000f2001f007a0c */ /* 0x000fc60003f86270 */
[----:B------:R2:W-:Y:S01]  /*1e960*/  @!P2 ST.E.64 [R16.64], R72 ;  /* 0x000000481000a985 */ /* 0x0005e2000c101b08 */
[----:B------:R-:W-:Y:S02]  /*1e970*/  ISETP.GE.AND P2, PT, R27, c[0x0][0x3c8], PT ;  /* 0x0000f2001b007a0c */ /* 0x000fe40003f46270 */
[----:B---3--:R-:W-:Y:S01]  /*1e980*/  @!P6 LEA R40, P0, R35, R0, 0x2 ;  /* 0x000000002328e211 */ /* 0x008fe200078010ff */
[----:B------:R3:W-:Y:S01]  /*1e990*/  @!P1 ST.E.64 [R48.64], R76 ;  /* 0x0000004c30009985 */ /* 0x0007e2000c101b08 */
[----:B------:R-:W-:Y:S02]  /*1e9a0*/  ISETP.GE.AND P1, PT, R157, c[0x0][0x3c8], PT ;  /* 0x0000f2009d007a0c */ /* 0x000fe40003f26270 */
[----:B------:R-:W-:Y:S02]  /*1e9b0*/  @!P6 LEA.HI.X R41, R35, R168, R34, 0x2, P0 ;  /* 0x000000a82329e211 */ /* 0x000fe400000f1422 */
[----:B------:R-:W-:-:S03]  /*1e9c0*/  ISETP.GE.AND P0, PT, R164, c[0x0][0x3c8], PT ;  /* 0x0000f200a4007a0c */ /* 0x000fc60003f06270 */
[----:B------:R3:W-:Y:S01]  /*1e9d0*/  @!P6 ST.E.64 [R40.64], R2 ;  /* 0x000000022800e985 */ /* 0x0007e2000c101b08 */
[----:B----4-:R-:W-:-:S04]  /*1e9e0*/  @!P4 LEA R44, P6, R31, R0, 0x2 ;  /* 0x000000001f2cc211 */ /* 0x010fc800078c10ff */
[----:B------:R-:W-:Y:S02]  /*1e9f0*/  @!P4 LEA.HI.X R45, R31, R168, R30, 0x2, P6 ;  /* 0x000000a81f2dc211 */ /* 0x000fe400030f141e */
[----:B-1----:R-:W-:-:S04]  /*1ea00*/  @!P5 LEA R18, P3, R33, R0, 0x2 ;  /* 0x000000002112d211 */ /* 0x002fc800078610ff */
[----:B------:R-:W-:Y:S02]  /*1ea10*/  @!P5 LEA.HI.X R19, R33, R168, R32, 0x2, P3 ;  /* 0x000000a82113d211 */ /* 0x000fe400018f1420 */
[----:B------:R-:W-:-:S03]  /*1ea20*/  @!P2 LEA R52, P3, R27, R0, 0x2 ;  /* 0x000000001b34a211 */ /* 0x000fc600078610ff */
[----:B------:R1:W-:Y:S01]  /*1ea30*/  @!P5 ST.E.64 [R18.64], R4 ;  /* 0x000000041200d985 */ /* 0x0003e2000c101b08 */
[----:B--2---:R-:W-:Y:S02]  /*1ea40*/  @!P1 LEA R16, P5, R157, R0, 0x2 ;  /* 0x000000009d109211 */ /* 0x004fe400078a10ff */
[----:B------:R-:W-:Y:S01]  /*1ea50*/  @!P2 LEA.HI.X R53, R27, R168, R26, 0x2, P3 ;  /* 0x000000a81b35a211 */ /* 0x000fe200018f141a */
[----:B------:R1:W-:Y:S01]  /*1ea60*/  @!P4 ST.E.64 [R44.64], R88 ;  /* 0x000000582c00c985 */ /* 0x0003e2000c101b08 */
[C---:B---3--:R-:W-:Y:S02]  /*1ea70*/  @!P0 LEA R48, P3, R164.reuse, R0, 0x2 ;  /* 0x00000000a4308211 */ /* 0x048fe400078610ff */
[-C--:B------:R-:W-:Y:S01]  /*1ea80*/  @!P1 LEA.HI.X R17, R157, R168.reuse, R150, 0x2, P5 ;  /* 0x000000a89d119211 */ /* 0x080fe200028f1496 */
[----:B------:R1:W-:Y:S01]  /*1ea90*/  @!P2 ST.E.64 [R52.64], R6 ;  /* 0x000000063400a985 */ /* 0x0003e2000c101b08 */
[----:B------:R-:W-:-:S03]  /*1eaa0*/  @!P0 LEA.HI.X R49, R164, R168, R153, 0x2, P3 ;  /* 0x000000a8a4318211 */ /* 0x000fc600018f1499 */
[----:B------:R1:W-:Y:S04]  /*1eab0*/  @!P1 ST.E.64 [R16.64], R96 ;  /* 0x0000006010009985 */ /* 0x0003e8000c101b08 */
[----:B------:R1:W-:Y:S02]  /*1eac0*/  @!P0 ST.E.64 [R48.64], R100 ;  /* 0x0000006430008985 */ /* 0x0003e4000c101b08 */
.L_x_1987:
[----:B------:R-:W-:Y:S05]  /*1ead0*/  BSYNC B0 ;  /* 0x0000000000007941 */ /* 0x000fea0003800000 */
.L_x_1986:
[----:B------:R-:W-:Y:S05]  /*1eae0*/  BRA.DIV ~URZ, `(.L_x_1988) ;  /* 0x00002da27f007947 */ /* 0x000fea000b800000 */
[----:B-1----:R-:W1:Y:S04]  /*1eaf0*/  SHFL.IDX PT, R166, R166, 0x1, 0x1c1f ;  /* 0x003c1f00a6a67f89 */ /* 0x002e6800000e0000 */
[----:B----4-:R4:W3:Y:S02]  /*1eb00*/  SHFL.IDX PT, R0, R167, 0x1, 0x1c1f ;  /* 0x003c1f00a7007f89 */ /* 0x0108e400000e0000 */
.L_x_2046:
[----:B------:R-:W-:-:S13]  /*1eb10*/  ISETP.NE.AND P0, PT, R12, RZ, PT ;  /* 0x000000ff0c00720c */ /* 0x000fda0003f05270 */
[----:B------:R-:W-:Y:S05]  /*1eb20*/  @P0 BRA `(.L_x_1983) ;  /* 0x0000125000000947 */ /* 0x000fea0003800000 */
[----:B------:R-:W-:Y:S02]  /*1eb30*/  ISETP.GE.AND P3, PT, R152, c[0x0][0x3c8], PT ;  /* 0x0000f20098007a0c */ /* 0x000fe40003f66270 */
[----:B------:R-:W-:Y:S02]  /*1eb40*/  ISETP.GE.AND P4, PT, R218, c[0x0][0x3c8], PT ;  /* 0x0000f200da007a0c */ /* 0x000fe40003f86270 */
[----:B------:R-:W-:Y:S02]  /*1eb50*/  ISETP.GE.AND P2, PT, R93, c[0x0][0x3c8], PT ;  /* 0x0000f2005d007a0c */ /* 0x000fe40003f46270 */
[----:B------:R-:W-:Y:S02]  /*1eb60*/  ISETP.GE.AND P1, PT, R83, c[0x0][0x3c8], PT ;  /* 0x0000f20053007a0c */ /* 0x000fe40003f26270 */
[----:B------:R-:W-:-:S05]  /*1eb70*/  ISETP.GE.AND P0, PT, R39, c[0x0][0x3c8], PT ;  /* 0x0000f20027007a0c */ /* 0x000fca0003f06270 */
[-C--:B---3--:R-:W-:Y:S02]  /*1eb80*/  @!P3 LEA R2, P5, R152, R0.reuse, 0x2 ;  /* 0x000000009802b211 */ /* 0x088fe400078a10ff */
[----:B------:R-:W-:Y:S02]  /*1eb90*/  @!P4 LEA R6, P6, R218, R0, 0x2 ;  /* 0x00000000da06c211 */ /* 0x000fe400078c10ff */
[----:B-1----:R-:W-:Y:S02]  /*1eba0*/  @!P3 LEA.HI.X R3, R152, R166, R151, 0x2, P5 ;  /* 0x000000a69803b211 */ /* 0x002fe400028f1497 */
[----:B------:R-:W-:Y:S02]  /*1ebb0*/  @!P2 LEA R4, P5, R93, R0, 0x2 ;  /* 0x000000005d04a211 */ /* 0x000fe400078a10ff */
[----:B------:R-:W-:Y:S02]  /*1ebc0*/  @!P4 LEA.HI.X R7, R218, R166, R155, 0x2, P6 ;  /* 0x000000a6da07c211 */ /* 0x000fe400030f149b */
[----:B------:R-:W-:-:S02]  /*1ebd0*/  @!P1 LEA R18, P6, R83, R0, 0x2 ;  /* 0x0000000053129211 */ /* 0x000fc400078c10ff */
[----:B------:R-:W-:Y:S01]  /*1ebe0*/  @!P2 LEA.HI.X R5, R93, R166, R92, 0x2, P5 ;  /* 0x000000a65d05a211 */ /* 0x000fe200028f145c */
[----:B------:R1:W-:Y:S01]  /*1ebf0*/  @!P4 ST.E.64 [R6.64], R134 ;  /* 0x000000860600c985 */ /* 0x0003e2000c101b08 */
[----:B------:R-:W-:Y:S02]  /*1ec00*/  @!P0 LEA R16, P5, R39, R0, 0x2 ;  /* 0x0000000027108211 */ /* 0x000fe400078a10ff */
[-C--:B------:R-:W-:Y:S01]  /*1ec10*/  @!P1 LEA.HI.X R19, R83, R166.reuse, R82, 0x2, P6 ;  /* 0x000000a653139211 */ /* 0x080fe200030f1452 */
[----:B------:R3:W-:Y:S01]  /*1ec20*/  @!P3 ST.E.64 [R2.64], R130 ;  /* 0x000000820200b985 */ /* 0x0007e2000c101b08 */
        /* <DEDUP_REMOVED lines=9> */
[----:B------:R-:W-:-:S04]  /*1ecc0*/  @!P6 LEA R40, P0, R37, R0, 0x2 ;  /* 0x000000002528e211 */ /* 0x000fc800078010ff */
[----:B------:R-:W-:Y:S02]  /*1ecd0*/  @!P5 LEA R38, P1, R29, R0, 0x2 ;  /* 0x000000001d26d211 */ /* 0x000fe400078210ff */
[-C--:B------:R-:W-:Y:S02]  /*1ece0*/  @!P6 LEA.HI.X R41, R37, R166.reuse, R36, 0x2, P0 ;  /* 0x000000a62529e211 */ /* 0x080fe400000f1424 */
[----:B------:R-:W-:Y:S02]  /*1ecf0*/  @!P5 LEA.HI.X R39, R29, R166, R28, 0x2, P1 ;  /* 0x000000a61d27d211 */ /* 0x000fe400008f141c */
[----:B------:R-:W-:Y:S01]  /*1ed00*/  ISETP.GE.AND P1, PT, R156, c[0x0][0x3c8], PT ;  /* 0x0000f2009c007a0c */ /* 0x000fe20003f26270 */
[----:B------:R-:W-:Y:S01]  /*1ed10*/  @!P6 ST.E.64 [R40.64], R118 ;  /* 0x000000762800e985 */ /* 0x000fe2000c101b08 */
[----:B-1----:R-:W-:Y:S02]  /*1ed20*/  @!P4 LEA R6, P0, R25, R0, 0x2 ;  /* 0x000000001906c211 */ /* 0x002fe400078010ff */
[----:B------:R-:W-:Y:S01]  /*1ed30*/  ISETP.GE.AND P6, PT, R165, c[0x0][0x3c8], PT ;  /* 0x0000f200a5007a0c */ /* 0x000fe20003fc6270 */
[----:B------:R-:W-:Y:S01]  /*1ed40*/  @!P5 ST.E.64 [R38.64], R122 ;  /* 0x0000007a2600d985 */ /* 0x000fe2000c101b08 */
[----:B------:R-:W-:-:S02]  /*1ed50*/  @!P4 LEA.HI.X R7, R25, R166, R24, 0x2, P0 ;  /* 0x000000a61907c211 */ /* 0x000fc400000f1418 */
[----:B---3--:R-:W-:Y:S02]  /*1ed60*/  @!P3 LEA R2, P0, R23, R0, 0x2 ;  /* 0x000000001702b211 */ /* 0x008fe400078010ff */
[----:B------:R-:W-:Y:S01]  /*1ed70*/  ISETP.GE.AND P5, PT, R163, c[0x0][0x3c8], PT ;  /* 0x0000f200a3007a0c */ /* 0x000fe20003fa6270 */
[----:B------:R-:W-:Y:S01]  /*1ed80*/  @!P4 ST.E.64 [R6.64], R126 ;  /* 0x0000007e0600c985 */ /* 0x000fe2000c101b08 */
[----:B------:R-:W-:Y:S02]  /*1ed90*/  @!P3 LEA.HI.X R3, R23, R166, R22, 0x2, P0 ;  /* 0x000000a61703b211 */ /* 0x000fe400000f1416 */
[----:B-----5:R-:W-:Y:S02]  /*1eda0*/  @!P2 LEA R4, P0, R21, R0, 0x2 ;  /* 0x000000001504a211 */ /* 0x020fe400078010ff */
[----:B------:R-:W-:Y:S01]  /*1edb0*/  ISETP.GE.AND P4, PT, R161, c[0x0][0x3c8], PT ;  /* 0x0000f200a1007a0c */ /* 0x000fe20003f86270 */
[----:B------:R1:W-:Y:S01]  /*1edc0*/  @!P3 ST.E.64 [R2.64], R42 ;  /* 0x0000002a0200b985 */ /* 0x0003e2000c101b08 */
[----:B------:R-:W-:-:S02]  /*1edd0*/  @!P2 LEA.HI.X R5, R21, R166, R20, 0x2, P0 ;  /* 0x000000a61505a211 */ /* 0x000fc400000f1414 */
[C---:B------:R-:W-:Y:S02]  /*1ede0*/  @!P1 LEA R12, P0, R156.reuse, R0, 0x2 ;  /* 0x000000009c0c9211 */ /* 0x040fe400078010ff */
[----:B------:R-:W-:Y:S01]  /*1edf0*/  ISETP.GE.AND P3, PT, R159, c[0x0][0x3c8], PT ;  /* 0x0000f2009f007a0c */ /* 0x000fe20003f66270 */
[----:B------:R3:W-:Y:S01]  /*1ee00*/  @!P2 ST.E.64 [R4.64], R46 ;  /* 0x0000002e0400a985 */ /* 0x0007e2000c101b08 */
[----:B------:R-:W-:Y:S02]  /*1ee10*/  @!P1 LEA.HI.X R13, R156, R166, R13, 0x2, P0 ;  /* 0x000000a69c0d9211 */ /* 0x000fe400000f140d */
[-C--:B----4-:R-:W-:Y:S02]  /*1ee20*/  @!P6 LEA R18, P0, R165, R0.reuse, 0x2 ;  /* 0x00000000a512e211 */ /* 0x090fe400078010ff */
[----:B------:R-:W-:Y:S01]  /*1ee30*/  ISETP.GE.AND P2, PT, R149, c[0x0][0x3c8], PT ;  /* 0x0000f20095007a0c */ /* 0x000fe20003f46270 */
[----:B------:R4:W-:Y:S01]  /*1ee40*/  @!P1 ST.E.64 [R12.64], R50 ;  /* 0x000000320c009985 */ /* 0x0009e2000c101b08 */
[----:B--2---:R-:W-:-:S02]  /*1ee50*/  @!P5 LEA R16, P1, R163, R0, 0x2 ;  /* 0x00000000a310d211 */ /* 0x004fc400078210ff */
[----:B------:R-:W-:Y:S02]  /*1ee60*/  @!P6 LEA.HI.X R19, R165, R166, R162, 0x2, P0 ;  /* 0x000000a6a513e211 */ /* 0x000fe400000f14a2 */
        /* <DEDUP_REMOVED lines=9> */
[----:B-1----:R-:W-:Y:S02]  /*1ef00*/  @!P3 LEA R2, P0, R159, R0, 0x2 ;  /* 0x000000009f02b211 */ /* 0x002fe400078010ff */
[----:B------:R-:W-:Y:S02]  /*1ef10*/  ISETP.GE.AND P4, PT, R33, c[0x0][0x3c8], PT ;  /* 0x0000f20021007a0c */ /* 0x000fe40003f86270 */
[----:B------:R-:W-:Y:S02]  /*1ef20*/  @!P3 LEA.HI.X R3, R159, R166, R154, 0x2, P0 ;  /* 0x000000a69f03b211 */ /* 0x000fe400000f149a */
[----:B---3--:R-:W-:-:S03]  /*1ef30*/  @!P2 LEA R4, P0, R149, R0, 0x2 ;  /* 0x000000009504a211 */ /* 0x008fc600078010ff */
[----:B------:R1:W-:Y:S01]  /*1ef40*/  @!P3 ST.E.64 [R2.64], R66 ;  /* 0x000000420200b985 */ /* 0x0003e2000c101b08 */
[----:B------:R-:W-:Y:S02]  /*1ef50*/  @!P2 LEA.HI.X R5, R149, R166, R148, 0x2, P0 ;  /* 0x000000a69505a211 */ /* 0x000fe400000f1494 */
[----:B------:R-:W-:Y:S02]  /*1ef60*/  @!P1 LEA R6, P0, R85, R0, 0x2 ;  /* 0x0000000055069211 */ /* 0x000fe400078010ff */
[----:B------:R-:W-:Y:S01]  /*1ef70*/  ISETP.GE.AND P3, PT, R31, c[0x0][0x3c8], PT ;  /* 0x0000f2001f007a0c */ /* 0x000fe20003f66270 */
[----:B------:R3:W-:Y:S01]  /*1ef80*/  @!P2 ST.E.64 [R4.64], R70 ;  /* 0x000000460400a985 */ /* 0x0007e2000c101b08 */
[----:B------:R-:W-:Y:S02]  /*1ef90*/  @!P1 LEA.HI.X R7, R85, R166, R84, 0x2, P0 ;  /* 0x000000a655079211 */ /* 0x000fe400000f1454 */
[-C--:B------:R-:W-:Y:S02]  /*1efa0*/  @!P6 LEA R22, P0, R81, R0.reuse, 0x2 ;  /* 0x000000005116e211 */ /* 0x080fe400078010ff */
[----:B------:R-:W-:Y:S01]  /*1efb0*/  ISETP.GE.AND P2, PT, R27, c[0x0][0x3c8], PT ;  /* 0x0000f2001b007a0c */ /* 0x000fe20003f46270 */
[----:B------:R5:W-:Y:S01]  /*1efc0*/  @!P1 ST.E.64 [R6.64], R74 ;  /* 0x0000004a06009985 */ /* 0x000be2000c101b08 */
[----:B----4-:R-:W-:-:S02]  /*1efd0*/  @!P5 LEA R12, P1, R35, R0, 0x2 ;  /* 0x00000000230cd211 */ /* 0x010fc400078210ff */
[----:B------:R-:W-:Y:S02]  /*1efe0*/  @!P6 LEA.HI.X R23, R81, R166, R80, 0x2, P0 ;  /* 0x000000a65117e211 */ /* 0x000fe400000f1450 */
[----:B--2---:R-:W-:Y:S02]  /*1eff0*/  @!P4 LEA R16, P0, R33, R0, 0x2 ;  /* 0x000000002110c211 */ /* 0x004fe400078010ff */
        /* <DEDUP_REMOVED lines=17> */
[----:B--2---:R-:W-:-:S04]  /*1f110*/  LEA R2, P0, R164, R0, 0x2 ;  /* 0x00000000a4027211 */ /* 0x004fc800078010ff */
[----:B------:R-:W-:-:S05]  /*1f120*/  LEA.HI.X R3, R164, R166, R153, 0x2, P0 ;  /* 0x000000a6a4037211 */ /* 0x000fca00000f1499 */
[----:B------:R1:W-:Y:S01]  /*1f130*/  ST.E.64 [R2.64], R102 ;  /* 0x0000006602007985 */ /* 0x0003e2000c101b08 */
[----:B------:R-:W-:Y:S05]  /*1f140*/  BRA `(.L_x_1983) ;  /* 0x00000c3000007947 */ /* 0x000fea0003800000 */
.L_x_1968:
        /* <DEDUP_REMOVED lines=18> */
.L_x_1989:
        /* <DEDUP_REMOVED lines=13> */
[----:B------:R-:W-:-:S03]  /*1f340*/  IMAD.MOV.U32 R7, RZ, RZ, c[0x0][0x4e8] ;  /* 0x00013a00ff077624 */ /* 0x000fc600078e00ff */
[----:B------:R-:W-:Y:S02]  /*1f350*/  SEL R26, R26, 0x328, P2 ;  /* 0x000003281a1a7807 */ /* 0x000fe40001000000 */
[----:B------:R-:W-:Y:S02]  /*1f360*/  ISETP.NE.AND P0, PT, R7, 0x1, PT ;  /* 0x000000010700780c */ /* 0x000fe40003f05270 */
[----:B------:R-:W2:Y:S01]  /*1f370*/  LDC.64 R24, c[0x0][R26+0x170] ;  /* 0x00005c001a187b82 */ /* 0x000ea20000000a00 */
[----:B------:R-:W-:Y:S02]  /*1f380*/  MOV R7, R3 ;  /* 0x0000000300077202 */ /* 0x000fe40000000f00 */
[----:B------:R-:W-:-:S05]  /*1f390*/  SEL R225, R225, RZ, P2 ;  /* 0x000000ffe1e17207 */ /* 0x000fca0001000000 */
[----:B------:R-:W3:Y:S03]  /*1f3a0*/  LDC.64 R22, c[0x0][R26+0x168] ;  /* 0x00005a001a167b82 */ /* 0x000ee60000000a00 */
[----:B------:R-:W-:-:S05]  /*1f3b0*/  @P0 IMAD.HI.U32 R14, R3, c[0x0][0x4ec], RZ ;  /* 0x00013b00030e0a27 */ /* 0x000fca00078e00ff */
[----:B------:R-:W4:Y:S01]  /*1f3c0*/  LDC.64 R20, c[0x0][R26+0x178] ;  /* 0x00005e001a147b82 */ /* 0x000f220000000a00 */
[----:B------:R-:W-:-:S05]  /*1f3d0*/  @P0 SHF.R.U32.HI R7, RZ, c[0x0][0x4f0], R14 ;  /* 0x00013c00ff070a19 */ /* 0x000fca000001160e */
[----:B------:R-:W-:Y:S02]  /*1f3e0*/  IMAD.MOV R14, RZ, RZ, -R7 ;  /* 0x000000ffff0e7224 */ /* 0x000fe400078e0a07 */
[----:B------:R-:W5:Y:S02]  /*1f3f0*/  LDC.64 R18, c[0x0][R26+0x160] ;  /* 0x000058001a127b82 */ /* 0x000f640000000a00 */
[----:B------:R-:W-:Y:S01]  /*1f400*/  IMAD R3, R14, c[0x0][0x4e8], R3 ;  /* 0x00013a000e037a24 */ /* 0x000fe200078e0203 */
[----:B------:R-:W-:Y:S01]  /*1f410*/  SHF.R.S32.HI R14, RZ, 0x1f, R7 ;  /* 0x0000001fff0e7819 */ /* 0x000fe20000011407 */
        /* <DEDUP_REMOVED lines=10> */
[----:B------:R-:W-:-:S04]  /*1f4c0*/  IADD3.X R9, R9, R12, R6, P1, P0 ;  /* 0x0000000c09097210 */ /* 0x000fc80000fe0406 */
[----:B------:R-:W-:Y:S02]  /*1f4d0*/  IADD3 R12, R21, R15, RZ ;  /* 0x0000000f150c7210 */ /* 0x000fe40007ffe0ff */
[----:B------:R-:W-:Y:S01]  /*1f4e0*/  IADD3 R16, P1, P0, R7, R16, R20 ;  /* 0x0000001007107210 */ /* 0x000fe2000783e014 */
[----:B-----5:R-:W-:Y:S01]  /*1f4f0*/  IMAD R7, R19, R3, RZ ;  /* 0x0000000313077224 */ /* 0x020fe200078e02ff */
[----:B------:R-:W-:Y:S02]  /*1f500*/  SHF.R.S32.HI R15, RZ, 0x1f, R3 ;  /* 0x0000001fff0f7819 */ /* 0x000fe40000011403 */
[----:B------:R-:W-:Y:S01]  /*1f510*/  IADD3.X R17, R14, R9, R12, P1, P0 ;  /* 0x000000090e117210 */ /* 0x000fe20000fe040c */
[----:B------:R-:W-:Y:S02]  /*1f520*/  IMAD.MOV.U32 R9, RZ, RZ, c[0x0][0x4a8] ;  /* 0x00012a00ff097624 */ /* 0x000fe400078e00ff */
[C---:B------:R-:W-:Y:S02]  /*1f530*/  IMAD R7, R18.reuse, R15, R7 ;  /* 0x0000000f12077224 */ /* 0x040fe400078e0207 */
[----:B------:R-:W-:Y:S01]  /*1f540*/  IMAD.WIDE.U32 R16, R18, R3, R16 ;  /* 0x0000000312107225 */ /* 0x000fe200078e0010 */
[----:B------:R-:W-:-:S02]  /*1f550*/  MOV R3, c[0x0][0x4ac] ;  /* 0x00012b0000037a02 */ /* 0x000fc40000000f00 */
[----:B------:R-:W-:Y:S01]  /*1f560*/  SEL R9, R9, c[0x0][0x450], P2 ;  /* 0x0001140009097a07 */ /* 0x000fe20001000000 */
[----:B------:R-:W-:Y:S01]  /*1f570*/  IMAD.IADD R12, R17, 0x1, R7 ;  /* 0x00000001110c7824 */ /* 0x000fe200078e0207 */
[----:B------:R-:W-:Y:S02]  /*1f580*/  SEL R3, R3, c[0x0][0x454], P2 ;  /* 0x0001150003037a07 */ /* 0x000fe40001000000 */
[----:B------:R-:W-:-:S04]  /*1f590*/  LEA R14, P0, R16, R9, 0x2 ;  /* 0x00000009100e7211 */ /* 0x000fc800078010ff */
[----:B------:R-:W-:Y:S02]  /*1f5a0*/  LEA.HI.X R15, R16, R3, R12, 0x2, P0 ;  /* 0x00000003100f7211 */ /* 0x000fe400000f140c */
[----:B------:R-:W-:-:S05]  /*1f5b0*/  MOV R3, 0xff800000 ;  /* 0xff80000000037802 */ /* 0x000fca0000000f00 */
[----:B------:R2:W-:Y:S02]  /*1f5c0*/  STG.E [R14.64], R3 ;  /* 0x000000030e007986 */ /* 0x0005e4000c101908 */
.L_x_1991:
[----:B------:R-:W-:Y:S05]  /*1f5d0*/  BSYNC B0 ;  /* 0x0000000000007941 */ /* 0x000fea0003800000 */
.L_x_1990:
[----:B------:R-:W-:-:S13]  /*1f5e0*/  ISETP.GT.AND P0, PT, R206, 0x1, PT ;  /* 0x00000001ce00780c */ /* 0x000fda0003f04270 */
[----:B------:R-:W-:Y:S05]  /*1f5f0*/  @P0 BRA `(.L_x_1983) ;  /* 0x0000078000000947 */ /* 0x000fea0003800000 */
[----:B------:R-:W-:Y:S01]  /*1f600*/  IMAD R7, R6, c[0x0][0x3a0], RZ ;  /* 0x0000e80006077a24 */ /* 0x000fe200078e02ff */
[----:B------:R-:W-:Y:S01]  /*1f610*/  SHF.R.S32.HI R6, RZ, 0x1f, R211 ;  /* 0x0000001fff067819 */ /* 0x000fe200000114d3 */
[----:B--2---:R-:W-:-:S03]  /*1f620*/  IMAD.WIDE.U32 R14, R0, c[0x0][0x3a0], RZ ;  /* 0x0000e800000e7a25 */ /* 0x004fc600078e00ff */
[----:B------:R-:W-:Y:S01]  /*1f630*/  LEA.HI R3, R6, R211, RZ, 0x3 ;  /* 0x000000d306037211 */ /* 0x000fe200078f18ff */
[----:B------:R-:W-:Y:S01]  /*1f640*/  IMAD R7, R0, c[0x0][0x3a4], R7 ;  /* 0x0000e90000077a24 */ /* 0x000fe200078e0207 */
[----:B------:R-:W-:Y:S01]  /*1f650*/  MOV R6, c[0x0][0x4e8] ;  /* 0x00013a0000067a02 */ /* 0x000fe20000000f00 */
[----:B------:R-:W-:Y:S01]  /*1f660*/  IMAD R4, R4, c[0x0][0x3f0], RZ ;  /* 0x0000fc0004047a24 */ /* 0x000fe200078e02ff */
[----:B------:R-:W-:Y:S02]  /*1f670*/  LOP3.LUT R0, R3, 0xfffffff8, RZ, 0xc0, !PT ;  /* 0xfffffff803007812 */ /* 0x000fe400078ec0ff */
[----:B------:R-:W-:Y:S01]  /*1f680*/  IADD3 R15, R15, R7, RZ ;  /* 0x000000070f0f7210 */ /* 0x000fe20007ffe0ff */
[----:B------:R-:W-:Y:S01]  /*1f690*/  IMAD R4, R5, c[0x0][0x3f4], R4 ;  /* 0x0000fd0005047a24 */ /* 0x000fe200078e0204 */
[----:B------:R-:W-:Y:S02]  /*1f6a0*/  ISETP.NE.AND P0, PT, R6, 0x1, PT ;  /* 0x000000010600780c */ /* 0x000fe40003f05270 */
[----:B------:R-:W-:Y:S01]  /*1f6b0*/  SHF.R.S32.HI R7, RZ, 0x3, R3 ;  /* 0x00000003ff077819 */ /* 0x000fe20000011403 */
[----:B------:R-:W-:Y:S01]  /*1f6c0*/  IMAD.WIDE.U32 R14, R221, c[0x0][0x3e8], R14 ;  /* 0x0000fa00dd0e7a25 */ /* 0x000fe200078e000e */
[----:B------:R-:W-:-:S03]  /*1f6d0*/  IADD3 R0, -R0, R211, RZ ;  /* 0x000000d300007210 */ /* 0x000fc60007ffe1ff */
[----:B------:R-:W-:Y:S01]  /*1f6e0*/  IMAD R15, R221, c[0x0][0x3ec], R15 ;  /* 0x0000fb00dd0f7a24 */ /* 0x000fe200078e020f */
[----:B------:R-:W-:-:S03]  /*1f6f0*/  LEA R3, R0, R7, 0x5 ;  /* 0x0000000700037211 */ /* 0x000fc600078e28ff */
[----:B------:R-:W-:-:S04]  /*1f700*/  IMAD.WIDE.U32 R14, R5, c[0x0][0x3f0], R14 ;  /* 0x0000fc00050e7a25 */ /* 0x000fc800078e000e */
[----:B------:R-:W-:Y:S01]  /*1f710*/  IMAD.IADD R3, R224, 0x1, R3 ;  /* 0x00000001e0037824 */ /* 0x000fe200078e0203 */
[----:B------:R-:W-:Y:S02]  /*1f720*/  IADD3 R15, R15, R4, RZ ;  /* 0x000000040f0f7210 */ /* 0x000fe40007ffe0ff */
[----:B------:R-:W-:Y:S01]  /*1f730*/  IADD3 R224, R7, R224, RZ ;  /* 0x000000e007e07210 */ /* 0x000fe20007ffe0ff */
[----:B------:R-:W-:Y:S01]  /*1f740*/  @P0 IMAD.HI.U32 R0, R3, c[0x0][0x4ec], RZ ;  /* 0x00013b0003000a27 */ /* 0x000fe200078e00ff */
[----:B------:R-:W-:-:S04]  /*1f750*/  MOV R6, R3 ;  /* 0x0000000300067202 */ /* 0x000fc80000000f00 */
[----:B------:R-:W-:-:S04]  /*1f760*/  @P0 SHF.R.U32.HI R6, RZ, c[0x0][0x4f0], R0 ;  /* 0x00013c00ff060a19 */ /* 0x000fc80000011600 */
[--C-:B------:R-:W-:Y:S01]  /*1f770*/  SHF.R.S32.HI R0, RZ, 0x1f, R6.reuse ;  /* 0x0000001fff007819 */ /* 0x100fe20000011406 */
[----:B------:R-:W-:Y:S02]  /*1f780*/  IMAD.MOV R4, RZ, RZ, -R6 ;  /* 0x000000ffff047224 */ /* 0x000fe400078e0a06 */
[----:B------:R-:W-:-:S04]  /*1f790*/  IMAD.WIDE.U32 R14, R6, c[0x0][0x3e0], R14 ;  /* 0x0000f800060e7a25 */ /* 0x000fc800078e000e */
[----:B------:R-:W-:Y:S02]  /*1f7a0*/  IMAD R5, R0, c[0x0][0x3e0], RZ ;  /* 0x0000f80000057a24 */ /* 0x000fe400078e02ff */
[----:B------:R-:W-:Y:S02]  /*1f7b0*/  IMAD R4, R4, c[0x0][0x4e8], R3 ;  /* 0x00013a0004047a24 */ /* 0x000fe400078e0203 */
[----:B------:R-:W-:-:S03]  /*1f7c0*/  IMAD R5, R6, c[0x0][0x3e4], R5 ;  /* 0x0000f90006057a24 */ /* 0x000fc600078e0205 */
[----:B------:R-:W-:Y:S02]  /*1f7d0*/  SHF.R.S32.HI R3, RZ, 0x1f, R4 ;  /* 0x0000001fff037819 */ /* 0x000fe40000011404 */
[----:B------:R-:W-:-:S03]  /*1f7e0*/  IADD3 R15, R15, R5, RZ ;  /* 0x000000050f0f7210 */ /* 0x000fc60007ffe0ff */
[----:B------:R-:W-:Y:S02]  /*1f7f0*/  IMAD R3, R3, c[0x0][0x3d8], RZ ;  /* 0x0000f60003037a24 */ /* 0x000fe400078e02ff */
[----:B------:R-:W-:-:S04]  /*1f800*/  IMAD.WIDE.U32 R14, R4, c[0x0][0x3d8], R14 ;  /* 0x0000f600040e7a25 */ /* 0x000fc800078e000e */
[----:B------:R-:W-:Y:S01]  /*1f810*/  IMAD R4, R4, c[0x0][0x3dc], R3 ;  /* 0x0000f70004047a24 */ /* 0x000fe200078e0203 */
[----:B------:R-:W-:-:S04]  /*1f820*/  LEA R3, P0, R14, c[0x0][0x380], 0x1 ;  /* 0x0000e0000e037a11 */ /* 0x000fc800078008ff */
[----:B------:R-:W-:-:S04]  /*1f830*/  IADD3 R4, R15, R4, RZ ;  /* 0x000000040f047210 */ /* 0x000fc80007ffe0ff */
[----:B------:R-:W-:Y:S01]  /*1f840*/  LEA.HI.X R4, R14, c[0x0][0x384], R4, 0x1, P0 ;  /* 0x0000e1000e047a11 */ /* 0x000fe200000f0c04 */
[----:B------:R-:W-:Y:S05]  /*1f850*/  BRA.DIV ~URZ, `(.L_x_1992) ;  /* 0x000021027f007947 */ /* 0x000fea000b800000 */
[----:B------:R2:W3:Y:S02]  /*1f860*/  SHFL.IDX PT, R5, R4, RZ, 0x181f ;  /* 0x00181fff04057589 */ /* 0x0004e400000e0000 */
.L_x_2047:
[----:B------:R-:W-:Y:S05]  /*1f870*/  BRA.DIV ~URZ, `(.L_x_1993) ;  /* 0x000021527f007947 */ /* 0x000fea000b800000 */
[----:B------:R4:W1:Y:S02]  /*1f880*/  SHFL.IDX PT, R9, R3, RZ, 0x181f ;  /* 0x00181fff03097589 */ /* 0x00086400000e0000 */
.L_x_2048:
        /* <DEDUP_REMOVED lines=19> */
.L_x_1995:
[----:B------:R-:W-:Y:S05]  /*1f9c0*/  BSYNC B0 ;  /* 0x0000000000007941 */ /* 0x000fea0003800000 */
.L_x_1994:
[----:B------:R-:W-:Y:S05]  /*1f9d0*/  BRA.DIV ~URZ, `(.L_x_1996) ;  /* 0x000020527f007947 */ /* 0x000fea000b800000 */
[----:B---3--:R3:W2:Y:S04]  /*1f9e0*/  SHFL.IDX PT, R5, R4, 0x1, 0x181f ;  /* 0x00381f0004057f89 */ /* 0x0086a800000e0000 */
[----:B-1----:R3:W1:Y:S02]  /*1f9f0*/  SHFL.IDX PT, R9, R3, 0x1, 0x181f ;  /* 0x00381f0003097f89 */ /* 0x00266400000e0000 */
.L_x_2049:
        /* <DEDUP_REMOVED lines=16> */
.L_x_1998:
[----:B------:R-:W-:Y:S05]  /*1fb00*/  BSYNC B0 ;  /* 0x0000000000007941 */ /* 0x000fea0003800000 */
.L_x_1997:
[----:B------:R-:W-:Y:S05]  /*1fb10*/  BRA.DIV ~URZ, `(.L_x_1999) ;  /* 0x00001fd27f007947 */ /* 0x000fea000b800000 */
[----:B--2---:R2:W3:Y:S02]  /*1fb20*/  SHFL.IDX PT, R5, R4, 0x2, 0x181f ;  /* 0x00581f0004057f89 */ /* 0x0044e400000e0000 */
.L_x_2050:
[----:B------:R-:W-:Y:S05]  /*1fb30*/  BRA.DIV ~URZ, `(.L_x_2000) ;  /* 0x000020227f007947 */ /* 0x000fea000b800000 */
[----:B-1----:R1:W2:Y:S02]  /*1fb40*/  SHFL.IDX PT, R9, R3, 0x2, 0x181f ;  /* 0x00581f0003097f89 */ /* 0x0022a400000e0000 */
.L_x_2051:
        /* <DEDUP_REMOVED lines=16> */
.L_x_2002:
[----:B------:R-:W-:Y:S05]  /*1fc50*/  BSYNC B0 ;  /* 0x0000000000007941 */ /* 0x000fea0003800000 */
.L_x_2001:
[----:B------:R-:W-:Y:S05]  /*1fc60*/  BRA.DIV ~URZ, `(.L_x_2003) ;  /* 0x00001f527f007947 */ /* 0x000fea000b800000 */
[----:B--23--:R-:W2:Y:S04]  /*1fc70*/  SHFL.IDX PT, R4, R4, 0x3, 0x181f ;  /* 0x00781f0004047f89 */ /* 0x00cea800000e0000 */
[----:B------:R3:W1:Y:S02]  /*1fc80*/  SHFL.IDX PT, R9, R3, 0x3, 0x181f ;  /* 0x00781f0003097f89 */ /* 0x00066400000e0000 */
.L_x_2052:
        /* <DEDUP_REMOVED lines=15> */
.L_x_1983:
[----:B------:R-:W-:Y:S05]  /*1fd80*/  BSYNC B1 ;  /* 0x0000000000017941 */ /* 0x000fea0003800000 */
.L_x_1967:
[----:B------:R-:W-:-:S13]  /*1fd90*/  ISETP.NE.AND P0, PT, R216, RZ, PT ;  /* 0x000000ffd800720c */ /* 0x000fda0003f05270 */
[----:B------:R-:W-:Y:S01]  /*1fda0*/  @P0 WARPSYNC 0xffffffff ;  /* 0xffffffff00000948 */ /* 0x000fe20003800000 */
[----:B------:R-:W-:Y:S06]  /*1fdb0*/  @P0 BAR.SYNC.DEFER_BLOCKING 0x5, 0x100 ;  /* 0x0144000000000b1d */ /* 0x000fec0000010000 */
[----:B------:R-:W4:Y:S04]  /*1fdc0*/  @P0 LDS.128 R204, [0x24100] ;  /* 0x02410000ffcc0984 */ /* 0x000f280000000c00 */
[----:B------:R-:W-:Y:S06]  /*1fdd0*/  @P0 BAR.ARV 0x4, 0x100 ;  /* 0x0104000000000b1d */ /* 0x000fec0000002000 */
[----:B------:R-:W-:Y:S05]  /*1fde0*/  @P0 BRA `(.L_x_2004) ;  /* 0x00000e9000000947 */ /* 0x000fea0003800000 */
[----:B-12-4-:R-:W-:Y:S01]  /*1fdf0*/  LOP3.LUT R2, R211, 0x1f, RZ, 0xc0, !PT ;  /* 0x0000001fd3027812 */ /* 0x016fe200078ec0ff */
[----:B------:R-:W-:-:S03]  /*1fe00*/  IMAD.MOV.U32 R4, RZ, RZ, RZ ;  /* 0x000000ffff047224 */ /* 0x000fc600078e00ff */
[----:B------:R-:W-:Y:S01]  /*1fe10*/  ISETP.NE.AND P6, PT, R2, 0x1f, PT ;  /* 0x0000001f0200780c */ /* 0x000fe20003fc5270 */
[----:B------:R-:W-:Y:S10]  /*1fe20*/  BRA.DIV ~URZ, `(.L_x_2005) ;  /* 0x00001e527f007947 */ /* 0x000ff4000b800000 */
[----:B---3--:R1:W2:Y:S02]  /*1fe30*/  SHFL.IDX PT, R3, R8, RZ, 0x1f ;  /* 0x00001fff08037589 */ /* 0x0082a400000e0000 */
.L_x_2053:
[----:B------:R-:W-:Y:S05]  /*1fe40*/  BRA.DIV ~URZ, `(.L_x_2006) ;  /* 0x00001ea27f007947 */ /* 0x000fea000b800000 */
[----:B-1----:R-:W1:Y:S02]  /*1fe50*/  SHFL.IDX PT, R8, R8, 0x1, 0x1f ;  /* 0x00201f0008087f89 */ /* 0x002e6400000e0000 */
.L_x_2054:
        /* <DEDUP_REMOVED lines=18> */
.L_x_2055:
        /* <DEDUP_REMOVED lines=16> */
.L_x_2056:
[----:B----4-:R-:W-:Y:S01]  /*20080*/  IMAD R5, R9, c[0x0][0x538], RZ ;  /* 0x00014e0009057a24 */ /* 0x010fe200078e02ff */
[----:B------:R-:W-:Y:S04]  /*20090*/  BSSY B1, `(.L_x_2009) ;  /* 0x00000b9000017945 */ /* 0x000fe80003800000 */
[----:B-1----:R-:W-:-:S04]  /*200a0*/  IADD3 R204, R5, R8, RZ ;  /* 0x0000000805cc7210 */ /* 0x002fc80007ffe0ff */
[----:B--2---:R-:W-:-:S13]  /*200b0*/  ISETP.GT.AND P0, PT, R204, R3, PT ;  /* 0x00000003cc00720c */ /* 0x004fda0003f04270 */
[----:B------:R-:W-:Y:S05]  /*200c0*/  @P0 BRA `(.L_x_2010) ;  /* 0x0000024000000947 */ /* 0x000fea0003800000 */
.L_x_2014:
        /* <DEDUP_REMOVED lines=16> */
.L_x_2057:
        /* <DEDUP_REMOVED lines=16> */
.L_x_2058:
[----:B--2---:R-:W-:-:S05]  /*202d0*/  IMAD R5, R9, c[0x0][0x538], RZ ;  /* 0x00014e0009057a24 */ /* 0x004fca00078e02ff */
[----:B------:R-:W-:-:S04]  /*202e0*/  IADD3 R204, R5, R204, RZ ;  /* 0x000000cc05cc7210 */ /* 0x000fc80007ffe0ff */
[----:B------:R-:W-:-:S13]  /*202f0*/  ISETP.GT.AND P0, PT, R204, R3, PT ;  /* 0x00000003cc00720c */ /* 0x000fda0003f04270 */
[----:B-1----:R-:W-:Y:S05]  /*20300*/  @!P0 BRA `(.L_x_2014) ;  /* 0xfffffdc000008947 */ /* 0x002fea000383ffff */
.L_x_2010:
[----:B------:R-:W-:-:S05]  /*20310*/  IADD3 R204, -R5, R204, RZ ;  /* 0x000000cc05cc7210 */ /* 0x000fca0007ffe1ff */
[----:B------:R-:W-:-:S05]  /*20320*/  IMAD R0, R7, c[0x0][0x538], R204 ;  /* 0x00014e0007007a24 */ /* 0x000fca00078e02cc */
[----:B------:R-:W-:Y:S01]  /*20330*/  ISETP.GT.AND P0, PT, R0, R3, PT ;  /* 0x000000030000720c */ /* 0x000fe20003f04270 */
[----:B------:R-:W-:-:S12]  /*20340*/  BRA.DIV ~URZ, `(.L_x_2015) ;  /* 0x00001df27f007947 */ /* 0x000fd8000b800000 */
[----:B------:R-:W-:-:S04]  /*20350*/  VOTE.ANY R5, PT, !P0 ;  /* 0x0000000000057806 */ /* 0x000fc800040e0100 */
.L_x_2059:
[----:B------:R-:W1:Y:S02]  /*20360*/  POPC R6, R5 ;  /* 0x0000000500067309 */ /* 0x000e640000000000 */
[----:B-1----:R-:W-:Y:S01]  /*20370*/  IADD3 R207, R6, R207, RZ ;  /* 0x000000cf06cf7210 */ /* 0x002fe20007ffe0ff */
[----:B------:R-:W-:Y:S05]  /*20380*/  BRA.DIV ~URZ, `(.L_x_2016) ;  /* 0x00001df27f007947 */ /* 0x000fea000b800000 */
[----:B------:R1:W2:Y:S04]  /*20390*/  SHFL.IDX PT, R205, R205, R6, 0x1f ;  /* 0x00001f06cdcd7589 */ /* 0x0002a800000e0000 */
[----:B------:R1:W4:Y:S02]  /*203a0*/  SHFL.IDX PT, R4, R4, R6, 0x1f ;  /* 0x00001f0604047589 */ /* 0x00032400000e0000 */
.L_x_2060:
[----:B------:R-:W-:Y:S01]  /*203b0*/  ISETP.NE.AND P0, PT, R5, RZ, PT ;  /* 0x000000ff0500720c */ /* 0x000fe20003f05270 */
[----:B------:R-:W-:-:S12]  /*203c0*/  BSSY B0, `(.L_x_2017) ;  /* 0x0000005000007945 */ /* 0x000fd80003800000 */
[----:B------:R-:W-:Y:S05]  /*203d0*/  @!P0 BRA `(.L_x_2018) ;  /* 0x0000003000008947 */ /* 0x000fea0003800000 */
[----:B------:R-:W-:Y:S01]  /*203e0*/  IADD3 R16, R6, -0x1, RZ ;  /* 0xffffffff06107810 */ /* 0x000fe20007ffe0ff */
[----:B------:R-:W-:Y:S05]  /*203f0*/  BRA.DIV ~URZ, `(.L_x_2019) ;  /* 0x00001e527f007947 */ /* 0x000fea000b800000 */
[----:B------:R1:W3:Y:S02]  /*20400*/  SHFL.IDX PT, R13, R7, R16, 0x1f ;  /* 0x00001f10070d7589 */ /* 0x0002e400000e0000 */
.L_x_2018:
[----:B------:R-:W-:Y:S05]  /*20410*/  BSYNC B0 ;  /* 0x0000000000007941 */ /* 0x000fea0003800000 */
.L_x_2017:
[----:B----4-:R-:W-:Y:S01]  /*20420*/  ISETP.NE.AND P0, PT, R4, 0x1, PT ;  /* 0x000000010400780c */ /* 0x010fe20003f05270 */
[----:B---3--:R-:W-:Y:S01]  /*20430*/  IMAD R204, R13, c[0x0][0x538], R204 ;  /* 0x00014e000dcc7a24 */ /* 0x008fe200078e02cc */
[----:B------:R-:W-:Y:S04]  /*20440*/  BSSY B0, `(.L_x_2020) ;  /* 0x0000076000007945 */ /* 0x000fe80003800000 */
[----:B-1----:R-:W-:-:S07]  /*20450*/  IADD3 R6, -R204, R3, RZ ;  /* 0x00000003cc067210 */ /* 0x002fce0007ffe1ff */
[----:B------:R-:W-:Y:S05]  /*20460*/  @!P0 BRA `(.L_x_2021) ;  /* 0x0000037000008947 */ /* 0x000fea0003800000 */
[-C--:B--2---:R-:W-:Y:S02]  /*20470*/  IABS R7, R205.reuse ;  /* 0x000000cd00077213 */ /* 0x084fe40000000000 */
[----:B------:R-:W-:Y:S02]  /*20480*/  IABS R3, R4 ;  /* 0x0000000400037213 */ /* 0x000fe40000000000 */
[----:B------:R-:W1:Y:S01]  /*20490*/  I2F.RP R9, R7 ;  /* 0x0000000700097306 */ /* 0x000e620000209400 */
[----:B------:R-:W-:Y:S02]  /*204a0*/  IABS R5, R6 ;  /* 0x0000000600057213 */ /* 0x000fe40000000000 */
[----:B------:R-:W-:-:S05]  /*204b0*/  IABS R0, R205 ;  /* 0x000000cd00007213 */ /* 0x000fca0000000000 */
[----:B------:R-:W2:Y:S01]  /*204c0*/  I2F.RP R8, R3 ;  /* 0x0000000300087306 */ /* 0x000ea20000209400 */
[----:B------:R-:W-:-:S07]  /*204d0*/  IMAD.MOV R0, RZ, RZ, -R0 ;  /* 0x000000ffff007224 */ /* 0x000fce00078e0a00 */
[----:B-1----:R-:W1:Y:S08]  /*204e0*/  MUFU.RCP R14, R9 ;  /* 0x00000009000e7308 */ /* 0x002e700000001000 */
[----:B--2---:R-:W-:Y:S01]  /*204f0*/  MUFU.RCP R8, R8 ;  /* 0x0000000800087308 */ /* 0x004fe20000001000 */
[----:B-1----:R-:W-:-:S07]  /*20500*/  IADD3 R14, R14, 0xffffffe, RZ ;  /* 0x0ffffffe0e0e7810 */ /* 0x002fce0007ffe0ff */
[----:B------:R-:W1:Y:S02]  /*20510*/  F2I.FTZ.U32.TRUNC.NTZ R15, R14 ;  /* 0x0000000e000f7305 */ /* 0x000e64000021f000 */
[----:B-1----:R-:W-:Y:S02]  /*20520*/  IMAD.MOV R12, RZ, RZ, -R15 ;  /* 0x000000ffff0c7224 */ /* 0x002fe400078e0a0f */
[----:B------:R-:W-:Y:S02]  /*20530*/  IMAD.MOV.U32 R14, RZ, RZ, RZ ;  /* 0x000000ffff0e7224 */ /* 0x000fe400078e00ff */
[----:B------:R-:W-:-:S04]  /*20540*/  IMAD R12, R12, R7, RZ ;  /* 0x000000070c0c7224 */ /* 0x000fc800078e02ff */
[----:B------:R-:W-:Y:S01]  /*20550*/  IMAD.HI.U32 R12, R15, R12, R14 ;  /* 0x0000000c0f0c7227 */ /* 0x000fe200078e000e */
[----:B------:R-:W-:-:S04]  /*20560*/  IADD3 R14, R8, 0xffffffe, RZ ;  /* 0x0ffffffe080e7810 */ /* 0x000fc80007ffe0ff */
[----:B------:R-:W1:Y:S01]  /*20570*/  F2I.FTZ.U32.TRUNC.NTZ R15, R14 ;  /* 0x0000000e000f7305 */ /* 0x000e62000021f000 */
[----:B------:R-:W-:-:S04]  /*20580*/  IMAD.HI.U32 R12, R12, R5, RZ ;  /* 0x000000050c0c7227 */ /* 0x000fc800078e00ff */
[----:B------:R-:W-:-:S05]  /*20590*/  IMAD R0, R12, R0, R5 ;  /* 0x000000000c007224 */ /* 0x000fca00078e0205 */
[----:B------:R-:W-:Y:S01]  /*205a0*/  ISETP.GT.U32.AND P0, PT, R7, R0, PT ;  /* 0x000000000700720c */ /* 0x000fe20003f04070 */
[----:B-1----:R-:W-:Y:S02]  /*205b0*/  IMAD.MOV R8, RZ, RZ, -R15 ;  /* 0x000000ffff087224 */ /* 0x002fe400078e0a0f */
[----:B------:R-:W-:-:S10]  /*205c0*/  IMAD.MOV.U32 R14, RZ, RZ, RZ ;  /* 0x000000ffff0e7224 */ /* 0x000fd400078e00ff */
        /* <DEDUP_REMOVED lines=13> */
[----:B------:R-:W-:-:S05]  /*206a0*/  IABS R5, R12 ;  /* 0x0000000c00057213 */ /* 0x000fca0000000000 */
        /* <DEDUP_REMOVED lines=19> */
.L_x_2021:
        /* <DEDUP_REMOVED lines=54> */
[----:B------:R-:W-:Y:S01]  /*20b40*/  ISETP.GE.U32.AND P2, PT, R3, R8, PT ;  /* 0x000000080300720c */ /* 0x000fe20003f46070 */
[----:B------:R-:W-:-:S12]  /*20b50*/  IMAD.MOV R3, RZ, RZ, -R4 ;  /* 0x000000ffff037224 */ /* 0x000fd800078e0a04 */
[----:B------:R-:W-:-:S05]  /*20b60*/  @P2 IADD3 R12, R12, 0x1, RZ ;  /* 0x000000010c0c2810 */ /* 0x000fca0007ffe0ff */
[----:B------:R-:W-:Y:S01]  /*20b70*/  @!P1 IMAD.MOV R12, RZ, RZ, -R12 ;  /* 0x000000ffff0c9224 */ /* 0x000fe200078e0a0c */
[----:B------:R-:W-:-:S05]  /*20b80*/  @!P0 LOP3.LUT R12, RZ, R4, RZ, 0x33, !PT ;  /* 0x00000004ff0c8212 */ /* 0x000fca00078e33ff */
[----:B------:R-:W-:Y:S02]  /*20b90*/  IMAD R206, R12, R3, R5 ;  /* 0x000000030cce7224 */ /* 0x000fe400078e0205 */
.L_x_2022:
[----:B------:R-:W-:Y:S05]  /*20ba0*/  BSYNC B0 ;  /* 0x0000000000007941 */ /* 0x000fea0003800000 */
.L_x_2020:
[----:B------:R-:W-:-:S04]  /*20bb0*/  LOP3.LUT R12, RZ, R12, RZ, 0x33, !PT ;  /* 0x0000000cff0c7212 */ /* 0x000fc800078e33ff */
[----:B------:R-:W-:Y:S01]  /*20bc0*/  IADD3 R205, R12, R205, RZ ;  /* 0x000000cd0ccd7210 */ /* 0x000fe20007ffe0ff */
[----:B------:R-:W-:Y:S05]  /*20bd0*/  BRA `(.L_x_2023) ;  /* 0x0000004000007947 */ /* 0x000fea0003800000 */
.L_x_2011:
[----:B------:R-:W-:Y:S01]  /*20be0*/  IMAD.MOV.U32 R204, RZ, RZ, R3 ;  /* 0x000000ffffcc7224 */ /* 0x000fe200078e0003 */
[----:B------:R-:W-:Y:S01]  /*20bf0*/  MOV R206, RZ ;  /* 0x000000ff00ce7202 */ /* 0x000fe20000000f00 */
[----:B------:R-:W-:Y:S01]  /*20c00*/  IMAD.MOV.U32 R205, RZ, RZ, RZ ;  /* 0x000000ffffcd7224 */ /* 0x000fe200078e00ff */
[----:B------:R-:W-:Y:S02]  /*20c10*/  MOV R207, c[0x0][0x53c] ;  /* 0x00014f0000cf7a02 */ /* 0x000fe40000000f00 */
.L_x_2023:
[----:B------:R-:W-:Y:S05]  /*20c20*/  BSYNC B1 ;  /* 0x0000000000017941 */ /* 0x000fea0003800000 */
.L_x_2009:
[----:B------:R-:W-:Y:S01]  /*20c30*/  WARPSYNC 0xffffffff ;  /* 0xffffffff00007948 */ /* 0x000fe20003800000 */
[----:B------:R-:W-:Y:S01]  /*20c40*/  BAR.SYNC.DEFER_BLOCKING 0x4, 0x100 ;  /* 0x0104000000007b1d */ /* 0x000fe20000010000 */
[----:B------:R-:W-:-:S13]  /*20c50*/  ISETP.NE.AND P0, PT, R2, RZ, PT ;  /* 0x000000ff0200720c */ /* 0x000fda0003f05270 */
[----:B------:R1:W-:Y:S04]  /*20c60*/  @!P0 STS.128 [0x24100], R204 ;  /* 0x024100ccff008388 */ /* 0x0003e80000000c00 */
[----:B------:R-:W-:Y:S06]  /*20c70*/  BAR.ARV 0x5, 0x100 ;  /* 0x0144000000007b1d */ /* 0x000fec0000002000 */
.L_x_2004:
[----:B----4-:R-:W-:-:S13]  /*20c80*/  ISETP.GE.AND P0, PT, R207, c[0x0][0x53c], PT ;  /* 0x00014f00cf007a0c */ /* 0x010fda0003f06270 */
[----:B-123--:R-:W-:Y:S01]  /*20c90*/  @P0 CALL.REL.NOINC `(.L_x_2024) ;  /* 0x0000001000000944 */ /* 0x00efe20003c00000 */
[----:B------:R-:W-:Y:S05]  /*20ca0*/  BRA `(.L_x_2025) ;  /* 0xfffe087000007947 */ /* 0x000fea000383ffff */
.L_x_2024:
[----:B------:R-:W-:Y:S05]  /*20cb0*/  EXIT ;  /* 0x000000000000794d */ /* 0x000fea0003800000 */
.L_x_1801:
[----:B------:R-:W-:Y:S02]  /*20cc0*/  MOV R5, 0x1 ;  /* 0x0000000100057802 */ /* 0x000fe40000000f00 */
[----:B------:R-:W-:Y:S02]  /*20cd0*/  MOV R0, 0x20cf0 ;  /* 0x00020cf000007802 */ /* 0x000fe40000000f00 */
[----:B------:R-:W-:Y:S05]  /*20ce0*/  CALL.REL.NOINC `($__internal_40_$__cuda_sm70_shflsync_up_p) ;  /* 0x0000166000007944 */ /* 0x000fea0003c00000 */
[----:B-12---:R-:W-:Y:S05]  /*20cf0*/  BRA `(.L_x_2026) ;  /* 0xfffdf77000007947 */ /* 0x006fea000383ffff */
.L_x_1802:
[----:B------:R-:W-:Y:S02]  /*20d00*/  MOV R5, 0x2 ;  /* 0x0000000200057802 */ /* 0x000fe40000000f00 */
[----:B------:R-:W-:Y:S02]  /*20d10*/  MOV R0, 0x20d30 ;  /* 0x00020d3000007802 */ /* 0x000fe40000000f00 */
[----:B------:R-:W-:Y:S05]  /*20d20*/  CALL.REL.NOINC `($__internal_40_$__cuda_sm70_shflsync_up_p) ;  /* 0x0000162000007944 */ /* 0x000fea0003c00000 */
[----:B--2---:R-:W-:Y:S01]  /*20d30*/  SEL R0, R5, RZ, P4 ;  /* 0x000000ff05007207 */ /* 0x004fe20002000000 */
[----:B------:R-:W-:-:S04]  /*20d40*/  IMAD.MOV.U32 R5, RZ, RZ, 0x4 ;  /* 0x00000004ff057424 */ /* 0x000fc800078e00ff */
[----:B-1----:R-:W-:Y:S01]  /*20d50*/  IMAD.IADD R7, R7, 0x1, R0 ;  /* 0x0000000107077824 */ /* 0x002fe200078e0200 */
        /* <DEDUP_REMOVED lines=13> */
[----:B------:R-:W-:Y:S01]  /*20e30*/  IMAD.MOV.U32 R16, RZ, RZ, 0x1f ;  /* 0x0000001fff107424 */ /* 0x000fe200078e00ff */
[----:B------:R-:W-:-:S03]  /*20e40*/  MOV R9, 0x1f ;  /* 0x0000001f00097802 */ /* 0x000fc60000000f00 */
[----:B-1----:R-:W-:Y:S01]  /*20e50*/  IMAD.IADD R7, R7, 0x1, R0 ;  /* 0x0000000107077824 */ /* 0x002fe200078e0200 */
[----:B------:R-:W-:-:S03]  /*20e60*/  MOV R0, 0x20e90 ;  /* 0x00020e9000007802 */ /* 0x000fc60000000f00 */
[----:B------:R-:W-:Y:S02]  /*20e70*/  IMAD.MOV.U32 R17, RZ, RZ, R7 ;  /* 0x000000ffff117224 */ /* 0x000fe400078e0007 */
[----:B------:R-:W-:Y:S05]  /*20e80*/  CALL.REL.NOINC `($__internal_39_$__cuda_sm70_shflsync_idx_p) ;  /* 0x0000147000007944 */ /* 0x000fea0003c00000 */
[----:B-12---:R-:W-:Y:S05]  /*20e90*/  BRA `(.L_x_2027) ;  /* 0xfffdf6d000007947 */ /* 0x006fea000383ffff */
.L_x_1804:
[----:B------:R-:W-:Y:S02]  /*20ea0*/  SEL R5, RZ, 0x1, P0 ;  /* 0x00000001ff057807 */ /* 0x000fe40000000000 */
[----:B------:R-:W-:Y:S02]  /*20eb0*/  MOV R0, 0x20ed0 ;  /* 0x00020ed000007802 */ /* 0x000fe40000000f00 */
[----:B------:R-:W-:Y:S05]  /*20ec0*/  CALL.REL.NOINC `($__internal_41_$__cuda_sm70_votesync_ballot) ;  /* 0x000014d000007944 */ /* 0x000fea0003c00000 */
[----:B------:R-:W-:Y:S05]  /*20ed0*/  BRA `(.L_x_2028) ;  /* 0xfffdf72000007947 */ /* 0x000fea000383ffff */
.L_x_1805:
[----:B------:R-:W-:Y:S01]  /*20ee0*/  IMAD.MOV.U32 R17, RZ, RZ, R4 ;  /* 0x000000ffff117224 */ /* 0x000fe200078e0004 */
[----:B------:R-:W-:Y:S01]  /*20ef0*/  MOV R16, R6 ;  /* 0x0000000600107202 */ /* 0x000fe20000000f00 */
[----:B------:R-:W-:Y:S01]  /*20f00*/  IMAD.MOV.U32 R9, RZ, RZ, 0x1f ;  /* 0x0000001fff097424 */ /* 0x000fe200078e00ff */
[----:B------:R-:W-:Y:S02]  /*20f10*/  MOV R0, 0x20f30 ;  /* 0x00020f3000007802 */ /* 0x000fe40000000f00 */
[----:B------:R-:W-:Y:S05]  /*20f20*/  CALL.REL.NOINC `($__internal_39_$__cuda_sm70_shflsync_idx_p) ;  /* 0x000013d000007944 */ /* 0x000fea0003c00000 */
[----:B--2---:R-:W-:Y:S01]  /*20f30*/  IMAD.MOV.U32 R4, RZ, RZ, R9 ;  /* 0x000000ffff047224 */ /* 0x004fe200078e0009 */
[----:B-1----:R-:W-:Y:S01]  /*20f40*/  MOV R17, R3 ;  /* 0x0000000300117202 */ /* 0x002fe20000000f00 */
[----:B------:R-:W-:Y:S01]  /*20f50*/  IMAD.MOV.U32 R11, RZ, RZ, RZ ;  /* 0x000000ffff0b7224 */ /* 0x000fe200078e00ff */
[----:B------:R-:W-:Y:S01]  /*20f60*/  MOV R16, R6 ;  /* 0x0000000600107202 */ /* 0x000fe20000000f00 */
[----:B------:R-:W-:Y:S01]  /*20f70*/  IMAD.MOV.U32 R9, RZ, RZ, 0x1f ;  /* 0x0000001fff097424 */ /* 0x000fe200078e00ff */
[----:B------:R-:W-:-:S02]  /*20f80*/  MOV R0, 0x20fa0 ;  /* 0x00020fa000007802 */ /* 0x000fc40000000f00 */
[----:B------:R-:W-:Y:S05]  /*20f90*/  CALL.REL.NOINC `($__internal_39_$__cuda_sm70_shflsync_idx_p) ;  /* 0x0000136000007944 */ /* 0x000fea0003c00000 */
[----:B--2---:R-:W-:Y:S01]  /*20fa0*/  MOV R3, R9 ;  /* 0x0000000900037202 */ /* 0x004fe20000000f00 */
[----:B-1----:R-:W-:Y:S05]  /*20fb0*/  BRA `(.L_x_2029) ;  /* 0xfffdf6a000007947 */ /* 0x002fea000383ffff */
.L_x_1808:
[----:B------:R-:W-:Y:S01]  /*20fc0*/  IMAD.MOV.U32 R17, RZ, RZ, R7 ;  /* 0x000000ffff117224 */ /* 0x000fe200078e0007 */
[----:B------:R-:W-:-:S02]  /*20fd0*/  MOV R9, 0x1f ;  /* 0x0000001f00097802 */ /* 0x000fc40000000f00 */
[----:B------:R-:W-:Y:S02]  /*20fe0*/  MOV R0, 0x21000 ;  /* 0x0002100000007802 */ /* 0x000fe40000000f00 */
[----:B-123--:R-:W-:Y:S05]  /*20ff0*/  CALL.REL.NOINC `($__internal_39_$__cuda_sm70_shflsync_idx_p) ;  /* 0x0000130000007944 */ /* 0x00efea0003c00000 */
[----:B--2---:R-:W-:Y:S01]  /*21000*/  MOV R11, R9 ;  /* 0x00000009000b7202 */ /* 0x004fe20000000f00 */
[----:B-1----:R-:W-:Y:S05]  /*21010*/  BRA `(.L_x_1807) ;  /* 0xfffdf6a000007947 */ /* 0x002fea000383ffff */
.L_x_1863:
[----:B------:R-:W-:Y:S01]  /*21020*/  IMAD.MOV.U32 R17, RZ, RZ, R6 ;  /* 0x000000ffff117224 */ /* 0x000fe200078e0006 */
[----:B------:R-:W-:Y:S01]  /*21030*/  MOV R16, RZ ;  /* 0x000000ff00107202 */ /* 0x000fe20000000f00 */
[----:B------:R-:W-:Y:S01]  /*21040*/  IMAD.MOV.U32 R9, RZ, RZ, 0x181f ;  /* 0x0000181fff097424 */ /* 0x000fe200078e00ff */
[----:B------:R-:W-:Y:S02]  /*21050*/  MOV R0, 0x21070 ;  /* 0x0002107000007802 */ /* 0x000fe40000000f00 */
[----:B-----5:R-:W-:Y:S05]  /*21060*/  CALL.REL.NOINC `($__internal_39_$__cuda_sm70_shflsync_idx_p) ;  /* 0x0000129000007944 */ /* 0x020fea0003c00000 */
[----:B--2---:R-:W-:Y:S01]  /*21070*/  MOV R21, R9 ;  /* 0x0000000900157202 */ /* 0x004fe20000000f00 */
[----:B-1----:R-:W-:Y:S05]  /*21080*/  BRA `(.L_x_2030) ;  /* 0xfffe72c000007947 */ /* 0x002fea000383ffff */
.L_x_1864:
[----:B------:R-:W-:Y:S01]  /*21090*/  IMAD.MOV.U32 R17, RZ, RZ, R14 ;  /* 0x000000ffff117224 */ /* 0x000fe200078e000e */
[----:B------:R-:W-:Y:S01]  /*210a0*/  MOV R16, RZ ;  /* 0x000000ff00107202 */ /* 0x000fe20000000f00 */
[----:B------:R-:W-:Y:S01]  /*210b0*/  IMAD.MOV.U32 R9, RZ, RZ, 0x181f ;  /* 0x0000181fff097424 */ /* 0x000fe200078e00ff */
[----:B------:R-:W-:Y:S02]  /*210c0*/  MOV R0, 0x210e0 ;  /* 0x000210e000007802 */ /* 0x000fe40000000f00 */
[----:B-12--5:R-:W-:Y:S05]  /*210d0*/  CALL.REL.NOINC `($__internal_39_$__cuda_sm70_shflsync_idx_p) ;  /* 0x0000122000007944 */ /* 0x026fea0003c00000 */
[----:B-12---:R-:W-:Y:S05]  /*210e0*/  BRA `(.L_x_2031) ;  /* 0xfffe728000007947 */ /* 0x006fea000383ffff */
.L_x_1867:
[----:B--2---:R-:W-:Y:S01]  /*210f0*/  IMAD.MOV.U32 R17, RZ, RZ, R6 ;  /* 0x000000ffff117224 */ /* 0x004fe200078e0006 */
[----:B------:R-:W-:Y:S01]  /*21100*/  MOV R16, 0x1 ;  /* 0x0000000100107802 */ /* 0x000fe20000000f00 */
[----:B----4-:R-:W-:Y:S01]  /*21110*/  IMAD.MOV.U32 R9, RZ, RZ, 0x181f ;  /* 0x0000181fff097424 */ /* 0x010fe200078e00ff */
[----:B------:R-:W-:-:S02]  /*21120*/  MOV R0, 0x21140 ;  /* 0x0002114000007802 */ /* 0x000fc40000000f00 */
[----:B-1-3-5:R-:W-:Y:S05]  /*21130*/  CALL.REL.NOINC `($__internal_39_$__cuda_sm70_shflsync_idx_p) ;  /* 0x000011c000007944 */ /* 0x02afea0003c00000 */
[----:B--2---:R-:W-:Y:S01]  /*21140*/  IMAD.MOV.U32 R21, RZ, RZ, R9 ;  /* 0x000000ffff157224 */ /* 0x004fe200078e0009 */
[----:B-1----:R-:W-:Y:S01]  /*21150*/  MOV R16, 0x1 ;  /* 0x0000000100107802 */ /* 0x002fe20000000f00 */
[----:B------:R-:W-:Y:S01]  /*21160*/  IMAD.MOV.U32 R17, RZ, RZ, R14 ;  /* 0x000000ffff117224 */ /* 0x000fe200078e000e */
[----:B------:R-:W-:-:S02]  /*21170*/  MOV R9, 0x181f ;  /* 0x0000181f00097802 */ /* 0x000fc40000000f00 */
[----:B------:R-:W-:Y:S02]  /*21180*/  MOV R0, 0x211a0 ;  /* 0x000211a000007802 */ /* 0x000fe40000000f00 */
[----:B------:R-:W-:Y:S05]  /*21190*/  CALL.REL.NOINC `($__internal_39_$__cuda_sm70_shflsync_idx_p) ;  /* 0x0000116000007944 */ /* 0x000fea0003c00000 */
[----:B-12---:R-:W-:Y:S05]  /*211a0*/  BRA `(.L_x_2032) ;  /* 0xfffe732000007947 */ /* 0x006fea000383ffff */
.L_x_1870:
[----:B-1----:R-:W-:Y:S01]  /*211b0*/  IMAD.MOV.U32 R17, RZ, RZ, R6 ;  /* 0x000000ffff117224 */ /* 0x002fe200078e0006 */
[----:B------:R-:W-:Y:S01]  /*211c0*/  MOV R16, 0x2 ;  /* 0x0000000200107802 */ /* 0x000fe20000000f00 */
[----:B----4-:R-:W-:Y:S01]  /*211d0*/  IMAD.MOV.U32 R9, RZ, RZ, 0x181f ;  /* 0x0000181fff097424 */ /* 0x010fe200078e00ff */
[----:B------:R-:W-:Y:S02]  /*211e0*/  MOV R0, 0x21200 ;  /* 0x0002120000007802 */ /* 0x000fe40000000f00 */
[----:B--23-5:R-:W-:Y:S05]  /*211f0*/  CALL.REL.NOINC `($__internal_39_$__cuda_sm70_shflsync_idx_p) ;  /* 0x0000110000007944 */ /* 0x02cfea0003c00000 */
[----:B--2---:R-:W-:Y:S01]  /*21200*/  MOV R21, R9 ;  /* 0x0000000900157202 */ /* 0x004fe20000000f00 */
[----:B-1----:R-:W-:Y:S05]  /*21210*/  BRA `(.L_x_2033) ;  /* 0xfffe73e000007947 */ /* 0x002fea000383ffff */
.L_x_1871:
[----:B------:R-:W-:Y:S01]  /*21220*/  IMAD.MOV.U32 R17, RZ, RZ, R14 ;  /* 0x000000ffff117224 */ /* 0x000fe200078e000e */
[----:B------:R-:W-:Y:S01]  /*21230*/  MOV R16, 0x2 ;  /* 0x0000000200107802 */ /* 0x000fe20000000f00 */
[----:B----4-:R-:W-:Y:S01]  /*21240*/  IMAD.MOV.U32 R9, RZ, RZ, 0x181f ;  /* 0x0000181fff097424 */ /* 0x010fe200078e00ff */
[----:B------:R-:W-:Y:S02]  /*21250*/  MOV R0, 0x21270 ;  /* 0x0002127000007802 */ /* 0x000fe40000000f00 */
[----:B-123-5:R-:W-:Y:S05]  /*21260*/  CALL.REL.NOINC `($__internal_39_$__cuda_sm70_shflsync_idx_p) ;  /* 0x0000109000007944 */ /* 0x02efea0003c00000 */
[----:B-12---:R-:W-:Y:S05]  /*21270*/  BRA `(.L_x_2034) ;  /* 0xfffe73a000007947 */ /* 0x006fea000383ffff */
.L_x_1874:
[----:B-1----:R-:W-:Y:S01]  /*21280*/  IMAD.MOV.U32 R17, RZ, RZ, R6 ;  /* 0x000000ffff117224 */ /* 0x002fe200078e0006 */
[----:B------:R-:W-:Y:S01]  /*21290*/  MOV R16, 0x3 ;  /* 0x0000000300107802 */ /* 0x000fe20000000f00 */
[----:B------:R-:W-:Y:S01]  /*212a0*/  IMAD.MOV.U32 R9, RZ, RZ, 0x181f ;  /* 0x0000181fff097424 */ /* 0x000fe200078e00ff */
[----:B------:R-:W-:-:S02]  /*212b0*/  MOV R0, 0x212d0 ;  /* 0x000212d000007802 */ /* 0x000fc40000000f00 */
[----:B--2345:R-:W-:Y:S05]  /*212c0*/  CALL.REL.NOINC `($__internal_39_$__cuda_sm70_shflsync_idx_p) ;  /* 0x0000103000007944 */ /* 0x03cfea0003c00000 */
[----:B--2---:R-:W-:Y:S01]  /*212d0*/  IMAD.MOV.U32 R21, RZ, RZ, R9 ;  /* 0x000000ffff157224 */ /* 0x004fe200078e0009 */
[----:B-1----:R-:W-:Y:S01]  /*212e0*/  MOV R16, 0x3 ;  /* 0x0000000300107802 */ /* 0x002fe20000000f00 */
[----:B------:R-:W-:Y:S01]  /*212f0*/  IMAD.MOV.U32 R17, RZ, RZ, R14 ;  /* 0x000000ffff117224 */ /* 0x000fe200078e000e */
[----:B------:R-:W-:-:S02]  /*21300*/  MOV R9, 0x181f ;  /* 0x0000181f00097802 */ /* 0x000fc40000000f00 */
[----:B------:R-:W-:Y:S02]  /*21310*/  MOV R0, 0x21330 ;  /* 0x0002133000007802 */ /* 0x000fe40000000f00 */
[----:B------:R-:W-:Y:S05]  /*21320*/  CALL.REL.NOINC `($__internal_39_$__cuda_sm70_shflsync_idx_p) ;  /* 0x00000fd000007944 */ /* 0x000fea0003c00000 */
[----:B-12---:R-:W-:Y:S05]  /*21330*/  BRA `(.L_x_2035) ;  /* 0xfffe742000007947 */ /* 0x006fea000383ffff */
.L_x_1963:
[----:B------:R-:W-:Y:S01]  /*21340*/  IMAD.MOV.U32 R8, RZ, RZ, R235 ;  /* 0x000000ffff087224 */ /* 0x000fe200078e00eb */
[----:B------:R-:W-:Y:S02]  /*21350*/  MOV R7, 0x2 ;  /* 0x0000000200077802 */ /* 0x000fe40000000f00 */
[----:B------:R-:W-:Y:S02]  /*21360*/  MOV R6, 0x21380 ;  /* 0x0002138000067802 */ /* 0x000fe40000000f00 */
[----:B------:R-:W-:Y:S05]  /*21370*/  CALL.REL.NOINC `($__internal_38_$__cuda_sm70_shflsync_bfly_p) ;  /* 0x00000f3000007944 */ /* 0x000fea0003c00000 */
[----:B-12---:R-:W-:Y:S05]  /*21380*/  BRA `(.L_x_2036) ;  /* 0xffffad0000007947 */ /* 0x006fea000383ffff */
.L_x_1964:
[----:B------:R-:W-:Y:S02]  /*21390*/  MOV R7, 0x1 ;  /* 0x0000000100077802 */ /* 0x000fe40000000f00 */
[----:B------:R-:W-:Y:S02]  /*213a0*/  MOV R6, 0x213c0 ;  /* 0x000213c000067802 */ /* 0x000fe40000000f00 */
[----:B-1----:R-:W-:Y:S05]  /*213b0*/  CALL.REL.NOINC `($__internal_38_$__cuda_sm70_shflsync_bfly_p) ;  /* 0x00000ef000007944 */ /* 0x002fea0003c00000 */
[----:B--2---:R-:W-:Y:S01]  /*213c0*/  FADD.FTZ R3, R8, R7 ;  /* 0x0000000708037221 */ /* 0x004fe20000010000 */
[----:B-1----:R-:W-:Y:S02]  /*213d0*/  MOV R8, R238 ;  /* 0x000000ee00087202 */ /* 0x002fe40000000f00 */
[----:B------:R-:W-:Y:S02]  /*213e0*/  MOV R7, 0x2 ;  /* 0x0000000200077802 */ /* 0x000fe40000000f00 */
[----:B------:R-:W-:-:S02]  /*213f0*/  MOV R6, 0x21410 ;  /* 0x0002141000067802 */ /* 0x000fc40000000f00 */
[----:B------:R-:W-:Y:S05]  /*21400*/  CALL.REL.NOINC `($__internal_38_$__cuda_sm70_shflsync_bfly_p) ;  /* 0x00000ea000007944 */ /* 0x000fea0003c00000 */
[----:B--2---:R-:W-:Y:S01]  /*21410*/  FADD.FTZ R12, R238, R7 ;  /* 0x00000007ee0c7221 */ /* 0x004fe20000010000 */
[----:B------:R-:W-:-:S02]  /*21420*/  MOV R7, 0x1 ;  /* 0x0000000100077802 */ /* 0x000fc40000000f00 */
[----:B------:R-:W-:Y:S02]  /*21430*/  MOV R6, 0x21460 ;  /* 0x0002146000067802 */ /* 0x000fe40000000f00 */
[----:B-1----:R-:W-:Y:S02]  /*21440*/  MOV R8, R12 ;  /* 0x0000000c00087202 */ /* 0x002fe40000000f00 */
[----:B------:R-:W-:Y:S05]  /*21450*/  CALL.REL.NOINC `($__internal_38_$__cuda_sm70_shflsync_bfly_p) ;  /* 0x00000e5000007944 */ /* 0x000fea0003c00000 */
[----:B-12---:R-:W-:Y:S05]  /*21460*/  BRA `(.L_x_2037) ;  /* 0xffffac9000007947 */ /* 0x006fea000383ffff */
.L_x_1971:
[----:B---34-:R-:W-:Y:S01]  /*21470*/  IMAD.MOV.U32 R17, RZ, RZ, R14 ;  /* 0x000000ffff117224 */ /* 0x018fe200078e000e */
[----:B------:R-:W-:Y:S01]  /*21480*/  MOV R16, RZ ;  /* 0x000000ff00107202 */ /* 0x000fe20000000f00 */
[----:B------:R-:W-:Y:S01]  /*21490*/  IMAD.MOV.U32 R9, RZ, RZ, 0x181f ;  /* 0x0000181fff097424 */ /* 0x000fe200078e00ff */
[----:B------:R-:W-:Y:S02]  /*214a0*/  MOV R0, 0x214c0 ;  /* 0x000214c000007802 */ /* 0x000fe40000000f00 */
[----:B-12---:R-:W-:Y:S05]  /*214b0*/  CALL.REL.NOINC `($__internal_39_$__cuda_sm70_shflsync_idx_p) ;  /* 0x00000e4000007944 */ /* 0x006fea0003c00000 */
[----:B--2---:R-:W-:Y:S01]  /*214c0*/  MOV R22, R9 ;  /* 0x0000000900167202 */ /* 0x004fe20000000f00 */
[----:B-1----:R-:W-:Y:S05]  /*214d0*/  BRA `(.L_x_2038) ;  /* 0xffffc5a000007947 */ /* 0x002fea000383ffff */
.L_x_1972:
[----:B------:R-:W-:Y:S01]  /*214e0*/  IMAD.MOV.U32 R17, RZ, RZ, R2 ;  /* 0x000000ffff117224 */ /* 0x000fe200078e0002 */
[----:B------:R-:W-:Y:S01]  /*214f0*/  MOV R16, RZ ;  /* 0x000000ff00107202 */ /* 0x000fe20000000f00 */
[----:B------:R-:W-:Y:S01]  /*21500*/  IMAD.MOV.U32 R9, RZ, RZ, 0x181f ;  /* 0x0000181fff097424 */ /* 0x000fe200078e00ff */
[----:B------:R-:W-:Y:S02]  /*21510*/  MOV R0, 0x21530 ;  /* 0x0002153000007802 */ /* 0x000fe40000000f00 */
[----:B-1234-:R-:W-:Y:S05]  /*21520*/  CALL.REL.NOINC `($__internal_39_$__cuda_sm70_shflsync_idx_p) ;  /* 0x00000dd000007944 */ /* 0x01efea0003c00000 */
[----:B-12---:R-:W-:Y:S05]  /*21530*/  BRA `(.L_x_2039) ;  /* 0xffffc56000007947 */ /* 0x006fea000383ffff */
.L_x_1975:
[----:B---3--:R-:W-:Y:S01]  /*21540*/  IMAD.MOV.U32 R17, RZ, RZ, R14 ;  /* 0x000000ffff117224 */ /* 0x008fe200078e000e */
[----:B------:R-:W-:Y:S01]  /*21550*/  MOV R16, 0x1 ;  /* 0x0000000100107802 */ /* 0x000fe20000000f00 */
[----:B------:R-:W-:Y:S01]  /*21560*/  IMAD.MOV.U32 R9, RZ, RZ, 0x181f ;  /* 0x0000181fff097424 */ /* 0x000fe200078e00ff */
[----:B------:R-:W-:-:S02]  /*21570*/  MOV R0, 0x21590 ;  /* 0x0002159000007802 */ /* 0x000fc40000000f00 */
[----:B-12-4-:R-:W-:Y:S05]  /*21580*/  CALL.REL.NOINC `($__internal_39_$__cuda_sm70_shflsync_idx_p) ;  /* 0x00000d7000007944 */ /* 0x016fea0003c00000 */
[----:B--2---:R-:W-:Y:S01]  /*21590*/  IMAD.MOV.U32 R22, RZ, RZ, R9 ;  /* 0x000000ffff167224 */ /* 0x004fe200078e0009 */
[----:B-1----:R-:W-:Y:S01]  /*215a0*/  MOV R16, 0x1 ;  /* 0x0000000100107802 */ /* 0x002fe20000000f00 */
[----:B------:R-:W-:Y:S01]  /*215b0*/  IMAD.MOV.U32 R17, RZ, RZ, R2 ;  /* 0x000000ffff117224 */ /* 0x000fe200078e0002 */
[----:B------:R-:W-:-:S02]  /*215c0*/  MOV R9, 0x181f ;  /* 0x0000181f00097802 */ /* 0x000fc40000000f00 */
[----:B------:R-:W-:Y:S02]  /*215d0*/  MOV R0, 0x215f0 ;  /* 0x000215f000007802 */ /* 0x000fe40000000f00 */
[----:B------:R-:W-:Y:S05]  /*215e0*/  CALL.REL.NOINC `($__internal_39_$__cuda_sm70_shflsync_idx_p) ;  /* 0x00000d1000007944 */ /* 0x000fea0003c00000 */
[----:B-12---:R-:W-:Y:S01]  /*215f0*/  MOV R17, R9 ;  /* 0x0000000900117202 */ /* 0x006fe20000000f00 */
[----:B------:R-:W-:Y:S05]  /*21600*/  BRA `(.L_x_2040) ;  /* 0xffffc5f000007947 */ /* 0x000fea000383ffff */
.L_x_1978:
[----:B-1-3--:R-:W-:Y:S01]  /*21610*/  IMAD.MOV.U32 R17, RZ, RZ, R14 ;  /* 0x000000ffff117224 */ /* 0x00afe200078e000e */
[----:B------:R-:W-:Y:S01]  /*21620*/  MOV R16, 0x2 ;  /* 0x0000000200107802 */ /* 0x000fe20000000f00 */
[----:B------:R-:W-:Y:S01]  /*21630*/  IMAD.MOV.U32 R9, RZ, RZ, 0x181f ;  /* 0x0000181fff097424 */ /* 0x000fe200078e00ff */
[----:B------:R-:W-:Y:S02]  /*21640*/  MOV R0, 0x21660 ;  /* 0x0002166000007802 */ /* 0x000fe40000000f00 */
[----:B--2-4-:R-:W-:Y:S05]  /*21650*/  CALL.REL.NOINC `($__internal_39_$__cuda_sm70_shflsync_idx_p) ;  /* 0x00000ca000007944 */ /* 0x014fea0003c00000 */
[----:B--2---:R-:W-:Y:S01]  /*21660*/  MOV R22, R9 ;  /* 0x0000000900167202 */ /* 0x004fe20000000f00 */
[----:B-1----:R-:W-:Y:S05]  /*21670*/  BRA `(.L_x_2041) ;  /* 0xffffc6b000007947 */ /* 0x002fea000383ffff */
.L_x_1979:
[----:B-1-3--:R-:W-:Y:S01]  /*21680*/  IMAD.MOV.U32 R17, RZ, RZ, R2 ;  /* 0x000000ffff117224 */ /* 0x00afe200078e0002 */
[----:B------:R-:W-:Y:S01]  /*21690*/  MOV R16, 0x2 ;  /* 0x0000000200107802 */ /* 0x000fe20000000f00 */
[----:B------:R-:W-:Y:S01]  /*216a0*/  IMAD.MOV.U32 R9, RZ, RZ, 0x181f ;  /* 0x0000181fff097424 */ /* 0x000fe200078e00ff */
[----:B------:R-:W-:Y:S02]  /*216b0*/  MOV R0, 0x216d0 ;  /* 0x000216d000007802 */ /* 0x000fe40000000f00 */
[----:B--2-4-:R-:W-:Y:S05]  /*216c0*/  CALL.REL.NOINC `($__internal_39_$__cuda_sm70_shflsync_idx_p) ;  /* 0x00000c3000007944 */ /* 0x014fea0003c00000 */
[----:B-12---:R-:W-:Y:S01]  /*216d0*/  MOV R17, R9 ;  /* 0x0000000900117202 */ /* 0x006fe20000000f00 */
[----:B------:R-:W-:Y:S05]  /*216e0*/  BRA `(.L_x_2042) ;  /* 0xffffc66000007947 */ /* 0x000fea000383ffff */
.L_x_1982:
        /* <DEDUP_REMOVED lines=11> */
[----:B-12---:R-:W-:Y:S05]  /*217a0*/  BRA `(.L_x_2043) ;  /* 0xffffc6e000007947 */ /* 0x006fea000383ffff */
.L_x_1984:
[----:B------:R-:W-:Y:S01]  /*217b0*/  IMAD.MOV.U32 R17, RZ, RZ, R166 ;  /* 0x000000ffff117224 */ /* 0x000fe200078e00a6 */
[----:B------:R-:W-:Y:S01]  /*217c0*/  MOV R16, RZ ;  /* 0x000000ff00107202 */ /* 0x000fe20000000f00 */
[----:B------:R-:W-:Y:S01]  /*217d0*/  IMAD.MOV.U32 R9, RZ, RZ, 0x1c1f ;  /* 0x00001c1fff097424 */ /* 0x000fe200078e00ff */
[----:B------:R-:W-:Y:S02]  /*217e0*/  MOV R0, 0x21800 ;  /* 0x0002180000007802 */ /* 0x000fe40000000f00 */
[----:B------:R-:W-:Y:S05]  /*217f0*/  CALL.REL.NOINC `($__internal_39_$__cuda_sm70_shflsync_idx_p) ;  /* 0x00000b0000007944 */ /* 0x000fea0003c00000 */
[----:B--2---:R-:W-:Y:S01]  /*21800*/  MOV R168, R9 ;  /* 0x0000000900a87202 */ /* 0x004fe20000000f00 */
[----:B-1----:R-:W-:Y:S05]  /*21810*/  BRA `(.L_x_2044) ;  /* 0xffffc98000007947 */ /* 0x002fea000383ffff */
.L_x_1985:
[----:B------:R-:W-:Y:S01]  /*21820*/  IMAD.MOV.U32 R17, RZ, RZ, R167 ;  /* 0x000000ffff117224 */ /* 0x000fe200078e00a7 */
[----:B------:R-:W-:Y:S01]  /*21830*/  MOV R16, RZ ;  /* 0x000000ff00107202 */ /* 0x000fe20000000f00 */
[----:B------:R-:W-:Y:S01]  /*21840*/  IMAD.MOV.U32 R9, RZ, RZ, 0x1c1f ;  /* 0x00001c1fff097424 */ /* 0x000fe200078e00ff */
[----:B------:R-:W-:Y:S02]  /*21850*/  MOV R0, 0x21870 ;  /* 0x0002187000007802 */ /* 0x000fe40000000f00 */
[----:B-12---:R-:W-:Y:S05]  /*21860*/  CALL.REL.NOINC `($__internal_39_$__cuda_sm70_shflsync_idx_p) ;  /* 0x00000a9000007944 */ /* 0x006fea0003c00000 */
[----:B--2---:R-:W-:Y:S01]  /*21870*/  MOV R0, R9 ;  /* 0x0000000900007202 */ /* 0x004fe20000000f00 */
[----:B-1----:R-:W-:Y:S05]  /*21880*/  BRA `(.L_x_2045) ;  /* 0xffffc93000007947 */ /* 0x002fea000383ffff */
.L_x_1988:
[----:B-1----:R-:W-:Y:S01]  /*21890*/  IMAD.MOV.U32 R17, RZ, RZ, R166 ;  /* 0x000000ffff117224 */ /* 0x002fe200078e00a6 */
[----:B------:R-:W-:Y:S01]  /*218a0*/  MOV R16, 0x1 ;  /* 0x0000000100107802 */ /* 0x000fe20000000f00 */
[----:B------:R-:W-:Y:S01]  /*218b0*/  IMAD.MOV.U32 R9, RZ, RZ, 0x1c1f ;  /* 0x00001c1fff097424 */ /* 0x000fe200078e00ff */
[----:B----4-:R-:W-:-:S02]  /*218c0*/  MOV R0, 0x218e0 ;  /* 0x000218e000007802 */ /* 0x010fc40000000f00 */
[----:B--23--:R-:W-:Y:S05]  /*218d0*/  CALL.REL.NOINC `($__internal_39_$__cuda_sm70_shflsync_idx_p) ;  /* 0x00000a2000007944 */ /* 0x00cfea0003c00000 */
[----:B--2---:R-:W-:Y:S01]  /*218e0*/  IMAD.MOV.U32 R166, RZ, RZ, R9 ;  /* 0x000000ffffa67224 */ /* 0x004fe200078e0009 */
[----:B-1----:R-:W-:Y:S01]  /*218f0*/  MOV R16, 0x1 ;  /* 0x0000000100107802 */ /* 0x002fe20000000f00 */
[----:B------:R-:W-:Y:S01]  /*21900*/  IMAD.MOV.U32 R17, RZ, RZ, R167 ;  /* 0x000000ffff117224 */ /* 0x000fe200078e00a7 */
[----:B------:R-:W-:-:S02]  /*21910*/  MOV R9, 0x1c1f ;  /* 0x00001c1f00097802 */ /* 0x000fc40000000f00 */
[----:B------:R-:W-:Y:S02]  /*21920*/  MOV R0, 0x21940 ;  /* 0x0002194000007802 */ /* 0x000fe40000000f00 */
[----:B------:R-:W-:Y:S05]  /*21930*/  CALL.REL.NOINC `($__internal_39_$__cuda_sm70_shflsync_idx_p) ;  /* 0x000009c000007944 */ /* 0x000fea0003c00000 */
[----:B--2---:R-:W-:Y:S01]  /*21940*/  MOV R0, R9 ;  /* 0x0000000900007202 */ /* 0x004fe20000000f00 */
[----:B-1----:R-:W-:Y:S05]  /*21950*/  BRA `(.L_x_2046) ;  /* 0xffffd1b000007947 */ /* 0x002fea000383ffff */
.L_x_1992:
[----:B------:R-:W-:Y:S01]  /*21960*/  IMAD.MOV.U32 R17, RZ, RZ, R4 ;  /* 0x000000ffff117224 */ /* 0x000fe200078e0004 */
[----:B------:R-:W-:Y:S01]  /*21970*/  MOV R16, RZ ;  /* 0x000000ff00107202 */ /* 0x000fe20000000f00 */
[----:B------:R-:W-:Y:S01]  /*21980*/  IMAD.MOV.U32 R9, RZ, RZ, 0x181f ;  /* 0x0000181fff097424 */ /* 0x000fe200078e00ff */
[----:B------:R-:W-:Y:S02]  /*21990*/  MOV R0, 0x219b0 ;  /* 0x000219b000007802 */ /* 0x000fe40000000f00 */
[----:B-1----:R-:W-:Y:S05]  /*219a0*/  CALL.REL.NOINC `($__internal_39_$__cuda_sm70_shflsync_idx_p) ;  /* 0x0000095000007944 */ /* 0x002fea0003c00000 */
[----:B--2---:R-:W-:Y:S01]  /*219b0*/  MOV R5, R9 ;  /* 0x0000000900057202 */ /* 0x004fe20000000f00 */
[----:B-1----:R-:W-:Y:S05]  /*219c0*/  BRA `(.L_x_2047) ;  /* 0xffffdea000007947 */ /* 0x002fea000383ffff */
.L_x_1993:
[----:B------:R-:W-:Y:S01]  /*219d0*/  IMAD.MOV.U32 R17, RZ, RZ, R3 ;  /* 0x000000ffff117224 */ /* 0x000fe200078e0003 */
[----:B------:R-:W-:Y:S01]  /*219e0*/  MOV R16, RZ ;  /* 0x000000ff00107202 */ /* 0x000fe20000000f00 */
[----:B------:R-:W-:Y:S01]  /*219f0*/  IMAD.MOV.U32 R9, RZ, RZ, 0x181f ;  /* 0x0000181fff097424 */ /* 0x000fe200078e00ff */
[----:B------:R-:W-:Y:S02]  /*21a00*/  MOV R0, 0x21a20 ;  /* 0x00021a2000007802 */ /* 0x000fe40000000f00 */
[----:B-123--:R-:W-:Y:S05]  /*21a10*/  CALL.REL.NOINC `($__internal_39_$__cuda_sm70_shflsync_idx_p) ;  /* 0x000008e000007944 */ /* 0x00efea0003c00000 */
[----:B-12---:R-:W-:Y:S05]  /*21a20*/  BRA `(.L_x_2048) ;  /* 0xffffde6000007947 */ /* 0x006fea000383ffff */
.L_x_1996:
[----:B-1----:R-:W-:Y:S01]  /*21a30*/  IMAD.MOV.U32 R17, RZ, RZ, R4 ;  /* 0x000000ffff117224 */ /* 0x002fe200078e0004 */
[----:B------:R-:W-:Y:S01]  /*21a40*/  MOV R16, 0x1 ;  /* 0x0000000100107802 */ /* 0x000fe20000000f00 */
[----:B------:R-:W-:Y:S01]  /*21a50*/  IMAD.MOV.U32 R9, RZ, RZ, 0x181f ;  /* 0x0000181fff097424 */ /* 0x000fe200078e00ff */
[----:B------:R-:W-:-:S02]  /*21a60*/  MOV R0, 0x21a80 ;  /* 0x00021a8000007802 */ /* 0x000fc40000000f00 */
[----:B--234-:R-:W-:Y:S05]  /*21a70*/  CALL.REL.NOINC `($__internal_39_$__cuda_sm70_shflsync_idx_p) ;  /* 0x0000088000007944 */ /* 0x01cfea0003c00000 */
[----:B--2---:R-:W-:Y:S01]  /*21a80*/  IMAD.MOV.U32 R5, RZ, RZ, R9 ;  /* 0x000000ffff057224 */ /* 0x004fe200078e0009 */
[----:B-1----:R-:W-:Y:S01]  /*21a90*/  MOV R16, 0x1 ;  /* 0x0000000100107802 */ /* 0x002fe20000000f00 */
[----:B------:R-:W-:Y:S01]  /*21aa0*/  IMAD.MOV.U32 R17, RZ, RZ, R3 ;  /* 0x000000ffff117224 */ /* 0x000fe200078e0003 */
[----:B------:R-:W-:-:S02]  /*21ab0*/  MOV R9, 0x181f ;  /* 0x0000181f00097802 */ /* 0x000fc40000000f00 */
[----:B------:R-:W-:Y:S02]  /*21ac0*/  MOV R0, 0x21ae0 ;  /* 0x00021ae000007802 */ /* 0x000fe40000000f00 */
[----:B------:R-:W-:Y:S05]  /*21ad0*/  CALL.REL.NOINC `($__internal_39_$__cuda_sm70_shflsync_idx_p) ;  /* 0x0000082000007944 */ /* 0x000fea0003c00000 */
[----:B-12---:R-:W-:Y:S05]  /*21ae0*/  BRA `(.L_x_2049) ;  /* 0xffffdf1000007947 */ /* 0x006fea000383ffff */
.L_x_1999:
[----:B-1----:R-:W-:Y:S01]  /*21af0*/  IMAD.MOV.U32 R17, RZ, RZ, R4 ;  /* 0x000000ffff117224 */ /* 0x002fe200078e0004 */
[----:B------:R-:W-:Y:S01]  /*21b00*/  MOV R16, 0x2 ;  /* 0x0000000200107802 */ /* 0x000fe20000000f00 */
[----:B------:R-:W-:Y:S01]  /*21b10*/  IMAD.MOV.U32 R9, RZ, RZ, 0x181f ;  /* 0x0000181fff097424 */ /* 0x000fe200078e00ff */
[----:B------:R-:W-:Y:S02]  /*21b20*/  MOV R0, 0x21b40 ;  /* 0x00021b4000007802 */ /* 0x000fe40000000f00 */
[----:B--234-:R-:W-:Y:S05]  /*21b30*/  CALL.REL.NOINC `($__internal_39_$__cuda_sm70_shflsync_idx_p) ;  /* 0x000007c000007944 */ /* 0x01cfea0003c00000 */
[----:B--2---:R-:W-:Y:S01]  /*21b40*/  MOV R5, R9 ;  /* 0x0000000900057202 */ /* 0x004fe20000000f00 */
[----:B-1----:R-:W-:Y:S05]  /*21b50*/  BRA `(.L_x_2050) ;  /* 0xffffdfd000007947 */ /* 0x002fea000383ffff */
.L_x_2000:
[----:B-1----:R-:W-:Y:S01]  /*21b60*/  IMAD.MOV.U32 R17, RZ, RZ, R3 ;  /* 0x000000ffff117224 */ /* 0x002fe200078e0003 */
[----:B------:R-:W-:Y:S01]  /*21b70*/  MOV R16, 0x2 ;  /* 0x0000000200107802 */ /* 0x000fe20000000f00 */
[----:B------:R-:W-:Y:S01]  /*21b80*/  IMAD.MOV.U32 R9, RZ, RZ, 0x181f ;  /* 0x0000181fff097424 */ /* 0x000fe200078e00ff */
[----:B------:R-:W-:Y:S02]  /*21b90*/  MOV R0, 0x21bb0 ;  /* 0x00021bb000007802 */ /* 0x000fe40000000f00 */
[----:B--234-:R-:W-:Y:S05]  /*21ba0*/  CALL.REL.NOINC `($__internal_39_$__cuda_sm70_shflsync_idx_p) ;  /* 0x0000075000007944 */ /* 0x01cfea0003c00000 */
[----:B-12---:R-:W-:Y:S05]  /*21bb0*/  BRA `(.L_x_2051) ;  /* 0xffffdf9000007947 */ /* 0x006fea000383ffff */
.L_x_2003:
[----:B--2---:R-:W-:Y:S01]  /*21bc0*/  IMAD.MOV.U32 R17, RZ, RZ, R4 ;  /* 0x000000ffff117224 */ /* 0x004fe200078e0004 */
        /* <DEDUP_REMOVED lines=11> */
.L_x_2005:
[----:B---3--:R-:W-:Y:S01]  /*21c80*/  IMAD.MOV.U32 R17, RZ, RZ, R8 ;  /* 0x000000ffff117224 */ /* 0x008fe200078e0008 */
[----:B------:R-:W-:Y:S01]  /*21c90*/  MOV R16, RZ ;  /* 0x000000ff00107202 */ /* 0x000fe20000000f00 */
[----:B------:R-:W-:Y:S01]  /*21ca0*/  IMAD.MOV.U32 R9, RZ, RZ, 0x1f ;  /* 0x0000001fff097424 */ /* 0x000fe200078e00ff */
[----:B------:R-:W-:Y:S02]  /*21cb0*/  MOV R0, 0x21cd0 ;  /* 0x00021cd000007802 */ /* 0x000fe40000000f00 */
[----:B------:R-:W-:Y:S05]  /*21cc0*/  CALL.REL.NOINC `($__internal_39_$__cuda_sm70_shflsync_idx_p) ;  /* 0x0000063000007944 */ /* 0x000fea0003c00000 */
[----:B--2---:R-:W-:Y:S01]  /*21cd0*/  MOV R3, R9 ;  /* 0x0000000900037202 */ /* 0x004fe20000000f00 */
[----:B-1----:R-:W-:Y:S05]  /*21ce0*/  BRA `(.L_x_2053) ;  /* 0xffffe15000007947 */ /* 0x002fea000383ffff */
.L_x_2006:
[----:B------:R-:W-:Y:S01]  /*21cf0*/  IMAD.MOV.U32 R17, RZ, RZ, R8 ;  /* 0x000000ffff117224 */ /* 0x000fe200078e0008 */
[----:B------:R-:W-:Y:S01]  /*21d00*/  MOV R16, 0x1 ;  /* 0x0000000100107802 */ /* 0x000fe20000000f00 */
[----:B------:R-:W-:Y:S01]  /*21d10*/  IMAD.MOV.U32 R9, RZ, RZ, 0x1f ;  /* 0x0000001fff097424 */ /* 0x000fe200078e00ff */
[----:B------:R-:W-:Y:S02]  /*21d20*/  MOV R0, 0x21d40 ;  /* 0x00021d4000007802 */ /* 0x000fe40000000f00 */
[----:B-12---:R-:W-:Y:S05]  /*21d30*/  CALL.REL.NOINC `($__internal_39_$__cuda_sm70_shflsync_idx_p) ;  /* 0x000005c000007944 */ /* 0x006fea0003c00000 */
[----:B--2---:R-:W-:Y:S01]  /*21d40*/  MOV R8, R9 ;  /* 0x0000000900087202 */ /* 0x004fe20000000f00 */
[----:B-1----:R-:W-:Y:S05]  /*21d50*/  BRA `(.L_x_2054) ;  /* 0xffffe10000007947 */ /* 0x002fea000383ffff */
.L_x_2007:
[----:B------:R-:W-:Y:S02]  /*21d60*/  MOV R5, 0x1 ;  /* 0x0000000100057802 */ /* 0x000fe40000000f00 */
[----:B------:R-:W-:-:S02]  /*21d70*/  MOV R0, 0x21d90 ;  /* 0x00021d9000007802 */ /* 0x000fc40000000f00 */
[----:B-12---:R-:W-:Y:S05]  /*21d80*/  CALL.REL.NOINC `($__internal_40_$__cuda_sm70_shflsync_up_p) ;  /* 0x000005c000007944 */ /* 0x006fea0003c00000 */
[----:B-12---:R-:W-:Y:S05]  /*21d90*/  BRA `(.L_x_2055) ;  /* 0xffffe1e000007947 */ /* 0x006fea000383ffff */
.L_x_2008:
[----:B------:R-:W-:Y:S02]  /*21da0*/  MOV R5, 0x2 ;  /* 0x0000000200057802 */ /* 0x000fe40000000f00 */
[----:B------:R-:W-:-:S02]  /*21db0*/  MOV R0, 0x21dd0 ;  /* 0x00021dd000007802 */ /* 0x000fc40000000f00 */
[----:B-12---:R-:W-:Y:S05]  /*21dc0*/  CALL.REL.NOINC `($__internal_40_$__cuda_sm70_shflsync_up_p) ;  /* 0x0000058000007944 */ /* 0x006fea0003c00000 */
        /* <DEDUP_REMOVED lines=23> */
.L_x_2012:
[----:B---3--:R-:W-:Y:S01]  /*21f40*/  IMAD.MOV.U32 R7, RZ, RZ, R6 ;  /* 0x000000ffff077224 */ /* 0x008fe200078e0006 */
[----:B------:R-:W-:Y:S02]  /*21f50*/  MOV R5, 0x1 ;  /* 0x0000000100057802 */ /* 0x000fe40000000f00 */
[----:B------:R-:W-:Y:S02]  /*21f60*/  MOV R0, 0x21f80 ;  /* 0x00021f8000007802 */ /* 0x000fe40000000f00 */
[----:B------:R-:W-:Y:S05]  /*21f70*/  CALL.REL.NOINC `($__internal_40_$__cuda_sm70_shflsync_up_p) ;  /* 0x000003d000007944 */ /* 0x000fea0003c00000 */
[----:B-12---:R-:W-:Y:S05]  /*21f80*/  BRA `(.L_x_2057) ;  /* 0xffffe24000007947 */ /* 0x006fea000383ffff */
.L_x_2013:
[----:B---3--:R-:W-:Y:S01]  /*21f90*/  IMAD.MOV.U32 R7, RZ, RZ, R6 ;  /* 0x000000ffff077224 */ /* 0x008fe200078e0006 */
[----:B------:R-:W-:Y:S02]  /*21fa0*/  MOV R5, 0x2 ;  /* 0x0000000200057802 */ /* 0x000fe40000000f00 */
[----:B------:R-:W-:Y:S02]  /*21fb0*/  MOV R0, 0x21fd0 ;  /* 0x00021fd000007802 */ /* 0x000fe40000000f00 */
[----:B------:R-:W-:Y:S05]  /*21fc0*/  CALL.REL.NOINC `($__internal_40_$__cuda_sm70_shflsync_up_p) ;  /* 0x0000038000007944 */ /* 0x000fea0003c00000 */
[----:B-12---:R-:W-:Y:S01]  /*21fd0*/  SEL R7, R5, RZ, P1 ;  /* 0x000000ff05077207 */ /* 0x006fe20000800000 */
[----:B------:R-:W-:Y:S01]  /*21fe0*/  IMAD.MOV.U32 R5, RZ, RZ, 0x4 ;  /* 0x00000004ff057424 */ /* 0x000fe200078e00ff */
[----:B------:R-:W-:-:S03]  /*21ff0*/  MOV R0, 0x22020 ;  /* 0x0002202000007802 */ /* 0x000fc60000000f00 */
[----:B------:R-:W-:Y:S02]  /*22000*/  IMAD.IADD R7, R6, 0x1, R7 ;  /* 0x0000000106077824 */ /* 0x000fe400078e0207 */
        /* <DEDUP_REMOVED lines=19> */
.L_x_2015:
[----:B------:R-:W-:Y:S02]  /*22140*/  SEL R5, RZ, 0x1, P0 ;  /* 0x00000001ff057807 */ /* 0x000fe40000000000 */
[----:B------:R-:W-:Y:S02]  /*22150*/  MOV R0, 0x22170 ;  /* 0x0002217000007802 */ /* 0x000fe40000000f00 */
[----:B---3--:R-:W-:Y:S05]  /*22160*/  CALL.REL.NOINC `($__internal_41_$__cuda_sm70_votesync_ballot) ;  /* 0x0000023000007944 */ /* 0x008fea0003c00000 */
[----:B------:R-:W-:Y:S05]  /*22170*/  BRA `(.L_x_2059) ;  /* 0xffffe1e000007947 */ /* 0x000fea000383ffff */
.L_x_2016:
[----:B------:R-:W-:Y:S01]  /*22180*/  IMAD.MOV.U32 R17, RZ, RZ, R205 ;  /* 0x000000ffff117224 */ /* 0x000fe200078e00cd */
[----:B------:R-:W-:Y:S01]  /*22190*/  MOV R16, R6 ;  /* 0x0000000600107202 */ /* 0x000fe20000000f00 */
[----:B------:R-:W-:Y:S01]  /*221a0*/  IMAD.MOV.U32 R9, RZ, RZ, 0x1f ;  /* 0x0000001fff097424 */ /* 0x000fe200078e00ff */
[----:B------:R-:W-:Y:S02]  /*221b0*/  MOV R0, 0x221d0 ;  /* 0x000221d000007802 */ /* 0x000fe40000000f00 */
[----:B---3--:R-:W-:Y:S05]  /*221c0*/  CALL.REL.NOINC `($__internal_39_$__cuda_sm70_shflsync_idx_p) ;  /* 0x0000013000007944 */ /* 0x008fea0003c00000 */
[----:B--2---:R-:W-:Y:S01]  /*221d0*/  IMAD.MOV.U32 R205, RZ, RZ, R9 ;  /* 0x000000ffffcd7224 */ /* 0x004fe200078e0009 */
[----:B-1----:R-:W-:Y:S01]  /*221e0*/  MOV R16, R6 ;  /* 0x0000000600107202 */ /* 0x002fe20000000f00 */
[----:B------:R-:W-:Y:S01]  /*221f0*/  IMAD.MOV.U32 R17, RZ, RZ, R4 ;  /* 0x000000ffff117224 */ /* 0x000fe200078e0004 */
[----:B------:R-:W-:Y:S02]  /*22200*/  MOV R9, 0x1f ;  /* 0x0000001f00097802 */ /* 0x000fe40000000f00 */
[----:B------:R-:W-:-:S02]  /*22210*/  MOV R0, 0x22230 ;  /* 0x0002223000007802 */ /* 0x000fc40000000f00 */
[----:B------:R-:W-:Y:S05]  /*22220*/  CALL.REL.NOINC `($__internal_39_$__cuda_sm70_shflsync_idx_p) ;  /* 0x000000d000007944 */ /* 0x000fea0003c00000 */
[----:B--2---:R-:W-:Y:S01]  /*22230*/  MOV R4, R9 ;  /* 0x0000000900047202 */ /* 0x004fe20000000f00 */
[----:B-1----:R-:W-:Y:S05]  /*22240*/  BRA `(.L_x_2060) ;  /* 0xffffe16000007947 */ /* 0x002fea000383ffff */
.L_x_2019:
[----:B------:R-:W-:Y:S01]  /*22250*/  IMAD.MOV.U32 R17, RZ, RZ, R7 ;  /* 0x000000ffff117224 */ /* 0x000fe200078e0007 */
[----:B------:R-:W-:-:S02]  /*22260*/  MOV R9, 0x1f ;  /* 0x0000001f00097802 */ /* 0x000fc40000000f00 */
[----:B------:R-:W-:Y:S02]  /*22270*/  MOV R0, 0x22290 ;  /* 0x0002229000007802 */ /* 0x000fe40000000f00 */
[----:B-1234-:R-:W-:Y:S05]  /*22280*/  CALL.REL.NOINC `($__internal_39_$__cuda_sm70_shflsync_idx_p) ;  /* 0x0000007000007944 */ /* 0x01efea0003c00000 */
[----:B--2---:R-:W-:Y:S01]  /*22290*/  MOV R13, R9 ;  /* 0x00000009000d7202 */ /* 0x004fe20000000f00 */
[----:B-1----:R-:W-:Y:S05]  /*222a0*/  BRA `(.L_x_2018) ;  /* 0xffffe16000007947 */ /* 0x002fea000383ffff */
        .weak           $__internal_38_$__cuda_sm70_shflsync_bfly_p
        .type           $__internal_38_$__cuda_sm70_shflsync_bfly_p,@function
        .size           $__internal_38_$__cuda_sm70_shflsync_bfly_p,($__internal_39_$__cuda_sm70_shflsync_idx_p - $__internal_38_$__cuda_sm70_shflsync_bfly_p)
$__internal_38_$__cuda_sm70_shflsync_bfly_p:
[----:B------:R-:W-:Y:S01]  /*222b0*/  MOV R14, R6 ;  /* 0x00000006000e7202 */ /* 0x000fe20000000f00 */
[----:B------:R-:W-:Y:S04]  /*222c0*/  WARPSYNC R4 ;  /* 0x0000000400007348 */ /* 0x000fe80003800000 */
[----:B------:R-:W-:Y:S01]  /*222d0*/  MOV R15, 0x0 ;  /* 0x00000000000f7802 */ /* 0x000fe20000000f00 */
[----:B------:R1:W2:Y:S03]  /*222e0*/  SHFL.BFLY PT, R7, R8, R7, R5 ;  /* 0x0c00000708077389 */ /* 0x0002a600000e0005 */
[----:B------:R-:W-:Y:S05]  /*222f0*/  RET.REL.NODEC R14 `(_ZN7cutlass13device_kernelIN5flash19enable_sm80_to_sm89INS1_16FlashAttnFwdSm80INS1_25CollectiveMainloopFwdSm80ILi8ELi2ELb0EN4cute5tupleIJNS5_1CILi128EEENS7_ILi64EEENS7_ILi192EEEEEELi192ENS_10bfloat16_tEfNS_4arch4Sm80ELb0ELb1ELb0ELb1ELb0ELb1ELb1ELb1EEENS1_21CollectiveEpilogueFwdINS6_IJS8_SA_S9_EEENS6_IJNS7_ILi1EEESI_SI_EEESC_SE_Li256ELb1ELb1ELb1ELb0EEENS1_36VarlenDynamicPersistentTileSchedulerILi128ELi64ELi256ELi256ELb1ELb1ELb0ELb1ELb0ELb1EEEEEEEEEvNT_6ParamsE) ;  /* 0xfffddd000e007950 */ /* 0x000fea0003c3ffff */
        .weak           $__internal_39_$__cuda_sm70_shflsync_idx_p
        .type           $__internal_39_$__cuda_sm70_shflsync_idx_p,@function
        .size           $__internal_39_$__cuda_sm70_shflsync_idx_p,($__internal_40_$__cuda_sm70_shflsync_up_p - $__internal_39_$__cuda_sm70_shflsync_idx_p)
$__internal_39_$__cuda_sm70_shflsync_idx_p:
[----:B------:R-:W-:Y:S01]  /*22300*/  MOV R18, R0 ;  /* 0x0000000000127202 */ /* 0x000fe20000000f00 */
[----:B------:R-:W-:Y:S04]  /*22310*/  WARPSYNC R208 ;  /* 0x000000d000007348 */ /* 0x000fe80003800000 */
[----:B------:R-:W-:Y:S01]  /*22320*/  MOV R19, 0x0 ;  /* 0x0000000000137802 */ /* 0x000fe20000000f00 */
[----:B------:R1:W2:Y:S03]  /*22330*/  SHFL.IDX PT, R9, R17, R16, R9 ;  /* 0x0000001011097389 */ /* 0x0002a600000e0009 */
[----:B------:R-:W-:Y:S05]  /*22340*/  RET.REL.NODEC R18 `(_ZN7cutlass13device_kernelIN5flash19enable_sm80_to_sm89INS1_16FlashAttnFwdSm80INS1_25CollectiveMainloopFwdSm80ILi8ELi2ELb0EN4cute5tupleIJNS5_1CILi128EEENS7_ILi64EEENS7_ILi192EEEEEELi192ENS_10bfloat16_tEfNS_4arch4Sm80ELb0ELb1ELb0ELb1ELb0ELb1ELb1ELb1EEENS1_21CollectiveEpilogueFwdINS6_IJS8_SA_S9_EEENS6_IJNS7_ILi1EEESI_SI_EEESC_SE_Li256ELb1ELb1ELb1ELb0EEENS1_36VarlenDynamicPersistentTileSchedulerILi128ELi64ELi256ELi256ELb1ELb1ELb0ELb1ELb0ELb1EEEEEEEEEvNT_6ParamsE) ;  /* 0xfffddcb012007950 */ /* 0x000fea0003c3ffff */
        .weak           $__internal_40_$__cuda_sm70_shflsync_up_p
        .type           $__internal_40_$__cuda_sm70_shflsync_up_p,@function
        .size           $__internal_40_$__cuda_sm70_shflsync_up_p,($__internal_41_$__cuda_sm70_votesync_ballot - $__internal_40_$__cuda_sm70_shflsync_up_p)
$__internal_40_$__cuda_sm70_shflsync_up_p:
[----:B------:R-:W-:Y:S01]  /*22350*/  MOV R14, R0 ;  /* 0x00000000000e7202 */ /* 0x000fe20000000f00 */
[----:B------:R-:W-:Y:S04]  /*22360*/  WARPSYNC R209 ;  /* 0x000000d100007348 */ /* 0x000fe80003800000 */
[----:B------:R-:W-:Y:S01]  /*22370*/  MOV R15, 0x0 ;  /* 0x00000000000f7802 */ /* 0x000fe20000000f00 */
[----:B------:R1:W2:Y:S03]  /*22380*/  SHFL.UP PT, R5, R7, R5, R210 ;  /* 0x0400000507057389 */ /* 0x0002a600000e00d2 */
[----:B------:R-:W-:Y:S05]  /*22390*/  RET.REL.NODEC R14 `(_ZN7cutlass13device_kernelIN5flash19enable_sm80_to_sm89INS1_16FlashAttnFwdSm80INS1_25CollectiveMainloopFwdSm80ILi8ELi2ELb0EN4cute5tupleIJNS5_1CILi128EEENS7_ILi64EEENS7_ILi192EEEEEELi192ENS_10bfloat16_tEfNS_4arch4Sm80ELb0ELb1ELb0ELb1ELb0ELb1ELb1ELb1EEENS1_21CollectiveEpilogueFwdINS6_IJS8_SA_S9_EEENS6_IJNS7_ILi1EEESI_SI_EEESC_SE_Li256ELb1ELb1ELb1ELb0EEENS1_36VarlenDynamicPersistentTileSchedulerILi128ELi64ELi256ELi256ELb1ELb1ELb0ELb1ELb0ELb1EEEEEEEEEvNT_6ParamsE) ;  /* 0xfffddc600e007950 */ /* 0x000fea0003c3ffff */
        .weak           $__internal_41_$__cuda_sm70_votesync_ballot
        .type           $__internal_41_$__cuda_sm70_votesync_ballot,@function
        .size           $__internal_41_$__cuda_sm70_votesync_ballot,(.L_x_2504 - $__internal_41_$__cuda_sm70_votesync_ballot)
$__internal_41_$__cuda_sm70_votesync_ballot:
[----:B------:R-:W-:Y:S01]  /*223a0*/  ISETP.NE.U32.AND P0, PT, R5, 0x1, PT ;  /* 0x000000010500780c */ /* 0x000fe20003f05070 */
[----:B------:R-:W-:Y:S01]  /*223b0*/  IMAD.MOV.U32 R8, RZ, RZ, R0 ;  /* 0x000000ffff087224 */ /* 0x000fe200078e0000 */
[----:B------:R-:W-:Y:S04]  /*223c0*/  WARPSYNC R203 ;  /* 0x000000cb00007348 */ /* 0x000fe80003800000 */
[----:B------:R-:W-:-:S07]  /*223d0*/  IMAD.MOV.U32 R9, RZ, RZ, 0x0 ;  /* 0x00000000ff097424 */ /* 0x000fce00078e00ff */
[----:B------:R-:W-:-:S04]  /*223e0*/  VOTE.ANY R6, PT, !P0 ;  /* 0x0000000000067806 */ /* 0x000fc800040e0100 */
[----:B------:R-:W-:Y:S01]  /*223f0*/  LOP3.LUT R5, R6, R203, RZ, 0xc0, !PT ;  /* 0x000000cb06057212 */ /* 0x000fe200078ec0ff */
[----:B------:R-:W-:Y:S06]  /*22400*/  RET.REL.NODEC R8 `(_ZN7cutlass13device_kernelIN5flash19enable_sm80_to_sm89INS1_16FlashAttnFwdSm80INS1_25CollectiveMainloopFwdSm80ILi8ELi2ELb0EN4cute5tupleIJNS5_1CILi128EEENS7_ILi64EEENS7_ILi192EEEEEELi192ENS_10bfloat16_tEfNS_4arch4Sm80ELb0ELb1ELb0ELb1ELb0ELb1ELb1ELb1EEENS1_21CollectiveEpilogueFwdINS6_IJS8_SA_S9_EEENS6_IJNS7_ILi1EEESI_SI_EEESC_SE_Li256ELb1ELb1ELb1ELb0EEENS1_36VarlenDynamicPersistentTileSchedulerILi128ELi64ELi256ELi256ELb1ELb1ELb0ELb1ELb0ELb1EEEEEEEEEvNT_6ParamsE) ;  /* 0xfffddbf008007950 */ /* 0x000fec0003c3ffff */
.L_x_2061:
        /* <DEDUP_REMOVED lines=15> */
.L_x_2504:


//--------------------- .text._ZN7cutlass13device_kernelIN5flash19enable_sm80_to_sm89INS1_16FlashAttnFwdSm80INS1_25CollectiveMainloopFwdSm80ILi8ELi2ELb1EN4cute5tupleIJNS5_1CILi128EEENS7_ILi96EEENS7_ILi192EEEEEELi192ENS_10bfloat16_tEfNS_4arch4Sm80ELb1ELb0ELb0ELb0ELb0ELb0ELb1ELb1EEENS1_21CollectiveEpilogueFwdINS6_IJS8_SA_S9_EEENS6_IJNS7_ILi1EEESI_SI_EEESC_SE_Li256ELb0ELb1ELb1ELb0EEENS1_30DynamicPersistentTileSchedulerILi256ELi256ELb1ELb1ELb0EEEEEEEEEvNT_6ParamsE --------------------------
	.section	.text._ZN7cutlass13device_kernelIN5flash19enable_sm80_to_sm89INS1_16FlashAttnFwdSm80INS1_25CollectiveMainloopFwdSm80ILi8ELi2ELb1EN4cute5tupleIJNS5_1CILi128EEENS7_ILi96EEENS7_ILi192EEEEEELi192ENS_10bfloat16_tEfNS_4arch4Sm80ELb1ELb0ELb0ELb0ELb0ELb0ELb1ELb1EEENS1_21CollectiveEpilogueFwdINS6_IJS8_SA_S9_EEENS6_IJNS7_ILi1EEESI_SI_EEESC_SE_Li256ELb0ELb1ELb1ELb0EEENS1_30DynamicPersistentTileSchedulerILi256ELi256ELb1ELb1ELb0EEEEEEEEEvNT_6ParamsE,"ax",@progbits
	.sectioninfo	@"SHI_REGISTERS=255"
	.align	128
.text._ZN7cutlass13device_kernelIN5flash19enable_sm80_to_sm89INS1_16FlashAttnFwdSm80INS1_25CollectiveMainloopFwdSm80ILi8ELi2ELb1EN4cute5tupleIJNS5_1CILi128EEENS7_ILi96EEENS7_ILi192EEEEEELi192ENS_10bfloat16_tEfNS_4arch4Sm80ELb1ELb0ELb0ELb0ELb0ELb0ELb1ELb1EEENS1_21CollectiveEpilogueFwdINS6_IJS8_SA_S9_EEENS6_IJNS7_ILi1EEESI_SI_EEESC_SE_Li256ELb0ELb1ELb1ELb0EEENS1_30DynamicPersistentTileSchedulerILi256ELi256ELb1ELb1ELb0EEEEEEEEEvNT_6ParamsE:
        .type           _ZN7cutlass13device_kernelIN5flash19enable_sm80_to_sm89INS1_16FlashAttnFwdSm80INS1_25CollectiveMainloopFwdSm80ILi8ELi2ELb1EN4cute5tupleIJNS5_1CILi128EEENS7_ILi96EEENS7_ILi192EEEEEELi192ENS_10bfloat16_tEfNS_4arch4Sm80ELb1ELb0ELb0ELb0ELb0ELb0ELb1ELb1EEENS1_21CollectiveEpilogueFwdINS6_IJS8_SA_S9_EEENS6_IJNS7_ILi1EEESI_SI_EEESC_SE_Li256ELb0ELb1ELb1ELb0EEENS1_30DynamicPersistentTileSchedulerILi256ELi256ELb1ELb1ELb0EEEEEEEEEvNT_6ParamsE,@function
        .size           _ZN7cutlass13device_kernelIN5flash19enable_sm80_to_sm89INS1_16FlashAttnFwdSm80INS1_25CollectiveMainloopFwdSm80ILi8ELi2ELb1EN4cute5tupleIJNS5_1CILi128EEENS7_ILi96EEENS7_ILi192EEEEEELi192ENS_10bfloat16_tEfNS_4arch4Sm80ELb1ELb0ELb0ELb0ELb0ELb0ELb1ELb1EEENS1_21CollectiveEpilogueFwdINS6_IJS8_SA_S9_EEENS6_IJNS7_ILi1EEESI_SI_EEESC_SE_Li256ELb0ELb1ELb1ELb0EEENS1_30DynamicPersistentTileSchedulerILi256ELi256ELb1ELb1ELb0EEEEEEEEEvNT_6ParamsE,(.L_x_2509 - _ZN7cutlass13device_kernelIN5flash19enable_sm80_to_sm89INS1_16FlashAttnFwdSm80INS1_25CollectiveMainloopFwdSm80ILi8ELi2ELb1EN4cute5tupleIJNS5_1CILi128EEENS7_ILi96EEENS7_ILi192EEEEEELi192ENS_10bfloat16_tEfNS_4arch4Sm80ELb1ELb0ELb0ELb0ELb0ELb0ELb1ELb1EEENS1_21CollectiveEpilogueFwdINS6_IJS8_SA_S9_EEENS6_IJNS7_ILi1EEESI_SI_EEESC_SE_Li256ELb0ELb1ELb1ELb0EEENS1_30DynamicPersistentTileSchedulerILi256ELi256ELb1ELb1ELb0EEEEEEEEEvNT_6ParamsE)
        .other          _ZN7cutlass13device_kernelIN5flash19enable_sm80_to_sm89INS1_16FlashAttnFwdSm80INS1_25CollectiveMainloopFwdSm80ILi8ELi2ELb1EN4cute5tupleIJNS5_1CILi128EEENS7_ILi96EEENS7_ILi192EEEEEELi192ENS_10bfloat16_tEfNS_4arch4Sm80ELb1ELb0ELb0ELb0ELb0ELb0ELb1ELb1EEENS1_21CollectiveEpilogueFwdINS6_IJS8_SA_S9_EEENS6_IJNS7_ILi1EEESI_SI_EEESC_SE_Li256ELb0ELb1ELb1ELb0EEENS1_30DynamicPersistentTileSchedulerILi256ELi256ELb1ELb1ELb0EEEEEEEEEvNT_6ParamsE,@"STO_CUDA_ENTRY STV_DEFAULT"
_ZN7cutlass13device_kernelIN5flash19enable_sm80_to_sm89INS1_16FlashAttnFwdSm80INS1_25CollectiveMainloopFwdSm80ILi8ELi2ELb1EN4cute5tupleIJNS5_1CILi128EEENS7_ILi96EEENS7_ILi192EEEEEELi192ENS_10bfloat16_tEfNS_4arch4Sm80ELb1ELb0ELb0ELb0ELb0ELb0ELb1ELb1EEENS1_21CollectiveEpilogueFwdINS6_IJS8_SA_S9_EEENS6_IJNS7_ILi1EEESI_SI_EEESC_SE_Li256ELb0ELb1ELb1ELb0EEENS1_30DynamicPersistentTileSchedulerILi256ELi256ELb1ELb1ELb0EEEEEEEEEvNT_6ParamsE:
        /* <DEDUP_REMOVED lines=13> */
[----:B------:R-:W-:Y:S02]  /*00d0*/  ULDC.64 UR6, c[0x0][0x118] ;  /* 0x0000460000067ab9 */ /* 0x000fe40000000a00 */
[CC--:B------:R-:W-:Y:S02]  /*00e0*/  LEA.HI R2, R8.reuse, R18.reuse, RZ, 0x4 ;  /* 0x0000001208027211 */ /* 0x0c0fe400078f20ff */
[----:B------:R-:W-:Y:S02]  /*00f0*/  LEA.HI R9, R8, R18, RZ, 0x3 ;  /* 0x0000001208097211 */ /* 0x000fe400078f18ff */
[----:B------:R-:W-:Y:S02]  /*0100*/  SHF.R.S32.HI R3, RZ, 0x4, R2 ;  /* 0x00000004ff037819 */ /* 0x000fe40000011402 */
[----:B------:R-:W-:-:S02]  /*0110*/  SHF.R.S32.HI R6, RZ, 0x3, R9 ;  /* 0x00000003ff067819 */ /* 0x000fc40000011409 */
[----:B------:R-:W-:Y:S02]  /*0120*/  LEA.HI R0, R2, R3, RZ, 0x1 ;  /* 0x0000000302007211 */ /* 0x000fe400078f08ff */
[-C--:B------:R-:W-:Y:S02]  /*0130*/  LEA.HI R4, R8, R18.reuse, RZ, 0x2 ;  /* 0x0000001208047211 */ /* 0x080fe400078f10ff */
[----:B------:R-:W-:Y:S02]  /*0140*/  LOP3.LUT R0, R0, 0xfffffffe, RZ, 0xc0, !PT ;  /* 0xfffffffe00007812 */ /* 0x000fe400078ec0ff */
[-C--:B------:R-:W-:Y:S02]  /*0150*/  LEA.HI R5, R8, R18.reuse, RZ, 0x6 ;  /* 0x0000001208057211 */ /* 0x080fe400078f30ff */
[----:B------:R-:W-:Y:S01]  /*0160*/  LOP3.LUT R4, R4, 0xfffffffc, RZ, 0xc0, !PT ;  /* 0xfffffffc04047812 */ /* 0x000fe200078ec0ff */
[----:B------:R-:W-:Y:S01]  /*0170*/  IMAD.IADD R11, R3, 0x1, -R0 ;  /* 0x00000001030b7824 */ /* 0x000fe200078e0a00 */
[----:B------:R-:W-:Y:S01]  /*0180*/  LOP3.LUT R3, R9, 0xfffffff8, RZ, 0xc0, !PT ;  /* 0xfffffff809037812 */ /* 0x000fe200078ec0ff */
[----:B------:R-:W-:Y:S01]  /*0190*/  IMAD.SHL.U32 R5, R5, 0x8, RZ ;  /* 0x0000000805057824 */ /* 0x000fe200078e00ff */
[----:B------:R-:W-:Y:S01]  /*01a0*/  LOP3.LUT R0, R2, 0xfffffff0, RZ, 0xc0, !PT ;  /* 0xfffffff002007812 */ /* 0x000fe200078ec0ff */
[----:B------:R-:W-:Y:S01]  /*01b0*/  IMAD.SHL.U32 R2, R6, 0x40, RZ ;  /* 0x0000004006027824 */ /* 0x000fe200078e00ff */
[----:B------:R-:W-:Y:S01]  /*01c0*/  LEA.HI R8, R8, R18, RZ, 0x5 ;  /* 0x0000001208087211 */ /* 0x000fe200078f28ff */
[C---:B------:R-:W-:Y:S01]  /*01d0*/  IMAD.IADD R15, R18.reuse, 0x1, -R3 ;  /* 0x00000001120f7824 */ /* 0x040fe200078e0a03 */
[----:B------:R-:W-:Y:S01]  /*01e0*/  LOP3.LUT R6, R5, 0x7ffffe00, RZ, 0xc0, !PT ;  /* 0x7ffffe0005067812 */ /* 0x000fe200078ec0ff */
[----:B------:R-:W-:Y:S01]  /*01f0*/  IMAD.IADD R3, R18, 0x1, -R0 ;  /* 0x0000000112037824 */ /* 0x000fe200078e0a00 */
[----:B------:R-:W-:Y:S01]  /*0200*/  LOP3.LUT R0, R2, 0x1c0, RZ, 0xc0, !PT ;  /* 0x000001c002007812 */ /* 0x000fe200078ec0ff */
[----:B------:R-:W-:Y:S01]  /*0210*/  IMAD.SHL.U32 R16, R15, 0x8, RZ ;  /* 0x000000080f107824 */ /* 0x000fe200078e00ff */
[----:B------:R-:W-:Y:S01]  /*0220*/  SHF.R.S32.HI R214, RZ, 0x5, R8 ;  /* 0x00000005ffd67819 */ /* 0x000fe20000011408 */
[----:B------:R-:W-:Y:S01]  /*0230*/  IMAD.IADD R4, R18, 0x1, -R4 ;  /* 0x0000000112047824 */ /* 0x000fe200078e0a04 */
[----:B------:R-:W-:-:S02]  /*0240*/  SHF.R.S32.HI R7, RZ, 0x1f, R3 ;  /* 0x0000001fff077819 */ /* 0x000fc40000011403 */
[----:B------:R-:W-:Y:S01]  /*0250*/  SHF.R.U32.HI R5, RZ, 0x3, R0 ;  /* 0x00000003ff057819 */ /* 0x000fe20000011600 */
[----:B------:R-:W-:Y:S01]  /*0260*/  STL [R1+0x18], R16 ;  /* 0x0000181001007387 */ /* 0x000fe20000100800 */
[----:B------:R-:W-:Y:S02]  /*0270*/  LOP3.LUT R2, R0, 0x38, R16, 0xf8, !PT ;  /* 0x0000003800027812 */ /* 0x000fe400078ef810 */
[----:B------:R-:W-:Y:S02]  /*0280*/  LEA.HI R0, R4, R4, RZ, 0x1 ;  /* 0x0000000404007211 */ /* 0x000fe400078f08ff */
[----:B------:R-:W-:Y:S02]  /*0290*/  LEA.HI R10, R7, R3, RZ, 0x3 ;  /* 0x00000003070a7211 */ /* 0x000fe400078f18ff */
[----:B------:R-:W-:Y:S02]  /*02a0*/  LOP3.LUT R0, R0, 0x1ffffffe, RZ, 0xc0, !PT ;  /* 0x1ffffffe00007812 */ /* 0x000fe400078ec0ff */
[----:B------:R-:W-:-:S02]  /*02b0*/  LOP3.LUT R13, R6, R2, R5, 0xf6, !PT ;  /* 0x00000002060d7212 */ /* 0x000fc400078ef605 */
[----:B------:R-:W-:Y:S01]  /*02c0*/  SHF.R.S32.HI R2, RZ, 0x1f, R8 ;  /* 0x0000001fff027819 */ /* 0x000fe20000011408 */
[----:B------:R-:W-:Y:S01]  /*02d0*/  IMAD.IADD R12, R4, 0x1, -R0 ;  /* 0x00000001040c7824 */ /* 0x000fe200078e0a00 */
[----:B------:R-:W-:Y:S02]  /*02e0*/  LOP3.LUT R6, R10, 0xfffffff8, RZ, 0xc0, !PT ;  /* 0xfffffff80a067812 */ /* 0x000fe400078ec0ff */
[----:B------:R-:W-:Y:S02]  /*02f0*/  LOP3.LUT R5, R8, 0xffffffe0, RZ, 0xc0, !PT ;  /* 0xffffffe008057812 */ /* 0x000fe400078ec0ff */
[----:B------:R-:W-:Y:S01]  /*0300*/  LEA.HI R0, R2, R214, RZ, 0x3 ;  /* 0x000000d602007211 */ /* 0x000fe200078f18ff */
[----:B------:R-:W-:Y:S02]  /*0310*/  IMAD.IADD R8, R3, 0x1, -R6 ;  /* 0x0000000103087824 */ /* 0x000fe400078e0a06 */
[----:B------:R-:W-:Y:S01]  /*0320*/  IMAD.SHL.U32 R2, R15, 0x40, RZ ;  /* 0x000000400f027824 */ /* 0x000fe200078e00ff */
[----:B------:R-:W-:Y:S01]  /*0330*/  LOP3.LUT R7, R0, 0xffffff8, RZ, 0xc0, !PT ;  /* 0x0ffffff800077812 */ /* 0x000fe200078ec0ff */
[C---:B------:R-:W-:Y:S01]  /*0340*/  IMAD.SHL.U32 R0, R8.reuse, 0x40, RZ ;  /* 0x0000004008007824 */ /* 0x040fe200078e00ff */
[----:B------:R-:W-:Y:S01]  /*0350*/  R2P PR, R8, 0x6 ;  /* 0x0000000608007804 */ /* 0x000fe20000000000 */
[----:B------:R-:W-:Y:S01]  /*0360*/  IMAD.IADD R18, R18, 0x1, -R5 ;  /* 0x0000000112127824 */ /* 0x000fe200078e0a05 */
[----:B------:R-:W-:Y:S01]  /*0370*/  LOP3.LUT R2, R2, 0x1c0, RZ, 0xc0, !PT ;  /* 0x000001c002027812 */ /* 0x000fe200078ec0ff */
[----:B------:R-:W-:Y:S01]  /*0380*/  IMAD.SHL.U32 R3, R11, 0x8, RZ ;  /* 0x000000080b037824 */ /* 0x000fe200078e00ff */
[----:B------:R-:W-:Y:S01]  /*0390*/  LOP3.LUT R0, R0, 0x1c0, RZ, 0xc0, !PT ;  /* 0x000001c000007812 */ /* 0x000fe200078ec0ff */
[----:B------:R-:W-:Y:S01]  /*03a0*/  IMAD.IADD R7, R214, 0x1, -R7 ;  /* 0x00000001d6077824 */ /* 0x000fe200078e0a07 */
[----:B------:R-:W-:-:S02]  /*03b0*/  SHF.R.S32.HI R6, RZ, 0x1f, R18 ;  /* 0x0000001fff067819 */ /* 0x000fc40000011412 */
[----:B------:R-:W-:Y:S02]  /*03c0*/  LOP3.LUT R9, R2, 0x8, R9, 0xf8, !PT ;  /* 0x0000000802097812 */ /* 0x000fe400078ef809 */
[----:B------:R-:W-:Y:S02]  /*03d0*/  SHF.R.U32.HI R4, RZ, 0x3, R2 ;  /* 0x00000003ff047819 */ /* 0x000fe40000011602 */
[----:B------:R-:W-:Y:S01]  /*03e0*/  LOP3.LUT R2, R0, 0x8, R3, 0xf8, !PT ;  /* 0x0000000800027812 */ /* 0x000fe200078ef803 */
[----:B------:R-:W-:Y:S01]  /*03f0*/  IMAD.SHL.U32 R3, R10, 0x40, RZ ;  /* 0x000000400a037824 */ /* 0x000fe200078e00ff */
[----:B------:R-:W-:Y:S02]  /*0400*/  SHF.R.U32.HI R0, RZ, 0x3, R0 ;  /* 0x00000003ff007819 */ /* 0x000fe40000011600 */
[----:B------:R-:W-:Y:S02]  /*0410*/  LEA.HI R6, R6, R18, RZ, 0x2 ;  /* 0x0000001206067211 */ /* 0x000fe400078f10ff */
[----:B------:R-:W-:-:S02]  /*0420*/  LOP3.LUT R0, R2, R0, RZ, 0x3c, !PT ;  /* 0x0000000002007212 */ /* 0x000fc400078e3cff */
[----:B------:R-:W-:Y:S02]  /*0430*/  SHF.R.S32.HI R5, RZ, 0x2, R6 ;  /* 0x00000002ff057819 */ /* 0x000fe40000011406 */
[----:B------:R-:W-:Y:S02]  /*0440*/  LOP3.LUT R0, R0, 0x7ffffe00, R3, 0xf8, !PT ;  /* 0x7ffffe0000007812 */ /* 0x000fe400078ef803 */
[----:B------:R-:W-:Y:S01]  /*0450*/  LOP3.LUT R3, R6, 0x7ffffffc, RZ, 0xc0, !PT ;  /* 0x7ffffffc06037812 */ /* 0x000fe200078ec0ff */
[----:B------:R-:W-:Y:S01]  /*0460*/  IMAD R15, R7, 0x10, R5 ;  /* 0x00000010070f7824 */ /* 0x000fe200078e0205 */
[C---:B------:R-:W-:Y:S01]  /*0470*/  IADD3 R6, R16.reuse, 0x40, RZ ;  /* 0x0000004010067810 */ /* 0x040fe20007ffe0ff */
[----:B------:R-:W-:Y:S01]  /*0480*/  IMAD.SHL.U32 R5, R13, 0x2, RZ ;  /* 0x000000020d057824 */ /* 0x000fe200078e00ff */
[----:B------:R-:W-:Y:S01]  /*0490*/  IADD3 R7, R16, 0x80, RZ ;  /* 0x0000008010077810 */ /* 0x000fe20007ffe0ff */
[----:B------:R-:W-:Y:S01]  /*04a0*/  IMAD.IADD R3, R18, 0x1, -R3 ;  /* 0x0000000112037824 */ /* 0x000fe200078e0a03 */
[----:B------:R-:W-:Y:S01]  /*04b0*/  STL [R1+0x94], R15 ;  /* 0x0000940f01007387 */ /* 0x000fe20000100800 */
[----:B------:R-:W-:-:S02]  /*04c0*/  LOP3.LUT R4, R9, R4, RZ, 0x3c, !PT ;  /* 0x0000000409047212 */ /* 0x000fc400078e3cff */
[----:B------:R-:W-:Y:S01]  /*04d0*/  LEA R212, R0, 0x100, 0x1 ;  /* 0x0000010000d47811 */ /* 0x000fe200078e08ff */
[----:B------:R-:W-:Y:S01]  /*04e0*/  STL [R1+0x70], R14 ;  /* 0x0000700e01007387 */ /* 0x000fe20000100800 */
[----:B------:R-:W-:Y:S01]  /*04f0*/  SEL R209, R209, 0xffffffe0, !P1 ;  /* 0xffffffe0d1d17807 */ /* 0x000fe20004800000 */
[----:B------:R-:W-:Y:S02]  /*0500*/  IMAD R2, R11, 0x200, R4 ;  /* 0x000002000b027824 */ /* 0x000fe400078e0204 */
[----:B------:R1:W-:Y:S01]  /*0510*/  STL [R1+0x20], R6 ;  /* 0x0000200601007387 */ /* 0x0003e20000100800 */
[----:B------:R-:W-:Y:S02]  /*0520*/  IMAD.MOV.U32 R4, RZ, RZ, 0x40 ;  /* 0x00000040ff047424 */ /* 0x000fe400078e00ff */
[----:B------:R-:W-:Y:S01]  /*0530*/  LEA R211, R2, 0x12100, 0x1 ;  /* 0x0001210002d37811 */ /* 0x000fe200078e08ff */
[----:B------:R2:W-:Y:S01]  /*0540*/  STL [R1+0x14], R7 ;  /* 0x0000140701007387 */ /* 0x0005e20000100800 */
[----:B------:R-:W-:Y:S01]  /*0550*/  IMAD R214, R214, 0x800, R212 ;  /* 0x00000800d6d67824 */ /* 0x000fe200078e02d4 */
[----:B------:R-:W-:-:S02]  /*0560*/  SEL R0, R4, 0xffffffc0, !P2 ;  /* 0xffffffc004007807 */ /* 0x000fc40005000000 */
[----:B------:R-:W-:Y:S01]  /*0570*/  STL [R1+0x24], R5 ;  /* 0x0000240501007387 */ /* 0x000fe20000100800 */
[----:B------:R-:W-:Y:S02]  /*0580*/  IMAD.IADD R216, R209, 0x1, R214 ;  /* 0x00000001d1d87824 */ /* 0x000fe400078e02d6 */
[----:B------:R-:W-:Y:S02]  /*0590*/  IMAD.IADD R213, R212, 0x1, R0 ;  /* 0x00000001d4d57824 */ /* 0x000fe400078e0200 */
[C---:B------:R-:W-:Y:S02]  /*05a0*/  IMAD.IADD R216, R0.reuse, 0x1, R216 ;  /* 0x0000000100d87824 */ /* 0x040fe400078e02d8 */
[----:B------:R-:W-:Y:S02]  /*05b0*/  IMAD.IADD R215, R0, 0x1, R214 ;  /* 0x0000000100d77824 */ /* 0x000fe400078e02d6 */
[----:B-1----:R-:W-:Y:S02]  /*05c0*/  IMAD.SHL.U32 R6, R3, 0x2, RZ ;  /* 0x0000000203067824 */ /* 0x002fe400078e00ff */
[----:B------:R-:W-:Y:S01]  /*05d0*/  IMAD R3, R12, 0x8, R15 ;  /* 0x000000080c037824 */ /* 0x000fe200078e020f */
[----:B--2---:R-:W-:-:S02]  /*05e0*/  IADD3 R7, R5, 0x100, RZ ;  /* 0x0000010005077810 */ /* 0x004fc40007ffe0ff */
[----:B------:R-:W-:Y:S02]  /*05f0*/  IADD3 R2, R6, 0xb8, RZ ;  /* 0x000000b806027810 */ /* 0x000fe40007ffe0ff */
[----:B------:R1:W-:Y:S04]  /*0600*/  STL [R1+0x8c], R3 ;  /* 0x00008c0301007387 */ /* 0x0003e80000100800 */
[----:B------:R-:W-:Y:S04]  /*0610*/  STL [R1+0x38], R6 ;  /* 0x0000380601007387 */ /* 0x000fe80000100800 */
[----:B------:R-:W-:Y:S01]  /*0620*/  STL [R1+0x34], R7 ;  /* 0x0000340701007387 */ /* 0x000fe20000100800 */
[----:B-1----:R-:W-:-:S02]  /*0630*/  IADD3 R3, R5, 0x12100, RZ ;  /* 0x0001210005037810 */ /* 0x002fc40007ffe0ff */
[----:B------:R-:W-:-:S03]  /*0640*/  IADD3 R5, R6, 0xa8, RZ ;  /* 0x000000a806057810 */ /* 0x000fc60007ffe0ff */
[----:B------:R1:W-:Y:S01]  /*0650*/  STL [R1+0x30], R3 ;  /* 0x0000300301007387 */ /* 0x0003e20000100800 */
[----:B------:R-:W-:-:S03]  /*0660*/  SHF.R.S32.HI R4, RZ, 0x1f, R5 ;  /* 0x0000001fff047819 */ /* 0x000fc60000011405 */
[----:B------:R-:W-:Y:S01]  /*0670*/  STL [R1+0x7c], R5 ;  /* 0x00007c0501007387 */ /* 0x000fe20000100800 */
[----:B-1----:R-:W-:-:S05]  /*0680*/  IADD3 R3, R6, 0xb0, RZ ;  /* 0x000000b006037810 */ /* 0x002fca0007ffe0ff */
[----:B------:R1:W-:Y:S04]  /*0690*/  STL [R1+0x78], R3 ;  /* 0x0000780301007387 */ /* 0x0003e80000100800 */
[----:B------:R-:W-:Y:S04]  /*06a0*/  STL [R1+0x88], R4 ;  /* 0x0000880401007387 */ /* 0x000fe80000100800 */
[----:B------:R2:W-:Y:S01]  /*06b0*/  STL [R1+0x74], R2 ;  /* 0x0000740201007387 */ /* 0x0005e20000100800 */
[----:B-1----:R-:W-:-:S05]  /*06c0*/  SHF.R.S32.HI R3, RZ, 0x1f, R3 ;  /* 0x0000001fff037819 */ /* 0x002fca0000011403 */
[----:B------:R1:W-:Y:S01]  /*06d0*/  STL [R1+0x84], R3 ;  /* 0x0000840301007387 */ /* 0x0003e20000100800 */
[----:B--2---:R-:W-:-:S05]  /*06e0*/  SHF.R.S32.HI R2, RZ, 0x1f, R2 ;  /* 0x0000001fff027819 */ /* 0x004fca0000011402 */
[----:B------:R1:W-:Y:S02]  /*06f0*/  STL [R1+0x80], R2 ;  /* 0x0000800201007387 */ /* 0x0003e40000100800 */
.L_x_2091:
[----:B------:R-:W2:Y:S01]  /*0700*/  LDL R4, [R1+0x70] ;  /* 0x0000700001047983 */ /* 0x000ea20000100800 */
[----:B------:R-:W-:Y:S01]  /*0710*/  IMAD.MOV.U32 R0, RZ, RZ, c[0x0][0x560] ;  /* 0x00015800ff007624 */ /* 0x000fe200078e00ff */
[----:B------:R-:W-:Y:S01]  /*0720*/  YIELD ;  /* 0x0000000000007946 */ /* 0x000fe20003800000 */
[----:B------:R-:W-:Y:S03]  /*0730*/  BSSY B0, `(.L_x_2062) ;  /* 0x0000016000007945 */ /* 0x000fe60003800000 */
[----:B------:R-:W-:-:S13]  /*0740*/  ISETP.NE.AND P0, PT, R0, 0x1, PT ;  /* 0x000000010000780c */ /* 0x000fda0003f05270 */
[----:B--2---:R-:W-:Y:S01]  /*0750*/  @P0 IMAD.HI.U32 R0, R4, c[0x0][0x564], RZ ;  /* 0x0001590004000a27 */ /* 0x004fe200078e00ff */
[----:B-1----:R-:W-:-:S04]  /*0760*/  MOV R3, R4 ;  /* 0x0000000400037202 */ /* 0x002fc80000000f00 */
[----:B------:R-:W-:-:S04]  /*0770*/  @P0 SHF.R.U32.HI R3, RZ, c[0x0][0x568], R0 ;  /* 0x00015a00ff030a19 */ /* 0x000fc80000011600 */
[----:B------:R-:W-:Y:S01]  /*0780*/  ISETP.GE.AND P0, PT, R3, c[0x0][0x578], PT ;  /* 0x00015e0003007a0c */ /* 0x000fe20003f06270 */
[----:B------:R-:W-:-:S04]  /*0790*/  IMAD.MOV R2, RZ, RZ, -R3 ;  /* 0x000000ffff027224 */ /* 0x000fc800078e0a03 */
        /* <DEDUP_REMOVED lines=9> */
.L_x_2063:
[----:B------:R-:W-:-:S04]  /*0830*/  MOV R0, c[0x0][0x554] ;  /* 0x0001550000007a02 */ /* 0x000fc80000000f00 */
[----:B------:R-:W-:Y:S02]  /*0840*/  ISETP.NE.AND P0, PT, R0, 0x1, PT ;  /* 0x000000010000780c */ /* 0x000fe40003f05270 */
[----:B------:R-:W-:-:S11]  /*0850*/  MOV R0, R2 ;  /* 0x0000000200007202 */ /* 0x000fd60000000f00 */
[----:B------:R-:W-:-:S05]  /*0860*/  @P0 IMAD.HI.U32 R4, R2, c[0x0][0x558], RZ ;  /* 0x0001560002040a27 */ /* 0x000fca00078e00ff */
[----:B------:R-:W-:-:S05]  /*0870*/  @P0 SHF.R.U32.HI R0, RZ, c[0x0][0x55c], R4 ;  /* 0x00015700ff000a19 */ /* 0x000fca0000011604 */
[----:B------:R-:W-:Y:S02]  /*0880*/  IMAD R4, R0, c[0x0][0x554], RZ ;  /* 0x0001550000047a24 */ /* 0x000fe400078e02ff */
.L_x_2064:
[----:B------:R-:W-:Y:S05]  /*0890*/  BSYNC B0 ;  /* 0x0000000000007941 */ /* 0x000fea0003800000 */
.L_x_2062:
        /* <DEDUP_REMOVED lines=28> */
[----:B------:R-:W-:-:S04]  /*0a60*/  IMAD.HI R5, R5, 0x2aaaaaab, RZ ;  /* 0x2aaaaaab05057827 */ /* 0x000fc800078e02ff */
[----:B------:R-:W-:Y:S01]  /*0a70*/  IMAD R0, R3, c[0x0][0x554], R0 ;  /* 0x0001550003007a24 */ /* 0x000fe200078e0200 */
[----:B------:R-:W-:-:S03]  /*0a80*/  SHF.R.U32.HI R3, RZ, 0x1f, R5 ;  /* 0x0000001fff037819 */ /* 0x000fc60000011605 */
[----:B------:R-:W-:Y:S01]  /*0a90*/  @P0 IMAD.HI.U32 R2, R0, c[0x0][0x54c], RZ ;  /* 0x0001530000020a27 */ /* 0x000fe200078e00ff */
[----:B------:R-:W-:-:S03]  /*0aa0*/  LEA.HI.SX32 R3, R5, R3, 0x1c ;  /* 0x0000000305037211 */ /* 0x000fc600078fe2ff */
[----:B------:R-:W-:Y:S01]  /*0ab0*/  IMAD.MOV.U32 R11, RZ, RZ, R0 ;  /* 0x000000ffff0b7224 */ /* 0x000fe200078e0000 */
[----:B------:R-:W-:Y:S01]  /*0ac0*/  @P0 SHF.R.U32.HI R11, RZ, c[0x0][0x550], R2 ;  /* 0x00015400ff0b0a19 */ /* 0x000fe20000011602 */
[----:B------:R-:W-:Y:S01]  /*0ad0*/  IMAD.MOV.U32 R2, RZ, RZ, RZ ;  /* 0x000000ffff027224 */ /* 0x000fe200078e00ff */
[----:B------:R-:W-:Y:S02]  /*0ae0*/  IMNMX R8, R3, UR4, PT ;  /* 0x0000000403087c17 */ /* 0x000fe4000b800200 */
[----:B------:R-:W-:Y:S01]  /*0af0*/  IADD3 R3, -R11, RZ, RZ ;  /* 0x000000ff0b037210 */ /* 0x000fe20007ffe1ff */
[----:B------:R1:W-:Y:S01]  /*0b00*/  STL [R1+0x5c], R11 ;  /* 0x00005c0b01007387 */ /* 0x0003e20000100800 */
[----:B------:R-:W-:-:S03]  /*0b10*/  ISETP.GE.AND P0, PT, R8, 0x1, PT ;  /* 0x000000010800780c */ /* 0x000fc60003f06270 */
[----:B------:R-:W-:-:S05]  /*0b20*/  IMAD R12, R3, c[0x0][0x548], R0 ;  /* 0x00015200030c7a24 */ /* 0x000fca00078e0200 */
[----:B------:R1:W-:Y:S05]  /*0b30*/  STL [R1+0x58], R12 ;  /* 0x0000580c01007387 */ /* 0x0003ea0000100800 */
[----:B------:R-:W-:Y:S05]  /*0b40*/  @!P0 BRA `(.L_x_2066) ;  /* 0x000001f000008947 */ /* 0x000fea0003800000 */
[----:B------:R-:W-:-:S04]  /*0b50*/  SHF.R.U32.HI R0, RZ, 0x10, R10 ;  /* 0x00000010ff007819 */ /* 0x000fc8000001160a */
        /* <DEDUP_REMOVED lines=8> */
[----:B------:R-:W2:Y:S02]  /*0be0*/  F2I.FTZ.U32.TRUNC.NTZ R3, R2 ;  /* 0x0000000200037305 */ /* 0x000ea4000021f000 */
[----:B--2---:R-:W-:-:S04]  /*0bf0*/  IMAD.MOV R2, RZ, RZ, -R3 ;  /* 0x000000ffff027224 */ /* 0x004fc800078e0a03 */
[----:B------:R-:W-:Y:S01]  /*0c00*/  IMAD.MOV.U32 R6, RZ, RZ, R2 ;  /* 0x000000ffff067224 */ /* 0x000fe200078e0002 */
[----:B------:R-:W-:-:S03]  /*0c10*/  IABS R2, R0 ;  /* 0x0000000000027213 */ /* 0x000fc60000000000 */
[----:B------:R-:W-:Y:S02]  /*0c20*/  IMAD R6, R6, R4, RZ ;  /* 0x0000000406067224 */ /* 0x000fe400078e02ff */
[----:B------:R-:W-:Y:S02]  /*0c30*/  IMAD.MOV R7, RZ, RZ, -R2 ;  /* 0x000000ffff077224 */ /* 0x000fe400078e0a02 */
[----:B------:R-:W-:-:S04]  /*0c40*/  IMAD.MOV.U32 R2, RZ, RZ, RZ ;  /* 0x000000ffff027224 */ /* 0x000fc800078e00ff */
        /* <DEDUP_REMOVED lines=15> */
.L_x_2066:
[----:B------:R-:W-:Y:S05]  /*0d40*/  BSYNC B0 ;  /* 0x0000000000007941 */ /* 0x000fea0003800000 */
.L_x_2065:
[----:B------:R-:W-:Y:S01]  /*0d50*/  LOP3.LUT R0, R10, 0xffff, RZ, 0xc0, !PT ;  /* 0x0000ffff0a007812 */ /* 0x000fe200078ec0ff */
[----:B------:R-:W-:Y:S01]  /*0d60*/  CS2R R16, SRZ ;  /* 0x0000000000107805 */ /* 0x000fe2000001ff00 */
[----:B------:R-:W-:Y:S01]  /*0d70*/  CS2R R98, SRZ ;  /* 0x0000000000627805 */ /* 0x000fe2000001ff00 */
[----:B------:R-:W-:Y:S01]  /*0d80*/  CS2R R96, SRZ ;  /* 0x0000000000607805 */ /* 0x000fe2000001ff00 */
        /* <DEDUP_REMOVED lines=53> */
[----:B--2---:R-:W-:Y:S01]  /*10e0*/  ISETP.NE.U32.AND P0, PT, RZ, c[0x0][0x340], PT ;  /* 0x0000d000ff007a0c */ /* 0x004fe20003f05070 */
[----:B------:R-:W2:Y:S04]  /*10f0*/  LDL.64 R4, [R1+0x18] ;  /* 0x0000180001047983 */ /* 0x000ea80000100a00 */
[----:B------:R3:W2:Y:S01]  /*1100*/  LDL.64 R200, [R1+0x18] ;  /* 0x0000180001c87983 */ /* 0x0006a20000100a00 */
[----:B------:R-:W-:-:S03]  /*1110*/  ISETP.NE.AND.EX P0, PT, RZ, c[0x0][0x344], PT, P0 ;  /* 0x0000d100ff007a0c */ /* 0x000fc60003f05300 */
[----:B------:R-:W4:Y:S04]  /*1120*/  LDL R143, [R1+0x20] ;  /* 0x00002000018f7983 */ /* 0x000f280000100800 */
[----:B------:R-:W5:Y:S04]  /*1130*/  LDL R142, [R1+0x14] ;  /* 0x00001400018e7983 */ /* 0x000f680000100800 */
[----:B------:R-:W1:Y:S02]  /*1140*/  S2R R13, SR_TID.X ;  /* 0x00000000000d7919 */ /* 0x000e640000002100 */
[----:B------:R-:W-:-:S05]  /*1150*/  @P0 MOV R2, 0x4 ;  /* 0x0000000400020802 */ /* 0x000fca0000000f00 */
[----:B------:R-:W-:-:S05]  /*1160*/  @P0 IMAD.WIDE R2, R11, R2, c[0x0][0x340] ;  /* 0x0000d0000b020625 */ /* 0x000fca00078e0202 */
[----:B------:R3:W4:Y:S01]  /*1170*/  @P0 LDG.E R9, [R2.64] ;  /* 0x0000000602090981 */ /* 0x000722000c1e1900 */
[----:B-1----:R-:W-:-:S04]  /*1180*/  SHF.R.S32.HI R26, RZ, 0x1f, R13 ;  /* 0x0000001fff1a7819 */ /* 0x002fc8000001140d */
[----:B------:R-:W-:-:S04]  /*1190*/  LEA.HI R26, R26, R13, RZ, 0x3 ;  /* 0x0000000d1a1a7211 */ /* 0x000fc800078f18ff */
[----:B------:R-:W-:-:S04]  /*11a0*/  SHF.R.S32.HI R26, RZ, 0x3, R26 ;  /* 0x00000003ff1a7819 */ /* 0x000fc8000001141a */
[----:B------:R-:W-:-:S05]  /*11b0*/  SHF.R.S32.HI R0, RZ, 0x1f, R26 ;  /* 0x0000001fff007819 */ /* 0x000fca000001141a */
[C---:B---3--:R-:W-:Y:S02]  /*11c0*/  IMAD R2, R0.reuse, c[0x0][0x1e0], RZ ;  /* 0x0000780000027a24 */ /* 0x048fe400078e02ff */
[----:B------:R-:W-:Y:S01]  /*11d0*/  IMAD R0, R0, c[0x0][0x208], RZ ;  /* 0x0000820000007a24 */ /* 0x000fe200078e02ff */
[----:B------:R-:W-:Y:S01]  /*11e0*/  SHF.R.S32.HI R10, RZ, 0x1f, R12 ;  /* 0x0000001fff0a7819 */ /* 0x000fe2000001140c */
[C---:B------:R-:W-:Y:S02]  /*11f0*/  IMAD R6, R26.reuse, c[0x0][0x1e4], R2 ;  /* 0x000079001a067a24 */ /* 0x040fe400078e0202 */
[----:B------:R-:W-:Y:S01]  /*1200*/  IMAD R0, R26, c[0x0][0x20c], R0 ;  /* 0x000083001a007a24 */ /* 0x000fe200078e0200 */
[----:B------:R-:W-:Y:S01]  /*1210*/  SHF.R.S32.HI R8, RZ, 0x1f, R11 ;  /* 0x0000001fff087819 */ /* 0x000fe2000001140b */
[----:B------:R-:W-:Y:S01]  /*1220*/  WARPSYNC 0xffffffff ;  /* 0xffffffff00007948 */ /* 0x000fe20003800000 */
[----:B------:R-:W-:Y:S02]  /*1230*/  IADD3 R188, R209, R214, RZ ;  /* 0x000000d6d1bc7210 */ /* 0x000fe40007ffe0ff */
[----:B--2---:R-:W-:-:S04]  /*1240*/  MOV R200, R4 ;  /* 0x0000000400c87202 */ /* 0x004fc80000000f00 */
[----:B------:R-:W-:-:S05]  /*1250*/  SHF.R.S32.HI R201, RZ, 0x1f, R200 ;  /* 0x0000001fffc97819 */ /* 0x000fca00000114c8 */
[----:B------:R-:W-:-:S04]  /*1260*/  IMAD.WIDE.U32 R4, R26, c[0x0][0x1e0], R200 ;  /* 0x000078001a047a25 */ /* 0x000fc800078e00c8 */
[----:B------:R-:W-:Y:S01]  /*1270*/  IMAD.WIDE.U32 R2, R26, c[0x0][0x208], R200 ;  /* 0x000082001a027a25 */ /* 0x000fe200078e00c8 */
[----:B------:R-:W-:-:S03]  /*1280*/  IADD3 R5, R5, R6, RZ ;  /* 0x0000000605057210 */ /* 0x000fc60007ffe0ff */
[----:B------:R-:W-:Y:S02]  /*1290*/  IMAD.IADD R3, R3, 0x1, R0 ;  /* 0x0000000103037824 */ /* 0x000fe400078e0200 */
[C---:B------:R-:W-:Y:S02]  /*12a0*/  IMAD R6, R10.reuse, c[0x0][0x1e8], RZ ;  /* 0x00007a000a067a24 */ /* 0x040fe400078e02ff */
[----:B------:R-:W-:Y:S02]  /*12b0*/  IMAD R0, R10, c[0x0][0x210], RZ ;  /* 0x000084000a007a24 */ /* 0x000fe400078e02ff */
[C---:B------:R-:W-:Y:S02]  /*12c0*/  IMAD R6, R12.reuse, c[0x0][0x1ec], R6 ;  /* 0x00007b000c067a24 */ /* 0x040fe400078e0206 */
[----:B------:R-:W-:-:S04]  /*12d0*/  IMAD.WIDE.U32 R4, R12, c[0x0][0x1e8], R4 ;  /* 0x00007a000c047a25 */ /* 0x000fc800078e0004 */
[C---:B------:R-:W-:Y:S02]  /*12e0*/  IMAD R0, R12.reuse, c[0x0][0x214], R0 ;  /* 0x000085000c007a24 */ /* 0x040fe400078e0200 */
[----:B------:R-:W-:Y:S01]  /*12f0*/  IMAD.WIDE.U32 R2, R12, c[0x0][0x210], R2 ;  /* 0x000084000c027a25 */ /* 0x000fe200078e0002 */
[----:B------:R-:W-:-:S04]  /*1300*/  IADD3 R7, R5, R6, RZ ;  /* 0x0000000605077210 */ /* 0x000fc80007ffe0ff */
[----:B------:R-:W-:Y:S01]  /*1310*/  IADD3 R5, R3, R0, RZ ;  /* 0x0000000003057210 */ /* 0x000fe20007ffe0ff */
[----:B------:R-:W-:Y:S01]  /*1320*/  IMAD.MOV.U32 R6, RZ, RZ, R4 ;  /* 0x000000ffff067224 */ /* 0x000fe200078e0004 */
[----:B----4-:R-:W-:Y:S01]  /*1330*/  @P0 SHF.R.S32.HI R3, RZ, 0x1f, R9 ;  /* 0x0000001fff030819 */ /* 0x010fe20000011409 */
[----:B------:R-:W-:Y:S01]  /*1340*/  @!P0 IMAD.MOV.U32 R3, RZ, RZ, R8 ;  /* 0x000000ffff038224 */ /* 0x000fe200078e0008 */
[----:B------:R-:W-:Y:S02]  /*1350*/  MOV R4, R2 ;  /* 0x0000000200047202 */ /* 0x000fe40000000f00 */
[----:B------:R-:W-:Y:S01]  /*1360*/  @P0 MOV R2, R9 ;  /* 0x0000000900020202 */ /* 0x000fe20000000f00 */
[C---:B------:R-:W-:Y:S01]  /*1370*/  IMAD R0, R3.reuse, c[0x0][0x1f0], RZ ;  /* 0x00007c0003007a24 */ /* 0x040fe200078e02ff */
[----:B------:R-:W-:Y:S01]  /*1380*/  @!P0 MOV R2, R11 ;  /* 0x0000000b00028202 */ /* 0x000fe20000000f00 */
[----:B------:R-:W-:-:S04]  /*1390*/  IMAD R3, R3, c[0x0][0x218], RZ ;  /* 0x0000860003037a24 */ /* 0x000fc800078e02ff */
[----:B------:R-:W-:-:S04]  /*13a0*/  IMAD.WIDE.U32 R22, R2, c[0x0][0x1f0], R6 ;  /* 0x00007c0002167a25 */ /* 0x000fc800078e0006 */
[----:B------:R-:W-:-:S04]  /*13b0*/  IMAD.WIDE.U32 R24, R2, c[0x0][0x218], R4 ;  /* 0x0000860002187a25 */ /* 0x000fc800078e0004 */
[C---:B------:R-:W-:Y:S02]  /*13c0*/  IMAD R0, R2.reuse, c[0x0][0x1f4], R0 ;  /* 0x00007d0002007a24 */ /* 0x040fe400078e0200 */
[----:B------:R-:W-:Y:S01]  /*13d0*/  IMAD R2, R2, c[0x0][0x21c], R3 ;  /* 0x0000870002027a24 */ /* 0x000fe200078e0203 */
[----:B------:R1:W-:Y:S02]  /*13e0*/  STL [R1+0x1c], R201 ;  /* 0x00001cc901007387 */ /* 0x0003e40000100800 */
[----:B------:R-:W-:Y:S02]  /*13f0*/  IADD3 R20, R23, R0, RZ ;  /* 0x0000000017147210 */ /* 0x000fe40007ffe0ff */
[----:B------:R-:W-:Y:S01]  /*1400*/  IADD3 R21, R25, R2, RZ ;  /* 0x0000000219157210 */ /* 0x000fe20007ffe0ff */
[----:B------:R1:W-:Y:S04]  /*1410*/  STL.64 [R1+0x48], R22 ;  /* 0x0000481601007387 */ /* 0x0003e80000100a00 */
[----:B------:R1:W-:Y:S04]  /*1420*/  STL.64 [R1+0x40], R24 ;  /* 0x0000401801007387 */ /* 0x0003e80000100a00 */
[----:B------:R1:W-:Y:S04]  /*1430*/  STL [R1+0x50], R21 ;  /* 0x0000501501007387 */ /* 0x0003e80000100800 */
[----:B------:R1:W-:Y:S01]  /*1440*/  STL [R1+0x54], R20 ;  /* 0x0000541401007387 */ /* 0x0003e20000100800 */
[----:B-----5:R-:W-:-:S02]  /*1450*/  SHF.R.S32.HI R17, RZ, 0x1f, R142 ;  /* 0x0000001fff117819 */ /* 0x020fc4000001148e */
[----:B------:R-:W-:Y:S02]  /*1460*/  SHF.R.S32.HI R16, RZ, 0x1f, R143 ;  /* 0x0000001fff107819 */ /* 0x000fe4000001148f */
[----:B------:R-:W2:Y:S01]  /*1470*/  LDL R19, [R1+0x24] ;  /* 0x0000240001137983 */ /* 0x000ea20000100800 */
[----:B------:R-:W-:Y:S01]  /*1480*/  SHF.R.S32.HI R141, RZ, 0x1f, R13 ;  /* 0x0000001fff8d7819 */ /* 0x000fe2000001140d */
[----:B------:R-:W-:Y:S02]  /*1490*/  IMAD R5, R10, c[0x0][0x1b8], RZ ;  /* 0x00006e000a057a24 */ /* 0x000fe400078e02ff */
[----:B------:R-:W-:Y:S01]  /*14a0*/  IMAD.WIDE.U32 R2, R12, c[0x0][0x1b8], RZ ;  /* 0x00006e000c027a25 */ /* 0x000fe200078e00ff */
[----:B------:R-:W-:-:S03]  /*14b0*/  LEA.HI R141, R141, R13, RZ, 0x3 ;  /* 0x0000000d8d8d7211 */ /* 0x000fc600078f18ff */
[----:B------:R-:W-:Y:S01]  /*14c0*/  IMAD R5, R12, c[0x0][0x1bc], R5 ;  /* 0x00006f000c057a24 */ /* 0x000fe200078e0205 */
[----:B------:R-:W-:Y:S01]  /*14d0*/  LOP3.LUT R141, R141, 0xfffffff8, RZ, 0xc0, !PT ;  /* 0xfffffff88d8d7812 */ /* 0x000fe200078ec0ff */
[----:B------:R-:W-:Y:S02]  /*14e0*/  IMAD R6, R8, c[0x0][0x1c0], RZ ;  /* 0x0000700008067a24 */ /* 0x000fe400078e02ff */
[----:B------:R-:W-:Y:S02]  /*14f0*/  IMAD.IADD R3, R3, 0x1, R5 ;  /* 0x0000000103037824 */ /* 0x000fe400078e0205 */
[----:B------:R-:W-:Y:S02]  /*1500*/  IMAD.IADD R141, R13, 0x1, -R141 ;  /* 0x000000010d8d7824 */ /* 0x000fe400078e0a8d */
[----:B------:R-:W-:-:S04]  /*1510*/  IMAD.WIDE.U32 R2, R11, c[0x0][0x1c0], R2 ;  /* 0x000070000b027a25 */ /* 0x000fc800078e0002 */
[----:B------:R-:W-:-:S04]  /*1520*/  IMAD R4, R141, 0x20, R26 ;  /* 0x000000208d047824 */ /* 0x000fc800078e021a */
[----:B------:R-:W-:-:S04]  /*1530*/  IMAD.IADD R4, R140, 0x1, R4 ;  /* 0x000000018c047824 */ /* 0x000fc800078e0204 */
[----:B------:R-:W-:-:S04]  /*1540*/  @P2 IMAD.HI.U32 R7, R4, c[0x0][0x2c8], RZ ;  /* 0x0000b20004072a27 */ /* 0x000fc800078e00ff */
[----:B------:R-:W-:Y:S01]  /*1550*/  IMAD.MOV.U32 R0, RZ, RZ, R4 ;  /* 0x000000ffff007224 */ /* 0x000fe200078e0004 */
[----:B------:R-:W-:Y:S01]  /*1560*/  @P2 SHF.R.U32.HI R0, RZ, c[0x0][0x2cc], R7 ;  /* 0x0000b300ff002a19 */ /* 0x000fe20000011607 */
[----:B------:R-:W-:-:S03]  /*1570*/  IMAD R7, R11, c[0x0][0x1c4], R6 ;  /* 0x000071000b077a24 */ /* 0x000fc600078e0206 */
[--C-:B------:R-:W-:Y:S01]  /*1580*/  SHF.R.S32.HI R6, RZ, 0x1f, R0.reuse ;  /* 0x0000001fff067819 */ /* 0x100fe20000011400 */
[----:B------:R-:W-:-:S04]  /*1590*/  IMAD.MOV R5, RZ, RZ, -R0 ;  /* 0x000000ffff057224 */ /* 0x000fc800078e0a00 */
[----:B------:R-:W-:Y:S02]  /*15a0*/  IMAD R4, R5, c[0x0][0x2c4], R4 ;  /* 0x0000b10005047a24 */ /* 0x000fe400078e0204 */
[----:B------:R-:W-:Y:S02]  /*15b0*/  IMAD R5, R6, c[0x0][0x1b0], RZ ;  /* 0x00006c0006057a24 */ /* 0x000fe400078e02ff */
[----:B------:R-:W-:Y:S02]  /*15c0*/  IMAD.IADD R3, R3, 0x1, R7 ;  /* 0x0000000103037824 */ /* 0x000fe400078e0207 */
[C---:B------:R-:W-:Y:S01]  /*15d0*/  IMAD R6, R0.reuse, c[0x0][0x1b4], R5 ;  /* 0x00006d0000067a24 */ /* 0x040fe200078e0205 */
[----:B------:R-:W-:Y:S01]  /*15e0*/  SHF.R.S32.HI R5, RZ, 0x1f, R4 ;  /* 0x0000001fff057819 */ /* 0x000fe20000011404 */
[----:B------:R-:W-:-:S04]  /*15f0*/  IMAD.WIDE.U32 R2, R0, c[0x0][0x1b0], R2 ;  /* 0x00006c0000027a25 */ /* 0x000fc800078e0002 */
[----:B------:R-:W-:Y:S02]  /*1600*/  IMAD R0, R5, c[0x0][0x1a8], RZ ;  /* 0x00006a0005007a24 */ /* 0x000fe400078e02ff */
[----:B------:R-:W-:Y:S02]  /*1610*/  IMAD.IADD R3, R3, 0x1, R6 ;  /* 0x0000000103037824 */ /* 0x000fe400078e0206 */
[C---:B------:R-:W-:Y:S02]  /*1620*/  IMAD R0, R4.reuse, c[0x0][0x1ac], R0 ;  /* 0x00006b0004007a24 */ /* 0x040fe400078e0200 */
[----:B------:R-:W-:-:S04]  /*1630*/  IMAD.WIDE.U32 R2, R4, c[0x0][0x1a8], R2 ;  /* 0x00006a0004027a25 */ /* 0x000fc800078e0002 */
[----:B------:R-:W-:Y:S01]  /*1640*/  IMAD.IADD R12, R3, 0x1, R0 ;  /* 0x00000001030c7824 */ /* 0x000fe200078e0200 */
[----:B------:R-:W-:-:S04]  /*1650*/  LEA R0, P0, R2, c[0x0][0x160], 0x1 ;  /* 0x0000580002007a11 */ /* 0x000fc800078008ff */
[----:B------:R-:W-:Y:S02]  /*1660*/  LEA.HI.X R12, R2, c[0x0][0x164], R12, 0x1, P0 ;  /* 0x00005900020c7a11 */ /* 0x000fe400000f0c0c */
[----:B------:R-:W3:Y:S04]  /*1670*/  SHFL.IDX PT, R2, R0, RZ, 0x181f ;  /* 0x00181fff00027589 */ /* 0x000ee800000e0000 */
[----:B------:R-:W4:Y:S01]  /*1680*/  SHFL.IDX PT, R3, R12, RZ, 0x181f ;  /* 0x00181fff0c037589 */ /* 0x000f2200000e0000 */
[----:B------:R-:W-:Y:S02]  /*1690*/  IMAD R18, R18, c[0x0][0x168], RZ ;  /* 0x00005a0012127a24 */ /* 0x000fe400078e02ff */
[----:B------:R-:W-:Y:S01]  /*16a0*/  IMAD.IADD R11, R26, 0x1, R140 ;  /* 0x000000011a0b7824 */ /* 0x000fe200078e028c */
[----:B------:R-:W5:Y:S04]  /*16b0*/  SHFL.IDX PT, R6, R0, 0x1, 0x181f ;  /* 0x00381f0000067f89 */ /* 0x000f6800000e0000 */
[----:B------:R-:W-:-:S02]  /*16c0*/  ISETP.GE.AND P5, PT, R11, R18, PT ;  /* 0x000000120b00720c */ /* 0x000fc40003fa6270 */
[----:B------:R-:W-:Y:S01]  /*16d0*/  ISETP.GE.AND P6, PT, R200, c[0x0][0x198], PT ;  /* 0x00006600c8007a0c */ /* 0x000fe20003fc6270 */
[----:B------:R-:W1:Y:S01]  /*16e0*/  SHFL.IDX PT, R7, R12, 0x1, 0x181f ;  /* 0x00381f000c077f89 */ /* 0x000e6200000e0000 */
[----:B------:R-:W-:Y:S02]  /*16f0*/  IADD3 R9, R11, 0x20, RZ ;  /* 0x000000200b097810 */ /* 0x000fe40007ffe0ff */
[----:B------:R-:W-:Y:S02]  /*1700*/  ISETP.GE.AND P3, PT, R143, c[0x0][0x198], PT ;  /* 0x000066008f007a0c */ /* 0x000fe40003f66270 */
[----:B------:R-:W-:Y:S01]  /*1710*/  ISETP.GE.AND P1, PT, R142, c[0x0][0x198], PT ;  /* 0x000066008e007a0c */ /* 0x000fe20003f26270 */
[----:B------:R-:W-:Y:S01]  /*1720*/  BAR.SYNC.DEFER_BLOCKING 0x0 ;  /* 0x0000000000007b1d */ /* 0x000fe20000010000 */
[----:B------:R-:W-:-:S03]  /*1730*/  ISETP.GE.AND P4, PT, R9, R18, PT ;  /* 0x000000120900720c */ /* 0x000fc60003f86270 */
[----:B---3--:R-:W-:Y:S01]  /*1740*/  @!P5 LEA R8, P0, R143, R2, 0x1 ;  /* 0x000000028f08d211 */ /* 0x008fe200078008ff */
[----:B----4-:R-:W-:-:S03]  /*1750*/  @!P5 IMAD.WIDE R4, R200, 0x2, R2 ;  /* 0x00000002c804d825 */ /* 0x010fc600078e0202 */
[----:B------:R-:W-:Y:S02]  /*1760*/  @!P5 LEA.HI.X R9, R143, R3, R16, 0x1, P0 ;  /* 0x000000038f09d211 */ /* 0x000fe400000f0c10 */
[----:B------:R-:W-:-:S04]  /*1770*/  @!P5 LEA R2, P0, R142, R2, 0x1 ;  /* 0x000000028e02d211 */ /* 0x000fc800078008ff */
[----:B------:R-:W-:Y:S02]  /*1780*/  @!P5 LEA.HI.X R3, R142, R3, R17, 0x1, P0 ;  /* 0x000000038e03d211 */ /* 0x000fe400000f0c11 */
[----:B-----5:R-:W-:Y:S02]  /*1790*/  @!P4 LEA R10, P0, R143, R6, 0x1 ;  /* 0x000000068f0ac211 */ /* 0x020fe400078008ff */
[----:B------:R-:W-:Y:S01]  /*17a0*/  IADD3 R13, R11, 0x60, RZ ;  /* 0x000000600b0d7810 */ /* 0x000fe20007ffe0ff */
[----:B-1----:R-:W-:-:S04]  /*17b0*/  @!P4 IMAD.WIDE R14, R200, 0x2, R6 ;  /* 0x00000002c80ec825 */ /* 0x002fc800078e0206 */
[----:B------:R-:W-:-:S04]  /*17c0*/  IMAD.MOV.U32 R100, RZ, RZ, -0x60 ;  /* 0xffffffa0ff647424 */ /* 0x000fc800078e00ff */
[----:B------:R-:W-:Y:S02]  /*17d0*/  IMAD R100, R207, R100, 0x60 ;  /* 0x00000060cf647424 */ /* 0x000fe400078e0264 */
[----:B------:R-:W-:Y:S02]  /*17e0*/  IMAD.MOV.U32 R23, RZ, RZ, R20 ;  /* 0x000000ffff177224 */ /* 0x000fe400078e0014 */
[----:B------:R-:W-:Y:S01]  /*17f0*/  IMAD.MOV.U32 R20, RZ, RZ, c[0x0][0x1e0] ;  /* 0x00007800ff147624 */ /* 0x000fe200078e00ff */
[----:B------:R-:W-:Y:S01]  /*1800*/  @!PT LDS RZ, [RZ] ;  /* 0x00000000fffff984 */ /* 0x000fe20000000800 */
[----:B------:R-:W-:Y:S01]  /*1810*/  @!PT LDS RZ, [RZ] ;  /* 0x00000000fffff984 */ /* 0x000fe20000000800 */
[----:B------:R-:W-:Y:S01]  /*1820*/  @!PT LDS RZ, [RZ] ;  /* 0x00000000fffff984 */ /* 0x000fe20000000800 */
[----:B--2---:R1:W-:Y:S04]  /*1830*/  @!P5 LDGSTS.E.BYPASS.LTC128B.128 [R19+0x100], [R4.64], !P6 ;  /* 0x001000000413dfae */ /* 0x0043e8000f101d46 */
[----:B------:R2:W-:Y:S04]  /*1840*/  @!P5 LDGSTS.E.BYPASS.LTC128B.128 [R19+0x4100], [R8.64], !P3 ;  /* 0x041000000813dfae */ /* 0x0005e8000d901d46 */
[----:B------:R3:W-:Y:S04]  /*1850*/  @!P5 LDGSTS.E.BYPASS.LTC128B.128 [R19+0x8100], [R2.64], !P1 ;  /* 0x081000000213dfae */ /* 0x0007e8000c901d46 */
[----:B------:R4:W-:Y:S04]  /*1860*/  @!P4 LDGSTS.E.BYPASS.LTC128B.128 [R19+0x1100], [R14.64], !P6 ;  /* 0x011000000e13cfae */ /* 0x0009e8000f101d46 */
[----:B-1----:R-:W1:Y:S04]  /*1870*/  SHFL.IDX PT, R4, R0, 0x2, 0x181f ;  /* 0x00581f0000047f89 */ /* 0x002e6800000e0000 */
[----:B------:R-:W5:Y:S01]  /*1880*/  SHFL.IDX PT, R5, R12, 0x2, 0x181f ;  /* 0x00581f000c057f89 */ /* 0x000f6200000e0000 */
[----:B--2---:R-:W-:-:S03]  /*1890*/  IADD3 R8, R11, 0x40, RZ ;  /* 0x000000400b087810 */ /* 0x004fc60007ffe0ff */
[----:B---3--:R-:W2:Y:S01]  /*18a0*/  SHFL.IDX PT, R2, R0, 0x3, 0x181f ;  /* 0x00781f0000027f89 */ /* 0x008ea200000e0000 */
[----:B------:R-:W-:Y:S02]  /*18b0*/  ISETP.GE.AND P5, PT, R8, R18, PT ;  /* 0x000000120800720c */ /* 0x000fe40003fa6270 */
[----:B------:R-:W-:Y:S01]  /*18c0*/  @!P4 LEA.HI.X R11, R143, R7, R16, 0x1, P0 ;  /* 0x000000078f0bc211 */ /* 0x000fe200000f0c10 */
[----:B------:R3:W1:Y:S01]  /*18d0*/  SHFL.IDX PT, R3, R12, 0x3, 0x181f ;  /* 0x00781f000c037f89 */ /* 0x00066200000e0000 */
[----:B------:R-:W-:-:S03]  /*18e0*/  @!P4 LEA R8, P0, R142, R6, 0x1 ;  /* 0x000000068e08c211 */ /* 0x000fc600078008ff */
[----:B------:R1:W-:Y:S01]  /*18f0*/  @!P4 LDGSTS.E.BYPASS.LTC128B.128 [R19+0x5100], [R10.64], !P3 ;  /* 0x051000000a13cfae */ /* 0x0003e2000d901d46 */
[----:B------:R-:W-:Y:S02]  /*1900*/  @!P4 LEA.HI.X R9, R142, R7, R17, 0x1, P0 ;  /* 0x000000078e09c211 */ /* 0x000fe400000f0c11 */
[----:B------:R-:W-:-:S03]  /*1910*/  ISETP.GE.AND P0, PT, R13, R18, PT ;  /* 0x000000120d00720c */ /* 0x000fc60003f06270 */
[----:B------:R2:W-:Y:S01]  /*1920*/  @!P4 LDGSTS.E.BYPASS.LTC128B.128 [R19+0x9100], [R8.64], !P1 ;  /* 0x091000000813cfae */ /* 0x0005e2000c901d46 */
[----:B------:R-:W-:Y:S02]  /*1930*/  IADD3 R18, R207, -0x1, RZ ;  /* 0xffffffffcf127810 */ /* 0x000fe40007ffe0ff */
[----:B-1----:R-:W-:-:S04]  /*1940*/  @!P5 LEA R10, P4, R143, R4, 0x1 ;  /* 0x000000048f0ad211 */ /* 0x002fc800078808ff */
[----:B-----5:R-:W-:Y:S02]  /*1950*/  @!P5 LEA.HI.X R11, R143, R5, R16, 0x1, P4 ;  /* 0x000000058f0bd211 */ /* 0x020fe400020f0c10 */
[----:B--2---:R-:W-:Y:S01]  /*1960*/  @!P5 LEA R8, P4, R142, R4, 0x1 ;  /* 0x000000048e08d211 */ /* 0x004fe200078808ff */
[----:B---3--:R-:W-:-:S03]  /*1970*/  @!P5 IMAD.WIDE R12, R200, 0x2, R4 ;  /* 0x00000002c80cd825 */ /* 0x008fc600078e0204 */
[C---:B------:R-:W-:Y:S02]  /*1980*/  @!P5 LEA.HI.X R9, R142.reuse, R5, R17, 0x1, P4 ;  /* 0x000000058e09d211 */ /* 0x040fe400020f0c11 */
[CC--:B------:R-:W-:Y:S01]  /*1990*/  @!P0 LEA R6, P4, R143.reuse, R2.reuse, 0x1 ;  /* 0x000000028f068211 */ /* 0x0c0fe200078808ff */
[----:B------:R1:W-:Y:S03]  /*19a0*/  @!P5 LDGSTS.E.BYPASS.LTC128B.128 [R19+0x2100], [R12.64], !P6 ;  /* 0x021000000c13dfae */ /* 0x0003e6000f101d46 */
[----:B------:R-:W-:Y:S01]  /*19b0*/  @!P0 LEA.HI.X R7, R143, R3, R16, 0x1, P4 ;  /* 0x000000038f078211 */ /* 0x000fe200020f0c10 */
[----:B------:R2:W-:Y:S01]  /*19c0*/  @!P5 LDGSTS.E.BYPASS.LTC128B.128 [R19+0x6100], [R10.64], !P3 ;  /* 0x061000000a13dfae */ /* 0x0005e2000d901d46 */
[----:B------:R-:W-:-:S03]  /*19d0*/  @!P0 LEA R4, P4, R142, R2, 0x1 ;  /* 0x000000028e048211 */ /* 0x000fc600078808ff */
[----:B------:R3:W-:Y:S01]  /*19e0*/  @!P5 LDGSTS.E.BYPASS.LTC128B.128 [R19+0xa100], [R8.64], !P1 ;  /* 0x0a1000000813dfae */ /* 0x0007e2000c901d46 */
[----:B------:R-:W-:Y:S01]  /*19f0*/  @!P0 LEA.HI.X R5, R142, R3, R17, 0x1, P4 ;  /* 0x000000038e058211 */ /* 0x000fe200020f0c11 */
[----:B------:R-:W-:-:S05]  /*1a00*/  @!P0 IMAD.WIDE R2, R200, 0x2, R2 ;  /* 0x00000002c8028825 */ /* 0x000fca00078e0202 */
[----:B------:R5:W-:Y:S04]  /*1a10*/  @!P0 LDGSTS.E.BYPASS.LTC128B.128 [R19+0x3100], [R2.64], !P6 ;  /* 0x0310000002138fae */ /* 0x000be8000f101d46 */
[----:B------:R4:W-:Y:S04]  /*1a20*/  @!P0 LDGSTS.E.BYPASS.LTC128B.128 [R19+0x7100], [R6.64], !P3 ;  /* 0x0710000006138fae */ /* 0x0009e8000d901d46 */
[----:B------:R4:W-:Y:S01]  /*1a30*/  @!P0 LDGSTS.E.BYPASS.LTC128B.128 [R19+0xb100], [R4.64], !P1 ;  /* 0x0b10000004138fae */ /* 0x0009e2000c901d46 */
[----:B-1----:R-:W-:-:S03]  /*1a40*/  IMAD.WIDE.U32 R12, R20, 0x40, RZ ;  /* 0x00000040140c7825 */ /* 0x002fc600078e00ff */
[----:B------:R-:W0:Y:S01]  /*1a50*/  LDGDEPBAR ;  /* 0x00000000000079af */ /* 0x000e220000000000 */
[----:B--2---:R-:W-:Y:S02]  /*1a60*/  SHF.R.S32.HI R10, RZ, 0x1f, R18 ;  /* 0x0000001fff0a7819 */ /* 0x004fe40000011412 */
[----:B---3--:R-:W-:-:S03]  /*1a70*/  IADD3 R8, R100, c[0x0][0x1d0], -R26 ;  /* 0x0000740064087a10 */ /* 0x008fc60007ffe81a */
[----:B------:R-:W-:Y:S01]  /*1a80*/  IMAD R0, R10, c[0x0][0x1e0], RZ ;  /* 0x000078000a007a24 */ /* 0x000fe200078e02ff */
[----:B------:R-:W-:-:S03]  /*1a90*/  ISETP.GE.AND P6, PT, R8, 0x21, PT ;  /* 0x000000210800780c */ /* 0x000fc60003fc6270 */
[C---:B------:R-:W-:Y:S02]  /*1aa0*/  IMAD R0, R18.reuse, c[0x0][0x1e4], R0 ;  /* 0x0000790012007a24 */ /* 0x040fe400078e0200 */
[----:B-----5:R-:W-:Y:S01]  /*1ab0*/  IMAD.WIDE.U32 R2, R18, c[0x0][0x1e0], RZ ;  /* 0x0000780012027a25 */ /* 0x020fe200078e00ff */
[----:B------:R-:W-:-:S03]  /*1ac0*/  ISETP.GE.AND P4, PT, R8, 0x1, PT ;  /* 0x000000010800780c */ /* 0x000fc60003f86270 */
[----:B------:R-:W-:Y:S02]  /*1ad0*/  IMAD.IADD R0, R3, 0x1, R0 ;  /* 0x0000000103007824 */ /* 0x000fe400078e0200 */
[----:B------:R-:W-:-:S04]  /*1ae0*/  IMAD.WIDE.U32 R2, R2, 0x60, R22 ;  /* 0x0000006002027825 */ /* 0x000fc800078e0016 */
[----:B------:R-:W-:Y:S01]  /*1af0*/  IMAD R0, R0, 0x60, RZ ;  /* 0x0000006000007824 */ /* 0x000fe200078e02ff */
[----:B------:R-:W-:Y:S01]  /*1b00*/  ISETP.GE.AND P5, PT, R8, 0x41, PT ;  /* 0x000000410800780c */ /* 0x000fe20003fa6270 */
[----:B------:R-:W-:Y:S02]  /*1b10*/  IMAD.MOV.U32 R9, RZ, RZ, c[0x0][0x1e4] ;  /* 0x00007900ff097624 */ /* 0x000fe400078e00ff */
[----:B------:R-:W-:Y:S01]  /*1b20*/  IMAD.IADD R0, R3, 0x1, R0 ;  /* 0x0000000103007824 */ /* 0x000fe200078e0200 */
[----:B------:R-:W-:Y:S02]  /*1b30*/  @P6 LEA R3, P0, R20, R2, 0x5 ;  /* 0x0000000214036211 */ /* 0x000fe400078028ff */
[----:B----4-:R-:W-:Y:S02]  /*1b40*/  @P4 LEA R6, P1, R2, c[0x0][0x1c8], 0x1 ;  /* 0x0000720002064a11 */ /* 0x010fe400078208ff */
[----:B------:R-:W-:Y:S02]  /*1b50*/  @P4 ISETP.GE.AND P3, PT, R200, c[0x0][0x1d4], PT ;  /* 0x00007500c8004a0c */ /* 0x000fe40003f66270 */
[----:B------:R-:W-:-:S02]  /*1b60*/  @P6 LEA.HI.X R5, R20, R0, R9, 0x5, P0 ;  /* 0x0000000014056211 */ /* 0x000fc400000f2c09 */
[----:B------:R-:W-:Y:S02]  /*1b70*/  @P4 ISETP.GE.AND P0, PT, R143, c[0x0][0x1d4], PT ;  /* 0x000075008f004a0c */ /* 0x000fe40003f06270 */
[----:B------:R-:W-:Y:S02]  /*1b80*/  @P4 LEA.HI.X R7, R2, c[0x0][0x1cc], R0, 0x1, P1 ;  /* 0x0000730002074a11 */ /* 0x000fe400008f0c00 */
[----:B------:R-:W-:-:S04]  /*1b90*/  @P6 LEA R4, P1, R3, c[0x0][0x1c8], 0x1 ;  /* 0x0000720003046a11 */ /* 0x000fc800078208ff */
[----:B------:R-:W-:Y:S01]  /*1ba0*/  @P6 LEA.HI.X R5, R3, c[0x0][0x1cc], R5, 0x1, P1 ;  /* 0x0000730003056a11 */ /* 0x000fe200008f0c05 */
[----:B------:R1:W-:Y:S01]  /*1bb0*/  @P4 LDGSTS.E.BYPASS.LTC128B.128 [R19+0x12100], [R6.64], !P3 ;  /* 0x1210000006134fae */ /* 0x0003e2000d901d46 */
[----:B------:R-:W-:Y:S01]  /*1bc0*/  @P5 IADD3 R3, P1, R2, R12, RZ ;  /* 0x0000000c02035210 */ /* 0x000fe20007f3e0ff */
[----:B------:R-:W-:Y:S02]  /*1bd0*/  IMAD.SHL.U32 R2, R9, 0x40, RZ ;  /* 0x0000004009027824 */ /* 0x000fe400078e00ff */
[----:B------:R1:W-:Y:S03]  /*1be0*/  @P4 LDGSTS.E.BYPASS.LTC128B.128 [R19+0x15100], [R6.64+0x80], !P0 ;  /* 0x1510008006134fae */ /* 0x0003e6000c101d46 */
[----:B------:R-:W-:Y:S02]  /*1bf0*/  @P5 IADD3.X R0, R0, R13, R2, P1, !PT ;  /* 0x0000000d00005210 */ /* 0x000fe40000ffe402 */
[----:B------:R-:W-:-:S02]  /*1c00*/  @P5 LEA R2, P0, R3, c[0x0][0x1c8], 0x1 ;  /* 0x0000720003025a11 */ /* 0x000fc400078008ff */
[----:B------:R-:W-:Y:S02]  /*1c10*/  @P4 ISETP.GE.AND P3, PT, R142, c[0x0][0x1d4], PT ;  /* 0x000075008e004a0c */ /* 0x000fe40003f66270 */
[----:B------:R-:W-:Y:S02]  /*1c20*/  @P6 ISETP.GE.AND P1, PT, R200, c[0x0][0x1d4], PT ;  /* 0x00007500c8006a0c */ /* 0x000fe40003f26270 */
[----:B------:R-:W-:Y:S02]  /*1c30*/  @P5 LEA.HI.X R3, R3, c[0x0][0x1cc], R0, 0x1, P0 ;  /* 0x0000730003035a11 */ /* 0x000fe400000f0c00 */
[----:B------:R-:W-:-:S07]  /*1c40*/  @P6 ISETP.GE.AND P0, PT, R143, c[0x0][0x1d4], PT ;  /* 0x000075008f006a0c */ /* 0x000fce0003f06270 */
[----:B------:R1:W-:Y:S01]  /*1c50*/  @P4 LDGSTS.E.BYPASS.LTC128B.128 [R19+0x18100], [R6.64+0x100], !P3 ;  /* 0x1810010006134fae */ /* 0x0003e2000d901d46 */
[----:B------:R-:W-:Y:S02]  /*1c60*/  @P6 ISETP.GE.AND P4, PT, R142, c[0x0][0x1d4], PT ;  /* 0x000075008e006a0c */ /* 0x000fe40003f86270 */
[----:B------:R-:W-:Y:S01]  /*1c70*/  @P5 ISETP.GE.AND P3, PT, R200, c[0x0][0x1d4], PT ;  /* 0x00007500c8005a0c */ /* 0x000fe20003f66270 */
[----:B------:R2:W-:Y:S01]  /*1c80*/  @P6 LDGSTS.E.BYPASS.LTC128B.128 [R19+0x13100], [R4.64], !P1 ;  /* 0x1310000004136fae */ /* 0x0005e2000c901d46 */
[----:B------:R-:W-:-:S03]  /*1c90*/  @P5 ISETP.GE.AND P1, PT, R143, c[0x0][0x1d4], PT ;  /* 0x000075008f005a0c */ /* 0x000fc60003f26270 */
[----:B------:R2:W-:Y:S01]  /*1ca0*/  @P6 LDGSTS.E.BYPASS.LTC128B.128 [R19+0x16100], [R4.64+0x80], !P0 ;  /* 0x1610008004136fae */ /* 0x0005e2000c101d46 */
[----:B------:R-:W-:-:S05]  /*1cb0*/  @P5 ISETP.GE.AND P0, PT, R142, c[0x0][0x1d4], PT ;  /* 0x000075008e005a0c */ /* 0x000fca0003f06270 */
[----:B------:R2:W-:Y:S04]  /*1cc0*/  @P6 LDGSTS.E.BYPASS.LTC128B.128 [R19+0x19100], [R4.64+0x100], !P4 ;  /* 0x1910010004136fae */ /* 0x0005e8000e101d46 */
[----:B------:R3:W-:Y:S04]  /*1cd0*/  @P5 LDGSTS.E.BYPASS.LTC128B.128 [R19+0x14100], [R2.64], !P3 ;  /* 0x1410000002135fae */ /* 0x0007e8000d901d46 */
[----:B------:R3:W-:Y:S04]  /*1ce0*/  @P5 LDGSTS.E.BYPASS.LTC128B.128 [R19+0x17100], [R2.64+0x80], !P1 ;  /* 0x1710008002135fae */ /* 0x0007e8000c901d46 */
[----:B------:R3:W-:Y:S04]  /*1cf0*/  @P5 LDGSTS.E.BYPASS.LTC128B.128 [R19+0x1a100], [R2.64+0x100], !P0 ;  /* 0x1a10010002135fae */ /* 0x0007e8000c101d46 */
[----:B------:R-:W0:Y:S01]  /*1d00*/  LDGDEPBAR ;  /* 0x00000000000079af */ /* 0x000e220000000000 */
[----:B------:R-:W-:-:S02]  /*1d10*/  IMAD R0, R10, c[0x0][0x208], RZ ;  /* 0x000082000a007a24 */ /* 0x000fc400078e02ff */
[----:B-1----:R-:W-:-:S04]  /*1d20*/  IMAD.WIDE.U32 R6, R18, c[0x0][0x208], RZ ;  /* 0x0000820012067a25 */ /* 0x002fc800078e00ff */
[----:B------:R-:W-:Y:S02]  /*1d30*/  IMAD R0, R18, c[0x0][0x20c], R0 ;  /* 0x0000830012007a24 */ /* 0x000fe400078e0200 */
[----:B------:R-:W-:Y:S01]  /*1d40*/  IMAD.MOV.U32 R14, RZ, RZ, R24 ;  /* 0x000000ffff0e7224 */ /* 0x000fe200078e0018 */
[----:B------:R-:W-:-:S04]  /*1d50*/  DEPBAR.LE SB0, 0x1 ;  /* 0x000080400000791a */ /* 0x000fc80000000000 */
[----:B------:R-:W-:Y:S01]  /*1d60*/  BAR.SYNC.DEFER_BLOCKING 0x0 ;  /* 0x0000000000007b1d */ /* 0x000fe20000010000 */
[----:B------:R-:W-:Y:S02]  /*1d70*/  IMAD.IADD R0, R7, 0x1, R0 ;  /* 0x0000000107007824 */ /* 0x000fe400078e0200 */
[----:B------:R-:W-:Y:S02]  /*1d80*/  IMAD.MOV.U32 R15, RZ, RZ, R21 ;  /* 0x000000ffff0f7224 */ /* 0x000fe400078e0015 */
[----:B------:R-:W-:Y:S02]  /*1d90*/  IMAD R0, R0, 0x60, RZ ;  /* 0x0000006000007824 */ /* 0x000fe400078e02ff */
[----:B--2---:R-:W-:-:S04]  /*1da0*/  IMAD.WIDE.U32 R4, R6, 0x60, R14 ;  /* 0x0000006006047825 */ /* 0x004fc800078e000e */
[----:B------:R-:W-:Y:S01]  /*1db0*/  IMAD.MOV.U32 R16, RZ, RZ, c[0x0][0x208] ;  /* 0x00008200ff107624 */ /* 0x000fe200078e00ff */
[----:B---3--:R-:W-:Y:S01]  /*1dc0*/  LEA R2, P0, R4, c[0x0][0x1f8], 0x1 ;  /* 0x00007e0004027a11 */ /* 0x008fe200078008ff */
[----:B------:R-:W-:Y:S02]  /*1dd0*/  IMAD.IADD R0, R5, 0x1, R0 ;  /* 0x0000000105007824 */ /* 0x000fe400078e0200 */
[----:B------:R-:W-:Y:S02]  /*1de0*/  IMAD.MOV.U32 R10, RZ, RZ, 0x6 ;  /* 0x00000006ff0a7424 */ /* 0x000fe400078e00ff */
[----:B------:R-:W-:Y:S01]  /*1df0*/  IMAD.SHL.U32 R17, R16, 0x40, RZ ;  /* 0x0000004010117824 */ /* 0x000fe200078e00ff */
[----:B------:R-:W-:Y:S02]  /*1e00*/  LEA.HI.X R3, R4, c[0x0][0x1fc], R0, 0x1, P0 ;  /* 0x00007f0004037a11 */ /* 0x000fe400000f0c00 */
[----:B------:R-:W-:Y:S01]  /*1e10*/  SHF.L.U64.HI R16, R16, R10, c[0x0][0x20c] ;  /* 0x0000830010107619 */ /* 0x000fe2000001020a */
[----:B------:R1:W2:Y:S01]  /*1e20*/  LDSM.16.M88.4 R156, [R188] ;  /* 0x00000000bc9c783b */ /* 0x0002a20000000200 */
[----:B------:R-:W-:-:S03]  /*1e30*/  IADD3 R12, P3, P1, R17, 0x80, R2 ;  /* 0x00000080110c7810 */ /* 0x000fc6000797e002 */
[----:B------:R1:W3:Y:S04]  /*1e40*/  LDSM.16.M88.4 R172, [R188+0x4000] ;  /* 0x00400000bcac783b */ /* 0x0002e80000000200 */
[----:B------:R-:W4:Y:S04]  /*1e50*/  LDSM.16.M88.4 R188, [R188+0x8000] ;  /* 0x00800000bcbc783b */ /* 0x000f280000000200 */
[----:B------:R1:W1:Y:S04]  /*1e60*/  LDSM.16.M88.4 R152, [R214] ;  /* 0x00000000d698783b */ /* 0x0002680000000200 */
[----:B------:R1:W1:Y:S04]  /*1e70*/  LDSM.16.M88.4 R160, [R215] ;  /* 0x00000000d7a0783b */ /* 0x0002680000000200 */
[----:B------:R1:W1:Y:S04]  /*1e80*/  LDSM.16.M88.4 R164, [R216] ;  /* 0x00000000d8a4783b */ /* 0x0002680000000200 */
[----:B------:R1:W1:Y:S04]  /*1e90*/  LDSM.16.M88.4 R168, [R214+0x4000] ;  /* 0x00400000d6a8783b */ /* 0x0002680000000200 */
[----:B------:R1:W1:Y:S04]  /*1ea0*/  LDSM.16.M88.4 R176, [R215+0x4000] ;  /* 0x00400000d7b0783b */ /* 0x0002680000000200 */
[----:B------:R1:W1:Y:S04]  /*1eb0*/  LDSM.16.M88.4 R180, [R216+0x4000] ;  /* 0x00400000d8b4783b */ /* 0x0002680000000200 */
[----:B------:R1:W1:Y:S04]  /*1ec0*/  LDSM.16.M88.4 R184, [R214+0x8000] ;  /* 0x00800000d6b8783b */ /* 0x0002680000000200 */
[----:B------:R1:W1:Y:S04]  /*1ed0*/  LDSM.16.M88.4 R192, [R215+0x8000] ;  /* 0x00800000d7c0783b */ /* 0x0002680000000200 */
[----:B------:R1:W1:Y:S01]  /*1ee0*/  LDSM.16.M88.4 R196, [R216+0x8000] ;  /* 0x00800000d8c4783b */ /* 0x0002620000000200 */
[----:B------:R-:W-:-:S03]  /*1ef0*/  IADD3.X R13, R16, RZ, R3, P3, P1 ;  /* 0x000000ff100d7210 */ /* 0x000fc60001fe2403 */
[----:B------:R-:W-:Y:S01]  /*1f00*/  BAR.SYNC.DEFER_BLOCKING 0x0 ;  /* 0x0000000000007b1d */ /* 0x000fe20000010000 */
[----:B------:R-:W-:Y:S02]  /*1f10*/  IADD3 R10, P3, P1, R17, 0x100, R2 ;  /* 0x00000100110a7810 */ /* 0x000fe4000797e002 */
[----:B------:R-:W-:Y:S02]  /*1f20*/  ISETP.GE.AND P6, PT, R200, c[0x0][0x1d4], PT ;  /* 0x00007500c8007a0c */ /* 0x000fe40003fc6270 */
[----:B------:R-:W-:Y:S02]  /*1f30*/  ISETP.GE.AND P5, PT, R143, c[0x0][0x1d4], PT ;  /* 0x000075008f007a0c */ /* 0x000fe40003fa6270 */
[----:B------:R-:W-:Y:S02]  /*1f40*/  IADD3 R4, P0, R17, R2, RZ ;  /* 0x0000000211047210 */ /* 0x000fe40007f1e0ff */
[----:B------:R-:W-:Y:S02]  /*1f50*/  IADD3.X R11, R16, RZ, R3, P3, P1 ;  /* 0x000000ff100b7210 */ /* 0x000fe40001fe2403 */
[----:B------:R-:W-:-:S02]  /*1f60*/  ISETP.LT.OR P3, PT, R8, 0x1, P6 ;  /* 0x000000010800780c */ /* 0x000fc40003761670 */
[----:B------:R-:W-:Y:S01]  /*1f70*/  ISETP.LT.OR P1, PT, R8, 0x1, P5 ;  /* 0x000000010800780c */ /* 0x000fe20002f21670 */
[----:B------:R-:W-:Y:S01]  /*1f80*/  IMAD.X R5, R16, 0x1, R3, P0 ;  /* 0x0000000110057824 */ /* 0x000fe200000e0603 */
[----:B------:R-:W-:Y:S02]  /*1f90*/  IADD3 R6, P0, R4, R17, RZ ;  /* 0x0000001104067210 */ /* 0x000fe40007f1e0ff */
[----:B------:R-:W-:-:S03]  /*1fa0*/  ISETP.GE.AND P4, PT, R142, c[0x0][0x1d4], PT ;  /* 0x000075008e007a0c */ /* 0x000fc60003f86270 */
[----:B------:R-:W-:Y:S01]  /*1fb0*/  IMAD.X R7, R5, 0x1, R16, P0 ;  /* 0x0000000105077824 */ /* 0x000fe200000e0610 */
[----:B------:R-:W-:-:S03]  /*1fc0*/  ISETP.LT.OR P0, PT, R8, 0x1, P4 ;  /* 0x000000010800780c */ /* 0x000fc60002701670 */
[----:B------:R-:W-:Y:S01]  /*1fd0*/  @!PT LDS RZ, [RZ] ;  /* 0x00000000fffff984 */ /* 0x000fe20000000800 */
[----:B------:R-:W-:Y:S01]  /*1fe0*/  @!PT LDS RZ, [RZ] ;  /* 0x00000000fffff984 */ /* 0x000fe20000000800 */
[----:B------:R-:W-:Y:S01]  /*1ff0*/  @!PT LDS RZ, [RZ] ;  /* 0x00000000fffff984 */ /* 0x000fe20000000800 */
[----:B------:R1:W-:Y:S01]  /*2000*/  LDGSTS.E.BYPASS.LTC128B.128 [R19+0x100], [R2.64], !P3 ;  /* 0x0010000002137fae */ /* 0x0003e2000d901d46 */
[----:B------:R-:W-:-:S03]  /*2010*/  ISETP.LT.OR P3, PT, R8, 0x21, P6 ;  /* 0x000000210800780c */ /* 0x000fc60003761670 */
[----:B------:R1:W-:Y:S01]  /*2020*/  LDGSTS.E.BYPASS.LTC128B.128 [R19+0x3100], [R2.64+0x80], !P1 ;  /* 0x0310008002137fae */ /* 0x0003e2000c901d46 */
[C---:B------:R-:W-:Y:S02]  /*2030*/  ISETP.LT.OR P1, PT, R8.reuse, 0x21, P5 ;  /* 0x000000210800780c */ /* 0x040fe40002f21670 */
[C---:B------:R-:W-:Y:S01]  /*2040*/  ISETP.LT.OR P6, PT, R8.reuse, 0x41, P6 ;  /* 0x000000410800780c */ /* 0x040fe200037c1670 */
[----:B------:R1:W-:Y:S01]  /*2050*/  STL.64 [R1+0x68], R22 ;  /* 0x0000681601007387 */ /* 0x0003e20000100a00 */
[----:B------:R-:W-:-:S03]  /*2060*/  ISETP.LT.OR P5, PT, R8, 0x41, P5 ;  /* 0x000000410800780c */ /* 0x000fc60002fa1670 */
[----:B------:R1:W-:Y:S01]  /*2070*/  LDGSTS.E.BYPASS.LTC128B.128 [R19+0x6100], [R2.64+0x100], !P0 ;  /* 0x0610010002137fae */ /* 0x0003e2000c101d46 */
[C---:B------:R-:W-:Y:S02]  /*2080*/  ISETP.LT.OR P0, PT, R8.reuse, 0x21, P4 ;  /* 0x000000210800780c */ /* 0x040fe40002701670 */
[----:B------:R-:W-:Y:S01]  /*2090*/  ISETP.LT.OR P4, PT, R8, 0x41, P4 ;  /* 0x000000410800780c */ /* 0x000fe20002781670 */
[----:B------:R1:W-:Y:S04]  /*20a0*/  LDGSTS.E.BYPASS.LTC128B.128 [R19+0x1100], [R4.64], !P3 ;  /* 0x0110000004137fae */ /* 0x0003e8000d901d46 */
[----:B------:R1:W-:Y:S01]  /*20b0*/  LDGSTS.E.BYPASS.LTC128B.128 [R19+0x4100], [R12.64], !P1 ;  /* 0x041000000c137fae */ /* 0x0003e2000c901d46 */
[----:B------:R-:W-:Y:S01]  /*20c0*/  ISETP.GT.AND P1, PT, R18, R217, PT ;  /* 0x000000d91200720c */ /* 0x000fe20003f24270 */
[----:B------:R-:W-:Y:S04]  /*20d0*/  BSSY B0, `(.L_x_2068) ;  /* 0x0000028000007945 */ /* 0x000fe80003800000 */
[----:B------:R1:W-:Y:S04]  /*20e0*/  LDGSTS.E.BYPASS.LTC128B.128 [R19+0x7100], [R10.64], !P0 ;  /* 0x071000000a137fae */ /* 0x0003e8000c101d46 */
[----:B------:R1:W-:Y:S04]  /*20f0*/  LDGSTS.E.BYPASS.LTC128B.128 [R19+0x2100], [R6.64], !P6 ;  /* 0x0210000006137fae */ /* 0x0003e8000f101d46 */
[----:B------:R1:W-:Y:S04]  /*2100*/  LDGSTS.E.BYPASS.LTC128B.128 [R19+0x5100], [R6.64+0x80], !P5 ;  /* 0x0510008006137fae */ /* 0x0003e8000e901d46 */
[----:B------:R1:W-:Y:S04]  /*2110*/  LDGSTS.E.BYPASS.LTC128B.128 [R19+0x8100], [R6.64+0x100], !P4 ;  /* 0x0810010006137fae */ /* 0x0003e8000e101d46 */
[----:B------:R-:W0:Y:S01]  /*2120*/  LDGDEPBAR ;  /* 0x00000000000079af */ /* 0x000e220000000000 */
[----:B------:R-:W-:Y:S05]  /*2130*/  @!P1 BRA `(.L_x_2069) ;  /* 0x0000021000009947 */ /* 0x000fea0003800000 */
[----:B--234-:R-:W-:Y:S01]  /*2140*/  IADD3 R0, R207, -0x2, RZ ;  /* 0xfffffffecf007810 */ /* 0x01cfe20007ffe0ff */
[C---:B-1----:R-:W-:Y:S01]  /*2150*/  IMAD.SHL.U32 R6, R20.reuse, 0x40, RZ ;  /* 0x0000004014067824 */ /* 0x042fe200078e00ff */
[----:B------:R-:W-:-:S02]  /*2160*/  SHF.L.U64.HI R7, R20, 0x6, R9 ;  /* 0x0000000614077819 */ /* 0x000fc40000010209 */
[----:B------:R-:W-:Y:S01]  /*2170*/  SHF.R.S32.HI R2, RZ, 0x1f, R0 ;  /* 0x0000001fff027819 */ /* 0x000fe20000011400 */
[----:B------:R-:W-:Y:S01]  /*2180*/  IMAD.WIDE.U32 R4, R0, c[0x0][0x1e0], RZ ;  /* 0x0000780000047a25 */ /* 0x000fe200078e00ff */
[----:B------:R-:W-:-:S03]  /*2190*/  ISETP.GE.AND P4, PT, R200, c[0x0][0x1d4], PT ;  /* 0x00007500c8007a0c */ /* 0x000fc60003f86270 */
[----:B------:R-:W-:-:S04]  /*21a0*/  IMAD R2, R2, c[0x0][0x1e0], RZ ;  /* 0x0000780002027a24 */ /* 0x000fc800078e02ff */
[----:B------:R-:W-:-:S04]  /*21b0*/  IMAD R0, R0, c[0x0][0x1e4], R2 ;  /* 0x0000790000007a24 */ /* 0x000fc800078e0202 */
[----:B------:R-:W-:Y:S02]  /*21c0*/  IMAD.IADD R0, R5, 0x1, R0 ;  /* 0x0000000105007824 */ /* 0x000fe400078e0200 */
[----:B------:R-:W-:-:S04]  /*21d0*/  IMAD.WIDE.U32 R4, R4, 0x60, R22 ;  /* 0x0000006004047825 */ /* 0x000fc800078e0016 */
[----:B------:R-:W-:Y:S01]  /*21e0*/  IMAD R0, R0, 0x60, RZ ;  /* 0x0000006000007824 */ /* 0x000fe200078e02ff */
[----:B------:R-:W-:-:S03]  /*21f0*/  LEA R2, P3, R4, c[0x0][0x1c8], 0x1 ;  /* 0x0000720004027a11 */ /* 0x000fc600078608ff */
[----:B------:R-:W-:Y:S01]  /*2200*/  IMAD.IADD R0, R5, 0x1, R0 ;  /* 0x0000000105007824 */ /* 0x000fe200078e0200 */
[----:B------:R-:W-:-:S04]  /*2210*/  IADD3 R10, P5, P0, R6, 0x80, R2 ;  /* 0x00000080060a7810 */ /* 0x000fc800078be002 */
[----:B------:R-:W-:Y:S02]  /*2220*/  LEA.HI.X R3, R4, c[0x0][0x1cc], R0, 0x1, P3 ;  /* 0x0000730004037a11 */ /* 0x000fe400018f0c00 */
[----:B------:R-:W-:Y:S02]  /*2230*/  ISETP.GE.AND P3, PT, R143, c[0x0][0x1d4], PT ;  /* 0x000075008f007a0c */ /* 0x000fe40003f66270 */
[C-C-:B------:R-:W-:Y:S01]  /*2240*/  IADD3.X R11, R7.reuse, RZ, R3.reuse, P5, P0 ;  /* 0x000000ff070b7210 */ /* 0x140fe20002fe0403 */
[----:B------:R1:W-:Y:S01]  /*2250*/  LDGSTS.E.BYPASS.LTC128B.128 [R19+0x1b100], [R2.64], !P4 ;  /* 0x1b10000002137fae */ /* 0x0003e2000e101d46 */
[----:B------:R-:W-:Y:S02]  /*2260*/  IADD3 R8, P6, P5, R6, 0x100, R2 ;  /* 0x0000010006087810 */ /* 0x000fe40007dde002 */
[----:B------:R-:W-:Y:S02]  /*2270*/  ISETP.GE.AND P0, PT, R142, c[0x0][0x1d4], PT ;  /* 0x000075008e007a0c */ /* 0x000fe40003f06270 */
[----:B------:R-:W-:-:S02]  /*2280*/  IADD3.X R9, R7, RZ, R3, P6, P5 ;  /* 0x000000ff07097210 */ /* 0x000fc400037ea403 */
[----:B------:R-:W-:-:S03]  /*2290*/  IADD3 R4, P6, R6, R2, RZ ;  /* 0x0000000206047210 */ /* 0x000fc60007fde0ff */
[----:B------:R1:W-:Y:S01]  /*22a0*/  LDGSTS.E.BYPASS.LTC128B.128 [R19+0x1e100], [R2.64+0x80], !P3 ;  /* 0x1e10008002137fae */ /* 0x0003e2000d901d46 */
[----:B------:R-:W-:Y:S01]  /*22b0*/  IADD3 R6, P5, R4, R6, RZ ;  /* 0x0000000604067210 */ /* 0x000fe20007fbe0ff */
[----:B------:R-:W-:-:S04]  /*22c0*/  IMAD.X R5, R7, 0x1, R3, P6 ;  /* 0x0000000107057824 */ /* 0x000fc800030e0603 */
        /* <DEDUP_REMOVED lines=8> */
.L_x_2069:
[----:B--234-:R-:W-:Y:S05]  /*2350*/  BSYNC B0 ;  /* 0x0000000000007941 */ /* 0x01cfea0003800000 */
.L_x_2068:
[----:B------:R-:W0:Y:S01]  /*2360*/  LDGDEPBAR ;  /* 0x00000000000079af */ /* 0x000e220000000000 */
[----:B------:R-:W-:Y:S01]  /*2370*/  IMAD.MOV.U32 R210, RZ, RZ, 0x20 ;  /* 0x00000020ffd27424 */ /* 0x000fe200078e00ff */
[----:B------:R-:W-:Y:S01]  /*2380*/  LOP3.LUT P0, RZ, R141, 0x2, RZ, 0xc0, !PT ;  /* 0x000000028dff7812 */ /* 0x000fe2000780c0ff */
[----:B------:R-:W-:Y:S03]  /*2390*/  BSSY B0, `(.L_x_2070) ;  /* 0x0000034000007945 */ /* 0x000fe60003800000 */
[----:B------:R-:W-:-:S05]  /*23a0*/  SEL R210, R210, 0xffffffe0, !P0 ;  /* 0xffffffe0d2d27807 */ /* 0x000fca0004000000 */
[----:B-1----:R-:W-:Y:S01]  /*23b0*/  IMAD.IADD R3, R211, 0x1, R210 ;  /* 0x00000001d3037824 */ /* 0x002fe200078e02d2 */
[----:B------:R-:W-:-:S04]  /*23c0*/  DEPBAR.LE SB0, 0x2 ;  /* 0x000080800000791a */ /* 0x000fc80000000000 */
[----:B------:R-:W-:Y:S06]  /*23d0*/  BAR.SYNC.DEFER_BLOCKING 0x0 ;  /* 0x0000000000007b1d */ /* 0x000fec0000010000 */
[----:B------:R1:W2:Y:S04]  /*23e0*/  LDSM.16.M88.4 R20, [R211] ;  /* 0x00000000d314783b */ /* 0x0002a80000000200 */
[----:B------:R1:W3:Y:S04]  /*23f0*/  LDSM.16.M88.4 R24, [R211+0x800] ;  /* 0x00080000d318783b */ /* 0x0002e80000000200 */
[----:B------:R1:W4:Y:S04]  /*2400*/  LDSM.16.M88.4 R36, [R211+0x1000] ;  /* 0x00100000d324783b */ /* 0x0003280000000200 */
[----:B------:R1:W1:Y:S04]  /*2410*/  LDSM.16.M88.4 R40, [R211+0x1800] ;  /* 0x00180000d328783b */ /* 0x0002680000000200 */
[----:B------:R1:W1:Y:S04]  /*2420*/  LDSM.16.M88.4 R44, [R211+0x2000] ;  /* 0x00200000d32c783b */ /* 0x0002680000000200 */
[----:B------:R1:W1:Y:S04]  /*2430*/  LDSM.16.M88.4 R48, [R211+0x2800] ;  /* 0x00280000d330783b */ /* 0x0002680000000200 */
[----:B------:R1:W1:Y:S04]  /*2440*/  LDSM.16.M88.4 R32, [R3] ;  /* 0x000000000320783b */ /* 0x0002680000000200 */
[----:B------:R1:W1:Y:S04]  /*2450*/  LDSM.16.M88.4 R28, [R3+0x800] ;  /* 0x00080000031c783b */ /* 0x0002680000000200 */
[----:B------:R1:W1:Y:S04]  /*2460*/  LDSM.16.M88.4 R64, [R3+0x1000] ;  /* 0x001000000340783b */ /* 0x0002680000000200 */
[----:B------:R1:W1:Y:S04]  /*2470*/  LDSM.16.M88.4 R56, [R3+0x1800] ;  /* 0x001800000338783b */ /* 0x0002680000000200 */
[----:B------:R1:W1:Y:S04]  /*2480*/  LDSM.16.M88.4 R92, [R3+0x2000] ;  /* 0x00200000035c783b */ /* 0x0002680000000200 */
[----:B------:R1:W1:Y:S01]  /*2490*/  LDSM.16.M88.4 R96, [R3+0x2800] ;  /* 0x002800000360783b */ /* 0x0002620000000200 */
[----:B------:R-:W-:Y:S05]  /*24a0*/  @!P1 BRA `(.L_x_2071) ;  /* 0x0000022000009947 */ /* 0x000fea0003800000 */
[----:B--23--:R-:W-:Y:S02]  /*24b0*/  IADD3 R0, R207, -0x2, RZ ;  /* 0xfffffffecf007810 */ /* 0x00cfe40007ffe0ff */
[----:B------:R-:W-:-:S02]  /*24c0*/  ISETP.GE.AND P3, PT, R200, c[0x0][0x1d4], PT ;  /* 0x00007500c8007a0c */ /* 0x000fc40003f66270 */
[----:B------:R-:W-:Y:S01]  /*24d0*/  SHF.R.S32.HI R2, RZ, 0x1f, R0 ;  /* 0x0000001fff027819 */ /* 0x000fe20000011400 */
[----:B------:R-:W-:Y:S01]  /*24e0*/  IMAD.WIDE.U32 R6, R0, c[0x0][0x208], RZ ;  /* 0x0000820000067a25 */ /* 0x000fe200078e00ff */
[----:B------:R-:W-:Y:S02]  /*24f0*/  ISETP.GE.AND P1, PT, R143, c[0x0][0x1d4], PT ;  /* 0x000075008f007a0c */ /* 0x000fe40003f26270 */
[----:B------:R-:W-:Y:S01]  /*2500*/  ISETP.GE.AND P0, PT, R142, c[0x0][0x1d4], PT ;  /* 0x000075008e007a0c */ /* 0x000fe20003f06270 */
        /* <DEDUP_REMOVED lines=28> */
.L_x_2071:
[----:B--23--:R-:W-:Y:S05]  /*26d0*/  BSYNC B0 ;  /* 0x0000000000007941 */ /* 0x00cfea0003800000 */
.L_x_2070:
[C---:B------:R-:W-:Y:S08]  /*26e0*/  HMMA.16816.F32.BF16 R16, R152.reuse, R20, RZ ;  /* 0x000000149810723c */ /* 0x040ff000000418ff */
[C---:B------:R-:W-:Y:S08]  /*26f0*/  HMMA.16816.F32.BF16 R12, R152.reuse, R22, RZ ;  /* 0x00000016980c723c */ /* 0x040ff000000418ff */
[C---:B------:R-:W-:Y:S08]  /*2700*/  HMMA.16816.F32.BF16 R8, R152.reuse, R24, RZ ;  /* 0x000000189808723c */ /* 0x040ff000000418ff */
[----:B------:R-:W-:Y:S01]  /*2710*/  HMMA.16816.F32.BF16 R4, R152, R26, RZ ;  /* 0x0000001a9804723c */ /* 0x000fe200000418ff */
[----:B------:R-:W-:Y:S01]  /*2720*/  IMAD.MOV.U32 R0, RZ, RZ, 0x40 ;  /* 0x00000040ff007424 */ /* 0x000fe200078e00ff */
[----:B------:R-:W-:Y:S01]  /*2730*/  LOP3.LUT P0, RZ, R141, 0x4, RZ, 0xc0, !PT ;  /* 0x000000048dff7812 */ /* 0x000fe2000780c0ff */
[----:B------:R-:W2:Y:S04]  /*2740*/  LDL R102, [R1+0x8c] ;  /* 0x00008c0001667983 */ /* 0x000ea80000100800 */
[----:B------:R-:W3:Y:S01]  /*2750*/  LDL R101, [R1+0x38] ;  /* 0x0000380001657983 */ /* 0x000ee20000100800 */
[C---:B-1----:R-:W-:Y:S03]  /*2760*/  HMMA.16816.F32.BF16 R80, R156.reuse, R32, R16 ;  /* 0x000000209c50723c */ /* 0x042fe60000041810 */
[----:B------:R-:W0:Y:S05]  /*2770*/  LDGDEPBAR ;  /* 0x00000000000079af */ /* 0x000e2a0000000000 */
[C---:B------:R-:W-:Y:S08]  /*2780*/  HMMA.16816.F32.BF16 R76, R156.reuse, R34, R12 ;  /* 0x000000229c4c723c */ /* 0x040ff0000004180c */
[C---:B------:R-:W-:Y:S08]  /*2790*/  HMMA.16816.F32.BF16 R88, R156.reuse, R28, R8 ;  /* 0x0000001c9c58723c */ /* 0x040ff00000041808 */
[----:B------:R-:W-:Y:S08]  /*27a0*/  HMMA.16816.F32.BF16 R84, R156, R30, R4 ;  /* 0x0000001e9c54723c */ /* 0x000ff00000041804 */
[C---:B----4-:R-:W-:Y:S08]  /*27b0*/  HMMA.16816.F32.BF16 R32, R152.reuse, R36, RZ ;  /* 0x000000249820723c */ /* 0x050ff000000418ff */
[----:B------:R-:W-:Y:S01]  /*27c0*/  HMMA.16816.F32.BF16 R28, R152, R38, RZ ;  /* 0x00000026981c723c */ /* 0x000fe200000418ff */
[----:B------:R-:W-:-:S07]  /*27d0*/  SEL R208, R0, 0xffffffc0, !P0 ;  /* 0xffffffc000d07807 */ /* 0x000fce0004000000 */
[----:B------:R-:W-:Y:S01]  /*27e0*/  HMMA.16816.F32.BF16 R24, R152, R40, RZ ;  /* 0x000000289818723c */ /* 0x000fe200000418ff */
[----:B------:R-:W-:-:S05]  /*27f0*/  IMAD.IADD R2, R211, 0x1, R208 ;  /* 0x00000001d3027824 */ /* 0x000fca00078e02d0 */
[----:B------:R-:W-:Y:S02]  /*2800*/  LDSM.16.M88.4 R68, [R2+0x800] ;  /* 0x000800000244783b */ /* 0x000fe40000000200 */
[C---:B------:R-:W-:Y:S02]  /*2810*/  HMMA.16816.F32.BF16 R20, R152.reuse, R42, RZ ;  /* 0x0000002a9814723c */ /* 0x040fe400000418ff */
[----:B------:R-:W-:Y:S06]  /*2820*/  LDSM.16.M88.4 R40, [R2+0x1000] ;  /* 0x001000000228783b */ /* 0x000fec0000000200 */
[C---:B------:R-:W-:Y:S08]  /*2830*/  HMMA.16816.F32.BF16 R16, R152.reuse, R44, RZ ;  /* 0x0000002c9810723c */ /* 0x040ff000000418ff */
[C---:B------:R-:W-:Y:S01]  /*2840*/  HMMA.16816.F32.BF16 R12, R152.reuse, R46, RZ ;  /* 0x0000002e980c723c */ /* 0x040fe200000418ff */
[----:B------:R-:W1:Y:S07]  /*2850*/  LDSM.16.M88.4 R44, [R2] ;  /* 0x00000000022c783b */ /* 0x000e6e0000000200 */
[----:B------:R-:W-:Y:S08]  /*2860*/  HMMA.16816.F32.BF16 R8, R152, R48, RZ ;  /* 0x000000309808723c */ /* 0x000ff000000418ff */
[C---:B------:R-:W-:Y:S01]  /*2870*/  HMMA.16816.F32.BF16 R72, R156.reuse, R64, R32 ;  /* 0x000000409c48723c */ /* 0x040fe20000041820 */
[----:B------:R-:W4:Y:S07]  /*2880*/  LDSM.16.M88.4 R32, [R2+0x1800] ;  /* 0x001800000220783b */ /* 0x000f2e0000000200 */
[C---:B------:R-:W-:Y:S01]  /*2890*/  HMMA.16816.F32.BF16 R64, R156.reuse, R66, R28 ;  /* 0x000000429c40723c */ /* 0x040fe2000004181c */
[----:B------:R-:W5:Y:S07]  /*28a0*/  LDSM.16.M88.4 R28, [R2+0x2000] ;  /* 0x00200000021c783b */ /* 0x000f6e0000000200 */
[----:B------:R-:W-:Y:S01]  /*28b0*/  HMMA.16816.F32.BF16 R60, R156, R56, R24 ;  /* 0x000000389c3c723c */ /* 0x000fe20000041818 */
[----:B------:R-:W1:Y:S01]  /*28c0*/  LDSM.16.M88.4 R24, [R2+0x2800] ;  /* 0x002800000218783b */ /* 0x000e620000000200 */
[----:B------:R-:W-:-:S06]  /*28d0*/  IADD3 R0, R208, R211, R210 ;  /* 0x000000d3d0007210 */ /* 0x000fcc0007ffe0d2 */
[----:B------:R-:W-:Y:S08]  /*28e0*/  HMMA.16816.F32.BF16 R4, R152, R50, RZ ;  /* 0x000000329804723c */ /* 0x000ff000000418ff */
[C---:B------:R-:W-:Y:S08]  /*28f0*/  HMMA.16816.F32.BF16 R56, R156.reuse, R58, R20 ;  /* 0x0000003a9c38723c */ /* 0x040ff00000041814 */
[C---:B------:R-:W-:Y:S01]  /*2900*/  HMMA.16816.F32.BF16 R52, R156.reuse, R92, R16 ;  /* 0x0000005c9c34723c */ /* 0x040fe20000041810 */
[----:B------:R-:W4:Y:S07]  /*2910*/  LDSM.16.M88.4 R16, [R0] ;  /* 0x000000000010783b */ /* 0x000f2e0000000200 */
[C---:B------:R-:W-:Y:S08]  /*2920*/  HMMA.16816.F32.BF16 R48, R156.reuse, R94, R12 ;  /* 0x0000005e9c30723c */ /* 0x040ff0000004180c */
[----:B------:R-:W-:Y:S08]  /*2930*/  HMMA.16816.F32.BF16 R36, R156, R96, R8 ;  /* 0x000000609c24723c */ /* 0x000ff00000041808 */
[C---:B-1----:R-:W-:Y:S08]  /*2940*/  HMMA.16816.F32.BF16 R8, R160.reuse, R46, R76 ;  /* 0x0000002ea008723c */ /* 0x042ff0000004184c */
[----:B------:R-:W-:Y:S08]  /*2950*/  HMMA.16816.F32.BF16 R12, R160, R44, R80 ;  /* 0x0000002ca00c723c */ /* 0x000ff00000041850 */
[----:B------:R-:W-:Y:S08]  /*2960*/  HMMA.16816.F32.BF16 R20, R156, R98, R4 ;  /* 0x000000629c14723c */ /* 0x000ff00000041804 */
[C---:B------:R-:W-:Y:S08]  /*2970*/  HMMA.16816.F32.BF16 R72, R160.reuse, R40, R72 ;  /* 0x00000028a048723c */ /* 0x040ff00000041848 */
[C---:B------:R-:W-:Y:S01]  /*2980*/  HMMA.16816.F32.BF16 R80, R160.reuse, R42, R64 ;  /* 0x0000002aa050723c */ /* 0x040fe20000041840 */
[----:B------:R-:W1:Y:S07]  /*2990*/  LDSM.16.M88.4 R40, [R0+0x800] ;  /* 0x000800000028783b */ /* 0x000e6e0000000200 */
[C---:B------:R-:W-:Y:S08]  /*29a0*/  HMMA.16816.F32.BF16 R4, R160.reuse, R68, R88 ;  /* 0x00000044a004723c */ /* 0x040ff00000041858 */
[C---:B------:R-:W-:Y:S08]  /*29b0*/  HMMA.16816.F32.BF16 R84, R160.reuse, R70, R84 ;  /* 0x00000046a054723c */ /* 0x040ff00000041854 */
[C---:B----4-:R-:W-:Y:S01]  /*29c0*/  HMMA.16816.F32.BF16 R68, R160.reuse, R34, R56 ;  /* 0x00000022a044723c */ /* 0x050fe20000041838 */
[----:B------:R-:W4:Y:S07]  /*29d0*/  LDSM.16.M88.4 R56, [R0+0x1000] ;  /* 0x001000000038783b */ /* 0x000f2e0000000200 */
[C---:B-----5:R-:W-:Y:S01]  /*29e0*/  HMMA.16816.F32.BF16 R92, R160.reuse, R28, R52 ;  /* 0x0000001ca05c723c */ /* 0x060fe20000041834 */
[----:B------:R-:W5:Y:S07]  /*29f0*/  LDSM.16.M88.4 R52, [R0+0x1800] ;  /* 0x001800000034783b */ /* 0x000f6e0000000200 */
[C---:B------:R-:W-:Y:S01]  /*2a00*/  HMMA.16816.F32.BF16 R96, R160.reuse, R32, R60 ;  /* 0x00000020a060723c */ /* 0x040fe2000004183c */
[----:B------:R-:W-:Y:S07]  /*2a10*/  LDSM.16.M88.4 R32, [R211+0x3000] ;  /* 0x00300000d320783b */ /* 0x000fee0000000200 */
[C---:B------:R-:W-:Y:S01]  /*2a20*/  HMMA.16816.F32.BF16 R76, R160.reuse, R30, R48 ;  /* 0x0000001ea04c723c */ /* 0x040fe20000041830 */
[----:B------:R-:W2:Y:S04]  /*2a30*/  LDSM.16.M88.4 R48, [R0+0x2000] ;  /* 0x002000000030783b */ /* 0x000ea80000000200 */
[----:B------:R-:W-:Y:S03]  /*2a40*/  LDSM.16.M88.4 R28, [R211+0x3800] ;  /* 0x00380000d31c783b */ /* 0x000fe60000000200 */
[----:B------:R-:W-:Y:S01]  /*2a50*/  HMMA.16816.F32.BF16 R88, R160, R24, R36 ;  /* 0x00000018a058723c */ /* 0x000fe20000041824 */
[----:B------:R-:W2:Y:S07]  /*2a60*/  LDSM.16.M88.4 R36, [R0+0x2800] ;  /* 0x002800000024783b */ /* 0x000eae0000000200 */
[----:B------:R-:W-:Y:S08]  /*2a70*/  HMMA.16816.F32.BF16 R44, R164, R18, R8 ;  /* 0x00000012a42c723c */ /* 0x000ff00000041808 */
[----:B------:R-:W-:Y:S01]  /*2a80*/  HMMA.16816.F32.BF16 R64, R160, R26, R20 ;  /* 0x0000001aa040723c */ /* 0x000fe20000041814 */
[----:B------:R-:W2:Y:S07]  /*2a90*/  LDSM.16.M88.4 R24, [R211+0x4000] ;  /* 0x00400000d318783b */ /* 0x000eae0000000200 */
[C---:B------:R-:W-:Y:S08]  /*2aa0*/  HMMA.16816.F32.BF16 R60, R164.reuse, R16, R12 ;  /* 0x00000010a43c723c */ /* 0x040ff0000004180c */
[C---:B-1----:R-:W-:Y:S08]  /*2ab0*/  HMMA.16816.F32.BF16 R20, R164.reuse, R40, R4 ;  /* 0x00000028a414723c */ /* 0x042ff00000041804 */
[C---:B------:R-:W-:Y:S01]  /*2ac0*/  HMMA.16816.F32.BF16 R16, R164.reuse, R42, R84 ;  /* 0x0000002aa410723c */ /* 0x040fe20000041854 */
[----:B------:R-:W1:Y:S07]  /*2ad0*/  LDSM.16.M88.4 R40, [R211+0x4800] ;  /* 0x00480000d328783b */ /* 0x000e6e0000000200 */
[C---:B----4-:R-:W-:Y:S08]  /*2ae0*/  HMMA.16816.F32.BF16 R12, R164.reuse, R56, R72 ;  /* 0x00000038a40c723c */ /* 0x050ff00000041848 */
[C---:B------:R-:W-:Y:S01]  /*2af0*/  HMMA.16816.F32.BF16 R8, R164.reuse, R58, R80 ;  /* 0x0000003aa408723c */ /* 0x040fe20000041850 */
[----:B------:R-:W4:Y:S07]  /*2b00*/  LDSM.16.M88.4 R56, [R211+0x5000] ;  /* 0x00500000d338783b */ /* 0x000f2e0000000200 */
[C---:B-----5:R-:W-:Y:S08]  /*2b10*/  HMMA.16816.F32.BF16 R4, R164.reuse, R52, R96 ;  /* 0x00000034a404723c */ /* 0x060ff00000041860 */
[C---:B------:R-:W-:Y:S08]  /*2b20*/  HMMA.16816.F32.BF16 R52, R164.reuse, R54, R68 ;  /* 0x00000036a434723c */ /* 0x040ff00000041844 */
[C---:B--2---:R-:W-:Y:S08]  /*2b30*/  HMMA.16816.F32.BF16 R68, R164.reuse, R48, R92 ;  /* 0x00000030a444723c */ /* 0x044ff0000004185c */
[----:B------:R-:W-:Y:S01]  /*2b40*/  HMMA.16816.F32.BF16 R76, R164, R50, R76 ;  /* 0x00000032a44c723c */ /* 0x000fe2000004184c */
[----:B------:R-:W2:Y:S07]  /*2b50*/  LDSM.16.M88.4 R48, [R211+0x5800] ;  /* 0x00580000d330783b */ /* 0x000eae0000000200 */
[----:B------:R-:W-:Y:S01]  /*2b60*/  HMMA.16816.F32.BF16 R80, R168, R34, R44 ;  /* 0x00000022a850723c */ /* 0x000fe2000004182c */
[----:B------:R-:W5:Y:S07]  /*2b70*/  LDSM.16.M88.4 R44, [R3+0x3000] ;  /* 0x00300000032c783b */ /* 0x000f6e0000000200 */
[C---:B------:R-:W-:Y:S08]  /*2b80*/  HMMA.16816.F32.BF16 R96, R164.reuse, R36, R88 ;  /* 0x00000024a460723c */ /* 0x040ff00000041858 */
[----:B------:R-:W-:Y:S01]  /*2b90*/  HMMA.16816.F32.BF16 R84, R164, R38, R64 ;  /* 0x00000026a454723c */ /* 0x000fe20000041840 */
[----:B------:R-:W1:Y:S07]  /*2ba0*/  LDSM.16.M88.4 R36, [R3+0x3800] ;  /* 0x003800000324783b */ /* 0x000e6e0000000200 */
[C---:B------:R-:W-:Y:S01]  /*2bb0*/  HMMA.16816.F32.BF16 R92, R168.reuse, R32, R60 ;  /* 0x00000020a85c723c */ /* 0x040fe2000004183c */
[----:B------:R-:W2:Y:S07]  /*2bc0*/  LDSM.16.M88.4 R32, [R3+0x4000] ;  /* 0x004000000320783b */ /* 0x000eae0000000200 */
[C---:B------:R-:W-:Y:S08]  /*2bd0*/  HMMA.16816.F32.BF16 R88, R168.reuse, R28, R20 ;  /* 0x0000001ca858723c */ /* 0x040ff00000041814 */
[C---:B------:R-:W-:Y:S01]  /*2be0*/  HMMA.16816.F32.BF16 R72, R168.reuse, R30, R16 ;  /* 0x0000001ea848723c */ /* 0x040fe20000041810 */
[----:B------:R-:W2:Y:S07]  /*2bf0*/  LDSM.16.M88.4 R28, [R3+0x4800] ;  /* 0x00480000031c783b */ /* 0x000eae0000000200 */
[C---:B------:R-:W-:Y:S08]  /*2c00*/  HMMA.16816.F32.BF16 R64, R168.reuse, R24, R12 ;  /* 0x00000018a840723c */ /* 0x040ff0000004180c */
[C---:B------:R-:W-:Y:S01]  /*2c10*/  HMMA.16816.F32.BF16 R60, R168.reuse, R26, R8 ;  /* 0x0000001aa83c723c */ /* 0x040fe20000041808 */
[----:B------:R-:W3:Y:S07]  /*2c20*/  LDSM.16.M88.4 R24, [R3+0x5000] ;  /* 0x005000000318783b */ /* 0x000eee0000000200 */
[C---:B-1----:R-:W-:Y:S08]  /*2c30*/  HMMA.16816.F32.BF16 R20, R168.reuse, R40, R4 ;  /* 0x00000028a814723c */ /* 0x042ff00000041804 */
[C---:B------:R-:W-:Y:S01]  /*2c40*/  HMMA.16816.F32.BF16 R16, R168.reuse, R42, R52 ;  /* 0x0000002aa810723c */ /* 0x040fe20000041834 */
[----:B------:R-:W1:Y:S07]  /*2c50*/  LDSM.16.M88.4 R40, [R3+0x5800] ;  /* 0x005800000328783b */ /* 0x000e6e0000000200 */
[C---:B----4-:R-:W-:Y:S08]  /*2c60*/  HMMA.16816.F32.BF16 R12, R168.reuse, R56, R68 ;  /* 0x00000038a80c723c */ /* 0x050ff00000041844 */
[C---:B------:R-:W-:Y:S01]  /*2c70*/  HMMA.16816.F32.BF16 R8, R168.reuse, R58, R76 ;  /* 0x0000003aa808723c */ /* 0x040fe2000004184c */
[----:B------:R-:W-:Y:S07]  /*2c80*/  LDSM.16.M88.4 R56, [R2+0x4000] ;  /* 0x004000000238783b */ /* 0x000fee0000000200 */
[----:B--2---:R-:W-:Y:S08]  /*2c90*/  HMMA.16816.F32.BF16 R4, R168, R48, R96 ;  /* 0x00000030a804723c */ /* 0x004ff00000041860 */
[C---:B-----5:R-:W-:Y:S08]  /*2ca0*/  HMMA.16816.F32.BF16 R52, R172.reuse, R44, R92 ;  /* 0x0000002cac34723c */ /* 0x060ff0000004185c */
[----:B------:R-:W-:Y:S01]  /*2cb0*/  HMMA.16816.F32.BF16 R76, R172, R46, R80 ;  /* 0x0000002eac4c723c */ /* 0x000fe20000041850 */
[----:B------:R-:W2:Y:S07]  /*2cc0*/  LDSM.16.M88.4 R44, [R2+0x3000] ;  /* 0x00300000022c783b */ /* 0x000eae0000000200 */
[----:B------:R-:W-:Y:S08]  /*2cd0*/  HMMA.16816.F32.BF16 R48, R168, R50, R84 ;  /* 0x00000032a830723c */ /* 0x000ff00000041854 */
[C---:B------:R-:W-:Y:S08]  /*2ce0*/  HMMA.16816.F32.BF16 R96, R172.reuse, R36, R88 ;  /* 0x00000024ac60723c */ /* 0x040ff00000041858 */
[C---:B------:R-:W-:Y:S01]  /*2cf0*/  HMMA.16816.F32.BF16 R84, R172.reuse, R38, R72 ;  /* 0x00000026ac54723c */ /* 0x040fe20000041848 */
[----:B------:R-:W4:Y:S07]  /*2d00*/  LDSM.16.M88.4 R36, [R2+0x4800] ;  /* 0x004800000224783b */ /* 0x000f2e0000000200 */
[C---:B------:R-:W-:Y:S08]  /*2d10*/  HMMA.16816.F32.BF16 R92, R172.reuse, R32, R64 ;  /* 0x00000020ac5c723c */ /* 0x040ff00000041840 */
[C---:B------:R-:W-:Y:S01]  /*2d20*/  HMMA.16816.F32.BF16 R80, R172.reuse, R34, R60 ;  /* 0x00000022ac50723c */ /* 0x040fe2000004183c */
[----:B------:R-:W5:Y:S04]  /*2d30*/  LDSM.16.M88.4 R32, [R2+0x5000] ;  /* 0x005000000220783b */ /* 0x000f680000000200 */
[----:B------:R-:W2:Y:S03]  /*2d40*/  LDSM.16.M88.4 R60, [R2+0x3800] ;  /* 0x00380000023c783b */ /* 0x000ea60000000200 */
[C---:B------:R-:W-:Y:S08]  /*2d50*/  HMMA.16816.F32.BF16 R88, R172.reuse, R28, R20 ;  /* 0x0000001cac58723c */ /* 0x040ff00000041814 */
[C---:B------:R-:W-:Y:S01]  /*2d60*/  HMMA.16816.F32.BF16 R72, R172.reuse, R30, R16 ;  /* 0x0000001eac48723c */ /* 0x040fe20000041810 */
[----:B------:R-:W4:Y:S04]  /*2d70*/  LDSM.16.M88.4 R28, [R2+0x5800] ;  /* 0x00580000021c783b */ /* 0x000f280000000200 */
[----:B------:R-:W4:Y:S03]  /*2d80*/  LDSM.16.M88.4 R16, [R0+0x3000] ;  /* 0x003000000010783b */ /* 0x000f260000000200 */
[C---:B---3--:R-:W-:Y:S08]  /*2d90*/  HMMA.16816.F32.BF16 R68, R172.reuse, R24, R12 ;  /* 0x00000018ac44723c */ /* 0x048ff0000004180c */
[C---:B------:R-:W-:Y:S08]  /*2da0*/  HMMA.16816.F32.BF16 R64, R172.reuse, R26, R8 ;  /* 0x0000001aac40723c */ /* 0x040ff00000041808 */
[C---:B-1----:R-:W-:Y:S08]  /*2db0*/  HMMA.16816.F32.BF16 R24, R172.reuse, R40, R4 ;  /* 0x00000028ac18723c */ /* 0x042ff00000041804 */
[----:B------:R-:W-:Y:S01]  /*2dc0*/  HMMA.16816.F32.BF16 R20, R172, R42, R48 ;  /* 0x0000002aac14723c */ /* 0x000fe20000041830 */
[----:B------:R-:W1:Y:S07]  /*2dd0*/  LDSM.16.M88.4 R40, [R0+0x3800] ;  /* 0x003800000028783b */ /* 0x000e6e0000000200 */
[C---:B--2---:R-:W-:Y:S08]  /*2de0*/  HMMA.16816.F32.BF16 R8, R176.reuse, R46, R76 ;  /* 0x0000002eb008723c */ /* 0x044ff0000004184c */
[C---:B------:R-:W-:Y:S08]  /*2df0*/  HMMA.16816.F32.BF16 R48, R176.reuse, R56, R92 ;  /* 0x00000038b030723c */ /* 0x040ff0000004185c */
[C---:B------:R-:W-:Y:S01]  /*2e00*/  HMMA.16816.F32.BF16 R76, R176.reuse, R58, R80 ;  /* 0x0000003ab04c723c */ /* 0x040fe20000041850 */
[----:B------:R-:W-:Y:S07]  /*2e10*/  LDSM.16.M88.4 R56, [R0+0x4800] ;  /* 0x004800000038783b */ /* 0x000fee0000000200 */
[C---:B----4-:R-:W-:Y:S08]  /*2e20*/  HMMA.16816.F32.BF16 R92, R176.reuse, R36, R88 ;  /* 0x00000024b05c723c */ /* 0x050ff00000041858 */
[C---:B------:R-:W-:Y:S01]  /*2e30*/  HMMA.16816.F32.BF16 R80, R176.reuse, R38, R72 ;  /* 0x00000026b050723c */ /* 0x040fe20000041848 */
[----:B------:R-:W2:Y:S07]  /*2e40*/  LDSM.16.M88.4 R36, [R0+0x4000] ;  /* 0x004000000024783b */ /* 0x000eae0000000200 */
[C---:B-----5:R-:W-:Y:S08]  /*2e50*/  HMMA.16816.F32.BF16 R88, R176.reuse, R32, R68 ;  /* 0x00000020b058723c */ /* 0x060ff00000041844 */
[C---:B------:R-:W-:Y:S01]  /*2e60*/  HMMA.16816.F32.BF16 R72, R176.reuse, R34, R64 ;  /* 0x00000022b048723c */ /* 0x040fe20000041840 */
[----:B------:R-:W3:Y:S07]  /*2e70*/  LDSM.16.M88.4 R32, [R0+0x5800] ;  /* 0x005800000020783b */ /* 0x000eee0000000200 */
[C---:B------:R-:W-:Y:S01]  /*2e80*/  HMMA.16816.F32.BF16 R12, R176.reuse, R44, R52 ;  /* 0x0000002cb00c723c */ /* 0x040fe20000041834 */
[----:B------:R-:W4:Y:S07]  /*2e90*/  LDSM.16.M88.4 R52, [R0+0x5000] ;  /* 0x005000000034783b */ /* 0x000f2e0000000200 */
[C---:B------:R-:W-:Y:S08]  /*2ea0*/  HMMA.16816.F32.BF16 R4, R176.reuse, R60, R96 ;  /* 0x0000003cb004723c */ /* 0x040ff00000041860 */
[C---:B------:R-:W-:Y:S08]  /*2eb0*/  HMMA.16816.F32.BF16 R44, R176.reuse, R62, R84 ;  /* 0x0000003eb02c723c */ /* 0x040ff00000041854 */
[C---:B------:R-:W-:Y:S01]  /*2ec0*/  HMMA.16816.F32.BF16 R84, R176.reuse, R28, R24 ;  /* 0x0000001cb054723c */ /* 0x040fe20000041818 */
[----:B------:R-:W-:Y:S07]  /*2ed0*/  LDSM.16.M88.4 R24, [R211+0x6800] ;  /* 0x00680000d318783b */ /* 0x000fee0000000200 */
[----:B------:R-:W-:Y:S01]  /*2ee0*/  HMMA.16816.F32.BF16 R68, R176, R30, R20 ;  /* 0x0000001eb044723c */ /* 0x000fe20000041814 */
[----:B------:R-:W5:Y:S04]  /*2ef0*/  LDSM.16.M88.4 R28, [R211+0x6000] ;  /* 0x00600000d31c783b */ /* 0x000f680000000200 */
[----:B------:R-:W3:Y:S03]  /*2f00*/  LDSM.16.M88.4 R20, [R211+0x7000] ;  /* 0x00700000d314783b */ /* 0x000ee60000000200 */
[C---:B------:R-:W-:Y:S08]  /*2f10*/  HMMA.16816.F32.BF16 R64, R180.reuse, R16, R12 ;  /* 0x00000010b440723c */ /* 0x040ff0000004180c */
[C---:B------:R-:W-:Y:S08]  /*2f20*/  HMMA.16816.F32.BF16 R60, R180.reuse, R18, R8 ;  /* 0x00000012b43c723c */ /* 0x040ff00000041808 */
[C---:B-1----:R-:W-:Y:S08]  /*2f30*/  HMMA.16816.F32.BF16 R16, R180.reuse, R40, R4 ;  /* 0x00000028b410723c */ /* 0x042ff00000041804 */
[C---:B------:R-:W-:Y:S01]  /*2f40*/  HMMA.16816.F32.BF16 R12, R180.reuse, R42, R44 ;  /* 0x0000002ab40c723c */ /* 0x040fe2000004182c */
[----:B------:R-:W1:Y:S07]  /*2f50*/  LDSM.16.M88.4 R40, [R211+0x7800] ;  /* 0x00780000d328783b */ /* 0x000e6e0000000200 */
[C---:B--2---:R-:W-:Y:S01]  /*2f60*/  HMMA.16816.F32.BF16 R8, R180.reuse, R36, R48 ;  /* 0x00000024b408723c */ /* 0x044fe20000041830 */
[----:B------:R-:W-:Y:S07]  /*2f70*/  LDSM.16.M88.4 R48, [R3+0x6000] ;  /* 0x006000000330783b */ /* 0x000fee0000000200 */
[C---:B------:R-:W-:Y:S08]  /*2f80*/  HMMA.16816.F32.BF16 R4, R180.reuse, R38, R76 ;  /* 0x00000026b404723c */ /* 0x040ff0000004184c */
[C---:B------:R-:W-:Y:S08]  /*2f90*/  HMMA.16816.F32.BF16 R36, R180.reuse, R56, R92 ;  /* 0x00000038b424723c */ /* 0x040ff0000004185c */
[C---:B------:R-:W-:Y:S08]  /*2fa0*/  HMMA.16816.F32.BF16 R44, R180.reuse, R58, R80 ;  /* 0x0000003ab42c723c */ /* 0x040ff00000041850 */
[C---:B---3--:R-:W-:Y:S08]  /*2fb0*/  HMMA.16816.F32.BF16 R92, R180.reuse, R32, R84 ;  /* 0x00000020b45c723c */ /* 0x048ff00000041854 */
[C---:B------:R-:W-:Y:S01]  /*2fc0*/  HMMA.16816.F32.BF16 R80, R180.reuse, R34, R68 ;  /* 0x00000022b450723c */ /* 0x040fe20000041844 */
[----:B------:R-:W2:Y:S07]  /*2fd0*/  LDSM.16.M88.4 R32, [R211+0x8000] ;  /* 0x00800000d320783b */ /* 0x000eae0000000200 */
[C---:B----4-:R-:W-:Y:S08]  /*2fe0*/  HMMA.16816.F32.BF16 R56, R180.reuse, R52, R88 ;  /* 0x00000034b438723c */ /* 0x050ff00000041858 */
[----:B------:R-:W-:Y:S01]  /*2ff0*/  HMMA.16816.F32.BF16 R72, R180, R54, R72 ;  /* 0x00000036b448723c */ /* 0x000fe20000041848 */
[----:B------:R-:W3:Y:S07]  /*3000*/  LDSM.16.M88.4 R52, [R211+0x8800] ;  /* 0x00880000d334783b */ /* 0x000eee0000000200 */
[C---:B-----5:R-:W-:Y:S08]  /*3010*/  HMMA.16816.F32.BF16 R88, R184.reuse, R28, R64 ;  /* 0x0000001cb858723c */ /* 0x060ff00000041840 */
[C---:B------:R-:W-:Y:S01]  /*3020*/  HMMA.16816.F32.BF16 R76, R184.reuse, R30, R60 ;  /* 0x0000001eb84c723c */ /* 0x040fe2000004183c */
[----:B------:R-:W4:Y:S07]  /*3030*/  LDSM.16.M88.4 R28, [R3+0x6800] ;  /* 0x00680000031c783b */ /* 0x000f2e0000000200 */
[C---:B------:R-:W-:Y:S08]  /*3040*/  HMMA.16816.F32.BF16 R84, R184.reuse, R24, R16 ;  /* 0x00000018b854723c */ /* 0x040ff00000041810 */
[C---:B------:R-:W-:Y:S01]  /*3050*/  HMMA.16816.F32.BF16 R68, R184.reuse, R26, R12 ;  /* 0x0000001ab844723c */ /* 0x040fe2000004180c */
[----:B------:R-:W5:Y:S07]  /*3060*/  LDSM.16.M88.4 R24, [R3+0x7000] ;  /* 0x007000000318783b */ /* 0x000f6e0000000200 */
[C---:B------:R-:W-:Y:S08]  /*3070*/  HMMA.16816.F32.BF16 R64, R184.reuse, R20, R8 ;  /* 0x00000014b840723c */ /* 0x040ff00000041808 */
[C---:B------:R-:W-:Y:S01]  /*3080*/  HMMA.16816.F32.BF16 R16, R184.reuse, R22, R4 ;  /* 0x00000016b810723c */ /* 0x040fe20000041804 */
[----:B------:R-:W4:Y:S07]  /*3090*/  LDSM.16.M88.4 R20, [R3+0x7800] ;  /* 0x007800000314783b */ /* 0x000f2e0000000200 */
[C---:B-1----:R-:W-:Y:S08]  /*30a0*/  HMMA.16816.F32.BF16 R12, R184.reuse, R40, R36 ;  /* 0x00000028b80c723c */ /* 0x042ff00000041824 */
[C---:B------:R-:W-:Y:S01]  /*30b0*/  HMMA.16816.F32.BF16 R8, R184.reuse, R42, R44 ;  /* 0x0000002ab808723c */ /* 0x040fe2000004182c */
[----:B------:R-:W-:Y:S07]  /*30c0*/  LDSM.16.M88.4 R44, [R3+0x8800] ;  /* 0x00880000032c783b */ /* 0x000fee0000000200 */
[C---:B--2---:R-:W-:Y:S08]  /*30d0*/  HMMA.16816.F32.BF16 R4, R184.reuse, R32, R56 ;  /* 0x00000020b804723c */ /* 0x044ff00000041838 */
[C---:B------:R-:W-:Y:S01]  /*30e0*/  HMMA.16816.F32.BF16 R36, R184.reuse, R34, R72 ;  /* 0x00000022b824723c */ /* 0x040fe20000041848 */
[----:B------:R-:W1:Y:S07]  /*30f0*/  LDSM.16.M88.4 R32, [R3+0x8000] ;  /* 0x008000000320783b */ /* 0x000e6e0000000200 */
[C---:B---3--:R-:W-:Y:S08]  /*3100*/  HMMA.16816.F32.BF16 R40, R184.reuse, R52, R92 ;  /* 0x00000034b828723c */ /* 0x048ff0000004185c */
[----:B------:R-:W-:Y:S01]  /*3110*/  HMMA.16816.F32.BF16 R56, R184, R54, R80 ;  /* 0x00000036b838723c */ /* 0x000fe20000041850 */
[----:B------:R-:W2:Y:S07]  /*3120*/  LDSM.16.M88.4 R52, [R2+0x6000] ;  /* 0x006000000234783b */ /* 0x000eae0000000200 */
[C---:B----4-:R-:W-:Y:S08]  /*3130*/  HMMA.16816.F32.BF16 R80, R188.reuse, R28, R84 ;  /* 0x0000001cbc50723c */ /* 0x050ff00000041854 */
[C---:B------:R-:W-:Y:S08]  /*3140*/  HMMA.16816.F32.BF16 R60, R188.reuse, R48, R88 ;  /* 0x00000030bc3c723c */ /* 0x040ff00000041858 */
[C---:B------:R-:W-:Y:S01]  /*3150*/  HMMA.16816.F32.BF16 R72, R188.reuse, R50, R76 ;  /* 0x00000032bc48723c */ /* 0x040fe2000004184c */
[----:B------:R-:W3:Y:S07]  /*3160*/  LDSM.16.M88.4 R48, [R2+0x6800] ;  /* 0x006800000230783b */ /* 0x000eee0000000200 */
[C---:B-----5:R-:W-:Y:S08]  /*3170*/  HMMA.16816.F32.BF16 R84, R188.reuse, R24, R64 ;  /* 0x00000018bc54723c */ /* 0x060ff00000041840 */
[C---:B------:R-:W-:Y:S01]  /*3180*/  HMMA.16816.F32.BF16 R76, R188.reuse, R30, R68 ;  /* 0x0000001ebc4c723c */ /* 0x040fe20000041844 */
[----:B------:R-:W-:Y:S07]  /*3190*/  LDSM.16.M88.4 R28, [R2+0x8800] ;  /* 0x00880000021c783b */ /* 0x000fee0000000200 */
[C---:B------:R-:W-:Y:S08]  /*31a0*/  HMMA.16816.F32.BF16 R64, R188.reuse, R20, R12 ;  /* 0x00000014bc40723c */ /* 0x040ff0000004180c */
[C---:B------:R-:W-:Y:S01]  /*31b0*/  HMMA.16816.F32.BF16 R88, R188.reuse, R22, R8 ;  /* 0x00000016bc58723c */ /* 0x040fe20000041808 */
[----:B------:R-:W4:Y:S07]  /*31c0*/  LDSM.16.M88.4 R20, [R2+0x7800] ;  /* 0x007800000214783b */ /* 0x000f2e0000000200 */
[C---:B------:R-:W-:Y:S01]  /*31d0*/  HMMA.16816.F32.BF16 R68, R188.reuse, R26, R16 ;  /* 0x0000001abc44723c */ /* 0x040fe20000041810 */
[----:B------:R-:W5:Y:S04]  /*31e0*/  LDSM.16.M88.4 R16, [R2+0x8000] ;  /* 0x008000000210783b */ /* 0x000f680000000200 */
[----:B------:R2:W4:Y:S03]  /*31f0*/  LDSM.16.M88.4 R24, [R2+0x7000] ;  /* 0x007000000218783b */ /* 0x0005260000000200 */
[C---:B-1----:R-:W-:Y:S08]  /*3200*/  HMMA.16816.F32.BF16 R12, R188.reuse, R32, R4 ;  /* 0x00000020bc0c723c */ /* 0x042ff00000041804 */
[C---:B------:R-:W-:Y:S08]  /*3210*/  HMMA.16816.F32.BF16 R8, R188.reuse, R34, R36 ;  /* 0x00000022bc08723c */ /* 0x040ff00000041824 */
[----:B------:R-:W-:Y:S01]  /*3220*/  HMMA.16816.F32.BF16 R4, R188, R44, R40 ;  /* 0x0000002cbc04723c */ /* 0x000fe20000041828 */
[----:B------:R-:W1:Y:S07]  /*3230*/  LDSM.16.M88.4 R40, [R0+0x6000] ;  /* 0x006000000028783b */ /* 0x000e6e0000000200 */
[----:B--2---:R-:W-:Y:S01]  /*3240*/  HMMA.16816.F32.BF16 R36, R192, R52, R60 ;  /* 0x00000034c024723c */ /* 0x004fe2000004183c */
[----:B------:R-:W-:-:S07]  /*3250*/  IMAD.IADD R102, R102, 0x1, R140 ;  /* 0x0000000166667824 */ /* 0x000fce00078e028c */
[----:B---3--:R-:W-:Y:S08]  /*3260*/  HMMA.16816.F32.BF16 R60, R192, R50, R76 ;  /* 0x00000032c03c723c */ /* 0x008ff0000004184c */
[----:B------:R-:W-:Y:S08]  /*3270*/  HMMA.16816.F32.BF16 R32, R188, R46, R56 ;  /* 0x0000002ebc20723c */ /* 0x000ff00000041838 */
[C---:B----4-:R-:W-:Y:S08]  /*3280*/  HMMA.16816.F32.BF16 R76, R192.reuse, R20, R64 ;  /* 0x00000014c04c723c */ /* 0x050ff00000041840 */
[C---:B-----5:R-:W-:Y:S08]  /*3290*/  HMMA.16816.F32.BF16 R64, R192.reuse, R16, R12 ;  /* 0x00000010c040723c */ /* 0x060ff0000004180c */
[C---:B------:R-:W-:Y:S01]  /*32a0*/  HMMA.16816.F32.BF16 R44, R192.reuse, R18, R8 ;  /* 0x00000012c02c723c */ /* 0x040fe20000041808 */
[----:B------:R-:W-:Y:S01]  /*32b0*/  @P2 IMAD.HI.U32 R2, R102, c[0x0][0x2c8], RZ ;  /* 0x0000b20066022a27 */ /* 0x000fe200078e00ff */
[----:B------:R-:W-:Y:S06]  /*32c0*/  LDSM.16.M88.4 R8, [R0+0x8000] ;  /* 0x008000000008783b */ /* 0x000fec0000000200 */
[C---:B------:R-:W-:Y:S01]  /*32d0*/  HMMA.16816.F32.BF16 R16, R192.reuse, R28, R4 ;  /* 0x0000001cc010723c */ /* 0x040fe20000041804 */
[----:B------:R-:W2:Y:S07]  /*32e0*/  LDSM.16.M88.4 R4, [R0+0x7800] ;  /* 0x007800000004783b */ /* 0x000eae0000000200 */
[C---:B------:R-:W-:Y:S01]  /*32f0*/  HMMA.16816.F32.BF16 R56, R192.reuse, R48, R80 ;  /* 0x00000030c038723c */ /* 0x040fe20000041850 */
[----:B------:R-:W-:Y:S07]  /*3300*/  LDSM.16.M88.4 R48, [R0+0x6800] ;  /* 0x006800000030783b */ /* 0x000fee0000000200 */
[C---:B------:R-:W-:Y:S08]  /*3310*/  HMMA.16816.F32.BF16 R52, R192.reuse, R54, R72 ;  /* 0x00000036c034723c */ /* 0x040ff00000041848 */
[C---:B------:R-:W-:Y:S01]  /*3320*/  HMMA.16816.F32.BF16 R80, R192.reuse, R26, R68 ;  /* 0x0000001ac050723c */ /* 0x040fe20000041844 */
[----:B------:R-:W-:Y:S07]  /*3330*/  LDSM.16.M88.4 R68, [R0+0x7000] ;  /* 0x007000000044783b */ /* 0x000fee0000000200 */
[----:B------:R-:W-:Y:S01]  /*3340*/  HMMA.16816.F32.BF16 R72, R192, R22, R88 ;  /* 0x00000016c048723c */ /* 0x000fe20000041858 */
[----:B------:R3:W-:Y:S01]  /*3350*/  LDSM.16.M88.4 R20, [R0+0x8800] ;  /* 0x008800000014783b */ /* 0x0007e20000000200 */
[----:B------:R-:W-:-:S04]  /*3360*/  DEPBAR.LE SB0, 0x2 ;  /* 0x000080800000791a */ /* 0x000fc80000000000 */
[----:B---3--:R-:W-:Y:S01]  /*3370*/  IMAD.MOV.U32 R0, RZ, RZ, R102 ;  /* 0x000000ffff007224 */ /* 0x008fe200078e0066 */
[----:B------:R-:W-:-:S05]  /*3380*/  @P2 SHF.R.U32.HI R0, RZ, c[0x0][0x2cc], R2 ;  /* 0x0000b300ff002a19 */ /* 0x000fca0000011602 */
[----:B------:R-:W-:Y:S04]  /*3390*/  SHFL.IDX PT, R12, R0, RZ, 0x1c1f ;  /* 0x001c1fff000c7589 */ /* 0x000fe800000e0000 */
[----:B------:R3:W4:Y:S01]  /*33a0*/  SHFL.IDX PT, R3, R0, 0x1, 0x1c1f ;  /* 0x003c1f0000037f89 */ /* 0x00072200000e0000 */
[C---:B------:R-:W-:Y:S08]  /*33b0*/  HMMA.16816.F32.BF16 R84, R192.reuse, R24, R84 ;  /* 0x00000018c054723c */ /* 0x040ff00000041854 */
[----:B------:R-:W-:Y:S08]  /*33c0*/  HMMA.16816.F32.BF16 R24, R192, R30, R32 ;  /* 0x0000001ec018723c */ /* 0x000ff00000041820 */
[----:B-1----:R-:W-:Y:S01]  /*33d0*/  HMMA.16816.F32.BF16 R28, R196, R40, R36 ;  /* 0x00000028c41c723c */ /* 0x002fe20000041824 */
[----:B---3--:R-:W-:-:S04]  /*33e0*/  IADD3 R0, R100, c[0x0][0x1d0], RZ ;  /* 0x0000740064007a10 */ /* 0x008fc80007ffe0ff */
[----:B------:R-:W-:-:S03]  /*33f0*/  IADD3 R2, -R101, 0x1, R0 ;  /* 0x0000000165027810 */ /* 0x000fc60007ffe100 */
[----:B------:R-:W-:Y:S01]  /*3400*/  HMMA.16816.F32.BF16 R32, R196, R42, R52 ;  /* 0x0000002ac420723c */ /* 0x000fe20000041834 */
[----:B------:R-:W-:Y:S01]  /*3410*/  IADD3 R2, R2, -c[0x0][0x168], RZ ;  /* 0x80005a0002027a10 */ /* 0x000fe20007ffe0ff */
[----:B------:R-:W-:-:S06]  /*3420*/  IMAD.IADD R0, R0, 0x1, -R101 ;  /* 0x0000000100007824 */ /* 0x000fcc00078e0a65 */
[----:B--2---:R-:W-:Y:S01]  /*3430*/  HMMA.16816.F32.BF16 R76, R196, R4, R76 ;  /* 0x00000004c44c723c */ /* 0x004fe2000004184c */
[----:B----4-:R-:W-:-:S06]  /*3440*/  IMAD.IADD R3, R2, 0x1, R3 ;  /* 0x0000000102037824 */ /* 0x010fcc00078e0203 */
[----:B------:R-:W-:Y:S01]  /*3450*/  IMAD.IADD R4, R2, 0x1, R12 ;  /* 0x0000000102047824 */ /* 0x000fe200078e020c */
[----:B------:R-:W-:Y:S04]  /*3460*/  HMMA.16816.F32.BF16 R36, R196, R48, R56 ;  /* 0x00000030c424723c */ /* 0x000fe80000041838 */
[----:B------:R-:W-:-:S04]  /*3470*/  IMNMX R2, R0, R4, PT ;  /* 0x0000000400027217 */ /* 0x000fc80003800200 */
[C---:B------:R-:W-:Y:S01]  /*3480*/  ISETP.GT.AND P4, PT, R2.reuse, RZ, PT ;  /* 0x000000ff0200720c */ /* 0x040fe20003f84270 */
[----:B------:R-:W-:Y:S01]  /*3490*/  HMMA.16816.F32.BF16 R40, R196, R50, R60 ;  /* 0x00000032c428723c */ /* 0x000fe2000004183c */
[----:B------:R-:W-:Y:S02]  /*34a0*/  ISETP.GT.AND P3, PT, R2, 0x1, PT ;  /* 0x000000010200780c */ /* 0x000fe40003f64270 */
[----:B------:R-:W-:Y:S02]  /*34b0*/  FSEL R5, R28, -INF , P4 ;  /* 0xff8000001c057808 */ /* 0x000fe40002000000 */
[----:B------:R-:W-:-:S03]  /*34c0*/  ISETP.GT.AND P4, PT, R2, 0x8, PT ;  /* 0x000000080200780c */ /* 0x000fc60003f84270 */
[----:B------:R-:W-:Y:S01]  /*34d0*/  HMMA.16816.F32.BF16 R72, R196, R6, R72 ;  /* 0x00000006c448723c */ /* 0x000fe20000041848 */
[----:B------:R-:W-:-:S06]  /*34e0*/  IMNMX R0, R0, R3, PT ;  /* 0x0000000300007217 */ /* 0x000fcc0003800200 */
[----:B------:R-:W-:Y:S01]  /*34f0*/  FSEL R6, R29, -INF , P3 ;  /* 0xff8000001d067808 */ /* 0x000fe20001800000 */
[C---:B------:R-:W-:Y:S01]  /*3500*/  HMMA.16816.F32.BF16 R48, R196.reuse, R68, R84 ;  /* 0x00000044c430723c */ /* 0x040fe20000041854 */
[----:B------:R-:W-:Y:S02]  /*3510*/  ISETP.GT.AND P3, PT, R2, 0x9, PT ;  /* 0x000000090200780c */ /* 0x000fe40003f64270 */
[----:B------:R-:W-:Y:S02]  /*3520*/  FSEL R7, R32, -INF , P4 ;  /* 0xff80000020077808 */ /* 0x000fe40002000000 */
[----:B------:R-:W-:Y:S02]  /*3530*/  FMNMX.FTZ R3, R5, R6, !PT ;  /* 0x0000000605037209 */ /* 0x000fe40007810000 */
[----:B------:R-:W-:Y:S01]  /*3540*/  ISETP.GT.AND P4, PT, R2, 0x10, PT ;  /* 0x000000100200780c */ /* 0x000fe20003f84270 */
[----:B------:R-:W-:Y:S01]  /*3550*/  HMMA.16816.F32.BF16 R64, R196, R8, R64 ;  /* 0x00000008c440723c */ /* 0x000fe20000041840 */
[----:B------:R-:W-:-:S06]  /*3560*/  FMNMX.FTZ R3, R7, R3, !PT ;  /* 0x0000000307037209 */ /* 0x000fcc0007810000 */
[----:B------:R-:W-:Y:S01]  /*3570*/  FSEL R8, R33, -INF , P3 ;  /* 0xff80000021087808 */ /* 0x000fe20001800000 */
[C---:B------:R-:W-:Y:S01]  /*3580*/  HMMA.16816.F32.BF16 R80, R196.reuse, R70, R80 ;  /* 0x00000046c450723c */ /* 0x040fe20000041850 */
[----:B------:R-:W-:Y:S02]  /*3590*/  ISETP.GT.AND P3, PT, R2, 0x11, PT ;  /* 0x000000110200780c */ /* 0x000fe40003f64270 */
[----:B------:R-:W-:Y:S02]  /*35a0*/  FSEL R9, R36, -INF , P4 ;  /* 0xff80000024097808 */ /* 0x000fe40002000000 */
[----:B------:R-:W-:Y:S02]  /*35b0*/  FMNMX.FTZ R3, R8, R3, !PT ;  /* 0x0000000308037209 */ /* 0x000fe40007810000 */
[----:B------:R-:W-:Y:S01]  /*35c0*/  ISETP.GT.AND P1, PT, R0, RZ, PT ;  /* 0x000000ff0000720c */ /* 0x000fe20003f24270 */
[----:B------:R-:W-:Y:S01]  /*35d0*/  HMMA.16816.F32.BF16 R52, R196, R10, R44 ;  /* 0x0000000ac434723c */ /* 0x000fe2000004182c */
[----:B------:R-:W-:-:S02]  /*35e0*/  ISETP.GT.AND P4, PT, R2, 0x18, PT ;  /* 0x000000180200780c */ /* 0x000fc40003f84270 */
[----:B------:R-:W-:-:S04]  /*35f0*/  FMNMX.FTZ R3, R9, R3, !PT ;  /* 0x0000000309037209 */ /* 0x000fc80007810000 */
[----:B------:R-:W-:Y:S02]  /*3600*/  FSEL R10, R37, -INF , P3 ;  /* 0xff800000250a7808 */ /* 0x000fe40001800000 */
[----:B------:R-:W-:Y:S02]  /*3610*/  ISETP.GT.AND P0, PT, R0, 0x1, PT ;  /* 0x000000010000780c */ /* 0x000fe40003f04270 */
[----:B------:R-:W-:Y:S02]  /*3620*/  FSEL R12, R30, -INF , P1 ;  /* 0xff8000001e0c7808 */ /* 0x000fe40000800000 */
[----:B------:R-:W-:Y:S02]  /*3630*/  ISETP.GT.AND P1, PT, R0, 0x8, PT ;  /* 0x000000080000780c */ /* 0x000fe40003f24270 */
[----:B------:R-:W-:Y:S02]  /*3640*/  ISETP.GT.AND P3, PT, R2, 0x19, PT ;  /* 0x000000190200780c */ /* 0x000fe40003f64270 */
[----:B------:R-:W-:-:S02]  /*3650*/  FSEL R11, R40, -INF , P4 ;  /* 0xff800000280b7808 */ /* 0x000fc40002000000 */
[----:B------:R-:W-:Y:S01]  /*3660*/  FMNMX.FTZ R3, R10, R3, !PT ;  /* 0x000000030a037209 */ /* 0x000fe20007810000 */
[----:B------:R-:W-:Y:S01]  /*3670*/  HMMA.16816.F32.BF16 R44, R196, R20, R16 ;  /* 0x00000014c42c723c */ /* 0x000fe20000041810 */
[----:B------:R-:W-:Y:S02]  /*3680*/  FSEL R13, R31, -INF , P0 ;  /* 0xff8000001f0d7808 */ /* 0x000fe40000000000 */
[----:B------:R-:W-:Y:S02]  /*3690*/  ISETP.GT.AND P0, PT, R0, 0x9, PT ;  /* 0x000000090000780c */ /* 0x000fe40003f04270 */
[----:B------:R-:W-:Y:S02]  /*36a0*/  FSEL R14, R34, -INF , P1 ;  /* 0xff800000220e7808 */ /* 0x000fe40000800000 */
[----:B------:R-:W-:Y:S02]  /*36b0*/  FSEL R17, R41, -INF , P3 ;  /* 0xff80000029117808 */ /* 0x000fe40001800000 */
[----:B------:R-:W-:-:S02]  /*36c0*/  ISETP.GT.AND P4, PT, R2, 0x20, PT ;  /* 0x000000200200780c */ /* 0x000fc40003f84270 */
[----:B------:R-:W-:Y:S02]  /*36d0*/  FMNMX.FTZ R3, R11, R3, !PT ;  /* 0x000000030b037209 */ /* 0x000fe40007810000 */
[----:B------:R-:W-:Y:S02]  /*36e0*/  ISETP.GT.AND P1, PT, R0, 0x10, PT ;  /* 0x000000100000780c */ /* 0x000fe40003f24270 */
[----:B------:R-:W-:Y:S02]  /*36f0*/  FSEL R16, R35, -INF , P0 ;  /* 0xff80000023107808 */ /* 0x000fe40000000000 */
[----:B------:R-:W-:Y:S02]  /*3700*/  ISETP.GT.AND P3, PT, R2, 0x21, PT ;  /* 0x000000210200780c */ /* 0x000fe40003f64270 */
[----:B------:R-:W-:Y:S02]  /*3710*/  FSEL R56, R48, -INF , P4 ;  /* 0xff80000030387808 */ /* 0x000fe40002000000 */
[----:B------:R-:W-:-:S02]  /*3720*/  FMNMX.FTZ R3, R17, R3, !PT ;  /* 0x0000000311037209 */ /* 0x000fc40007810000 */
[----:B------:R-:W-:Y:S02]  /*3730*/  ISETP.GT.AND P0, PT, R0, 0x11, PT ;  /* 0x000000110000780c */ /* 0x000fe40003f04270 */
[----:B------:R-:W-:Y:S02]  /*3740*/  FSEL R18, R38, -INF , P1 ;  /* 0xff80000026127808 */ /* 0x000fe40000800000 */
[----:B------:R-:W-:Y:S01]  /*3750*/  ISETP.GT.AND P1, PT, R0, 0x18, PT ;  /* 0x000000180000780c */ /* 0x000fe20003f24270 */
[----:B------:R-:W-:Y:S01]  /*3760*/  HMMA.16816.F32.BF16 R20, R196, R22, R24 ;  /* 0x00000016c414723c */ /* 0x000fe20000041818 */
[----:B------:R-:W-:Y:S02]  /*3770*/  FSEL R59, R49, -INF , P3 ;  /* 0xff800000313b7808 */ /* 0x000fe40001800000 */
[----:B------:R-:W-:Y:S02]  /*3780*/  ISETP.GT.AND P4, PT, R2, 0x28, PT ;  /* 0x000000280200780c */ /* 0x000fe40003f84270 */
[----:B------:R-:W-:-:S02]  /*3790*/  FMNMX.FTZ R3, R56, R3, !PT ;  /* 0x0000000338037209 */ /* 0x000fc40007810000 */
[----:B------:R-:W-:Y:S02]  /*37a0*/  FSEL R19, R39, -INF , P0 ;  /* 0xff80000027137808 */ /* 0x000fe40000000000 */
[----:B------:R-:W-:Y:S02]  /*37b0*/  ISETP.GT.AND P0, PT, R0, 0x19, PT ;  /* 0x000000190000780c */ /* 0x000fe40003f04270 */
[----:B------:R-:W-:Y:S02]  /*37c0*/  FSEL R24, R42, -INF , P1 ;  /* 0xff8000002a187808 */ /* 0x000fe40000800000 */
[----:B------:R-:W-:Y:S02]  /*37d0*/  ISETP.GT.AND P1, PT, R0, 0x20, PT ;  /* 0x000000200000780c */ /* 0x000fe40003f24270 */
[----:B------:R-:W-:Y:S02]  /*37e0*/  ISETP.GT.AND P3, PT, R2, 0x29, PT ;  /* 0x000000290200780c */ /* 0x000fe40003f64270 */
[----:B------:R-:W-:-:S02]  /*37f0*/  FSEL R58, R80, -INF , P4 ;  /* 0xff800000503a7808 */ /* 0x000fc40002000000 */
[----:B------:R-:W-:Y:S02]  /*3800*/  FMNMX.FTZ R3, R59, R3, !PT ;  /* 0x000000033b037209 */ /* 0x000fe40007810000 */
[----:B------:R-:W-:Y:S01]  /*3810*/  FSEL R25, R43, -INF , P0 ;  /* 0xff8000002b197808 */ /* 0x000fe20000000000 */
[----:B------:R-:W-:Y:S01]  /*3820*/  BAR.SYNC.DEFER_BLOCKING 0x0 ;  /* 0x0000000000007b1d */ /* 0x000fe20000010000 */
[----:B------:R-:W-:Y:S02]  /*3830*/  ISETP.GT.AND P0, PT, R0, 0x21, PT ;  /* 0x000000210000780c */ /* 0x000fe40003f04270 */
[----:B------:R-:W-:Y:S02]  /*3840*/  FSEL R85, R50, -INF , P1 ;  /* 0xff80000032557808 */ /* 0x000fe40000800000 */
[----:B------:R-:W-:Y:S02]  /*3850*/  ISETP.GT.AND P1, PT, R2, 0x30, PT ;  /* 0x000000300200780c */ /* 0x000fe40003f24270 */
[----:B------:R-:W-:-:S02]  /*3860*/  FSEL R57, R81, -INF , P3 ;  /* 0xff80000051397808 */ /* 0x000fc40001800000 */
[----:B------:R-:W-:Y:S02]  /*3870*/  FMNMX.FTZ R3, R58, R3, !PT ;  /* 0x000000033a037209 */ /* 0x000fe40007810000 */
[----:B------:R-:W-:Y:S02]  /*3880*/  FMNMX.FTZ R4, R12, R13, !PT ;  /* 0x0000000d0c047209 */ /* 0x000fe40007810000 */
[----:B------:R-:W-:Y:S02]  /*3890*/  FSEL R84, R51, -INF , P0 ;  /* 0xff80000033547808 */ /* 0x000fe40000000000 */
[----:B------:R-:W-:Y:S02]  /*38a0*/  ISETP.GT.AND P0, PT, R2, 0x31, PT ;  /* 0x000000310200780c */ /* 0x000fe40003f04270 */
[----:B------:R-:W-:Y:S02]  /*38b0*/  FSEL R61, R76, -INF , P1 ;  /* 0xff8000004c3d7808 */ /* 0x000fe40000800000 */
[----:B------:R-:W-:-:S02]  /*38c0*/  FMNMX.FTZ R3, R57, R3, !PT ;  /* 0x0000000339037209 */ /* 0x000fc40007810000 */
[----:B------:R-:W-:Y:S02]  /*38d0*/  FMNMX.FTZ R4, R14, R4, !PT ;  /* 0x000000040e047209 */ /* 0x000fe40007810000 */
[----:B------:R-:W-:Y:S01]  /*38e0*/  ISETP.GT.AND P5, PT, R2, 0x38, PT ;  /* 0x000000380200780c */ /* 0x000fe20003fa4270 */
[----:B------:R-:W-:Y:S01]  /*38f0*/  LDSM.16.MT88.4 R48, [R212] ;  /* 0x00000000d430783b */ /* 0x000fe20000004200 */
[----:B------:R-:W-:Y:S02]  /*3900*/  FSEL R60, R77, -INF , P0 ;  /* 0xff8000004d3c7808 */ /* 0x000fe40000000000 */
[----:B------:R-:W-:Y:S01]  /*3910*/  FMNMX.FTZ R3, R61, R3, !PT ;  /* 0x000000033d037209 */ /* 0x000fe20007810000 */
[----:B------:R-:W-:Y:S01]  /*3920*/  STL [R1+0x3c], R102 ;  /* 0x00003c6601007387 */ /* 0x000fe20000100800 */
[----:B------:R-:W-:Y:S02]  /*3930*/  FMNMX.FTZ R4, R16, R4, !PT ;  /* 0x0000000410047209 */ /* 0x000fe40007810000 */
        /* <DEDUP_REMOVED lines=8> */
[----:B------:R-:W-:-:S02]  /*39c0*/  ISETP.GT.AND P1, PT, R2, 0x41, PT ;  /* 0x000000410200780c */ /* 0x000fc40003f24270 */
[----:B------:R-:W-:Y:S02]  /*39d0*/  FMNMX.FTZ R4, R19, R4, !PT ;  /* 0x0000000413047209 */ /* 0x000fe40007810000 */
[----:B------:R-:W-:Y:S02]  /*39e0*/  FSEL R86, R64, -INF , P3 ;  /* 0xff80000040567808 */ /* 0x000fe40001800000 */
[----:B------:R-:W-:Y:S02]  /*39f0*/  FMNMX.FTZ R3, R87, R3, !PT ;  /* 0x0000000357037209 */ /* 0x000fe40007810000 */
[----:B------:R-:W-:Y:S02]  /*3a00*/  FSEL R96, R65, -INF , P1 ;  /* 0xff80000041607808 */ /* 0x000fe40000800000 */
[----:B------:R-:W-:Y:S02]  /*3a10*/  FMNMX.FTZ R4, R24, R4, !PT ;  /* 0x0000000418047209 */ /* 0x000fe40007810000 */
[----:B------:R-:W-:-:S02]  /*3a20*/  ISETP.GT.AND P0, PT, R2, 0x48, PT ;  /* 0x000000480200780c */ /* 0x000fc40003f04270 */
[----:B------:R-:W-:Y:S02]  /*3a30*/  ISETP.GT.AND P1, PT, R0, 0x28, PT ;  /* 0x000000280000780c */ /* 0x000fe40003f24270 */
[----:B------:R-:W-:Y:S02]  /*3a40*/  FMNMX.FTZ R3, R86, R3, !PT ;  /* 0x0000000356037209 */ /* 0x000fe40007810000 */
[----:B------:R-:W-:Y:S02]  /*3a50*/  FMNMX.FTZ R4, R25, R4, !PT ;  /* 0x0000000419047209 */ /* 0x000fe40007810000 */
[----:B------:R-:W-:Y:S02]  /*3a60*/  FSEL R99, R52, -INF , P0 ;  /* 0xff80000034637808 */ /* 0x000fe40000000000 */
[----:B------:R-:W-:Y:S02]  /*3a70*/  FSEL R63, R82, -INF , P1 ;  /* 0xff800000523f7808 */ /* 0x000fe40000800000 */
[----:B------:R-:W-:-:S02]  /*3a80*/  ISETP.GT.AND P6, PT, R2, 0x49, PT ;  /* 0x000000490200780c */ /* 0x000fc40003fc4270 */
[C---:B------:R-:W-:Y:S02]  /*3a90*/  ISETP.GT.AND P5, PT, R2.reuse, 0x50, PT ;  /* 0x000000500200780c */ /* 0x040fe40003fa4270 */
[C---:B------:R-:W-:Y:S02]  /*3aa0*/  ISETP.GT.AND P4, PT, R2.reuse, 0x51, PT ;  /* 0x000000510200780c */ /* 0x040fe40003f84270 */
[----:B------:R-:W-:Y:S02]  /*3ab0*/  ISETP.GT.AND P3, PT, R2, 0x58, PT ;  /* 0x000000580200780c */ /* 0x000fe40003f64270 */
[----:B------:R-:W-:Y:S02]  /*3ac0*/  ISETP.GT.AND P0, PT, R0, 0x29, PT ;  /* 0x000000290000780c */ /* 0x000fe40003f04270 */
[----:B------:R-:W-:Y:S02]  /*3ad0*/  ISETP.GT.AND P1, PT, R2, 0x59, PT ;  /* 0x000000590200780c */ /* 0x000fe40003f24270 */
[----:B------:R-:W-:-:S02]  /*3ae0*/  FMNMX.FTZ R2, R96, R3, !PT ;  /* 0x0000000360027209 */ /* 0x000fc40007810000 */
[----:B------:R-:W-:Y:S02]  /*3af0*/  FMNMX.FTZ R3, R85, R4, !PT ;  /* 0x0000000455037209 */ /* 0x000fe40007810000 */
[----:B------:R-:W-:Y:S02]  /*3b00*/  FSEL R64, R83, -INF , P0 ;  /* 0xff80000053407808 */ /* 0x000fe40000000000 */
[----:B------:R-:W-:Y:S02]  /*3b10*/  FSEL R83, R53, -INF , P6 ;  /* 0xff80000035537808 */ /* 0x000fe40003000000 */
[----:B------:R-:W-:Y:S02]  /*3b20*/  FMNMX.FTZ R2, R99, R2, !PT ;  /* 0x0000000263027209 */ /* 0x000fe40007810000 */
[----:B------:R-:W-:Y:S02]  /*3b30*/  FMNMX.FTZ R3, R84, R3, !PT ;  /* 0x0000000354037209 */ /* 0x000fe40007810000 */
        /* <DEDUP_REMOVED lines=9> */
[----:B------:R-:W-:Y:S02]  /*3bd0*/  FMNMX.FTZ R141, R107, R2, !PT ;  /* 0x000000026b8d7209 */ /* 0x000fe40007810000 */
[----:B------:R-:W-:Y:S02]  /*3be0*/  FSEL R81, R79, -INF , P5 ;  /* 0xff8000004f517808 */ /* 0x000fe40002800000 */
[----:B------:R-:W-:Y:S02]  /*3bf0*/  ISETP.GT.AND P0, PT, R0, 0x38, PT ;  /* 0x000000380000780c */ /* 0x000fe40003f04270 */
[----:B------:R-:W-:-:S02]  /*3c00*/  FMNMX.FTZ R2, R65, R3, !PT ;  /* 0x0000000341027209 */ /* 0x000fc40007810000 */
[----:B------:R-:W-:Y:S02]  /*3c10*/  FSEL R106, R20, -INF , P3 ;  /* 0xff800000146a7808 */ /* 0x000fe40001800000 */
[----:B------:R-:W-:Y:S02]  /*3c20*/  FSEL R111, R21, -INF , P1 ;  /* 0xff800000156f7808 */ /* 0x000fe40000800000 */
[----:B------:R-:W-:Y:S02]  /*3c30*/  ISETP.GT.AND P1, PT, R0, 0x39, PT ;  /* 0x000000390000780c */ /* 0x000fe40003f24270 */
[----:B------:R-:W-:Y:S02]  /*3c40*/  FSEL R80, R74, -INF , P0 ;  /* 0xff8000004a507808 */ /* 0x000fe40000000000 */
[----:B------:R-:W-:Y:S02]  /*3c50*/  FMNMX.FTZ R2, R81, R2, !PT ;  /* 0x0000000251027209 */ /* 0x000fe40007810000 */
[----:B------:R-:W-:-:S02]  /*3c60*/  FMNMX.FTZ R141, R106, R141, !PT ;  /* 0x0000008d6a8d7209 */ /* 0x000fc40007810000 */
[----:B------:R-:W-:Y:S02]  /*3c70*/  FSEL R82, R75, -INF , P1 ;  /* 0xff8000004b527808 */ /* 0x000fe40000800000 */
[----:B------:R-:W-:Y:S02]  /*3c80*/  ISETP.GT.AND P1, PT, R0, 0x40, PT ;  /* 0x000000400000780c */ /* 0x000fe40003f24270 */
[----:B------:R-:W-:Y:S02]  /*3c90*/  FMNMX.FTZ R2, R80, R2, !PT ;  /* 0x0000000250027209 */ /* 0x000fe40007810000 */
[----:B------:R-:W-:Y:S02]  /*3ca0*/  FMNMX.FTZ R141, R111, R141, !PT ;  /* 0x0000008d6f8d7209 */ /* 0x000fe40007810000 */
[----:B------:R-:W-:Y:S02]  /*3cb0*/  ISETP.GT.AND P0, PT, R0, 0x41, PT ;  /* 0x000000410000780c */ /* 0x000fe40003f04270 */
[----:B------:R-:W-:-:S02]  /*3cc0*/  FSEL R66, R66, -INF , P1 ;  /* 0xff80000042427808 */ /* 0x000fc40000800000 */
[----:B------:R-:W-:Y:S01]  /*3cd0*/  FMNMX.FTZ R2, R82, R2, !PT ;  /* 0x0000000252027209 */ /* 0x000fe20007810000 */
[----:B------:R-:W1:Y:S01]  /*3ce0*/  SHFL.BFLY PT, R3, R141, 0x2, 0x1f ;  /* 0x0c401f008d037f89 */ /* 0x000e6200000e0000 */
[----:B------:R-:W-:Y:S02]  /*3cf0*/  FSEL R67, R67, -INF , P0 ;  /* 0xff80000043437808 */ /* 0x000fe40000000000 */
[----:B------:R-:W-:Y:S02]  /*3d00*/  ISETP.GT.AND P1, PT, R0, 0x48, PT ;  /* 0x000000480000780c */ /* 0x000fe40003f24270 */
[----:B------:R-:W-:Y:S02]  /*3d10*/  FMNMX.FTZ R2, R66, R2, !PT ;  /* 0x0000000242027209 */ /* 0x000fe40007810000 */
[----:B------:R-:W-:Y:S02]  /*3d20*/  ISETP.GT.AND P0, PT, R0, 0x49, PT ;  /* 0x000000490000780c */ /* 0x000fe40003f04270 */
[----:B------:R-:W-:-:S02]  /*3d30*/  FSEL R97, R54, -INF , P1 ;  /* 0xff80000036617808 */ /* 0x000fc40000800000 */
[----:B------:R-:W-:Y:S02]  /*3d40*/  FMNMX.FTZ R2, R67, R2, !PT ;  /* 0x0000000243027209 */ /* 0x000fe40007810000 */
[----:B------:R-:W-:Y:S02]  /*3d50*/  FSEL R98, R55, -INF , P0 ;  /* 0xff80000037627808 */ /* 0x000fe40000000000 */
[C---:B------:R-:W-:Y:S02]  /*3d60*/  ISETP.GT.AND P1, PT, R0.reuse, 0x50, PT ;  /* 0x000000500000780c */ /* 0x040fe40003f24270 */
        /* <DEDUP_REMOVED lines=10> */
[----:B-1----:R-:W-:Y:S02]  /*3e10*/  FMNMX.FTZ R141, R141, R3, !PT ;  /* 0x000000038d8d7209 */ /* 0x002fe40007810000 */
[----:B------:R-:W-:Y:S02]  /*3e20*/  FSEL R109, R23, -INF , P0 ;  /* 0xff800000176d7808 */ /* 0x000fe40000000000 */
[----:B------:R-:W-:Y:S01]  /*3e30*/  FMNMX.FTZ R140, R108, R140, !PT ;  /* 0x0000008c6c8c7209 */ /* 0x000fe20007810000 */
[----:B------:R-:W1:Y:S03]  /*3e40*/  SHFL.BFLY PT, R0, R141, 0x1, 0x1f ;  /* 0x0c201f008d007f89 */ /* 0x000e6600000e0000 */
[----:B------:R-:W-:-:S05]  /*3e50*/  FMNMX.FTZ R140, R109, R140, !PT ;  /* 0x0000008c6d8c7209 */ /* 0x000fca0007810000 */
[----:B------:R-:W2:Y:S01]  /*3e60*/  SHFL.BFLY PT, R3, R140, 0x2, 0x1f ;  /* 0x0c401f008c037f89 */ /* 0x000ea200000e0000 */
[----:B-1----:R-:W-:-:S04]  /*3e70*/  FMNMX.FTZ R141, R141, R0, !PT ;  /* 0x000000008d8d7209 */ /* 0x002fc80007810000 */
[C---:B------:R-:W-:Y:S01]  /*3e80*/  FSETP.NEU.FTZ.AND P0, PT, R141.reuse, -INF , PT ;  /* 0xff8000008d00780b */ /* 0x040fe20003f1d000 */
[----:B------:R-:W-:Y:S01]  /*3e90*/  FMUL.FTZ R2, R141, c[0x0][0x2d0] ;  /* 0x0000b4008d027a20 */ /* 0x000fe20000410000 */
[----:B--2---:R-:W-:-:S04]  /*3ea0*/  FMNMX.FTZ R140, R140, R3, !PT ;  /* 0x000000038c8c7209 */ /* 0x004fc80007810000 */
[----:B------:R-:W-:Y:S01]  /*3eb0*/  FSEL R2, R2, RZ, P0 ;  /* 0x000000ff02027208 */ /* 0x000fe20000000000 */
[----:B------:R-:W1:Y:S04]  /*3ec0*/  SHFL.BFLY PT, R3, R140, 0x1, 0x1f ;  /* 0x0c201f008c037f89 */ /* 0x000e6800000e0000 */
[----:B------:R-:W-:-:S04]  /*3ed0*/  FFMA.FTZ R0, R5, c[0x0][0x2d0], -R2 ;  /* 0x0000b40005007a23 */ /* 0x000fc80000010802 */
[----:B------:R2:W-:Y:S02]  /*3ee0*/  MUFU.EX2 R149, R0 ;  /* 0x0000000000957308 */ /* 0x0005e40000000800 */
[----:B--2---:R-:W-:-:S06]  /*3ef0*/  FFMA.FTZ R0, R6, c[0x0][0x2d0], -R2 ;  /* 0x0000b40006007a23 */ /* 0x004fcc0000010802 */
[----:B------:R2:W3:Y:S01]  /*3f00*/  MUFU.EX2 R148, R0 ;  /* 0x0000000000947308 */ /* 0x0004e20000000800 */
[----:B-1----:R-:W-:Y:S01]  /*3f10*/  FMNMX.FTZ R140, R140, R3, !PT ;  /* 0x000000038c8c7209 */ /* 0x002fe20007810000 */
[----:B--2---:R-:W-:-:S06]  /*3f20*/  FFMA.FTZ R0, R7, c[0x0][0x2d0], -R2 ;  /* 0x0000b40007007a23 */ /* 0x004fcc0000010802 */
[----:B------:R1:W-:Y:S01]  /*3f30*/  MUFU.EX2 R150, R0 ;  /* 0x0000000000967308 */ /* 0x0003e20000000800 */
[----:B------:R-:W-:Y:S01]  /*3f40*/  FSETP.NEU.FTZ.AND P0, PT, R140, -INF , PT ;  /* 0xff8000008c00780b */ /* 0x000fe20003f1d000 */
[----:B-1----:R-:W-:-:S06]  /*3f50*/  FFMA.FTZ R0, R8, c[0x0][0x2d0], -R2 ;  /* 0x0000b40008007a23 */ /* 0x002fcc0000010802 */
[----:B------:R1:W2:Y:S01]  /*3f60*/  MUFU.EX2 R202, R0 ;  /* 0x0000000000ca7308 */ /* 0x0002a20000000800 */
[--C-:B------:R-:W-:Y:S02]  /*3f70*/  FFMA.FTZ R3, R10, c[0x0][0x2d0], -R2.reuse ;  /* 0x0000b4000a037a23 */ /* 0x100fe40000010802 */
[----:B-1----:R-:W-:-:S05]  /*3f80*/  FFMA.FTZ R0, R9, c[0x0][0x2d0], -R2 ;  /* 0x0000b40009007a23 */ /* 0x002fca0000010802 */
[----:B------:R1:W-:Y:S02]  /*3f90*/  MUFU.EX2 R201, R0 ;  /* 0x0000000000c97308 */ /* 0x0003e40000000800 */
[----:B-1----:R-:W-:-:S05]  /*3fa0*/  FMUL.FTZ R0, R140, c[0x0][0x2d0] ;  /* 0x0000b4008c007a20 */ /* 0x002fca0000410000 */
[----:B------:R-:W-:Y:S01]  /*3fb0*/  FSEL R0, R0, RZ, P0 ;  /* 0x000000ff00007208 */ /* 0x000fe20000000000 */
[----:B------:R1:W-:Y:S04]  /*3fc0*/  MUFU.EX2 R204, R3 ;  /* 0x0000000300cc7308 */ /* 0x0003e80000000800 */
[----:B------:R-:W-:-:S04]  /*3fd0*/  FFMA.FTZ R4, R12, c[0x0][0x2d0], -R0 ;  /* 0x0000b4000c047a23 */ /* 0x000fc80000010800 */
[----:B------:R4:W-:Y:S01]  /*3fe0*/  MUFU.EX2 R143, R4 ;  /* 0x00000004008f7308 */ /* 0x0009e20000000800 */
[----:B-1----:R-:W-:-:S07]  /*3ff0*/  FFMA.FTZ R3, R11, c[0x0][0x2d0], -R2 ;  /* 0x0000b4000b037a23 */ /* 0x002fce0000010802 */
[----:B------:R1:W-:Y:S01]  /*4000*/  MUFU.EX2 R205, R3 ;  /* 0x0000000300cd7308 */ /* 0x0003e20000000800 */
[----:B----4-:R-:W-:-:S07]  /*4010*/  FFMA.FTZ R4, R13, c[0x0][0x2d0], -R0 ;  /* 0x0000b4000d047a23 */ /* 0x010fce0000010800 */
[----:B------:R4:W5:Y:S01]  /*4020*/  MUFU.EX2 R142, R4 ;  /* 0x00000004008e7308 */ /* 0x0009620000000800 */
[----:B-1----:R-:W-:-:S05]  /*4030*/  IMAD.IADD R3, R212, 0x1, R209 ;  /* 0x00000001d4037824 */ /* 0x002fca00078e02d1 */
[----:B------:R-:W1:Y:S01]  /*4040*/  LDSM.16.MT88.4 R8, [R3] ;  /* 0x000000000308783b */ /* 0x000e620000004200 */
[----:B----4-:R-:W-:-:S03]  /*4050*/  FFMA.FTZ R4, R14, c[0x0][0x2d0], -R0 ;  /* 0x0000b4000e047a23 */ /* 0x010fc60000010800 */
[----:B------:R-:W-:Y:S04]  /*4060*/  LDSM.16.MT88.4 R44, [R3+0x3800] ;  /* 0x00380000032c783b */ /* 0x000fe80000004200 */
[----:B------:R-:W4:Y:S01]  /*4070*/  LDSM.16.MT88.4 R12, [R3+0x3000] ;  /* 0x00300000030c783b */ /* 0x000f220000004200 */
[----:B------:R5:W-:Y:S01]  /*4080*/  MUFU.EX2 R144, R4 ;  /* 0x0000000400907308 */ /* 0x000be20000000800 */
[----:B---3--:R-:W-:Y:S02]  /*4090*/  F2FP.BF16.PACK_AB R20, R148, R149 ;  /* 0x000000959414723e */ /* 0x008fe400000010ff */
[----:B--2---:R-:W-:Y:S01]  /*40a0*/  F2FP.BF16.PACK_AB R22, R202, R150 ;  /* 0x00000096ca16723e */ /* 0x004fe200000010ff */
[----:B------:R-:W2:Y:S01]  /*40b0*/  LDSM.16.MT88.4 R32, [R3+0x800] ;  /* 0x000800000320783b */ /* 0x000ea20000004200 */
[----:B-----5:R-:W-:-:S03]  /*40c0*/  F2FP.BF16.PACK_AB R21, R142, R143 ;  /* 0x0000008f8e15723e */ /* 0x020fc600000010ff */
[----:B------:R-:W3:Y:S04]  /*40d0*/  LDSM.16.MT88.4 R36, [R3+0x6000] ;  /* 0x006000000324783b */ /* 0x000ee80000004200 */
[----:B------:R-:W5:Y:S01]  /*40e0*/  LDSM.16.MT88.4 R52, [R3+0x6800] ;  /* 0x006800000334783b */ /* 0x000f620000004200 */
[----:B------:R-:W-:-:S03]  /*40f0*/  FFMA.FTZ R4, R16, c[0x0][0x2d0], -R0 ;  /* 0x0000b40010047a23 */ /* 0x000fc60000010800 */
[----:B------:R-:W-:Y:S01]  /*4100*/  LDSM.16.MT88.4 R136, [R3+0x5800] ;  /* 0x005800000388783b */ /* 0x000fe20000004200 */
[----:B------:R1:W1:Y:S02]  /*4110*/  MUFU.EX2 R146, R4 ;  /* 0x0000000400927308 */ /* 0x0002640000000800 */
[----:B-1----:R-:W-:-:S06]  /*4120*/  FFMA.FTZ R4, R17, c[0x0][0x2d0], -R2 ;  /* 0x0000b40011047a23 */ /* 0x002fcc0000010802 */
[----:B------:R1:W-:Y:S01]  /*4130*/  MUFU.EX2 R206, R4 ;  /* 0x0000000400ce7308 */ /* 0x0003e20000000800 */
[----:B------:R-:W-:Y:S01]  /*4140*/  F2FP.BF16.PACK_AB R23, R146, R144 ;  /* 0x000000909217723e */ /* 0x000fe200000010ff */
[----:B-1----:R-:W-:-:S06]  /*4150*/  FFMA.FTZ R4, R18, c[0x0][0x2d0], -R0 ;  /* 0x0000b40012047a23 */ /* 0x002fcc0000010800 */
[----:B------:R1:W-:Y:S02]  /*4160*/  MUFU.EX2 R145, R4 ;  /* 0x0000000400917308 */ /* 0x0003e40000000800 */
[----:B-1----:R-:W-:-:S06]  /*4170*/  FFMA.FTZ R4, R19, c[0x0][0x2d0], -R0 ;  /* 0x0000b40013047a23 */ /* 0x002fcc0000010800 */
[----:B------:R1:W1:Y:S02]  /*4180*/  MUFU.EX2 R151, R4 ;  /* 0x0000000400977308 */ /* 0x0002640000000800 */
[----:B-1----:R-:W-:-:S06]  /*4190*/  FFMA.FTZ R4, R24, c[0x0][0x2d0], -R0 ;  /* 0x0000b40018047a23 */ /* 0x002fcc0000010800 */
[----:B------:R1:W-:Y:S01]  /*41a0*/  MUFU.EX2 R200, R4 ;  /* 0x0000000400c87308 */ /* 0x0003e20000000800 */
[----:B------:R-:W-:Y:S01]  /*41b0*/  HMMA.16816.F32.BF16 R28, R20, R8, RZ ;  /* 0x00000008141c723c */ /* 0x000fe200000418ff */
[----:B-1----:R-:W-:-:S06]  /*41c0*/  FFMA.FTZ R4, R25, c[0x0][0x2d0], -R0 ;  /* 0x0000b40019047a23 */ /* 0x002fcc0000010800 */
[----:B------:R1:W1:Y:S01]  /*41d0*/  MUFU.EX2 R203, R4 ;  /* 0x0000000400cb7308 */ /* 0x0002620000000800 */
[C---:B----4-:R-:W-:Y:S08]  /*41e0*/  HMMA.16816.F32.BF16 R24, R20.reuse, R14, RZ ;  /* 0x0000000e1418723c */ /* 0x050ff000000418ff */
[----:B-1----:R-:W-:Y:S01]  /*41f0*/  HMMA.16816.F32.BF16 R4, R20, R12, RZ ;  /* 0x0000000c1404723c */ /* 0x002fe200000418ff */
[----:B------:R-:W-:-:S07]  /*4200*/  F2FP.BF16.PACK_AB R16, R204, R201 ;  /* 0x000000c9cc10723e */ /* 0x000fce00000010ff */
[----:B------:R-:W-:Y:S01]  /*4210*/  HMMA.16816.F32.BF16 R8, R20, R10, RZ ;  /* 0x0000000a1408723c */ /* 0x000fe200000418ff */
[----:B------:R-:W-:Y:S02]  /*4220*/  F2FP.BF16.PACK_AB R17, R151, R145 ;  /* 0x000000919711723e */ /* 0x000fe400000010ff */
[----:B------:R-:W-:Y:S02]  /*4230*/  F2FP.BF16.PACK_AB R18, R206, R205 ;  /* 0x000000cdce12723e */ /* 0x000fe400000010ff */
[----:B------:R-:W-:-:S07]  /*4240*/  F2FP.BF16.PACK_AB R19, R203, R200 ;  /* 0x000000c8cb13723e */ /* 0x000fce00000010ff */
[C---:B------:R-:W-:Y:S08]  /*4250*/  HMMA.16816.F32.BF16 R76, R16.reuse, R46, R24 ;  /* 0x0000002e104c723c */ /* 0x040ff00000041818 */
[C---:B------:R-:W-:Y:S08]  /*4260*/  HMMA.16816.F32.BF16 R100, R16.reuse, R44, R4 ;  /* 0x0000002c1064723c */ /* 0x040ff00000041804 */
[C---:B--2---:R-:W-:Y:S01]  /*4270*/  HMMA.16816.F32.BF16 R92, R16.reuse, R32, R28 ;  /* 0x00000020105c723c */ /* 0x044fe2000004181c */
[--C-:B------:R-:W-:Y:S01]  /*4280*/  FFMA.FTZ R4, R56, c[0x0][0x2d0], -R2.reuse ;  /* 0x0000b40038047a23 */ /* 0x100fe20000010802 */
[----:B------:R-:W-:Y:S03]  /*4290*/  LDSM.16.MT88.4 R44, [R213+0x800] ;  /* 0x00080000d52c783b */ /* 0x000fe60000004200 */
[----:B------:R1:W-:Y:S03]  /*42a0*/  MUFU.EX2 R27, R4 ;  /* 0x00000004001b7308 */ /* 0x0003e60000000800 */
[----:B------:R-:W-:Y:S01]  /*42b0*/  HMMA.16816.F32.BF16 R88, R16, R34, R8 ;  /* 0x000000221058723c */ /* 0x000fe20000041808 */
[----:B------:R-:W2:Y:S01]  /*42c0*/  LDSM.16.MT88.4 R32, [R213] ;  /* 0x00000000d520783b */ /* 0x000ea20000004200 */
[----:B-1----:R-:W-:-:S04]  /*42d0*/  FFMA.FTZ R4, R59, c[0x0][0x2d0], -R2 ;  /* 0x0000b4003b047a23 */ /* 0x002fc80000010802 */
[----:B------:R1:W-:Y:S02]  /*42e0*/  MUFU.EX2 R147, R4 ;  /* 0x0000000400937308 */ /* 0x0003e40000000800 */
[----:B---3--:R-:W-:Y:S01]  /*42f0*/  HMMA.16816.F32.BF16 R12, R20, R38, RZ ;  /* 0x00000026140c723c */ /* 0x008fe200000418ff */
[----:B-1----:R-:W-:-:S05]  /*4300*/  FFMA.FTZ R4, R58, c[0x0][0x2d0], -R2 ;  /* 0x0000b4003a047a23 */ /* 0x002fca0000010802 */
[----:B------:R1:W-:Y:S02]  /*4310*/  MUFU.EX2 R120, R4 ;  /* 0x0000000400787308 */ /* 0x0003e40000000800 */
[C---:B------:R-:W-:Y:S01]  /*4320*/  HMMA.16816.F32.BF16 R8, R20.reuse, R36, RZ ;  /* 0x000000241408723c */ /* 0x040fe200000418ff */
[----:B------:R-:W-:Y:S01]  /*4330*/  IMAD.IADD R24, R209, 0x1, R213 ;  /* 0x00000001d1187824 */ /* 0x000fe200078e02d5 */
[----:B------:R-:W-:Y:S04]  /*4340*/  LDSM.16.MT88.4 R36, [R3+0x1000] ;  /* 0x001000000324783b */ /* 0x000fe80000004200 */
[----:B------:R-:W3:Y:S02]  /*4350*/  LDSM.16.MT88.4 R116, [R24] ;  /* 0x000000001874783b */ /* 0x000ee40000004200 */
[----:B------:R-:W-:Y:S02]  /*4360*/  HMMA.16816.F32.BF16 R28, R20, R48, RZ ;  /* 0x00000030141c723c */ /* 0x000fe400000418ff */
[----:B------:R-:W-:Y:S01]  /*4370*/  LDSM.16.MT88.4 R112, [R24+0x800] ;  /* 0x000800001870783b */ /* 0x000fe20000004200 */
[----:B-1----:R-:W-:-:S05]  /*4380*/  FFMA.FTZ R4, R57, c[0x0][0x2d0], -R2 ;  /* 0x0000b40039047a23 */ /* 0x002fca0000010802 */
[----:B-----5:R-:W-:Y:S01]  /*4390*/  HMMA.16816.F32.BF16 R72, R16, R54, R12 ;  /* 0x000000361048723c */ /* 0x020fe2000004180c */
[----:B------:R-:W-:Y:S01]  /*43a0*/  LDSM.16.MT88.4 R56, [R3+0x7000] ;  /* 0x007000000338783b */ /* 0x000fe20000004200 */
[----:B------:R1:W4:Y:S02]  /*43b0*/  MUFU.EX2 R123, R4 ;  /* 0x00000004007b7308 */ /* 0x0003240000000800 */
[----:B-1----:R-:W-:-:S06]  /*43c0*/  FFMA.FTZ R4, R61, c[0x0][0x2d0], -R2 ;  /* 0x0000b4003d047a23 */ /* 0x002fcc0000010802 */
[----:B------:R1:W-:Y:S02]  /*43d0*/  MUFU.EX2 R121, R4 ;  /* 0x0000000400797308 */ /* 0x0003e40000000800 */
[----:B-1----:R-:W-:-:S06]  /*43e0*/  FFMA.FTZ R4, R60, c[0x0][0x2d0], -R2 ;  /* 0x0000b4003c047a23 */ /* 0x002fcc0000010802 */
[----:B------:R1:W-:Y:S02]  /*43f0*/  MUFU.EX2 R122, R4 ;  /* 0x00000004007a7308 */ /* 0x0003e40000000800 */
[----:B-1----:R-:W-:-:S06]  /*4400*/  FFMA.FTZ R4, R62, c[0x0][0x2d0], -R2 ;  /* 0x0000b4003e047a23 */ /* 0x002fcc0000010802 */
[----:B------:R1:W-:Y:S01]  /*4410*/  MUFU.EX2 R124, R4 ;  /* 0x00000004007c7308 */ /* 0x0003e20000000800 */
[----:B--2---:R-:W-:Y:S01]  /*4420*/  HMMA.16816.F32.BF16 R12, R20, R32, RZ ;  /* 0x00000020140c723c */ /* 0x004fe200000418ff */
[----:B-1----:R-:W-:-:S06]  /*4430*/  FFMA.FTZ R4, R85, c[0x0][0x2d0], -R0 ;  /* 0x0000b40055047a23 */ /* 0x002fcc0000010800 */
[----:B------:R1:W-:Y:S01]  /*4440*/  MUFU.EX2 R25, R4 ;  /* 0x0000000400197308 */ /* 0x0003e20000000800 */
[C---:B------:R-:W-:Y:S08]  /*4450*/  HMMA.16816.F32.BF16 R68, R16.reuse, R52, R8 ;  /* 0x000000341044723c */ /* 0x040ff00000041808 */
[----:B------:R-:W-:Y:S01]  /*4460*/  HMMA.16816.F32.BF16 R236, R16, R40, R28 ;  /* 0x0000002810ec723c */ /* 0x000fe2000004181c */
[----:B------:R-:W2:Y:S07]  /*4470*/  LDSM.16.MT88.4 R28, [R3+0x4000] ;  /* 0x00400000031c783b */ /* 0x000eae0000004200 */
[C---:B------:R-:W-:Y:S01]  /*4480*/  HMMA.16816.F32.BF16 R32, R20.reuse, R34, RZ ;  /* 0x000000221420723c */ /* 0x040fe200000418ff */
[--C-:B-1----:R-:W-:Y:S01]  /*4490*/  FFMA.FTZ R4, R84, c[0x0][0x2d0], -R0.reuse ;  /* 0x0000b40054047a23 */ /* 0x102fe20000010800 */
[----:B------:R-:W-:Y:S03]  /*44a0*/  LDSM.16.MT88.4 R52, [R3+0x7800] ;  /* 0x007800000334783b */ /* 0x000fe60000004200 */
[----:B------:R1:W5:Y:S03]  /*44b0*/  MUFU.EX2 R26, R4 ;  /* 0x00000004001a7308 */ /* 0x0003660000000800 */
[----:B------:R-:W-:Y:S01]  /*44c0*/  HMMA.16816.F32.BF16 R8, R20, R50, RZ ;  /* 0x000000321408723c */ /* 0x000fe200000418ff */
[----:B-1----:R-:W-:-:S04]  /*44d0*/  FFMA.FTZ R4, R63, c[0x0][0x2d0], -R0 ;  /* 0x0000b4003f047a23 */ /* 0x002fc80000010800 */
[----:B------:R1:W-:Y:S02]  /*44e0*/  MUFU.EX2 R5, R4 ;  /* 0x0000000400057308 */ /* 0x0003e40000000800 */
[----:B-1----:R-:W-:-:S06]  /*44f0*/  FFMA.FTZ R4, R64, c[0x0][0x2d0], -R0 ;  /* 0x0000b40040047a23 */ /* 0x002fcc0000010800 */
[----:B------:R1:W1:Y:S01]  /*4500*/  MUFU.EX2 R6, R4 ;  /* 0x0000000400067308 */ /* 0x0002620000000800 */
[----:B------:R-:W-:Y:S01]  /*4510*/  HMMA.16816.F32.BF16 R228, R16, R44, R12 ;  /* 0x0000002c10e4723c */ /* 0x000fe2000004180c */
[----:B-1----:R-:W-:Y:S02]  /*4520*/  FFMA.FTZ R4, R87, c[0x0][0x2d0], -R2 ;  /* 0x0000b40057047a23 */ /* 0x002fe40000010802 */
[----:B----4-:R-:W-:-:S04]  /*4530*/  IMAD.MOV.U32 R87, RZ, RZ, R123 ;  /* 0x000000ffff577224 */ /* 0x010fc800078e007b */
[----:B------:R1:W-:Y:S01]  /*4540*/  MUFU.EX2 R84, R4 ;  /* 0x0000000400547308 */ /* 0x0003e20000000800 */
[----:B------:R-:W-:Y:S02]  /*4550*/  F2FP.BF16.PACK_AB R12, R147, R27 ;  /* 0x0000001b930c723e */ /* 0x000fe400000010ff */
[----:B------:R-:W-:Y:S01]  /*4560*/  HMMA.16816.F32.BF16 R232, R16, R42, R8 ;  /* 0x0000002a10e8723c */ /* 0x000fe20000041808 */
[----:B-----5:R-:W-:Y:S02]  /*4570*/  F2FP.BF16.PACK_AB R13, R26, R25 ;  /* 0x000000191a0d723e */ /* 0x020fe400000010ff */
[----:B------:R-:W-:Y:S01]  /*4580*/  F2FP.BF16.PACK_AB R14, R87, R120 ;  /* 0x00000078570e723e */ /* 0x000fe200000010ff */
[----:B-1----:R-:W-:Y:S02]  /*4590*/  FFMA.FTZ R4, R86, c[0x0][0x2d0], -R2 ;  /* 0x0000b40056047a23 */ /* 0x002fe40000010802 */
[----:B------:R-:W-:Y:S02]  /*45a0*/  IMAD.MOV.U32 R86, RZ, RZ, R6 ;  /* 0x000000ffff567224 */ /* 0x000fe400078e0006 */
[----:B------:R1:W-:Y:S01]  /*45b0*/  MUFU.EX2 R6, R4 ;  /* 0x0000000400067308 */ /* 0x0003e20000000800 */
[----:B---3--:R-:W-:Y:S02]  /*45c0*/  HMMA.16816.F32.BF16 R8, R20, R116, RZ ;  /* 0x000000741408723c */ /* 0x008fe400000418ff */
[----:B------:R-:W-:-:S06]  /*45d0*/  F2FP.BF16.PACK_AB R15, R86, R5 ;  /* 0x00000005560f723e */ /* 0x000fcc00000010ff */
[----:B------:R-:W-:Y:S01]  /*45e0*/  HMMA.16816.F32.BF16 R224, R16, R46, R32 ;  /* 0x0000002e10e0723c */ /* 0x000fe20000041820 */
[----:B------:R-:W3:Y:S01]  /*45f0*/  LDSM.16.MT88.4 R44, [R3+0x1800] ;  /* 0x00180000032c783b */ /* 0x000ee20000004200 */
[----:B-1----:R-:W-:-:S04]  /*4600*/  FFMA.FTZ R4, R96, c[0x0][0x2d0], -R2 ;  /* 0x0000b40060047a23 */ /* 0x002fc80000010802 */
[----:B------:R1:W-:Y:S02]  /*4610*/  MUFU.EX2 R116, R4 ;  /* 0x0000000400747308 */ /* 0x0003e40000000800 */
[----:B------:R-:W-:Y:S07]  /*4620*/  HMMA.16816.F32.BF16 R60, R12, R36, R92 ;  /* 0x000000240c3c723c */ /* 0x000fee000004185c */
[----:B------:R-:W-:Y:S02]  /*4630*/  IMAD.MOV.U32 R95, RZ, RZ, R5 ;  /* 0x000000ffff5f7224 */ /* 0x000fe400078e0005 */
[----:B-1----:R-:W-:-:S04]  /*4640*/  FFMA.FTZ R4, R65, c[0x0][0x2d0], -R0 ;  /* 0x0000b40041047a23 */ /* 0x002fc80000010800 */
[----:B------:R1:W-:Y:S01]  /*4650*/  MUFU.EX2 R92, R4 ;  /* 0x00000004005c7308 */ /* 0x0003e20000000800 */
[----:B------:R-:W-:Y:S01]  /*4660*/  HMMA.16816.F32.BF16 R48, R12, R38, R88 ;  /* 0x000000260c30723c */ /* 0x000fe20000041858 */
[----:B-1----:R-:W-:-:S06]  /*4670*/  FFMA.FTZ R4, R81, c[0x0][0x2d0], -R0 ;  /* 0x0000b40051047a23 */ /* 0x002fcc0000010800 */
[----:B------:R1:W4:Y:S01]  /*4680*/  MUFU.EX2 R5, R4 ;  /* 0x0000000400057308 */ /* 0x0003220000000800 */
[C---:B--2---:R-:W-:Y:S08]  /*4690*/  HMMA.16816.F32.BF16 R40, R12.reuse, R28, R100 ;  /* 0x0000001c0c28723c */ /* 0x044ff00000041864 */
[----:B------:R-:W-:Y:S01]  /*46a0*/  HMMA.16816.F32.BF16 R36, R12, R30, R76 ;  /* 0x0000001e0c24723c */ /* 0x000fe2000004184c */
[----:B------:R-:W2:Y:S01]  /*46b0*/  LDSM.16.MT88.4 R28, [R3+0x4800] ;  /* 0x00480000031c783b */ /* 0x000ea20000004200 */
[----:B-1----:R-:W-:-:S04]  /*46c0*/  FFMA.FTZ R4, R80, c[0x0][0x2d0], -R0 ;  /* 0x0000b40050047a23 */ /* 0x002fc80000010800 */
[----:B------:R1:W-:Y:S02]  /*46d0*/  MUFU.EX2 R252, R4 ;  /* 0x0000000400fc7308 */ /* 0x0003e40000000800 */
[----:B------:R-:W-:Y:S01]  /*46e0*/  HMMA.16816.F32.BF16 R32, R12, R56, R68 ;  /* 0x000000380c20723c */ /* 0x000fe20000041844 */
[----:B-1----:R-:W-:-:S05]  /*46f0*/  FFMA.FTZ R4, R82, c[0x0][0x2d0], -R0 ;  /* 0x0000b40052047a23 */ /* 0x002fca0000010800 */
[----:B------:R1:W5:Y:S02]  /*4700*/  MUFU.EX2 R250, R4 ;  /* 0x0000000400fa7308 */ /* 0x0003640000000800 */
[----:B------:R-:W-:Y:S01]  /*4710*/  HMMA.16816.F32.BF16 R56, R12, R58, R72 ;  /* 0x0000003a0c38723c */ /* 0x000fe20000041848 */
[----:B------:R-:W-:Y:S02]  /*4720*/  IMAD.MOV.U32 R85, RZ, RZ, R124 ;  /* 0x000000ffff557224 */ /* 0x000fe400078e007c */
[----:B------:R-:W-:Y:S02]  /*4730*/  IMAD.MOV.U32 R93, RZ, RZ, R122 ;  /* 0x000000ffff5d7224 */ /* 0x000fe400078e007a */
[----:B------:R-:W-:Y:S02]  /*4740*/  IMAD.MOV.U32 R94, RZ, RZ, R121 ;  /* 0x000000ffff5e7224 */ /* 0x000fe400078e0079 */
[----:B-1----:R-:W-:-:S04]  /*4750*/  FFMA.FTZ R4, R99, c[0x0][0x2d0], -R2 ;  /* 0x0000b40063047a23 */ /* 0x002fc80000010802 */
[----:B------:R1:W-:Y:S01]  /*4760*/  MUFU.EX2 R251, R4 ;  /* 0x0000000400fb7308 */ /* 0x0003e20000000800 */
[----:B----4-:R-:W-:Y:S01]  /*4770*/  IMAD.MOV.U32 R75, RZ, RZ, R5 ;  /* 0x000000ffff4b7224 */ /* 0x010fe200078e0005 */
[----:B------:R-:W-:Y:S01]  /*4780*/  HMMA.16816.F32.BF16 R220, R16, R112, R8 ;  /* 0x0000007010dc723c */ /* 0x000fe20000041808 */
[----:B-1----:R-:W-:-:S06]  /*4790*/  FFMA.FTZ R4, R83, c[0x0][0x2d0], -R2 ;  /* 0x0000b40053047a23 */ /* 0x002fcc0000010802 */
[----:B------:R-:W-:Y:S01]  /*47a0*/  F2FP.BF16.PACK_AB R8, R93, R94 ;  /* 0x0000005e5d08723e */ /* 0x000fe200000010ff */
[----:B------:R-:W-:Y:S01]  /*47b0*/  IMAD.MOV.U32 R73, RZ, RZ, R6 ;  /* 0x000000ffff497224 */ /* 0x000fe200078e0006 */
[----:B------:R-:W-:Y:S01]  /*47c0*/  F2FP.BF16.PACK_AB R9, R75, R92 ;  /* 0x0000005c4b09723e */ /* 0x000fe200000010ff */
[----:B------:R1:W-:Y:S01]  /*47d0*/  MUFU.EX2 R249, R4 ;  /* 0x0000000400f97308 */ /* 0x0003e20000000800 */
[----:B------:R-:W-:Y:S01]  /*47e0*/  F2FP.BF16.PACK_AB R10, R84, R85 ;  /* 0x00000055540a723e */ /* 0x000fe200000010ff */
[----:B------:R-:W-:Y:S01]  /*47f0*/  LDSM.16.MT88.4 R80, [R3+0x8800] ;  /* 0x008800000350783b */ /* 0x000fe20000004200 */
[----:B-----5:R-:W-:Y:S01]  /*4800*/  F2FP.BF16.PACK_AB R11, R250, R252 ;  /* 0x000000fcfa0b723e */ /* 0x020fe200000010ff */
[----:B-1----:R-:W-:-:S04]  /*4810*/  FFMA.FTZ R4, R104, c[0x0][0x2d0], -R2 ;  /* 0x0000b40068047a23 */ /* 0x002fc80000010802 */
[----:B------:R1:W-:Y:S02]  /*4820*/  MUFU.EX2 R248, R4 ;  /* 0x0000000400f87308 */ /* 0x0003e40000000800 */
[C---:B---3--:R-:W-:Y:S08]  /*4830*/  HMMA.16816.F32.BF16 R60, R8.reuse, R44, R60 ;  /* 0x0000002c083c723c */ /* 0x048ff0000004183c */
[----:B------:R-:W-:Y:S01]  /*4840*/  HMMA.16816.F32.BF16 R48, R8, R46, R48 ;  /* 0x0000002e0830723c */ /* 0x000fe20000041830 */
[----:B------:R-:W3:Y:S01]  /*4850*/  LDSM.16.MT88.4 R44, [R3+0x2000] ;  /* 0x00200000032c783b */ /* 0x000ee20000004200 */
[----:B-1----:R-:W-:-:S04]  /*4860*/  FFMA.FTZ R4, R66, c[0x0][0x2d0], -R0 ;  /* 0x0000b40042047a23 */ /* 0x002fc80000010800 */
[----:B------:R1:W-:Y:S02]  /*4870*/  MUFU.EX2 R247, R4 ;  /* 0x0000000400f77308 */ /* 0x0003e40000000800 */
[----:B-1----:R-:W-:-:S06]  /*4880*/  FFMA.FTZ R4, R67, c[0x0][0x2d0], -R0 ;  /* 0x0000b40043047a23 */ /* 0x002fcc0000010800 */
[----:B------:R1:W4:Y:S01]  /*4890*/  MUFU.EX2 R246, R4 ;  /* 0x0000000400f67308 */ /* 0x0003220000000800 */
[----:B--2---:R-:W-:Y:S01]  /*48a0*/  HMMA.16816.F32.BF16 R132, R8, R28, R40 ;  /* 0x0000001c0884723c */ /* 0x004fe20000041828 */
[----:B------:R-:W-:Y:S01]  /*48b0*/  LDSM.16.MT88.4 R40, [R3+0x5000] ;  /* 0x005000000328783b */ /* 0x000fe20000004200 */
[----:B-1----:R-:W-:-:S05]  /*48c0*/  FFMA.FTZ R4, R97, c[0x0][0x2d0], -R0 ;  /* 0x0000b40061047a23 */ /* 0x002fca0000010800 */
[----:B------:R1:W-:Y:S01]  /*48d0*/  MUFU.EX2 R245, R4 ;  /* 0x0000000400f57308 */ /* 0x0003e20000000800 */
[----:B------:R-:W-:Y:S01]  /*48e0*/  HMMA.16816.F32.BF16 R64, R8, R30, R36 ;  /* 0x0000001e0840723c */ /* 0x000fe20000041824 */
[----:B------:R-:W2:Y:S01]  /*48f0*/  LDSM.16.MT88.4 R28, [R3+0x8000] ;  /* 0x00800000031c783b */ /* 0x000ea20000004200 */
[----:B-1----:R-:W-:-:S05]  /*4900*/  FFMA.FTZ R4, R98, c[0x0][0x2d0], -R0 ;  /* 0x0000b40062047a23 */ /* 0x002fca0000010800 */
[----:B------:R1:W5:Y:S02]  /*4910*/  MUFU.EX2 R244, R4 ;  /* 0x0000000400f47308 */ /* 0x0003640000000800 */
[----:B-1----:R-:W-:-:S06]  /*4920*/  FFMA.FTZ R4, R107, c[0x0][0x2d0], -R2 ;  /* 0x0000b4006b047a23 */ /* 0x002fcc0000010802 */
[----:B------:R1:W1:Y:S01]  /*4930*/  MUFU.EX2 R243, R4 ;  /* 0x0000000400f37308 */ /* 0x0002620000000800 */
[----:B------:R-:W-:Y:S01]  /*4940*/  HMMA.16816.F32.BF16 R36, R8, R52, R32 ;  /* 0x000000340824723c */ /* 0x000fe20000041820 */
[--C-:B-1----:R-:W-:Y:S02]  /*4950*/  FFMA.FTZ R4, R106, c[0x0][0x2d0], -R2.reuse ;  /* 0x0000b4006a047a23 */ /* 0x102fe40000010802 */
[----:B------:R-:W-:-:S04]  /*4960*/  FFMA.FTZ R2, R111, c[0x0][0x2d0], -R2 ;  /* 0x0000b4006f027a23 */ /* 0x000fc80000010802 */
[----:B------:R1:W-:Y:S01]  /*4970*/  MUFU.EX2 R241, R2 ;  /* 0x0000000200f17308 */ /* 0x0003e20000000800 */
[----:B------:R-:W-:Y:S01]  /*4980*/  HMMA.16816.F32.BF16 R32, R8, R54, R56 ;  /* 0x000000360820723c */ /* 0x000fe20000041838 */
[----:B----4-:R-:W-:Y:S01]  /*4990*/  F2FP.BF16.PACK_AB R5, R246, R247 ;  /* 0x000000f7f605723e */ /* 0x010fe200000010ff */
[----:B------:R-:W-:Y:S01]  /*49a0*/  IMAD.MOV.U32 R117, RZ, RZ, R217 ;  /* 0x000000ffff757224 */ /* 0x000fe200078e00d9 */
[----:B------:R-:W-:Y:S01]  /*49b0*/  F2FP.BF16.PACK_AB R6, R249, R251 ;  /* 0x000000fbf906723e */ /* 0x000fe200000010ff */
[----:B------:R-:W-:Y:S01]  /*49c0*/  LDSM.16.MT88.4 R52, [R212+0x3000] ;  /* 0x00300000d434783b */ /* 0x000fe20000004200 */
[----:B-----5:R-:W-:Y:S01]  /*49d0*/  F2FP.BF16.PACK_AB R7, R244, R245 ;  /* 0x000000f5f407723e */ /* 0x020fe200000010ff */
[--C-:B-1----:R-:W-:Y:S02]  /*49e0*/  FFMA.FTZ R2, R105, c[0x0][0x2d0], -R0.reuse ;  /* 0x0000b40069027a23 */ /* 0x102fe40000010800 */
[----:B------:R-:W1:Y:S02]  /*49f0*/  LDSM.16.MT88.4 R104, [R3+0x2800] ;  /* 0x002800000368783b */ /* 0x000e640000004200 */
[----:B------:R4:W-:Y:S08]  /*4a00*/  MUFU.EX2 R240, R2 ;  /* 0x0000000200f07308 */ /* 0x0009f00000000800 */
[----:B------:R5:W-:Y:S01]  /*4a10*/  MUFU.EX2 R242, R4 ;  /* 0x0000000400f27308 */ /* 0x000be20000000800 */
[----:B----4-:R-:W-:-:S07]  /*4a20*/  FFMA.FTZ R2, R110, c[0x0][0x2d0], -R0 ;  /* 0x0000b4006e027a23 */ /* 0x010fce0000010800 */
[----:B------:R4:W1:Y:S01]  /*4a30*/  MUFU.EX2 R219, R2 ;  /* 0x0000000200db7308 */ /* 0x0008620000000800 */
[----:B-----5:R-:W-:-:S07]  /*4a40*/  F2FP.BF16.PACK_AB R4, R116, R73 ;  /* 0x000000497404723e */ /* 0x020fce00000010ff */
[----:B---3--:R-:W-:Y:S01]  /*4a50*/  HMMA.16816.F32.BF16 R100, R4, R44, R60 ;  /* 0x0000002c0464723c */ /* 0x008fe2000004183c */
[--C-:B----4-:R-:W-:Y:S02]  /*4a60*/  FFMA.FTZ R2, R108, c[0x0][0x2d0], -R0.reuse ;  /* 0x0000b4006c027a23 */ /* 0x110fe40000010800 */
[----:B------:R-:W-:-:S05]  /*4a70*/  FFMA.FTZ R0, R109, c[0x0][0x2d0], -R0 ;  /* 0x0000b4006d007a23 */ /* 0x000fca0000010800 */
[C---:B------:R-:W-:Y:S01]  /*4a80*/  HMMA.16816.F32.BF16 R44, R4.reuse, R46, R48 ;  /* 0x0000002e042c723c */ /* 0x040fe20000041830 */
[----:B------:R-:W-:Y:S01]  /*4a90*/  MUFU.EX2 R218, R2 ;  /* 0x0000000200da7308 */ /* 0x000fe20000000800 */
[----:B------:R-:W-:Y:S01]  /*4aa0*/  F2FP.BF16.PACK_AB R96, R243, R248 ;  /* 0x000000f8f360723e */ /* 0x000fe200000010ff */
[----:B------:R-:W3:Y:S06]  /*4ab0*/  LDSM.16.MT88.4 R48, [R212+0x3800] ;  /* 0x00380000d430783b */ /* 0x000eec0000004200 */
[----:B------:R-:W4:Y:S01]  /*4ac0*/  MUFU.EX2 R217, R0 ;  /* 0x0000000000d97308 */ /* 0x000f220000000800 */
[----:B--2---:R-:W-:Y:S01]  /*4ad0*/  HMMA.16816.F32.BF16 R36, R4, R28, R36 ;  /* 0x0000001c0424723c */ /* 0x004fe20000041824 */
[----:B-1----:R-:W-:-:S02]  /*4ae0*/  F2FP.BF16.PACK_AB R97, R219, R240 ;  /* 0x000000f0db61723e */ /* 0x002fc400000010ff */
[----:B------:R-:W-:-:S05]  /*4af0*/  F2FP.BF16.PACK_AB R98, R241, R242 ;  /* 0x000000f2f162723e */ /* 0x000fca00000010ff */
[----:B------:R-:W-:Y:S01]  /*4b00*/  HMMA.16816.F32.BF16 R32, R4, R30, R32 ;  /* 0x0000001e0420723c */ /* 0x000fe20000041820 */
[----:B----4-:R-:W-:-:S07]  /*4b10*/  F2FP.BF16.PACK_AB R99, R217, R218 ;  /* 0x000000dad963723e */ /* 0x010fce00000010ff */
[----:B------:R-:W-:Y:S08]  /*4b20*/  HMMA.16816.F32.BF16 R132, R4, R40, R132 ;  /* 0x000000280484723c */ /* 0x000ff00000041884 */
[----:B------:R-:W-:Y:S08]  /*4b30*/  HMMA.16816.F32.BF16 R100, R96, R104, R100 ;  /* 0x000000686064723c */ /* 0x000ff00000041864 */
[----:B------:R-:W-:Y:S08]  /*4b40*/  HMMA.16816.F32.BF16 R40, R4, R42, R64 ;  /* 0x0000002a0428723c */ /* 0x000ff00000041840 */
[C---:B------:R-:W-:Y:S01]  /*4b50*/  HMMA.16816.F32.BF16 R104, R96.reuse, R106, R44 ;  /* 0x0000006a6068723c */ /* 0x040fe2000004182c */
[----:B------:R-:W1:Y:S07]  /*4b60*/  LDSM.16.MT88.4 R44, [R213+0x3000] ;  /* 0x00300000d52c783b */ /* 0x000e6e0000004200 */
[C---:B------:R-:W-:Y:S08]  /*4b70*/  HMMA.16816.F32.BF16 R76, R96.reuse, R80, R36 ;  /* 0x00000050604c723c */ /* 0x040ff00000041824 */
[----:B------:R-:W-:Y:S08]  /*4b80*/  HMMA.16816.F32.BF16 R80, R96, R82, R32 ;  /* 0x000000526050723c */ /* 0x000ff00000041820 */
[C---:B------:R-:W-:Y:S08]  /*4b90*/  HMMA.16816.F32.BF16 R32, R20.reuse, R52, RZ ;  /* 0x000000341420723c */ /* 0x040ff000000418ff */
[C---:B------:R-:W-:Y:S01]  /*4ba0*/  HMMA.16816.F32.BF16 R28, R20.reuse, R54, RZ ;  /* 0x00000036141c723c */ /* 0x040fe200000418ff */
[----:B------:R-:W2:Y:S07]  /*4bb0*/  LDSM.16.MT88.4 R52, [R24+0x3000] ;  /* 0x003000001834783b */ /* 0x000eae0000004200 */
[----:B------:R-:W-:Y:S08]  /*4bc0*/  HMMA.16816.F32.BF16 R36, R20, R118, RZ ;  /* 0x000000761424723c */ /* 0x000ff000000418ff */
[C---:B------:R-:W-:Y:S08]  /*4bd0*/  HMMA.16816.F32.BF16 R132, R96.reuse, R136, R132 ;  /* 0x000000886084723c */ /* 0x040ff00000041884 */
[----:B------:R-:W-:Y:S01]  /*4be0*/  HMMA.16816.F32.BF16 R136, R96, R138, R40 ;  /* 0x0000008a6088723c */ /* 0x000fe20000041828 */
[----:B------:R-:W4:Y:S07]  /*4bf0*/  LDSM.16.MT88.4 R40, [R213+0x3800] ;  /* 0x00380000d528783b */ /* 0x000f2e0000004200 */
[C---:B---3--:R-:W-:Y:S08]  /*4c00*/  HMMA.16816.F32.BF16 R68, R16.reuse, R48, R32 ;  /* 0x000000301044723c */ /* 0x048ff00000041820 */
[C---:B------:R-:W-:Y:S01]  /*4c10*/  HMMA.16816.F32.BF16 R128, R16.reuse, R50, R28 ;  /* 0x000000321080723c */ /* 0x040fe2000004181c */
[----:B------:R-:W3:Y:S07]  /*4c20*/  LDSM.16.MT88.4 R48, [R24+0x3800] ;  /* 0x003800001830783b */ /* 0x000eee0000004200 */
[----:B------:R-:W-:Y:S08]  /*4c30*/  HMMA.16816.F32.BF16 R60, R16, R114, R36 ;  /* 0x00000072103c723c */ /* 0x000ff00000041824 */
[C---:B-1----:R-:W-:Y:S08]  /*4c40*/  HMMA.16816.F32.BF16 R36, R20.reuse, R44, RZ ;  /* 0x0000002c1424723c */ /* 0x042ff000000418ff */
[----:B--2---:R-:W-:Y:S01]  /*4c50*/  HMMA.16816.F32.BF16 R28, R20, R52, RZ ;  /* 0x00000034141c723c */ /* 0x004fe200000418ff */
[----:B------:R-:W-:-:S07]  /*4c60*/  IMAD.MOV.U32 R74, RZ, RZ, R120 ;  /* 0x000000ffff4a7224 */ /* 0x000fce00078e0078 */
[----:B------:R-:W-:Y:S08]  /*4c70*/  HMMA.16816.F32.BF16 R32, R20, R46, RZ ;  /* 0x0000002e1420723c */ /* 0x000ff000000418ff */
[C---:B----4-:R-:W-:Y:S01]  /*4c80*/  HMMA.16816.F32.BF16 R120, R16.reuse, R40, R36 ;  /* 0x000000281078723c */ /* 0x050fe20000041824 */
[----:B------:R-:W1:Y:S07]  /*4c90*/  LDSM.16.MT88.4 R36, [R212+0x6000] ;  /* 0x00600000d424783b */ /* 0x000e6e0000004200 */
[----:B---3--:R-:W-:Y:S08]  /*4ca0*/  HMMA.16816.F32.BF16 R124, R16, R48, R28 ;  /* 0x00000030107c723c */ /* 0x008ff0000004181c */
[----:B------:R-:W-:Y:S08]  /*4cb0*/  HMMA.16816.F32.BF16 R28, R20, R54, RZ ;  /* 0x00000036141c723c */ /* 0x000ff000000418ff */
[C---:B------:R-:W-:Y:S01]  /*4cc0*/  HMMA.16816.F32.BF16 R44, R16.reuse, R42, R32 ;  /* 0x0000002a102c723c */ /* 0x040fe20000041820 */
[----:B------:R-:W2:Y:S11]  /*4cd0*/  LDSM.16.MT88.4 R32, [R212+0x6800] ;  /* 0x00680000d420783b */ /* 0x000eb60000004200 */
[----:B------:R-:W-:Y:S04]  /*4ce0*/  @!UPT UIADD3 URZ, URZ, URZ, URZ ;  /* 0x0000003f3f3ff290 */ /* 0x000fe8000fffe03f */
[----:B------:R-:W-:Y:S08]  /*4cf0*/  HMMA.16816.F32.BF16 R88, R16, R50, R28 ;  /* 0x000000321058723c */ /* 0x000ff0000004181c */
[----:B-1----:R-:W-:Y:S01]  /*4d00*/  HMMA.16816.F32.BF16 R28, R20, R36, RZ ;  /* 0x00000024141c723c */ /* 0x002fe200000418ff */
[----:B------:R-:W-:Y:S02]  /*4d10*/  FADD.FTZ R0, R143, R142 ;  /* 0x0000008e8f007221 */ /* 0x000fe40000010000 */
[----:B------:R-:W-:-:S02]  /*4d20*/  IMAD.MOV.U32 R142, RZ, RZ, R117 ;  /* 0x000000ffff8e7224 */ /* 0x000fc400078e0075 */
[----:B------:R-:W-:Y:S11]  /*4d30*/  IMAD.MOV.U32 R143, RZ, RZ, R116 ;  /* 0x000000ffff8f7224 */ /* 0x000ff600078e0074 */
[----:B------:R-:W-:Y:S08]  /*4d40*/  @!UPT UIADD3 URZ, URZ, URZ, URZ ;  /* 0x0000003f3f3ff290 */ /* 0x000ff0000fffe03f */
[----:B--2---:R-:W-:Y:S08]  /*4d50*/  HMMA.16816.F32.BF16 R116, R16, R32, R28 ;  /* 0x000000201074723c */ /* 0x004ff0000004181c */
[----:B------:R-:W-:Y:S01]  /*4d60*/  HMMA.16816.F32.BF16 R28, R20, R38, RZ ;  /* 0x00000026141c723c */ /* 0x000fe200000418ff */
[----:B------:R-:W1:Y:S11]  /*4d70*/  LDSM.16.MT88.4 R36, [R213+0x6000] ;  /* 0x00600000d524783b */ /* 0x000e760000004200 */
[----:B------:R-:W-:Y:S11]  /*4d80*/  @!UPT UIADD3 URZ, URZ, URZ, URZ ;  /* 0x0000003f3f3ff290 */ /* 0x000ff6000fffe03f */
[----:B------:R-:W-:Y:S01]  /*4d90*/  @!UPT UIADD3 URZ, URZ, URZ, URZ ;  /* 0x0000003f3f3ff290 */ /* 0x000fe2000fffe03f */
[----:B------:R-:W-:Y:S01]  /*4da0*/  HMMA.16816.F32.BF16 R112, R16, R34, R28 ;  /* 0x000000221070723c */ /* 0x000fe2000004181c */
[----:B------:R-:W2:Y:S07]  /*4db0*/  LDSM.16.MT88.4 R32, [R213+0x6800] ;  /* 0x00680000d520783b */ /* 0x000eae0000004200 */
[----:B-1----:R-:W-:Y:S11]  /*4dc0*/  HMMA.16816.F32.BF16 R28, R20, R36, RZ ;  /* 0x00000024141c723c */ /* 0x002ff600000418ff */
[----:B------:R-:W-:Y:S11]  /*4dd0*/  @!UPT UIADD3 URZ, URZ, URZ, URZ ;  /* 0x0000003f3f3ff290 */ /* 0x000ff6000fffe03f */
[----:B------:R-:W-:Y:S02]  /*4de0*/  @!UPT UIADD3 URZ, URZ, URZ, URZ ;  /* 0x0000003f3f3ff290 */ /* 0x000fe4000fffe03f */
[----:B--2---:R-:W-:Y:S08]  /*4df0*/  HMMA.16816.F32.BF16 R108, R16, R32, R28 ;  /* 0x00000020106c723c */ /* 0x004ff0000004181c */
[----:B------:R-:W-:Y:S01]  /*4e00*/  HMMA.16816.F32.BF16 R28, R20, R38, RZ ;  /* 0x00000026141c723c */ /* 0x000fe200000418ff */
[----:B------:R-:W-:Y:S02]  /*4e10*/  IMAD.MOV.U32 R65, RZ, RZ, R93 ;  /* 0x000000ffff417224 */ /* 0x000fe400078e005d */
[----:B------:R-:W-:-:S02]  /*4e20*/  IMAD.MOV.U32 R66, RZ, RZ, R92 ;  /* 0x000000ffff427224 */ /* 0x000fc400078e005c */
[----:B------:R-:W-:Y:S02]  /*4e30*/  IMAD.MOV.U32 R67, RZ, RZ, R94 ;  /* 0x000000ffff437224 */ /* 0x000fe400078e005e */
[----:B------:R-:W-:Y:S11]  /*4e40*/  IMAD.MOV.U32 R58, RZ, RZ, R95 ;  /* 0x000000ffff3a7224 */ /* 0x000ff600078e005f */
[----:B------:R-:W-:Y:S06]  /*4e50*/  @!UPT UIADD3 URZ, URZ, URZ, URZ ;  /* 0x0000003f3f3ff290 */ /* 0x000fec000fffe03f */
[----:B------:R-:W-:Y:S01]  /*4e60*/  HMMA.16816.F32.BF16 R92, R16, R34, R28 ;  /* 0x00000022105c723c */ /* 0x000fe2000004181c */
[----:B------:R-:W1:Y:S01]  /*4e70*/  LDSM.16.MT88.4 R28, [R24+0x6000] ;  /* 0x00600000181c783b */ /* 0x000e620000004200 */
[----:B------:R-:W-:-:S04]  /*4e80*/  FADD.FTZ R2, R149, R148 ;  /* 0x0000009495027221 */ /* 0x000fc80000010000 */
[----:B------:R-:W-:-:S04]  /*4e90*/  FADD.FTZ R2, R150, R2 ;  /* 0x0000000296027221 */ /* 0x000fc80000010000 */
[----:B------:R-:W-:Y:S01]  /*4ea0*/  FADD.FTZ R2, R202, R2 ;  /* 0x00000002ca027221 */ /* 0x000fe20000010000 */
[C---:B-1----:R-:W-:Y:S08]  /*4eb0*/  HMMA.16816.F32.BF16 R32, R20.reuse, R28, RZ ;  /* 0x0000001c1420723c */ /* 0x042ff000000418ff */
[----:B------:R-:W-:Y:S01]  /*4ec0*/  HMMA.16816.F32.BF16 R20, R20, R30, RZ ;  /* 0x0000001e1414723c */ /* 0x000fe200000418ff */
[----:B------:R-:W1:Y:S01]  /*4ed0*/  LDSM.16.MT88.4 R28, [R24+0x6800] ;  /* 0x00680000181c783b */ /* 0x000e620000004200 */
[----:B------:R-:W-:-:S04]  /*4ee0*/  FADD.FTZ R2, R201, R2 ;  /* 0x00000002c9027221 */ /* 0x000fc80000010000 */
[----:B------:R-:W-:-:S04]  /*4ef0*/  FADD.FTZ R2, R204, R2 ;  /* 0x00000002cc027221 */ /* 0x000fc80000010000 */
[----:B------:R-:W-:Y:S02]  /*4f00*/  FADD.FTZ R2, R205, R2 ;  /* 0x00000002cd027221 */ /* 0x000fe40000010000 */
[----:B------:R-:W-:Y:S02]  /*4f10*/  IMAD.MOV.U32 R56, RZ, RZ, R86 ;  /* 0x000000ffff387224 */ /* 0x000fe400078e0056 */
[----:B------:R-:W-:Y:S02]  /*4f20*/  FADD.FTZ R2, R206, R2 ;  /* 0x00000002ce027221 */ /* 0x000fe40000010000 */
[----:B------:R-:W-:Y:S02]  /*4f30*/  IMAD.MOV.U32 R57, RZ, RZ, R87 ;  /* 0x000000ffff397224 */ /* 0x000fe400078e0057 */
[----:B------:R-:W-:Y:S02]  /*4f40*/  IMAD.MOV.U32 R205, RZ, RZ, R84 ;  /* 0x000000ffffcd7224 */ /* 0x000fe400078e0054 */
[----:B------:R-:W-:-:S02]  /*4f50*/  IMAD.MOV.U32 R206, RZ, RZ, R85 ;  /* 0x000000ffffce7224 */ /* 0x000fc400078e0055 */
[C---:B-1----:R-:W-:Y:S08]  /*4f60*/  HMMA.16816.F32.BF16 R84, R16.reuse, R28, R32 ;  /* 0x0000001c1054723c */ /* 0x042ff00000041820 */
[----:B------:R-:W-:Y:S01]  /*4f70*/  HMMA.16816.F32.BF16 R32, R16, R30, R20 ;  /* 0x0000001e1020723c */ /* 0x000fe20000041814 */
[----:B------:R-:W1:Y:S01]  /*4f80*/  LDSM.16.MT88.4 R16, [R212+0x1000] ;  /* 0x00100000d410783b */ /* 0x000e620000004200 */
[----:B------:R-:W-:-:S02]  /*4f90*/  IMAD.MOV.U32 R64, RZ, RZ, R75 ;  /* 0x000000ffff407224 */ /* 0x000fc400078e004b */
[----:B------:R-:W-:Y:S01]  /*4fa0*/  IMAD.MOV.U32 R204, RZ, RZ, R73 ;  /* 0x000000ffffcc7224 */ /* 0x000fe200078e0049 */
[----:B------:R-:W2:Y:S01]  /*4fb0*/  LDSM.16.MT88.4 R20, [R213+0x1000] ;  /* 0x00100000d514783b */ /* 0x000ea20000004200 */
[----:B------:R-:W-:Y:S02]  /*4fc0*/  IMAD.MOV.U32 R59, RZ, RZ, R74 ;  /* 0x000000ffff3b7224 */ /* 0x000fe400078e004a */
[----:B------:R-:W-:-:S04]  /*4fd0*/  FADD.FTZ R0, R144, R0 ;  /* 0x0000000090007221 */ /* 0x000fc80000010000 */
[----:B------:R-:W-:-:S04]  /*4fe0*/  FADD.FTZ R0, R146, R0 ;  /* 0x0000000092007221 */ /* 0x000fc80000010000 */
[----:B------:R-:W-:Y:S01]  /*4ff0*/  FADD.FTZ R0, R145, R0 ;  /* 0x0000000091007221 */ /* 0x000fe20000010000 */
[----:B-1----:R-:W-:Y:S07]  /*5000*/  HMMA.16816.F32.BF16 R72, R12, R16, R236 ;  /* 0x000000100c48723c */ /* 0x002fee00000418ec */
[----:B------:R-:W-:Y:S02]  /*5010*/  IMAD.MOV.U32 R239, RZ, RZ, R64 ;  /* 0x000000ffffef7224 */ /* 0x000fe400078e0040 */
[----:B------:R-:W-:-:S02]  /*5020*/  IMAD.MOV.U32 R238, RZ, RZ, R65 ;  /* 0x000000ffffee7224 */ /* 0x000fc400078e0041 */
[----:B------:R-:W-:Y:S02]  /*5030*/  IMAD.MOV.U32 R237, RZ, RZ, R66 ;  /* 0x000000ffffed7224 */ /* 0x000fe400078e0042 */
[----:B------:R-:W-:Y:S02]  /*5040*/  IMAD.MOV.U32 R236, RZ, RZ, R67 ;  /* 0x000000ffffec7224 */ /* 0x000fe400078e0043 */
[----:B------:R-:W-:Y:S01]  /*5050*/  HMMA.16816.F32.BF16 R64, R12, R18, R232 ;  /* 0x000000120c40723c */ /* 0x000fe200000418e8 */
[----:B------:R-:W1:Y:S01]  /*5060*/  LDSM.16.MT88.4 R16, [R24+0x1000] ;  /* 0x001000001810783b */ /* 0x000e620000004200 */
[----:B------:R-:W-:-:S04]  /*5070*/  FADD.FTZ R0, R151, R0 ;  /* 0x0000000097007221 */ /* 0x000fc80000010000 */
[----:B------:R-:W-:-:S04]  /*5080*/  FADD.FTZ R0, R200, R0 ;  /* 0x00000000c8007221 */ /* 0x000fc80000010000 */
[----:B------:R-:W-:-:S04]  /*5090*/  FADD.FTZ R0, R203, R0 ;  /* 0x00000000cb007221 */ /* 0x000fc80000010000 */
[----:B------:R-:W-:Y:S01]  /*50a0*/  FADD.FTZ R0, R25, R0 ;  /* 0x0000000019007221 */ /* 0x000fe20000010000 */
[----:B--2---:R-:W-:Y:S01]  /*50b0*/  HMMA.16816.F32.BF16 R48, R12, R22, R224 ;  /* 0x000000160c30723c */ /* 0x004fe200000418e0 */
[----:B------:R-:W-:Y:S02]  /*50c0*/  IMAD.MOV.U32 R235, RZ, RZ, R56 ;  /* 0x000000ffffeb7224 */ /* 0x000fe400078e0038 */
[----:B------:R-:W-:Y:S02]  /*50d0*/  FADD.FTZ R3, R26, R0 ;  /* 0x000000001a037221 */ /* 0x000fe40000010000 */
[----:B------:R-:W-:Y:S02]  /*50e0*/  IMAD.MOV.U32 R234, RZ, RZ, R57 ;  /* 0x000000ffffea7224 */ /* 0x000fe400078e0039 */
[----:B------:R-:W-:Y:S02]  /*50f0*/  IMAD.MOV.U32 R233, RZ, RZ, R58 ;  /* 0x000000ffffe97224 */ /* 0x000fe400078e003a */
[----:B------:R-:W-:-:S02]  /*5100*/  IMAD.MOV.U32 R0, RZ, RZ, R59 ;  /* 0x000000ffff007224 */ /* 0x000fc400078e003b */
        /* <DEDUP_REMOVED lines=9> */
[----:B------:R-:W-:Y:S01]  /*51a0*/  HMMA.16816.F32.BF16 R44, R12, R18, R44 ;  /* 0x000000120c2c723c */ /* 0x000fe2000004182c */
[----:B------:R-:W1:Y:S01]  /*51b0*/  LDSM.16.MT88.4 R16, [R212+0x7000] ;  /* 0x00700000d410783b */ /* 0x000e620000004200 */
[----:B------:R-:W-:-:S04]  /*51c0*/  FADD.FTZ R2, R27, R2 ;  /* 0x000000021b027221 */ /* 0x000fc80000010000 */
[----:B------:R-:W-:Y:S02]  /*51d0*/  FADD.FTZ R2, R147, R2 ;  /* 0x0000000293027221 */ /* 0x000fe40000010000 */
        /* <DEDUP_REMOVED lines=11> */
[----:B------:R-:W1:Y:S04]  /*5290*/  LDSM.16.MT88.4 R16, [R213+0x1800] ;  /* 0x00180000d510783b */ /* 0x000e680000004200 */
[----:B------:R-:W3:Y:S03]  /*52a0*/  LDSM.16.MT88.4 R12, [R24+0x1800] ;  /* 0x00180000180c783b */ /* 0x000ee60000004200 */
        /* <DEDUP_REMOVED lines=20> */
[----:B------:R-:W-:Y:S01]  /*53f0*/  LDSM.16.MT88.4 R20, [R212+0x2000] ;  /* 0x00200000d414783b */ /* 0x000fe20000004200 */
[----:B------:R-:W-:-:S02]  /*5400*/  FADD.FTZ R0, R0, R2 ;  /* 0x0000000200007221 */ /* 0x000fc40000010000 */
[----:B------:R-:W-:Y:S01]  /*5410*/  FADD.FTZ R3, R233, R3 ;  /* 0x00000003e9037221 */ /* 0x000fe20000010000 */
[----:B------:R-:W-:Y:S03]  /*5420*/  LDSM.16.MT88.4 R144, [R212+0x2800] ;  /* 0x00280000d490783b */ /* 0x000fe60000004200 */
[C---:B-1----:R-:W-:Y:S08]  /*5430*/  HMMA.16816.F32.BF16 R32, R8.reuse, R16, R128 ;  /* 0x000000100820723c */ /* 0x042ff00000041880 */
[C---:B------:R-:W-:Y:S01]  /*5440*/  HMMA.16816.F32.BF16 R28, R8.reuse, R18, R124 ;  /* 0x00000012081c723c */ /* 0x040fe2000004187c */
[----:B------:R-:W-:Y:S07]  /*5450*/  LDSM.16.MT88.4 R16, [R213+0x2000] ;  /* 0x00200000d510783b */ /* 0x000fee0000004200 */
[C---:B---3--:R-:W-:Y:S01]  /*5460*/  HMMA.16816.F32.BF16 R128, R8.reuse, R12, R120 ;  /* 0x0000000c0880723c */ /* 0x048fe20000041878 */
[----:B------:R-:W-:Y:S07]  /*5470*/  LDSM.16.MT88.4 R120, [R24+0x2800] ;  /* 0x002800001878783b */ /* 0x000fee0000004200 */
[----:B------:R-:W-:Y:S01]  /*5480*/  HMMA.16816.F32.BF16 R92, R8, R14, R92 ;  /* 0x0000000e085c723c */ /* 0x000fe2000004185c */
[----:B------:R-:W1:Y:S04]  /*5490*/  LDSM.16.MT88.4 R12, [R24+0x2000] ;  /* 0x00200000180c783b */ /* 0x000e680000004200 */
[----:B------:R-:W2:Y:S03]  /*54a0*/  LDSM.16.MT88.4 R8, [R212+0x5000] ;  /* 0x00500000d408783b */ /* 0x000ea60000004200 */
[C---:B-1----:R-:W-:Y:S08]  /*54b0*/  HMMA.16816.F32.BF16 R88, R4.reuse, R14, R84 ;  /* 0x0000000e0458723c */ /* 0x042ff00000041854 */
[C---:B--2---:R-:W-:Y:S08]  /*54c0*/  HMMA.16816.F32.BF16 R124, R4.reuse, R8, R68 ;  /* 0x00000008047c723c */ /* 0x044ff00000041844 */
[C---:B------:R-:W-:Y:S01]  /*54d0*/  HMMA.16816.F32.BF16 R84, R4.reuse, R10, R60 ;  /* 0x0000000a0454723c */ /* 0x040fe2000004183c */
[----:B------:R-:W1:Y:S07]  /*54e0*/  LDSM.16.MT88.4 R8, [R213+0x8000] ;  /* 0x00800000d508783b */ /* 0x000e6e0000004200 */
[C---:B------:R-:W-:Y:S01]  /*54f0*/  HMMA.16816.F32.BF16 R116, R4.reuse, R12, R116 ;  /* 0x0000000c0474723c */ /* 0x040fe20000041874 */
[----:B------:R-:W2:Y:S07]  /*5500*/  LDSM.16.MT88.4 R12, [R212+0x8000] ;  /* 0x00800000d40c783b */ /* 0x000eae0000004200 */
[C---:B------:R-:W-:Y:S01]  /*5510*/  HMMA.16816.F32.BF16 R44, R4.reuse, R22, R112 ;  /* 0x00000016042c723c */ /* 0x040fe20000041870 */
[----:B------:R-:W-:Y:S07]  /*5520*/  LDSM.16.MT88.4 R112, [R213+0x2800] ;  /* 0x00280000d570783b */ /* 0x000fee0000004200 */
[----:B------:R-:W-:Y:S01]  /*5530*/  HMMA.16816.F32.BF16 R148, R4, R20, R148 ;  /* 0x000000140494723c */ /* 0x000fe20000041894 */
[----:B------:R-:W-:Y:S01]  /*5540*/  LDSM.16.MT88.4 R20, [R213+0x5000] ;  /* 0x00500000d514783b */ /* 0x000fe20000004200 */
[----:B------:R-:W-:-:S06]  /*5550*/  FADD.FTZ R2, R234, R0 ;  /* 0x00000000ea027221 */ /* 0x000fcc0000010000 */
[C---:B-1----:R-:W-:Y:S08]  /*5560*/  HMMA.16816.F32.BF16 R32, R4.reuse, R8, R32 ;  /* 0x000000080420723c */ /* 0x042ff00000041820 */
[----:B------:R-:W-:Y:S01]  /*5570*/  HMMA.16816.F32.BF16 R28, R4, R10, R28 ;  /* 0x0000000a041c723c */ /* 0x000fe2000004181c */
[----:B------:R-:W1:Y:S01]  /*5580*/  LDSM.16.MT88.4 R8, [R24+0x8000] ;  /* 0x008000001808783b */ /* 0x000e620000004200 */
[----:B------:R-:W-:-:S02]  /*5590*/  FADD.FTZ R0, R235, R3 ;  /* 0x00000003eb007221 */ /* 0x000fc40000010000 */
[----:B------:R-:W-:Y:S02]  /*55a0*/  FADD.FTZ R2, R236, R2 ;  /* 0x00000002ec027221 */ /* 0x000fe40000010000 */
[----:B------:R-:W-:Y:S02]  /*55b0*/  FADD.FTZ R0, R237, R0 ;  /* 0x00000000ed007221 */ /* 0x000fe40000010000 */
[----:B------:R-:W-:Y:S01]  /*55c0*/  HMMA.16816.F32.BF16 R108, R4, R16, R108 ;  /* 0x00000010046c723c */ /* 0x000fe2000004186c */
[----:B------:R-:W-:Y:S02]  /*55d0*/  FADD.FTZ R2, R238, R2 ;  /* 0x00000002ee027221 */ /* 0x000fe40000010000 */
[----:B------:R-:W-:-:S05]  /*55e0*/  FADD.FTZ R0, R239, R0 ;  /* 0x00000000ef007221 */ /* 0x000fca0000010000 */
[----:B------:R-:W-:Y:S01]  /*55f0*/  HMMA.16816.F32.BF16 R56, R4, R18, R56 ;  /* 0x000000120438723c */ /* 0x000fe20000041838 */
[----:B------:R-:W3:Y:S01]  /*5600*/  LDSM.16.MT88.4 R16, [R24+0x5000] ;  /* 0x005000001810783b */ /* 0x000ee20000004200 */
[----:B------:R-:W-:Y:S02]  /*5610*/  FADD.FTZ R2, R206, R2 ;  /* 0x00000002ce027221 */ /* 0x000fe40000010000 */
[----:B------:R-:W-:Y:S02]  /*5620*/  FADD.FTZ R0, R252, R0 ;  /* 0x00000000fc007221 */ /* 0x000fe40000010000 */
[----:B------:R-:W-:Y:S02]  /*5630*/  FADD.FTZ R2, R205, R2 ;  /* 0x00000002cd027221 */ /* 0x000fe40000010000 */
[----:B------:R-:W-:Y:S02]  /*5640*/  FADD.FTZ R0, R250, R0 ;  /* 0x00000000fa007221 */ /* 0x000fe40000010000 */
[----:B------:R-:W-:-:S02]  /*5650*/  FADD.FTZ R2, R204, R2 ;  /* 0x00000002cc027221 */ /* 0x000fc40000010000 */
[----:B------:R-:W-:Y:S02]  /*5660*/  FADD.FTZ R0, R247, R0 ;  /* 0x00000000f7007221 */ /* 0x000fe40000010000 */
[----:B------:R-:W-:Y:S01]  /*5670*/  FADD.FTZ R2, R143, R2 ;  /* 0x000000028f027221 */ /* 0x000fe20000010000 */
[----:B--2---:R-:W-:Y:S01]  /*5680*/  HMMA.16816.F32.BF16 R40, R4, R12, R40 ;  /* 0x0000000c0428723c */ /* 0x004fe20000041828 */
[----:B------:R-:W-:Y:S02]  /*5690*/  FADD.FTZ R0, R246, R0 ;  /* 0x00000000f6007221 */ /* 0x000fe40000010000 */
[----:B------:R-:W-:Y:S02]  /*56a0*/  FADD.FTZ R2, R251, R2 ;  /* 0x00000002fb027221 */ /* 0x000fe40000010000 */
[----:B------:R-:W-:-:S03]  /*56b0*/  FADD.FTZ R0, R245, R0 ;  /* 0x00000000f5007221 */ /* 0x000fc60000010000 */
[----:B------:R-:W-:Y:S01]  /*56c0*/  HMMA.16816.F32.BF16 R36, R4, R14, R36 ;  /* 0x0000000e0424723c */ /* 0x000fe20000041824 */
[----:B------:R-:W-:-:S07]  /*56d0*/  FADD.FTZ R2, R249, R2 ;  /* 0x00000002f9027221 */ /* 0x000fce0000010000 */
[----:B-1----:R-:W-:Y:S01]  /*56e0*/  HMMA.16816.F32.BF16 R12, R4, R8, R128 ;  /* 0x00000008040c723c */ /* 0x002fe20000041880 */
[----:B------:R-:W1:Y:S01]  /*56f0*/  LDSM.16.MT88.4 R128, [R212+0x5800] ;  /* 0x00580000d480783b */ /* 0x000e620000004200 */
[----:B------:R-:W-:-:S06]  /*5700*/  FADD.FTZ R0, R244, R0 ;  /* 0x00000000f4007221 */ /* 0x000fcc0000010000 */
[----:B------:R-:W-:Y:S08]  /*5710*/  HMMA.16816.F32.BF16 R108, R96, R112, R108 ;  /* 0x00000070606c723c */ /* 0x000ff0000004186c */
[----:B------:R-:W-:Y:S01]  /*5720*/  HMMA.16816.F32.BF16 R68, R4, R20, R72 ;  /* 0x000000140444723c */ /* 0x000fe20000041848 */
[----:B------:R-:W-:Y:S07]  /*5730*/  LDSM.16.MT88.4 R72, [R212+0x8800] ;  /* 0x00880000d448783b */ /* 0x000fee0000004200 */
[C---:B------:R-:W-:Y:S01]  /*5740*/  HMMA.16816.F32.BF16 R112, R96.reuse, R114, R56 ;  /* 0x000000726070723c */ /* 0x040fe20000041838 */
[----:B------:R-:W2:Y:S07]  /*5750*/  LDSM.16.MT88.4 R56, [R213+0x5800] ;  /* 0x00580000d538783b */ /* 0x000eae0000004200 */
[----:B------:R-:W-:Y:S01]  /*5760*/  HMMA.16816.F32.BF16 R116, R96, R120, R116 ;  /* 0x000000786074723c */ /* 0x000fe20000041874 */
[----:B------:R-:W-:-:S07]  /*5770*/  FADD.FTZ R3, R248, R2 ;  /* 0x00000002f8037221 */ /* 0x000fce0000010000 */
[----:B------:R-:W-:Y:S01]  /*5780*/  HMMA.16816.F32.BF16 R20, R4, R22, R64 ;  /* 0x000000160414723c */ /* 0x000fe20000041840 */
[----:B------:R-:W4:Y:S04]  /*5790*/  LDSM.16.MT88.4 R64, [R24+0x5800] ;  /* 0x005800001840783b */ /* 0x000f280000004200 */
[----:B------:R-:W-:Y:S03]  /*57a0*/  LDSM.16.MT88.4 R24, [R24+0x8800] ;  /* 0x008800001818783b */ /* 0x000fe60000004200 */
[----:B------:R-:W-:Y:S01]  /*57b0*/  HMMA.16816.F32.BF16 R120, R96, R122, R88 ;  /* 0x0000007a6078723c */ /* 0x000fe20000041858 */
[----:B------:R-:W5:Y:S01]  /*57c0*/  LDSM.16.MT88.4 R88, [R213+0x8800] ;  /* 0x00880000d558783b */ /* 0x000f620000004200 */
[----:B------:R-:W-:-:S02]  /*57d0*/  FADD.FTZ R2, R240, R0 ;  /* 0x00000000f0027221 */ /* 0x000fc40000010000 */
[----:B------:R-:W-:Y:S02]  /*57e0*/  FADD.FTZ R3, R243, R3 ;  /* 0x00000003f3037221 */ /* 0x000fe40000010000 */
[----:B------:R-:W-:Y:S02]  /*57f0*/  FADD.FTZ R2, R219, R2 ;  /* 0x00000002db027221 */ /* 0x000fe40000010000 */
[----:B---3--:R-:W-:Y:S01]  /*5800*/  HMMA.16816.F32.BF16 R60, R4, R16, R52 ;  /* 0x00000010043c723c */ /* 0x008fe20000041834 */
[----:B------:R-:W-:Y:S02]  /*5810*/  FADD.FTZ R3, R242, R3 ;  /* 0x00000003f2037221 */ /* 0x000fe40000010000 */
[----:B------:R-:W-:Y:S02]  /*5820*/  FADD.FTZ R2, R218, R2 ;  /* 0x00000002da027221 */ /* 0x000fe40000010000 */
[----:B------:R-:W-:-:S03]  /*5830*/  FADD.FTZ R3, R241, R3 ;  /* 0x00000003f1037221 */ /* 0x000fc60000010000 */
[----:B------:R-:W-:Y:S01]  /*5840*/  HMMA.16816.F32.BF16 R48, R4, R18, R48 ;  /* 0x000000120430723c */ /* 0x000fe20000041830 */
[----:B------:R-:W-:-:S07]  /*5850*/  FADD.FTZ R2, R217, R2 ;  /* 0x00000002d9027221 */ /* 0x000fce0000010000 */
[----:B------:R-:W-:Y:S01]  /*5860*/  HMMA.16816.F32.BF16 R4, R4, R10, R92 ;  /* 0x0000000a0404723c */ /* 0x000fe2000004185c */
[----:B------:R3:W-:Y:S01]  /*5870*/  STL [R1+0xc], R2 ;  /* 0x00000c0201007387 */ /* 0x0007e20000100800 */
[----:B------:R-:W-:-:S03]  /*5880*/  IADD3 R0, R207, -0x3, RZ ;  /* 0xfffffffdcf007810 */ /* 0x000fc60007ffe0ff */
[----:B------:R3:W-:Y:S01]  /*5890*/  STL [R1+0x8], R3 ;  /* 0x0000080301007387 */ /* 0x0007e20000100800 */
[----:B------:R-:W-:Y:S02]  /*58a0*/  ISETP.GE.AND P0, PT, R0, R142, PT ;  /* 0x0000008e0000720c */ /* 0x000fe40003f06270 */
[C---:B-1----:R-:W-:Y:S01]  /*58b0*/  HMMA.16816.F32.BF16 R124, R96.reuse, R128, R124 ;  /* 0x00000080607c723c */ /* 0x042fe2000004187c */
[----:B------:R-:W-:Y:S07]  /*58c0*/  BSSY B0, `(.L_x_2072) ;  /* 0x000003a000007945 */ /* 0x000fee0003800000 */
[C---:B------:R-:W-:Y:S08]  /*58d0*/  HMMA.16816.F32.BF16 R128, R96.reuse, R130, R84 ;  /* 0x000000826080723c */ /* 0x040ff00000041854 */
[C---:B--2---:R-:W-:Y:S08]  /*58e0*/  HMMA.16816.F32.BF16 R52, R96.reuse, R56, R68 ;  /* 0x000000386034723c */ /* 0x044ff00000041844 */
        /* <DEDUP_REMOVED lines=10> */
[----:B------:R-:W-:Y:S01]  /*5990*/  HMMA.16816.F32.BF16 R96, R96, R26, R4 ;  /* 0x0000001a6060723c */ /* 0x000fe20000041804 */
[----:B------:R-:W-:Y:S07]  /*59a0*/  @!UPT UIADD3 URZ, URZ, URZ, URZ ;  /* 0x0000003f3f3ff290 */ /* 0x000fee000fffe03f */
[----:B------:R-:W-:Y:S11]  /*59b0*/  @!P0 BRA `(.L_x_2073) ;  /* 0x000002a000008947 */ /* 0x000ff60003800000 */
[----:B---3--:R-:W2:Y:S04]  /*59c0*/  LDL.LU.64 R234, [R1+0x68] ;  /* 0x0000680001ea7983 */ /* 0x008ea80000300a00 */
[----:B------:R-:W3:Y:S04]  /*59d0*/  LDL.64 R238, [R1+0x18] ;  /* 0x0000180001ee7983 */ /* 0x000ee80000100a00 */
[----:B------:R-:W4:Y:S04]  /*59e0*/  LDL R205, [R1+0x20] ;  /* 0x0000200001cd7983 */ /* 0x000f280000100800 */
[----:B------:R-:W5:Y:S04]  /*59f0*/  LDL R204, [R1+0x14] ;  /* 0x0000140001cc7983 */ /* 0x000f680000100800 */
[----:B------:R-:W5:Y:S01]  /*5a00*/  LDL R143, [R1+0x24] ;  /* 0x00002400018f7983 */ /* 0x000f620000100800 */
[----:B------:R-:W-:Y:S01]  /*5a10*/  SHF.R.S32.HI R2, RZ, 0x1f, R0 ;  /* 0x0000001fff027819 */ /* 0x000fe20000011400 */
[----:B------:R-:W-:-:S04]  /*5a20*/  IMAD.WIDE.U32 R4, R0, c[0x0][0x1e0], RZ ;  /* 0x0000780000047a25 */ /* 0x000fc800078e00ff */
[----:B------:R-:W-:Y:S02]  /*5a30*/  IMAD R2, R2, c[0x0][0x1e0], RZ ;  /* 0x0000780002027a24 */ /* 0x000fe400078e02ff */
[----:B------:R-:W-:Y:S02]  /*5a40*/  IMAD.MOV.U32 R206, RZ, RZ, c[0x0][0x1e0] ;  /* 0x00007800ffce7624 */ /* 0x000fe400078e00ff */
[----:B------:R-:W-:Y:S02]  /*5a50*/  IMAD R0, R0, c[0x0][0x1e4], R2 ;  /* 0x0000790000007a24 */ /* 0x000fe400078e0202 */
[----:B------:R-:W-:Y:S02]  /*5a60*/  IMAD.MOV.U32 R237, RZ, RZ, 0x6 ;  /* 0x00000006ffed7424 */ /* 0x000fe400078e00ff */
[----:B------:R-:W-:Y:S02]  /*5a70*/  IMAD.IADD R0, R5, 0x1, R0 ;  /* 0x0000000105007824 */ /* 0x000fe400078e0200 */
[C---:B------:R-:W-:Y:S01]  /*5a80*/  IMAD.SHL.U32 R6, R206.reuse, 0x40, RZ ;  /* 0x00000040ce067824 */ /* 0x040fe200078e00ff */
[----:B------:R-:W-:Y:S01]  /*5a90*/  SHF.L.U64.HI R7, R206, R237, c[0x0][0x1e4] ;  /* 0x00007900ce077619 */ /* 0x000fe200000102ed */
[----:B------:R-:W-:-:S02]  /*5aa0*/  IMAD R0, R0, 0x60, RZ ;  /* 0x0000006000007824 */ /* 0x000fc400078e02ff */
[----:B--2---:R-:W-:-:S04]  /*5ab0*/  IMAD.WIDE.U32 R4, R4, 0x60, R234 ;  /* 0x0000006004047825 */ /* 0x004fc800078e00ea */
[----:B------:R-:W-:Y:S01]  /*5ac0*/  IMAD.IADD R0, R5, 0x1, R0 ;  /* 0x0000000105007824 */ /* 0x000fe200078e0200 */
[----:B------:R-:W-:Y:S02]  /*5ad0*/  LEA R2, P4, R4, c[0x0][0x1c8], 0x1 ;  /* 0x0000720004027a11 */ /* 0x000fe400078808ff */
[----:B---3--:R-:W-:Y:S02]  /*5ae0*/  ISETP.GE.AND P3, PT, R238, c[0x0][0x1d4], PT ;  /* 0x00007500ee007a0c */ /* 0x008fe40003f66270 */
[----:B----4-:R-:W-:Y:S02]  /*5af0*/  ISETP.GE.AND P1, PT, R205, c[0x0][0x1d4], PT ;  /* 0x00007500cd007a0c */ /* 0x010fe40003f26270 */
[----:B------:R-:W-:Y:S02]  /*5b00*/  LEA.HI.X R3, R4, c[0x0][0x1cc], R0, 0x1, P4 ;  /* 0x0000730004037a11 */ /* 0x000fe400020f0c00 */
[----:B-----5:R-:W-:Y:S02]  /*5b10*/  ISETP.GE.AND P0, PT, R204, c[0x0][0x1d4], PT ;  /* 0x00007500cc007a0c */ /* 0x020fe40003f06270 */
[----:B------:R-:W-:-:S02]  /*5b20*/  IADD3 R10, P6, P5, R6, 0x80, R2 ;  /* 0x00000080060a7810 */ /* 0x000fc40007dde002 */
[-C--:B------:R-:W-:Y:S02]  /*5b30*/  IADD3 R4, P4, R2, R6.reuse, RZ ;  /* 0x0000000602047210 */ /* 0x080fe40007f9e0ff */
        /* <DEDUP_REMOVED lines=18> */
.L_x_2073:
[----:B---3--:R-:W-:Y:S05]  /*5c60*/  BSYNC B0 ;  /* 0x0000000000007941 */ /* 0x008fea0003800000 */
.L_x_2072:
[----:B------:R-:W2:Y:S01]  /*5c70*/  LDL R0, [R1+0x64] ;  /* 0x0000640001007983 */ /* 0x000ea20000100800 */
[----:B-1----:R-:W-:Y:S01]  /*5c80*/  IMAD.MOV.U32 R3, RZ, RZ, c[0x0][0x168] ;  /* 0x00005a00ff037624 */ /* 0x002fe200078e00ff */
[----:B------:R-:W-:Y:S01]  /*5c90*/  IADD3 R217, R207, -0x2, RZ ;  /* 0xfffffffecfd97810 */ /* 0x000fe20007ffe0ff */
[----:B------:R-:W-:Y:S01]  /*5ca0*/  IMAD.MOV.U32 R206, RZ, RZ, 0x1 ;  /* 0x00000001ffce7424 */ /* 0x000fe200078e00ff */
[----:B------:R-:W0:Y:S01]  /*5cb0*/  LDGDEPBAR ;  /* 0x00000000000079af */ /* 0x000e220000000000 */
[----:B--2---:R-:W-:-:S05]  /*5cc0*/  @P2 IMAD.HI.U32 R2, R0, c[0x0][0x2c8], RZ ;  /* 0x0000b20000022a27 */ /* 0x004fca00078e00ff */
[----:B------:R-:W-:-:S04]  /*5cd0*/  @P2 SHF.R.U32.HI R0, RZ, c[0x0][0x2cc], R2 ;  /* 0x0000b300ff002a19 */ /* 0x000fc80000011602 */
[----:B------:R-:W-:-:S05]  /*5ce0*/  IADD3 R0, R0, c[0x0][0x1d0], -R3 ;  /* 0x0000740000007a10 */ /* 0x000fca0007ffe803 */
[----:B------:R-:W-:-:S05]  /*5cf0*/  IMAD.HI R0, R0, 0x2aaaaaab, RZ ;  /* 0x2aaaaaab00007827 */ /* 0x000fca00078e02ff */
[----:B------:R-:W-:-:S04]  /*5d00*/  SHF.R.U32.HI R2, RZ, 0x1f, R0 ;  /* 0x0000001fff027819 */ /* 0x000fc80000011600 */
[----:B------:R-:W-:-:S04]  /*5d10*/  LEA.HI.SX32 R0, R0, R2, 0x1c ;  /* 0x0000000200007211 */ /* 0x000fc800078fe2ff */
[----:B------:R-:W-:-:S04]  /*5d20*/  IMNMX R3, R142, R0, !PT ;  /* 0x000000008e037217 */ /* 0x000fc80007800200 */
[----:B------:R-:W-:Y:S01]  /*5d30*/  ISETP.GE.AND P0, PT, R217, R3, PT ;  /* 0x00000003d900720c */ /* 0x000fe20003f06270 */
[----:B------:R1:W-:Y:S04]  /*5d40*/  STL [R1+0x28], R3 ;  /* 0x0000280301007387 */ /* 0x0003e80000100800 */
[----:B------:R1:W-:Y:S08]  /*5d50*/  STL [R1+0x4], RZ ;  /* 0x000004ff01007387 */ /* 0x0003f00000100800 */
[----:B------:R-:W-:Y:S05]  /*5d60*/  @!P0 BRA `(.L_x_2074) ;  /* 0x0000415000008947 */ /* 0x000fea0003800000 */
[----:B------:R-:W2:Y:S01]  /*5d70*/  LDL R4, [R1+0x3c] ;  /* 0x00003c0001047983 */ /* 0x000ea20000100800 */
[----:B-1----:R-:W-:-:S02]  /*5d80*/  MOV R3, R140 ;  /* 0x0000008c00037202 */ /* 0x002fc40000000f00 */
[----:B------:R-:W-:Y:S01]  /*5d90*/  MOV R2, R141 ;  /* 0x0000008d00027202 */ /* 0x000fe20000000f00 */
[----:B------:R1:W-:Y:S01]  /*5da0*/  STL [R1], R217 ;  /* 0x000000d901007387 */ /* 0x0003e20000100800 */
[----:B------:R-:W-:-:S03]  /*5db0*/  MOV R206, 0x1 ;  /* 0x0000000100ce7802 */ /* 0x000fc60000000f00 */
[----:B------:R1:W-:Y:S01]  /*5dc0*/  STL [R1+0x4], RZ ;  /* 0x000004ff01007387 */ /* 0x0003e20000100800 */
[----:B--2---:R-:W-:-:S05]  /*5dd0*/  @P2 IMAD.HI.U32 R0, R4, c[0x0][0x2c8], RZ ;  /* 0x0000b20004002a27 */ /* 0x004fca00078e00ff */
[----:B------:R-:W-:-:S05]  /*5de0*/  @P2 SHF.R.U32.HI R0, RZ, c[0x0][0x2cc], R0 ;  /* 0x0000b300ff002a19 */ /* 0x000fca0000011600 */
[----:B------:R1:W-:Y:S02]  /*5df0*/  @P2 STL [R1+0x2c], R0 ;  /* 0x00002c0001002387 */ /* 0x0003e40000100800 */
.L_x_2075:
[----:B------:R-:W-:Y:S04]  /*5e00*/  DEPBAR.LE SB0, 0x2 ;  /* 0x000080800000791a */ /* 0x000fe80000000000 */
[----:B------:R-:W-:Y:S01]  /*5e10*/  WARPSYNC 0xffffffff ;  /* 0xffffffff00007948 */ /* 0x000fe20003800000 */
[----:B------:R-:W-:Y:S01]  /*5e20*/  BAR.SYNC.DEFER_BLOCKING 0x0 ;  /* 0x0000000000007b1d */ /* 0x000fe20000010000 */
[----:B------:R-:W-:Y:S05]  /*5e30*/  IMAD R204, R206, 0x9000, RZ ;  /* 0x00009000cecc7824 */ /* 0x000fea00078e02ff */
[----:B-1----:R-:W-:Y:S04]  /*5e40*/  IADD3 R0, R211, R204, RZ ;  /* 0x000000ccd3007210 */ /* 0x002fe80007ffe0ff */
[-C--:B------:R-:W-:Y:S01]  /*5e50*/  IADD3 R200, R210, R0.reuse, RZ ;  /* 0x00000000d2c87210 */ /* 0x080fe20007ffe0ff */
[----:B------:R-:W1:Y:S08]  /*5e60*/  LDSM.16.M88.4 R8, [R0] ;  /* 0x000000000008783b */ /* 0x000e700000000200 */
[----:B------:R-:W2:Y:S08]  /*5e70*/  LDSM.16.M88.4 R16, [R0+0x800] ;  /* 0x000800000010783b */ /* 0x000eb00000000200 */
[----:B------:R-:W3:Y:S08]  /*5e80*/  LDSM.16.M88.4 R24, [R0+0x1000] ;  /* 0x001000000018783b */ /* 0x000ef00000000200 */
[----:B------:R-:W4:Y:S06]  /*5e90*/  LDL.64 R218, [R1+0x40] ;  /* 0x0000400001da7983 */ /* 0x000f2c0000100a00 */
[----:B------:R-:W5:Y:S08]  /*5ea0*/  LDSM.16.M88.4 R32, [R0+0x1800] ;  /* 0x001800000020783b */ /* 0x000f700000000200 */
[----:B------:R-:W4:Y:S01]  /*5eb0*/  LDL R203, [R1+0x50] ;  /* 0x0000500001cb7983 */ /* 0x000f220000100800 */
[C---:B-1----:R-:W-:Y:S03]  /*5ec0*/  HMMA.16816.F32.BF16 R4, R152.reuse, R8, RZ ;  /* 0x000000089804723c */ /* 0x042fe600000418ff */
[----:B------:R-:W1:Y:S05]  /*5ed0*/  LDSM.16.M88.4 R40, [R0+0x2000] ;  /* 0x002000000028783b */ /* 0x000e6a0000000200 */
[C---:B------:R-:W-:Y:S03]  /*5ee0*/  HMMA.16816.F32.BF16 R8, R152.reuse, R10, RZ ;  /* 0x0000000a9808723c */ /* 0x040fe600000418ff */
[----:B------:R-:W4:Y:S04]  /*5ef0*/  LDL R202, [R1+0x34] ;  /* 0x0000340001ca7983 */ /* 0x000f280000100800 */
[----:B------:R-:W4:Y:S01]  /*5f00*/  LDL R221, [R1+0x10] ;  /* 0x0000100001dd7983 */ /* 0x000f220000100800 */
[C---:B--2---:R-:W-:Y:S03]  /*5f10*/  HMMA.16816.F32.BF16 R12, R152.reuse, R16, RZ ;  /* 0x00000010980c723c */ /* 0x044fe600000418ff */
[----:B------:R-:W2:Y:S04]  /*5f20*/  LDL R225, [R1+0x14] ;  /* 0x0000140001e17983 */ /* 0x000ea80000100800 */
[----:B------:R-:W2:Y:S01]  /*5f30*/  LDL R229, [R1+0x20] ;  /* 0x0000200001e57983 */ /* 0x000ea20000100800 */
[C---:B------:R-:W-:Y:S03]  /*5f40*/  HMMA.16816.F32.BF16 R16, R152.reuse, R18, RZ ;  /* 0x000000129810723c */ /* 0x040fe600000418ff */
[----:B------:R-:W2:Y:S04]  /*5f50*/  LDL.LU R228, [R1+0x4] ;  /* 0x0000040001e47983 */ /* 0x000ea80000300800 */
[----:B------:R-:W2:Y:S01]  /*5f60*/  LDL.64 R226, [R1+0x18] ;  /* 0x0000180001e27983 */ /* 0x000ea20000100a00 */
[C---:B---3--:R-:W-:Y:S05]  /*5f70*/  HMMA.16816.F32.BF16 R20, R152.reuse, R24, RZ ;  /* 0x000000189814723c */ /* 0x048fea00000418ff */
[----:B------:R-:W4:Y:S03]  /*5f80*/  LDL.LU R217, [R1] ;  /* 0x0000000001d97983 */ /* 0x000f260000300800 */
[C---:B------:R-:W-:Y:S01]  /*5f90*/  HMMA.16816.F32.BF16 R24, R152.reuse, R26, RZ ;  /* 0x0000001a9818723c */ /* 0x040fe200000418ff */
[----:B------:R-:W3:Y:S07]  /*5fa0*/  LDSM.16.M88.4 R48, [R0+0x2800] ;  /* 0x002800000030783b */ /* 0x000eee0000000200 */
[C---:B-----5:R-:W-:Y:S01]  /*5fb0*/  HMMA.16816.F32.BF16 R28, R152.reuse, R32, RZ ;  /* 0x00000020981c723c */ /* 0x060fe200000418ff */
[----:B------:R-:W5:Y:S07]  /*5fc0*/  LDSM.16.M88.4 R140, [R200] ;  /* 0x00000000c88c783b */ /* 0x000f6e0000000200 */
[C---:B------:R-:W-:Y:S01]  /*5fd0*/  HMMA.16816.F32.BF16 R32, R152.reuse, R34, RZ ;  /* 0x000000229820723c */ /* 0x040fe200000418ff */
[----:B------:R-:W2:Y:S07]  /*5fe0*/  LDL R207, [R1+0x38] ;  /* 0x0000380001cf7983 */ /* 0x000eae0000100800 */
[C---:B-1----:R-:W-:Y:S08]  /*5ff0*/  HMMA.16816.F32.BF16 R36, R152.reuse, R40, RZ ;  /* 0x000000289824723c */ /* 0x042ff000000418ff */
[C---:B------:R-:W-:Y:S08]  /*6000*/  HMMA.16816.F32.BF16 R40, R152.reuse, R42, RZ ;  /* 0x0000002a9828723c */ /* 0x040ff000000418ff */
[C---:B---3--:R-:W-:Y:S08]  /*6010*/  HMMA.16816.F32.BF16 R44, R152.reuse, R48, RZ ;  /* 0x00000030982c723c */ /* 0x048ff000000418ff */
[----:B------:R-:W-:Y:S08]  /*6020*/  HMMA.16816.F32.BF16 R48, R152, R50, RZ ;  /* 0x000000329830723c */ /* 0x000ff000000418ff */
[C---:B-----5:R-:W-:Y:S08]  /*6030*/  HMMA.16816.F32.BF16 R4, R156.reuse, R140, R4 ;  /* 0x0000008c9c04723c */ /* 0x060ff00000041804 */
[C---:B------:R-:W-:Y:S01]  /*6040*/  HMMA.16816.F32.BF16 R8, R156.reuse, R142, R8 ;  /* 0x0000008e9c08723c */ /* 0x040fe20000041808 */
[----:B------:R-:W1:Y:S07]  /*6050*/  LDSM.16.M88.4 R140, [R200+0x800] ;  /* 0x00080000c88c783b */ /* 0x000e6e0000000200 */
[C---:B-1----:R-:W-:Y:S08]  /*6060*/  HMMA.16816.F32.BF16 R12, R156.reuse, R140, R12 ;  /* 0x0000008c9c0c723c */ /* 0x042ff0000004180c */
        /* <DEDUP_REMOVED lines=10> */
[----:B------:R-:W1:Y:S02]  /*6110*/  LDSM.16.M88.4 R140, [R200+0x2800] ;  /* 0x00280000c88c783b */ /* 0x000e640000000200 */
[----:B----4-:R-:W-:Y:S02]  /*6120*/  ISETP.GE.AND P5, PT, R221, R217, PT ;  /* 0x000000d9dd00720c */ /* 0x010fe40003fa6270 */
[----:B------:R-:W-:Y:S03]  /*6130*/  IADD3 R222, R217, -0x1, RZ ;  /* 0xffffffffd9de7810 */ /* 0x000fe60007ffe0ff */
[C---:B-1----:R-:W-:Y:S08]  /*6140*/  HMMA.16816.F32.BF16 R44, R156.reuse, R140, R44 ;  /* 0x0000008c9c2c723c */ /* 0x042ff0000004182c */
[----:B------:R-:W-:Y:S01]  /*6150*/  @!P5 SHF.R.S32.HI R201, RZ, 0x1f, R222 ;  /* 0x0000001fffc9d819 */ /* 0x000fe200000114de */
[----:B------:R-:W-:Y:S03]  /*6160*/  HMMA.16816.F32.BF16 R48, R156, R142, R48 ;  /* 0x0000008e9c30723c */ /* 0x000fe60000041830 */
[----:B--2---:R-:W-:Y:S01]  /*6170*/  @!P5 ISETP.GE.AND P3, PT, R226, c[0x0][0x1d4], PT ;  /* 0x00007500e200da0c */ /* 0x004fe20003f66270 */
[----:B------:R-:W-:Y:S01]  /*6180*/  @!P5 IMAD R201, R201, c[0x0][0x208], RZ ;  /* 0x00008200c9c9da24 */ /* 0x000fe200078e02ff */
[----:B------:R-:W-:Y:S01]  /*6190*/  @!P5 ISETP.GE.AND P1, PT, R229, c[0x0][0x1d4], PT ;  /* 0x00007500e500da0c */ /* 0x000fe20003f26270 */
[C---:B------:R-:W-:Y:S01]  /*61a0*/  @!P5 IMAD.WIDE.U32 R140, R222.reuse, c[0x0][0x208], RZ ;  /* 0x00008200de8cda25 */ /* 0x040fe200078e00ff */
[----:B------:R-:W-:Y:S05]  /*61b0*/  @!P5 ISETP.GE.AND P0, PT, R225, c[0x0][0x1d4], PT ;  /* 0x00007500e100da0c */ /* 0x000fea0003f06270 */
[----:B------:R-:W-:Y:S01]  /*61c0*/  @!P5 IMAD R142, R222, c[0x0][0x20c], R201 ;  /* 0x00008300de8eda24 */ /* 0x000fe200078e02c9 */
[----:B------:R-:W-:Y:S01]  /*61d0*/  IADD3 R201, R208, R0, RZ ;  /* 0x00000000d0c97210 */ /* 0x000fe20007ffe0ff */
[----:B------:R-:W-:Y:S02]  /*61e0*/  @!P5 IMAD.MOV.U32 R143, RZ, RZ, R203 ;  /* 0x000000ffff8fd224 */ /* 0x000fe400078e00cb */
[----:B------:R-:W-:Y:S01]  /*61f0*/  @!P5 IMAD.IADD R141, R141, 0x1, R142 ;  /* 0x000000018d8dd824 */ /* 0x000fe200078e028e */
[----:B------:R-:W-:Y:S01]  /*6200*/  @!P5 MOV R142, R218 ;  /* 0x000000da008ed202 */ /* 0x000fe20000000f00 */
[----:B------:R-:W-:Y:S01]  /*6210*/  @!P5 IMAD R205, R228, 0x9000, R202 ;  /* 0x00009000e4cdd824 */ /* 0x000fe200078e02ca */
[----:B------:R-:W2:Y:S01]  /*6220*/  LDL R218, [R1+0x2c] ;  /* 0x00002c0001da7983 */ /* 0x000ea20000100800 */
[----:B------:R-:W-:Y:S02]  /*6230*/  @!P5 IMAD R141, R141, 0x60, RZ ;  /* 0x000000608d8dd824 */ /* 0x000fe400078e02ff */
[----:B------:R-:W-:Y:S04]  /*6240*/  @!P5 IMAD.WIDE.U32 R142, R140, 0x60, R142 ;  /* 0x000000608c8ed825 */ /* 0x000fe800078e008e */
[----:B------:R-:W-:Y:S01]  /*6250*/  @!P5 IMAD.MOV.U32 R202, RZ, RZ, c[0x0][0x208] ;  /* 0x00008200ffcad624 */ /* 0x000fe200078e00ff */
[C---:B------:R-:W-:Y:S02]  /*6260*/  @!P5 LEA R140, P4, R142.reuse, c[0x0][0x1f8], 0x1 ;  /* 0x00007e008e8cda11 */ /* 0x040fe400078808ff */
[----:B------:R-:W-:Y:S04]  /*6270*/  @!P5 IADD3 R141, R143, R141, RZ ;  /* 0x0000008d8f8dd210 */ /* 0x000fe80007ffe0ff */
[----:B------:R-:W-:Y:S02]  /*6280*/  @!P5 LEA.HI.X R141, R142, c[0x0][0x1fc], R141, 0x1, P4 ;  /* 0x00007f008e8dda11 */ /* 0x000fe400020f0c8d */
[----:B------:R-:W-:Y:S03]  /*6290*/  @!P5 MOV R142, 0x6 ;  /* 0x00000006008ed802 */ /* 0x000fe60000000f00 */
[----:B------:R-:W-:Y:S01]  /*62a0*/  @!PT LDS RZ, [RZ] ;  /* 0x00000000fffff984 */ /* 0x000fe20000000800 */
[----:B------:R-:W-:Y:S01]  /*62b0*/  @!PT LDS RZ, [RZ] ;  /* 0x00000000fffff984 */ /* 0x000fe20000000800 */
[----:B------:R-:W-:Y:S01]  /*62c0*/  @!PT LDS RZ, [RZ] ;  /* 0x00000000fffff984 */ /* 0x000fe20000000800 */
[----:B------:R1:W-:Y:S01]  /*62d0*/  @!P5 LDGSTS.E.BYPASS.LTC128B.128 [R205], [R140.64], !P3 ;  /* 0x000000008ccddfae */ /* 0x0003e2000d901d46 */
[C---:B------:R-:W-:Y:S01]  /*62e0*/  @!P5 SHF.L.U64.HI R142, R202.reuse, R142, c[0x0][0x20c] ;  /* 0x00008300ca8ed619 */ /* 0x040fe2000001028e */
[----:B------:R-:W-:Y:S06]  /*62f0*/  @!P5 IMAD.SHL.U32 R202, R202, 0x40, RZ ;  /* 0x00000040cacad824 */ /* 0x000fec00078e00ff */
[----:B------:R1:W-:Y:S08]  /*6300*/  @!P5 LDGSTS.E.BYPASS.LTC128B.128 [R205+0x3000], [R140.64+0x80], !P1 ;  /* 0x030000808ccddfae */ /* 0x0003f0000c901d46 */
[----:B------:R1:W-:Y:S02]  /*6310*/  @!P5 LDGSTS.E.BYPASS.LTC128B.128 [R205+0x6000], [R140.64+0x100], !P0 ;  /* 0x060001008ccddfae */ /* 0x0003e4000c101d46 */
[----:B-1----:R-:W-:Y:S04]  /*6320*/  @!P5 IADD3 R140, P4, R202, R140, RZ ;  /* 0x0000008cca8cd210 */ /* 0x002fe80007f9e0ff */
[----:B------:R-:W-:Y:S02]  /*6330*/  @!P5 IADD3.X R141, R142, R141, RZ, P4, !PT ;  /* 0x0000008d8e8dd210 */ /* 0x000fe400027fe4ff */
[----:B------:R-:W-:Y:S03]  /*6340*/  @!P5 IADD3 R202, P4, R202, R140, RZ ;  /* 0x0000008ccacad210 */ /* 0x000fe60007f9e0ff */
[----:B------:R1:W-:Y:S02]  /*6350*/  @!P5 LDGSTS.E.BYPASS.LTC128B.128 [R205+0x1000], [R140.64], !P3 ;  /* 0x010000008ccddfae */ /* 0x0003e4000d901d46 */
[----:B------:R-:W-:Y:S06]  /*6360*/  @!P5 IMAD.X R203, R142, 0x1, R141, P4 ;  /* 0x000000018ecbd824 */ /* 0x000fec00020e068d */
[----:B------:R1:W-:Y:S08]  /*6370*/  @!P5 LDGSTS.E.BYPASS.LTC128B.128 [R205+0x4000], [R140.64+0x80], !P1 ;  /* 0x040000808ccddfae */ /* 0x0003f0000c901d46 */
[----:B------:R1:W-:Y:S08]  /*6380*/  @!P5 LDGSTS.E.BYPASS.LTC128B.128 [R205+0x7000], [R140.64+0x100], !P0 ;  /* 0x070001008ccddfae */ /* 0x0003f0000c101d46 */
[----:B------:R3:W-:Y:S08]  /*6390*/  @!P5 LDGSTS.E.BYPASS.LTC128B.128 [R205+0x2000], [R202.64], !P3 ;  /* 0x02000000cacddfae */ /* 0x0007f0000d901d46 */
[----:B------:R3:W-:Y:S08]  /*63a0*/  @!P5 LDGSTS.E.BYPASS.LTC128B.128 [R205+0x5000], [R202.64+0x80], !P1 ;  /* 0x05000080cacddfae */ /* 0x0007f0000c901d46 */
[----:B------:R3:W-:Y:S08]  /*63b0*/  @!P5 LDGSTS.E.BYPASS.LTC128B.128 [R205+0x8000], [R202.64+0x100], !P0 ;  /* 0x08000100cacddfae */ /* 0x0007f0000c101d46 */
[----:B-1----:R-:W1:Y:S08]  /*63c0*/  LDSM.16.M88.4 R140, [R201] ;  /* 0x00000000c98c783b */ /* 0x002e700000000200 */
[----:B------:R-:W0:Y:S01]  /*63d0*/  LDGDEPBAR ;  /* 0x00000000000079af */ /* 0x000e220000000000 */
[----:B---3--:R-:W-:Y:S01]  /*63e0*/  IMAD.IADD R203, R208, 0x1, R200 ;  /* 0x00000001d0cb7824 */ /* 0x008fe200078e02c8 */
[----:B------:R-:W-:Y:S01]  /*63f0*/  IADD3 R202, R210, R0, R208 ;  /* 0x00000000d2ca7210 */ /* 0x000fe20007ffe0d0 */
        /* <DEDUP_REMOVED lines=16> */
[----:B------:R-:W-:Y:S01]  /*6500*/  HMMA.16816.F32.BF16 R48, R160, R142, R48 ;  /* 0x0000008ea030723c */ /* 0x000fe20000041830 */
[----:B------:R-:W1:Y:S07]  /*6510*/  LDSM.16.M88.4 R140, [R203] ;  /* 0x00000000cb8c783b */ /* 0x000e6e0000000200 */
        /* <DEDUP_REMOVED lines=104> */
[----:B------:R1:W3:Y:S08]  /*6ba0*/  LDSM.16.M88.4 R140, [R0+0x8800] ;  /* 0x00880000008c783b */ /* 0x0002f00000000200 */
[----:B-1----:R1:W2:Y:S01]  /*6bb0*/  LDL R0, [R1+0x3c] ;  /* 0x00003c0001007983 */ /* 0x0022a20000100800 */
[C---:B---3--:R-:W-:Y:S08]  /*6bc0*/  HMMA.16816.F32.BF16 R44, R184.reuse, R140, R44 ;  /* 0x0000008cb82c723c */ /* 0x048ff0000004182c */
[----:B------:R-:W-:Y:S01]  /*6bd0*/  HMMA.16816.F32.BF16 R48, R184, R142, R48 ;  /* 0x0000008eb830723c */ /* 0x000fe20000041830 */
[----:B------:R-:W3:Y:S07]  /*6be0*/  LDSM.16.M88.4 R140, [R200+0x6000] ;  /* 0x00600000c88c783b */ /* 0x000eee0000000200 */
[C---:B---3--:R-:W-:Y:S08]  /*6bf0*/  HMMA.16816.F32.BF16 R4, R188.reuse, R140, R4 ;  /* 0x0000008cbc04723c */ /* 0x048ff00000041804 */
[C---:B------:R-:W-:Y:S01]  /*6c00*/  HMMA.16816.F32.BF16 R8, R188.reuse, R142, R8 ;  /* 0x0000008ebc08723c */ /* 0x040fe20000041808 */
        /* <DEDUP_REMOVED lines=12> */
[----:B------:R-:W3:Y:S03]  /*6cd0*/  LDSM.16.M88.4 R140, [R200+0x8800] ;  /* 0x00880000c88c783b */ /* 0x000ee60000000200 */
[----:B--2---:R-:W-:Y:S04]  /*6ce0*/  @P2 MOV R0, R218 ;  /* 0x000000da00002202 */ /* 0x004fe80000000f00 */
[C---:B---3--:R-:W-:Y:S08]  /*6cf0*/  HMMA.16816.F32.BF16 R44, R188.reuse, R140, R44 ;  /* 0x0000008cbc2c723c */ /* 0x048ff0000004182c */
        /* <DEDUP_REMOVED lines=31> */
[----:B------:R-:W2:Y:S08]  /*6ef0*/  LDSM.16.M88.4 R140, [R202+0x8000] ;  /* 0x00800000ca8c783b */ /* 0x000eb00000000200 */
[----:B------:R-:W3:Y:S01]  /*6f00*/  LDSM.16.M88.4 R200, [R202+0x8800] ;  /* 0x00880000cac8783b */ /* 0x000ee20000000200 */
[----:B------:R-:W-:Y:S07]  /*6f10*/  DEPBAR.LE SB0, 0x2 ;  /* 0x000080800000791a */ /* 0x000fee0000000000 */
[----:B------:R-:W-:Y:S01]  /*6f20*/  BAR.SYNC.DEFER_BLOCKING 0x0 ;  /* 0x0000000000007b1d */ /* 0x000fe20000010000 */
[C---:B--2---:R-:W-:Y:S07]  /*6f30*/  HMMA.16816.F32.BF16 R36, R196.reuse, R140, R36 ;  /* 0x0000008cc424723c */ /* 0x044fee0000041824 */
[----:B------:R-:W-:Y:S01]  /*6f40*/  SHFL.IDX PT, R141, R0, 0x1, 0x1c1f ;  /* 0x003c1f00008d7f89 */ /* 0x000fe200000e0000 */
[----:B------:R-:W-:Y:S01]  /*6f50*/  IMAD R140, R217, -0x60, RZ ;  /* 0xffffffa0d98c7824 */ /* 0x000fe200078e02ff */
[C---:B------:R-:W-:Y:S06]  /*6f60*/  HMMA.16816.F32.BF16 R40, R196.reuse, R142, R40 ;  /* 0x0000008ec428723c */ /* 0x040fec0000041828 */
[----:B------:R-:W2:Y:S01]  /*6f70*/  SHFL.IDX PT, R142, R0, RZ, 0x1c1f ;  /* 0x001c1fff008e7589 */ /* 0x000ea200000e0000 */
[----:B------:R-:W-:Y:S01]  /*6f80*/  IADD3 R140, -R207, 0x1, R140 ;  /* 0x00000001cf8c7810 */ /* 0x000fe20007ffe18c */
[C---:B---3--:R-:W-:Y:S04]  /*6f90*/  HMMA.16816.F32.BF16 R44, R196.reuse, R200, R44 ;  /* 0x000000c8c42c723c */ /* 0x048fe8000004182c */
[----:B------:R-:W-:Y:S04]  /*6fa0*/  IADD3 R140, R140, c[0x0][0x1d0], RZ ;  /* 0x000074008c8c7a10 */ /* 0x000fe80007ffe0ff */
[----:B------:R-:W-:Y:S04]  /*6fb0*/  HMMA.16816.F32.BF16 R48, R196, R202, R48 ;  /* 0x000000cac430723c */ /* 0x000fe80000041830 */
[----:B------:R-:W-:Y:S05]  /*6fc0*/  IADD3 R140, R140, -c[0x0][0x168], RZ ;  /* 0x80005a008c8c7a10 */ /* 0x000fea0007ffe0ff */
[C---:B--2---:R-:W-:Y:S03]  /*6fd0*/  IMAD.IADD R0, R140.reuse, 0x1, R142 ;  /* 0x000000018c007824 */ /* 0x044fe600078e028e */
[----:B------:R-:W-:Y:S02]  /*6fe0*/  IADD3 R140, R140, R141, RZ ;  /* 0x0000008d8c8c7210 */ /* 0x000fe40007ffe0ff */
[----:B------:R-:W-:Y:S02]  /*6ff0*/  ISETP.GT.AND P4, PT, R0, RZ, PT ;  /* 0x000000ff0000720c */ /* 0x000fe40003f84270 */
[----:B------:R-:W-:Y:S02]  /*7000*/  ISETP.GT.AND P1, PT, R140, RZ, PT ;  /* 0x000000ff8c00720c */ /* 0x000fe40003f24270 */
[----:B------:R-:W-:Y:S02]  /*7010*/  FSEL R4, R4, -INF , P4 ;  /* 0xff80000004047808 */ /* 0x000fe40002000000 */
[----:B------:R-:W-:Y:S02]  /*7020*/  ISETP.GT.AND P3, PT, R0, 0x1, PT ;  /* 0x000000010000780c */ /* 0x000fe40003f64270 */
[----:B------:R-:W-:Y:S02]  /*7030*/  FSEL R6, R6, -INF , P1 ;  /* 0xff80000006067808 */ /* 0x000fe40000800000 */
[----:B------:R-:W-:Y:S02]  /*7040*/  ISETP.GT.AND P1, PT, R140, 0x8, PT ;  /* 0x000000088c00780c */ /* 0x000fe40003f24270 */
[----:B------:R-:W-:Y:S02]  /*7050*/  ISETP.GT.AND P4, PT, R0, 0x8, PT ;  /* 0x000000080000780c */ /* 0x000fe40003f84270 */
[----:B------:R-:W-:Y:S02]  /*7060*/  FSEL R205, R10, -INF , P1 ;  /* 0xff8000000acd7808 */ /* 0x000fe40000800000 */
[----:B------:R-:W-:Y:S02]  /*7070*/  FMNMX.FTZ R10, R4, R2, !PT ;  /* 0x00000002040a7209 */ /* 0x000fe40007810000 */
[----:B------:R-:W-:Y:S02]  /*7080*/  FSEL R5, R5, -INF , P3 ;  /* 0xff80000005057808 */ /* 0x000fe40001800000 */
[----:B------:R-:W-:Y:S02]  /*7090*/  ISETP.GT.AND P0, PT, R140, 0x1, PT ;  /* 0x000000018c00780c */ /* 0x000fe40003f04270 */
[----:B------:R-:W-:Y:S02]  /*70a0*/  FSEL R8, R8, -INF , P4 ;  /* 0xff80000008087808 */ /* 0x000fe40002000000 */
[----:B------:R-:W-:Y:S02]  /*70b0*/  ISETP.GT.AND P3, PT, R0, 0x9, PT ;  /* 0x000000090000780c */ /* 0x000fe40003f64270 */
[----:B------:R-:W-:Y:S02]  /*70c0*/  FSEL R7, R7, -INF , P0 ;  /* 0xff80000007077808 */ /* 0x000fe40000000000 */
[----:B------:R-:W-:Y:S02]  /*70d0*/  ISETP.GT.AND P0, PT, R140, 0x9, PT ;  /* 0x000000098c00780c */ /* 0x000fe40003f04270 */
[----:B------:R-:W-:Y:S02]  /*70e0*/  FMNMX.FTZ R10, R5, R10, !PT ;  /* 0x0000000a050a7209 */ /* 0x000fe40007810000 */
[----:B------:R-:W-:Y:S02]  /*70f0*/  ISETP.GT.AND P4, PT, R0, 0x10, PT ;  /* 0x000000100000780c */ /* 0x000fe40003f84270 */
[----:B------:R-:W-:Y:S02]  /*7100*/  FSEL R9, R9, -INF , P3 ;  /* 0xff80000009097808 */ /* 0x000fe40001800000 */
[----:B------:R-:W-:Y:S02]  /*7110*/  FSEL R207, R11, -INF , P0 ;  /* 0xff8000000bcf7808 */ /* 0x000fe40000000000 */
[----:B------:R-:W-:Y:S02]  /*7120*/  FMNMX.FTZ R11, R6, R3, !PT ;  /* 0x00000003060b7209 */ /* 0x000fe40007810000 */
[----:B------:R-:W-:Y:S02]  /*7130*/  FMNMX.FTZ R10, R8, R10, !PT ;  /* 0x0000000a080a7209 */ /* 0x000fe40007810000 */
[----:B------:R-:W-:Y:S02]  /*7140*/  FSEL R218, R12, -INF , P4 ;  /* 0xff8000000cda7808 */ /* 0x000fe40002000000 */
[----:B------:R-:W-:Y:S01]  /*7150*/  FMNMX.FTZ R10, R9, R10, !PT ;  /* 0x0000000a090a7209 */ /* 0x000fe20007810000 */
[----:B------:R-:W2:Y:S01]  /*7160*/  LDL.LU R12, [R1+0x8] ;  /* 0x00000800010c7983 */ /* 0x000ea20000300800 */
[----:B------:R-:W-:Y:S02]  /*7170*/  ISETP.GT.AND P3, PT, R0, 0x11, PT ;  /* 0x000000110000780c */ /* 0x000fe40003f64270 */
[----:B------:R-:W-:Y:S02]  /*7180*/  FMNMX.FTZ R11, R7, R11, !PT ;  /* 0x0000000b070b7209 */ /* 0x000fe40007810000 */
[----:B------:R-:W-:Y:S02]  /*7190*/  FSEL R219, R13, -INF , P3 ;  /* 0xff8000000ddb7808 */ /* 0x000fe40001800000 */
[----:B------:R-:W-:Y:S02]  /*71a0*/  FMNMX.FTZ R11, R205, R11, !PT ;  /* 0x0000000bcd0b7209 */ /* 0x000fe40007810000 */
[----:B------:R-:W-:Y:S02]  /*71b0*/  ISETP.GT.AND P1, PT, R140, 0x10, PT ;  /* 0x000000108c00780c */ /* 0x000fe40003f24270 */
[----:B------:R-:W-:Y:S02]  /*71c0*/  ISETP.GT.AND P4, PT, R0, 0x18, PT ;  /* 0x000000180000780c */ /* 0x000fe40003f84270 */
[----:B------:R-:W-:Y:S02]  /*71d0*/  FMNMX.FTZ R10, R218, R10, !PT ;  /* 0x0000000ada0a7209 */ /* 0x000fe40007810000 */
[----:B------:R-:W-:Y:S02]  /*71e0*/  ISETP.GT.AND P3, PT, R0, 0x19, PT ;  /* 0x000000190000780c */ /* 0x000fe40003f64270 */
[----:B------:R-:W-:Y:S01]  /*71f0*/  FSEL R220, R14, -INF , P1 ;  /* 0xff8000000edc7808 */ /* 0x000fe20000800000 */
[----:B------:R-:W-:Y:S01]  /*7200*/  IMAD.MOV.U32 R14, RZ, RZ, R221 ;  /* 0x000000ffff0e7224 */ /* 0x000fe200078e00dd */
[----:B------:R-:W-:Y:S02]  /*7210*/  FSEL R224, R16, -INF , P4 ;  /* 0xff80000010e07808 */ /* 0x000fe40002000000 */
[C---:B------:R-:W-:Y:S02]  /*7220*/  ISETP.GT.AND P0, PT, R140.reuse, 0x11, PT ;  /* 0x000000118c00780c */ /* 0x040fe40003f04270 */
[----:B------:R-:W-:Y:S02]  /*7230*/  FMNMX.FTZ R11, R207, R11, !PT ;  /* 0x0000000bcf0b7209 */ /* 0x000fe40007810000 */
[----:B------:R-:W-:Y:S02]  /*7240*/  FMNMX.FTZ R10, R219, R10, !PT ;  /* 0x0000000adb0a7209 */ /* 0x000fe40007810000 */
[----:B------:R-:W-:Y:S02]  /*7250*/  FSEL R223, R17, -INF , P3 ;  /* 0xff80000011df7808 */ /* 0x000fe40001800000 */
[----:B------:R-:W-:Y:S02]  /*7260*/  FSEL R221, R15, -INF , P0 ;  /* 0xff8000000fdd7808 */ /* 0x000fe40000000000 */
[----:B------:R-:W-:Y:S02]  /*7270*/  ISETP.GT.AND P1, PT, R140, 0x18, PT ;  /* 0x000000188c00780c */ /* 0x000fe40003f24270 */
[----:B------:R-:W-:Y:S02]  /*7280*/  FMNMX.FTZ R11, R220, R11, !PT ;  /* 0x0000000bdc0b7209 */ /* 0x000fe40007810000 */
[----:B------:R-:W-:Y:S02]  /*7290*/  FMNMX.FTZ R10, R224, R10, !PT ;  /* 0x0000000ae00a7209 */ /* 0x000fe40007810000 */
[----:B------:R-:W-:Y:S02]  /*72a0*/  ISETP.GT.AND P4, PT, R0, 0x20, PT ;  /* 0x000000200000780c */ /* 0x000fe40003f84270 */
[----:B------:R-:W-:Y:S02]  /*72b0*/  FMNMX.FTZ R10, R223, R10, !PT ;  /* 0x0000000adf0a7209 */ /* 0x000fe40007810000 */
[----:B------:R-:W-:Y:S02]  /*72c0*/  MOV R15, R222 ;  /* 0x000000de000f7202 */ /* 0x000fe40000000f00 */
[----:B------:R-:W-:Y:S01]  /*72d0*/  FSEL R222, R18, -INF , P1 ;  /* 0xff80000012de7808 */ /* 0x000fe20000800000 */
[----:B------:R-:W-:Y:S01]  /*72e0*/  IMAD.MOV.U32 R18, RZ, RZ, R225 ;  /* 0x000000ffff127224 */ /* 0x000fe200078e00e1 */
[----:B------:R-:W-:Y:S02]  /*72f0*/  ISETP.GT.AND P0, PT, R140, 0x19, PT ;  /* 0x000000198c00780c */ /* 0x000fe40003f04270 */
[----:B------:R-:W-:Y:S02]  /*7300*/  ISETP.GT.AND P3, PT, R0, 0x21, PT ;  /* 0x000000210000780c */ /* 0x000fe40003f64270 */
[----:B------:R-:W-:Y:S02]  /*7310*/  FSEL R232, R20, -INF , P4 ;  /* 0xff80000014e87808 */ /* 0x000fe40002000000 */
[----:B------:R-:W-:Y:S02]  /*7320*/  FMNMX.FTZ R11, R221, R11, !PT ;  /* 0x0000000bdd0b7209 */ /* 0x000fe40007810000 */
[----:B------:R-:W-:Y:S02]  /*7330*/  FSEL R225, R19, -INF , P0 ;  /* 0xff80000013e17808 */ /* 0x000fe40000000000 */
[----:B------:R-:W-:Y:S02]  /*7340*/  FSEL R233, R21, -INF , P3 ;  /* 0xff80000015e97808 */ /* 0x000fe40001800000 */
[----:B------:R-:W-:Y:S02]  /*7350*/  FMNMX.FTZ R11, R222, R11, !PT ;  /* 0x0000000bde0b7209 */ /* 0x000fe40007810000 */
[----:B------:R-:W-:Y:S02]  /*7360*/  ISETP.GT.AND P4, PT, R0, 0x28, PT ;  /* 0x000000280000780c */ /* 0x000fe40003f84270 */
[----:B------:R-:W-:Y:S02]  /*7370*/  FMNMX.FTZ R10, R232, R10, !PT ;  /* 0x0000000ae80a7209 */ /* 0x000fe40007810000 */
[----:B------:R-:W-:Y:S02]  /*7380*/  ISETP.GT.AND P1, PT, R140, 0x20, PT ;  /* 0x000000208c00780c */ /* 0x000fe40003f24270 */
[----:B------:R-:W-:Y:S02]  /*7390*/  FSEL R237, R24, -INF , P4 ;  /* 0xff80000018ed7808 */ /* 0x000fe40002000000 */
[----:B------:R-:W-:Y:S02]  /*73a0*/  FMNMX.FTZ R11, R225, R11, !PT ;  /* 0x0000000be10b7209 */ /* 0x000fe40007810000 */
[----:B------:R-:W-:Y:S02]  /*73b0*/  FMNMX.FTZ R10, R233, R10, !PT ;  /* 0x0000000ae90a7209 */ /* 0x000fe40007810000 */
[----:B------:R-:W-:Y:S02]  /*73c0*/  ISETP.GT.AND P0, PT, R140, 0x21, PT ;  /* 0x000000218c00780c */ /* 0x000fe40003f04270 */
[----:B------:R-:W-:Y:S01]  /*73d0*/  FSEL R234, R22, -INF , P1 ;  /* 0xff80000016ea7808 */ /* 0x000fe20000800000 */
[----:B------:R-:W-:Y:S01]  /*73e0*/  IMAD.MOV.U32 R22, RZ, RZ, R228 ;  /* 0x000000ffff167224 */ /* 0x000fe200078e00e4 */
[----:B------:R-:W-:Y:S02]  /*73f0*/  ISETP.GT.AND P3, PT, R0, 0x29, PT ;  /* 0x000000290000780c */ /* 0x000fe40003f64270 */
[----:B------:R-:W-:Y:S02]  /*7400*/  FSEL R235, R23, -INF , P0 ;  /* 0xff80000017eb7808 */ /* 0x000fe40000000000 */
[----:B------:R-:W-:Y:S02]  /*7410*/  FSEL R239, R25, -INF , P3 ;  /* 0xff80000019ef7808 */ /* 0x000fe40001800000 */
[----:B------:R-:W-:Y:S02]  /*7420*/  FMNMX.FTZ R10, R237, R10, !PT ;  /* 0x0000000aed0a7209 */ /* 0x000fe40007810000 */
[C---:B------:R-:W-:Y:S02]  /*7430*/  ISETP.GT.AND P1, PT, R140.reuse, 0x28, PT ;  /* 0x000000288c00780c */ /* 0x040fe40003f24270 */
[----:B------:R-:W-:Y:S02]  /*7440*/  ISETP.GT.AND P0, PT, R140, 0x29, PT ;  /* 0x000000298c00780c */ /* 0x000fe40003f04270 */
[----:B------:R-:W-:Y:S02]  /*7450*/  ISETP.GT.AND P4, PT, R0, 0x30, PT ;  /* 0x000000300000780c */ /* 0x000fe40003f84270 */
[----:B------:R-:W-:Y:S02]  /*7460*/  FMNMX.FTZ R11, R234, R11, !PT ;  /* 0x0000000bea0b7209 */ /* 0x000fe40007810000 */
[----:B------:R-:W-:Y:S02]  /*7470*/  FSEL R240, R26, -INF , P1 ;  /* 0xff8000001af07808 */ /* 0x000fe40000800000 */
[----:B------:R-:W-:Y:S01]  /*7480*/  FSEL R245, R27, -INF , P0 ;  /* 0xff8000001bf57808 */ /* 0x000fe20000000000 */
[----:B------:R-:W-:Y:S01]  /*7490*/  IMAD.MOV.U32 R27, RZ, RZ, R227 ;  /* 0x000000ffff1b7224 */ /* 0x000fe200078e00e3 */
[----:B------:R-:W-:Y:S02]  /*74a0*/  FSEL R244, R28, -INF , P4 ;  /* 0xff8000001cf47808 */ /* 0x000fe40002000000 */
[----:B------:R-:W-:Y:S02]  /*74b0*/  FMNMX.FTZ R11, R235, R11, !PT ;  /* 0x0000000beb0b7209 */ /* 0x000fe40007810000 */
[----:B------:R-:W-:Y:S02]  /*74c0*/  ISETP.GT.AND P3, PT, R0, 0x31, PT ;  /* 0x000000310000780c */ /* 0x000fe40003f64270 */
[----:B------:R-:W-:Y:S02]  /*74d0*/  FMNMX.FTZ R10, R239, R10, !PT ;  /* 0x0000000aef0a7209 */ /* 0x000fe40007810000 */
[C---:B------:R-:W-:Y:S02]  /*74e0*/  ISETP.GT.AND P1, PT, R140.reuse, 0x30, PT ;  /* 0x000000308c00780c */ /* 0x040fe40003f24270 */
[----:B------:R-:W-:Y:S02]  /*74f0*/  ISETP.GT.AND P0, PT, R140, 0x31, PT ;  /* 0x000000318c00780c */ /* 0x000fe40003f04270 */
[----:B------:R-:W-:Y:S02]  /*7500*/  FSEL R243, R29, -INF , P3 ;  /* 0xff8000001df37808 */ /* 0x000fe40001800000 */
[----:B------:R-:W-:Y:S02]  /*7510*/  FMNMX.FTZ R11, R240, R11, !PT ;  /* 0x0000000bf00b7209 */ /* 0x000fe40007810000 */
[----:B------:R-:W-:Y:S02]  /*7520*/  FSEL R252, R30, -INF , P1 ;  /* 0xff8000001efc7808 */ /* 0x000fe40000800000 */
[----:B------:R-:W-:Y:S02]  /*7530*/  FSEL R13, R31, -INF , P0 ;  /* 0xff8000001f0d7808 */ /* 0x000fe40000000000 */
[----:B------:R-:W-:Y:S02]  /*7540*/  FMNMX.FTZ R10, R244, R10, !PT ;  /* 0x0000000af40a7209 */ /* 0x000fe40007810000 */
[C---:B------:R-:W-:Y:S02]  /*7550*/  ISETP.GT.AND P4, PT, R0.reuse, 0x38, PT ;  /* 0x000000380000780c */ /* 0x040fe40003f84270 */
[----:B------:R-:W-:Y:S02]  /*7560*/  ISETP.GT.AND P3, PT, R0, 0x39, PT ;  /* 0x000000390000780c */ /* 0x000fe40003f64270 */
[C---:B------:R-:W-:Y:S02]  /*7570*/  ISETP.GT.AND P0, PT, R140.reuse, 0x39, PT ;  /* 0x000000398c00780c */ /* 0x040fe40003f04270 */
[----:B------:R-:W-:Y:S02]  /*7580*/  ISETP.GT.AND P1, PT, R140, 0x38, PT ;  /* 0x000000388c00780c */ /* 0x000fe40003f24270 */
[----:B------:R-:W-:Y:S02]  /*7590*/  FSEL R242, R32, -INF , P4 ;  /* 0xff80000020f27808 */ /* 0x000fe40002000000 */
[C---:B------:R-:W-:Y:S02]  /*75a0*/  ISETP.GT.AND P4, PT, R0.reuse, 0x40, PT ;  /* 0x000000400000780c */ /* 0x040fe40003f84270 */
[----:B------:R-:W-:Y:S02]  /*75b0*/  FSEL R241, R33, -INF , P3 ;  /* 0xff80000021f17808 */ /* 0x000fe40001800000 */
[----:B------:R-:W-:Y:S02]  /*75c0*/  FSEL R17, R35, -INF , P0 ;  /* 0xff80000023117808 */ /* 0x000fe40000000000 */
[----:B------:R-:W-:Y:S02]  /*75d0*/  FMNMX.FTZ R11, R245, R11, !PT ;  /* 0x0000000bf50b7209 */ /* 0x000fe40007810000 */
[----:B------:R-:W-:Y:S02]  /*75e0*/  ISETP.GT.AND P3, PT, R0, 0x41, PT ;  /* 0x000000410000780c */ /* 0x000fe40003f64270 */
[----:B------:R-:W-:Y:S02]  /*75f0*/  FSEL R16, R34, -INF , P1 ;  /* 0xff80000022107808 */ /* 0x000fe40000800000 */
[C---:B------:R-:W-:Y:S02]  /*7600*/  ISETP.GT.AND P1, PT, R140.reuse, 0x40, PT ;  /* 0x000000408c00780c */ /* 0x040fe40003f24270 */
[----:B------:R-:W-:Y:S02]  /*7610*/  FMNMX.FTZ R10, R243, R10, !PT ;  /* 0x0000000af30a7209 */ /* 0x000fe40007810000 */
[----:B------:R-:W-:Y:S02]  /*7620*/  ISETP.GT.AND P0, PT, R140, 0x41, PT ;  /* 0x000000418c00780c */ /* 0x000fe40003f04270 */
[----:B------:R-:W-:Y:S02]  /*7630*/  FSEL R238, R36, -INF , P4 ;  /* 0xff80000024ee7808 */ /* 0x000fe40002000000 */
[----:B------:R-:W-:Y:S02]  /*7640*/  ISETP.GT.AND P6, PT, R0, 0x50, PT ;  /* 0x000000500000780c */ /* 0x000fe40003fc4270 */
[----:B------:R-:W-:Y:S02]  /*7650*/  FSEL R20, R38, -INF , P1 ;  /* 0xff80000026147808 */ /* 0x000fe40000800000 */
[C---:B------:R-:W-:Y:S02]  /*7660*/  ISETP.GT.AND P5, PT, R0.reuse, 0x51, PT ;  /* 0x000000510000780c */ /* 0x040fe40003fa4270 */
[----:B------:R-:W-:Y:S02]  /*7670*/  FSEL R21, R39, -INF , P0 ;  /* 0xff80000027157808 */ /* 0x000fe40000000000 */
[----:B------:R-:W-:Y:S02]  /*7680*/  FSEL R236, R37, -INF , P3 ;  /* 0xff80000025ec7808 */ /* 0x000fe40001800000 */
[C---:B------:R-:W-:Y:S02]  /*7690*/  ISETP.GT.AND P3, PT, R0.reuse, 0x59, PT ;  /* 0x000000590000780c */ /* 0x040fe40003f64270 */
[C---:B------:R-:W-:Y:S02]  /*76a0*/  ISETP.GT.AND P0, PT, R0.reuse, 0x49, PT ;  /* 0x000000490000780c */ /* 0x040fe40003f04270 */
[C---:B------:R-:W-:Y:S02]  /*76b0*/  ISETP.GT.AND P1, PT, R0.reuse, 0x48, PT ;  /* 0x000000480000780c */ /* 0x040fe40003f24270 */
[----:B------:R-:W-:Y:S02]  /*76c0*/  ISETP.GT.AND P4, PT, R0, 0x58, PT ;  /* 0x000000580000780c */ /* 0x000fe40003f84270 */
[----:B------:R-:W-:Y:S02]  /*76d0*/  FMNMX.FTZ R0, R252, R11, !PT ;  /* 0x0000000bfc007209 */ /* 0x000fe40007810000 */
[----:B------:R-:W-:Y:S02]  /*76e0*/  FMNMX.FTZ R10, R242, R10, !PT ;  /* 0x0000000af20a7209 */ /* 0x000fe40007810000 */
[----:B------:R-:W-:Y:S02]  /*76f0*/  FMNMX.FTZ R0, R13, R0, !PT ;  /* 0x000000000d007209 */ /* 0x000fe40007810000 */
[----:B------:R-:W-:Y:S02]  /*7700*/  FMNMX.FTZ R141, R241, R10, !PT ;  /* 0x0000000af18d7209 */ /* 0x000fe40007810000 */
        /* <DEDUP_REMOVED lines=8> */
[----:B------:R-:W-:Y:S02]  /*7790*/  FMNMX.FTZ R141, R231, R141, !PT ;  /* 0x0000008de78d7209 */ /* 0x000fe40007810000 */
[----:B------:R-:W-:Y:S02]  /*77a0*/  FSEL R251, R42, -INF , P1 ;  /* 0xff8000002afb7808 */ /* 0x000fe40000800000 */
[----:B------:R-:W-:Y:S02]  /*77b0*/  ISETP.GT.AND P0, PT, R140, 0x49, PT ;  /* 0x000000498c00780c */ /* 0x000fe40003f04270 */
[----:B------:R-:W-:Y:S02]  /*77c0*/  MOV R19, R229 ;  /* 0x000000e500137202 */ /* 0x000fe40000000f00 */
[----:B------:R-:W-:Y:S02]  /*77d0*/  FSEL R229, R44, -INF , P6 ;  /* 0xff8000002ce57808 */ /* 0x000fe40003000000 */
[----:B------:R-:W-:Y:S02]  /*77e0*/  FMNMX.FTZ R0, R21, R0, !PT ;  /* 0x0000000015007209 */ /* 0x000fe40007810000 */
[----:B------:R-:W-:Y:S02]  /*77f0*/  FMNMX.FTZ R141, R230, R141, !PT ;  /* 0x0000008de68d7209 */ /* 0x000fe40007810000 */
[----:B------:R-:W-:Y:S02]  /*7800*/  FMNMX.FTZ R0, R251, R0, !PT ;  /* 0x00000000fb007209 */ /* 0x000fe40007810000 */
[----:B------:R-:W-:Y:S02]  /*7810*/  FSEL R250, R43, -INF , P0 ;  /* 0xff8000002bfa7808 */ /* 0x000fe40000000000 */
[----:B------:R-:W-:Y:S02]  /*7820*/  FSEL R228, R45, -INF , P5 ;  /* 0xff8000002de47808 */ /* 0x000fe40002800000 */
[----:B------:R-:W-:Y:S02]  /*7830*/  FMNMX.FTZ R141, R229, R141, !PT ;  /* 0x0000008de58d7209 */ /* 0x000fe40007810000 */
[----:B------:R-:W-:Y:S02]  /*7840*/  ISETP.GT.AND P1, PT, R140, 0x50, PT ;  /* 0x000000508c00780c */ /* 0x000fe40003f24270 */
[----:B------:R-:W-:Y:S02]  /*7850*/  FMNMX.FTZ R0, R250, R0, !PT ;  /* 0x00000000fa007209 */ /* 0x000fe40007810000 */
[----:B------:R-:W-:Y:S02]  /*7860*/  FSEL R249, R46, -INF , P1 ;  /* 0xff8000002ef97808 */ /* 0x000fe40000800000 */
[----:B------:R-:W-:Y:S02]  /*7870*/  FSEL R227, R48, -INF , P4 ;  /* 0xff80000030e37808 */ /* 0x000fe40002000000 */
[----:B------:R-:W-:Y:S02]  /*7880*/  ISETP.GT.AND P0, PT, R140, 0x51, PT ;  /* 0x000000518c00780c */ /* 0x000fe40003f04270 */
[----:B------:R-:W-:Y:S02]  /*7890*/  FMNMX.FTZ R141, R228, R141, !PT ;  /* 0x0000008de48d7209 */ /* 0x000fe40007810000 */
[----:B------:R-:W-:Y:S02]  /*78a0*/  FSEL R248, R47, -INF , P0 ;  /* 0xff8000002ff87808 */ /* 0x000fe40000000000 */
[----:B------:R-:W-:Y:S02]  /*78b0*/  MOV R26, R226 ;  /* 0x000000e2001a7202 */ /* 0x000fe40000000f00 */
[----:B------:R-:W-:Y:S02]  /*78c0*/  FSEL R226, R49, -INF , P3 ;  /* 0xff80000031e27808 */ /* 0x000fe40001800000 */
[----:B------:R-:W-:Y:S02]  /*78d0*/  FMNMX.FTZ R141, R227, R141, !PT ;  /* 0x0000008de38d7209 */ /* 0x000fe40007810000 */
[----:B------:R-:W-:Y:S02]  /*78e0*/  ISETP.GT.AND P0, PT, R140, 0x58, PT ;  /* 0x000000588c00780c */ /* 0x000fe40003f04270 */
[----:B------:R-:W-:Y:S02]  /*78f0*/  FMNMX.FTZ R0, R249, R0, !PT ;  /* 0x00000000f9007209 */ /* 0x000fe40007810000 */
[----:B------:R-:W-:Y:S02]  /*7900*/  FMNMX.FTZ R141, R226, R141, !PT ;  /* 0x0000008de28d7209 */ /* 0x000fe40007810000 */
[----:B------:R-:W-:Y:S02]  /*7910*/  ISETP.GT.AND P1, PT, R140, 0x59, PT ;  /* 0x000000598c00780c */ /* 0x000fe40003f24270 */
[----:B------:R-:W-:Y:S01]  /*7920*/  FSEL R247, R50, -INF , P0 ;  /* 0xff80000032f77808 */ /* 0x000fe20000000000 */
[----:B------:R-:W3:Y:S01]  /*7930*/  SHFL.BFLY PT, R11, R141, 0x2, 0x1f ;  /* 0x0c401f008d0b7f89 */ /* 0x000ee200000e0000 */
[----:B------:R-:W-:Y:S02]  /*7940*/  FMNMX.FTZ R0, R248, R0, !PT ;  /* 0x00000000f8007209 */ /* 0x000fe40007810000 */
[----:B------:R-:W-:Y:S02]  /*7950*/  FSEL R246, R51, -INF , P1 ;  /* 0xff80000033f67808 */ /* 0x000fe40000800000 */
[----:B------:R-:W-:Y:S02]  /*7960*/  FMNMX.FTZ R0, R247, R0, !PT ;  /* 0x00000000f7007209 */ /* 0x000fe40007810000 */
[----:B------:R-:W-:Y:S02]  /*7970*/  MOV R23, R217 ;  /* 0x000000d900177202 */ /* 0x000fe40000000f00 */
[----:B------:R-:W-:Y:S05]  /*7980*/  FMNMX.FTZ R0, R246, R0, !PT ;  /* 0x00000000f6007209 */ /* 0x000fea0007810000 */
[----:B------:R-:W4:Y:S01]  /*7990*/  SHFL.BFLY PT, R10, R0, 0x2, 0x1f ;  /* 0x0c401f00000a7f89 */ /* 0x000f2200000e0000 */
[----:B---3--:R-:W-:Y:S07]  /*79a0*/  FMNMX.FTZ R141, R141, R11, !PT ;  /* 0x0000000b8d8d7209 */ /* 0x008fee0007810000 */
[----:B------:R-:W3:Y:S01]  /*79b0*/  SHFL.BFLY PT, R11, R141, 0x1, 0x1f ;  /* 0x0c201f008d0b7f89 */ /* 0x000ee200000e0000 */
[----:B----4-:R-:W-:Y:S07]  /*79c0*/  FMNMX.FTZ R0, R0, R10, !PT ;  /* 0x0000000a00007209 */ /* 0x010fee0007810000 */
[----:B------:R-:W4:Y:S01]  /*79d0*/  SHFL.BFLY PT, R140, R0, 0x1, 0x1f ;  /* 0x0c201f00008c7f89 */ /* 0x000f2200000e0000 */
[----:B---3--:R-:W-:Y:S04]  /*79e0*/  FMNMX.FTZ R141, R141, R11, !PT ;  /* 0x0000000b8d8d7209 */ /* 0x008fe80007810000 */
[C---:B------:R-:W-:Y:S01]  /*79f0*/  FSETP.NEU.FTZ.AND P1, PT, R141.reuse, -INF , PT ;  /* 0xff8000008d00780b */ /* 0x040fe20003f3d000 */
[----:B------:R-:W-:Y:S05]  /*7a00*/  FMUL.FTZ R143, R141, c[0x0][0x2d0] ;  /* 0x0000b4008d8f7a20 */ /* 0x000fea0000410000 */
[----:B------:R-:W-:Y:S02]  /*7a10*/  FSEL R143, R143, RZ, P1 ;  /* 0x000000ff8f8f7208 */ /* 0x000fe40000800000 */
[----:B----4-:R-:W-:Y:S03]  /*7a20*/  FMNMX.FTZ R140, R0, R140, !PT ;  /* 0x0000008c008c7209 */ /* 0x010fe60007810000 */
[--C-:B------:R-:W-:Y:S01]  /*7a30*/  FFMA.FTZ R4, R4, c[0x0][0x2d0], -R143.reuse ;  /* 0x0000b40004047a23 */ /* 0x100fe2000001088f */
[----:B------:R-:W-:Y:S01]  /*7a40*/  FSEL R0, R141, RZ, P1 ;  /* 0x000000ff8d007208 */ /* 0x000fe20000800000 */
[--C-:B------:R-:W-:Y:S01]  /*7a50*/  FFMA.FTZ R5, R5, c[0x0][0x2d0], -R143.reuse ;  /* 0x0000b40005057a23 */ /* 0x100fe2000001088f */
[----:B------:R-:W-:Y:S01]  /*7a60*/  FSETP.NEU.FTZ.AND P0, PT, R140, -INF , PT ;  /* 0xff8000008c00780b */ /* 0x000fe20003f1d000 */
[----:B------:R-:W-:Y:S01]  /*7a70*/  FFMA.FTZ R8, R8, c[0x0][0x2d0], -R143 ;  /* 0x0000b40008087a23 */ /* 0x000fe2000001088f */
[----:B------:R-:W-:Y:S01]  /*7a80*/  MUFU.EX2 R201, R4 ;  /* 0x0000000400c97308 */ /* 0x000fe20000000800 */
[----:B------:R-:W-:Y:S02]  /*7a90*/  FADD.FTZ R0, -R0, R2 ;  /* 0x0000000200007221 */ /* 0x000fe40000010100 */
[----:B------:R-:W-:Y:S02]  /*7aa0*/  FMUL.FTZ R200, R140, c[0x0][0x2d0] ;  /* 0x0000b4008cc87a20 */ /* 0x000fe40000410000 */
[----:B------:R-:W-:Y:S03]  /*7ab0*/  FMUL.FTZ R0, R0, c[0x0][0x2d0] ;  /* 0x0000b40000007a20 */ /* 0x000fe60000410000 */
[----:B------:R-:W-:Y:S02]  /*7ac0*/  FSEL R200, R200, RZ, P0 ;  /* 0x000000ffc8c87208 */ /* 0x000fe40000000000 */
[----:B------:R-:W3:Y:S03]  /*7ad0*/  MUFU.EX2 R2, R0 ;  /* 0x0000000000027308 */ /* 0x000ee60000000800 */
[--C-:B------:R-:W-:Y:S02]  /*7ae0*/  FFMA.FTZ R6, R6, c[0x0][0x2d0], -R200.reuse ;  /* 0x0000b40006067a23 */ /* 0x100fe400000108c8 */
[--C-:B------:R-:W-:Y:S05]  /*7af0*/  FFMA.FTZ R7, R7, c[0x0][0x2d0], -R200.reuse ;  /* 0x0000b40007077a23 */ /* 0x100fea00000108c8 */
[----:B------:R4:W-:Y:S10]  /*7b00*/  MUFU.EX2 R203, R8 ;  /* 0x0000000800cb7308 */ /* 0x0009f40000000800 */
[----:B------:R5:W-:Y:S01]  /*7b10*/  MUFU.EX2 R202, R5 ;  /* 0x0000000500ca7308 */ /* 0x000be20000000800 */
[----:B---3--:R-:W-:Y:S01]  /*7b20*/  FMUL.FTZ R33, R2, R121 ;  /* 0x0000007902217220 */ /* 0x008fe20000410000 */
[----:B------:R-:W-:Y:S01]  /*7b30*/  FSEL R0, R140, RZ, P0 ;  /* 0x000000ff8c007208 */ /* 0x000fe20000000000 */
[----:B------:R-:W3:Y:S01]  /*7b40*/  LDL.LU R121, [R1+0xc] ;  /* 0x00000c0001797983 */ /* 0x000ee20000300800 */
[C---:B------:R-:W-:Y:S02]  /*7b50*/  FMUL.FTZ R4, R2.reuse, R148 ;  /* 0x0000009402047220 */ /* 0x040fe40000410000 */
[----:B------:R-:W-:Y:S04]  /*7b60*/  FMUL.FTZ R24, R2, R112 ;  /* 0x0000007002187220 */ /* 0x000fe80000410000 */
[----:B------:R-:W-:Y:S01]  /*7b70*/  MUFU.EX2 R142, R6 ;  /* 0x00000006008e7308 */ /* 0x000fe20000000800 */
[----:B------:R-:W-:Y:S02]  /*7b80*/  FADD.FTZ R0, -R0, R3 ;  /* 0x0000000300007221 */ /* 0x000fe40000010100 */
[----:B------:R-:W-:Y:S02]  /*7b90*/  FFMA.FTZ R3, R9, c[0x0][0x2d0], -R143 ;  /* 0x0000b40009037a23 */ /* 0x000fe4000001088f */
[----:B------:R-:W-:Y:S02]  /*7ba0*/  FMUL.FTZ R0, R0, c[0x0][0x2d0] ;  /* 0x0000b40000007a20 */ /* 0x000fe40000410000 */
[C---:B----4-:R-:W-:Y:S02]  /*7bb0*/  FMUL.FTZ R8, R2.reuse, R144 ;  /* 0x0000009002087220 */ /* 0x050fe40000410000 */
[C---:B------:R-:W-:Y:S01]  /*7bc0*/  FMUL.FTZ R9, R2.reuse, R145 ;  /* 0x0000009102097220 */ /* 0x040fe20000410000 */
[----:B------:R-:W4:Y:S01]  /*7bd0*/  MUFU.EX2 R217, R7 ;  /* 0x0000000700d97308 */ /* 0x000f220000000800 */
[C---:B------:R-:W-:Y:S02]  /*7be0*/  FMUL.FTZ R25, R2.reuse, R113 ;  /* 0x0000007102197220 */ /* 0x040fe40000410000 */
[C---:B------:R-:W-:Y:S02]  /*7bf0*/  FMUL.FTZ R28, R2.reuse, R116 ;  /* 0x00000074021c7220 */ /* 0x040fe40000410000 */
[C---:B-----5:R-:W-:Y:S01]  /*7c00*/  FMUL.FTZ R5, R2.reuse, R149 ;  /* 0x0000009502057220 */ /* 0x060fe20000410000 */
[----:B------:R-:W-:Y:S01]  /*7c10*/  MOV R149, R15 ;  /* 0x0000000f00957202 */ /* 0x000fe20000000f00 */
[C---:B------:R-:W-:Y:S01]  /*7c20*/  FMUL.FTZ R29, R2.reuse, R117 ;  /* 0x00000075021d7220 */ /* 0x040fe20000410000 */
[----:B------:R-:W-:Y:S01]  /*7c30*/  MOV R117, R27 ;  /* 0x0000001b00757202 */ /* 0x000fe20000000f00 */
[C---:B------:R-:W-:Y:S01]  /*7c40*/  FMUL.FTZ R32, R2.reuse, R120 ;  /* 0x0000007802207220 */ /* 0x040fe20000410000 */
[----:B------:R-:W5:Y:S01]  /*7c50*/  MUFU.EX2 R0, R0 ;  /* 0x0000000000007308 */ /* 0x000f620000000800 */
[C---:B------:R-:W-:Y:S01]  /*7c60*/  FMUL.FTZ R36, R2.reuse, R124 ;  /* 0x0000007c02247220 */ /* 0x040fe20000410000 */
[----:B------:R-:W-:Y:S01]  /*7c70*/  MOV R120, R19 ;  /* 0x0000001300787202 */ /* 0x000fe20000000f00 */
[C---:B------:R-:W-:Y:S02]  /*7c80*/  FMUL.FTZ R37, R2.reuse, R125 ;  /* 0x0000007d02257220 */ /* 0x040fe40000410000 */
        /* <DEDUP_REMOVED lines=31> */
[C---:B--2---:R-:W-:Y:S02]  /*7e80*/  FFMA.FTZ R144, R2.reuse, R12, R201 ;  /* 0x0000000c02907223 */ /* 0x044fe400000100c9 */
[C---:B------:R-:W-:Y:S02]  /*7e90*/  FMUL.FTZ R12, R2.reuse, R100 ;  /* 0x00000064020c7220 */ /* 0x040fe40000410000 */
[----:B------:R-:W-:Y:S02]  /*7ea0*/  IMAD.MOV.U32 R100, RZ, RZ, R13 ;  /* 0x000000ffff647224 */ /* 0x000fe400078e000d */
[C---:B------:R-:W-:Y:S01]  /*7eb0*/  FMUL.FTZ R13, R2.reuse, R101 ;  /* 0x00000065020d7220 */ /* 0x040fe20000410000 */
[----:B------:R-:W-:Y:S01]  /*7ec0*/  MOV R101, R16 ;  /* 0x0000001000657202 */ /* 0x000fe20000000f00 */
[C---:B------:R-:W-:Y:S02]  /*7ed0*/  FMUL.FTZ R16, R2.reuse, R104 ;  /* 0x0000006802107220 */ /* 0x040fe40000410000 */
[----:B------:R-:W-:Y:S02]  /*7ee0*/  IMAD.MOV.U32 R104, RZ, RZ, R17 ;  /* 0x000000ffff687224 */ /* 0x000fe400078e0011 */
[C---:B------:R-:W-:Y:S01]  /*7ef0*/  FMUL.FTZ R17, R2.reuse, R105 ;  /* 0x0000006902117220 */ /* 0x040fe20000410000 */
[----:B------:R-:W-:Y:S01]  /*7f00*/  MOV R105, R20 ;  /* 0x0000001400697202 */ /* 0x000fe20000000f00 */
[C---:B------:R-:W-:Y:S02]  /*7f10*/  FMUL.FTZ R20, R2.reuse, R108 ;  /* 0x0000006c02147220 */ /* 0x040fe40000410000 */
[----:B------:R-:W-:Y:S02]  /*7f20*/  IMAD.MOV.U32 R108, RZ, RZ, R21 ;  /* 0x000000ffff6c7224 */ /* 0x000fe400078e0015 */
[----:B------:R-:W-:Y:S01]  /*7f30*/  FMUL.FTZ R21, R2, R109 ;  /* 0x0000006d02157220 */ /* 0x000fe20000410000 */
[----:B------:R-:W-:Y:S01]  /*7f40*/  MOV R109, R23 ;  /* 0x00000017006d7202 */ /* 0x000fe20000000f00 */
[----:B------:R-:W-:Y:S01]  /*7f50*/  FFMA.FTZ R2, R205, c[0x0][0x2d0], -R200 ;  /* 0x0000b400cd027a23 */ /* 0x000fe200000108c8 */
[----:B------:R-:W-:Y:S01]  /*7f60*/  MOV R205, R101 ;  /* 0x0000006500cd7202 */ /* 0x000fe20000000f00 */
[----:B------:R-:W-:Y:S01]  /*7f70*/  IMAD.MOV.U32 R112, RZ, RZ, R22 ;  /* 0x000000ffff707224 */ /* 0x000fe200078e0016 */
[----:B----4-:R-:W-:Y:S01]  /*7f80*/  F2FP.BF16.PACK_AB R101, R217, R142 ;  /* 0x0000008ed965723e */ /* 0x010fe200000010ff */
[C---:B-----5:R-:W-:Y:S02]  /*7f90*/  FMUL.FTZ R22, R0.reuse, R110 ;  /* 0x0000006e00167220 */ /* 0x060fe40000410000 */
[----:B------:R2:W-:Y:S01]  /*7fa0*/  MUFU.EX2 R110, R2 ;  /* 0x00000002006e7308 */ /* 0x0005e20000000800 */
[----:B------:R-:W-:Y:S01]  /*7fb0*/  IMAD.MOV.U32 R145, RZ, RZ, R18 ;  /* 0x000000ffff917224 */ /* 0x000fe200078e0012 */
[----:B------:R-:W-:Y:S01]  /*7fc0*/  MOV R137, R112 ;  /* 0x0000007000897202 */ /* 0x000fe20000000f00 */
[C---:B------:R-:W-:Y:S02]  /*7fd0*/  FMUL.FTZ R18, R0.reuse, R106 ;  /* 0x0000006a00127220 */ /* 0x040fe40000410000 */
[C---:B------:R-:W-:Y:S02]  /*7fe0*/  FMUL.FTZ R19, R0.reuse, R107 ;  /* 0x0000006b00137220 */ /* 0x040fe40000410000 */
[----:B------:R-:W-:Y:S02]  /*7ff0*/  IMAD.MOV.U32 R148, RZ, RZ, R14 ;  /* 0x000000ffff947224 */ /* 0x000fe400078e000e */
[C---:B------:R-:W-:Y:S02]  /*8000*/  FMUL.FTZ R6, R0.reuse, R150 ;  /* 0x0000009600067220 */ /* 0x040fe40000410000 */
[C---:B------:R-:W-:Y:S01]  /*8010*/  FMUL.FTZ R7, R0.reuse, R151 ;  /* 0x0000009700077220 */ /* 0x040fe20000410000 */
[----:B------:R-:W-:Y:S01]  /*8020*/  MOV R151, R117 ;  /* 0x0000007500977202 */ /* 0x000fe20000000f00 */
[C---:B------:R-:W-:Y:S02]  /*8030*/  FMUL.FTZ R10, R0.reuse, R146 ;  /* 0x00000092000a7220 */ /* 0x040fe40000410000 */
[C---:B------:R-:W-:Y:S01]  /*8040*/  FMUL.FTZ R11, R0.reuse, R147 ;  /* 0x00000093000b7220 */ /* 0x040fe20000410000 */
[----:B------:R-:W-:Y:S01]  /*8050*/  MOV R147, R108 ;  /* 0x0000006c00937202 */ /* 0x000fe20000000f00 */
[C---:B------:R-:W-:Y:S01]  /*8060*/  FMUL.FTZ R14, R0.reuse, R102 ;  /* 0x00000066000e7220 */ /* 0x040fe20000410000 */
[----:B-1----:R-:W-:Y:S01]  /*8070*/  F2FP.BF16.PACK_AB R102, R113, R203 ;  /* 0x000000cb7166723e */ /* 0x002fe200000010ff */
        /* <DEDUP_REMOVED lines=40> */
[----:B------:R-:W-:Y:S02]  /*8300*/  IMAD.MOV.U32 R116, RZ, RZ, R26 ;  /* 0x000000ffff747224 */ /* 0x000fe400078e001a */
[----:B------:R-:W-:Y:S02]  /*8310*/  FMUL.FTZ R26, R0, R114 ;  /* 0x00000072001a7220 */ /* 0x000fe40000410000 */
[----:B------:R-:W-:Y:S02]  /*8320*/  IMAD.MOV.U32 R138, RZ, RZ, R105 ;  /* 0x000000ffff8a7224 */ /* 0x000fe400078e0069 */
[----:B--2---:R-:W-:Y:S02]  /*8330*/  FFMA.FTZ R2, R207, c[0x0][0x2d0], -R200 ;  /* 0x0000b400cf027a23 */ /* 0x004fe400000108c8 */
[----:B------:R-:W-:Y:S01]  /*8340*/  IMAD.MOV.U32 R207, RZ, RZ, R100 ;  /* 0x000000ffffcf7224 */ /* 0x000fe200078e0064 */
[----:B------:R-:W-:Y:S01]  /*8350*/  F2FP.BF16.PACK_AB R100, R202, R201 ;  /* 0x000000c9ca64723e */ /* 0x000fe200000010ff */
[----:B------:R-:W1:Y:S01]  /*8360*/  MUFU.EX2 R117, R2 ;  /* 0x0000000200757308 */ /* 0x000e620000000800 */
[----:B------:R-:W-:Y:S02]  /*8370*/  IMAD.MOV.U32 R146, RZ, RZ, R109 ;  /* 0x000000ffff927224 */ /* 0x000fe400078e006d */
[--C-:B------:R-:W-:Y:S02]  /*8380*/  FFMA.FTZ R109, R218, c[0x0][0x2d0], -R143.reuse ;  /* 0x0000b400da6d7a23 */ /* 0x100fe4000001088f */
[--C-:B------:R-:W-:Y:S02]  /*8390*/  FFMA.FTZ R108, R219, c[0x0][0x2d0], -R143.reuse ;  /* 0x0000b400db6c7a23 */ /* 0x100fe4000001088f */
[----:B------:R-:W-:Y:S02]  /*83a0*/  FADD.FTZ R144, R202, R144 ;  /* 0x00000090ca907221 */ /* 0x000fe40000010000 */
[--C-:B------:R-:W-:Y:S01]  /*83b0*/  FFMA.FTZ R114, R244, c[0x0][0x2d0], -R143.reuse ;  /* 0x0000b400f4727a23 */ /* 0x100fe2000001088f */
[----:B------:R-:W-:Y:S01]  /*83c0*/  MUFU.EX2 R112, R109 ;  /* 0x0000006d00707308 */ /* 0x000fe20000000800 */
[----:B------:R-:W-:Y:S02]  /*83d0*/  FADD.FTZ R144, R203, R144 ;  /* 0x00000090cb907221 */ /* 0x000fe40000010000 */
[--C-:B------:R-:W-:Y:S02]  /*83e0*/  FFMA.FTZ R115, R242, c[0x0][0x2d0], -R143.reuse ;  /* 0x0000b400f2737a23 */ /* 0x100fe4000001088f */
[--C-:B------:R-:W-:Y:S02]  /*83f0*/  FFMA.FTZ R136, R230, c[0x0][0x2d0], -R143.reuse ;  /* 0x0000b400e6887a23 */ /* 0x100fe4000001088f */
[----:B------:R-:W-:Y:S02]  /*8400*/  IMAD.MOV.U32 R244, RZ, RZ, R120 ;  /* 0x000000fffff47224 */ /* 0x000fe400078e0078 */
[----:B------:R-:W-:Y:S01]  /*8410*/  FFMA.FTZ R120, R250, c[0x0][0x2d0], -R200 ;  /* 0x0000b400fa787a23 */ /* 0x000fe200000108c8 */
[----:B------:R2:W4:Y:S01]  /*8420*/  MUFU.EX2 R123, R108 ;  /* 0x0000006c007b7308 */ /* 0x0005220000000800 */
[----:B------:R-:W-:Y:S02]  /*8430*/  IMAD.MOV.U32 R150, RZ, RZ, R116 ;  /* 0x000000ffff967224 */ /* 0x000fe400078e0074 */
[--C-:B------:R-:W-:Y:S01]  /*8440*/  FFMA.FTZ R116, R241, c[0x0][0x2d0], -R143.reuse ;  /* 0x0000b400f1747a23 */ /* 0x100fe2000001088f */
[----:B-1----:R-:W-:Y:S01]  /*8450*/  F2FP.BF16.PACK_AB R103, R117, R110 ;  /* 0x0000006e7567723e */ /* 0x002fe200000010ff */
[----:B------:R-:W-:Y:S01]  /*8460*/  IMAD.IADD R2, R213, 0x1, R204 ;  /* 0x00000001d5027824 */ /* 0x000fe200078e02cc */
[----:B------:R-:W-:Y:S01]  /*8470*/  MOV R241, R137 ;  /* 0x0000008900f17202 */ /* 0x000fe20000000f00 */
[--C-:B------:R-:W-:Y:S01]  /*8480*/  FFMA.FTZ R135, R231, c[0x0][0x2d0], -R143.reuse ;  /* 0x0000b400e7877a23 */ /* 0x100fe2000001088f */
[----:B------:R-:W-:Y:S01]  /*8490*/  MOV R242, R150 ;  /* 0x0000009600f27202 */ /* 0x000fe20000000f00 */
[--C-:B------:R-:W-:Y:S01]  /*84a0*/  FFMA.FTZ R134, R236, c[0x0][0x2d0], -R143.reuse ;  /* 0x0000b400ec867a23 */ /* 0x100fe2000001088f */
[----:B------:R-:W-:Y:S01]  /*84b0*/  ISETP.GE.AND P4, PT, R241, 0x1, PT ;  /* 0x00000001f100780c */ /* 0x000fe20003f86270 */
[----:B------:R1:W-:Y:S01]  /*84c0*/  MUFU.EX2 R236, R116 ;  /* 0x0000007400ec7308 */ /* 0x0003e20000000800 */
[--C-:B------:R-:W-:Y:S02]  /*84d0*/  FFMA.FTZ R219, R227, c[0x0][0x2d0], -R143.reuse ;  /* 0x0000b400e3db7a23 */ /* 0x100fe4000001088f */
[--C-:B------:R-:W-:Y:S07]  /*84e0*/  FFMA.FTZ R218, R248, c[0x0][0x2d0], -R200.reuse ;  /* 0x0000b400f8da7a23 */ /* 0x100fee00000108c8 */
[----:B------:R-:W-:Y:S01]  /*84f0*/  MUFU.EX2 R230, R135 ;  /* 0x0000008700e67308 */ /* 0x000fe20000000800 */
[--C-:B--2---:R-:W-:Y:S09]  /*8500*/  FFMA.FTZ R108, R232, c[0x0][0x2d0], -R143.reuse ;  /* 0x0000b400e86c7a23 */ /* 0x104ff2000001088f */
[----:B------:R2:W-:Y:S01]  /*8510*/  MUFU.EX2 R122, R108 ;  /* 0x0000006c007a7308 */ /* 0x0005e20000000800 */
[----:B-1----:R-:W-:Y:S09]  /*8520*/  FFMA.FTZ R116, R147, c[0x0][0x2d0], -R200 ;  /* 0x0000b40093747a23 */ /* 0x002ff200000108c8 */
[----:B------:R-:W-:Y:S10]  /*8530*/  MUFU.EX2 R227, R116 ;  /* 0x0000007400e37308 */ /* 0x000ff40000000800 */
[----:B------:R-:W-:Y:S01]  /*8540*/  MUFU.EX2 R218, R218 ;  /* 0x000000da00da7308 */ /* 0x000fe20000000800 */
[--C-:B--2---:R-:W-:Y:S02]  /*8550*/  FFMA.FTZ R108, R233, c[0x0][0x2d0], -R143.reuse ;  /* 0x0000b400e96c7a23 */ /* 0x104fe4000001088f */
[----:B---3--:R-:W-:Y:S01]  /*8560*/  FFMA.FTZ R111, R0, R121, R142 ;  /* 0x00000079006f7223 */ /* 0x008fe2000001008e */
[----:B------:R-:W-:Y:S01]  /*8570*/  IADD3 R142, R209, R2, RZ ;  /* 0x00000002d18e7210 */ /* 0x000fe20007ffe0ff */
[----:B------:R-:W-:Y:S05]  /*8580*/  IMAD.IADD R0, R212, 0x1, R204 ;  /* 0x00000001d4007824 */ /* 0x000fea00078e02cc */
[----:B------:R1:W-:Y:S01]  /*8590*/  MUFU.EX2 R130, R108 ;  /* 0x0000006c00827308 */ /* 0x0003e20000000800 */
[--C-:B------:R-:W-:Y:S01]  /*85a0*/  FFMA.FTZ R204, R247, c[0x0][0x2d0], -R200.reuse ;  /* 0x0000b400f7cc7a23 */ /* 0x100fe200000108c8 */
[----:B------:R-:W2:Y:S01]  /*85b0*/  LDSM.16.MT88.4 R104, [R0] ;  /* 0x000000000068783b */ /* 0x000ea20000004200 */
[----:B------:R-:W-:Y:S07]  /*85c0*/  IADD3 R3, R209, R0, RZ ;  /* 0x00000000d1037210 */ /* 0x000fee0007ffe0ff */
[----:B------:R-:W-:Y:S10]  /*85d0*/  MUFU.EX2 R219, R219 ;  /* 0x000000db00db7308 */ /* 0x000ff40000000800 */
[----:B------:R-:W-:Y:S01]  /*85e0*/  MUFU.EX2 R204, R204 ;  /* 0x000000cc00cc7308 */ /* 0x000fe20000000800 */
[--C-:B-1----:R-:W-:Y:S09]  /*85f0*/  FFMA.FTZ R108, R234, c[0x0][0x2d0], -R200.reuse ;  /* 0x0000b400ea6c7a23 */ /* 0x102ff200000108c8 */
[----:B------:R1:W-:Y:S01]  /*8600*/  MUFU.EX2 R128, R108 ;  /* 0x0000006c00807308 */ /* 0x0003e20000000800 */
[C---:B--2---:R-:W-:Y:S08]  /*8610*/  HMMA.16816.F32.BF16 R4, R100.reuse, R104, R4 ;  /* 0x000000686404723c */ /* 0x044ff00000041804 */
[C---:B------:R-:W-:Y:S01]  /*8620*/  HMMA.16816.F32.BF16 R8, R100.reuse, R106, R8 ;  /* 0x0000006a6408723c */ /* 0x040fe20000041808 */
[----:B------:R-:W2:Y:S03]  /*8630*/  LDSM.16.MT88.4 R104, [R3] ;  /* 0x000000000368783b */ /* 0x000ea60000004200 */
[--C-:B-1----:R-:W-:Y:S04]  /*8640*/  FFMA.FTZ R108, R235, c[0x0][0x2d0], -R200.reuse ;  /* 0x0000b400eb6c7a23 */ /* 0x102fe800000108c8 */
[----:B------:R1:W-:Y:S04]  /*8650*/  MUFU.EX2 R131, R108 ;  /* 0x0000006c00837308 */ /* 0x0003e80000000800 */
[--C-:B-1----:R-:W-:Y:S06]  /*8660*/  FFMA.FTZ R108, R237, c[0x0][0x2d0], -R143.reuse ;  /* 0x0000b400ed6c7a23 */ /* 0x102fec000001088f */
[----:B------:R-:W-:Y:S01]  /*8670*/  MUFU.EX2 R237, R115 ;  /* 0x0000007300ed7308 */ /* 0x000fe20000000800 */
[C---:B--2---:R-:W-:Y:S09]  /*8680*/  HMMA.16816.F32.BF16 R12, R100.reuse, R104, R12 ;  /* 0x00000068640c723c */ /* 0x044ff2000004180c */
[----:B------:R1:W-:Y:S01]  /*8690*/  MUFU.EX2 R132, R108 ;  /* 0x0000006c00847308 */ /* 0x0003e20000000800 */
[C---:B------:R-:W-:Y:S01]  /*86a0*/  HMMA.16816.F32.BF16 R16, R100.reuse, R106, R16 ;  /* 0x0000006a6410723c */ /* 0x040fe20000041810 */
[----:B------:R-:W2:Y:S02]  /*86b0*/  LDSM.16.MT88.4 R104, [R2] ;  /* 0x000000000268783b */ /* 0x000ea40000004200 */
[----:B-1----:R-:W-:Y:S02]  /*86c0*/  FFMA.FTZ R108, R239, c[0x0][0x2d0], -R143 ;  /* 0x0000b400ef6c7a23 */ /* 0x002fe4000001088f */
[----:B------:R-:W-:Y:S04]  /*86d0*/  IMAD.MOV.U32 R239, RZ, RZ, R149 ;  /* 0x000000ffffef7224 */ /* 0x000fe800078e0095 */
[----:B------:R-:W-:Y:S01]  /*86e0*/  MUFU.EX2 R133, R108 ;  /* 0x0000006c00857308 */ /* 0x000fe20000000800 */
[C---:B--2---:R-:W-:Y:S08]  /*86f0*/  HMMA.16816.F32.BF16 R20, R100.reuse, R104, R20 ;  /* 0x000000686414723c */ /* 0x044ff00000041814 */
[C---:B------:R-:W-:Y:S01]  /*8700*/  HMMA.16816.F32.BF16 R24, R100.reuse, R106, R24 ;  /* 0x0000006a6418723c */ /* 0x040fe20000041818 */
[----:B------:R-:W1:Y:S07]  /*8710*/  LDSM.16.MT88.4 R104, [R142] ;  /* 0x000000008e68783b */ /* 0x000e6e0000004200 */
        /* <DEDUP_REMOVED lines=24> */
[C---:B-1----:R-:W-:Y:S07]  /*88a0*/  HMMA.16816.F32.BF16 R92, R100.reuse, R104, R92 ;  /* 0x00000068645c723c */ /* 0x042fee000004185c */
[--C-:B------:R-:W-:Y:S01]  /*88b0*/  FFMA.FTZ R104, R220, c[0x0][0x2d0], -R200.reuse ;  /* 0x0000b400dc687a23 */ /* 0x100fe200000108c8 */
[----:B------:R-:W-:Y:S03]  /*88c0*/  HMMA.16816.F32.BF16 R96, R100, R106, R96 ;  /* 0x0000006a6460723c */ /* 0x000fe60000041860 */
[----:B------:R1:W-:Y:S01]  /*88d0*/  MUFU.EX2 R119, R104 ;  /* 0x0000006800777308 */ /* 0x0003e20000000800 */
[----:B------:R-:W-:Y:S03]  /*88e0*/  FFMA.FTZ R220, R229, c[0x0][0x2d0], -R143 ;  /* 0x0000b400e5dc7a23 */ /* 0x000fe6000001088f */
[--C-:B------:R-:W-:Y:S06]  /*88f0*/  FFMA.FTZ R100, R225, c[0x0][0x2d0], -R200.reuse ;  /* 0x0000b400e1647a23 */ /* 0x100fec00000108c8 */
[----:B------:R2:W-:Y:S10]  /*8900*/  MUFU.EX2 R126, R100 ;  /* 0x00000064007e7308 */ /* 0x0005f40000000800 */
[----:B------:R-:W-:Y:S01]  /*8910*/  MUFU.EX2 R229, R136 ;  /* 0x0000008800e57308 */ /* 0x000fe20000000800 */
[----:B-1----:R-:W-:Y:S09]  /*8920*/  FFMA.FTZ R104, R221, c[0x0][0x2d0], -R200 ;  /* 0x0000b400dd687a23 */ /* 0x002ff200000108c8 */
[----:B------:R1:W3:Y:S01]  /*8930*/  MUFU.EX2 R121, R104 ;  /* 0x0000006800797308 */ /* 0x0002e20000000800 */
[----:B--2---:R-:W-:Y:S02]  /*8940*/  FADD.FTZ R100, R217, R111 ;  /* 0x0000006fd9647221 */ /* 0x004fe40000010000 */
[--C-:B------:R-:W-:Y:S02]  /*8950*/  FFMA.FTZ R217, R228, c[0x0][0x2d0], -R143.reuse ;  /* 0x0000b400e4d97a23 */ /* 0x100fe4000001088f */
[----:B------:R-:W-:Y:S01]  /*8960*/  FADD.FTZ R118, R110, R100 ;  /* 0x000000646e767221 */ /* 0x000fe20000010000 */
[----:B----4-:R-:W-:Y:S01]  /*8970*/  F2FP.BF16.PACK_AB R100, R123, R112 ;  /* 0x000000707b64723e */ /* 0x010fe200000010ff */
[----:B------:R-:W-:Y:S03]  /*8980*/  LDSM.16.MT88.4 R108, [R3+0x1000] ;  /* 0x00100000036c783b */ /* 0x000fe60000004200 */
[----:B------:R-:W-:Y:S01]  /*8990*/  MUFU.EX2 R228, R134 ;  /* 0x0000008600e47308 */ /* 0x000fe20000000800 */
[----:B------:R-:W-:Y:S09]  /*89a0*/  FADD.FTZ R117, R117, R118 ;  /* 0x0000007675757221 */ /* 0x000ff20000010000 */
[----:B------:R-:W-:Y:S01]  /*89b0*/  MUFU.EX2 R220, R220 ;  /* 0x000000dc00dc7308 */ /* 0x000fe20000000800 */
[--C-:B-1----:R-:W-:Y:S01]  /*89c0*/  FFMA.FTZ R104, R224, c[0x0][0x2d0], -R143.reuse ;  /* 0x0000b400e0687a23 */ /* 0x102fe2000001088f */
[----:B---3--:R-:W-:Y:S08]  /*89d0*/  F2FP.BF16.PACK_AB R101, R121, R119 ;  /* 0x000000777965723e */ /* 0x008ff000000010ff */
[----:B------:R1:W-:Y:S10]  /*89e0*/  MUFU.EX2 R124, R104 ;  /* 0x00000068007c7308 */ /* 0x0003f40000000800 */
[----:B------:R-:W-:Y:S10]  /*89f0*/  MUFU.EX2 R224, R120 ;  /* 0x0000007800e07308 */ /* 0x000ff40000000800 */
[----:B------:R-:W-:Y:S01]  /*8a00*/  MUFU.EX2 R217, R217 ;  /* 0x000000d900d97308 */ /* 0x000fe20000000800 */
[--C-:B-1----:R-:W-:Y:S02]  /*8a10*/  FFMA.FTZ R104, R223, c[0x0][0x2d0], -R143.reuse ;  /* 0x0000b400df687a23 */ /* 0x102fe4000001088f */
[--C-:B------:R-:W-:Y:S02]  /*8a20*/  FFMA.FTZ R223, R238, c[0x0][0x2d0], -R143.reuse ;  /* 0x0000b400eedf7a23 */ /* 0x100fe4000001088f */
[----:B------:R-:W2:Y:S05]  /*8a30*/  LDL R238, [R1+0x54] ;  /* 0x0000540001ee7983 */ /* 0x000eaa0000100800 */
[----:B------:R1:W3:Y:S10]  /*8a40*/  MUFU.EX2 R129, R104 ;  /* 0x0000006800817308 */ /* 0x0002f40000000800 */
[----:B------:R-:W-:Y:S01]  /*8a50*/  MUFU.EX2 R223, R223 ;  /* 0x000000df00df7308 */ /* 0x000fe20000000800 */
[--C-:B-1----:R-:W-:Y:S01]  /*8a60*/  FFMA.FTZ R104, R222, c[0x0][0x2d0], -R200.reuse ;  /* 0x0000b400de687a23 */ /* 0x102fe200000108c8 */
[----:B---3--:R-:W-:Y:S08]  /*8a70*/  F2FP.BF16.PACK_AB R102, R129, R124 ;  /* 0x0000007c8166723e */ /* 0x008ff000000010ff */
[----:B------:R-:W-:Y:S10]  /*8a80*/  MUFU.EX2 R222, R114 ;  /* 0x0000007200de7308 */ /* 0x000ff40000000800 */
[----:B------:R1:W3:Y:S02]  /*8a90*/  MUFU.EX2 R125, R104 ;  /* 0x00000068007d7308 */ /* 0x0002e40000000800 */
[----:B-1----:R-:W1:Y:S01]  /*8aa0*/  LDSM.16.MT88.4 R104, [R0+0x800] ;  /* 0x000800000068783b */ /* 0x002e620000004200 */
[----:B---3--:R-:W-:Y:S07]  /*8ab0*/  F2FP.BF16.PACK_AB R103, R126, R125 ;  /* 0x0000007d7e67723e */ /* 0x008fee00000010ff */
        /* <DEDUP_REMOVED lines=34> */
[----:B------:R-:W-:Y:S01]  /*8ce0*/  FFMA.FTZ R104, R240, c[0x0][0x2d0], -R200 ;  /* 0x0000b400f0687a23 */ /* 0x000fe200000108c8 */
[----:B------:R-:W-:Y:S03]  /*8cf0*/  HMMA.16816.F32.BF16 R96, R100, R106, R96 ;  /* 0x0000006a6460723c */ /* 0x000fe60000041860 */
[----:B------:R1:W-:Y:S01]  /*8d00*/  MUFU.EX2 R127, R104 ;  /* 0x00000068007f7308 */ /* 0x0003e20000000800 */
[----:B------:R-:W-:Y:S03]  /*8d10*/  IMAD.MOV.U32 R240, RZ, RZ, R146 ;  /* 0x000000fffff07224 */ /* 0x000fe600078e0092 */
[----:B------:R-:W-:Y:S01]  /*8d20*/  FFMA.FTZ R101, R245, c[0x0][0x2d0], -R200 ;  /* 0x0000b400f5657a23 */ /* 0x000fe200000108c8 */
[----:B------:R-:W-:Y:S01]  /*8d30*/  F2FP.BF16.PACK_AB R102, R133, R132 ;  /* 0x000000848566723e */ /* 0x000fe200000010ff */
[----:B------:R-:W-:Y:S03]  /*8d40*/  FADD.FTZ R100, R113, R144 ;  /* 0x0000009071647221 */ /* 0x000fe60000010000 */
[--C-:B------:R-:W-:Y:S01]  /*8d50*/  FFMA.FTZ R113, R243, c[0x0][0x2d0], -R143.reuse ;  /* 0x0000b400f3717a23 */ /* 0x100fe2000001088f */
[----:B------:R3:W4:Y:S01]  /*8d60*/  MUFU.EX2 R221, R101 ;  /* 0x0000006500dd7308 */ /* 0x0007220000000800 */
[----:B------:R-:W-:Y:S01]  /*8d70*/  FADD.FTZ R118, R112, R100 ;  /* 0x0000006470767221 */ /* 0x000fe20000010000 */
[----:B------:R-:W-:Y:S01]  /*8d80*/  F2FP.BF16.PACK_AB R100, R130, R122 ;  /* 0x0000007a8264723e */ /* 0x000fe200000010ff */
[----:B------:R-:W-:Y:S01]  /*8d90*/  FFMA.FTZ R143, R226, c[0x0][0x2d0], -R143 ;  /* 0x0000b400e28f7a23 */ /* 0x000fe2000001088f */
[----:B------:R-:W-:Y:S01]  /*8da0*/  MOV R245, R145 ;  /* 0x0000009100f57202 */ /* 0x000fe20000000f00 */
[----:B------:R-:W-:Y:S01]  /*8db0*/  FADD.FTZ R118, R123, R118 ;  /* 0x000000767b767221 */ /* 0x000fe20000010000 */
[----:B------:R-:W-:Y:S01]  /*8dc0*/  LDSM.16.MT88.4 R144, [R0+0x2800] ;  /* 0x002800000090783b */ /* 0x000fe20000004200 */
[----:B------:R-:W-:Y:S02]  /*8dd0*/  IMAD.MOV.U32 R243, RZ, RZ, R151 ;  /* 0x000000fffff37224 */ /* 0x000fe400078e0097 */
[----:B------:R-:W-:Y:S01]  /*8de0*/  FADD.FTZ R116, R124, R118 ;  /* 0x000000767c747221 */ /* 0x000fe20000010000 */
[----:B------:R5:W2:Y:S03]  /*8df0*/  MUFU.EX2 R235, R113 ;  /* 0x0000007100eb7308 */ /* 0x000aa60000000800 */
[----:B------:R-:W-:Y:S01]  /*8e00*/  FADD.FTZ R120, R129, R116 ;  /* 0x0000007481787221 */ /* 0x000fe20000010000 */
[----:B-1----:R-:W1:Y:S03]  /*8e10*/  LDSM.16.MT88.4 R104, [R0+0x1000] ;  /* 0x001000000068783b */ /* 0x002e660000004200 */
[----:B------:R-:W-:Y:S01]  /*8e20*/  FADD.FTZ R120, R122, R120 ;  /* 0x000000787a787221 */ /* 0x000fe20000010000 */
[----:B---3--:R-:W-:Y:S02]  /*8e30*/  F2FP.BF16.PACK_AB R101, R131, R128 ;  /* 0x000000808365723e */ /* 0x008fe400000010ff */
[----:B----4-:R-:W-:Y:S02]  /*8e40*/  F2FP.BF16.PACK_AB R103, R221, R127 ;  /* 0x0000007fdd67723e */ /* 0x010fe400000010ff */
[----:B-----5:R-:W-:Y:S05]  /*8e50*/  LDSM.16.MT88.4 R112, [R2+0x1800] ;  /* 0x001800000270783b */ /* 0x020fea0000004200 */
[C---:B-1----:R-:W-:Y:S08]  /*8e60*/  HMMA.16816.F32.BF16 R4, R100.reuse, R104, R4 ;  /* 0x000000686404723c */ /* 0x042ff00000041804 */
[C---:B------:R-:W-:Y:S01]  /*8e70*/  HMMA.16816.F32.BF16 R8, R100.reuse, R106, R8 ;  /* 0x0000006a6408723c */ /* 0x040fe20000041808 */
[----:B------:R-:W1:Y:S07]  /*8e80*/  LDSM.16.MT88.4 R104, [R2+0x1000] ;  /* 0x001000000268783b */ /* 0x000e6e0000004200 */
[C---:B------:R-:W-:Y:S08]  /*8e90*/  HMMA.16816.F32.BF16 R12, R100.reuse, R108, R12 ;  /* 0x0000006c640c723c */ /* 0x040ff0000004180c */
[C---:B------:R-:W-:Y:S01]  /*8ea0*/  HMMA.16816.F32.BF16 R16, R100.reuse, R110, R16 ;  /* 0x0000006e6410723c */ /* 0x040fe20000041810 */
[----:B------:R-:W3:Y:S07]  /*8eb0*/  LDSM.16.MT88.4 R108, [R142+0x1000] ;  /* 0x001000008e6c783b */ /* 0x000eee0000004200 */
[C---:B-1----:R-:W-:Y:S08]  /*8ec0*/  HMMA.16816.F32.BF16 R20, R100.reuse, R104, R20 ;  /* 0x000000686414723c */ /* 0x042ff00000041814 */
[C---:B------:R-:W-:Y:S01]  /*8ed0*/  HMMA.16816.F32.BF16 R24, R100.reuse, R106, R24 ;  /* 0x0000006a6418723c */ /* 0x040fe20000041818 */
[----:B------:R-:W1:Y:S07]  /*8ee0*/  LDSM.16.MT88.4 R104, [R0+0x4000] ;  /* 0x004000000068783b */ /* 0x000e6e0000004200 */
[C---:B---3--:R-:W-:Y:S08]  /*8ef0*/  HMMA.16816.F32.BF16 R28, R100.reuse, R108, R28 ;  /* 0x0000006c641c723c */ /* 0x048ff0000004181c */
        /* <DEDUP_REMOVED lines=20> */
[C---:B-1----:R-:W-:Y:S07]  /*9040*/  HMMA.16816.F32.BF16 R84, R100.reuse, R104, R84 ;  /* 0x000000686454723c */ /* 0x042fee0000041854 */
[--C-:B------:R-:W-:Y:S01]  /*9050*/  FFMA.FTZ R104, R252, c[0x0][0x2d0], -R200.reuse ;  /* 0x0000b400fc687a23 */ /* 0x100fe200000108c8 */
[C---:B------:R-:W-:Y:S03]  /*9060*/  HMMA.16816.F32.BF16 R88, R100.reuse, R106, R88 ;  /* 0x0000006a6458723c */ /* 0x040fe60000041858 */
[----:B------:R1:W-:Y:S01]  /*9070*/  MUFU.EX2 R231, R104 ;  /* 0x0000006800e77308 */ /* 0x0003e20000000800 */
[----:B------:R-:W-:Y:S04]  /*9080*/  MOV R252, R148 ;  /* 0x0000009400fc7202 */ /* 0x000fe80000000f00 */
[C---:B---3--:R-:W-:Y:S08]  /*9090*/  HMMA.16816.F32.BF16 R92, R100.reuse, R108, R92 ;  /* 0x0000006c645c723c */ /* 0x048ff0000004185c */
[----:B------:R-:W-:Y:S01]  /*90a0*/  HMMA.16816.F32.BF16 R96, R100, R110, R96 ;  /* 0x0000006e6460723c */ /* 0x000fe20000041860 */
[----:B------:R-:W-:Y:S06]  /*90b0*/  LDSM.16.MT88.4 R108, [R3+0x1800] ;  /* 0x00180000036c783b */ /* 0x000fec0000004200 */
[--C-:B------:R-:W-:Y:S01]  /*90c0*/  FFMA.FTZ R100, R139, c[0x0][0x2d0], -R200.reuse ;  /* 0x0000b4008b647a23 */ /* 0x100fe200000108c8 */
[----:B------:R-:W-:Y:S03]  /*90d0*/  F2FP.BF16.PACK_AB R102, R236, R237 ;  /* 0x000000edec66723e */ /* 0x000fe600000010ff */
[----:B------:R3:W-:Y:S01]  /*90e0*/  MUFU.EX2 R232, R100 ;  /* 0x0000006400e87308 */ /* 0x0007e20000000800 */
[--C-:B-1----:R-:W-:Y:S02]  /*90f0*/  FFMA.FTZ R104, R207, c[0x0][0x2d0], -R200.reuse ;  /* 0x0000b400cf687a23 */ /* 0x102fe400000108c8 */
[--C-:B------:R-:W-:Y:S07]  /*9100*/  FFMA.FTZ R207, R249, c[0x0][0x2d0], -R200.reuse ;  /* 0x0000b400f9cf7a23 */ /* 0x100fee00000108c8 */
[----:B------:R-:W1:Y:S10]  /*9110*/  MUFU.EX2 R234, R104 ;  /* 0x0000006800ea7308 */ /* 0x000e740000000800 */
[----:B------:R-:W4:Y:S01]  /*9120*/  MUFU.EX2 R207, R207 ;  /* 0x000000cf00cf7308 */ /* 0x000f220000000800 */
[----:B---3--:R-:W-:Y:S02]  /*9130*/  FADD.FTZ R100, R119, R117 ;  /* 0x0000007577647221 */ /* 0x008fe40000010000 */
[----:B------:R-:W-:Y:S02]  /*9140*/  FFMA.FTZ R117, R138, c[0x0][0x2d0], -R200 ;  /* 0x0000b4008a757a23 */ /* 0x000fe400000108c8 */
[----:B------:R-:W-:Y:S01]  /*9150*/  FADD.FTZ R121, R121, R100 ;  /* 0x0000006479797221 */ /* 0x000fe20000010000 */
[----:B--2---:R-:W-:Y:S01]  /*9160*/  F2FP.BF16.PACK_AB R100, R235, R222 ;  /* 0x000000deeb64723e */ /* 0x004fe200000010ff */
[--C-:B------:R-:W-:Y:S03]  /*9170*/  FFMA.FTZ R119, R251, c[0x0][0x2d0], -R200.reuse ;  /* 0x0000b400fb777a23 */ /* 0x100fe600000108c8 */
[----:B------:R-:W-:Y:S01]  /*9180*/  MUFU.EX2 R225, R117 ;  /* 0x0000007500e17308 */ /* 0x000fe20000000800 */
[----:B------:R-:W2:Y:S01]  /*9190*/  LDL.64 R250, [R1+0x48] ;  /* 0x0000480001fa7983 */ /* 0x000ea20000100a00 */
[----:B------:R-:W-:Y:S01]  /*91a0*/  FADD.FTZ R121, R125, R121 ;  /* 0x000000797d797221 */ /* 0x000fe20000010000 */
[----:B-1----:R-:W-:Y:S01]  /*91b0*/  F2FP.BF16.PACK_AB R101, R234, R231 ;  /* 0x000000e7ea65723e */ /* 0x002fe200000010ff */
[--C-:B------:R-:W-:Y:S02]  /*91c0*/  FFMA.FTZ R104, R205, c[0x0][0x2d0], -R200.reuse ;  /* 0x0000b400cd687a23 */ /* 0x100fe400000108c8 */
[----:B------:R-:W-:Y:S01]  /*91d0*/  FADD.FTZ R121, R126, R121 ;  /* 0x000000797e797221 */ /* 0x000fe20000010000 */
[----:B------:R-:W-:Y:S01]  /*91e0*/  LDSM.16.MT88.4 R136, [R3+0x5800] ;  /* 0x005800000388783b */ /* 0x000fe20000004200 */
[----:B------:R-:W-:Y:S02]  /*91f0*/  FFMA.FTZ R200, R246, c[0x0][0x2d0], -R200 ;  /* 0x0000b400f6c87a23 */ /* 0x000fe400000108c8 */
[----:B------:R1:W3:Y:S01]  /*9200*/  MUFU.EX2 R233, R104 ;  /* 0x0000006800e97308 */ /* 0x0002e20000000800 */
[----:B----4-:R-:W-:Y:S09]  /*9210*/  F2FP.BF16.PACK_AB R201, R218, R207 ;  /* 0x000000cfdac9723e */ /* 0x010ff200000010ff */
[----:B------:R4:W-:Y:S10]  /*9220*/  MUFU.EX2 R226, R119 ;  /* 0x0000007700e27308 */ /* 0x0009f40000000800 */
[----:B------:R-:W5:Y:S01]  /*9230*/  MUFU.EX2 R205, R143 ;  /* 0x0000008f00cd7308 */ /* 0x000f620000000800 */
[----:B-1----:R-:W1:Y:S01]  /*9240*/  LDSM.16.MT88.4 R104, [R0+0x1800] ;  /* 0x001800000068783b */ /* 0x002e620000004200 */
[----:B---3--:R-:W-:Y:S08]  /*9250*/  F2FP.BF16.PACK_AB R103, R232, R233 ;  /* 0x000000e9e867723e */ /* 0x008ff000000010ff */
[----:B------:R3:W3:Y:S01]  /*9260*/  MUFU.EX2 R143, R200 ;  /* 0x000000c8008f7308 */ /* 0x0006e20000000800 */
[----:B----4-:R-:W-:Y:S01]  /*9270*/  LDSM.16.MT88.4 R116, [R2+0x2000] ;  /* 0x002000000274783b */ /* 0x010fe20000004200 */
[----:B-----5:R-:W-:Y:S02]  /*9280*/  F2FP.BF16.PACK_AB R202, R205, R219 ;  /* 0x000000dbcdca723e */ /* 0x020fe400000010ff */
[----:B---3--:R-:W-:Y:S02]  /*9290*/  F2FP.BF16.PACK_AB R200, R217, R220 ;  /* 0x000000dcd9c8723e */ /* 0x008fe400000010ff */
[----:B------:R-:W-:Y:S01]  /*92a0*/  F2FP.BF16.PACK_AB R203, R143, R204 ;  /* 0x000000cc8fcb723e */ /* 0x000fe200000010ff */
        /* <DEDUP_REMOVED lines=48> */
[----:B------:R-:W5:Y:S07]  /*95b0*/  LDSM.16.MT88.4 R116, [R2+0x5000] ;  /* 0x005000000274783b */ /* 0x000f6e0000004200 */
        /* <DEDUP_REMOVED lines=9> */
[C---:B-----5:R-:W-:Y:S08]  /*9650*/  HMMA.16816.F32.BF16 R52, R100.reuse, R116, R52 ;  /* 0x000000746434723c */ /* 0x060ff00000041834 */
        /* <DEDUP_REMOVED lines=8> */
[C---:B---3--:R-:W-:Y:S07]  /*96e0*/  HMMA.16816.F32.BF16 R76, R100.reuse, R108, R76 ;  /* 0x0000006c644c723c */ /* 0x048fee000004184c */
[----:B------:R-:W-:Y:S01]  /*96f0*/  FADD.FTZ R109, R128, R121 ;  /* 0x00000079806d7221 */ /* 0x000fe20000010000 */
[C---:B------:R-:W-:Y:S04]  /*9700*/  HMMA.16816.F32.BF16 R80, R100.reuse, R110, R80 ;  /* 0x0000006e6450723c */ /* 0x040fe80000041850 */
[----:B------:R-:W-:Y:S02]  /*9710*/  FADD.FTZ R108, R130, R120 ;  /* 0x00000078826c7221 */ /* 0x000fe40000010000 */
[----:B------:R-:W-:Y:S01]  /*9720*/  LDSM.16.MT88.4 R120, [R142+0x2800] ;  /* 0x002800008e78783b */ /* 0x000fe20000004200 */
[----:B------:R-:W-:Y:S01]  /*9730*/  FADD.FTZ R109, R131, R109 ;  /* 0x0000006d836d7221 */ /* 0x000fe20000010000 */
[C---:B-----5:R-:W-:Y:S04]  /*9740*/  HMMA.16816.F32.BF16 R84, R100.reuse, R116, R84 ;  /* 0x000000746454723c */ /* 0x060fe80000041854 */
[----:B------:R-:W-:Y:S02]  /*9750*/  FADD.FTZ R109, R127, R109 ;  /* 0x0000006d7f6d7221 */ /* 0x000fe40000010000 */
[----:B------:R-:W-:Y:S01]  /*9760*/  LDSM.16.MT88.4 R128, [R0+0x5800] ;  /* 0x005800000080783b */ /* 0x000fe20000004200 */
[----:B------:R-:W-:Y:S01]  /*9770*/  FADD.FTZ R108, R132, R108 ;  /* 0x0000006c846c7221 */ /* 0x000fe20000010000 */
[C---:B------:R-:W-:Y:S04]  /*9780*/  HMMA.16816.F32.BF16 R88, R100.reuse, R118, R88 ;  /* 0x000000766458723c */ /* 0x040fe80000041858 */
[----:B------:R-:W-:Y:S02]  /*9790*/  FADD.FTZ R108, R133, R108 ;  /* 0x0000006c856c7221 */ /* 0x000fe40000010000 */
[----:B------:R-:W3:Y:S01]  /*97a0*/  LDSM.16.MT88.4 R116, [R2+0x2800] ;  /* 0x002800000274783b */ /* 0x000ee20000004200 */
[----:B------:R-:W-:Y:S01]  /*97b0*/  FADD.FTZ R221, R221, R109 ;  /* 0x0000006ddddd7221 */ /* 0x000fe20000010000 */
[C---:B----4-:R-:W-:Y:S04]  /*97c0*/  HMMA.16816.F32.BF16 R92, R100.reuse, R112, R92 ;  /* 0x00000070645c723c */ /* 0x050fe8000004185c */
[----:B------:R-:W-:Y:S04]  /*97d0*/  FADD.FTZ R222, R222, R108 ;  /* 0x0000006cdede7221 */ /* 0x000fe80000010000 */
[----:B------:R-:W-:Y:S08]  /*97e0*/  HMMA.16816.F32.BF16 R96, R100, R114, R96 ;  /* 0x000000726460723c */ /* 0x000ff00000041860 */
[C---:B------:R-:W-:Y:S01]  /*97f0*/  HMMA.16816.F32.BF16 R148, R200.reuse, R144, R4 ;  /* 0x00000090c894723c */ /* 0x040fe20000041804 */
[----:B------:R-:W4:Y:S07]  /*9800*/  LDSM.16.MT88.4 R4, [R2+0x5800] ;  /* 0x005800000204783b */ /* 0x000f2e0000004200 */
[C---:B------:R-:W-:Y:S01]  /*9810*/  HMMA.16816.F32.BF16 R144, R200.reuse, R146, R8 ;  /* 0x00000092c890723c */ /* 0x040fe20000041808 */
[----:B------:R-:W5:Y:S07]  /*9820*/  LDSM.16.MT88.4 R8, [R142+0x5800] ;  /* 0x005800008e08783b */ /* 0x000f6e0000004200 */
[C---:B-1----:R-:W-:Y:S01]  /*9830*/  HMMA.16816.F32.BF16 R100, R200.reuse, R104, R12 ;  /* 0x00000068c864723c */ /* 0x042fe2000004180c */
[----:B------:R1:W2:Y:S07]  /*9840*/  LDSM.16.MT88.4 R12, [R0+0x8800] ;  /* 0x00880000000c783b */ /* 0x0002ae0000004200 */
[C---:B------:R-:W-:Y:S01]  /*9850*/  HMMA.16816.F32.BF16 R104, R200.reuse, R106, R16 ;  /* 0x0000006ac868723c */ /* 0x040fe20000041810 */
[----:B------:R2:W2:Y:S07]  /*9860*/  LDSM.16.MT88.4 R16, [R3+0x8800] ;  /* 0x008800000310783b */ /* 0x0004ae0000004200 */
[C---:B---3--:R-:W-:Y:S01]  /*9870*/  HMMA.16816.F32.BF16 R108, R200.reuse, R116, R20 ;  /* 0x00000074c86c723c */ /* 0x048fe20000041814 */
[----:B------:R-:W3:Y:S07]  /*9880*/  LDL R20, [R1+0x30] ;  /* 0x0000300001147983 */ /* 0x000eee0000100800 */
[C---:B------:R-:W-:Y:S04]  /*9890*/  HMMA.16816.F32.BF16 R112, R200.reuse, R118, R24 ;  /* 0x00000076c870723c */ /* 0x040fe80000041818 */
[----:B-1----:R-:W-:Y:S04]  /*98a0*/  IADD3 R0, R240, -0x2, RZ ;  /* 0xfffffffef0007810 */ /* 0x002fe80007ffe0ff */
[C---:B------:R-:W-:Y:S03]  /*98b0*/  HMMA.16816.F32.BF16 R116, R200.reuse, R120, R28 ;  /* 0x00000078c874723c */ /* 0x040fe6000004181c */
[----:B------:R-:W-:Y:S05]  /*98c0*/  ISETP.GE.AND P6, PT, R0, R252, PT ;  /* 0x000000fc0000720c */ /* 0x000fea0003fc6270 */
[C---:B------:R-:W-:Y:S08]  /*98d0*/  HMMA.16816.F32.BF16 R120, R200.reuse, R122, R32 ;  /* 0x0000007ac878723c */ /* 0x040ff00000041820 */
[C---:B------:R-:W-:Y:S03]  /*98e0*/  HMMA.16816.F32.BF16 R124, R200.reuse, R128, R36 ;  /* 0x00000080c87c723c */ /* 0x040fe60000041824 */
[----:B------:R-:W-:Y:S02]  /*98f0*/  @P6 ISETP.GE.AND P3, PT, R242, c[0x0][0x1d4], PT ;  /* 0x00007500f2006a0c */ /* 0x000fe40003f66270 */
[----:B------:R-:W-:Y:S02]  /*9900*/  @P6 ISETP.GE.AND P1, PT, R244, c[0x0][0x1d4], PT ;  /* 0x00007500f4006a0c */ /* 0x000fe40003f26270 */
[----:B--2---:R-:W-:Y:S01]  /*9910*/  @P6 SHF.R.S32.HI R3, RZ, 0x1f, R0 ;  /* 0x0000001fff036819 */ /* 0x004fe20000011400 */
[C---:B------:R-:W-:Y:S04]  /*9920*/  HMMA.16816.F32.BF16 R128, R200.reuse, R130, R40 ;  /* 0x00000082c880723c */ /* 0x040fe80000041828 */
[----:B------:R-:W-:Y:S04]  /*9930*/  @P6 IMAD R3, R3, c[0x0][0x1e0], RZ ;  /* 0x0000780003036a24 */ /* 0x000fe800078e02ff */
[C---:B------:R-:W-:Y:S08]  /*9940*/  HMMA.16816.F32.BF16 R132, R200.reuse, R136, R44 ;  /* 0x00000088c884723c */ /* 0x040ff0000004182c */
[C---:B------:R-:W-:Y:S08]  /*9950*/  HMMA.16816.F32.BF16 R136, R200.reuse, R138, R48 ;  /* 0x0000008ac888723c */ /* 0x040ff00000041830 */
[C---:B----4-:R-:W-:Y:S08]  /*9960*/  HMMA.16816.F32.BF16 R52, R200.reuse, R4, R52 ;  /* 0x00000004c834723c */ /* 0x050ff00000041834 */
[C---:B------:R-:W-:Y:S01]  /*9970*/  HMMA.16816.F32.BF16 R56, R200.reuse, R6, R56 ;  /* 0x00000006c838723c */ /* 0x040fe20000041838 */
[----:B------:R1:W2:Y:S07]  /*9980*/  LDSM.16.MT88.4 R4, [R2+0x8800] ;  /* 0x008800000204783b */ /* 0x0002ae0000004200 */
[C---:B-----5:R-:W-:Y:S07]  /*9990*/  HMMA.16816.F32.BF16 R60, R200.reuse, R8, R60 ;  /* 0x00000008c83c723c */ /* 0x060fee000004183c */
[C---:B------:R-:W-:Y:S01]  /*99a0*/  @P6 IMAD.WIDE.U32 R8, R0.reuse, c[0x0][0x1e0], RZ ;  /* 0x0000780000086a25 */ /* 0x040fe200078e00ff */
[C---:B------:R-:W-:Y:S08]  /*99b0*/  HMMA.16816.F32.BF16 R64, R200.reuse, R10, R64 ;  /* 0x0000000ac840723c */ /* 0x040ff00000041840 */
[C---:B------:R-:W-:Y:S04]  /*99c0*/  HMMA.16816.F32.BF16 R68, R200.reuse, R12, R68 ;  /* 0x0000000cc844723c */ /* 0x040fe80000041844 */
[----:B-1----:R-:W-:Y:S02]  /*99d0*/  @P6 IMAD R2, R0, c[0x0][0x1e4], R3 ;  /* 0x0000790000026a24 */ /* 0x002fe400078e0203 */
[----:B------:R-:W-:Y:S02]  /*99e0*/  @P6 IMAD.MOV.U32 R3, RZ, RZ, R238 ;  /* 0x000000ffff036224 */ /* 0x000fe400078e00ee */
[----:B------:R-:W-:Y:S01]  /*99f0*/  @P6 IMAD.IADD R0, R9, 0x1, R2 ;  /* 0x0000000109006824 */ /* 0x000fe200078e0202 */
[----:B------:R-:W-:Y:S01]  /*9a00*/  @P6 MOV R2, R250 ;  /* 0x000000fa00026202 */ /* 0x000fe20000000f00 */
[C---:B------:R-:W-:Y:S03]  /*9a10*/  HMMA.16816.F32.BF16 R72, R200.reuse, R14, R72 ;  /* 0x0000000ec848723c */ /* 0x040fe60000041848 */
[----:B------:R-:W-:Y:S02]  /*9a20*/  @P6 IMAD R0, R0, 0x60, RZ ;  /* 0x0000006000006824 */ /* 0x000fe400078e02ff */
[----:B------:R-:W-:Y:S02]  /*9a30*/  @P6 IMAD.WIDE.U32 R2, R8, 0x60, R2 ;  /* 0x0000006008026825 */ /* 0x000fe400078e0002 */
[----:B------:R-:W-:Y:S01]  /*9a40*/  @P6 MOV R15, 0x6 ;  /* 0x00000006000f6802 */ /* 0x000fe20000000f00 */
[C---:B------:R-:W-:Y:S04]  /*9a50*/  HMMA.16816.F32.BF16 R76, R200.reuse, R16, R76 ;  /* 0x00000010c84c723c */ /* 0x040fe8000004184c */
[----:B------:R-:W-:Y:S01]  /*9a60*/  FADD.FTZ R9, R231, R221 ;  /* 0x000000dde7097221 */ /* 0x000fe20000010000 */
[----:B------:R-:W-:Y:S01]  /*9a70*/  @P6 LEA R12, P0, R2, c[0x0][0x1c8], 0x1 ;  /* 0x00007200020c6a11 */ /* 0x000fe200078008ff */
[----:B------:R-:W-:Y:S01]  /*9a80*/  FADD.FTZ R13, R235, R222 ;  /* 0x000000deeb0d7221 */ /* 0x000fe20000010000 */
[----:B------:R-:W-:Y:S01]  /*9a90*/  @P6 IADD3 R3, R3, R0, RZ ;  /* 0x0000000003036210 */ /* 0x000fe20007ffe0ff */
[----:B------:R-:W-:Y:S01]  /*9aa0*/  FADD.FTZ R14, R234, R9 ;  /* 0x00000009ea0e7221 */ /* 0x000fe20000010000 */
[C---:B------:R-:W-:Y:S01]  /*9ab0*/  HMMA.16816.F32.BF16 R80, R200.reuse, R18, R80 ;  /* 0x00000012c850723c */ /* 0x040fe20000041850 */
[----:B------:R-:W1:Y:S02]  /*9ac0*/  LDSM.16.MT88.4 R8, [R142+0x8800] ;  /* 0x008800008e08783b */ /* 0x000e640000004200 */
[----:B------:R-:W-:Y:S01]  /*9ad0*/  FADD.FTZ R0, R237, R13 ;  /* 0x0000000ded007221 */ /* 0x000fe20000010000 */
[----:B------:R-:W-:Y:S01]  /*9ae0*/  @P6 LEA.HI.X R13, R2, c[0x0][0x1cc], R3, 0x1, P0 ;  /* 0x00007300020d6a11 */ /* 0x000fe200000f0c03 */
[----:B------:R-:W-:Y:S01]  /*9af0*/  FADD.FTZ R2, R233, R14 ;  /* 0x0000000ee9027221 */ /* 0x000fe20000010000 */
[----:B------:R-:W-:Y:S01]  /*9b00*/  @P6 ISETP.GE.AND P0, PT, R245, c[0x0][0x1d4], PT ;  /* 0x00007500f5006a0c */ /* 0x000fe20003f06270 */
[----:B------:R-:W-:Y:S01]  /*9b10*/  FADD.FTZ R14, R236, R0 ;  /* 0x00000000ec0e7221 */ /* 0x000fe20000010000 */
[----:B------:R-:W-:Y:S01]  /*9b20*/  IADD3 R0, R241, 0x1, RZ ;  /* 0x00000001f1007810 */ /* 0x000fe20007ffe0ff */
[----:B------:R-:W-:Y:S01]  /*9b30*/  @P6 IMAD.MOV.U32 R3, RZ, RZ, c[0x0][0x1e0] ;  /* 0x00007800ff036624 */ /* 0x000fe200078e00ff */
[C---:B--2---:R-:W-:Y:S03]  /*9b40*/  HMMA.16816.F32.BF16 R84, R200.reuse, R4, R84 ;  /* 0x00000004c854723c */ /* 0x044fe60000041854 */
[----:B------:R-:W-:Y:S01]  /*9b50*/  SEL R0, R0, RZ, !P4 ;  /* 0x000000ff00007207 */ /* 0x000fe20006000000 */
[----:B------:R-:W-:Y:S02]  /*9b60*/  FADD.FTZ R2, R232, R2 ;  /* 0x00000002e8027221 */ /* 0x000fe40000010000 */
[----:B------:R-:W-:Y:S01]  /*9b70*/  FADD.FTZ R16, R223, R14 ;  /* 0x0000000edf107221 */ /* 0x000fe20000010000 */
[C---:B------:R-:W-:Y:S01]  /*9b80*/  @P6 SHF.L.U64.HI R14, R3.reuse, R15, c[0x0][0x1e4] ;  /* 0x00007900030e6619 */ /* 0x040fe2000001020f */
[----:B------:R3:W-:Y:S01]  /*9b90*/  STL [R1+0x4], R0 ;  /* 0x0000040001007387 */ /* 0x0007e20000100800 */
[----:B------:R-:W-:Y:S01]  /*9ba0*/  @P6 IMAD.SHL.U32 R3, R3, 0x40, RZ ;  /* 0x0000004003036824 */ /* 0x000fe200078e00ff */
[C---:B------:R-:W-:Y:S02]  /*9bb0*/  HMMA.16816.F32.BF16 R88, R200.reuse, R6, R88 ;  /* 0x00000006c858723c */ /* 0x040fe40000041858 */
[----:B------:R-:W2:Y:S01]  /*9bc0*/  LDL R17, [R1+0x28] ;  /* 0x0000280001117983 */ /* 0x000ea20000100800 */
[----:B------:R-:W-:Y:S01]  /*9bd0*/  FADD.FTZ R15, R225, R2 ;  /* 0x00000002e10f7221 */ /* 0x000fe20000010000 */
[----:B------:R-:W-:Y:S01]  /*9be0*/  @P6 IADD3 R2, P5, R3, R12, RZ ;  /* 0x0000000c03026210 */ /* 0x000fe20007fbe0ff */
[----:B------:R-:W-:Y:S02]  /*9bf0*/  FADD.FTZ R5, R228, R16 ;  /* 0x00000010e4057221 */ /* 0x000fe40000010000 */
[----:B------:R-:W-:Y:S01]  /*9c00*/  FADD.FTZ R15, R227, R15 ;  /* 0x0000000fe30f7221 */ /* 0x000fe20000010000 */
[----:B------:R-:W-:Y:S04]  /*9c10*/  @P6 IADD3 R4, P4, R3, R2, RZ ;  /* 0x0000000203046210 */ /* 0x000fe80007f9e0ff */
[----:B------:R-:W-:Y:S01]  /*9c20*/  @P6 IADD3.X R3, R14, R13, RZ, P5, !PT ;  /* 0x0000000d0e036210 */ /* 0x000fe20002ffe4ff */
[----:B------:R-:W-:Y:S01]  /*9c30*/  FADD.FTZ R6, R226, R15 ;  /* 0x0000000fe2067221 */ /* 0x000fe20000010000 */
[C---:B-1----:R-:W-:Y:S08]  /*9c40*/  HMMA.16816.F32.BF16 R92, R200.reuse, R8, R92 ;  /* 0x00000008c85c723c */ /* 0x042ff0000004185c */
[----:B------:R-:W-:Y:S04]  /*9c50*/  HMMA.16816.F32.BF16 R96, R200, R10, R96 ;  /* 0x0000000ac860723c */ /* 0x000fe80000041860 */
[----:B---3--:R-:W-:Y:S05]  /*9c60*/  @P6 IMAD R0, R0, 0x9000, R20 ;  /* 0x0000900000006824 */ /* 0x008fea00078e0214 */
[----:B------:R-:W-:Y:S01]  /*9c70*/  @!PT LDS RZ, [RZ] ;  /* 0x00000000fffff984 */ /* 0x000fe20000000800 */
[----:B------:R-:W-:Y:S01]  /*9c80*/  @!PT LDS RZ, [RZ] ;  /* 0x00000000fffff984 */ /* 0x000fe20000000800 */
[----:B------:R-:W-:Y:S01]  /*9c90*/  @!PT LDS RZ, [RZ] ;  /* 0x00000000fffff984 */ /* 0x000fe20000000800 */
[----:B------:R1:W-:Y:S08]  /*9ca0*/  @P6 LDGSTS.E.BYPASS.LTC128B.128 [R0], [R12.64], !P3 ;  /* 0x000000000c006fae */ /* 0x0003f0000d901d46 */
[----:B------:R1:W-:Y:S08]  /*9cb0*/  @P6 LDGSTS.E.BYPASS.LTC128B.128 [R0+0x3000], [R12.64+0x80], !P1 ;  /* 0x030000800c006fae */ /* 0x0003f0000c901d46 */
[----:B------:R1:W-:Y:S08]  /*9cc0*/  @P6 LDGSTS.E.BYPASS.LTC128B.128 [R0+0x6000], [R12.64+0x100], !P0 ;  /* 0x060001000c006fae */ /* 0x0003f0000c101d46 */
[----:B------:R3:W-:Y:S08]  /*9cd0*/  @P6 LDGSTS.E.BYPASS.LTC128B.128 [R0+0x1000], [R2.64], !P3 ;  /* 0x0100000002006fae */ /* 0x0007f0000d901d46 */
[----:B------:R3:W-:Y:S08]  /*9ce0*/  @P6 LDGSTS.E.BYPASS.LTC128B.128 [R0+0x4000], [R2.64+0x80], !P1 ;  /* 0x0400008002006fae */ /* 0x0007f0000c901d46 */
[----:B------:R3:W-:Y:S01]  /*9cf0*/  @P6 LDGSTS.E.BYPASS.LTC128B.128 [R0+0x7000], [R2.64+0x100], !P0 ;  /* 0x0700010002006fae */ /* 0x0007e2000c101d46 */
[----:B-1----:R-:W-:Y:S02]  /*9d00*/  FADD.FTZ R12, R230, R5 ;  /* 0x00000005e60c7221 */ /* 0x002fe40000010000 */
[----:B------:R-:W-:Y:S05]  /*9d10*/  @P6 IMAD.X R5, R14, 0x1, R3, P4 ;  /* 0x000000010e056824 */ /* 0x000fea00020e0603 */
[----:B------:R1:W-:Y:S08]  /*9d20*/  @P6 LDGSTS.E.BYPASS.LTC128B.128 [R0+0x2000], [R4.64], !P3 ;  /* 0x0200000004006fae */ /* 0x0003f0000d901d46 */
[----:B------:R1:W-:Y:S01]  /*9d30*/  @P6 LDGSTS.E.BYPASS.LTC128B.128 [R0+0x5000], [R4.64+0x80], !P1 ;  /* 0x0500008004006fae */ /* 0x0003e2000c901d46 */
[C---:B------:R-:W-:Y:S02]  /*9d40*/  ISETP.GE.AND P1, PT, R206.reuse, 0x1, PT ;  /* 0x00000001ce00780c */ /* 0x040fe40003f26270 */
[----:B------:R-:W-:Y:S04]  /*9d50*/  IADD3 R206, R206, 0x1, RZ ;  /* 0x00000001cece7810 */ /* 0x000fe80007ffe0ff */
[----:B------:R-:W-:Y:S01]  /*9d60*/  SEL R206, R206, RZ, !P1 ;  /* 0x000000ffcece7207 */ /* 0x000fe20004800000 */
[----:B------:R1:W-:Y:S01]  /*9d70*/  @P6 LDGSTS.E.BYPASS.LTC128B.128 [R0+0x8000], [R4.64+0x100], !P0 ;  /* 0x0800010004006fae */ /* 0x0003e2000c101d46 */
[----:B---3--:R-:W-:Y:S02]  /*9d80*/  FADD.FTZ R3, R229, R12 ;  /* 0x0000000ce5037221 */ /* 0x008fe40000010000 */
[----:B------:R-:W-:Y:S02]  /*9d90*/  FADD.FTZ R2, R224, R6 ;  /* 0x00000006e0027221 */ /* 0x000fe40000010000 */
[----:B------:R-:W-:Y:S03]  /*9da0*/  FADD.FTZ R3, R220, R3 ;  /* 0x00000003dc037221 */ /* 0x000fe60000010000 */
[----:B------:R-:W0:Y:S01]  /*9db0*/  LDGDEPBAR ;  /* 0x00000000000079af */ /* 0x000e220000000000 */
[----:B-1----:R-:W-:Y:S02]  /*9dc0*/  FADD.FTZ R0, R207, R2 ;  /* 0x00000002cf007221 */ /* 0x002fe40000010000 */
[----:B------:R-:W-:Y:S01]  /*9dd0*/  FADD.FTZ R2, R217, R3 ;  /* 0x00000003d9027221 */ /* 0x000fe20000010000 */
[----:B------:R-:W-:Y:S01]  /*9de0*/  MOV R217, R239 ;  /* 0x000000ef00d97202 */ /* 0x000fe20000000f00 */
[----:B------:R-:W-:Y:S01]  /*9df0*/  FADD.FTZ R0, R218, R0 ;  /* 0x00000000da007221 */ /* 0x000fe20000010000 */
[----:B------:R-:W-:Y:S01]  /*9e00*/  MOV R3, R140 ;  /* 0x0000008c00037202 */ /* 0x000fe20000000f00 */
[----:B------:R-:W-:Y:S02]  /*9e10*/  FADD.FTZ R2, R219, R2 ;  /* 0x00000002db027221 */ /* 0x000fe40000010000 */
[----:B------:R-:W-:Y:S02]  /*9e20*/  FADD.FTZ R0, R204, R0 ;  /* 0x00000000cc007221 */ /* 0x000fe40000010000 */
[----:B------:R-:W-:Y:S02]  /*9e30*/  FADD.FTZ R2, R205, R2 ;  /* 0x00000002cd027221 */ /* 0x000fe40000010000 */
[----:B------:R-:W-:Y:S03]  /*9e40*/  FADD.FTZ R0, R143, R0 ;  /* 0x000000008f007221 */ /* 0x000fe60000010000 */
[----:B------:R1:W-:Y:S04]  /*9e50*/  STL [R1+0x8], R2 ;  /* 0x0000080201007387 */ /* 0x0003e80000100800 */
[----:B------:R3:W-:Y:S01]  /*9e60*/  STL [R1+0xc], R0 ;  /* 0x00000c0001007387 */ /* 0x0007e20000100800 */
[----:B-1----:R-:W-:Y:S02]  /*9e70*/  IMAD.MOV.U32 R2, RZ, RZ, R141 ;  /* 0x000000ffff027224 */ /* 0x002fe400078e008d */
[----:B---3--:R-:W-:Y:S01]  /*9e80*/  IMAD.MOV.U32 R0, RZ, RZ, R239 ;  /* 0x000000ffff007224 */ /* 0x008fe200078e00ef */
[----:B--2---:R-:W-:Y:S04]  /*9e90*/  ISETP.GT.AND P0, PT, R240, R17, PT ;  /* 0x00000011f000720c */ /* 0x004fe80003f04270 */
[----:B------:R1:W-:Y:S09]  /*9ea0*/  STL [R1], R0 ;  /* 0x0000000001007387 */ /* 0x0003f20000100800 */
[----:B------:R-:W-:-:S05]  /*9eb0*/  @P0 BRA `(.L_x_2075) ;  /* 0xffffbf4000000947 */ /* 0x000fca000383ffff */
.L_x_2074:
[----:B-1----:R-:W2:Y:S02]  /*9ec0*/  LDL R0, [R1+0x10] ;  /* 0x0000100001007983 */ /* 0x002ea40000100800 */
[----:B--2---:R-:W-:-:S13]  /*9ed0*/  ISETP.GE.AND P0, PT, R217, R0, PT ;  /* 0x00000000d900720c */ /* 0x004fda0003f06270 */
[----:B------:R-:W-:Y:S05]  /*9ee0*/  @!P0 BRA `(.L_x_2076) ;  /* 0x0000374000008947 */ /* 0x000fea0003800000 */
[----:B------:R-:W-:Y:S02]  /*9ef0*/  MOV R3, R140 ;  /* 0x0000008c00037202 */ /* 0x000fe40000000f00 */
[----:B------:R-:W-:Y:S02]  /*9f00*/  MOV R0, R141 ;  /* 0x0000008d00007202 */ /* 0x000fe40000000f00 */
.L_x_2077:
[----:B------:R-:W2:Y:S01]  /*9f10*/  LDL.64 R218, [R1+0x40] ;  /* 0x0000400001da7983 */ /* 0x000ea20000100a00 */
[----:B------:R-:W-:Y:S04]  /*9f20*/  DEPBAR.LE SB0, 0x2 ;  /* 0x000080800000791a */ /* 0x000fe80000000000 */
[----:B------:R-:W-:Y:S01]  /*9f30*/  WARPSYNC 0xffffffff ;  /* 0xffffffff00007948 */ /* 0x000fe20003800000 */
[----:B------:R-:W3:Y:S01]  /*9f40*/  LDL R220, [R1+0x50] ;  /* 0x0000500001dc7983 */ /* 0x000ee20000100800 */
[----:B------:R-:W-:Y:S01]  /*9f50*/  IMAD R207, R206, 0x9000, RZ ;  /* 0x00009000cecf7824 */ /* 0x000fe200078e02ff */
[----:B------:R-:W-:Y:S02]  /*9f60*/  IADD3 R235, R217, -0x1, RZ ;  /* 0xffffffffd9eb7810 */ /* 0x000fe40007ffe0ff */
[----:B------:R-:W4:Y:S02]  /*9f70*/  LDL R205, [R1+0x34] ;  /* 0x0000340001cd7983 */ /* 0x000f240000100800 */
[----:B------:R-:W-:Y:S02]  /*9f80*/  IADD3 R2, R211, R207, RZ ;  /* 0x000000cfd3027210 */ /* 0x000fe40007ffe0ff */
[----:B------:R-:W4:Y:S02]  /*9f90*/  LDL.LU R242, [R1+0x4] ;  /* 0x0000040001f27983 */ /* 0x000f240000300800 */
[-C--:B------:R-:W-:Y:S02]  /*9fa0*/  IADD3 R204, R210, R2.reuse, RZ ;  /* 0x00000002d2cc7210 */ /* 0x080fe40007ffe0ff */
[----:B------:R-:W5:Y:S04]  /*9fb0*/  LDL R236, [R1+0x10] ;  /* 0x0000100001ec7983 */ /* 0x000f680000100800 */
[----:B------:R-:W2:Y:S06]  /*9fc0*/  LDL.64 R240, [R1+0x18] ;  /* 0x0000180001f07983 */ /* 0x000eac0000100a00 */
[----:B------:R-:W2:Y:S04]  /*9fd0*/  LDL R239, [R1+0x20] ;  /* 0x0000200001ef7983 */ /* 0x000ea80000100800 */
[----:B------:R-:W-:Y:S08]  /*9fe0*/  BAR.SYNC.DEFER_BLOCKING 0x0 ;  /* 0x0000000000007b1d */ /* 0x000ff00000010000 */
[----:B------:R-:W1:Y:S08]  /*9ff0*/  LDSM.16.M88.4 R8, [R2] ;  /* 0x000000000208783b */ /* 0x000e700000000200 */
[----:B------:R-:W4:Y:S04]  /*a000*/  LDL R238, [R1+0x14] ;  /* 0x0000140001ee7983 */ /* 0x000f280000100800 */
[----:B------:R-:W1:Y:S08]  /*a010*/  LDSM.16.M88.4 R16, [R2+0x800] ;  /* 0x000800000210783b */ /* 0x000e700000000200 */
[----:B------:R-:W1:Y:S08]  /*a020*/  LDSM.16.M88.4 R24, [R2+0x1000] ;  /* 0x001000000218783b */ /* 0x000e700000000200 */
[----:B------:R-:W1:Y:S08]  /*a030*/  LDSM.16.M88.4 R32, [R2+0x1800] ;  /* 0x001800000220783b */ /* 0x000e700000000200 */
[----:B------:R-:W1:Y:S02]  /*a040*/  LDSM.16.M88.4 R40, [R2+0x2000] ;  /* 0x002000000228783b */ /* 0x000e640000000200 */
[C---:B-1----:R-:W-:Y:S06]  /*a050*/  HMMA.16816.F32.BF16 R4, R152.reuse, R8, RZ ;  /* 0x000000089804723c */ /* 0x042fec00000418ff */
[----:B------:R-:W1:Y:S02]  /*a060*/  LDSM.16.M88.4 R48, [R2+0x2800] ;  /* 0x002800000230783b */ /* 0x000e640000000200 */
[C---:B------:R-:W-:Y:S06]  /*a070*/  HMMA.16816.F32.BF16 R8, R152.reuse, R10, RZ ;  /* 0x0000000a9808723c */ /* 0x040fec00000418ff */
[----:B------:R-:W1:Y:S02]  /*a080*/  LDSM.16.M88.4 R140, [R204] ;  /* 0x00000000cc8c783b */ /* 0x000e640000000200 */
[C---:B------:R-:W-:Y:S06]  /*a090*/  HMMA.16816.F32.BF16 R12, R152.reuse, R16, RZ ;  /* 0x00000010980c723c */ /* 0x040fec00000418ff */
[----:B------:R-:W1:Y:S02]  /*a0a0*/  LDSM.16.M88.4 R200, [R204+0x800] ;  /* 0x00080000ccc8783b */ /* 0x000e640000000200 */
[C---:B------:R-:W-:Y:S08]  /*a0b0*/  HMMA.16816.F32.BF16 R16, R152.reuse, R18, RZ ;  /* 0x000000129810723c */ /* 0x040ff000000418ff */
[C---:B------:R-:W-:Y:S08]  /*a0c0*/  HMMA.16816.F32.BF16 R20, R152.reuse, R24, RZ ;  /* 0x000000189814723c */ /* 0x040ff000000418ff */
[C---:B------:R-:W-:Y:S08]  /*a0d0*/  HMMA.16816.F32.BF16 R24, R152.reuse, R26, RZ ;  /* 0x0000001a9818723c */ /* 0x040ff000000418ff */
[C---:B------:R-:W-:Y:S08]  /*a0e0*/  HMMA.16816.F32.BF16 R28, R152.reuse, R32, RZ ;  /* 0x00000020981c723c */ /* 0x040ff000000418ff */
[C---:B------:R-:W-:Y:S08]  /*a0f0*/  HMMA.16816.F32.BF16 R32, R152.reuse, R34, RZ ;  /* 0x000000229820723c */ /* 0x040ff000000418ff */
[C---:B------:R-:W-:Y:S08]  /*a100*/  HMMA.16816.F32.BF16 R36, R152.reuse, R40, RZ ;  /* 0x000000289824723c */ /* 0x040ff000000418ff */
[C---:B------:R-:W-:Y:S08]  /*a110*/  HMMA.16816.F32.BF16 R40, R152.reuse, R42, RZ ;  /* 0x0000002a9828723c */ /* 0x040ff000000418ff */
[C---:B-1----:R-:W-:Y:S08]  /*a120*/  HMMA.16816.F32.BF16 R44, R152.reuse, R48, RZ ;  /* 0x00000030982c723c */ /* 0x042ff000000418ff */
[----:B------:R-:W-:Y:S08]  /*a130*/  HMMA.16816.F32.BF16 R48, R152, R50, RZ ;  /* 0x000000329830723c */ /* 0x000ff000000418ff */
[C---:B------:R-:W-:Y:S08]  /*a140*/  HMMA.16816.F32.BF16 R4, R156.reuse, R140, R4 ;  /* 0x0000008c9c04723c */ /* 0x040ff00000041804 */
[C---:B------:R-:W-:Y:S01]  /*a150*/  HMMA.16816.F32.BF16 R8, R156.reuse, R142, R8 ;  /* 0x0000008e9c08723c */ /* 0x040fe20000041808 */
[----:B------:R-:W1:Y:S07]  /*a160*/  LDSM.16.M88.4 R140, [R204+0x1000] ;  /* 0x00100000cc8c783b */ /* 0x000e6e0000000200 */
[C---:B------:R-:W-:Y:S08]  /*a170*/  HMMA.16816.F32.BF16 R12, R156.reuse, R200, R12 ;  /* 0x000000c89c0c723c */ /* 0x040ff0000004180c */
[C---:B------:R-:W-:Y:S01]  /*a180*/  HMMA.16816.F32.BF16 R16, R156.reuse, R202, R16 ;  /* 0x000000ca9c10723c */ /* 0x040fe20000041810 */
[----:B------:R-:W1:Y:S07]  /*a190*/  LDSM.16.M88.4 R200, [R204+0x1800] ;  /* 0x00180000ccc8783b */ /* 0x000e6e0000000200 */
[C---:B-1----:R-:W-:Y:S08]  /*a1a0*/  HMMA.16816.F32.BF16 R20, R156.reuse, R140, R20 ;  /* 0x0000008c9c14723c */ /* 0x042ff00000041814 */
[C---:B------:R-:W-:Y:S01]  /*a1b0*/  HMMA.16816.F32.BF16 R24, R156.reuse, R142, R24 ;  /* 0x0000008e9c18723c */ /* 0x040fe20000041818 */
[----:B------:R-:W1:Y:S07]  /*a1c0*/  LDSM.16.M88.4 R140, [R204+0x2000] ;  /* 0x00200000cc8c783b */ /* 0x000e6e0000000200 */
[C---:B------:R-:W-:Y:S08]  /*a1d0*/  HMMA.16816.F32.BF16 R28, R156.reuse, R200, R28 ;  /* 0x000000c89c1c723c */ /* 0x040ff0000004181c */
[C---:B------:R-:W-:Y:S01]  /*a1e0*/  HMMA.16816.F32.BF16 R32, R156.reuse, R202, R32 ;  /* 0x000000ca9c20723c */ /* 0x040fe20000041820 */
[----:B------:R-:W3:Y:S07]  /*a1f0*/  LDSM.16.M88.4 R200, [R204+0x2800] ;  /* 0x00280000ccc8783b */ /* 0x000eee0000000200 */
[C---:B-1----:R-:W-:Y:S08]  /*a200*/  HMMA.16816.F32.BF16 R36, R156.reuse, R140, R36 ;  /* 0x0000008c9c24723c */ /* 0x042ff00000041824 */
[C---:B------:R-:W-:Y:S08]  /*a210*/  HMMA.16816.F32.BF16 R40, R156.reuse, R142, R40 ;  /* 0x0000008e9c28723c */ /* 0x040ff00000041828 */
[C---:B---3--:R-:W-:Y:S07]  /*a220*/  HMMA.16816.F32.BF16 R44, R156.reuse, R200, R44 ;  /* 0x000000c89c2c723c */ /* 0x048fee000004182c */
[----:B------:R-:W-:Y:S01]  /*a230*/  IADD3 R200, R208, R2, RZ ;  /* 0x00000002d0c87210 */ /* 0x000fe20007ffe0ff */
[----:B------:R-:W-:Y:S03]  /*a240*/  HMMA.16816.F32.BF16 R48, R156, R202, R48 ;  /* 0x000000ca9c30723c */ /* 0x000fe60000041830 */
[----:B-----5:R-:W-:Y:S11]  /*a250*/  ISETP.GE.AND P4, PT, R236, R217, PT ;  /* 0x000000d9ec00720c */ /* 0x020ff60003f86270 */
[----:B------:R-:W-:Y:S02]  /*a260*/  @!UPT UIADD3 URZ, URZ, URZ, URZ ;  /* 0x0000003f3f3ff290 */ /* 0x000fe4000fffe03f */
[----:B------:R-:W-:Y:S01]  /*a270*/  @!P4 SHF.R.S32.HI R142, RZ, 0x1f, R235 ;  /* 0x0000001fff8ec819 */ /* 0x000fe200000114eb */
[----:B------:R-:W-:Y:S01]  /*a280*/  @!P4 IMAD.WIDE.U32 R140, R235, c[0x0][0x208], RZ ;  /* 0x00008200eb8cca25 */ /* 0x000fe200078e00ff */
[----:B------:R-:W-:Y:S02]  /*a290*/  @!P4 MOV R143, R220 ;  /* 0x000000dc008fc202 */ /* 0x000fe40000000f00 */
[----:B--2---:R-:W-:Y:S01]  /*a2a0*/  @!P4 ISETP.GE.AND P2, PT, R240, c[0x0][0x1d4], PT ;  /* 0x00007500f000ca0c */ /* 0x004fe20003f46270 */
[----:B------:R-:W-:Y:S01]  /*a2b0*/  @!P4 IMAD R142, R142, c[0x0][0x208], RZ ;  /* 0x000082008e8eca24 */ /* 0x000fe200078e02ff */
[----:B------:R-:W-:Y:S01]  /*a2c0*/  @!P4 ISETP.GE.AND P1, PT, R239, c[0x0][0x1d4], PT ;  /* 0x00007500ef00ca0c */ /* 0x000fe20003f26270 */
[----:B----4-:R-:W-:Y:S01]  /*a2d0*/  @!P4 IMAD R201, R242, 0x9000, R205 ;  /* 0x00009000f2c9c824 */ /* 0x010fe200078e02cd */
[----:B------:R-:W-:Y:S01]  /*a2e0*/  @!P4 MOV R202, c[0x0][0x208] ;  /* 0x0000820000caca02 */ /* 0x000fe20000000f00 */
[----:B------:R-:W-:Y:S01]  /*a2f0*/  @!P4 IMAD R142, R235, c[0x0][0x20c], R142 ;  /* 0x00008300eb8eca24 */ /* 0x000fe200078e028e */
[----:B------:R-:W-:Y:S04]  /*a300*/  IADD3 R205, R210, R2, R208 ;  /* 0x00000002d2cd7210 */ /* 0x000fe80007ffe0d0 */
[----:B------:R-:W-:Y:S02]  /*a310*/  @!P4 IADD3 R141, R141, R142, RZ ;  /* 0x0000008e8d8dc210 */ /* 0x000fe40007ffe0ff */
[----:B------:R-:W-:Y:S02]  /*a320*/  @!P4 MOV R142, R218 ;  /* 0x000000da008ec202 */ /* 0x000fe40000000f00 */
[----:B------:R-:W2:Y:S01]  /*a330*/  LDL.LU R218, [R1+0x8] ;  /* 0x0000080001da7983 */ /* 0x000ea20000300800 */
[----:B------:R-:W-:Y:S02]  /*a340*/  @!P4 IMAD R141, R141, 0x60, RZ ;  /* 0x000000608d8dc824 */ /* 0x000fe400078e02ff */
[----:B------:R-:W-:Y:S01]  /*a350*/  @!P4 IMAD.WIDE.U32 R142, R140, 0x60, R142 ;  /* 0x000000608c8ec825 */ /* 0x000fe200078e008e */
[----:B------:R-:W3:Y:S04]  /*a360*/  LDL.LU R222, [R1+0xc] ;  /* 0x00000c0001de7983 */ /* 0x000ee80000300800 */
[----:B------:R-:W-:Y:S01]  /*a370*/  @!P4 IADD3 R141, R143, R141, RZ ;  /* 0x0000008d8f8dc210 */ /* 0x000fe20007ffe0ff */
[----:B------:R-:W4:Y:S01]  /*a380*/  LDL R243, [R1+0x54] ;  /* 0x0000540001f37983 */ /* 0x000f220000100800 */
[C---:B------:R-:W-:Y:S03]  /*a390*/  @!P4 LEA R140, P3, R142.reuse, c[0x0][0x1f8], 0x1 ;  /* 0x00007e008e8cca11 */ /* 0x040fe600078608ff */
[----:B------:R-:W5:Y:S01]  /*a3a0*/  LDL.64 R244, [R1+0x48] ;  /* 0x0000480001f47983 */ /* 0x000f620000100a00 */
[----:B------:R-:W-:Y:S02]  /*a3b0*/  @!P4 LEA.HI.X R141, R142, c[0x0][0x1fc], R141, 0x1, P3 ;  /* 0x00007f008e8dca11 */ /* 0x000fe400018f0c8d */
[----:B------:R-:W-:Y:S02]  /*a3c0*/  @!P4 ISETP.GE.AND P0, PT, R238, c[0x0][0x1d4], PT ;  /* 0x00007500ee00ca0c */ /* 0x000fe40003f06270 */
[----:B------:R-:W-:Y:S01]  /*a3d0*/  @!P4 MOV R142, 0x6 ;  /* 0x00000006008ec802 */ /* 0x000fe20000000f00 */
[----:B------:R-:W-:Y:S01]  /*a3e0*/  @!PT LDS RZ, [RZ] ;  /* 0x00000000fffff984 */ /* 0x000fe20000000800 */
[----:B------:R-:W-:Y:S01]  /*a3f0*/  @!PT LDS RZ, [RZ] ;  /* 0x00000000fffff984 */ /* 0x000fe20000000800 */
[----:B------:R-:W-:Y:S01]  /*a400*/  @!PT LDS RZ, [RZ] ;  /* 0x00000000fffff984 */ /* 0x000fe20000000800 */
[----:B------:R1:W-:Y:S03]  /*a410*/  @!P4 LDGSTS.E.BYPASS.LTC128B.128 [R201], [R140.64], !P2 ;  /* 0x000000008cc9cfae */ /* 0x0003e6000d101d46 */
[C---:B------:R-:W-:Y:S02]  /*a420*/  @!P4 SHF.L.U64.HI R142, R202.reuse, R142, c[0x0][0x20c] ;  /* 0x00008300ca8ec619 */ /* 0x040fe4000001028e */
[----:B------:R-:W-:Y:S03]  /*a430*/  @!P4 SHF.L.U32 R202, R202, 0x6, RZ ;  /* 0x00000006cacac819 */ /* 0x000fe600000006ff */
[----:B------:R1:W-:Y:S08]  /*a440*/  @!P4 LDGSTS.E.BYPASS.LTC128B.128 [R201+0x3000], [R140.64+0x80], !P1 ;  /* 0x030000808cc9cfae */ /* 0x0003f0000c901d46 */
[----:B------:R1:W-:Y:S08]  /*a450*/  @!P4 LDGSTS.E.BYPASS.LTC128B.128 [R201+0x6000], [R140.64+0x100], !P0 ;  /* 0x060001008cc9cfae */ /* 0x0003f0000c101d46 */
[----:B------:R-:W2:Y:S01]  /*a460*/  LDL R237, [R1+0x30] ;  /* 0x0000300001ed7983 */ /* 0x000ea20000100800 */
[----:B-1----:R-:W-:Y:S04]  /*a470*/  @!P4 IADD3 R140, P3, R202, R140, RZ ;  /* 0x0000008cca8cc210 */ /* 0x002fe80007f7e0ff */
[----:B------:R-:W-:Y:S02]  /*a480*/  @!P4 IADD3.X R141, R142, R141, RZ, P3, !PT ;  /* 0x0000008d8e8dc210 */ /* 0x000fe40001ffe4ff */
[----:B------:R-:W-:Y:S03]  /*a490*/  @!P4 IADD3 R202, P3, R202, R140, RZ ;  /* 0x0000008ccacac210 */ /* 0x000fe60007f7e0ff */
[----:B------:R1:W-:Y:S01]  /*a4a0*/  @!P4 LDGSTS.E.BYPASS.LTC128B.128 [R201+0x1000], [R140.64], !P2 ;  /* 0x010000008cc9cfae */ /* 0x0003e2000d101d46 */
[----:B------:R-:W-:Y:S02]  /*a4b0*/  @!P4 IADD3.X R203, R142, R141, RZ, P3, !PT ;  /* 0x0000008d8ecbc210 */ /* 0x000fe40001ffe4ff */
[----:B------:R-:W-:Y:S05]  /*a4c0*/  ISETP.GE.AND P3, PT, R242, 0x1, PT ;  /* 0x00000001f200780c */ /* 0x000fea0003f66270 */
[----:B------:R1:W-:Y:S08]  /*a4d0*/  @!P4 LDGSTS.E.BYPASS.LTC128B.128 [R201+0x4000], [R140.64+0x80], !P1 ;  /* 0x040000808cc9cfae */ /* 0x0003f0000c901d46 */
[----:B------:R1:W-:Y:S08]  /*a4e0*/  @!P4 LDGSTS.E.BYPASS.LTC128B.128 [R201+0x7000], [R140.64+0x100], !P0 ;  /* 0x070001008cc9cfae */ /* 0x0003f0000c101d46 */
[----:B------:R1:W-:Y:S08]  /*a4f0*/  @!P4 LDGSTS.E.BYPASS.LTC128B.128 [R201+0x2000], [R202.64], !P2 ;  /* 0x02000000cac9cfae */ /* 0x0003f0000d101d46 */
[----:B------:R1:W-:Y:S08]  /*a500*/  @!P4 LDGSTS.E.BYPASS.LTC128B.128 [R201+0x5000], [R202.64+0x80], !P1 ;  /* 0x05000080cac9cfae */ /* 0x0003f0000c901d46 */
[----:B------:R1:W-:Y:S08]  /*a510*/  @!P4 LDGSTS.E.BYPASS.LTC128B.128 [R201+0x8000], [R202.64+0x100], !P0 ;  /* 0x08000100cac9cfae */ /* 0x0003f0000c101d46 */
[----:B-1----:R-:W1:Y:S08]  /*a520*/  LDSM.16.M88.4 R140, [R200] ;  /* 0x00000000c88c783b */ /* 0x002e700000000200 */
[----:B------:R-:W0:Y:S01]  /*a530*/  LDGDEPBAR ;  /* 0x00000000000079af */ /* 0x000e220000000000 */
[----:B------:R-:W-:Y:S01]  /*a540*/  IADD3 R201, R208, R204, RZ ;  /* 0x000000ccd0c97210 */ /* 0x000fe20007ffe0ff */
        /* <DEDUP_REMOVED lines=158> */
[----:B------:R-:W1:Y:S08]  /*af30*/  LDSM.16.M88.4 R140, [R200+0x8800] ;  /* 0x00880000c88c783b */ /* 0x000e700000000200 */
[----:B------:R-:W2:Y:S01]  /*af40*/  LDSM.16.M88.4 R200, [R201+0x6000] ;  /* 0x00600000c9c8783b */ /* 0x000ea20000000200 */
[C---:B-1----:R-:W-:Y:S08]  /*af50*/  HMMA.16816.F32.BF16 R44, R192.reuse, R140, R44 ;  /* 0x0000008cc02c723c */ /* 0x042ff0000004182c */
[----:B------:R-:W-:Y:S01]  /*af60*/  HMMA.16816.F32.BF16 R48, R192, R142, R48 ;  /* 0x0000008ec030723c */ /* 0x000fe20000041830 */
[----:B------:R-:W1:Y:S07]  /*af70*/  LDSM.16.M88.4 R140, [R205+0x6800] ;  /* 0x00680000cd8c783b */ /* 0x000e6e0000000200 */
[C---:B--2---:R-:W-:Y:S08]  /*af80*/  HMMA.16816.F32.BF16 R4, R196.reuse, R200, R4 ;  /* 0x000000c8c404723c */ /* 0x044ff00000041804 */
[C---:B------:R-:W-:Y:S01]  /*af90*/  HMMA.16816.F32.BF16 R8, R196.reuse, R202, R8 ;  /* 0x000000cac408723c */ /* 0x040fe20000041808 */
[----:B------:R-:W2:Y:S11]  /*afa0*/  LDSM.16.M88.4 R200, [R205+0x7000] ;  /* 0x00700000cdc8783b */ /* 0x000eb60000000200 */
[----:B------:R-:W-:Y:S04]  /*afb0*/  @!UPT UIADD3 URZ, URZ, URZ, URZ ;  /* 0x0000003f3f3ff290 */ /* 0x000fe8000fffe03f */
[----:B------:R-:W-:Y:S04]  /*afc0*/  FMNMX.FTZ R2, R4, R0, !PT ;  /* 0x0000000004027209 */ /* 0x000fe80007810000 */
[----:B------:R-:W-:Y:S04]  /*afd0*/  FMNMX.FTZ R2, R5, R2, !PT ;  /* 0x0000000205027209 */ /* 0x000fe80007810000 */
[----:B------:R-:W-:Y:S01]  /*afe0*/  FMNMX.FTZ R2, R8, R2, !PT ;  /* 0x0000000208027209 */ /* 0x000fe20007810000 */
[C---:B-1----:R-:W-:Y:S03]  /*aff0*/  HMMA.16816.F32.BF16 R12, R196.reuse, R140, R12 ;  /* 0x0000008cc40c723c */ /* 0x042fe6000004180c */
[----:B------:R-:W-:Y:S05]  /*b000*/  FMNMX.FTZ R2, R9, R2, !PT ;  /* 0x0000000209027209 */ /* 0x000fea0007810000 */
[C---:B------:R-:W-:Y:S01]  /*b010*/  HMMA.16816.F32.BF16 R16, R196.reuse, R142, R16 ;  /* 0x0000008ec410723c */ /* 0x040fe20000041810 */
[----:B------:R-:W1:Y:S07]  /*b020*/  LDSM.16.M88.4 R140, [R205+0x7800] ;  /* 0x00780000cd8c783b */ /* 0x000e6e0000000200 */
[C---:B--2---:R-:W-:Y:S08]  /*b030*/  HMMA.16816.F32.BF16 R20, R196.reuse, R200, R20 ;  /* 0x000000c8c414723c */ /* 0x044ff00000041814 */
[C---:B------:R-:W-:Y:S01]  /*b040*/  HMMA.16816.F32.BF16 R24, R196.reuse, R202, R24 ;  /* 0x000000cac418723c */ /* 0x040fe20000041818 */
[----:B------:R-:W2:Y:S03]  /*b050*/  LDSM.16.M88.4 R200, [R205+0x8000] ;  /* 0x00800000cdc8783b */ /* 0x000ea60000000200 */
[----:B------:R-:W-:Y:S04]  /*b060*/  FMNMX.FTZ R2, R12, R2, !PT ;  /* 0x000000020c027209 */ /* 0x000fe80007810000 */
[----:B------:R-:W-:Y:S04]  /*b070*/  FMNMX.FTZ R2, R13, R2, !PT ;  /* 0x000000020d027209 */ /* 0x000fe80007810000 */
[----:B------:R-:W-:Y:S04]  /*b080*/  FMNMX.FTZ R2, R16, R2, !PT ;  /* 0x0000000210027209 */ /* 0x000fe80007810000 */
[----:B------:R-:W-:Y:S04]  /*b090*/  FMNMX.FTZ R2, R17, R2, !PT ;  /* 0x0000000211027209 */ /* 0x000fe80007810000 */
[----:B------:R-:W-:Y:S04]  /*b0a0*/  FMNMX.FTZ R2, R20, R2, !PT ;  /* 0x0000000214027209 */ /* 0x000fe80007810000 */
[----:B------:R-:W-:Y:S01]  /*b0b0*/  FMNMX.FTZ R2, R21, R2, !PT ;  /* 0x0000000215027209 */ /* 0x000fe20007810000 */
[C---:B-1----:R-:W-:Y:S03]  /*b0c0*/  HMMA.16816.F32.BF16 R28, R196.reuse, R140, R28 ;  /* 0x0000008cc41c723c */ /* 0x042fe6000004181c */
[----:B------:R-:W-:Y:S04]  /*b0d0*/  FMNMX.FTZ R2, R24, R2, !PT ;  /* 0x0000000218027209 */ /* 0x000fe80007810000 */
[----:B------:R-:W-:Y:S01]  /*b0e0*/  FMNMX.FTZ R2, R25, R2, !PT ;  /* 0x0000000219027209 */ /* 0x000fe20007810000 */
[C---:B------:R-:W-:Y:S01]  /*b0f0*/  HMMA.16816.F32.BF16 R32, R196.reuse, R142, R32 ;  /* 0x0000008ec420723c */ /* 0x040fe20000041820 */
[----:B------:R-:W1:Y:S01]  /*b100*/  LDSM.16.M88.4 R140, [R205+0x8800] ;  /* 0x00880000cd8c783b */ /* 0x000e620000000200 */
[----:B------:R-:W-:Y:S06]  /*b110*/  DEPBAR.LE SB0, 0x2 ;  /* 0x000080800000791a */ /* 0x000fec0000000000 */
[C---:B--2---:R-:W-:Y:S01]  /*b120*/  HMMA.16816.F32.BF16 R36, R196.reuse, R200, R36 ;  /* 0x000000c8c424723c */ /* 0x044fe20000041824 */
[----:B------:R-:W-:Y:S06]  /*b130*/  BAR.SYNC.DEFER_BLOCKING 0x0 ;  /* 0x0000000000007b1d */ /* 0x000fec0000010000 */
[----:B------:R-:W-:Y:S01]  /*b140*/  FMNMX.FTZ R200, R6, R3, !PT ;  /* 0x0000000306c87209 */ /* 0x000fe20007810000 */
[C---:B------:R-:W-:Y:S04]  /*b150*/  HMMA.16816.F32.BF16 R40, R196.reuse, R202, R40 ;  /* 0x000000cac428723c */ /* 0x040fe80000041828 */
[----:B------:R-:W-:Y:S02]  /*b160*/  FMNMX.FTZ R200, R7, R200, !PT ;  /* 0x000000c807c87209 */ /* 0x000fe40007810000 */
[----:B------:R-:W-:Y:S02]  /*b170*/  FMNMX.FTZ R2, R28, R2, !PT ;  /* 0x000000021c027209 */ /* 0x000fe40007810000 */
[----:B------:R-:W-:Y:S04]  /*b180*/  FMNMX.FTZ R200, R10, R200, !PT ;  /* 0x000000c80ac87209 */ /* 0x000fe80007810000 */
[----:B------:R-:W-:Y:S02]  /*b190*/  FMNMX.FTZ R200, R11, R200, !PT ;  /* 0x000000c80bc87209 */ /* 0x000fe40007810000 */
[----:B------:R-:W-:Y:S02]  /*b1a0*/  FMNMX.FTZ R2, R29, R2, !PT ;  /* 0x000000021d027209 */ /* 0x000fe40007810000 */
[----:B------:R-:W-:Y:S02]  /*b1b0*/  FMNMX.FTZ R200, R14, R200, !PT ;  /* 0x000000c80ec87209 */ /* 0x000fe40007810000 */
[----:B------:R-:W-:Y:S02]  /*b1c0*/  FMNMX.FTZ R2, R32, R2, !PT ;  /* 0x0000000220027209 */ /* 0x000fe40007810000 */
[----:B------:R-:W-:Y:S04]  /*b1d0*/  FMNMX.FTZ R200, R15, R200, !PT ;  /* 0x000000c80fc87209 */ /* 0x000fe80007810000 */
[----:B------:R-:W-:Y:S01]  /*b1e0*/  FMNMX.FTZ R200, R18, R200, !PT ;  /* 0x000000c812c87209 */ /* 0x000fe20007810000 */
[C---:B-1----:R-:W-:Y:S03]  /*b1f0*/  HMMA.16816.F32.BF16 R44, R196.reuse, R140, R44 ;  /* 0x0000008cc42c723c */ /* 0x042fe6000004182c */
[----:B------:R-:W-:Y:S04]  /*b200*/  FMNMX.FTZ R200, R19, R200, !PT ;  /* 0x000000c813c87209 */ /* 0x000fe80007810000 */
        /* <DEDUP_REMOVED lines=23> */
[----:B------:R-:W-:Y:S04]  /*b380*/  FMNMX.FTZ R2, R46, R2, !PT ;  /* 0x000000022e027209 */ /* 0x000fe80007810000 */
[----:B------:R-:W-:Y:S04]  /*b390*/  FMNMX.FTZ R2, R47, R2, !PT ;  /* 0x000000022f027209 */ /* 0x000fe80007810000 */
[----:B------:R-:W-:Y:S02]  /*b3a0*/  FMNMX.FTZ R2, R50, R2, !PT ;  /* 0x0000000232027209 */ /* 0x000fe40007810000 */
[----:B-1----:R-:W-:Y:S02]  /*b3b0*/  FMNMX.FTZ R141, R141, R142, !PT ;  /* 0x0000008e8d8d7209 */ /* 0x002fe40007810000 */
[----:B------:R-:W-:Y:S03]  /*b3c0*/  FMNMX.FTZ R2, R51, R2, !PT ;  /* 0x0000000233027209 */ /* 0x000fe60007810000 */
[----:B------:R-:W1:Y:S08]  /*b3d0*/  SHFL.BFLY PT, R142, R141, 0x1, 0x1f ;  /* 0x0c201f008d8e7f89 */ /* 0x000e7000000e0000 */
[----:B------:R-:W2:Y:S01]  /*b3e0*/  SHFL.BFLY PT, R140, R2, 0x2, 0x1f ;  /* 0x0c401f00028c7f89 */ /* 0x000ea200000e0000 */
[----:B-1----:R-:W-:Y:S05]  /*b3f0*/  FMNMX.FTZ R141, R141, R142, !PT ;  /* 0x0000008e8d8d7209 */ /* 0x002fea0007810000 */
[C---:B------:R-:W-:Y:S02]  /*b400*/  FADD.FTZ R0, -R141.reuse, R0 ;  /* 0x000000008d007221 */ /* 0x040fe40000010100 */
[----:B------:R-:W-:Y:S01]  /*b410*/  FMUL.FTZ R204, R141, c[0x0][0x2d0] ;  /* 0x0000b4008dcc7a20 */ /* 0x000fe20000410000 */
[----:B--2---:R-:W-:Y:S01]  /*b420*/  FMNMX.FTZ R140, R2, R140, !PT ;  /* 0x0000008c028c7209 */ /* 0x004fe20007810000 */
[----:B------:R-:W-:Y:S02]  /*b430*/  FMUL.FTZ R0, R0, c[0x0][0x2d0] ;  /* 0x0000b40000007a20 */ /* 0x000fe40000410000 */
[--C-:B------:R-:W-:Y:S02]  /*b440*/  FFMA.FTZ R8, R8, c[0x0][0x2d0], -R204.reuse ;  /* 0x0000b40008087a23 */ /* 0x100fe400000108cc */
[----:B------:R-:W1:Y:S01]  /*b450*/  SHFL.BFLY PT, R143, R140, 0x1, 0x1f ;  /* 0x0c201f008c8f7f89 */ /* 0x000e6200000e0000 */
[----:B------:R-:W2:Y:S01]  /*b460*/  MUFU.EX2 R2, R0 ;  /* 0x0000000000027308 */ /* 0x000ea20000000800 */
[--C-:B------:R-:W-:Y:S02]  /*b470*/  FFMA.FTZ R9, R9, c[0x0][0x2d0], -R204.reuse ;  /* 0x0000b40009097a23 */ /* 0x100fe400000108cc */
[--C-:B------:R-:W-:Y:S02]  /*b480*/  FFMA.FTZ R4, R4, c[0x0][0x2d0], -R204.reuse ;  /* 0x0000b40004047a23 */ /* 0x100fe400000108cc */
[--C-:B------:R-:W-:Y:S02]  /*b490*/  FFMA.FTZ R5, R5, c[0x0][0x2d0], -R204.reuse ;  /* 0x0000b40005057a23 */ /* 0x100fe400000108cc */
[--C-:B------:R-:W-:Y:S02]  /*b4a0*/  FFMA.FTZ R16, R16, c[0x0][0x2d0], -R204.reuse ;  /* 0x0000b40010107a23 */ /* 0x100fe400000108cc */
        /* <DEDUP_REMOVED lines=8> */
[----:B------:R-:W-:Y:S01]  /*b530*/  FFMA.FTZ R25, R25, c[0x0][0x2d0], -R204 ;  /* 0x0000b40019197a23 */ /* 0x000fe200000108cc */
[----:B-1----:R-:W-:Y:S01]  /*b540*/  FMNMX.FTZ R140, R140, R143, !PT ;  /* 0x0000008f8c8c7209 */ /* 0x002fe20007810000 */
[C---:B--2---:R-:W-:Y:S02]  /*b550*/  FMUL.FTZ R100, R2.reuse, R100 ;  /* 0x0000006402647220 */ /* 0x044fe40000410000 */
[----:B------:R-:W-:Y:S02]  /*b560*/  FMUL.FTZ R101, R2, R101 ;  /* 0x0000006502657220 */ /* 0x000fe40000410000 */
[C---:B------:R-:W-:Y:S03]  /*b570*/  FADD.FTZ R0, -R140.reuse, R3 ;  /* 0x000000038c007221 */ /* 0x040fe60000010100 */
[----:B------:R1:W-:Y:S01]  /*b580*/  MUFU.EX2 R234, R9 ;  /* 0x0000000900ea7308 */ /* 0x0003e20000000800 */
[----:B------:R-:W-:Y:S02]  /*b590*/  FMUL.FTZ R143, R140, c[0x0][0x2d0] ;  /* 0x0000b4008c8f7a20 */ /* 0x000fe40000410000 */
[----:B------:R-:W-:Y:S02]  /*b5a0*/  FMUL.FTZ R0, R0, c[0x0][0x2d0] ;  /* 0x0000b40000007a20 */ /* 0x000fe40000410000 */
[--C-:B------:R-:W-:Y:S02]  /*b5b0*/  FFMA.FTZ R10, R10, c[0x0][0x2d0], -R143.reuse ;  /* 0x0000b4000a0a7a23 */ /* 0x100fe4000001088f */
[--C-:B------:R-:W-:Y:S02]  /*b5c0*/  FFMA.FTZ R11, R11, c[0x0][0x2d0], -R143.reuse ;  /* 0x0000b4000b0b7a23 */ /* 0x100fe4000001088f */
[C---:B---3--:R-:W-:Y:S01]  /*b5d0*/  FMUL.FTZ R4, R2.reuse, R148 ;  /* 0x0000009402047220 */ /* 0x048fe20000410000 */
[----:B------:R-:W2:Y:S01]  /*b5e0*/  MUFU.EX2 R221, R5 ;  /* 0x0000000500dd7308 */ /* 0x000ea20000000800 */
[C---:B------:R-:W-:Y:S02]  /*b5f0*/  FMUL.FTZ R104, R2.reuse, R104 ;  /* 0x0000006802687220 */ /* 0x040fe40000410000 */
[C---:B------:R-:W-:Y:S02]  /*b600*/  FMUL.FTZ R105, R2.reuse, R105 ;  /* 0x0000006902697220 */ /* 0x040fe40000410000 */
[C---:B----4-:R-:W-:Y:S02]  /*b610*/  FMUL.FTZ R8, R2.reuse, R144 ;  /* 0x0000009002087220 */ /* 0x050fe40000410000 */
        /* <DEDUP_REMOVED lines=52> */
[----:B------:R-:W-:Y:S01]  /*b960*/  FFMA.FTZ R218, R2, R218, R142 ;  /* 0x000000da02da7223 */ /* 0x000fe2000001008e */
[----:B------:R-:W-:Y:S01]  /*b970*/  IADD3 R2, R212, R207, RZ ;  /* 0x000000cfd4027210 */ /* 0x000fe20007ffe0ff */
[--C-:B------:R-:W-:Y:S02]  /*b980*/  FFMA.FTZ R3, R6, c[0x0][0x2d0], -R143.reuse ;  /* 0x0000b40006037a23 */ /* 0x100fe4000001088f */
[----:B------:R-:W-:Y:S01]  /*b990*/  FFMA.FTZ R7, R7, c[0x0][0x2d0], -R143 ;  /* 0x0000b40007077a23 */ /* 0x000fe2000001088f */
[----:B------:R-:W-:Y:S01]  /*b9a0*/  IADD3 R142, R209, R2, RZ ;  /* 0x00000002d18e7210 */ /* 0x000fe20007ffe0ff */
[----:B------:R-:W2:Y:S01]  /*b9b0*/  LDSM.16.MT88.4 R200, [R2] ;  /* 0x0000000002c8783b */ /* 0x000ea20000004200 */
[C---:B---3--:R-:W-:Y:S02]  /*b9c0*/  FMUL.FTZ R10, R0.reuse, R146 ;  /* 0x00000092000a7220 */ /* 0x048fe40000410000 */
[----:B------:R-:W3:Y:S01]  /*b9d0*/  MUFU.EX2 R3, R3 ;  /* 0x0000000300037308 */ /* 0x000ee20000000800 */
[C---:B-1----:R-:W-:Y:S02]  /*b9e0*/  FMUL.FTZ R11, R0.reuse, R147 ;  /* 0x00000093000b7220 */ /* 0x042fe40000410000 */
[----:B------:R-:W-:Y:S01]  /*b9f0*/  FMUL.FTZ R6, R0, R150 ;  /* 0x0000009600067220 */ /* 0x000fe20000410000 */
[----:B------:R-:W-:Y:S01]  /*ba00*/  F2FP.BF16.PACK_AB R150, R234, R219 ;  /* 0x000000dbea96723e */ /* 0x000fe200000010ff */
[----:B------:R-:W1:Y:S01]  /*ba10*/  LDSM.16.MT88.4 R144, [R142] ;  /* 0x000000008e90783b */ /* 0x000e620000004200 */
[C---:B------:R-:W-:Y:S02]  /*ba20*/  FMUL.FTZ R102, R0.reuse, R102 ;  /* 0x0000006600667220 */ /* 0x040fe40000410000 */
[C---:B------:R-:W-:Y:S02]  /*ba30*/  FMUL.FTZ R103, R0.reuse, R103 ;  /* 0x0000006700677220 */ /* 0x040fe40000410000 */
[----:B------:R-:W4:Y:S01]  /*ba40*/  MUFU.EX2 R220, R7 ;  /* 0x0000000700dc7308 */ /* 0x000f220000000800 */
        /* <DEDUP_REMOVED lines=8> */
[C---:B---3--:R-:W-:Y:S02]  /*bad0*/  FFMA.FTZ R205, R0.reuse, R222, R3 ;  /* 0x000000de00cd7223 */ /* 0x048fe40000010003 */
[C---:B------:R-:W-:Y:S02]  /*bae0*/  FMUL.FTZ R119, R0.reuse, R119 ;  /* 0x0000007700777220 */ /* 0x040fe40000410000 */
[C---:B------:R-:W-:Y:S02]  /*baf0*/  FMUL.FTZ R122, R0.reuse, R122 ;  /* 0x0000007a007a7220 */ /* 0x040fe40000410000 */
[C---:B------:R-:W-:Y:S02]  /*bb00*/  FMUL.FTZ R123, R0.reuse, R123 ;  /* 0x0000007b007b7220 */ /* 0x040fe40000410000 */
[----:B------:R-:W-:Y:S01]  /*bb10*/  FMUL.FTZ R126, R0, R126 ;  /* 0x0000007e007e7220 */ /* 0x000fe20000410000 */
[----:B----4-:R-:W-:Y:S01]  /*bb20*/  F2FP.BF16.PACK_AB R149, R220, R3 ;  /* 0x00000003dc95723e */ /* 0x010fe200000010ff */
[----:B------:R-:W-:Y:S01]  /*bb30*/  FMUL.FTZ R7, R0, R151 ;  /* 0x0000009700077220 */ /* 0x000fe20000410000 */
[----:B------:R-:W-:Y:S01]  /*bb40*/  F2FP.BF16.PACK_AB R151, R230, R224 ;  /* 0x000000e0e697723e */ /* 0x000fe200000010ff */
[--C-:B------:R-:W-:Y:S02]  /*bb50*/  FFMA.FTZ R18, R18, c[0x0][0x2d0], -R143.reuse ;  /* 0x0000b40012127a23 */ /* 0x100fe4000001088f */
[--C-:B------:R-:W-:Y:S02]  /*bb60*/  FFMA.FTZ R19, R19, c[0x0][0x2d0], -R143.reuse ;  /* 0x0000b40013137a23 */ /* 0x100fe4000001088f */
[--C-:B------:R-:W-:Y:S02]  /*bb70*/  FFMA.FTZ R22, R22, c[0x0][0x2d0], -R143.reuse ;  /* 0x0000b40016167a23 */ /* 0x100fe4000001088f */
[C---:B--2---:R-:W-:Y:S01]  /*bb80*/  HMMA.16816.F32.BF16 R4, R148.reuse, R200, R4 ;  /* 0x000000c89404723c */ /* 0x044fe20000041804 */
[----:B------:R-:W-:Y:S04]  /*bb90*/  MUFU.EX2 R225, R19 ;  /* 0x0000001300e17308 */ /* 0x000fe80000000800 */
[--C-:B------:R-:W-:Y:S02]  /*bba0*/  FFMA.FTZ R23, R23, c[0x0][0x2d0], -R143.reuse ;  /* 0x0000b40017177a23 */ /* 0x100fe4000001088f */
[--C-:B------:R-:W-:Y:S01]  /*bbb0*/  FFMA.FTZ R26, R26, c[0x0][0x2d0], -R143.reuse ;  /* 0x0000b4001a1a7a23 */ /* 0x100fe2000001088f */
[C---:B------:R-:W-:Y:S03]  /*bbc0*/  HMMA.16816.F32.BF16 R8, R148.reuse, R202, R8 ;  /* 0x000000ca9408723c */ /* 0x040fe60000041808 */
[----:B------:R-:W-:Y:S01]  /*bbd0*/  MUFU.EX2 R227, R23 ;  /* 0x0000001700e37308 */ /* 0x000fe20000000800 */
[--C-:B------:R-:W-:Y:S02]  /*bbe0*/  FFMA.FTZ R27, R27, c[0x0][0x2d0], -R143.reuse ;  /* 0x0000b4001b1b7a23 */ /* 0x100fe4000001088f */
[--C-:B------:R-:W-:Y:S02]  /*bbf0*/  FFMA.FTZ R30, R30, c[0x0][0x2d0], -R143.reuse ;  /* 0x0000b4001e1e7a23 */ /* 0x100fe4000001088f */
[C---:B-1----:R-:W-:Y:S04]  /*bc00*/  HMMA.16816.F32.BF16 R100, R148.reuse, R144, R100 ;  /* 0x000000909464723c */ /* 0x042fe80000041864 */
[C---:B------:R-:W-:Y:S01]  /*bc10*/  FMUL.FTZ R127, R0.reuse, R127 ;  /* 0x0000007f007f7220 */ /* 0x040fe20000410000 */
[----:B------:R-:W-:Y:S01]  /*bc20*/  MUFU.EX2 R202, R30 ;  /* 0x0000001e00ca7308 */ /* 0x000fe20000000800 */
[C---:B------:R-:W-:Y:S02]  /*bc30*/  FMUL.FTZ R130, R0.reuse, R130 ;  /* 0x0000008200827220 */ /* 0x040fe40000410000 */
[C---:B------:R-:W-:Y:S04]  /*bc40*/  HMMA.16816.F32.BF16 R104, R148.reuse, R146, R104 ;  /* 0x000000929468723c */ /* 0x040fe80000041868 */
[C---:B------:R-:W-:Y:S02]  /*bc50*/  FMUL.FTZ R131, R0.reuse, R131 ;  /* 0x0000008300837220 */ /* 0x040fe40000410000 */
[C---:B------:R-:W-:Y:S01]  /*bc60*/  FMUL.FTZ R134, R0.reuse, R134 ;  /* 0x0000008600867220 */ /* 0x040fe20000410000 */
[----:B------:R-:W1:Y:S01]  /*bc70*/  MUFU.EX2 R201, R12 ;  /* 0x0000000c00c97308 */ /* 0x000e620000000800 */
[C---:B------:R-:W-:Y:S04]  /*bc80*/  FMUL.FTZ R135, R0.reuse, R135 ;  /* 0x0000008700877220 */ /* 0x040fe80000410000 */
        /* <DEDUP_REMOVED lines=26> */
[----:B------:R-:W-:Y:S01]  /*be30*/  FMUL.FTZ R99, R0, R99 ;  /* 0x0000006300637220 */ /* 0x000fe20000410000 */
[----:B------:R-:W-:Y:S01]  /*be40*/  IADD3 R0, R213, R207, RZ ;  /* 0x000000cfd5007210 */ /* 0x000fe20007ffe0ff */
[--C-:B------:R-:W-:Y:S02]  /*be50*/  FFMA.FTZ R14, R14, c[0x0][0x2d0], -R143.reuse ;  /* 0x0000b4000e0e7a23 */ /* 0x100fe4000001088f */
[--C-:B------:R-:W-:Y:S01]  /*be60*/  FFMA.FTZ R15, R15, c[0x0][0x2d0], -R143.reuse ;  /* 0x0000b4000f0f7a23 */ /* 0x100fe2000001088f */
[----:B------:R-:W-:Y:S01]  /*be70*/  IADD3 R3, R209, R0, RZ ;  /* 0x00000000d1037210 */ /* 0x000fe20007ffe0ff */
[----:B------:R-:W1:Y:S01]  /*be80*/  LDSM.16.MT88.4 R144, [R0] ;  /* 0x000000000090783b */ /* 0x000e620000004200 */
[----:B------:R-:W-:Y:S01]  /*be90*/  FFMA.FTZ R31, R31, c[0x0][0x2d0], -R143 ;  /* 0x0000b4001f1f7a23 */ /* 0x000fe2000001088f */
[----:B------:R2:W3:Y:S01]  /*bea0*/  MUFU.EX2 R200, R14 ;  /* 0x0000000e00c87308 */ /* 0x0004e20000000800 */
[----:B------:R-:W-:Y:S02]  /*beb0*/  FADD.FTZ R20, R220, R205 ;  /* 0x000000cddc147221 */ /* 0x000fe40000010000 */
[----:B------:R-:W-:Y:S02]  /*bec0*/  FFMA.FTZ R28, R28, c[0x0][0x2d0], -R204 ;  /* 0x0000b4001c1c7a23 */ /* 0x000fe400000108cc */
[----:B------:R-:W-:Y:S02]  /*bed0*/  FADD.FTZ R20, R224, R20 ;  /* 0x00000014e0147221 */ /* 0x000fe40000010000 */
[----:B------:R-:W-:Y:S02]  /*bee0*/  FFMA.FTZ R29, R29, c[0x0][0x2d0], -R204 ;  /* 0x0000b4001d1d7a23 */ /* 0x000fe400000108cc */
[----:B------:R-:W-:Y:S01]  /*bef0*/  FADD.FTZ R24, R230, R20 ;  /* 0x00000014e6187221 */ /* 0x000fe20000010000 */
[----:B------:R-:W4:Y:S01]  /*bf00*/  MUFU.EX2 R222, R15 ;  /* 0x0000000f00de7308 */ /* 0x000f220000000800 */
[--C-:B------:R-:W-:Y:S02]  /*bf10*/  FFMA.FTZ R32, R32, c[0x0][0x2d0], -R204.reuse ;  /* 0x0000b40020207a23 */ /* 0x100fe400000108cc */
[--C-:B------:R-:W-:Y:S02]  /*bf20*/  FFMA.FTZ R33, R33, c[0x0][0x2d0], -R204.reuse ;  /* 0x0000b40021217a23 */ /* 0x100fe400000108cc */
[--C-:B------:R-:W-:Y:S02]  /*bf30*/  FFMA.FTZ R36, R36, c[0x0][0x2d0], -R204.reuse ;  /* 0x0000b40024247a23 */ /* 0x100fe400000108cc */
[--C-:B------:R-:W-:Y:S02]  /*bf40*/  FFMA.FTZ R34, R34, c[0x0][0x2d0], -R143.reuse ;  /* 0x0000b40022227a23 */ /* 0x100fe4000001088f */
[--C-:B------:R-:W-:Y:S01]  /*bf50*/  FFMA.FTZ R35, R35, c[0x0][0x2d0], -R143.reuse ;  /* 0x0000b40023237a23 */ /* 0x100fe2000001088f */
[----:B------:R5:W-:Y:S01]  /*bf60*/  MUFU.EX2 R203, R28 ;  /* 0x0000001c00cb7308 */ /* 0x000be20000000800 */
[--C-:B------:R-:W-:Y:S02]  /*bf70*/  FFMA.FTZ R40, R40, c[0x0][0x2d0], -R204.reuse ;  /* 0x0000b40028287a23 */ /* 0x100fe400000108cc */
[----:B------:R-:W-:Y:S01]  /*bf80*/  FFMA.FTZ R41, R41, c[0x0][0x2d0], -R204 ;  /* 0x0000b40029297a23 */ /* 0x000fe200000108cc */
[----:B--2---:R-:W-:Y:S01]  /*bf90*/  F2FP.BF16.PACK_AB R14, R233, R229 ;  /* 0x000000e5e90e723e */ /* 0x004fe200000010ff */
[----:B---3--:R-:W-:Y:S02]  /*bfa0*/  FADD.FTZ R24, R200, R24 ;  /* 0x00000018c8187221 */ /* 0x008fe40000010000 */
[--C-:B------:R-:W-:Y:S02]  /*bfb0*/  FFMA.FTZ R38, R38, c[0x0][0x2d0], -R143.reuse ;  /* 0x0000b40026267a23 */ /* 0x100fe4000001088f */
[--C-:B------:R-:W-:Y:S01]  /*bfc0*/  FFMA.FTZ R39, R39, c[0x0][0x2d0], -R143.reuse ;  /* 0x0000b40027277a23 */ /* 0x100fe2000001088f */
[----:B------:R-:W-:Y:S01]  /*bfd0*/  MUFU.EX2 R207, R29 ;  /* 0x0000001d00cf7308 */ /* 0x000fe20000000800 */
[--C-:B------:R-:W-:Y:S02]  /*bfe0*/  FFMA.FTZ R42, R42, c[0x0][0x2d0], -R143.reuse ;  /* 0x0000b4002a2a7a23 */ /* 0x100fe4000001088f */
[--C-:B------:R-:W-:Y:S01]  /*bff0*/  FFMA.FTZ R43, R43, c[0x0][0x2d0], -R143.reuse ;  /* 0x0000b4002b2b7a23 */ /* 0x100fe2000001088f */
[----:B----4-:R-:W-:Y:S01]  /*c000*/  F2FP.BF16.PACK_AB R13, R222, R200 ;  /* 0x000000c8de0d723e */ /* 0x010fe200000010ff */
[--C-:B------:R-:W-:Y:S02]  /*c010*/  FFMA.FTZ R37, R37, c[0x0][0x2d0], -R204.reuse ;  /* 0x0000b40025257a23 */ /* 0x100fe400000108cc */
[----:B------:R-:W-:Y:S01]  /*c020*/  FFMA.FTZ R48, R48, c[0x0][0x2d0], -R204 ;  /* 0x0000b40030307a23 */ /* 0x000fe200000108cc */
[C---:B-1----:R-:W-:Y:S02]  /*c030*/  HMMA.16816.F32.BF16 R108, R148.reuse, R144, R108 ;  /* 0x00000090946c723c */ /* 0x042fe4000004186c */
[----:B------:R-:W-:Y:S01]  /*c040*/  MUFU.EX2 R220, R32 ;  /* 0x0000002000dc7308 */ /* 0x000fe20000000800 */
[--C-:B------:R-:W-:Y:S02]  /*c050*/  FFMA.FTZ R46, R46, c[0x0][0x2d0], -R143.reuse ;  /* 0x0000b4002e2e7a23 */ /* 0x100fe4000001088f */
[--C-:B------:R-:W-:Y:S02]  /*c060*/  FFMA.FTZ R47, R47, c[0x0][0x2d0], -R143.reuse ;  /* 0x0000b4002f2f7a23 */ /* 0x100fe4000001088f */
[----:B-----5:R-:W-:Y:S01]  /*c070*/  FADD.FTZ R28, R222, R24 ;  /* 0x00000018de1c7221 */ /* 0x020fe20000010000 */
[C---:B------:R-:W-:Y:S01]  /*c080*/  HMMA.16816.F32.BF16 R112, R148.reuse, R146, R112 ;  /* 0x000000929470723c */ /* 0x040fe20000041870 */
[----:B------:R-:W1:Y:S03]  /*c090*/  LDSM.16.MT88.4 R144, [R3] ;  /* 0x000000000390783b */ /* 0x000e660000004200 */
[----:B------:R2:W-:Y:S10]  /*c0a0*/  MUFU.EX2 R205, R34 ;  /* 0x0000002200cd7308 */ /* 0x0005f40000000800 */
[----:B------:R-:W-:Y:S10]  /*c0b0*/  MUFU.EX2 R40, R40 ;  /* 0x0000002800287308 */ /* 0x000ff40000000800 */
[----:B------:R-:W-:Y:S01]  /*c0c0*/  MUFU.EX2 R41, R41 ;  /* 0x0000002900297308 */ /* 0x000fe20000000800 */
[--C-:B--2---:R-:W-:Y:S02]  /*c0d0*/  FFMA.FTZ R34, R50, c[0x0][0x2d0], -R143.reuse ;  /* 0x0000b40032227a23 */ /* 0x104fe4000001088f */
[----:B------:R-:W-:Y:S07]  /*c0e0*/  FFMA.FTZ R143, R51, c[0x0][0x2d0], -R143 ;  /* 0x0000b400338f7a23 */ /* 0x000fee000001088f */
[----:B------:R-:W-:Y:S01]  /*c0f0*/  MUFU.EX2 R38, R38 ;  /* 0x0000002600267308 */ /* 0x000fe20000000800 */
[C---:B-1----:R-:W-:Y:S09]  /*c100*/  HMMA.16816.F32.BF16 R116, R148.reuse, R144, R116 ;  /* 0x000000909474723c */ /* 0x042ff20000041874 */
[----:B------:R-:W-:Y:S01]  /*c110*/  MUFU.EX2 R143, R143 ;  /* 0x0000008f008f7308 */ /* 0x000fe20000000800 */
[C---:B------:R-:W-:Y:S01]  /*c120*/  HMMA.16816.F32.BF16 R120, R148.reuse, R146, R120 ;  /* 0x000000929478723c */ /* 0x040fe20000041878 */
[----:B------:R-:W1:Y:S08]  /*c130*/  LDSM.16.MT88.4 R144, [R2+0x3000] ;  /* 0x003000000290783b */ /* 0x000e700000004200 */
[----:B------:R-:W-:Y:S10]  /*c140*/  MUFU.EX2 R39, R39 ;  /* 0x0000002700277308 */ /* 0x000ff40000000800 */
[----:B------:R-:W-:Y:S10]  /*c150*/  MUFU.EX2 R42, R42 ;  /* 0x0000002a002a7308 */ /* 0x000ff40000000800 */
[----:B------:R-:W-:Y:S10]  /*c160*/  MUFU.EX2 R43, R43 ;  /* 0x0000002b002b7308 */ /* 0x000ff40000000800 */
[----:B------:R-:W-:Y:S01]  /*c170*/  MUFU.EX2 R46, R46 ;  /* 0x0000002e002e7308 */ /* 0x000fe20000000800 */
[C---:B-1----:R-:W-:Y:S09]  /*c180*/  HMMA.16816.F32.BF16 R124, R148.reuse, R144, R124 ;  /* 0x00000090947c723c */ /* 0x042ff2000004187c */
[----:B------:R-:W-:Y:S01]  /*c190*/  MUFU.EX2 R47, R47 ;  /* 0x0000002f002f7308 */ /* 0x000fe20000000800 */
[C---:B------:R-:W-:Y:S01]  /*c1a0*/  HMMA.16816.F32.BF16 R128, R148.reuse, R146, R128 ;  /* 0x000000929480723c */ /* 0x040fe20000041880 */
[----:B------:R-:W1:Y:S08]  /*c1b0*/  LDSM.16.MT88.4 R144, [R142+0x3000] ;  /* 0x003000008e90783b */ /* 0x000e700000004200 */
[----:B------:R-:W-:Y:S01]  /*c1c0*/  MUFU.EX2 R34, R34 ;  /* 0x0000002200227308 */ /* 0x000fe20000000800 */
        /* <DEDUP_REMOVED lines=20> */
[----:B------:R1:W2:Y:S01]  /*c310*/  MUFU.EX2 R148, R18 ;  /* 0x0000001200947308 */ /* 0x0002a20000000800 */
[----:B------:R-:W3:Y:S09]  /*c320*/  LDSM.16.MT88.4 R144, [R2+0x800] ;  /* 0x000800000290783b */ /* 0x000ef20000004200 */
[----:B------:R4:W5:Y:S10]  /*c330*/  MUFU.EX2 R149, R22 ;  /* 0x0000001600957308 */ /* 0x0009740000000800 */
[----:B------:R-:W-:Y:S01]  /*c340*/  MUFU.EX2 R151, R26 ;  /* 0x0000001a00977308 */ /* 0x000fe20000000800 */
[----:B-1----:R-:W1:Y:S01]  /*c350*/  LDSM.16.MT88.4 R16, [R142+0x800] ;  /* 0x000800008e10783b */ /* 0x002e620000004200 */
[C---:B--2---:R-:W-:Y:S01]  /*c360*/  F2FP.BF16.PACK_AB R15, R225.reuse, R148 ;  /* 0x00000094e10f723e */ /* 0x044fe200000010ff */
[----:B------:R-:W-:Y:S07]  /*c370*/  FADD.FTZ R32, R148, R28 ;  /* 0x0000001c94207221 */ /* 0x000fee0000010000 */
[----:B------:R-:W2:Y:S01]  /*c380*/  MUFU.EX2 R150, R27 ;  /* 0x0000001b00967308 */ /* 0x000ea20000000800 */
[----:B------:R-:W-:Y:S01]  /*c390*/  FADD.FTZ R32, R225, R32 ;  /* 0x00000020e1207221 */ /* 0x000fe20000010000 */
[----:B----4-:R-:W-:Y:S01]  /*c3a0*/  LDSM.16.MT88.4 R20, [R2+0x1800] ;  /* 0x001800000214783b */ /* 0x010fe20000004200 */
[C---:B---3--:R-:W-:Y:S07]  /*c3b0*/  HMMA.16816.F32.BF16 R4, R12.reuse, R144, R4 ;  /* 0x000000900c04723c */ /* 0x048fee0000041804 */
[----:B------:R-:W-:Y:S01]  /*c3c0*/  FFMA.FTZ R144, R45, c[0x0][0x2d0], -R204 ;  /* 0x0000b4002d907a23 */ /* 0x000fe200000108cc */
[C---:B------:R-:W-:Y:S01]  /*c3d0*/  HMMA.16816.F32.BF16 R8, R12.reuse, R146, R8 ;  /* 0x000000920c08723c */ /* 0x040fe20000041808 */
[----:B------:R-:W-:Y:S07]  /*c3e0*/  MUFU.EX2 R45, R37 ;  /* 0x00000025002d7308 */ /* 0x000fee0000000800 */
        /* <DEDUP_REMOVED lines=34> */
[----:B------:R-:W-:Y:S01]  /*c610*/  F2FP.BF16.PACK_AB R14, R231, R232 ;  /* 0x000000e8e70e723e */ /* 0x000fe200000010ff */
[----:B------:R3:W4:Y:S03]  /*c620*/  MUFU.EX2 R221, R33 ;  /* 0x0000002100dd7308 */ /* 0x0007260000000800 */
[----:B------:R-:W-:Y:S01]  /*c630*/  FADD.FTZ R25, R219, R12 ;  /* 0x0000000cdb197221 */ /* 0x000fe20000010000 */
[----:B------:R-:W-:Y:S02]  /*c640*/  F2FP.BF16.PACK_AB R12, R228, R226 ;  /* 0x000000e2e40c723e */ /* 0x000fe400000010ff */
[----:B-----5:R-:W-:Y:S01]  /*c650*/  F2FP.BF16.PACK_AB R13, R227, R149 ;  /* 0x00000095e30d723e */ /* 0x020fe200000010ff */
[----:B------:R-:W-:Y:S01]  /*c660*/  FADD.FTZ R25, R234, R25 ;  /* 0x00000019ea197221 */ /* 0x000fe20000010000 */
[----:B--2---:R-:W-:Y:S02]  /*c670*/  F2FP.BF16.PACK_AB R15, R150, R151 ;  /* 0x00000097960f723e */ /* 0x004fe400000010ff */
[----:B------:R2:W5:Y:S01]  /*c680*/  MUFU.EX2 R219, R31 ;  /* 0x0000001f00db7308 */ /* 0x0005620000000800 */
[----:B------:R-:W-:Y:S04]  /*c690*/  FADD.FTZ R25, R201, R25 ;  /* 0x00000019c9197221 */ /* 0x000fe80000010000 */
[----:B------:R-:W-:Y:S02]  /*c6a0*/  FADD.FTZ R29, R223, R25 ;  /* 0x00000019df1d7221 */ /* 0x000fe40000010000 */
[----:B------:R-:W-:Y:S03]  /*c6b0*/  LDSM.16.MT88.4 R24, [R2+0x2000] ;  /* 0x002000000218783b */ /* 0x000fe60000004200 */
[----:B------:R4:W4:Y:S01]  /*c6c0*/  MUFU.EX2 R218, R35 ;  /* 0x0000002300da7308 */ /* 0x0009220000000800 */
[----:B---3--:R-:W-:Y:S04]  /*c6d0*/  FADD.FTZ R33, R229, R29 ;  /* 0x0000001de5217221 */ /* 0x008fe80000010000 */
[----:B------:R-:W-:Y:S01]  /*c6e0*/  FADD.FTZ R33, R233, R33 ;  /* 0x00000021e9217221 */ /* 0x000fe20000010000 */
[C---:B-1----:R-:W-:Y:S01]  /*c6f0*/  HMMA.16816.F32.BF16 R4, R12.reuse, R16, R4 ;  /* 0x000000100c04723c */ /* 0x042fe20000041804 */
[----:B--2---:R-:W-:Y:S07]  /*c700*/  LDSM.16.MT88.4 R28, [R0+0x2000] ;  /* 0x00200000001c783b */ /* 0x004fee0000004200 */
[C---:B------:R-:W-:Y:S01]  /*c710*/  HMMA.16816.F32.BF16 R8, R12.reuse, R18, R8 ;  /* 0x000000120c08723c */ /* 0x040fe20000041808 */
[----:B------:R-:W1:Y:S03]  /*c720*/  LDSM.16.MT88.4 R16, [R142+0x1000] ;  /* 0x001000008e10783b */ /* 0x000e660000004200 */
[--C-:B----4-:R-:W-:Y:S02]  /*c730*/  FFMA.FTZ R35, R44, c[0x0][0x2d0], -R204.reuse ;  /* 0x0000b4002c237a23 */ /* 0x110fe400000108cc */
[----:B------:R-:W2:Y:S01]  /*c740*/  MUFU.EX2 R44, R36 ;  /* 0x00000024002c7308 */ /* 0x000ea20000000800 */
[----:B------:R-:W-:Y:S09]  /*c750*/  FFMA.FTZ R204, R49, c[0x0][0x2d0], -R204 ;  /* 0x0000b40031cc7a23 */ /* 0x000ff200000108cc */
[----:B------:R3:W-:Y:S10]  /*c760*/  MUFU.EX2 R36, R144 ;  /* 0x0000009000247308 */ /* 0x0007f40000000800 */
[----:B------:R-:W-:Y:S10]  /*c770*/  MUFU.EX2 R204, R204 ;  /* 0x000000cc00cc7308 */ /* 0x000ff40000000800 */
[----:B------:R-:W4:Y:S01]  /*c780*/  MUFU.EX2 R37, R35 ;  /* 0x0000002300257308 */ /* 0x000f220000000800 */
[----:B---3--:R-:W-:Y:S01]  /*c790*/  LDSM.16.MT88.4 R144, [R2+0x2800] ;  /* 0x002800000290783b */ /* 0x008fe20000004200 */
[C---:B-1----:R-:W-:Y:S08]  /*c7a0*/  HMMA.16816.F32.BF16 R100, R12.reuse, R16, R100 ;  /* 0x000000100c64723c */ /* 0x042ff00000041864 */
[----:B------:R-:W1:Y:S01]  /*c7b0*/  MUFU.EX2 R35, R48 ;  /* 0x0000003000237308 */ /* 0x000e620000000800 */
[C---:B------:R-:W-:Y:S01]  /*c7c0*/  HMMA.16816.F32.BF16 R104, R12.reuse, R18, R104 ;  /* 0x000000120c68723c */ /* 0x040fe20000041868 */
[----:B------:R-:W3:Y:S07]  /*c7d0*/  LDSM.16.MT88.4 R16, [R0+0x1000] ;  /* 0x001000000010783b */ /* 0x000eee0000004200 */
[C---:B---3--:R-:W-:Y:S08]  /*c7e0*/  HMMA.16816.F32.BF16 R108, R12.reuse, R16, R108 ;  /* 0x000000100c6c723c */ /* 0x048ff0000004186c */
        /* <DEDUP_REMOVED lines=27> */
[----:B------:R-:W-:Y:S01]  /*c9a0*/  HMMA.16816.F32.BF16 R96, R12, R18, R96 ;  /* 0x000000120c60723c */ /* 0x000fe20000041860 */
[----:B------:R-:W3:Y:S06]  /*c9b0*/  LDSM.16.MT88.4 R16, [R142+0x1800] ;  /* 0x001800008e10783b */ /* 0x000eec0000004200 */
[----:B------:R-:W-:Y:S02]  /*c9c0*/  F2FP.BF16.PACK_AB R12, R207, R203 ;  /* 0x000000cbcf0c723e */ /* 0x000fe400000010ff */
[----:B------:R-:W-:Y:S03]  /*c9d0*/  F2FP.BF16.PACK_AB R14, R221, R220 ;  /* 0x000000dcdd0e723e */ /* 0x000fe600000010ff */
[----:B-----5:R-:W-:Y:S02]  /*c9e0*/  F2FP.BF16.PACK_AB R13, R219, R202 ;  /* 0x000000cadb0d723e */ /* 0x020fe400000010ff */
[----:B------:R-:W-:Y:S07]  /*c9f0*/  F2FP.BF16.PACK_AB R15, R218, R205 ;  /* 0x000000cdda0f723e */ /* 0x000fee00000010ff */
[C---:B------:R-:W-:Y:S08]  /*ca00*/  HMMA.16816.F32.BF16 R4, R12.reuse, R20, R4 ;  /* 0x000000140c04723c */ /* 0x040ff00000041804 */
[C---:B------:R-:W-:Y:S01]  /*ca10*/  HMMA.16816.F32.BF16 R8, R12.reuse, R22, R8 ;  /* 0x000000160c08723c */ /* 0x040fe20000041808 */
[----:B------:R-:W5:Y:S07]  /*ca20*/  LDSM.16.MT88.4 R20, [R0+0x1800] ;  /* 0x001800000014783b */ /* 0x000f6e0000004200 */
[C---:B---3--:R-:W-:Y:S08]  /*ca30*/  HMMA.16816.F32.BF16 R100, R12.reuse, R16, R100 ;  /* 0x000000100c64723c */ /* 0x048ff00000041864 */
[C---:B------:R-:W-:Y:S01]  /*ca40*/  HMMA.16816.F32.BF16 R104, R12.reuse, R18, R104 ;  /* 0x000000120c68723c */ /* 0x040fe20000041868 */
[----:B------:R-:W3:Y:S07]  /*ca50*/  LDSM.16.MT88.4 R16, [R3+0x1800] ;  /* 0x001800000310783b */ /* 0x000eee0000004200 */
[C---:B-----5:R-:W-:Y:S08]  /*ca60*/  HMMA.16816.F32.BF16 R108, R12.reuse, R20, R108 ;  /* 0x000000140c6c723c */ /* 0x060ff0000004186c */
        /* <DEDUP_REMOVED lines=27> */
[----:B------:R-:W-:Y:S01]  /*cc20*/  HMMA.16816.F32.BF16 R96, R12, R18, R96 ;  /* 0x000000120c60723c */ /* 0x000fe20000041860 */
[----:B------:R-:W3:Y:S06]  /*cc30*/  LDSM.16.MT88.4 R16, [R3+0x2000] ;  /* 0x002000000310783b */ /* 0x000eec0000004200 */
[----:B--2---:R-:W-:Y:S02]  /*cc40*/  F2FP.BF16.PACK_AB R12, R45, R44 ;  /* 0x0000002c2d0c723e */ /* 0x004fe400000010ff */
[----:B------:R-:W-:Y:S03]  /*cc50*/  F2FP.BF16.PACK_AB R14, R41, R40 ;  /* 0x00000028290e723e */ /* 0x000fe600000010ff */
[----:B------:R-:W-:Y:S02]  /*cc60*/  F2FP.BF16.PACK_AB R13, R39, R38 ;  /* 0x00000026270d723e */ /* 0x000fe400000010ff */
[----:B------:R-:W-:Y:S07]  /*cc70*/  F2FP.BF16.PACK_AB R15, R43, R42 ;  /* 0x0000002a2b0f723e */ /* 0x000fee00000010ff */
[C---:B------:R-:W-:Y:S08]  /*cc80*/  HMMA.16816.F32.BF16 R4, R12.reuse, R24, R4 ;  /* 0x000000180c04723c */ /* 0x040ff00000041804 */
[C---:B------:R-:W-:Y:S01]  /*cc90*/  HMMA.16816.F32.BF16 R8, R12.reuse, R26, R8 ;  /* 0x0000001a0c08723c */ /* 0x040fe20000041808 */
[----:B------:R-:W2:Y:S07]  /*cca0*/  LDSM.16.MT88.4 R24, [R2+0x5000] ;  /* 0x005000000218783b */ /* 0x000eae0000004200 */
[C---:B-----5:R-:W-:Y:S08]  /*ccb0*/  HMMA.16816.F32.BF16 R100, R12.reuse, R20, R100 ;  /* 0x000000140c64723c */ /* 0x060ff00000041864 */
[C---:B------:R-:W-:Y:S01]  /*ccc0*/  HMMA.16816.F32.BF16 R104, R12.reuse, R22, R104 ;  /* 0x000000160c68723c */ /* 0x040fe20000041868 */
[----:B------:R-:W5:Y:S07]  /*ccd0*/  LDSM.16.MT88.4 R20, [R142+0x5000] ;  /* 0x005000008e14783b */ /* 0x000f6e0000004200 */
[C---:B------:R-:W-:Y:S08]  /*cce0*/  HMMA.16816.F32.BF16 R108, R12.reuse, R28, R108 ;  /* 0x0000001c0c6c723c */ /* 0x040ff0000004186c */
        /* <DEDUP_REMOVED lines=8> */
[C---:B-----5:R-:W-:Y:S08]  /*cd70*/  HMMA.16816.F32.BF16 R132, R12.reuse, R20, R132 ;  /* 0x000000140c84723c */ /* 0x060ff00000041884 */
[C---:B------:R-:W-:Y:S01]  /*cd80*/  HMMA.16816.F32.BF16 R136, R12.reuse, R22, R136 ;  /* 0x000000160c88723c */ /* 0x040fe20000041888 */
[----:B------:R-:W5:Y:S07]  /*cd90*/  LDSM.16.MT88.4 R20, [R142+0x8000] ;  /* 0x008000008e14783b */ /* 0x000f6e0000004200 */
[C---:B-1----:R-:W-:Y:S08]  /*cda0*/  HMMA.16816.F32.BF16 R52, R12.reuse, R28, R52 ;  /* 0x0000001c0c34723c */ /* 0x042ff00000041834 */
[C---:B------:R-:W-:Y:S01]  /*cdb0*/  HMMA.16816.F32.BF16 R56, R12.reuse, R30, R56 ;  /* 0x0000001e0c38723c */ /* 0x040fe20000041838 */
[----:B------:R-:W1:Y:S07]  /*cdc0*/  LDSM.16.MT88.4 R28, [R0+0x8000] ;  /* 0x00800000001c783b */ /* 0x000e6e0000004200 */
[C---:B---3--:R-:W-:Y:S08]  /*cdd0*/  HMMA.16816.F32.BF16 R60, R12.reuse, R16, R60 ;  /* 0x000000100c3c723c */ /* 0x048ff0000004183c */
[C---:B------:R-:W-:Y:S01]  /*cde0*/  HMMA.16816.F32.BF16 R64, R12.reuse, R18, R64 ;  /* 0x000000120c40723c */ /* 0x040fe20000041840 */
[----:B------:R-:W3:Y:S07]  /*cdf0*/  LDSM.16.MT88.4 R16, [R3+0x8000] ;  /* 0x008000000310783b */ /* 0x000eee0000004200 */
[C---:B--2---:R-:W-:Y:S07]  /*ce00*/  HMMA.16816.F32.BF16 R68, R12.reuse, R24, R68 ;  /* 0x000000180c44723c */ /* 0x044fee0000041844 */
[----:B------:R-:W-:Y:S01]  /*ce10*/  FADD.FTZ R25, R226, R33 ;  /* 0x00000021e2197221 */ /* 0x000fe20000010000 */
[C---:B------:R-:W-:Y:S04]  /*ce20*/  HMMA.16816.F32.BF16 R72, R12.reuse, R26, R72 ;  /* 0x0000001a0c48723c */ /* 0x040fe80000041848 */
[----:B------:R-:W-:Y:S04]  /*ce30*/  FADD.FTZ R24, R149, R32 ;  /* 0x0000002095187221 */ /* 0x000fe80000010000 */
[C---:B-----5:R-:W-:Y:S08]  /*ce40*/  HMMA.16816.F32.BF16 R76, R12.reuse, R20, R76 ;  /* 0x000000140c4c723c */ /* 0x060ff0000004184c */
[C---:B------:R-:W-:Y:S01]  /*ce50*/  HMMA.16816.F32.BF16 R80, R12.reuse, R22, R80 ;  /* 0x000000160c50723c */ /* 0x040fe20000041850 */
[----:B------:R-:W2:Y:S07]  /*ce60*/  LDSM.16.MT88.4 R20, [R142+0x2800] ;  /* 0x002800008e14783b */ /* 0x000eae0000004200 */
[C---:B-1----:R-:W-:Y:S07]  /*ce70*/  HMMA.16816.F32.BF16 R84, R12.reuse, R28, R84 ;  /* 0x0000001c0c54723c */ /* 0x042fee0000041854 */
[----:B------:R-:W-:Y:S01]  /*ce80*/  FADD.FTZ R29, R228, R25 ;  /* 0x00000019e41d7221 */ /* 0x000fe20000010000 */
[C---:B------:R-:W-:Y:S04]  /*ce90*/  HMMA.16816.F32.BF16 R88, R12.reuse, R30, R88 ;  /* 0x0000001e0c58723c */ /* 0x040fe80000041858 */
[----:B------:R-:W-:Y:S02]  /*cea0*/  FADD.FTZ R28, R227, R24 ;  /* 0x00000018e31c7221 */ /* 0x000fe40000010000 */
[----:B------:R-:W1:Y:S02]  /*ceb0*/  LDSM.16.MT88.4 R24, [R0+0x2800] ;  /* 0x002800000018783b */ /* 0x000e640000004200 */
[C---:B---3--:R-:W-:Y:S07]  /*cec0*/  HMMA.16816.F32.BF16 R92, R12.reuse, R16, R92 ;  /* 0x000000100c5c723c */ /* 0x048fee000004185c */
[----:B------:R-:W-:Y:S01]  /*ced0*/  FADD.FTZ R16, R151, R28 ;  /* 0x0000001c97107221 */ /* 0x000fe20000010000 */
[----:B------:R-:W-:Y:S04]  /*cee0*/  HMMA.16816.F32.BF16 R96, R12, R18, R96 ;  /* 0x000000120c60723c */ /* 0x000fe80000041860 */
[----:B------:R-:W-:Y:S02]  /*cef0*/  FADD.FTZ R33, R150, R16 ;  /* 0x0000001096217221 */ /* 0x000fe40000010000 */
[----:B------:R-:W-:Y:S01]  /*cf00*/  FADD.FTZ R17, R232, R29 ;  /* 0x0000001de8117221 */ /* 0x000fe20000010000 */
[----:B----4-:R-:W-:Y:S01]  /*cf10*/  F2FP.BF16.PACK_AB R12, R36, R37 ;  /* 0x00000025240c723e */ /* 0x010fe200000010ff */
[----:B------:R-:W-:Y:S01]  /*cf20*/  LDSM.16.MT88.4 R28, [R3+0x5800] ;  /* 0x00580000031c783b */ /* 0x000fe20000004200 */
[----:B------:R-:W-:Y:S03]  /*cf30*/  F2FP.BF16.PACK_AB R13, R47, R46 ;  /* 0x0000002e2f0d723e */ /* 0x000fe600000010ff */
[----:B------:R-:W-:Y:S01]  /*cf40*/  F2FP.BF16.PACK_AB R14, R204, R35 ;  /* 0x00000023cc0e723e */ /* 0x000fe200000010ff */
[----:B------:R-:W-:Y:S01]  /*cf50*/  FADD.FTZ R32, R231, R17 ;  /* 0x00000011e7207221 */ /* 0x000fe20000010000 */
[----:B------:R-:W-:Y:S02]  /*cf60*/  F2FP.BF16.PACK_AB R15, R143, R34 ;  /* 0x000000228f0f723e */ /* 0x000fe400000010ff */
[----:B------:R-:W-:Y:S05]  /*cf70*/  LDSM.16.MT88.4 R16, [R2+0x5800] ;  /* 0x005800000210783b */ /* 0x000fea0000004200 */
[C---:B------:R-:W-:Y:S03]  /*cf80*/  HMMA.16816.F32.BF16 R148, R12.reuse, R144, R4 ;  /* 0x000000900c94723c */ /* 0x040fe60000041804 */
[----:B------:R-:W3:Y:S05]  /*cf90*/  LDSM.16.MT88.4 R4, [R3+0x2800] ;  /* 0x002800000304783b */ /* 0x000eea0000004200 */
[C---:B------:R-:W-:Y:S03]  /*cfa0*/  HMMA.16816.F32.BF16 R144, R12.reuse, R146, R8 ;  /* 0x000000920c90723c */ /* 0x040fe60000041808 */
[----:B------:R-:W4:Y:S05]  /*cfb0*/  LDSM.16.MT88.4 R8, [R142+0x5800] ;  /* 0x005800008e08783b */ /* 0x000f2a0000004200 */
[C---:B--2---:R-:W-:Y:S08]  /*cfc0*/  HMMA.16816.F32.BF16 R100, R12.reuse, R20, R100 ;  /* 0x000000140c64723c */ /* 0x044ff00000041864 */
[C---:B------:R-:W-:Y:S01]  /*cfd0*/  HMMA.16816.F32.BF16 R104, R12.reuse, R22, R104 ;  /* 0x000000160c68723c */ /* 0x040fe20000041868 */
[----:B------:R-:W2:Y:S07]  /*cfe0*/  LDSM.16.MT88.4 R20, [R0+0x5800] ;  /* 0x005800000014783b */ /* 0x000eae0000004200 */
[C---:B-1----:R-:W-:Y:S08]  /*cff0*/  HMMA.16816.F32.BF16 R108, R12.reuse, R24, R108 ;  /* 0x000000180c6c723c */ /* 0x042ff0000004186c */
[C---:B------:R-:W-:Y:S01]  /*d000*/  HMMA.16816.F32.BF16 R112, R12.reuse, R26, R112 ;  /* 0x0000001a0c70723c */ /* 0x040fe20000041870 */
[----:B------:R1:W5:Y:S07]  /*d010*/  LDSM.16.MT88.4 R24, [R2+0x8800] ;  /* 0x008800000218783b */ /* 0x00036e0000004200 */
[C---:B---3--:R-:W-:Y:S08]  /*d020*/  HMMA.16816.F32.BF16 R116, R12.reuse, R4, R116 ;  /* 0x000000040c74723c */ /* 0x048ff00000041874 */
[C---:B------:R-:W-:Y:S01]  /*d030*/  HMMA.16816.F32.BF16 R120, R12.reuse, R6, R120 ;  /* 0x000000060c78723c */ /* 0x040fe20000041878 */
[----:B------:R-:W3:Y:S07]  /*d040*/  LDSM.16.MT88.4 R4, [R142+0x8800] ;  /* 0x008800008e04783b */ /* 0x000eee0000004200 */
[C---:B------:R-:W-:Y:S07]  /*d050*/  HMMA.16816.F32.BF16 R124, R12.reuse, R16, R124 ;  /* 0x000000100c7c723c */ /* 0x040fee000004187c */
[----:B------:R-:W-:Y:S01]  /*d060*/  IADD3 R16, R217, -0x2, RZ ;  /* 0xfffffffed9107810 */ /* 0x000fe20007ffe0ff */
[C---:B------:R-:W-:Y:S03]  /*d070*/  HMMA.16816.F32.BF16 R128, R12.reuse, R18, R128 ;  /* 0x000000120c80723c */ /* 0x040fe60000041880 */
[----:B------:R-:W-:Y:S05]  /*d080*/  ISETP.GE.AND P5, PT, R16, R236, PT ;  /* 0x000000ec1000720c */ /* 0x000fea0003fa6270 */
[C---:B----4-:R-:W-:Y:S08]  /*d090*/  HMMA.16816.F32.BF16 R132, R12.reuse, R8, R132 ;  /* 0x000000080c84723c */ /* 0x050ff00000041884 */
[C---:B------:R-:W-:Y:S01]  /*d0a0*/  HMMA.16816.F32.BF16 R136, R12.reuse, R10, R136 ;  /* 0x0000000a0c88723c */ /* 0x040fe20000041888 */
[----:B------:R4:W3:Y:S02]  /*d0b0*/  LDSM.16.MT88.4 R8, [R0+0x8800] ;  /* 0x008800000008783b */ /* 0x0008e40000004200 */
[----:B------:R-:W-:Y:S02]  /*d0c0*/  @P5 ISETP.GE.AND P2, PT, R240, c[0x0][0x1d4], PT ;  /* 0x00007500f0005a0c */ /* 0x000fe40003f46270 */
[----:B-1----:R-:W-:Y:S02]  /*d0d0*/  @P5 SHF.R.S32.HI R2, RZ, 0x1f, R16 ;  /* 0x0000001fff025819 */ /* 0x002fe40000011410 */
[----:B------:R-:W-:Y:S01]  /*d0e0*/  @P5 ISETP.GE.AND P1, PT, R239, c[0x0][0x1d4], PT ;  /* 0x00007500ef005a0c */ /* 0x000fe20003f26270 */
[C---:B--2---:R-:W-:Y:S04]  /*d0f0*/  HMMA.16816.F32.BF16 R52, R12.reuse, R20, R52 ;  /* 0x000000140c34723c */ /* 0x044fe80000041834 */
[----:B------:R-:W-:Y:S03]  /*d100*/  @P5 IMAD R2, R2, c[0x0][0x1e0], RZ ;  /* 0x0000780002025a24 */ /* 0x000fe600078e02ff */
[----:B------:R-:W-:Y:S01]  /*d110*/  @P5 MOV R20, R244 ;  /* 0x000000f400145202 */ /* 0x000fe20000000f00 */
[C---:B------:R-:W-:Y:S04]  /*d120*/  HMMA.16816.F32.BF16 R56, R12.reuse, R22, R56 ;  /* 0x000000160c38723c */ /* 0x040fe80000041838 */
[----:B------:R-:W-:Y:S03]  /*d130*/  @P5 MOV R21, R243 ;  /* 0x000000f300155202 */ /* 0x000fe60000000f00 */
[----:B------:R-:W-:Y:S01]  /*d140*/  FADD.FTZ R23, R202, R33 ;  /* 0x00000021ca177221 */ /* 0x000fe20000010000 */
[C---:B------:R-:W-:Y:S04]  /*d150*/  HMMA.16816.F32.BF16 R60, R12.reuse, R28, R60 ;  /* 0x0000001c0c3c723c */ /* 0x040fe8000004183c */
[C---:B----4-:R-:W-:Y:S02]  /*d160*/  @P5 IMAD R0, R16.reuse, c[0x0][0x1e4], R2 ;  /* 0x0000790010005a24 */ /* 0x050fe400078e0202 */
[----:B------:R-:W-:Y:S02]  /*d170*/  @P5 IMAD.WIDE.U32 R16, R16, c[0x0][0x1e0], RZ ;  /* 0x0000780010105a25 */ /* 0x000fe400078e00ff */
[C---:B------:R-:W-:Y:S04]  /*d180*/  HMMA.16816.F32.BF16 R64, R12.reuse, R30, R64 ;  /* 0x0000001e0c40723c */ /* 0x040fe80000041840 */
[----:B------:R-:W-:Y:S01]  /*d190*/  @P5 IADD3 R0, R17, R0, RZ ;  /* 0x0000000011005210 */ /* 0x000fe20007ffe0ff */
[----:B------:R-:W-:Y:S02]  /*d1a0*/  @P5 IMAD.WIDE.U32 R20, R16, 0x60, R20 ;  /* 0x0000006010145825 */ /* 0x000fe400078e0014 */
[----:B------:R1:W2:Y:S01]  /*d1b0*/  LDSM.16.MT88.4 R16, [R3+0x8800] ;  /* 0x008800000310783b */ /* 0x0002a20000004200 */
[C---:B-----5:R-:W-:Y:S04]  /*d1c0*/  HMMA.16816.F32.BF16 R68, R12.reuse, R24, R68 ;  /* 0x000000180c44723c */ /* 0x060fe80000041844 */
[----:B------:R-:W-:Y:S02]  /*d1d0*/  @P5 IMAD R0, R0, 0x60, RZ ;  /* 0x0000006000005824 */ /* 0x000fe400078e02ff */
[----:B------:R-:W-:Y:S02]  /*d1e0*/  FADD.FTZ R2, R203, R32 ;  /* 0x00000020cb027221 */ /* 0x000fe40000010000 */
[C---:B------:R-:W-:Y:S04]  /*d1f0*/  HMMA.16816.F32.BF16 R72, R12.reuse, R26, R72 ;  /* 0x0000001a0c48723c */ /* 0x040fe80000041848 */
[----:B------:R-:W-:Y:S01]  /*d200*/  FADD.FTZ R22, R207, R2 ;  /* 0x00000002cf167221 */ /* 0x000fe20000010000 */
[----:B------:R-:W-:Y:S01]  /*d210*/  @P5 IADD3 R2, R21, R0, RZ ;  /* 0x0000000015025210 */ /* 0x000fe20007ffe0ff */
[----:B------:R-:W-:Y:S02]  /*d220*/  FADD.FTZ R0, R219, R23 ;  /* 0x00000017db007221 */ /* 0x000fe40000010000 */
[C---:B---3--:R-:W-:Y:S01]  /*d230*/  HMMA.16816.F32.BF16 R76, R12.reuse, R4, R76 ;  /* 0x000000040c4c723c */ /* 0x048fe2000004184c */
[----:B-1----:R-:W-:Y:S06]  /*d240*/  @P5 MOV R3, c[0x0][0x1e0] ;  /* 0x0000780000035a02 */ /* 0x002fec0000000f00 */
[C---:B------:R-:W-:Y:S01]  /*d250*/  @P5 LEA R4, P0, R20.reuse, c[0x0][0x1c8], 0x1 ;  /* 0x0000720014045a11 */ /* 0x040fe200078008ff */
[C---:B------:R-:W-:Y:S04]  /*d260*/  HMMA.16816.F32.BF16 R80, R12.reuse, R6, R80 ;  /* 0x000000060c50723c */ /* 0x040fe80000041850 */
[----:B------:R-:W-:Y:S01]  /*d270*/  @P5 LEA.HI.X R5, R20, c[0x0][0x1cc], R2, 0x1, P0 ;  /* 0x0000730014055a11 */ /* 0x000fe200000f0c02 */
[----:B------:R-:W-:Y:S01]  /*d280*/  FADD.FTZ R20, R205, R0 ;  /* 0x00000000cd147221 */ /* 0x000fe20000010000 */
[----:B------:R-:W-:Y:S01]  /*d290*/  IADD3 R0, R242, 0x1, RZ ;  /* 0x00000001f2007810 */ /* 0x000fe20007ffe0ff */
[----:B------:R-:W-:Y:S01]  /*d2a0*/  FADD.FTZ R2, R220, R22 ;  /* 0x00000016dc027221 */ /* 0x000fe20000010000 */
[----:B------:R-:W-:Y:S01]  /*d2b0*/  @P5 ISETP.GE.AND P0, PT, R238, c[0x0][0x1d4], PT ;  /* 0x00007500ee005a0c */ /* 0x000fe20003f06270 */
[----:B------:R-:W-:Y:S03]  /*d2c0*/  FADD.FTZ R7, R218, R20 ;  /* 0x00000014da077221 */ /* 0x000fe60000010000 */
[----:B------:R-:W-:Y:S01]  /*d2d0*/  SEL R0, R0, RZ, !P3 ;  /* 0x000000ff00007207 */ /* 0x000fe20005800000 */
[C---:B------:R-:W-:Y:S01]  /*d2e0*/  HMMA.16816.F32.BF16 R84, R12.reuse, R8, R84 ;  /* 0x000000080c54723c */ /* 0x040fe20000041854 */
[----:B------:R-:W-:Y:S02]  /*d2f0*/  @P5 MOV R6, 0x6 ;  /* 0x0000000600065802 */ /* 0x000fe40000000f00 */
[----:B------:R-:W-:Y:S01]  /*d300*/  FADD.FTZ R2, R221, R2 ;  /* 0x00000002dd027221 */ /* 0x000fe20000010000 */
[----:B------:R1:W-:Y:S01]  /*d310*/  STL [R1+0x4], R0 ;  /* 0x0000040001007387 */ /* 0x0003e20000100800 */
[----:B------:R-:W-:Y:S01]  /*d320*/  FADD.FTZ R7, R38, R7 ;  /* 0x0000000726077221 */ /* 0x000fe20000010000 */
[C---:B------:R-:W-:Y:S01]  /*d330*/  @P5 SHF.L.U64.HI R6, R3.reuse, R6, c[0x0][0x1e4] ;  /* 0x0000790003065619 */ /* 0x040fe20000010206 */
[----:B------:R-:W-:Y:S01]  /*d340*/  FADD.FTZ R20, R44, R2 ;  /* 0x000000022c147221 */ /* 0x000fe20000010000 */
[----:B------:R-:W-:Y:S01]  /*d350*/  @P5 SHF.L.U32 R3, R3, 0x6, RZ ;  /* 0x0000000603035819 */ /* 0x000fe200000006ff */
[----:B------:R-:W-:Y:S01]  /*d360*/  FADD.FTZ R8, R39, R7 ;  /* 0x0000000727087221 */ /* 0x000fe20000010000 */
[C---:B------:R-:W-:Y:S03]  /*d370*/  HMMA.16816.F32.BF16 R88, R12.reuse, R10, R88 ;  /* 0x0000000a0c58723c */ /* 0x040fe60000041858 */
[----:B------:R-:W-:Y:S01]  /*d380*/  @P5 IADD3 R2, P4, R3, R4, RZ ;  /* 0x0000000403025210 */ /* 0x000fe20007f9e0ff */
[----:B------:R-:W-:Y:S04]  /*d390*/  FADD.FTZ R20, R45, R20 ;  /* 0x000000142d147221 */ /* 0x000fe80000010000 */
[----:B------:R-:W-:Y:S01]  /*d3a0*/  FADD.FTZ R7, R40, R20 ;  /* 0x0000001428077221 */ /* 0x000fe20000010000 */
[C---:B--2---:R-:W-:Y:S08]  /*d3b0*/  HMMA.16816.F32.BF16 R92, R12.reuse, R16, R92 ;  /* 0x000000100c5c723c */ /* 0x044ff0000004185c */
[----:B------:R-:W-:Y:S04]  /*d3c0*/  HMMA.16816.F32.BF16 R96, R12, R18, R96 ;  /* 0x000000120c60723c */ /* 0x000fe80000041860 */
[----:B-1----:R-:W-:Y:S05]  /*d3d0*/  @P5 IMAD R0, R0, 0x9000, R237 ;  /* 0x0000900000005824 */ /* 0x002fea00078e02ed */
[----:B------:R-:W-:Y:S01]  /*d3e0*/  @!PT LDS RZ, [RZ] ;  /* 0x00000000fffff984 */ /* 0x000fe20000000800 */
[----:B------:R-:W-:Y:S01]  /*d3f0*/  @!PT LDS RZ, [RZ] ;  /* 0x00000000fffff984 */ /* 0x000fe20000000800 */
[----:B------:R-:W-:Y:S01]  /*d400*/  @!PT LDS RZ, [RZ] ;  /* 0x00000000fffff984 */ /* 0x000fe20000000800 */
[----:B------:R1:W-:Y:S08]  /*d410*/  @P5 LDGSTS.E.BYPASS.LTC128B.128 [R0], [R4.64], !P2 ;  /* 0x0000000004005fae */ /* 0x0003f0000d101d46 */
[----:B------:R1:W-:Y:S08]  /*d420*/  @P5 LDGSTS.E.BYPASS.LTC128B.128 [R0+0x3000], [R4.64+0x80], !P1 ;  /* 0x0300008004005fae */ /* 0x0003f0000c901d46 */
[----:B------:R1:W-:Y:S02]  /*d430*/  @P5 LDGSTS.E.BYPASS.LTC128B.128 [R0+0x6000], [R4.64+0x100], !P0 ;  /* 0x0600010004005fae */ /* 0x0003e4000c101d46 */
[----:B-1----:R-:W-:Y:S02]  /*d440*/  @P5 IADD3 R4, P3, R3, R2, RZ ;  /* 0x0000000203045210 */ /* 0x002fe40007f7e0ff */
[C---:B------:R-:W-:Y:S04]  /*d450*/  @P5 IADD3.X R3, R6.reuse, R5, RZ, P4, !PT ;  /* 0x0000000506035210 */ /* 0x040fe800027fe4ff */
[----:B------:R-:W-:Y:S01]  /*d460*/  @P5 IADD3.X R5, R6, R3, RZ, P3, !PT ;  /* 0x0000000306055210 */ /* 0x000fe20001ffe4ff */
[----:B------:R1:W-:Y:S08]  /*d470*/  @P5 LDGSTS.E.BYPASS.LTC128B.128 [R0+0x1000], [R2.64], !P2 ;  /* 0x0100000002005fae */ /* 0x0003f0000d101d46 */
[----:B------:R1:W-:Y:S08]  /*d480*/  @P5 LDGSTS.E.BYPASS.LTC128B.128 [R0+0x4000], [R2.64+0x80], !P1 ;  /* 0x0400008002005fae */ /* 0x0003f0000c901d46 */
[----:B------:R1:W-:Y:S08]  /*d490*/  @P5 LDGSTS.E.BYPASS.LTC128B.128 [R0+0x7000], [R2.64+0x100], !P0 ;  /* 0x0700010002005fae */ /* 0x0003f0000c101d46 */
[----:B------:R2:W-:Y:S08]  /*d4a0*/  @P5 LDGSTS.E.BYPASS.LTC128B.128 [R0+0x2000], [R4.64], !P2 ;  /* 0x0200000004005fae */ /* 0x0005f0000d101d46 */
[----:B------:R2:W-:Y:S01]  /*d4b0*/  @P5 LDGSTS.E.BYPASS.LTC128B.128 [R0+0x5000], [R4.64+0x80], !P1 ;  /* 0x0500008004005fae */ /* 0x0005e2000c901d46 */
[C---:B------:R-:W-:Y:S02]  /*d4c0*/  ISETP.GE.AND P1, PT, R206.reuse, 0x1, PT ;  /* 0x00000001ce00780c */ /* 0x040fe40003f26270 */
[----:B------:R-:W-:Y:S04]  /*d4d0*/  IADD3 R206, R206, 0x1, RZ ;  /* 0x00000001cece7810 */ /* 0x000fe80007ffe0ff */
[----:B------:R-:W-:Y:S01]  /*d4e0*/  SEL R206, R206, RZ, !P1 ;  /* 0x000000ffcece7207 */ /* 0x000fe20004800000 */
[----:B------:R2:W-:Y:S01]  /*d4f0*/  @P5 LDGSTS.E.BYPASS.LTC128B.128 [R0+0x8000], [R4.64+0x100], !P0 ;  /* 0x0800010004005fae */ /* 0x0005e2000c101d46 */
[----:B------:R-:W-:Y:S01]  /*d500*/  ISETP.GE.AND P0, PT, R236, R217, PT ;  /* 0x000000d9ec00720c */ /* 0x000fe20003f06270 */
[----:B-1----:R-:W-:Y:S01]  /*d510*/  FADD.FTZ R3, R42, R8 ;  /* 0x000000082a037221 */ /* 0x002fe20000010000 */
[----:B------:R-:W-:Y:S01]  /*d520*/  MOV R217, R235 ;  /* 0x000000eb00d97202 */ /* 0x000fe20000000f00 */
[----:B------:R-:W-:Y:S04]  /*d530*/  FADD.FTZ R2, R41, R7 ;  /* 0x0000000729027221 */ /* 0x000fe80000010000 */
[----:B------:R-:W0:Y:S01]  /*d540*/  LDGDEPBAR ;  /* 0x00000000000079af */ /* 0x000e220000000000 */
[----:B------:R-:W-:Y:S04]  /*d550*/  FADD.FTZ R2, R37, R2 ;  /* 0x0000000225027221 */ /* 0x000fe80000010000 */
[----:B------:R-:W-:Y:S04]  /*d560*/  FADD.FTZ R2, R36, R2 ;  /* 0x0000000224027221 */ /* 0x000fe80000010000 */
[----:B------:R-:W-:Y:S04]  /*d570*/  FADD.FTZ R2, R35, R2 ;  /* 0x0000000223027221 */ /* 0x000fe80000010000 */
[----:B------:R-:W-:Y:S05]  /*d580*/  FADD.FTZ R2, R204, R2 ;  /* 0x00000002cc027221 */ /* 0x000fea0000010000 */
[----:B------:R-:W-:Y:S01]  /*d590*/  STL [R1+0x8], R2 ;  /* 0x0000080201007387 */ /* 0x000fe20000100800 */
[----:B--2---:R-:W-:Y:S01]  /*d5a0*/  FADD.FTZ R0, R43, R3 ;  /* 0x000000032b007221 */ /* 0x004fe20000010000 */
[----:B------:R-:W-:Y:S03]  /*d5b0*/  MOV R3, R140 ;  /* 0x0000008c00037202 */ /* 0x000fe60000000f00 */
[----:B------:R-:W-:Y:S04]  /*d5c0*/  FADD.FTZ R0, R46, R0 ;  /* 0x000000002e007221 */ /* 0x000fe80000010000 */
[----:B------:R-:W-:Y:S04]  /*d5d0*/  FADD.FTZ R0, R47, R0 ;  /* 0x000000002f007221 */ /* 0x000fe80000010000 */
[----:B------:R-:W-:Y:S04]  /*d5e0*/  FADD.FTZ R0, R34, R0 ;  /* 0x0000000022007221 */ /* 0x000fe80000010000 */
[----:B------:R-:W-:Y:S05]  /*d5f0*/  FADD.FTZ R0, R143, R0 ;  /* 0x000000008f007221 */ /* 0x000fea0000010000 */
[----:B------:R1:W-:Y:S02]  /*d600*/  STL [R1+0xc], R0 ;  /* 0x00000c0001007387 */ /* 0x0003e40000100800 */
[----:B-1----:R-:W-:Y:S01]  /*d610*/  MOV R0, R141 ;  /* 0x0000008d00007202 */ /* 0x002fe20000000f00 */
[----:B------:R-:W-:-:S05]  /*d620*/  @!P0 BRA `(.L_x_2077) ;  /* 0xffffc8e000008947 */ /* 0x000fca000383ffff */
.L_x_2076:
[----:B------:R-:W-:Y:S02]  /*d630*/  MOV R7, 0x1f ;  /* 0x0000001f00077802 */ /* 0x000fe40000000f00 */
[----:B------:R-:W-:Y:S01]  /*d640*/  MOV R6, 0xffffffff ;  /* 0xffffffff00067802 */ /* 0x000fe20000000f00 */
[----:B------:R-:W-:Y:S05]  /*d650*/  BRA.DIV ~URZ, `(.L_x_2078) ;  /* 0x000023527f007947 */ /* 0x000fea000b800000 */
[----:B------:R-:W2:Y:S04]  /*d660*/  LDL R2, [R1+0x8] ;  /* 0x0000080001027983 */ /* 0x000ea80000100800 */
[----:B--2---:R1:W2:Y:S02]  /*d670*/  SHFL.BFLY PT, R0, R2, 0x2, 0x1f ;  /* 0x0c401f0002007f89 */ /* 0x0042a400000e0000 */
.L_x_2092:
        /* <DEDUP_REMOVED lines=9> */
.L_x_2093:
        /* <DEDUP_REMOVED lines=117> */
.L_x_2067:
        /* <DEDUP_REMOVED lines=19> */
.L_x_2081:
[----:B--2---:R-:W-:Y:S05]  /*df90*/  BSYNC B0 ;  /* 0x0000000000007941 */ /* 0x004fea0003800000 */
.L_x_2080:
[----:B------:R-:W-:Y:S01]  /*dfa0*/  PRMT R0, R0, 0x9910, RZ ;  /* 0x0000991000007816 */ /* 0x000fe200000000ff */
[----:B------:R-:W-:Y:S01]  /*dfb0*/  BSSY B1, `(.L_x_2082) ;  /* 0x000018b000017945 */ /* 0x000fe20003800000 */
[----:B-----5:R-:W-:Y:S01]  /*dfc0*/  IMAD.MOV.U32 R51, RZ, RZ, R7 ;  /* 0x000000ffff337224 */ /* 0x020fe200078e0007 */
[----:B------:R-:W-:Y:S01]  /*dfd0*/  MOV R141, 0x1f ;  /* 0x0000001f008d7802 */ /* 0x000fe20000000f00 */
[----:B------:R-:W-:Y:S01]  /*dfe0*/  IMAD.MOV.U32 R142, RZ, RZ, RZ ;  /* 0x000000ffff8e7224 */ /* 0x000fe200078e00ff */
[----:B------:R-:W-:Y:S01]  /*dff0*/  ISETP.NE.AND P0, PT, R0, RZ, PT ;  /* 0x000000ff0000720c */ /* 0x000fe20003f05270 */
[----:B-1----:R-:W-:-:S12]  /*e000*/  IMAD.MOV.U32 R140, RZ, RZ, -0x1 ;  /* 0xffffffffff8c7424 */ /* 0x002fd800078e00ff */
        /* <DEDUP_REMOVED lines=8> */
[----:B------:R-:W-:Y:S05]  /*e090*/  CALL.REL.NOINC `($__internal_43_$__cuda_sm70_shflsync_idx_p) ;  /* 0x00001b1000007944 */ /* 0x000fea0003c00000 */
.L_x_2084:
[----:B------:R-:W3:Y:S04]  /*e0a0*/  LDL R7, [R1+0x8c] ;  /* 0x00008c0001077983 */ /* 0x000ee80000100800 */
[----:B------:R-:W4:Y:S04]  /*e0b0*/  LDL.LU R6, [R1+0x58] ;  /* 0x0000580001067983 */ /* 0x000f280000300800 */
[----:B--2---:R-:W2:Y:S04]  /*e0c0*/  LDL.LU R12, [R1+0x5c] ;  /* 0x00005c00010c7983 */ /* 0x004ea80000300800 */
[----:B------:R-:W2:Y:S04]  /*e0d0*/  LDL.LU R18, [R1+0x60] ;  /* 0x0000600001127983 */ /* 0x000ea80000300800 */
[----:B------:R-:W3:Y:S01]  /*e0e0*/  LDL.LU R20, [R1+0x64] ;  /* 0x0000640001147983 */ /* 0x000ee20000300800 */
[----:B------:R-:W-:-:S03]  /*e0f0*/  IMAD.MOV.U32 R5, RZ, RZ, 0x1 ;  /* 0x00000001ff057424 */ /* 0x000fc600078e00ff */
[----:B------:R-:W3:Y:S02]  /*e100*/  LDL R19, [R1+0x94] ;  /* 0x0000940001137983 */ /* 0x000ee40000100800 */
[----:B------:R-:W-:Y:S02]  /*e110*/  ISETP.NE.AND P1, PT, R5, c[0x0][0x4e8], PT ;  /* 0x00013a0005007a0c */ /* 0x000fe40003f25270 */
[----:B------:R-:W3:Y:S04]  /*e120*/  LDL R157, [R1+0x38] ;  /* 0x00003800019d7983 */ /* 0x000ee80000100800 */
[----:B------:R1:W5:Y:S04]  /*e130*/  LDL R156, [R1+0x88] ;  /* 0x00008800019c7983 */ /* 0x0003680000100800 */
[----:B------:R1:W5:Y:S04]  /*e140*/  LDL R155, [R1+0x7c] ;  /* 0x00007c00019b7983 */ /* 0x0003680000100800 */
[----:B------:R1:W5:Y:S04]  /*e150*/  LDL R154, [R1+0x84] ;  /* 0x00008400019a7983 */ /* 0x0003680000100800 */
[----:B------:R1:W5:Y:S04]  /*e160*/  LDL R153, [R1+0x78] ;  /* 0x0000780001997983 */ /* 0x0003680000100800 */
        /* <DEDUP_REMOVED lines=10> */
[----:B------:R-:W-:Y:S01]  /*e210*/  IMAD R5, R0, c[0x0][0x438], RZ ;  /* 0x00010e0000057a24 */ /* 0x000fe200078e02ff */
[----:B--2---:R-:W-:Y:S01]  /*e220*/  SHF.R.S32.HI R0, RZ, 0x1f, R12 ;  /* 0x0000001fff007819 */ /* 0x004fe2000001140c */
[C---:B------:R-:W-:Y:S01]  /*e230*/  IMAD R4, R6.reuse, c[0x0][0x4d4], R4 ;  /* 0x0001350006047a24 */ /* 0x040fe200078e0204 */
[----:B------:R-:W-:Y:S01]  /*e240*/  SHF.R.S32.HI R11, RZ, 0x1f, R18 ;  /* 0x0000001fff0b7819 */ /* 0x000fe20000011412 */
[----:B------:R-:W-:Y:S02]  /*e250*/  IMAD R8, R6, c[0x0][0x43c], R5 ;  /* 0x00010f0006087a24 */ /* 0x000fe400078e0205 */
[----:B---3--:R-:W-:Y:S02]  /*e260*/  IMAD.IADD R7, R7, 0x1, R20 ;  /* 0x0000000107077824 */ /* 0x008fe400078e0214 */
[----:B------:R-:W-:-:S02]  /*e270*/  IMAD.IADD R3, R3, 0x1, R4 ;  /* 0x0000000103037824 */ /* 0x000fc400078e0204 */
[----:B------:R-:W-:-:S04]  /*e280*/  @P1 IMAD.HI.U32 R10, R7, c[0x0][0x4ec], RZ ;  /* 0x00013b00070a1a27 */ /* 0x000fc800078e00ff */
[----:B------:R-:W-:Y:S02]  /*e290*/  IMAD R9, R0, c[0x0][0x4d8], RZ ;  /* 0x0001360000097a24 */ /* 0x000fe400078e02ff */
[----:B------:R-:W-:-:S04]  /*e2a0*/  IMAD.WIDE.U32 R4, R6, c[0x0][0x438], RZ ;  /* 0x00010e0006047a25 */ /* 0x000fc800078e00ff */
[----:B------:R-:W-:Y:S01]  /*e2b0*/  IMAD.MOV.U32 R6, RZ, RZ, R7 ;  /* 0x000000ffff067224 */ /* 0x000fe200078e0007 */
[----:B------:R-:W-:Y:S01]  /*e2c0*/  @P1 SHF.R.U32.HI R6, RZ, c[0x0][0x4f0], R10 ;  /* 0x00013c00ff061a19 */ /* 0x000fe2000001160a */
[C---:B------:R-:W-:Y:S02]  /*e2d0*/  IMAD R9, R12.reuse, c[0x0][0x4dc], R9 ;  /* 0x000137000c097a24 */ /* 0x040fe400078e0209 */
[----:B------:R-:W-:-:S04]  /*e2e0*/  IMAD.WIDE.U32 R2, R12, c[0x0][0x4d8], R2 ;  /* 0x000136000c027a25 */ /* 0x000fc800078e0002 */
[----:B------:R-:W-:Y:S02]  /*e2f0*/  IMAD.IADD R5, R5, 0x1, R8 ;  /* 0x0000000105057824 */ /* 0x000fe400078e0208 */
[----:B------:R-:W-:Y:S02]  /*e300*/  IMAD R0, R0, c[0x0][0x440], RZ ;  /* 0x0001100000007a24 */ /* 0x000fe400078e02ff */
[----:B------:R-:W-:Y:S02]  /*e310*/  IMAD.IADD R3, R3, 0x1, R9 ;  /* 0x0000000103037824 */ /* 0x000fe400078e0209 */
[----:B------:R-:W-:Y:S02]  /*e320*/  IMAD.MOV R10, RZ, RZ, -R6 ;  /* 0x000000ffff0a7224 */ /* 0x000fe400078e0a06 */
[C---:B------:R-:W-:Y:S02]  /*e330*/  IMAD R15, R12.reuse, c[0x0][0x444], R0 ;  /* 0x000111000c0f7a24 */ /* 0x040fe400078e0200 */
[----:B------:R-:W-:-:S04]  /*e340*/  IMAD.WIDE.U32 R8, R12, c[0x0][0x440], R4 ;  /* 0x000110000c087a25 */ /* 0x000fc800078e0004 */
[----:B------:R-:W-:Y:S02]  /*e350*/  IMAD R12, R11, c[0x0][0x4e0], RZ ;  /* 0x000138000b0c7a24 */ /* 0x000fe400078e02ff */
[----:B------:R-:W-:Y:S02]  /*e360*/  IMAD R10, R10, c[0x0][0x4e8], R7 ;  /* 0x00013a000a0a7a24 */ /* 0x000fe400078e0207 */
[C---:B------:R-:W-:Y:S01]  /*e370*/  IMAD.WIDE.U32 R4, R18.reuse, c[0x0][0x4e0], R2 ;  /* 0x0001380012047a25 */ /* 0x040fe200078e0002 */
[----:B------:R-:W-:Y:S02]  /*e380*/  SHF.R.S32.HI R13, RZ, 0x1f, R6 ;  /* 0x0000001fff0d7819 */ /* 0x000fe40000011406 */
[----:B------:R-:W-:Y:S01]  /*e390*/  SHF.R.S32.HI R14, RZ, 0x1f, R10 ;  /* 0x0000001fff0e7819 */ /* 0x000fe2000001140a */
[----:B------:R-:W-:Y:S01]  /*e3a0*/  IMAD R12, R18, c[0x0][0x4e4], R12 ;  /* 0x00013900120c7a24 */ /* 0x000fe200078e020c */
[----:B------:R-:W-:Y:S01]  /*e3b0*/  IADD3 R4, P0, R6, R4, RZ ;  /* 0x0000000406047210 */ /* 0x000fe20007f1e0ff */
[----:B------:R-:W-:-:S03]  /*e3c0*/  @P1 IMAD.HI.U32 R2, R7, c[0x0][0x4ec], RZ ;  /* 0x00013b0007021a27 */ /* 0x000fc600078e00ff */
[----:B------:R-:W-:Y:S01]  /*e3d0*/  IADD3.X R5, R13, R5, R12, P0, !PT ;  /* 0x000000050d057210 */ /* 0x000fe200007fe40c */
[----:B------:R-:W-:Y:S01]  /*e3e0*/  IMAD.MOV.U32 R0, RZ, RZ, R7 ;  /* 0x000000ffff007224 */ /* 0x000fe200078e0007 */
[----:B------:R-:W-:Y:S01]  /*e3f0*/  @P1 SHF.R.U32.HI R0, RZ, c[0x0][0x4f0], R2 ;  /* 0x00013c00ff001a19 */ /* 0x000fe20000011602 */
[----:B------:R-:W-:Y:S02]  /*e400*/  IMAD R6, R14, c[0x0][0x4c8], RZ ;  /* 0x000132000e067a24 */ /* 0x000fe400078e02ff */
[----:B------:R-:W-:Y:S02]  /*e410*/  IMAD.IADD R3, R9, 0x1, R15 ;  /* 0x0000000109037824 */ /* 0x000fe400078e020f */
[----:B------:R-:W-:Y:S02]  /*e420*/  IMAD R11, R11, c[0x0][0x448], RZ ;  /* 0x000112000b0b7a24 */ /* 0x000fe400078e02ff */
[----:B------:R-:W-:Y:S02]  /*e430*/  IMAD.MOV.U32 R2, RZ, RZ, R8 ;  /* 0x000000ffff027224 */ /* 0x000fe400078e0008 */
[----:B------:R-:W-:-:S02]  /*e440*/  IMAD R6, R10, c[0x0][0x4cc], R6 ;  /* 0x000133000a067a24 */ /* 0x000fc400078e0206 */
[----:B------:R-:W-:Y:S01]  /*e450*/  IMAD.WIDE.U32 R4, R10, c[0x0][0x4c8], R4 ;  /* 0x000132000a047a25 */ /* 0x000fe200078e0004 */
[----:B------:R-:W-:-:S03]  /*e460*/  SHF.R.S32.HI R10, RZ, 0x1f, R0 ;  /* 0x0000001fff0a7819 */ /* 0x000fc60000011400 */
[C---:B------:R-:W-:Y:S02]  /*e470*/  IMAD R11, R18.reuse, c[0x0][0x44c], R11 ;  /* 0x00011300120b7a24 */ /* 0x040fe400078e020b */
[----:B------:R-:W-:Y:S01]  /*e480*/  IMAD.WIDE.U32 R2, R18, c[0x0][0x448], R2 ;  /* 0x0001120012027a25 */ /* 0x000fe200078e0002 */
[----:B-1----:R-:W-:Y:S02]  /*e490*/  SHF.R.S32.HI R18, RZ, 0x1f, R21 ;  /* 0x0000001fff127819 */ /* 0x002fe40000011415 */
[----:B------:R-:W-:Y:S01]  /*e4a0*/  LEA R8, P0, R4, c[0x0][0x4a8], 0x2 ;  /* 0x00012a0004087a11 */ /* 0x000fe200078010ff */
[----:B------:R-:W-:Y:S01]  /*e4b0*/  IMAD.IADD R5, R5, 0x1, R6 ;  /* 0x0000000105057824 */ /* 0x000fe200078e0206 */
[----:B------:R-:W-:Y:S01]  /*e4c0*/  LEA.HI R18, R18, R21, RZ, 0x5 ;  /* 0x0000001512127211 */ /* 0x000fe200078f28ff */
[----:B------:R-:W-:Y:S02]  /*e4d0*/  IMAD.MOV R9, RZ, RZ, -R0 ;  /* 0x000000ffff097224 */ /* 0x000fe400078e0a00 */
[----:B------:R-:W-:Y:S01]  /*e4e0*/  IMAD R6, R10, c[0x0][0x430], RZ ;  /* 0x00010c000a067a24 */ /* 0x000fe200078e02ff */
[----:B------:R-:W-:Y:S01]  /*e4f0*/  LEA.HI.X R5, R4, c[0x0][0x4ac], R5, 0x2, P0 ;  /* 0x00012b0004057a11 */ /* 0x000fe200000f1405 */
[----:B------:R-:W-:Y:S01]  /*e500*/  IMAD R9, R9, c[0x0][0x4e8], R7 ;  /* 0x00013a0009097a24 */ /* 0x000fe200078e0207 */
[----:B------:R-:W-:Y:S01]  /*e510*/  LOP3.LUT R18, R18, 0xffffffe0, RZ, 0xc0, !PT ;  /* 0xffffffe012127812 */ /* 0x000fe200078ec0ff */
[----:B------:R-:W-:-:S02]  /*e520*/  IMAD.IADD R3, R3, 0x1, R11 ;  /* 0x0000000103037824 */ /* 0x000fc400078e020b */
[C---:B------:R-:W-:Y:S01]  /*e530*/  IMAD R10, R0.reuse, c[0x0][0x434], R6 ;  /* 0x00010d00000a7a24 */ /* 0x040fe200078e0206 */
[----:B------:R-:W-:Y:S01]  /*e540*/  SHFL.IDX PT, R7, R5, RZ, 0x1c1f ;  /* 0x001c1fff05077589 */ /* 0x000fe200000e0000 */
[----:B------:R-:W-:-:S03]  /*e550*/  IMAD.WIDE.U32 R2, R0, c[0x0][0x430], R2 ;  /* 0x00010c0000027a25 */ /* 0x000fc600078e0002 */
[----:B------:R-:W1:Y:S01]  /*e560*/  SHFL.IDX PT, R6, R8, RZ, 0x1c1f ;  /* 0x001c1fff08067589 */ /* 0x000e6200000e0000 */
[----:B------:R-:W-:-:S03]  /*e570*/  IMAD.IADD R18, R21, 0x1, -R18 ;  /* 0x0000000115127824 */ /* 0x000fc600078e0a12 */
[----:B------:R2:W-:Y:S01]  /*e580*/  SHFL.IDX PT, R4, R8, 0x1, 0x1c1f ;  /* 0x003c1f0008047f89 */ /* 0x0005e200000e0000 */
[----:B------:R-:W-:-:S03]  /*e590*/  IMAD.IADD R0, R19, 0x1, R20 ;  /* 0x0000000113007824 */ /* 0x000fc600078e0214 */
[----:B------:R-:W3:Y:S01]  /*e5a0*/  SHFL.IDX PT, R5, R5, 0x1, 0x1c1f ;  /* 0x003c1f0005057f89 */ /* 0x000ee200000e0000 */
[----:B------:R-:W-:Y:S01]  /*e5b0*/  IMAD.IADD R3, R3, 0x1, R10 ;  /* 0x0000000103037824 */ /* 0x000fe200078e020a */
[----:B------:R-:W-:-:S04]  /*e5c0*/  LOP3.LUT P3, RZ, R18, 0x3, RZ, 0xc0, !PT ;  /* 0x0000000312ff7812 */ /* 0x000fc8000786c0ff */
[----:B------:R-:W-:Y:S01]  /*e5d0*/  ISETP.GE.OR P4, PT, R0, UR4, P3 ;  /* 0x0000000400007c0c */ /* 0x000fe20009f86670 */
[----:B------:R-:W-:Y:S01]  /*e5e0*/  IMAD.WIDE.U32 R2, R9, c[0x0][0x428], R2 ;  /* 0x00010a0009027a25 */ /* 0x000fe200078e0002 */
[----:B--2---:R-:W-:-:S05]  /*e5f0*/  SHF.R.S32.HI R8, RZ, 0x1f, R9 ;  /* 0x0000001fff087819 */ /* 0x004fca0000011409 */
[----:B------:R-:W-:Y:S01]  /*e600*/  IMAD R10, R8, c[0x0][0x428], RZ ;  /* 0x00010a00080a7a24 */ /* 0x000fe200078e02ff */
[----:B------:R-:W-:-:S03]  /*e610*/  IADD3 R8, R0, 0x8, RZ ;  /* 0x0000000800087810 */ /* 0x000fc60007ffe0ff */
[----:B------:R-:W-:Y:S01]  /*e620*/  IMAD R10, R9, c[0x0][0x42c], R10 ;  /* 0x00010b00090a7a24 */ /* 0x000fe200078e020a */
[----:B------:R-:W-:Y:S02]  /*e630*/  ISETP.GE.OR P3, PT, R8, UR4, P3 ;  /* 0x0000000408007c0c */ /* 0x000fe40009f66670 */
[----:B------:R-:W-:Y:S01]  /*e640*/  ISETP.GE.AND P1, PT, R0, UR4, PT ;  /* 0x0000000400007c0c */ /* 0x000fe2000bf26270 */
[----:B------:R-:W-:Y:S01]  /*e650*/  IMAD.IADD R3, R3, 0x1, R10 ;  /* 0x0000000103037824 */ /* 0x000fe200078e020a */
[C---:B------:R-:W-:Y:S01]  /*e660*/  LEA R34, P2, R2.reuse, c[0x0][0x400], 0x2 ;  /* 0x0001000002227a11 */ /* 0x040fe200078410ff */
[----:B-1----:R1:W-:Y:S03]  /*e670*/  @!P4 ST.E [R6.64], R17 ;  /* 0x000000110600c985 */ /* 0x0023e6000c101906 */
[----:B------:R-:W-:Y:S02]  /*e680*/  LEA.HI.X R29, R2, c[0x0][0x404], R3, 0x2, P2 ;  /* 0x00010100021d7a11 */ /* 0x000fe400010f1403 */
[C---:B------:R-:W-:Y:S01]  /*e690*/  IADD3 R10, R157.reuse, 0x8, RZ ;  /* 0x000000089d0a7810 */ /* 0x040fe20007ffe0ff */
[----:B------:R-:W2:Y:S01]  /*e6a0*/  SHFL.IDX PT, R2, R34, RZ, 0x1c1f ;  /* 0x001c1fff22027589 */ /* 0x000ea200000e0000 */
[----:B------:R-:W-:-:S02]  /*e6b0*/  IADD3 R0, R157, 0x10, RZ ;  /* 0x000000109d007810 */ /* 0x000fc40007ffe0ff */
[C---:B------:R-:W-:Y:S01]  /*e6c0*/  IADD3 R11, R157.reuse, 0x18, RZ ;  /* 0x000000189d0b7810 */ /* 0x040fe20007ffe0ff */
[----:B---3--:R3:W-:Y:S01]  /*e6d0*/  @!P3 ST.E [R4.64], R16 ;  /* 0x000000100400b985 */ /* 0x0087e2000c101906 */
[C---:B------:R-:W-:Y:S02]  /*e6e0*/  IADD3 R12, R157.reuse, 0x20, RZ ;  /* 0x000000209d0c7810 */ /* 0x040fe40007ffe0ff */
[C---:B------:R-:W-:Y:S01]  /*e6f0*/  IADD3 R13, R157.reuse, 0x28, RZ ;  /* 0x000000289d0d7810 */ /* 0x040fe20007ffe0ff */
[----:B------:R4:W2:Y:S01]  /*e700*/  SHFL.IDX PT, R3, R29, RZ, 0x1c1f ;  /* 0x001c1fff1d037589 */ /* 0x0008a200000e0000 */
[C---:B------:R-:W-:Y:S02]  /*e710*/  IADD3 R14, R157.reuse, 0x30, RZ ;  /* 0x000000309d0e7810 */ /* 0x040fe40007ffe0ff */
[C---:B------:R-:W-:Y:S02]  /*e720*/  IADD3 R15, R157.reuse, 0x38, RZ ;  /* 0x000000389d0f7810 */ /* 0x040fe40007ffe0ff */
[----:B------:R-:W-:-:S02]  /*e730*/  IADD3 R18, R157, 0x48, RZ ;  /* 0x000000489d127810 */ /* 0x000fc40007ffe0ff */
[C---:B------:R-:W-:Y:S02]  /*e740*/  IADD3 R19, R157.reuse, 0x58, RZ ;  /* 0x000000589d137810 */ /* 0x040fe40007ffe0ff */
[C---:B------:R-:W-:Y:S02]  /*e750*/  IADD3 R20, R157.reuse, 0x60, RZ ;  /* 0x000000609d147810 */ /* 0x040fe40007ffe0ff */
[C---:B------:R-:W-:Y:S02]  /*e760*/  IADD3 R21, R157.reuse, 0x68, RZ ;  /* 0x000000689d157810 */ /* 0x040fe40007ffe0ff */
[C---:B-1----:R-:W-:Y:S02]  /*e770*/  IADD3 R17, R157.reuse, 0x50, RZ ;  /* 0x000000509d117810 */ /* 0x042fe40007ffe0ff */
[C---:B------:R-:W-:Y:S02]  /*e780*/  IADD3 R22, R157.reuse, 0x70, RZ ;  /* 0x000000709d167810 */ /* 0x040fe40007ffe0ff */
[----:B------:R-:W-:-:S02]  /*e790*/  IADD3 R23, R157, 0x78, RZ ;  /* 0x000000789d177810 */ /* 0x000fc40007ffe0ff */
[C---:B------:R-:W-:Y:S02]  /*e7a0*/  IADD3 R24, R157.reuse, 0x80, RZ ;  /* 0x000000809d187810 */ /* 0x040fe40007ffe0ff */
[C---:B------:R-:W-:Y:S02]  /*e7b0*/  IADD3 R26, R157.reuse, 0x88, RZ ;  /* 0x000000889d1a7810 */ /* 0x040fe40007ffe0ff */
[C---:B---3--:R-:W-:Y:S02]  /*e7c0*/  IADD3 R16, R157.reuse, 0x40, RZ ;  /* 0x000000409d107810 */ /* 0x048fe40007ffe0ff */
[C---:B------:R-:W-:Y:S02]  /*e7d0*/  IADD3 R25, R157.reuse, 0x90, RZ ;  /* 0x000000909d197810 */ /* 0x040fe40007ffe0ff */
[C---:B------:R-:W-:Y:S02]  /*e7e0*/  IADD3 R27, R157.reuse, 0x98, RZ ;  /* 0x000000989d1b7810 */ /* 0x040fe40007ffe0ff */
[----:B------:R-:W-:-:S02]  /*e7f0*/  IADD3 R28, R157, 0xa0, RZ ;  /* 0x000000a09d1c7810 */ /* 0x000fc40007ffe0ff */
[----:B------:R-:W-:Y:S02]  /*e800*/  ISETP.GE.AND P0, PT, R8, UR4, PT ;  /* 0x0000000408007c0c */ /* 0x000fe4000bf06270 */
        /* <DEDUP_REMOVED lines=97> */
[-C--:B--2---:R-:W-:Y:S02]  /*ee20*/  @!P2 LEA R4, P1, R27, R2.reuse, 0x2 ;  /* 0x000000021b04a211 */ /* 0x084fe400078210ff */
[----:B-----5:R-:W-:Y:S01]  /*ee30*/  ISETP.GE.AND P4, PT, R155, c[0x0][0x3c8], PT ;  /* 0x0000f2009b007a0c */ /* 0x020fe20003f86270 */
[----:B------:R1:W-:Y:S01]  /*ee40*/  @!P3 ST.E.64 [R6.64], R76 ;  /* 0x0000004c0600b985 */ /* 0x0003e2000c101b06 */
[----:B------:R-:W-:Y:S02]  /*ee50*/  @!P2 LEA.HI.X R5, R27, R3, R49, 0x2, P1 ;  /* 0x000000031b05a211 */ /* 0x000fe400008f1431 */
[----:B------:R-:W-:Y:S02]  /*ee60*/  ISETP.GE.AND P3, PT, R153, c[0x0][0x3c8], PT ;  /* 0x0000f20099007a0c */ /* 0x000fe40003f66270 */
[----:B------:R-:W-:Y:S01]  /*ee70*/  @!P5 LEA R8, P1, R28, R2, 0x2 ;  /* 0x000000021c08d211 */ /* 0x000fe200078210ff */
[----:B------:R2:W-:Y:S01]  /*ee80*/  @!P2 ST.E.64 [R4.64], R80 ;  /* 0x000000500400a985 */ /* 0x0005e2000c101b06 */
[----:B------:R-:W-:-:S02]  /*ee90*/  ISETP.GE.AND P2, PT, R143, c[0x0][0x3c8], PT ;  /* 0x0000f2008f007a0c */ /* 0x000fc40003f46270 */
        /* <DEDUP_REMOVED lines=11> */
.L_x_2086:
[----:B--2-4-:R-:W-:Y:S05]  /*ef50*/  BSYNC B0 ;  /* 0x0000000000007941 */ /* 0x014fea0003800000 */
.L_x_2085:
[----:B---3--:R1:W2:Y:S04]  /*ef60*/  SHFL.IDX PT, R3, R29, 0x1, 0x1c1f ;  /* 0x003c1f001d037f89 */ /* 0x0082a800000e0000 */
[----:B------:R1:W3:Y:S01]  /*ef70*/  SHFL.IDX PT, R2, R34, 0x1, 0x1c1f ;  /* 0x003c1f0022027f89 */ /* 0x0002e200000e0000 */
[----:B------:R-:W-:Y:S05]  /*ef80*/  @P0 BRA `(.L_x_2087) ;  /* 0x000008d000000947 */ /* 0x000fea0003800000 */
[----:B------:R-:W-:Y:S02]  /*ef90*/  ISETP.GE.AND P4, PT, R10, c[0x0][0x3c8], PT ;  /* 0x0000f2000a007a0c */ /* 0x000fe40003f86270 */
[----:B------:R-:W-:Y:S02]  /*efa0*/  ISETP.GE.AND P0, PT, R157, c[0x0][0x3c8], PT ;  /* 0x0000f2009d007a0c */ /* 0x000fe40003f06270 */
[----:B------:R-:W-:Y:S02]  /*efb0*/  ISETP.GE.AND P3, PT, R0, c[0x0][0x3c8], PT ;  /* 0x0000f20000007a0c */ /* 0x000fe40003f66270 */
[----:B------:R-:W-:-:S07]  /*efc0*/  ISETP.GE.AND P2, PT, R11, c[0x0][0x3c8], PT ;  /* 0x0000f2000b007a0c */ /* 0x000fce0003f46270 */
[CC--:B---3--:R-:W-:Y:S02]  /*efd0*/  @!P4 LEA R4, P1, R10.reuse, R2.reuse, 0x2 ;  /* 0x000000020a04c211 */ /* 0x0c8fe400078210ff */
        /* <DEDUP_REMOVED lines=20> */
[----:B----4-:R-:W-:Y:S02]  /*f120*/  @!P4 LEA R8, P5, R14, R2, 0x2 ;  /* 0x000000020e08c211 */ /* 0x010fe400078a10ff */
[----:B------:R-:W-:Y:S01]  /*f130*/  ISETP.GE.AND P1, PT, R18, c[0x0][0x3c8], PT ;  /* 0x0000f20012007a0c */ /* 0x000fe20003f26270 */
[----:B------:R2:W-:Y:S01]  /*f140*/  @!P0 ST.E.64 [R4.64], R114 ;  /* 0x0000007204008985 */ /* 0x0005e2000c101b06 */
[----:B------:R-:W-:Y:S02]  /*f150*/  @!P4 LEA.HI.X R9, R14, R3, R36, 0x2, P5 ;  /* 0x000000030e09c211 */ /* 0x000fe400028f1424 */
        /* <DEDUP_REMOVED lines=12> */
[----:B------:R-:W-:-:S04]  /*f220*/  @!P4 LEA R10, P5, R19, R2, 0x2 ;  /* 0x00000002130ac211 */ /* 0x000fc800078a10ff */
[----:B------:R-:W-:Y:S02]  /*f230*/  @!P4 LEA.HI.X R11, R19, R3, R41, 0x2, P5 ;  /* 0x00000003130bc211 */ /* 0x000fe400028f1429 */
[----:B--2---:R-:W-:-:S04]  /*f240*/  @!P1 LEA R4, P3, R18, R2, 0x2 ;  /* 0x0000000212049211 */ /* 0x004fc800078610ff */
[----:B------:R-:W-:Y:S02]  /*f250*/  @!P1 LEA.HI.X R5, R18, R3, R40, 0x2, P3 ;  /* 0x0000000312059211 */ /* 0x000fe400018f1428 */
[----:B------:R-:W-:-:S03]  /*f260*/  ISETP.GE.AND P3, PT, R20, c[0x0][0x3c8], PT ;  /* 0x0000f20014007a0c */ /* 0x000fc60003f66270 */
[----:B------:R2:W-:Y:S01]  /*f270*/  @!P1 ST.E.64 [R4.64], R130 ;  /* 0x0000008204009985 */ /* 0x0005e2000c101b06 */
[----:B------:R-:W-:-:S03]  /*f280*/  ISETP.GE.AND P1, PT, R22, c[0x0][0x3c8], PT ;  /* 0x0000f20016007a0c */ /* 0x000fc60003f26270 */
[----:B------:R4:W-:Y:S01]  /*f290*/  @!P0 ST.E.64 [R8.64], R134 ;  /* 0x0000008608008985 */ /* 0x0009e2000c101b06 */
[----:B------:R-:W-:-:S03]  /*f2a0*/  ISETP.GE.AND P0, PT, R23, c[0x0][0x3c8], PT ;  /* 0x0000f20017007a0c */ /* 0x000fc60003f06270 */
[----:B------:R-:W-:Y:S01]  /*f2b0*/  @!P4 ST.E.64 [R10.64], R138 ;  /* 0x0000008a0a00c985 */ /* 0x000fe2000c101b06 */
[----:B------:R-:W-:Y:S02]  /*f2c0*/  ISETP.GE.AND P4, PT, R24, c[0x0][0x3c8], PT ;  /* 0x0000f20018007a0c */ /* 0x000fe40003f86270 */
[----:B---3--:R-:W-:-:S04]  /*f2d0*/  @!P3 LEA R6, P5, R20, R2, 0x2 ;  /* 0x000000021406b211 */ /* 0x008fc800078a10ff */
[----:B------:R-:W-:-:S05]  /*f2e0*/  @!P3 LEA.HI.X R7, R20, R3, R42, 0x2, P5 ;  /* 0x000000031407b211 */ /* 0x000fca00028f142a */
[----:B------:R-:W-:Y:S01]  /*f2f0*/  @!P3 ST.E.64 [R6.64], R54 ;  /* 0x000000360600b985 */ /* 0x000fe2000c101b06 */
[----:B------:R-:W-:Y:S02]  /*f300*/  ISETP.GE.AND P3, PT, R26, c[0x0][0x3c8], PT ;  /* 0x0000f2001a007a0c */ /* 0x000fe40003f66270 */
[----:B--2---:R-:W-:-:S04]  /*f310*/  @!P2 LEA R4, P5, R21, R2, 0x2 ;  /* 0x000000021504a211 */ /* 0x004fc800078a10ff */
[----:B------:R-:W-:Y:S02]  /*f320*/  @!P2 LEA.HI.X R5, R21, R3, R43, 0x2, P5 ;  /* 0x000000031505a211 */ /* 0x000fe400028f142b */
[----:B----4-:R-:W-:-:S03]  /*f330*/  @!P1 LEA R8, P5, R22, R2, 0x2 ;  /* 0x0000000216089211 */ /* 0x010fc600078a10ff */
[----:B------:R2:W-:Y:S01]  /*f340*/  @!P2 ST.E.64 [R4.64], R58 ;  /* 0x0000003a0400a985 */ /* 0x0005e2000c101b06 */
[----:B------:R-:W-:Y:S02]  /*f350*/  @!P1 LEA.HI.X R9, R22, R3, R44, 0x2, P5 ;  /* 0x0000000316099211 */ /* 0x000fe400028f142c */
[----:B------:R-:W-:-:S03]  /*f360*/  ISETP.GE.AND P2, PT, R25, c[0x0][0x3c8], PT ;  /* 0x0000f20019007a0c */ /* 0x000fc60003f46270 */
[----:B------:R-:W-:Y:S01]  /*f370*/  @!P1 ST.E.64 [R8.64], R62 ;  /* 0x0000003e08009985 */ /* 0x000fe2000c101b06 */
[----:B------:R-:W-:Y:S02]  /*f380*/  ISETP.GE.AND P1, PT, R27, c[0x0][0x3c8], PT ;  /* 0x0000f2001b007a0c */ /* 0x000fe40003f26270 */
[----:B--2---:R-:W-:-:S04]  /*f390*/  @!P0 LEA R4, P5, R23, R2, 0x2 ;  /* 0x0000000217048211 */ /* 0x004fc800078a10ff */
[----:B------:R-:W-:Y:S02]  /*f3a0*/  @!P0 LEA.HI.X R5, R23, R3, R45, 0x2, P5 ;  /* 0x0000000317058211 */ /* 0x000fe400028f142d */
[----:B------:R-:W-:-:S03]  /*f3b0*/  @!P4 LEA R6, P5, R24, R2, 0x2 ;  /* 0x000000021806c211 */ /* 0x000fc600078a10ff */
[----:B------:R2:W-:Y:S01]  /*f3c0*/  @!P0 ST.E.64 [R4.64], R66 ;  /* 0x0000004204008985 */ /* 0x0005e2000c101b06 */
[----:B------:R-:W-:Y:S02]  /*f3d0*/  @!P4 LEA.HI.X R7, R24, R3, R46, 0x2, P5 ;  /* 0x000000031807c211 */ /* 0x000fe400028f142e */
[----:B------:R-:W-:-:S03]  /*f3e0*/  @!P2 LEA R12, P5, R25, R2, 0x2 ;  /* 0x00000002190ca211 */ /* 0x000fc600078a10ff */
[----:B------:R3:W-:Y:S01]  /*f3f0*/  @!P4 ST.E.64 [R6.64], R70 ;  /* 0x000000460600c985 */ /* 0x0007e2000c101b06 */
[----:B-----5:R-:W-:Y:S02]  /*f400*/  ISETP.GE.AND P4, PT, R155, c[0x0][0x3c8], PT ;  /* 0x0000f2009b007a0c */ /* 0x020fe40003f86270 */
        /* <DEDUP_REMOVED lines=8> */
[----:B------:R4:W-:Y:S04]  /*f490*/  @!P2 ST.E.64 [R12.64], R78 ;  /* 0x0000004e0c00a985 */ /* 0x0009e8000c101b06 */
[----:B------:R4:W-:Y:S02]  /*f4a0*/  @!P1 ST.E.64 [R10.64], R82 ;  /* 0x000000520a009985 */ /* 0x0009e4000c101b06 */
[----:B------:R-:W-:-:S04]  /*f4b0*/  @!P0 LEA R8, P5, R28, R2, 0x2 ;  /* 0x000000021c088211 */ /* 0x000fc800078a10ff */
[----:B------:R-:W-:Y:S02]  /*f4c0*/  @!P0 LEA.HI.X R9, R28, R3, R50, 0x2, P5 ;  /* 0x000000031c098211 */ /* 0x000fe400028f1432 */
[----:B---3--:R-:W-:-:S03]  /*f4d0*/  @!P4 LEA R6, P5, R155, R2, 0x2 ;  /* 0x000000029b06c211 */ /* 0x008fc600078a10ff */
[----:B------:R4:W-:Y:S01]  /*f4e0*/  @!P0 ST.E.64 [R8.64], R86 ;  /* 0x0000005608008985 */ /* 0x0009e2000c101b06 */
[----:B------:R-:W-:Y:S02]  /*f4f0*/  @!P4 LEA.HI.X R7, R155, R3, R156, 0x2, P5 ;  /* 0x000000039b07c211 */ /* 0x000fe400028f149c */
[----:B------:R-:W-:-:S03]  /*f500*/  ISETP.GE.AND P0, PT, R143, c[0x0][0x3c8], PT ;  /* 0x0000f2008f007a0c */ /* 0x000fc60003f06270 */
[----:B------:R4:W-:Y:S01]  /*f510*/  @!P4 ST.E.64 [R6.64], R90 ;  /* 0x0000005a0600c985 */ /* 0x0009e2000c101b06 */
[----:B--2---:R-:W-:-:S04]  /*f520*/  @!P3 LEA R4, P2, R153, R2, 0x2 ;  /* 0x000000029904b211 */ /* 0x004fc800078410ff */
[----:B------:R-:W-:-:S05]  /*f530*/  @!P3 LEA.HI.X R5, R153, R3, R154, 0x2, P2 ;  /* 0x000000039905b211 */ /* 0x000fca00010f149a */
[----:B------:R4:W-:Y:S01]  /*f540*/  @!P3 ST.E.64 [R4.64], R94 ;  /* 0x0000005e0400b985 */ /* 0x0009e2000c101b06 */
[----:B------:R-:W-:Y:S05]  /*f550*/  @P0 BRA `(.L_x_2087) ;  /* 0x0000030000000947 */ /* 0x000fea0003800000 */
[----:B------:R-:W-:-:S04]  /*f560*/  LEA R2, P0, R143, R2, 0x2 ;  /* 0x000000028f027211 */ /* 0x000fc800078010ff */
[----:B------:R-:W-:-:S05]  /*f570*/  LEA.HI.X R3, R143, R3, R152, 0x2, P0 ;  /* 0x000000038f037211 */ /* 0x000fca00000f1498 */
[----:B------:R2:W-:Y:S01]  /*f580*/  ST.E.64 [R2.64], R98 ;  /* 0x0000006202007985 */ /* 0x0005e2000c101b06 */
[----:B------:R-:W-:Y:S05]  /*f590*/  BRA `(.L_x_2087) ;  /* 0x000002c000007947 */ /* 0x000fea0003800000 */
.L_x_2083:
[----:B------:R-:W1:Y:S02]  /*f5a0*/  S2R R4, SR_TID.X ;  /* 0x0000000000047919 */ /* 0x000e640000002100 */
[----:B-1----:R-:W-:-:S13]  /*f5b0*/  ISETP.GT.AND P0, PT, R4, 0x7f, PT ;  /* 0x0000007f0400780c */ /* 0x002fda0003f04270 */
        /* <DEDUP_REMOVED lines=24> */
[----:B------:R-:W-:-:S05]  /*f740*/  IMAD.WIDE.U32 R2, R9, c[0x0][0x4d8], R2 ;  /* 0x0001360009027a25 */ /* 0x000fca00078e0002 */
[----:B------:R-:W-:Y:S01]  /*f750*/  IADD3 R3, R3, R6, RZ ;  /* 0x0000000603037210 */ /* 0x000fe20007ffe0ff */
[----:B------:R-:W-:Y:S02]  /*f760*/  IMAD R6, R4, c[0x0][0x4e0], RZ ;  /* 0x0001380004067a24 */ /* 0x000fe400078e02ff */
[----:B------:R-:W-:Y:S01]  /*f770*/  IMAD R4, R5, c[0x0][0x4e8], R7 ;  /* 0x00013a0005047a24 */ /* 0x000fe200078e0207 */
[----:B------:R-:W-:Y:S01]  /*f780*/  SHF.R.S32.HI R7, RZ, 0x1f, R0 ;  /* 0x0000001fff077819 */ /* 0x000fe20000011400 */
[----:B------:R-:W-:-:S03]  /*f790*/  IMAD.WIDE.U32 R2, R8, c[0x0][0x4e0], R2 ;  /* 0x0001380008027a25 */ /* 0x000fc600078e0002 */
[----:B------:R-:W-:Y:S01]  /*f7a0*/  SHF.R.S32.HI R5, RZ, 0x1f, R4 ;  /* 0x0000001fff057819 */ /* 0x000fe20000011404 */
[----:B------:R-:W-:Y:S01]  /*f7b0*/  IMAD R6, R8, c[0x0][0x4e4], R6 ;  /* 0x0001390008067a24 */ /* 0x000fe200078e0206 */
        /* <DEDUP_REMOVED lines=9> */
[----:B------:R1:W-:Y:S02]  /*f850*/  STG.E [R4.64], R0 ;  /* 0x0000000004007986 */ /* 0x0003e4000c101906 */
.L_x_2087:
[----:B------:R-:W-:Y:S05]  /*f860*/  BSYNC B1 ;  /* 0x0000000000017941 */ /* 0x000fea0003800000 */
.L_x_2082:
[----:B-1--4-:R-:W4:Y:S02]  /*f870*/  LDL R0, [R1+0x90] ;  /* 0x0000900001007983 */ /* 0x012f240000100800 */
[----:B----4-:R-:W-:-:S13]  /*f880*/  ISETP.NE.AND P0, PT, R0, RZ, PT ;  /* 0x000000ff0000720c */ /* 0x010fda0003f05270 */
[----:B------:R-:W-:Y:S01]  /*f890*/  @P0 WARPSYNC 0xffffffff ;  /* 0xffffffff00000948 */ /* 0x000fe20003800000 */
[----:B------:R-:W-:Y:S06]  /*f8a0*/  @P0 BAR.SYNC.DEFER_BLOCKING 0x5, 0x100 ;  /* 0x0144000000000b1d */ /* 0x000fec0000010000 */
[----:B------:R-:W1:Y:S04]  /*f8b0*/  @P0 LDS R0, [0x24100] ;  /* 0x02410000ff000984 */ /* 0x000e680000000800 */
[----:B-1----:R1:W-:Y:S04]  /*f8c0*/  @P0 STL [R1+0x70], R0 ;  /* 0x0000700001000387 */ /* 0x0023e80000100800 */
[----:B------:R-:W-:Y:S06]  /*f8d0*/  @P0 BAR.ARV 0x4, 0x100 ;  /* 0x0104000000000b1d */ /* 0x000fec0000002000 */
[----:B------:R-:W-:Y:S05]  /*f8e0*/  @P0 BRA `(.L_x_2088) ;  /* 0x0000007000000947 */ /* 0x000fea0003800000 */
[----:B------:R-:W-:Y:S05]  /*f8f0*/  BRA.DIV ~URZ, `(.L_x_2089) ;  /* 0x000002227f007947 */ /* 0x000fea000b800000 */
[----:B-1----:R1:W4:Y:S02]  /*f900*/  SHFL.IDX PT, R0, R51, RZ, 0x1f ;  /* 0x00001fff33007589 */ /* 0x00232400000e0000 */
.L_x_2094:
[----:B------:R-:W-:Y:S01]  /*f910*/  WARPSYNC 0xffffffff ;  /* 0xffffffff00007948 */ /* 0x000fe20003800000 */
[----:B------:R-:W-:Y:S06]  /*f920*/  BAR.SYNC.DEFER_BLOCKING 0x4, 0x100 ;  /* 0x0104000000007b1d */ /* 0x000fec0000010000 */
[----:B----4-:R4:W-:Y:S04]  /*f930*/  STL [R1+0x70], R0 ;  /* 0x0000700001007387 */ /* 0x0109e80000100800 */
[----:B------:R4:W-:Y:S04]  /*f940*/  @!P6 STS [0x24100], R51 ;  /* 0x02410033ff00e388 */ /* 0x0009e80000000800 */
[----:B------:R-:W-:Y:S06]  /*f950*/  BAR.ARV 0x5, 0x100 ;  /* 0x0144000000007b1d */ /* 0x000fec0000002000 */
.L_x_2088:
[----:B-1--4-:R-:W4:Y:S02]  /*f960*/  LDL R0, [R1+0x70] ;  /* 0x0000700001007983 */ /* 0x012f240000100800 */
[----:B----4-:R-:W-:-:S13]  /*f970*/  ISETP.GE.AND P0, PT, R0, c[0x0][0x538], PT ;  /* 0x00014e0000007a0c */ /* 0x010fda0003f06270 */
[----:B--23-5:R-:W-:Y:S01]  /*f980*/  @P0 CALL.REL.NOINC `(.L_x_2090) ;  /* 0x0000001000000944 */ /* 0x02cfe20003c00000 */
[----:B------:R-:W-:Y:S05]  /*f990*/  BRA `(.L_x_2091) ;  /* 0xffff0d6000007947 */ /* 0x000fea000383ffff */
.L_x_2090:
[----:B------:R-:W-:Y:S05]  /*f9a0*/  EXIT ;  /* 0x000000000000794d */ /* 0x000fea0003800000 */
.L_x_2078:
[----:B------:R1:W5:Y:S01]  /*f9b0*/  LDL R2, [R1+0x8] ;  /* 0x0000080001027983 */ /* 0x0003620000100800 */
[----:B------:R-:W-:Y:S02]  /*f9c0*/  MOV R5, 0x2 ;  /* 0x0000000200057802 */ /* 0x000fe40000000f00 */
[----:B------:R-:W-:Y:S02]  /*f9d0*/  MOV R3, 0xf9f0 ;  /* 0x0000f9f000037802 */ /* 0x000fe40000000f00 */
[----:B-1---5:R-:W-:Y:S05]  /*f9e0*/  CALL.REL.NOINC `($__internal_42_$__cuda_sm70_shflsync_bfly_p) ;  /* 0x0000017000007944 */ /* 0x022fea0003c00000 */
[----:B------:R-:W-:Y:S01]  /*f9f0*/  MOV R0, R5 ;  /* 0x0000000500007202 */ /* 0x000fe20000000f00 */
[----:B------:R-:W-:Y:S05]  /*fa00*/  BRA `(.L_x_2092) ;  /* 0xffffdc7000007947 */ /* 0x000fea000383ffff */
.L_x_2079:
[----:B------:R-:W-:Y:S01]  /*fa10*/  IMAD.MOV.U32 R2, RZ, RZ, R0 ;  /* 0x000000ffff027224 */ /* 0x000fe200078e0000 */
[----:B------:R-:W-:Y:S02]  /*fa20*/  MOV R5, 0x1 ;  /* 0x0000000100057802 */ /* 0x000fe40000000f00 */
[----:B------:R-:W-:Y:S02]  /*fa30*/  MOV R3, 0xfa50 ;  /* 0x0000fa5000037802 */ /* 0x000fe40000000f00 */
[----:B------:R-:W-:Y:S05]  /*fa40*/  CALL.REL.NOINC `($__internal_42_$__cuda_sm70_shflsync_bfly_p) ;  /* 0x0000011000007944 */ /* 0x000fea0003c00000 */
[----:B------:R1:W5:Y:S01]  /*fa50*/  LDL R2, [R1+0xc] ;  /* 0x00000c0001027983 */ /* 0x0003620000100800 */
[----:B------:R-:W-:Y:S01]  /*fa60*/  FADD.FTZ R0, R0, R5 ;  /* 0x0000000500007221 */ /* 0x000fe20000010000 */
[----:B------:R-:W-:Y:S02]  /*fa70*/  MOV R5, 0x2 ;  /* 0x0000000200057802 */ /* 0x000fe40000000f00 */
[----:B------:R-:W-:-:S02]  /*fa80*/  MOV R3, 0xfaa0 ;  /* 0x0000faa000037802 */ /* 0x000fc40000000f00 */
[----:B-1---5:R-:W-:Y:S05]  /*fa90*/  CALL.REL.NOINC `($__internal_42_$__cuda_sm70_shflsync_bfly_p) ;  /* 0x000000c000007944 */ /* 0x022fea0003c00000 */
[----:B------:R-:W2:Y:S01]  /*faa0*/  LDL.LU R2, [R1+0xc] ;  /* 0x00000c0001027983 */ /* 0x000ea20000300800 */
[----:B------:R-:W-:Y:S01]  /*fab0*/  MOV R3, 0xfb00 ;  /* 0x0000fb0000037802 */ /* 0x000fe20000000f00 */
[----:B--2---:R-:W-:Y:S01]  /*fac0*/  FADD.FTZ R4, R2, R5 ;  /* 0x0000000502047221 */ /* 0x004fe20000010000 */
[----:B------:R-:W-:-:S04]  /*fad0*/  MOV R5, 0x1 ;  /* 0x0000000100057802 */ /* 0x000fc80000000f00 */
[----:B------:R-:W-:Y:S02]  /*fae0*/  MOV R2, R4 ;  /* 0x0000000400027202 */ /* 0x000fe40000000f00 */
[----:B------:R-:W-:Y:S05]  /*faf0*/  CALL.REL.NOINC `($__internal_42_$__cuda_sm70_shflsync_bfly_p) ;  /* 0x0000006000007944 */ /* 0x000fea0003c00000 */
[----:B------:R-:W-:Y:S01]  /*fb00*/  MOV R3, R5 ;  /* 0x0000000500037202 */ /* 0x000fe20000000f00 */
[----:B------:R-:W-:Y:S05]  /*fb10*/  BRA `(.L_x_2093) ;  /* 0xffffdbf000007947 */ /* 0x000fea000383ffff */
.L_x_2089:
[----:B-1----:R-:W-:Y:S02]  /*fb20*/  MOV R0, R51 ;  /* 0x0000003300007202 */ /* 0x002fe40000000f00 */
[----:B--23--:R-:W-:Y:S02]  /*fb30*/  MOV R2, 0xfb50 ;  /* 0x0000fb5000027802 */ /* 0x00cfe40000000f00 */
[----:B-----5:R-:W-:Y:S05]  /*fb40*/  CALL.REL.NOINC `($__internal_43_$__cuda_sm70_shflsync_idx_p) ;  /* 0x0000006000007944 */ /* 0x020fea0003c00000 */
[----:B-12---:R-:W-:Y:S05]  /*fb50*/  BRA `(.L_x_2094) ;  /* 0xfffffdb000007947 */ /* 0x006fea000383ffff */
        .weak           $__internal_42_$__cuda_sm70_shflsync_bfly_p
        .type           $__internal_42_$__cuda_sm70_shflsync_bfly_p,@function
        .size           $__internal_42_$__cuda_sm70_shflsync_bfly_p,($__internal_43_$__cuda_sm70_shflsync_idx_p - $__internal_42_$__cuda_sm70_shflsync_bfly_p)
$__internal_42_$__cuda_sm70_shflsync_bfly_p:
[----:B------:R-:W-:Y:S04]  /*fb60*/  WARPSYNC R6 ;  /* 0x0000000600007348 */ /* 0x000fe80003800000 */
[----:B------:R1:W2:Y:S02]  /*fb70*/  SHFL.BFLY PT, R5, R2, R5, R7 ;  /* 0x0c00000502057389 */ /* 0x0002a400000e0007 */
[----:B-1----:R-:W-:Y:S02]  /*fb80*/  MOV R2, R3 ;  /* 0x0000000300027202 */ /* 0x002fe40000000f00 */
[----:B------:R-:W-:-:S04]  /*fb90*/  MOV R3, 0x0 ;  /* 0x0000000000037802 */ /* 0x000fc80000000f00 */
[----:B--2---:R-:W-:Y:S05]  /*fba0*/  RET.REL.NODEC R2 `(_ZN7cutlass13device_kernelIN5flash19enable_sm80_to_sm89INS1_16FlashAttnFwdSm80INS1_25CollectiveMainloopFwdSm80ILi8ELi2ELb1EN4cute5tupleIJNS5_1CILi128EEENS7_ILi96EEENS7_ILi192EEEEEELi192ENS_10bfloat16_tEfNS_4arch4Sm80ELb1ELb0ELb0ELb0ELb0ELb0ELb1ELb1EEENS1_21CollectiveEpilogueFwdINS6_IJS8_SA_S9_EEENS6_IJNS7_ILi1EEESI_SI_EEESC_SE_Li256ELb0ELb1ELb1ELb0EEENS1_30DynamicPersistentTileSchedulerILi256ELi256ELb1ELb1ELb0EEEEEEEEEvNT_6ParamsE) ;  /* 0xffff045002007950 */ /* 0x004fea0003c3ffff */
        .weak           $__internal_43_$__cuda_sm70_shflsync_idx_p
        .type           $__internal_43_$__cuda_sm70_shflsync_idx_p,@function
        .size           $__internal_43_$__cuda_sm70_shflsync_idx_p,(.L_x_2509 - $__internal_43_$__cuda_sm70_shflsync_idx_p)
$__internal_43_$__cuda_sm70_shflsync_idx_p:
[----:B------:R-:W-:Y:S01]  /*fbb0*/  MOV R3, 0x0 ;  /* 0x0000000000037802 */ /* 0x000fe20000000f00 */
[----:B------:R-:W-:Y:S04]  /*fbc0*/  WARPSYNC R140 ;  /* 0x0000008c00007348 */ /* 0x000fe80003800000 */
[----:B------:R1:W2:Y:S01]  /*fbd0*/  SHFL.IDX PT, R0, R0, R142, R141 ;  /* 0x0000008e00007389 */ /* 0x0002a200000e008d */
[----:B------:R-:W-:Y:S05]  /*fbe0*/  RET.REL.NODEC R2 `(_ZN7cutlass13device_kernelIN5flash19enable_sm80_to_sm89INS1_16FlashAttnFwdSm80INS1_25CollectiveMainloopFwdSm80ILi8ELi2ELb1EN4cute5tupleIJNS5_1CILi128EEENS7_ILi96EEENS7_ILi192EEEEEELi192ENS_10bfloat16_tEfNS_4arch4Sm80ELb1ELb0ELb0ELb0ELb0ELb0ELb1ELb1EEENS1_21CollectiveEpilogueFwdINS6_IJS8_SA_S9_EEENS6_IJNS7_ILi1EEESI_SI_EEESC_SE_Li256ELb0ELb1ELb1ELb0EEENS1_30DynamicPersistentTileSchedulerILi256ELi256ELb1ELb1ELb0EEEEEEEEEvNT_6ParamsE) ;  /* 0xffff041002007950 */ /* 0x000fea0003c3ffff */
.L_x_2095:
        /* <DEDUP_REMOVED lines=9> */
.L_x_2509:


//--------------------- .text._ZN7cutlass13device_kernelIN5flash19enable_sm80_to_sm89INS1_16FlashAttnFwdSm80INS1_25CollectiveMainloopFwdSm80ILi8ELi2ELb0EN4cute5tupleIJNS5_1CILi128EEENS7_ILi64EEENS7_ILi192EEEEEELi192ENS_10bfloat16_tEfNS_4arch4Sm80ELb1ELb0ELb0ELb1ELb0ELb0ELb1ELb1EEENS1_21CollectiveEpilogueFwdINS6_IJS8_SA_S9_EEENS6_IJNS7_ILi1EEESI_SI_EEESC_SE_Li256ELb1ELb1ELb1ELb0EEENS1_36VarlenDynamicPersistentTileSchedulerILi128ELi64ELi256ELi256ELb1ELb1ELb0ELb1ELb1ELb1EEEEEEEEEvNT_6ParamsE --------------------------
	.section	.text._ZN7cutlass13device_kernelIN5flash19enable_sm80_to_sm89INS1_16FlashAttnFwdSm80INS1_25CollectiveMainloopFwdSm80ILi8ELi2ELb0EN4cute5tupleIJNS5_1CILi128EEENS7_ILi64EEENS7_ILi192EEEEEELi192ENS_10bfloat16_tEfNS_4arch4Sm80ELb1ELb0ELb0ELb1ELb0ELb0ELb1ELb1EEENS1_21CollectiveEpilogueFwdINS6_IJS8_SA_S9_EEENS6_IJNS7_ILi1EEESI_SI_EEESC_SE_Li256ELb1ELb1ELb1ELb0EEENS1_36VarlenDynamicPersistentTileSchedulerILi128ELi64ELi256ELi256ELb1ELb1ELb0ELb1ELb1ELb1EEEEEEEEEvNT_6ParamsE,"ax",@progbits
	.sectioninfo	@"SHI_REGISTERS=247"
	.align	128
.text._ZN7cutlass13device_kernelIN5flash19enable_sm80_to_sm89INS1_16FlashAttnFwdSm80INS1_25CollectiveMainloopFwdSm80ILi8ELi2ELb0EN4cute5tupleIJNS5_1CILi128EEENS7_ILi64EEENS7_ILi192EEEEEELi192ENS_10bfloat16_tEfNS_4arch4Sm80ELb1ELb0ELb0ELb1ELb0ELb0ELb1ELb1EEENS1_21CollectiveEpilogueFwdINS6_IJS8_SA_S9_EEENS6_IJNS7_ILi1EEESI_SI_EEESC_SE_Li256ELb1ELb1ELb1ELb0EEENS1_36VarlenDynamicPersistentTileSchedulerILi128ELi64ELi256ELi256ELb1ELb1ELb0ELb1ELb1ELb1EEEEEEEEEvNT_6ParamsE:
        .type           _ZN7cutlass13device_kernelIN5flash19enable_sm80_to_sm89INS1_16FlashAttnFwdSm80INS1_25CollectiveMainloopFwdSm80ILi8ELi2ELb0EN4cute5tupleIJNS5_1CILi128EEENS7_ILi64EEENS7_ILi192EEEEEELi192ENS_10bfloat16_tEfNS_4arch4Sm80ELb1ELb0ELb0ELb1ELb0ELb0ELb1ELb1EEENS1_21CollectiveEpilogueFwdINS6_IJS8_SA_S9_EEENS6_IJNS7_ILi1EEESI_SI_EEESC_SE_Li256ELb1ELb1ELb1ELb0EEENS1_36VarlenDynamicPersistentTileSchedulerILi128ELi64ELi256ELi256ELb1ELb1ELb0ELb1ELb1ELb1EEEEEEEEEvNT_6ParamsE,@function
        .size           _ZN7cutlass13device_kernelIN5flash19enable_sm80_to_sm89INS1_16FlashAttnFwdSm80INS1_25CollectiveMainloopFwdSm80ILi8ELi2ELb0EN4cute5tupleIJNS5_1CILi128EEENS7_ILi64EEENS7_ILi192EEEEEELi192ENS_10bfloat16_tEfNS_4arch4Sm80ELb1ELb0ELb0ELb1ELb0ELb0ELb1ELb1EEENS1_21CollectiveEpilogueFwdINS6_IJS8_SA_S9_EEENS6_IJNS7_ILi1EEESI_SI_EEESC_SE_Li256ELb1ELb1ELb1ELb0EEENS1_36VarlenDynamicPersistentTileSchedulerILi128ELi64ELi256ELi256ELb1ELb1ELb0ELb1ELb1ELb1EEEEEEEEEvNT_6ParamsE,(.L_x_2512 - _ZN7cutlass13device_kernelIN5flash19enable_sm80_to_sm89INS1_16FlashAttnFwdSm80INS1_25CollectiveMainloopFwdSm80ILi8ELi2ELb0EN4cute5tupleIJNS5_1CILi128EEENS7_ILi64EEENS7_ILi192EEEEEELi192ENS_10bfloat16_tEfNS_4arch4Sm80ELb1ELb0ELb0ELb1ELb0ELb0ELb1ELb1EEENS1_21CollectiveEpilogueFwdINS6_IJS8_SA_S9_EEENS6_IJNS7_ILi1EEESI_SI_EEESC_SE_Li256ELb1ELb1ELb1ELb0EEENS1_36VarlenDynamicPersistentTileSchedulerILi128ELi64ELi256ELi256ELb1ELb1ELb0ELb1ELb1ELb1EEEEEEEEEvNT_6ParamsE)
        .other          _ZN7cutlass13device_kernelIN5flash19enable_sm80_to_sm89INS1_16FlashAttnFwdSm80INS1_25CollectiveMainloopFwdSm80ILi8ELi2ELb0EN4cute5tupleIJNS5_1CILi128EEENS7_ILi64EEENS7_ILi192EEEEEELi192ENS_10bfloat16_tEfNS_4arch4Sm80ELb1ELb0ELb0ELb1ELb0ELb0ELb1ELb1EEENS1_21CollectiveEpilogueFwdINS6_IJS8_SA_S9_EEENS6_IJNS7_ILi1EEESI_SI_EEESC_SE_Li256ELb1ELb1ELb1ELb0EEENS1_36VarlenDynamicPersistentTileSchedulerILi128ELi64ELi256ELi256ELb1ELb1ELb0ELb1ELb1ELb1EEEEEEEEEvNT_6ParamsE,@"STO_CUDA_ENTRY STV_DEFAULT"
_ZN7cutlass13device_kernelIN5flash19enable_sm80_to_sm89INS1_16FlashAttnFwdSm80INS1_25CollectiveMainloopFwdSm80ILi8ELi2ELb0EN4cute5tupleIJNS5_1CILi128EEENS7_ILi64EEENS7_ILi192EEEEEELi192ENS_10bfloat16_tEfNS_4arch4Sm80ELb1ELb0ELb0ELb1ELb0ELb0ELb1ELb1EEENS1_21CollectiveEpilogueFwdINS6_IJS8_SA_S9_EEENS6_IJNS7_ILi1EEESI_SI_EEESC_SE_Li256ELb1ELb1ELb1ELb0EEENS1_36VarlenDynamicPersistentTileSchedulerILi128ELi64ELi256ELi256ELb1ELb1ELb0ELb1ELb1ELb1EEEEEEEEEvNT_6ParamsE:
        /* <DEDUP_REMOVED lines=55> */
.L_x_2101:
        /* <DEDUP_REMOVED lines=16> */
.L_x_2202:
        /* <DEDUP_REMOVED lines=16> */
.L_x_2203:
[----:B--2---:R-:W-:-:S05]  /*0570*/  IMAD R2, R2, c[0x0][0x538], RZ ;  /* 0x00014e0002027a24 */ /* 0x004fca00078e02ff */
[----:B------:R-:W-:-:S04]  /*0580*/  IADD3 R3, R2, R3, RZ ;  /* 0x0000000302037210 */ /* 0x000fc80007ffe0ff */
[----:B------:R-:W-:-:S13]  /*0590*/  ISETP.GT.AND P0, PT, R3, UR4, PT ;  /* 0x0000000403007c0c */ /* 0x000fda000bf04270 */
[----:B-1----:R-:W-:Y:S05]  /*05a0*/  @!P0 BRA `(.L_x_2101) ;  /* 0xfffffdc000008947 */ /* 0x002fea000383ffff */
.L_x_2097:
[----:B------:R-:W-:-:S05]  /*05b0*/  IADD3 R188, -R2, R3, RZ ;  /* 0x0000000302bc7210 */ /* 0x000fca0007ffe1ff */
[----:B------:R-:W-:-:S05]  /*05c0*/  IMAD R0, R9, c[0x0][0x538], R188 ;  /* 0x00014e0009007a24 */ /* 0x000fca00078e02bc */
[----:B------:R-:W-:Y:S01]  /*05d0*/  ISETP.GT.AND P0, PT, R0, UR4, PT ;  /* 0x0000000400007c0c */ /* 0x000fe2000bf04270 */
[----:B------:R-:W-:-:S12]  /*05e0*/  BRA.DIV ~URZ, `(.L_x_2102) ;  /* 0x0000f3127f007947 */ /* 0x000fd8000b800000 */
[----:B------:R-:W-:-:S04]  /*05f0*/  VOTE.ANY R8, PT, !P0 ;  /* 0x0000000000087806 */ /* 0x000fc800040e0100 */
.L_x_2204:
[----:B------:R-:W1:Y:S02]  /*0600*/  POPC R3, R8 ;  /* 0x0000000800037309 */ /* 0x000e640000000000 */
[----:B-1----:R-:W-:Y:S01]  /*0610*/  IADD3 R191, R3, R191, RZ ;  /* 0x000000bf03bf7210 */ /* 0x002fe20007ffe0ff */
[----:B------:R-:W-:Y:S05]  /*0620*/  BRA.DIV ~URZ, `(.L_x_2103) ;  /* 0x0000f3127f007947 */ /* 0x000fea000b800000 */
[----:B------:R1:W2:Y:S01]  /*0630*/  SHFL.IDX PT, R10, R10, R3, 0x1f ;  /* 0x00001f030a0a7589 */ /* 0x0002a200000e0000 */
[----:B------:R-:W-:-:S03]  /*0640*/  MOV R11, RZ ;  /* 0x000000ff000b7202 */ /* 0x000fc60000000f00 */
[----:B------:R1:W3:Y:S04]  /*0650*/  SHFL.IDX PT, R7, R7, R3, 0x1f ;  /* 0x00001f0307077589 */ /* 0x0002e800000e0000 */
.L_x_2205:
[----:B------:R-:W-:Y:S01]  /*0660*/  ISETP.NE.AND P0, PT, R8, RZ, PT ;  /* 0x000000ff0800720c */ /* 0x000fe20003f05270 */
[----:B------:R-:W-:-:S12]  /*0670*/  BSSY B0, `(.L_x_2104) ;  /* 0x0000005000007945 */ /* 0x000fd80003800000 */
[----:B------:R-:W-:Y:S05]  /*0680*/  @!P0 BRA `(.L_x_2105) ;  /* 0x0000003000008947 */ /* 0x000fea0003800000 */
[----:B-1----:R-:W-:Y:S01]  /*0690*/  IADD3 R3, R3, -0x1, RZ ;  /* 0xffffffff03037810 */ /* 0x002fe20007ffe0ff */
[----:B------:R-:W-:Y:S05]  /*06a0*/  BRA.DIV ~URZ, `(.L_x_2106) ;  /* 0x0000f3727f007947 */ /* 0x000fea000b800000 */
[----:B------:R1:W4:Y:S02]  /*06b0*/  SHFL.IDX PT, R11, R9, R3, 0x1f ;  /* 0x00001f03090b7589 */ /* 0x00032400000e0000 */
.L_x_2105:
[----:B------:R-:W-:Y:S05]  /*06c0*/  BSYNC B0 ;  /* 0x0000000000007941 */ /* 0x000fea0003800000 */
.L_x_2104:
[----:B---3--:R-:W-:Y:S01]  /*06d0*/  ISETP.NE.AND P0, PT, R7, 0x1, PT ;  /* 0x000000010700780c */ /* 0x008fe20003f05270 */
[----:B----4-:R-:W-:Y:S01]  /*06e0*/  IMAD R188, R11, c[0x0][0x538], R188 ;  /* 0x00014e000bbc7a24 */ /* 0x010fe200078e02bc */
[----:B------:R-:W-:Y:S04]  /*06f0*/  BSSY B0, `(.L_x_2107) ;  /* 0x0000078000007945 */ /* 0x000fe80003800000 */
[----:B------:R-:W-:-:S07]  /*0700*/  IADD3 R4, -R188, UR4, RZ ;  /* 0x00000004bc047c10 */ /* 0x000fce000fffe1ff */
[----:B------:R-:W-:Y:S05]  /*0710*/  @!P0 BRA `(.L_x_2108) ;  /* 0x0000037000008947 */ /* 0x000fea0003800000 */
[----:B--2---:R-:W-:Y:S02]  /*0720*/  IABS R5, R10 ;  /* 0x0000000a00057213 */ /* 0x004fe40000000000 */
[----:B------:R-:W-:Y:S02]  /*0730*/  IABS R8, R7 ;  /* 0x0000000700087213 */ /* 0x000fe40000000000 */
[----:B------:R-:W2:Y:S01]  /*0740*/  I2F.RP R12, R5 ;  /* 0x00000005000c7306 */ /* 0x000ea20000209400 */
[----:B------:R-:W-:Y:S02]  /*0750*/  IABS R2, R4 ;  /* 0x0000000400027213 */ /* 0x000fe40000000000 */
[----:B------:R-:W-:-:S05]  /*0760*/  IABS R0, R10 ;  /* 0x0000000a00007213 */ /* 0x000fca0000000000 */
[----:B-1----:R-:W1:Y:S01]  /*0770*/  I2F.RP R9, R8 ;  /* 0x0000000800097306 */ /* 0x002e620000209400 */
[----:B------:R-:W-:-:S07]  /*0780*/  IMAD.MOV R0, RZ, RZ, -R0 ;  /* 0x000000ffff007224 */ /* 0x000fce00078e0a00 */
[----:B--2---:R-:W2:Y:S08]  /*0790*/  MUFU.RCP R12, R12 ;  /* 0x0000000c000c7308 */ /* 0x004eb00000001000 */
[----:B-1----:R-:W-:Y:S01]  /*07a0*/  MUFU.RCP R9, R9 ;  /* 0x0000000900097308 */ /* 0x002fe20000001000 */
[----:B--2---:R-:W-:-:S07]  /*07b0*/  IADD3 R12, R12, 0xffffffe, RZ ;  /* 0x0ffffffe0c0c7810 */ /* 0x004fce0007ffe0ff */
[----:B------:R-:W1:Y:S02]  /*07c0*/  F2I.FTZ.U32.TRUNC.NTZ R13, R12 ;  /* 0x0000000c000d7305 */ /* 0x000e64000021f000 */
[----:B-1----:R-:W-:Y:S02]  /*07d0*/  IMAD.MOV R3, RZ, RZ, -R13 ;  /* 0x000000ffff037224 */ /* 0x002fe400078e0a0d */
[----:B------:R-:W-:Y:S02]  /*07e0*/  IMAD.MOV.U32 R12, RZ, RZ, RZ ;  /* 0x000000ffff0c7224 */ /* 0x000fe400078e00ff */
[----:B------:R-:W-:-:S04]  /*07f0*/  IMAD R3, R3, R5, RZ ;  /* 0x0000000503037224 */ /* 0x000fc800078e02ff */
[----:B------:R-:W-:Y:S01]  /*0800*/  IMAD.HI.U32 R3, R13, R3, R12 ;  /* 0x000000030d037227 */ /* 0x000fe200078e000c */
[----:B------:R-:W-:-:S04]  /*0810*/  IADD3 R12, R9, 0xffffffe, RZ ;  /* 0x0ffffffe090c7810 */ /* 0x000fc80007ffe0ff */
[----:B------:R1:W2:Y:S01]  /*0820*/  F2I.FTZ.U32.TRUNC.NTZ R13, R12 ;  /* 0x0000000c000d7305 */ /* 0x0002a2000021f000 */
[----:B------:R-:W-:-:S04]  /*0830*/  IMAD.HI.U32 R3, R3, R2, RZ ;  /* 0x0000000203037227 */ /* 0x000fc800078e00ff */
[----:B------:R-:W-:-:S05]  /*0840*/  IMAD R0, R3, R0, R2 ;  /* 0x0000000003007224 */ /* 0x000fca00078e0202 */
[----:B------:R-:W-:Y:S01]  /*0850*/  ISETP.GT.U32.AND P1, PT, R5, R0, PT ;  /* 0x000000000500720c */ /* 0x000fe20003f24070 */
[----:B-1----:R-:W-:-:S12]  /*0860*/  IMAD.MOV.U32 R12, RZ, RZ, RZ ;  /* 0x000000ffff0c7224 */ /* 0x002fd800078e00ff */
[----:B------:R-:W-:Y:S01]  /*0870*/  @!P1 IMAD.IADD R0, R0, 0x1, -R5 ;  /* 0x0000000100009824 */ /* 0x000fe200078e0a05 */
[----:B------:R-:W-:Y:S02]  /*0880*/  @!P1 IADD3 R3, R3, 0x1, RZ ;  /* 0x0000000103039810 */ /* 0x000fe40007ffe0ff */
[----:B------:R-:W-:Y:S02]  /*0890*/  ISETP.NE.AND P1, PT, R10, RZ, PT ;  /* 0x000000ff0a00720c */ /* 0x000fe40003f25270 */
[----:B------:R-:W-:Y:S01]  /*08a0*/  ISETP.GE.U32.AND P2, PT, R0, R5, PT ;  /* 0x000000050000720c */ /* 0x000fe20003f46070 */
[----:B--2---:R-:W-:Y:S01]  /*08b0*/  IMAD.MOV R5, RZ, RZ, -R13 ;  /* 0x000000ffff057224 */ /* 0x004fe200078e0a0d */
        /* <DEDUP_REMOVED lines=29> */
.L_x_2108:
[----:B------:R-:W-:-:S04]  /*0a90*/  IMAD.MOV.U32 R0, RZ, RZ, 0x4 ;  /* 0x00000004ff007424 */ /* 0x000fc800078e00ff */
[----:B-1----:R-:W-:-:S05]  /*0aa0*/  IMAD.WIDE R2, R191, R0, c[0x0][0x590] ;  /* 0x00016400bf027625 */ /* 0x002fca00078e0200 */
[----:B------:R1:W3:Y:S02]  /*0ab0*/  LDG.E R5, [R2.64] ;  /* 0x0000000802057981 */ /* 0x0002e4000c1e1900 */
[----:B-1----:R-:W-:Y:S01]  /*0ac0*/  IABS R2, R4 ;  /* 0x0000000400027213 */ /* 0x002fe20000000000 */
        /* <DEDUP_REMOVED lines=25> */
[----:B------:R-:W-:Y:S01]  /*0c60*/  IMAD R0, R5, R8, RZ ;  /* 0x0000000805007224 */ /* 0x000fe200078e02ff */
[----:B------:R-:W-:-:S04]  /*0c70*/  IADD3 R8, -R8, RZ, RZ ;  /* 0x000000ff08087210 */ /* 0x000fc80007ffe1ff */
[C---:B------:R-:W-:Y:S01]  /*0c80*/  IADD3 R2, -R0.reuse, c[0x0][0x538], RZ ;  /* 0x00014e0000027a10 */ /* 0x040fe20007ffe1ff */
[----:B------:R-:W-:Y:S02]  /*0c90*/  IMAD R3, R3, R8, R4 ;  /* 0x0000000803037224 */ /* 0x000fe400078e0204 */
[----:B------:R-:W-:Y:S01]  /*0ca0*/  IMAD.MOV.U32 R8, RZ, RZ, RZ ;  /* 0x000000ffff087224 */ /* 0x000fe200078e00ff */
[----:B------:R-:W-:Y:S02]  /*0cb0*/  IMNMX R5, R5, R2, PT ;  /* 0x0000000205057217 */ /* 0x000fe40003800200 */
[----:B------:R-:W-:Y:S02]  /*0cc0*/  IABS R4, R3 ;  /* 0x0000000300047213 */ /* 0x000fe40000000000 */
[----:B------:R-:W-:Y:S01]  /*0cd0*/  IABS R7, R5 ;  /* 0x0000000500077213 */ /* 0x000fe20000000000 */
[----:B------:R-:W-:Y:S01]  /*0ce0*/  IMAD.MOV R190, RZ, RZ, -R5 ;  /* 0x000000ffffbe7224 */ /* 0x000fe200078e0a05 */
[----:B------:R-:W-:-:S02]  /*0cf0*/  IADD3 R0, R0, 0x1000000, R3 ;  /* 0x0100000000007810 */ /* 0x000fc40007ffe003 */
        /* <DEDUP_REMOVED lines=21> */
[----:B------:R-:W-:Y:S02]  /*0e50*/  IMAD R190, R11, R190, R0 ;  /* 0x000000be0bbe7224 */ /* 0x000fe400078e0200 */
[----:B------:R-:W-:Y:S02]  /*0e60*/  IMAD.MOV.U32 R2, RZ, RZ, R11 ;  /* 0x000000ffff027224 */ /* 0x000fe400078e000b */
.L_x_2109:
[----:B------:R-:W-:Y:S05]  /*0e70*/  BSYNC B0 ;  /* 0x0000000000007941 */ /* 0x000fea0003800000 */
.L_x_2107:
[----:B------:R-:W-:-:S04]  /*0e80*/  LOP3.LUT R2, RZ, R2, RZ, 0x33, !PT ;  /* 0x00000002ff027212 */ /* 0x000fc800078e33ff */
[----:B------:R-:W-:Y:S01]  /*0e90*/  IADD3 R189, R2, R10, RZ ;  /* 0x0000000a02bd7210 */ /* 0x000fe20007ffe0ff */
[----:B------:R-:W-:Y:S05]  /*0ea0*/  BRA `(.L_x_2110) ;  /* 0x0000004000007947 */ /* 0x000fea0003800000 */
.L_x_2098:
[----:B------:R-:W-:Y:S01]  /*0eb0*/  IMAD.MOV.U32 R189, RZ, RZ, RZ ;  /* 0x000000ffffbd7224 */ /* 0x000fe200078e00ff */
[----:B------:R-:W-:Y:S01]  /*0ec0*/  MOV R190, RZ ;  /* 0x000000ff00be7202 */ /* 0x000fe20000000f00 */
[----:B------:R-:W-:Y:S01]  /*0ed0*/  IMAD.U32 R188, RZ, RZ, UR4 ;  /* 0x00000004ffbc7e24 */ /* 0x000fe2000f8e00ff */
[----:B------:R-:W-:Y:S02]  /*0ee0*/  MOV R191, c[0x0][0x53c] ;  /* 0x00014f0000bf7a02 */ /* 0x000fe40000000f00 */
.L_x_2110:
[----:B------:R-:W-:Y:S01]  /*0ef0*/  ISETP.NE.AND P0, PT, R6, RZ, PT ;  /* 0x000000ff0600720c */ /* 0x000fe20003f05270 */
[----:B------:R-:W-:-:S12]  /*0f00*/  WARPSYNC 0xffffffff ;  /* 0xffffffff00007948 */ /* 0x000fd80003800000 */
[----:B------:R1:W-:Y:S04]  /*0f10*/  @!P0 STS.128 [0x24100], R188 ;  /* 0x024100bcff008388 */ /* 0x0003e80000000c00 */
[----:B------:R-:W-:Y:S06]  /*0f20*/  BAR.ARV 0x5, 0x100 ;  /* 0x0144000000007b1d */ /* 0x000fec0000002000 */
.L_x_2096:
[----:B-1----:R-:W-:-:S13]  /*0f30*/  ISETP.GE.AND P0, PT, R191, c[0x0][0x53c], PT ;  /* 0x00014f00bf007a0c */ /* 0x002fda0003f06270 */
[----:B------:R-:W-:Y:S05]  /*0f40*/  @P0 EXIT ;  /* 0x000000000000094d */ /* 0x000fea0003800000 */
[----:B------:R-:W-:-:S04]  /*0f50*/  SHF.R.S32.HI R6, RZ, 0x1f, R196 ;  /* 0x0000001fff067819 */ /* 0x000fc800000114c4 */
[CC--:B------:R-:W-:Y:S02]  /*0f60*/  LEA.HI R8, R6.reuse, R196.reuse, RZ, 0x4 ;  /* 0x000000c406087211 */ /* 0x0c0fe400078f20ff */
[CC--:B------:R-:W-:Y:S02]  /*0f70*/  LEA.HI R0, R6.reuse, R196.reuse, RZ, 0x2 ;  /* 0x000000c406007211 */ /* 0x0c0fe400078f10ff */
[----:B------:R-:W-:Y:S02]  /*0f80*/  SHF.R.S32.HI R5, RZ, 0x4, R8 ;  /* 0x00000004ff057819 */ /* 0x000fe40000011408 */
[----:B------:R-:W-:Y:S02]  /*0f90*/  LEA.HI R3, R6, R196, RZ, 0x3 ;  /* 0x000000c406037211 */ /* 0x000fe400078f18ff */
[C---:B------:R-:W-:Y:S02]  /*0fa0*/  LEA.HI R2, R8.reuse, R5, RZ, 0x1 ;  /* 0x0000000508027211 */ /* 0x040fe400078f08ff */
[----:B------:R-:W-:-:S02]  /*0fb0*/  LOP3.LUT R8, R8, 0xfffffff0, RZ, 0xc0, !PT ;  /* 0xfffffff008087812 */ /* 0x000fc400078ec0ff */
[--C-:B------:R-:W-:Y:S02]  /*0fc0*/  SHF.R.S32.HI R4, RZ, 0x2, R0.reuse ;  /* 0x00000002ff047819 */ /* 0x100fe40000011400 */
[----:B------:R-:W-:Y:S01]  /*0fd0*/  SHF.R.S32.HI R7, RZ, 0x1f, R0 ;  /* 0x0000001fff077819 */ /* 0x000fe20000011400 */
[----:B------:R-:W-:Y:S01]  /*0fe0*/  IMAD.IADD R8, R196, 0x1, -R8 ;  /* 0x00000001c4087824 */ /* 0x000fe200078e0a08 */
[----:B------:R-:W-:Y:S02]  /*0ff0*/  LOP3.LUT R2, R2, 0xfffffffe, RZ, 0xc0, !PT ;  /* 0xfffffffe02027812 */ /* 0x000fe400078ec0ff */
[----:B------:R-:W-:Y:S02]  /*1000*/  SHF.R.S32.HI R209, RZ, 0x3, R3 ;  /* 0x00000003ffd17819 */ /* 0x000fe40000011403 */
[----:B------:R-:W-:Y:S01]  /*1010*/  SHF.R.S32.HI R9, RZ, 0x1f, R8 ;  /* 0x0000001fff097819 */ /* 0x000fe20000011408 */
[----:B------:R-:W-:Y:S01]  /*1020*/  IMAD.IADD R2, R5, 0x1, -R2 ;  /* 0x0000000105027824 */ /* 0x000fe200078e0a02 */
[----:B------:R-:W-:Y:S01]  /*1030*/  LOP3.LUT R208, R3, 0xfffffff8, RZ, 0xc0, !PT ;  /* 0xfffffff803d07812 */ /* 0x000fe200078ec0ff */
[----:B------:R-:W-:Y:S01]  /*1040*/  IMAD.SHL.U32 R11, R209, 0x40, RZ ;  /* 0x00000040d10b7824 */ /* 0x000fe200078e00ff */
[----:B------:R-:W-:-:S02]  /*1050*/  LEA.HI R7, R7, R4, RZ, 0x3 ;  /* 0x0000000407077211 */ /* 0x000fc400078f18ff */
[----:B------:R-:W-:Y:S01]  /*1060*/  LEA.HI R10, R6, R196, RZ, 0x6 ;  /* 0x000000c4060a7211 */ /* 0x000fe200078f30ff */
[----:B------:R-:W-:Y:S01]  /*1070*/  IMAD.IADD R208, R196, 0x1, -R208 ;  /* 0x00000001c4d07824 */ /* 0x000fe200078e0ad0 */
[----:B------:R-:W-:Y:S02]  /*1080*/  LEA.HI R9, R9, R8, RZ, 0x3 ;  /* 0x0000000809097211 */ /* 0x000fe400078f18ff */
[----:B------:R-:W-:Y:S01]  /*1090*/  LEA.HI R6, R6, R196, RZ, 0x5 ;  /* 0x000000c406067211 */ /* 0x000fe200078f28ff */
[----:B------:R-:W-:Y:S01]  /*10a0*/  IMAD.SHL.U32 R10, R10, 0x8, RZ ;  /* 0x000000080a0a7824 */ /* 0x000fe200078e00ff */
[----:B------:R-:W-:Y:S01]  /*10b0*/  LOP3.LUT R7, R7, 0xfffffff8, RZ, 0xc0, !PT ;  /* 0xfffffff807077812 */ /* 0x000fe200078ec0ff */
[----:B------:R-:W-:Y:S01]  /*10c0*/  IMAD.SHL.U32 R212, R208, 0x8, RZ ;  /* 0x00000008d0d47824 */ /* 0x000fe200078e00ff */
[C---:B------:R-:W-:Y:S01]  /*10d0*/  LOP3.LUT R5, R9.reuse, 0xfffffff8, RZ, 0xc0, !PT ;  /* 0xfffffff809057812 */ /* 0x040fe200078ec0ff */
[----:B------:R-:W-:Y:S01]  /*10e0*/  IMAD.SHL.U32 R9, R9, 0x40, RZ ;  /* 0x0000004009097824 */ /* 0x000fe200078e00ff */
[----:B------:R-:W-:Y:S01]  /*10f0*/  LOP3.LUT R206, R6, 0xffffffe0, RZ, 0xc0, !PT ;  /* 0xffffffe006ce7812 */ /* 0x000fe200078ec0ff */
[----:B------:R-:W-:Y:S01]  /*1100*/  IMAD.IADD R7, R4, 0x1, -R7 ;  /* 0x0000000104077824 */ /* 0x000fe200078e0a07 */
[----:B------:R-:W-:Y:S01]  /*1110*/  LOP3.LUT R11, R11, 0x1c0, RZ, 0xc0, !PT ;  /* 0x000001c00b0b7812 */ /* 0x000fe200078ec0ff */
[----:B------:R-:W-:Y:S01]  /*1120*/  IMAD.IADD R5, R8, 0x1, -R5 ;  /* 0x0000000108057824 */ /* 0x000fe200078e0a05 */
[--C-:B------:R-:W-:Y:S01]  /*1130*/  SHF.R.S32.HI R8, RZ, 0x5, R6.reuse ;  /* 0x00000005ff087819 */ /* 0x100fe20000011406 */
[----:B------:R-:W-:Y:S01]  /*1140*/  IMAD.SHL.U32 R4, R208, 0x40, RZ ;  /* 0x00000040d0047824 */ /* 0x000fe200078e00ff */
[----:B------:R-:W-:Y:S01]  /*1150*/  SHF.R.S32.HI R6, RZ, 0x1f, R6 ;  /* 0x0000001fff067819 */ /* 0x000fe20000011406 */
[----:B------:R-:W-:Y:S01]  /*1160*/  IMAD.IADD R206, R196, 0x1, -R206 ;  /* 0x00000001c4ce7824 */ /* 0x000fe200078e0ace */
[----:B------:R-:W-:-:S02]  /*1170*/  SHF.R.U32.HI R202, RZ, 0x3, R11 ;  /* 0x00000003ffca7819 */ /* 0x000fc4000001160b */
[----:B------:R-:W-:Y:S02]  /*1180*/  LOP3.LUT R10, R10, 0x7ffffe00, RZ, 0xc0, !PT ;  /* 0x7ffffe000a0a7812 */ /* 0x000fe400078ec0ff */
[----:B------:R-:W-:Y:S02]  /*1190*/  LOP3.LUT R11, R11, 0x38, R212, 0xf8, !PT ;  /* 0x000000380b0b7812 */ /* 0x000fe400078ef8d4 */
[----:B------:R-:W-:Y:S02]  /*11a0*/  LOP3.LUT R4, R4, 0x1c0, RZ, 0xc0, !PT ;  /* 0x000001c004047812 */ /* 0x000fe400078ec0ff */
[----:B------:R-:W-:Y:S02]  /*11b0*/  LEA.HI R6, R6, R8, RZ, 0x3 ;  /* 0x0000000806067211 */ /* 0x000fe400078f18ff */
[----:B------:R-:W-:Y:S02]  /*11c0*/  SHF.R.S32.HI R203, RZ, 0x1f, R206 ;  /* 0x0000001fffcb7819 */ /* 0x000fe400000114ce */
[----:B------:R-:W-:Y:S01]  /*11d0*/  LOP3.LUT R202, R10, R11, R202, 0xf6, !PT ;  /* 0x0000000b0aca7212 */ /* 0x000fe200078ef6ca */
[----:B------:R-:W-:Y:S01]  /*11e0*/  IMAD.SHL.U32 R10, R2, 0x8, RZ ;  /* 0x00000008020a7824 */ /* 0x000fe200078e00ff */
[----:B------:R-:W-:-:S02]  /*11f0*/  LOP3.LUT R11, R7, 0x1, RZ, 0xc0, !PT ;  /* 0x00000001070b7812 */ /* 0x000fc400078ec0ff */
[----:B------:R-:W-:Y:S01]  /*1200*/  LOP3.LUT R3, R4, 0x8, R3, 0xf8, !PT ;  /* 0x0000000804037812 */ /* 0x000fe200078ef803 */
[----:B------:R-:W-:Y:S01]  /*1210*/  IMAD.SHL.U32 R202, R202, 0x2, RZ ;  /* 0x00000002caca7824 */ /* 0x000fe200078e00ff */
[----:B------:R-:W-:Y:S02]  /*1220*/  LOP3.LUT R0, R0, 0xfffffffc, RZ, 0xc0, !PT ;  /* 0xfffffffc00007812 */ /* 0x000fe400078ec0ff */
[----:B------:R-:W-:Y:S02]  /*1230*/  LOP3.LUT R6, R6, 0xffffff8, RZ, 0xc0, !PT ;  /* 0x0ffffff806067812 */ /* 0x000fe400078ec0ff */
[----:B------:R-:W-:Y:S01]  /*1240*/  LEA.HI R203, R203, R206, RZ, 0x2 ;  /* 0x000000cecbcb7211 */ /* 0x000fe200078f10ff */
[----:B------:R-:W-:Y:S01]  /*1250*/  IMAD.IADD R0, R196, 0x1, -R0 ;  /* 0x00000001c4007824 */ /* 0x000fe200078e0a00 */
[----:B------:R-:W-:Y:S01]  /*1260*/  SHF.R.U32.HI R4, RZ, 0x3, R4 ;  /* 0x00000003ff047819 */ /* 0x000fe20000011604 */
[C---:B------:R-:W-:Y:S01]  /*1270*/  IMAD.IADD R6, R8.reuse, 0x1, -R6 ;  /* 0x0000000108067824 */ /* 0x040fe200078e0a06 */
[----:B------:R-:W-:Y:S01]  /*1280*/  ISETP.NE.U32.AND P3, PT, R11, 0x1, PT ;  /* 0x000000010b00780c */ /* 0x000fe20003f65070 */
[----:B------:R-:W-:Y:S01]  /*1290*/  IMAD.SHL.U32 R8, R8, 0x400, RZ ;  /* 0x0000040008087824 */ /* 0x000fe200078e00ff */
[----:B------:R-:W-:-:S02]  /*12a0*/  SHF.R.S32.HI R205, RZ, 0x2, R203 ;  /* 0x00000002ffcd7819 */ /* 0x000fc400000114cb */
[----:B------:R-:W-:Y:S01]  /*12b0*/  LOP3.LUT R4, R3, R4, RZ, 0x3c, !PT ;  /* 0x0000000403047212 */ /* 0x000fe200078e3cff */
[----:B------:R-:W-:Y:S01]  /*12c0*/  IMAD.SHL.U32 R3, R5, 0x40, RZ ;  /* 0x0000004005037824 */ /* 0x000fe200078e00ff */
[C---:B------:R-:W-:Y:S01]  /*12d0*/  R2P PR, R7.reuse, 0x6 ;  /* 0x0000000607007804 */ /* 0x040fe20000000000 */
[----:B------:R-:W-:Y:S01]  /*12e0*/  IMAD.SHL.U32 R7, R7, 0x40, RZ ;  /* 0x0000004007077824 */ /* 0x000fe200078e00ff */
[----:B------:R-:W-:Y:S01]  /*12f0*/  LOP3.LUT P0, RZ, R5, 0x2, RZ, 0xc0, !PT ;  /* 0x0000000205ff7812 */ /* 0x000fe2000780c0ff */
[----:B------:R-:W-:Y:S01]  /*1300*/  IMAD R205, R6, 0x10, R205 ;  /* 0x0000001006cd7824 */ /* 0x000fe200078e02cd */
[C---:B------:R-:W-:Y:S01]  /*1310*/  LEA.HI R6, R0.reuse, R0, RZ, 0x1 ;  /* 0x0000000000067211 */ /* 0x040fe200078f08ff */
[----:B------:R-:W-:Y:S01]  /*1320*/  IMAD R207, R0, 0x2, R8 ;  /* 0x0000000200cf7824 */ /* 0x000fe200078e0208 */
[----:B------:R-:W-:Y:S01]  /*1330*/  LOP3.LUT R3, R3, 0x1c0, RZ, 0xc0, !PT ;  /* 0x000001c003037812 */ /* 0x000fe200078ec0ff */
[----:B------:R-:W-:Y:S01]  /*1340*/  IMAD R4, R2, 0x200, R4 ;  /* 0x0000020002047824 */ /* 0x000fe200078e0204 */
[----:B------:R-:W-:-:S02]  /*1350*/  LOP3.LUT R7, R7, 0x1c0, RZ, 0xc0, !PT ;  /* 0x000001c007077812 */ /* 0x000fc400078ec0ff */
[----:B------:R-:W-:Y:S02]  /*1360*/  LOP3.LUT R6, R6, 0x1ffffffe, RZ, 0xc0, !PT ;  /* 0x1ffffffe06067812 */ /* 0x000fe400078ec0ff */
[----:B------:R-:W-:Y:S02]  /*1370*/  LOP3.LUT R10, R3, 0x8, R10, 0xf8, !PT ;  /* 0x00000008030a7812 */ /* 0x000fe400078ef80a */
[----:B------:R-:W-:Y:S01]  /*1380*/  SHF.R.U32.HI R3, RZ, 0x3, R3 ;  /* 0x00000003ff037819 */ /* 0x000fe20000011603 */
[----:B------:R-:W-:Y:S01]  /*1390*/  IMAD.IADD R204, R0, 0x1, -R6 ;  /* 0x0000000100cc7824 */ /* 0x000fe200078e0a06 */
[----:B------:R-:W-:Y:S02]  /*13a0*/  LEA.HI R7, R7, R7, RZ, 0x1d ;  /* 0x0000000707077211 */ /* 0x000fe400078fe8ff */
[----:B------:R-:W-:Y:S01]  /*13b0*/  LOP3.LUT R3, R10, R3, RZ, 0x3c, !PT ;  /* 0x000000030a037212 */ /* 0x000fe200078e3cff */
[----:B------:R-:W-:Y:S01]  /*13c0*/  IMAD R204, R204, 0x8, R205 ;  /* 0x00000008cccc7824 */ /* 0x000fe200078e02cd */
[----:B------:R-:W-:Y:S01]  /*13d0*/  LOP3.LUT R0, R9, 0xfffffe00, RZ, 0xc0, !PT ;  /* 0xfffffe0009007812 */ /* 0x000fe200078ec0ff */
[----:B------:R-:W-:Y:S01]  /*13e0*/  IMAD.IADD R207, R207, 0x1, R7 ;  /* 0x00000001cfcf7824 */ /* 0x000fe200078e0207 */
[----:B------:R-:W-:Y:S01]  /*13f0*/  LOP3.LUT P4, RZ, R5, 0x4, RZ, 0xc0, !PT ;  /* 0x0000000405ff7812 */ /* 0x000fe2000788c0ff */
[----:B------:R-:W-:Y:S01]  /*1400*/  IMAD.MOV.U32 R5, RZ, RZ, 0x40 ;  /* 0x00000040ff057424 */ /* 0x000fe200078e00ff */
[----:B------:R-:W-:-:S02]  /*1410*/  IADD3 R2, R3, R0, R8 ;  /* 0x0000000003027210 */ /* 0x000fc40007ffe008 */
[----:B------:R-:W-:Y:S01]  /*1420*/  LOP3.LUT R3, R3, R0, RZ, 0xfc, !PT ;  /* 0x0000000003037212 */ /* 0x000fe200078efcff */
[----:B------:R-:W-:Y:S01]  /*1430*/  IMAD.MOV.U32 R0, RZ, RZ, 0x20 ;  /* 0x00000020ff007424 */ /* 0x000fe200078e00ff */
[----:B------:R-:W-:Y:S02]  /*1440*/  LEA R207, R207, 0x80, 0x1 ;  /* 0x00000080cfcf7811 */ /* 0x000fe400078e08ff */
[----:B------:R-:W-:Y:S02]  /*1450*/  LOP3.LUT R203, R203, 0x7ffffffc, RZ, 0xc0, !PT ;  /* 0x7ffffffccbcb7812 */ /* 0x000fe400078ec0ff */
[----:B------:R-:W-:Y:S02]  /*1460*/  SEL R211, R0, 0xffffffe0, !P1 ;  /* 0xffffffe000d37807 */ /* 0x000fe40004800000 */
[C---:B------:R-:W-:Y:S01]  /*1470*/  IADD3 R199, R207.reuse, -0x10, RZ ;  /* 0xfffffff0cfc77810 */ /* 0x040fe20007ffe0ff */
[----:B------:R-:W-:Y:S01]  /*1480*/  IMAD.IADD R203, R206, 0x1, -R203 ;  /* 0x00000001cecb7824 */ /* 0x000fe200078e0acb */
[----:B------:R-:W-:Y:S01]  /*1490*/  SEL R181, R0, 0xffffffe0, !P0 ;  /* 0xffffffe000b57807 */ /* 0x000fe20004000000 */
[C---:B------:R-:W-:Y:S01]  /*14a0*/  IMAD.IADD R216, R207.reuse, 0x1, R211 ;  /* 0x00000001cfd87824 */ /* 0x040fe200078e02d3 */
[----:B------:R-:W-:Y:S01]  /*14b0*/  @P3 IADD3 R199, R207, 0x10, RZ ;  /* 0x00000010cfc73810 */ /* 0x000fe20007ffe0ff */
[----:B------:R-:W-:Y:S01]  /*14c0*/  IMAD.SHL.U32 R203, R203, 0x2, RZ ;  /* 0x00000002cbcb7824 */ /* 0x000fe200078e00ff */
[----:B------:R-:W-:-:S02]  /*14d0*/  LEA R177, R3, 0x100, 0x1 ;  /* 0x0000010003b17811 */ /* 0x000fc400078e08ff */
        /* <DEDUP_REMOVED lines=16> */
[----:B------:R-:W-:Y:S01]  /*15e0*/  IADD3 R201, R202, 0x100, RZ ;  /* 0x00000100cac97810 */ /* 0x000fe20007ffe0ff */
[----:B------:R-:W-:Y:S01]  /*15f0*/  IMAD.IADD R176, R0, 0x1, R177 ;  /* 0x0000000100b07824 */ /* 0x000fe200078e02b1 */
[----:B------:R-:W-:Y:S01]  /*1600*/  IADD3 R200, R202, 0xc100, RZ ;  /* 0x0000c100cac87810 */ /* 0x000fe20007ffe0ff */
[----:B------:R-:W-:Y:S01]  /*1610*/  IMAD.IADD R219, R0, 0x1, R219 ;  /* 0x0000000100db7824 */ /* 0x000fe200078e02db */
[----:B------:R-:W-:Y:S01]  /*1620*/  LEA R182, R4, 0xc100, 0x1 ;  /* 0x0000c10004b67811 */ /* 0x000fe200078e08ff */
[----:B------:R-:W-:-:S02]  /*1630*/  IMAD.IADD R178, R180, 0x1, R0 ;  /* 0x00000001b4b27824 */ /* 0x000fc400078e0200 */
.L_x_2201:
        /* <DEDUP_REMOVED lines=34> */
.L_x_2111:
[----:B------:R-:W-:-:S04]  /*1860*/  ISETP.NE.U32.AND P2, PT, RZ, c[0x0][0x368], PT ;  /* 0x0000da00ff007a0c */ /* 0x000fc80003f45070 */
[----:B------:R-:W-:-:S13]  /*1870*/  ISETP.NE.AND.EX P2, PT, RZ, c[0x0][0x36c], PT, P2 ;  /* 0x0000db00ff007a0c */ /* 0x000fda0003f45320 */
[----:B------:R-:W-:Y:S05]  /*1880*/  @!P2 BRA `(.L_x_2112) ;  /* 0x000000400000a947 */ /* 0x000fea0003800000 */
[----:B--2---:R-:W-:-:S04]  /*1890*/  LEA R8, P2, R220, c[0x0][0x368], 0x2 ;  /* 0x0000da00dc087a11 */ /* 0x004fc800078410ff */
[----:B------:R-:W-:-:S05]  /*18a0*/  LEA.HI.X R9, R220, c[0x0][0x36c], R5, 0x2, P2 ;  /* 0x0000db00dc097a11 */ /* 0x000fca00010f1405 */
[----:B------:R1:W5:Y:S01]  /*18b0*/  LDG.E R185, [R8.64] ;  /* 0x0000000808b97981 */ /* 0x000362000c1e1900 */
[----:B------:R-:W-:Y:S05]  /*18c0*/  BRA `(.L_x_2113) ;  /* 0x0000005000007947 */ /* 0x000fea0003800000 */
.L_x_2112:
[----:B--2---:R-:W-:Y:S01]  /*18d0*/  MOV R185, c[0x0][0x1d0] ;  /* 0x0000740000b97a02 */ /* 0x004fe20000000f00 */
[----:B------:R-:W-:Y:S05]  /*18e0*/  @!P0 BRA `(.L_x_2113) ;  /* 0x0000003000008947 */ /* 0x000fea0003800000 */
[----:B------:R1:W2:Y:S04]  /*18f0*/  LDG.E R185, [R8.64] ;  /* 0x0000000808b97981 */ /* 0x0002a8000c1e1900 */
[----:B-1----:R-:W2:Y:S02]  /*1900*/  LDG.E R8, [R8.64+0x4] ;  /* 0x0000040808087981 */ /* 0x002ea4000c1e1900 */
[----:B--2---:R-:W-:Y:S02]  /*1910*/  IADD3 R185, -R185, R8, RZ ;  /* 0x00000008b9b97210 */ /* 0x004fe40007ffe1ff */
.L_x_2113:
[----:B------:R-:W-:Y:S01]  /*1920*/  IMAD.MOV.U32 R3, RZ, RZ, c[0x0][0x2c4] ;  /* 0x0000b100ff037624 */ /* 0x000fe200078e00ff */
[----:B------:R-:W-:Y:S01]  /*1930*/  LOP3.LUT R224, R190, 0xff0000, RZ, 0xc0, !PT ;  /* 0x00ff0000bee07812 */ /* 0x000fe200078ec0ff */
[----:B------:R-:W-:Y:S01]  /*1940*/  IMAD.SHL.U32 R189, R189, 0x80, RZ ;  /* 0x00000080bdbd7824 */ /* 0x000fe200078e00ff */
[----:B------:R-:W-:Y:S01]  /*1950*/  BSSY B0, `(.L_x_2114) ;  /* 0x0000035000007945 */ /* 0x000fe20003800000 */
[--C-:B-----5:R-:W-:Y:S01]  /*1960*/  IMAD.IADD R185, R185, 0x1, -R2.reuse ;  /* 0x00000001b9b97824 */ /* 0x120fe200078e0a02 */
[----:B------:R-:W-:Y:S01]  /*1970*/  ISETP.NE.AND P2, PT, R3, 0x1, PT ;  /* 0x000000010300780c */ /* 0x000fe20003f45270 */
[----:B------:R-:W-:Y:S01]  /*1980*/  IMAD.IADD R7, R7, 0x1, R2 ;  /* 0x0000000107077824 */ /* 0x000fe200078e0202 */
[----:B------:R-:W-:-:S02]  /*1990*/  IADD3 R3, R189, 0x7f, RZ ;  /* 0x0000007fbd037810 */ /* 0x000fc40007ffe0ff */
[C---:B------:R-:W-:Y:S02]  /*19a0*/  IADD3 R4, R185.reuse, 0x40, -R184 ;  /* 0x00000040b9047810 */ /* 0x040fe40007ffe8b8 */
[----:B-1----:R-:W-:-:S07]  /*19b0*/  IADD3 R9, R185, 0x3f, RZ ;  /* 0x0000003fb9097810 */ /* 0x002fce0007ffe0ff */
[----:B------:R-:W-:-:S05]  /*19c0*/  @P2 IMAD.HI.U32 R8, R3, c[0x0][0x2c8], RZ ;  /* 0x0000b20003082a27 */ /* 0x000fca00078e00ff */
[----:B------:R-:W-:Y:S02]  /*19d0*/  @P2 SHF.R.U32.HI R3, RZ, c[0x0][0x2cc], R8 ;  /* 0x0000b300ff032a19 */ /* 0x000fe40000011608 */
[----:B------:R-:W-:-:S03]  /*19e0*/  SHF.R.S32.HI R8, RZ, 0x1f, R9 ;  /* 0x0000001fff087819 */ /* 0x000fc60000011409 */
[----:B------:R-:W-:Y:S01]  /*19f0*/  IMAD.IADD R4, R4, 0x1, R3 ;  /* 0x0000000104047824 */ /* 0x000fe200078e0203 */
[----:B------:R-:W-:-:S04]  /*1a00*/  LEA.HI R8, R8, R9, RZ, 0x6 ;  /* 0x0000000908087211 */ /* 0x000fc800078f30ff */
[----:B------:R-:W-:Y:S02]  /*1a10*/  SHF.R.S32.HI R3, RZ, 0x1f, R4 ;  /* 0x0000001fff037819 */ /* 0x000fe40000011404 */
[----:B------:R-:W-:Y:S02]  /*1a20*/  SHF.R.S32.HI R8, RZ, 0x6, R8 ;  /* 0x00000006ff087819 */ /* 0x000fe40000011408 */
[----:B------:R-:W-:Y:S02]  /*1a30*/  LEA.HI R3, R3, R4, RZ, 0x6 ;  /* 0x0000000403037211 */ /* 0x000fe400078f30ff */
[----:B------:R-:W-:Y:S02]  /*1a40*/  LOP3.LUT R4, R190, 0xff000000, RZ, 0xc0, !PT ;  /* 0xff000000be047812 */ /* 0x000fe400078ec0ff */
[----:B------:R-:W-:Y:S02]  /*1a50*/  SHF.R.S32.HI R3, RZ, 0x6, R3 ;  /* 0x00000006ff037819 */ /* 0x000fe40000011403 */
[----:B------:R-:W-:-:S02]  /*1a60*/  SHF.R.U32.HI R4, RZ, 0x8, R4 ;  /* 0x00000008ff047819 */ /* 0x000fc40000011604 */
[----:B------:R-:W-:Y:S02]  /*1a70*/  IMNMX R3, R8, R3, PT ;  /* 0x0000000308037217 */ /* 0x000fe40003800200 */
[----:B------:R-:W-:Y:S01]  /*1a80*/  LEA.HI R224, R224, R4, RZ, 0x10 ;  /* 0x00000004e0e07211 */ /* 0x000fe200078f80ff */
[----:B------:R-:W-:Y:S01]  /*1a90*/  IMAD.MOV.U32 R4, RZ, RZ, RZ ;  /* 0x000000ffff047224 */ /* 0x000fe200078e00ff */
[----:B------:R-:W-:Y:S02]  /*1aa0*/  ISETP.GE.AND P3, PT, R3, 0x1, PT ;  /* 0x000000010300780c */ /* 0x000fe40003f66270 */
[----:B------:R-:W-:Y:S02]  /*1ab0*/  LOP3.LUT R225, R224, 0xff, RZ, 0xc0, !PT ;  /* 0x000000ffe0e17812 */ /* 0x000fe400078ec0ff */
[----:B------:R-:W-:-:S09]  /*1ac0*/  SHF.R.U32.HI R224, RZ, 0x10, R224 ;  /* 0x00000010ffe07819 */ /* 0x000fd200000116e0 */
[----:B------:R-:W-:Y:S05]  /*1ad0*/  @!P3 BRA `(.L_x_2115) ;  /* 0x000001c00000b947 */ /* 0x000fea0003800000 */
[----:B------:R-:W-:-:S04]  /*1ae0*/  ISETP.NE.AND P3, PT, R224, RZ, PT ;  /* 0x000000ffe000720c */ /* 0x000fc80003f65270 */
[----:B------:R-:W-:-:S04]  /*1af0*/  SEL R8, R224, c[0x0][0x338], P3 ;  /* 0x0000ce00e0087a07 */ /* 0x000fc80001800000 */
        /* <DEDUP_REMOVED lines=26> */
.L_x_2115:
[----:B------:R-:W-:Y:S05]  /*1ca0*/  BSYNC B0 ;  /* 0x0000000000007941 */ /* 0x000fea0003800000 */
.L_x_2114:
        /* <DEDUP_REMOVED lines=63> */
[----:B------:R-:W-:Y:S01]  /*20a0*/  IADD3 R10, P3, R209, R7, RZ ;  /* 0x00000007d10a7210 */ /* 0x000fe20007f7e0ff */
[----:B------:R-:W-:Y:S01]  /*20b0*/  IMAD R16, R16, c[0x0][0x178], RZ ;  /* 0x00005e0010107a24 */ /* 0x000fe200078e02ff */
[----:B------:R-:W-:Y:S02]  /*20c0*/  IADD3 R0, R189, R0, RZ ;  /* 0x00000000bd007210 */ /* 0x000fe40007ffe0ff */
[----:B------:R-:W-:Y:S01]  /*20d0*/  ISETP.GE.AND P6, PT, R212, c[0x0][0x198], PT ;  /* 0x00006600d4007a0c */ /* 0x000fe20003fc6270 */
[----:B------:R-:W-:Y:S01]  /*20e0*/  IMAD R16, R6, c[0x0][0x17c], R16 ;  /* 0x00005f0006107a24 */ /* 0x000fe200078e0210 */
[----:B------:R-:W-:Y:S01]  /*20f0*/  MOV R4, R0 ;  /* 0x0000000000047202 */ /* 0x000fe20000000f00 */
[----:B------:R-:W-:Y:S01]  /*2100*/  @P2 IMAD.HI.U32 R6, R0, c[0x0][0x2c8], RZ ;  /* 0x0000b20000062a27 */ /* 0x000fe200078e00ff */
[----:B------:R-:W-:-:S02]  /*2110*/  ISETP.GE.AND P5, PT, R198, c[0x0][0x198], PT ;  /* 0x00006600c6007a0c */ /* 0x000fc40003fa6270 */
[----:B------:R-:W-:Y:S01]  /*2120*/  IADD3 R17, R13, R16, RZ ;  /* 0x000000100d117210 */ /* 0x000fe20007ffe0ff */
[C---:B------:R-:W-:Y:S01]  /*2130*/  IMAD.WIDE.U32 R14, R10.reuse, c[0x0][0x1e0], R212 ;  /* 0x000078000a0e7a25 */ /* 0x040fe200078e00d4 */
[----:B------:R-:W-:Y:S02]  /*2140*/  MOV R16, R12 ;  /* 0x0000000c00107202 */ /* 0x000fe40000000f00 */
[----:B------:R-:W-:Y:S01]  /*2150*/  @P2 SHF.R.U32.HI R4, RZ, c[0x0][0x2cc], R6 ;  /* 0x0000b300ff042a19 */ /* 0x000fe20000011606 */
[----:B------:R-:W-:Y:S01]  /*2160*/  IMAD.WIDE.U32 R12, R10, c[0x0][0x208], R212 ;  /* 0x000082000a0c7a25 */ /* 0x000fe200078e00d4 */
[----:B------:R-:W-:Y:S02]  /*2170*/  SEL R6, R220, RZ, !P1 ;  /* 0x000000ffdc067207 */ /* 0x000fe40004800000 */
[----:B------:R-:W-:Y:S01]  /*2180*/  IADD3 R84, R3, -0x1, RZ ;  /* 0xffffffff03547810 */ /* 0x000fe20007ffe0ff */
[----:B------:R-:W-:Y:S01]  /*2190*/  IMAD.WIDE.U32 R16, R221, c[0x0][0x1b8], R16 ;  /* 0x00006e00dd107a25 */ /* 0x000fe200078e0010 */
[----:B-1----:R-:W-:-:S02]  /*21a0*/  SHF.R.S32.HI R8, RZ, 0x1f, R7 ;  /* 0x0000001fff087819 */ /* 0x002fc40000011407 */
[----:B------:R-:W-:Y:S01]  /*21b0*/  SEL R7, R5, RZ, !P1 ;  /* 0x000000ff05077207 */ /* 0x000fe20004800000 */
[----:B------:R-:W-:Y:S01]  /*21c0*/  IMAD R11, R221, c[0x0][0x1bc], R17 ;  /* 0x00006f00dd0b7a24 */ /* 0x000fe200078e0211 */
[----:B------:R-:W-:-:S03]  /*21d0*/  LEA.HI.X.SX32 R8, R209, R8, 0x1, P3 ;  /* 0x00000008d1087211 */ /* 0x000fc600018f0eff */
[----:B------:R-:W-:Y:S02]  /*21e0*/  IMAD R7, R7, c[0x0][0x1c0], RZ ;  /* 0x0000700007077a24 */ /* 0x000fe400078e02ff */
[C---:B------:R-:W-:Y:S02]  /*21f0*/  IMAD R9, R8.reuse, c[0x0][0x1e0], RZ ;  /* 0x0000780008097a24 */ /* 0x040fe400078e02ff */
[----:B------:R-:W-:Y:S02]  /*2200*/  IMAD R8, R8, c[0x0][0x208], RZ ;  /* 0x0000820008087a24 */ /* 0x000fe400078e02ff */
[C---:B------:R-:W-:Y:S02]  /*2210*/  IMAD R9, R10.reuse, c[0x0][0x1e4], R9 ;  /* 0x000079000a097a24 */ /* 0x040fe400078e0209 */
[----:B------:R-:W-:Y:S02]  /*2220*/  IMAD R8, R10, c[0x0][0x20c], R8 ;  /* 0x000083000a087a24 */ /* 0x000fe400078e0208 */
[----:B------:R-:W-:Y:S01]  /*2230*/  IMAD.MOV.U32 R10, RZ, RZ, R16 ;  /* 0x000000ffff0a7224 */ /* 0x000fe200078e0010 */
[----:B------:R-:W-:Y:S01]  /*2240*/  IADD3 R15, R15, R9, RZ ;  /* 0x000000090f0f7210 */ /* 0x000fe20007ffe0ff */
[C---:B------:R-:W-:Y:S01]  /*2250*/  IMAD R7, R6.reuse, c[0x0][0x1c4], R7 ;  /* 0x0000710006077a24 */ /* 0x040fe200078e0207 */
[----:B------:R-:W-:Y:S01]  /*2260*/  IADD3 R13, R13, R8, RZ ;  /* 0x000000080d0d7210 */ /* 0x000fe20007ffe0ff */
[----:B------:R-:W-:Y:S01]  /*2270*/  IMAD.WIDE.U32 R10, R6, c[0x0][0x1c0], R10 ;  /* 0x00007000060a7a25 */ /* 0x000fe200078e000a */
[----:B------:R-:W-:-:S02]  /*2280*/  IADD3 R6, -R4, RZ, RZ ;  /* 0x000000ff04067210 */ /* 0x000fc40007ffe1ff */
[----:B------:R-:W-:Y:S01]  /*2290*/  SHF.R.S32.HI R8, RZ, 0x1f, R4 ;  /* 0x0000001fff087819 */ /* 0x000fe20000011404 */
[----:B------:R-:W-:Y:S02]  /*22a0*/  IMAD.IADD R11, R11, 0x1, R7 ;  /* 0x000000010b0b7824 */ /* 0x000fe400078e0207 */
[----:B------:R-:W-:Y:S02]  /*22b0*/  IMAD R6, R6, c[0x0][0x2c4], R0 ;  /* 0x0000b10006067a24 */ /* 0x000fe400078e0200 */
[----:B------:R-:W-:Y:S02]  /*22c0*/  IMAD R8, R8, c[0x0][0x1b0], RZ ;  /* 0x00006c0008087a24 */ /* 0x000fe400078e02ff */
[----:B------:R-:W-:-:S04]  /*22d0*/  IMAD.WIDE.U32 R10, R4, c[0x0][0x1b0], R10 ;  /* 0x00006c00040a7a25 */ /* 0x000fc800078e000a */
[----:B------:R-:W-:Y:S01]  /*22e0*/  IMAD R8, R4, c[0x0][0x1b4], R8 ;  /* 0x00006d0004087a24 */ /* 0x000fe200078e0208 */
[----:B------:R-:W-:Y:S01]  /*22f0*/  SHF.R.S32.HI R4, RZ, 0x1f, R6 ;  /* 0x0000001fff047819 */ /* 0x000fe20000011406 */
[----:B------:R-:W-:-:S03]  /*2300*/  IMAD.WIDE.U32 R14, R221, c[0x0][0x1e8], R14 ;  /* 0x00007a00dd0e7a25 */ /* 0x000fc600078e000e */
[----:B------:R-:W-:Y:S01]  /*2310*/  IADD3 R11, R11, R8, RZ ;  /* 0x000000080b0b7210 */ /* 0x000fe20007ffe0ff */
[----:B------:R-:W-:Y:S01]  /*2320*/  IMAD.WIDE.U32 R12, R221, c[0x0][0x210], R12 ;  /* 0x00008400dd0c7a25 */ /* 0x000fe200078e000c */
[----:B------:R-:W-:-:S03]  /*2330*/  MOV R230, R14 ;  /* 0x0000000e00e67202 */ /* 0x000fc60000000f00 */
[----:B------:R-:W-:Y:S01]  /*2340*/  IMAD R4, R4, c[0x0][0x1a8], RZ ;  /* 0x00006a0004047a24 */ /* 0x000fe200078e02ff */
[----:B------:R-:W-:Y:S01]  /*2350*/  MOV R226, R12 ;  /* 0x0000000c00e27202 */ /* 0x000fe20000000f00 */
[C---:B------:R-:W-:Y:S02]  /*2360*/  IMAD R231, R221.reuse, c[0x0][0x1ec], R15 ;  /* 0x00007b00dde77a24 */ /* 0x040fe400078e020f */
[C---:B------:R-:W-:Y:S02]  /*2370*/  IMAD R8, R6.reuse, c[0x0][0x1ac], R4 ;  /* 0x00006b0006087a24 */ /* 0x040fe400078e0204 */
[----:B------:R-:W-:Y:S02]  /*2380*/  IMAD R227, R221, c[0x0][0x214], R13 ;  /* 0x00008500dde37a24 */ /* 0x000fe400078e020d */
[----:B------:R-:W-:-:S05]  /*2390*/  IMAD.WIDE.U32 R6, R6, c[0x0][0x1a8], R10 ;  /* 0x00006a0006067a25 */ /* 0x000fca00078e000a */
[----:B------:R-:W-:Y:S02]  /*23a0*/  IADD3 R8, R7, R8, RZ ;  /* 0x0000000807087210 */ /* 0x000fe40007ffe0ff */
[----:B------:R-:W-:Y:S02]  /*23b0*/  IADD3 R7, R209, R189, RZ ;  /* 0x000000bdd1077210 */ /* 0x000fe40007ffe0ff */
[----:B--2---:R-:W-:Y:S01]  /*23c0*/  @P4 SHF.R.S32.HI R0, RZ, 0x1f, R2 ;  /* 0x0000001fff004819 */ /* 0x004fe20000011402 */
[----:B------:R-:W-:Y:S01]  /*23d0*/  @!P4 IMAD.MOV.U32 R2, RZ, RZ, R220 ;  /* 0x000000ffff02c224 */ /* 0x000fe200078e00dc */
[----:B------:R-:W-:Y:S02]  /*23e0*/  @!P4 MOV R0, R5 ;  /* 0x000000050000c202 */ /* 0x000fe40000000f00 */
[----:B------:R-:W-:Y:S02]  /*23f0*/  ISETP.GE.AND P4, PT, R197, c[0x0][0x198], PT ;  /* 0x00006600c5007a0c */ /* 0x000fe40003f86270 */
[----:B------:R-:W-:-:S02]  /*2400*/  SEL R0, R0, RZ, !P0 ;  /* 0x000000ff00007207 */ /* 0x000fc40004000000 */
[----:B------:R-:W-:Y:S02]  /*2410*/  SEL R2, R2, RZ, !P0 ;  /* 0x000000ff02027207 */ /* 0x000fe40004000000 */
[----:B------:R-:W-:Y:S01]  /*2420*/  LEA R9, P0, R6, c[0x0][0x160], 0x1 ;  /* 0x0000580006097a11 */ /* 0x000fe200078008ff */
[C---:B------:R-:W-:Y:S02]  /*2430*/  IMAD R222, R0.reuse, c[0x0][0x1f0], RZ ;  /* 0x00007c0000de7a24 */ /* 0x040fe400078e02ff */
[----:B------:R-:W-:Y:S01]  /*2440*/  IMAD R190, R0, c[0x0][0x218], RZ ;  /* 0x0000860000be7a24 */ /* 0x000fe200078e02ff */
[----:B------:R-:W-:Y:S01]  /*2450*/  LEA.HI.X R8, R6, c[0x0][0x164], R8, 0x1, P0 ;  /* 0x0000590006087a11 */ /* 0x000fe200000f0c08 */
[C---:B------:R-:W-:Y:S02]  /*2460*/  IMAD R222, R2.reuse, c[0x0][0x1f4], R222 ;  /* 0x00007d0002de7a24 */ /* 0x040fe400078e02de */
[C---:B------:R-:W-:Y:S02]  /*2470*/  IMAD R190, R2.reuse, c[0x0][0x21c], R190 ;  /* 0x0000870002be7a24 */ /* 0x040fe400078e02be */
[----:B------:R-:W-:-:S04]  /*2480*/  IMAD.WIDE.U32 R230, R2, c[0x0][0x1f0], R230 ;  /* 0x00007c0002e67a25 */ /* 0x000fc800078e00e6 */
[----:B------:R-:W-:Y:S01]  /*2490*/  IMAD.WIDE.U32 R226, R2, c[0x0][0x218], R226 ;  /* 0x0000860002e27a25 */ /* 0x000fe200078e00e2 */
[----:B------:R-:W-:-:S04]  /*24a0*/  IADD3 R222, R231, R222, RZ ;  /* 0x000000dee7de7210 */ /* 0x000fc80007ffe0ff */
[----:B------:R-:W-:Y:S01]  /*24b0*/  IADD3 R190, R227, R190, RZ ;  /* 0x000000bee3be7210 */ /* 0x000fe20007ffe0ff */
[----:B------:R-:W-:Y:S05]  /*24c0*/  BRA.DIV ~URZ, `(.L_x_2117) ;  /* 0x0000d5c27f007947 */ /* 0x000fea000b800000 */
[----:B------:R1:W2:Y:S02]  /*24d0*/  SHFL.IDX PT, R10, R8, RZ, 0x181f ;  /* 0x00181fff080a7589 */ /* 0x0002a400000e0000 */
.L_x_2206:
[----:B------:R-:W-:Y:S05]  /*24e0*/  BRA.DIV ~URZ, `(.L_x_2118) ;  /* 0x0000d6127f007947 */ /* 0x000fea000b800000 */
[----:B------:R3:W4:Y:S02]  /*24f0*/  SHFL.IDX PT, R0, R9, RZ, 0x181f ;  /* 0x00181fff09007589 */ /* 0x00072400000e0000 */
.L_x_2207:
[----:B------:R-:W-:Y:S01]  /*2500*/  IMAD R6, R184, c[0x0][0x2c4], RZ ;  /* 0x0000b100b8067a24 */ /* 0x000fe200078e02ff */
[----:B------:R-:W-:Y:S04]  /*2510*/  BSSY B0, `(.L_x_2119) ;  /* 0x000000f000007945 */ /* 0x000fe80003800000 */
[----:B------:R-:W-:-:S13]  /*2520*/  ISETP.GE.AND P0, PT, R7, R6, PT ;  /* 0x000000060700720c */ /* 0x000fda0003f06270 */
[----:B------:R-:W-:Y:S05]  /*2530*/  @P0 BRA `(.L_x_2120) ;  /* 0x000000c000000947 */ /* 0x000fea0003800000 */
[-C--:B----4-:R-:W-:Y:S02]  /*2540*/  LEA R12, P3, R212, R0.reuse, 0x1 ;  /* 0x00000000d40c7211 */ /* 0x090fe400078608ff */
[-C--:B------:R-:W-:Y:S02]  /*2550*/  LEA R4, P1, R198, R0.reuse, 0x1 ;  /* 0x00000000c6047211 */ /* 0x080fe400078208ff */
[C---:B------:R-:W-:Y:S02]  /*2560*/  LEA R14, P0, R197.reuse, R0, 0x1 ;  /* 0x00000000c50e7211 */ /* 0x040fe400078008ff */
[-C--:B--2---:R-:W-:Y:S02]  /*2570*/  LEA.HI.X R13, R212, R10.reuse, R213, 0x1, P3 ;  /* 0x0000000ad40d7211 */ /* 0x084fe400018f0cd5 */
[-C--:B------:R-:W-:Y:S02]  /*2580*/  LEA.HI.X R5, R198, R10.reuse, R193, 0x1, P1 ;  /* 0x0000000ac6057211 */ /* 0x080fe400008f0cc1 */
[----:B------:R-:W-:Y:S01]  /*2590*/  LEA.HI.X R15, R197, R10, R192, 0x1, P0 ;  /* 0x0000000ac50f7211 */ /* 0x000fe200000f0cc0 */
[----:B------:R-:W-:Y:S01]  /*25a0*/  @!PT LDS RZ, [RZ] ;  /* 0x00000000fffff984 */ /* 0x000fe20000000800 */
[----:B------:R-:W-:Y:S01]  /*25b0*/  @!PT LDS RZ, [RZ] ;  /* 0x00000000fffff984 */ /* 0x000fe20000000800 */
[----:B------:R-:W-:Y:S01]  /*25c0*/  @!PT LDS RZ, [RZ] ;  /* 0x00000000fffff984 */ /* 0x000fe20000000800 */
[----:B------:R2:W-:Y:S04]  /*25d0*/  LDGSTS.E.BYPASS.LTC128B.128 [R202+0x18100], [R12.64], !P6 ;  /* 0x181000000cca7fae */ /* 0x0005e8000f101d48 */
[----:B------:R2:W-:Y:S04]  /*25e0*/  LDGSTS.E.BYPASS.LTC128B.128 [R202+0x1c100], [R4.64], !P5 ;  /* 0x1c10000004ca7fae */ /* 0x0005e8000e901d48 */
[----:B------:R2:W-:Y:S02]  /*25f0*/  LDGSTS.E.BYPASS.LTC128B.128 [R202+0x20100], [R14.64], !P4 ;  /* 0x201000000eca7fae */ /* 0x0005e4000e101d48 */
.L_x_2120:
[----:B------:R-:W-:Y:S05]  /*2600*/  BSYNC B0 ;  /* 0x0000000000007941 */ /* 0x000fea0003800000 */
.L_x_2119:
[----:B------:R-:W-:Y:S05]  /*2610*/  BRA.DIV ~URZ, `(.L_x_2121) ;  /* 0x0000d5527f007947 */ /* 0x000fea000b800000 */
[----:B--2---:R2:W1:Y:S04]  /*2620*/  SHFL.IDX PT, R10, R8, 0x1, 0x181f ;  /* 0x00381f00080a7f89 */ /* 0x00446800000e0000 */
[----:B------:R2:W3:Y:S02]  /*2630*/  SHFL.IDX PT, R2, R9, 0x1, 0x181f ;  /* 0x00381f0009027f89 */ /* 0x0004e400000e0000 */
.L_x_2208:
[----:B----4-:R-:W-:Y:S01]  /*2640*/  IADD3 R0, R7, 0x20, RZ ;  /* 0x0000002007007810 */ /* 0x010fe20007ffe0ff */
[----:B------:R-:W-:Y:S03]  /*2650*/  BSSY B0, `(.L_x_2122) ;  /* 0x000000f000007945 */ /* 0x000fe60003800000 */
[----:B------:R-:W-:-:S13]  /*2660*/  ISETP.GE.AND P0, PT, R0, R6, PT ;  /* 0x000000060000720c */ /* 0x000fda0003f06270 */
[----:B------:R-:W-:Y:S05]  /*2670*/  @P0 BRA `(.L_x_2123) ;  /* 0x000000c000000947 */ /* 0x000fea0003800000 */
[-C--:B---3--:R-:W-:Y:S02]  /*2680*/  LEA R12, P3, R212, R2.reuse, 0x1 ;  /* 0x00000002d40c7211 */ /* 0x088fe400078608ff */
[-C--:B------:R-:W-:Y:S02]  /*2690*/  LEA R4, P1, R198, R2.reuse, 0x1 ;  /* 0x00000002c6047211 */ /* 0x080fe400078208ff */
[C---:B------:R-:W-:Y:S02]  /*26a0*/  LEA R14, P0, R197.reuse, R2, 0x1 ;  /* 0x00000002c50e7211 */ /* 0x040fe400078008ff */
[-C--:B-1----:R-:W-:Y:S02]  /*26b0*/  LEA.HI.X R13, R212, R10.reuse, R213, 0x1, P3 ;  /* 0x0000000ad40d7211 */ /* 0x082fe400018f0cd5 */
        /* <DEDUP_REMOVED lines=8> */
.L_x_2123:
[----:B------:R-:W-:Y:S05]  /*2740*/  BSYNC B0 ;  /* 0x0000000000007941 */ /* 0x000fea0003800000 */
.L_x_2122:
[----:B------:R-:W-:Y:S05]  /*2750*/  BRA.DIV ~URZ, `(.L_x_2124) ;  /* 0x0000d4d27f007947 */ /* 0x000fea000b800000 */
[----:B-1----:R1:W4:Y:S02]  /*2760*/  SHFL.IDX PT, R10, R8, 0x2, 0x181f ;  /* 0x00581f00080a7f89 */ /* 0x00232400000e0000 */
.L_x_2209:
[----:B------:R-:W-:Y:S05]  /*2770*/  BRA.DIV ~URZ, `(.L_x_2125) ;  /* 0x0000d5227f007947 */ /* 0x000fea000b800000 */
[----:B---3--:R3:W1:Y:S02]  /*2780*/  SHFL.IDX PT, R2, R9, 0x2, 0x181f ;  /* 0x00581f0009027f89 */ /* 0x00866400000e0000 */
.L_x_2210:
[----:B------:R-:W-:Y:S01]  /*2790*/  IADD3 R0, R7, 0x40, RZ ;  /* 0x0000004007007810 */ /* 0x000fe20007ffe0ff */
[----:B------:R-:W-:Y:S03]  /*27a0*/  BSSY B0, `(.L_x_2126) ;  /* 0x000000f000007945 */ /* 0x000fe60003800000 */
[----:B------:R-:W-:-:S13]  /*27b0*/  ISETP.GE.AND P0, PT, R0, R6, PT ;  /* 0x000000060000720c */ /* 0x000fda0003f06270 */
[----:B------:R-:W-:Y:S05]  /*27c0*/  @P0 BRA `(.L_x_2127) ;  /* 0x000000c000000947 */ /* 0x000fea0003800000 */
[-C--:B-1----:R-:W-:Y:S02]  /*27d0*/  LEA R12, P3, R212, R2.reuse, 0x1 ;  /* 0x00000002d40c7211 */ /* 0x082fe400078608ff */
[-C--:B------:R-:W-:Y:S02]  /*27e0*/  LEA R4, P1, R198, R2.reuse, 0x1 ;  /* 0x00000002c6047211 */ /* 0x080fe400078208ff */
[C---:B------:R-:W-:Y:S02]  /*27f0*/  LEA R14, P0, R197.reuse, R2, 0x1 ;  /* 0x00000002c50e7211 */ /* 0x040fe400078008ff */
[-C--:B----4-:R-:W-:Y:S02]  /*2800*/  LEA.HI.X R13, R212, R10.reuse, R213, 0x1, P3 ;  /* 0x0000000ad40d7211 */ /* 0x090fe400018f0cd5 */
        /* <DEDUP_REMOVED lines=8> */
.L_x_2127:
[----:B------:R-:W-:Y:S05]  /*2890*/  BSYNC B0 ;  /* 0x0000000000007941 */ /* 0x000fea0003800000 */
.L_x_2126:
[----:B------:R-:W-:Y:S05]  /*28a0*/  BRA.DIV ~URZ, `(.L_x_2128) ;  /* 0x0000d4527f007947 */ /* 0x000fea000b800000 */
[----:B-12---:R-:W1:Y:S04]  /*28b0*/  SHFL.IDX PT, R8, R8, 0x3, 0x181f ;  /* 0x00781f0008087f89 */ /* 0x006e6800000e0000 */
[----:B---3--:R-:W2:Y:S02]  /*28c0*/  SHFL.IDX PT, R9, R9, 0x3, 0x181f ;  /* 0x00781f0009097f89 */ /* 0x008ea400000e0000 */
.L_x_2211:
[----:B------:R-:W-:-:S04]  /*28d0*/  IADD3 R7, R7, 0x60, RZ ;  /* 0x0000006007077810 */ /* 0x000fc80007ffe0ff */
[----:B------:R-:W-:-:S13]  /*28e0*/  ISETP.GE.AND P3, PT, R7, R6, PT ;  /* 0x000000060700720c */ /* 0x000fda0003f66270 */
[-C--:B--2---:R-:W-:Y:S02]  /*28f0*/  @!P3 LEA R6, P0, R212, R9.reuse, 0x1 ;  /* 0x00000009d406b211 */ /* 0x084fe400078008ff */
[-C--:B------:R-:W-:Y:S02]  /*2900*/  @!P3 LEA R4, P1, R198, R9.reuse, 0x1 ;  /* 0x00000009c604b211 */ /* 0x080fe400078208ff */
[-C--:B-1----:R-:W-:Y:S02]  /*2910*/  @!P3 LEA.HI.X R7, R212, R8.reuse, R213, 0x1, P0 ;  /* 0x00000008d407b211 */ /* 0x082fe400000f0cd5 */
[C---:B----4-:R-:W-:Y:S02]  /*2920*/  @!P3 LEA R10, P0, R197.reuse, R9, 0x1 ;  /* 0x00000009c50ab211 */ /* 0x050fe400078008ff */
[-C--:B------:R-:W-:Y:S01]  /*2930*/  @!P3 LEA.HI.X R5, R198, R8.reuse, R193, 0x1, P1 ;  /* 0x00000008c605b211 */ /* 0x080fe200008f0cc1 */
[----:B------:R-:W-:Y:S01]  /*2940*/  @!PT LDS RZ, [RZ] ;  /* 0x00000000fffff984 */ /* 0x000fe20000000800 */
[----:B------:R-:W-:Y:S01]  /*2950*/  @!PT LDS RZ, [RZ] ;  /* 0x00000000fffff984 */ /* 0x000fe20000000800 */
[----:B------:R-:W-:Y:S01]  /*2960*/  @!PT LDS RZ, [RZ] ;  /* 0x00000000fffff984 */ /* 0x000fe20000000800 */
[----:B------:R1:W-:Y:S01]  /*2970*/  @!P3 LDGSTS.E.BYPASS.LTC128B.128 [R202+0x1b100], [R6.64], !P6 ;  /* 0x1b10000006cabfae */ /* 0x0003e2000f101d48 */
[----:B------:R-:W-:-:S03]  /*2980*/  @!P3 LEA.HI.X R11, R197, R8, R192, 0x1, P0 ;  /* 0x00000008c50bb211 */ /* 0x000fc600000f0cc0 */
[----:B------:R1:W-:Y:S04]  /*2990*/  @!P3 LDGSTS.E.BYPASS.LTC128B.128 [R202+0x1f100], [R4.64], !P5 ;  /* 0x1f10000004cabfae */ /* 0x0003e8000e901d48 */
[----:B------:R1:W-:Y:S04]  /*29a0*/  @!P3 LDGSTS.E.BYPASS.LTC128B.128 [R202+0x23100], [R10.64], !P4 ;  /* 0x231000000acabfae */ /* 0x0003e8000e101d48 */
[----:B------:R-:W0:Y:S01]  /*29b0*/  LDGDEPBAR ;  /* 0x00000000000079af */ /* 0x000e220000000000 */
[----:B------:R-:W-:Y:S02]  /*29c0*/  WARPSYNC 0xffffffff ;  /* 0xffffffff00007948 */ /* 0x000fe40003800000 */
[----:B-1----:R-:W-:Y:S01]  /*29d0*/  IMAD.IADD R5, R185, 0x1, -R209 ;  /* 0x00000001b9057824 */ /* 0x002fe200078e0ad1 */
[----:B------:R-:W-:Y:S01]  /*29e0*/  SHF.R.S32.HI R6, RZ, 0x1f, R84 ;  /* 0x0000001fff067819 */ /* 0x000fe20000011454 */
[----:B------:R-:W-:Y:S01]  /*29f0*/  IMAD.MOV.U32 R2, RZ, RZ, 0x20 ;  /* 0x00000020ff027424 */ /* 0x000fe200078e00ff */
[----:B------:R-:W-:Y:S01]  /*2a00*/  BAR.SYNC.DEFER_BLOCKING 0x0 ;  /* 0x0000000000007b1d */ /* 0x000fe20000010000 */
[----:B------:R-:W-:-:S02]  /*2a10*/  IMAD R5, R84, -0x40, R5 ;  /* 0xffffffc054057824 */ /* 0x000fc400078e0205 */
[----:B------:R-:W-:Y:S02]  /*2a20*/  IMAD R0, R6, c[0x0][0x1e0], RZ ;  /* 0x0000780006007a24 */ /* 0x000fe400078e02ff */
[C---:B------:R-:W-:Y:S01]  /*2a30*/  IMAD.WIDE.U32 R10, R84.reuse, c[0x0][0x1e0], RZ ;  /* 0x00007800540a7a25 */ /* 0x040fe200078e00ff */
[C---:B------:R-:W-:Y:S01]  /*2a40*/  ISETP.GE.AND P6, PT, R5.reuse, 0x21, PT ;  /* 0x000000210500780c */ /* 0x040fe20003fc6270 */
[----:B------:R-:W-:Y:S01]  /*2a50*/  ULDC.64 UR4, c[0x0][0x208] ;  /* 0x0000820000047ab9 */ /* 0x000fe20000000a00 */
[----:B------:R-:W-:Y:S01]  /*2a60*/  ISETP.GE.AND P4, PT, R5, 0x1, PT ;  /* 0x000000010500780c */ /* 0x000fe20003f86270 */
[----:B------:R-:W-:Y:S01]  /*2a70*/  IMAD R0, R84, c[0x0][0x1e4], R0 ;  /* 0x0000790054007a24 */ /* 0x000fe200078e0200 */
[----:B------:R-:W-:Y:S01]  /*2a80*/  LEA R4, P0, R10, R230, 0x6 ;  /* 0x000000e60a047211 */ /* 0x000fe200078030ff */
[C---:B------:R-:W-:Y:S01]  /*2a90*/  IMAD.WIDE.U32 R8, R2.reuse, c[0x0][0x1e0], RZ ;  /* 0x0000780002087a25 */ /* 0x040fe200078e00ff */
[----:B------:R-:W-:Y:S01]  /*2aa0*/  USHF.L.U32 UR7, UR4, 0x6, URZ ;  /* 0x0000000604077899 */ /* 0x000fe2000800063f */
[----:B------:R-:W-:Y:S01]  /*2ab0*/  BSSY B0, `(.L_x_2129) ;  /* 0x0000050000007945 */ /* 0x000fe20003800000 */
[----:B------:R-:W-:Y:S01]  /*2ac0*/  UMOV UR6, 0x6 ;  /* 0x0000000600067882 */ /* 0x000fe20000000000 */
[----:B------:R-:W-:Y:S01]  /*2ad0*/  IMAD.IADD R0, R11, 0x1, R0 ;  /* 0x000000010b007824 */ /* 0x000fe200078e0200 */
[----:B------:R-:W-:Y:S01]  /*2ae0*/  USHF.L.U64.HI UR5, UR4, UR6, UR5 ;  /* 0x0000000604057299 */ /* 0x000fe20008010205 */
[----:B------:R-:W-:-:S02]  /*2af0*/  IMAD R7, R2, c[0x0][0x1e4], RZ ;  /* 0x0000790002077a24 */ /* 0x000fc400078e02ff */
[----:B------:R-:W-:Y:S01]  /*2b00*/  @P6 IADD3 R8, P1, R4, R8, RZ ;  /* 0x0000000804086210 */ /* 0x000fe20007f3e0ff */
[----:B------:R-:W-:Y:S01]  /*2b10*/  IMAD R6, R6, c[0x0][0x208], RZ ;  /* 0x0000820006067a24 */ /* 0x000fe200078e02ff */
[----:B------:R-:W-:Y:S01]  /*2b20*/  LEA.HI.X R0, R10, R222, R0, 0x6, P0 ;  /* 0x000000de0a007211 */ /* 0x000fe200000f3400 */
[----:B------:R-:W-:Y:S01]  /*2b30*/  IMAD.WIDE.U32 R10, R84, c[0x0][0x208], RZ ;  /* 0x00008200540a7a25 */ /* 0x000fe200078e00ff */
[----:B------:R-:W-:Y:S02]  /*2b40*/  @P4 LEA R12, P0, R4, c[0x0][0x1c8], 0x1 ;  /* 0x00007200040c4a11 */ /* 0x000fe400078008ff */
[----:B------:R-:W-:Y:S01]  /*2b50*/  @P6 IADD3.X R7, R0, R9, R7, P1, !PT ;  /* 0x0000000900076210 */ /* 0x000fe20000ffe407 */
[----:B------:R-:W-:Y:S01]  /*2b60*/  IMAD R6, R84, c[0x0][0x20c], R6 ;  /* 0x0000830054067a24 */ /* 0x000fe200078e0206 */
[----:B------:R-:W-:Y:S02]  /*2b70*/  @P4 ISETP.GE.AND P1, PT, R212, c[0x0][0x1d4], PT ;  /* 0x00007500d4004a0c */ /* 0x000fe40003f26270 */
[----:B------:R-:W-:Y:S01]  /*2b80*/  @P4 LEA.HI.X R13, R4, c[0x0][0x1cc], R0, 0x1, P0 ;  /* 0x00007300040d4a11 */ /* 0x000fe200000f0c00 */
[----:B------:R-:W-:Y:S01]  /*2b90*/  IMAD.IADD R6, R11, 0x1, R6 ;  /* 0x000000010b067824 */ /* 0x000fe200078e0206 */
[----:B------:R-:W-:-:S02]  /*2ba0*/  @P4 ISETP.GE.AND P0, PT, R198, c[0x0][0x1d4], PT ;  /* 0x00007500c6004a0c */ /* 0x000fc40003f06270 */
[----:B------:R-:W-:Y:S02]  /*2bb0*/  LEA R0, P3, R10, R226, 0x6 ;  /* 0x000000e20a007211 */ /* 0x000fe400078630ff */
[----:B------:R-:W-:Y:S02]  /*2bc0*/  @P6 LEA R14, P5, R8, c[0x0][0x1c8], 0x1 ;  /* 0x00007200080e6a11 */ /* 0x000fe400078a08ff */
[----:B------:R-:W-:Y:S02]  /*2bd0*/  LEA.HI.X R6, R10, R190, R6, 0x6, P3 ;  /* 0x000000be0a067211 */ /* 0x000fe400018f3406 */
[----:B------:R-:W-:Y:S01]  /*2be0*/  @P4 ISETP.GE.AND P3, PT, R197, c[0x0][0x1d4], PT ;  /* 0x00007500c5004a0c */ /* 0x000fe20003f66270 */
[----:B------:R-:W-:Y:S01]  /*2bf0*/  @!PT LDS RZ, [RZ] ;  /* 0x00000000fffff984 */ /* 0x000fe20000000800 */
[----:B------:R-:W-:Y:S01]  /*2c00*/  @!PT LDS RZ, [RZ] ;  /* 0x00000000fffff984 */ /* 0x000fe20000000800 */
[----:B------:R-:W-:Y:S01]  /*2c10*/  @!PT LDS RZ, [RZ] ;  /* 0x00000000fffff984 */ /* 0x000fe20000000800 */
[----:B------:R1:W-:Y:S01]  /*2c20*/  @P4 LDGSTS.E.BYPASS.LTC128B.128 [R202+0xc100], [R12.64], !P1 ;  /* 0x0c1000000cca4fae */ /* 0x0003e2000c901d48 */
[----:B------:R-:W-:Y:S02]  /*2c30*/  @P6 ISETP.GE.AND P1, PT, R212, c[0x0][0x1d4], PT ;  /* 0x00007500d4006a0c */ /* 0x000fe40003f26270 */
[----:B------:R-:W-:Y:S01]  /*2c40*/  @P6 LEA.HI.X R15, R8, c[0x0][0x1cc], R7, 0x1, P5 ;  /* 0x00007300080f6a11 */ /* 0x000fe200028f0c07 */
[----:B------:R1:W-:Y:S01]  /*2c50*/  @P4 LDGSTS.E.BYPASS.LTC128B.128 [R202+0xe100], [R12.64+0x80], !P0 ;  /* 0x0e1000800cca4fae */ /* 0x0003e2000c101d48 */
[----:B------:R-:W-:-:S02]  /*2c60*/  @P6 ISETP.GE.AND P0, PT, R198, c[0x0][0x1d4], PT ;  /* 0x00007500c6006a0c */ /* 0x000fc40003f06270 */
[----:B------:R-:W-:-:S04]  /*2c70*/  LEA R8, P5, R0, c[0x0][0x1f8], 0x1 ;  /* 0x00007e0000087a11 */ /* 0x000fc800078a08ff */
[----:B------:R-:W-:Y:S01]  /*2c80*/  LEA.HI.X R9, R0, c[0x0][0x1fc], R6, 0x1, P5 ;  /* 0x00007f0000097a11 */ /* 0x000fe200028f0c06 */
[----:B------:R1:W-:Y:S01]  /*2c90*/  @P4 LDGSTS.E.BYPASS.LTC128B.128 [R202+0x10100], [R12.64+0x100], !P3 ;  /* 0x101001000cca4fae */ /* 0x0003e2000d901d48 */
[C---:B------:R-:W-:Y:S01]  /*2ca0*/  @P6 ISETP.GE.AND P5, PT, R197.reuse, c[0x0][0x1d4], PT ;  /* 0x00007500c5006a0c */ /* 0x040fe20003fa6270 */
[----:B------:R-:W-:Y:S01]  /*2cb0*/  IMAD.MOV.U32 R0, RZ, RZ, 0x40 ;  /* 0x00000040ff007424 */ /* 0x000fe200078e00ff */
[----:B------:R-:W-:Y:S01]  /*2cc0*/  ISETP.GE.AND P4, PT, R212, c[0x0][0x1d4], PT ;  /* 0x00007500d4007a0c */ /* 0x000fe20003f86270 */
[----:B------:R1:W-:Y:S01]  /*2cd0*/  @P6 LDGSTS.E.BYPASS.LTC128B.128 [R202+0xd100], [R14.64], !P1 ;  /* 0x0d1000000eca6fae */ /* 0x0003e2000c901d48 */
[----:B------:R-:W-:Y:S02]  /*2ce0*/  ISETP.GE.AND P3, PT, R198, c[0x0][0x1d4], PT ;  /* 0x00007500c6007a0c */ /* 0x000fe40003f66270 */
[----:B------:R-:W-:Y:S01]  /*2cf0*/  ISETP.GE.AND P1, PT, R197, c[0x0][0x1d4], PT ;  /* 0x00007500c5007a0c */ /* 0x000fe20003f26270 */
[----:B------:R1:W-:Y:S01]  /*2d00*/  @P6 LDGSTS.E.BYPASS.LTC128B.128 [R202+0xf100], [R14.64+0x80], !P0 ;  /* 0x0f1000800eca6fae */ /* 0x0003e2000c101d48 */
[----:B------:R-:W-:-:S02]  /*2d10*/  ISETP.LT.OR P0, PT, R5, 0x1, P4 ;  /* 0x000000010500780c */ /* 0x000fc40002701670 */
[----:B------:R-:W-:-:S03]  /*2d20*/  ISETP.LT.OR P4, PT, R5, 0x21, P4 ;  /* 0x000000210500780c */ /* 0x000fc60002781670 */
[----:B------:R1:W-:Y:S01]  /*2d30*/  @P6 LDGSTS.E.BYPASS.LTC128B.128 [R202+0x11100], [R14.64+0x100], !P5 ;  /* 0x111001000eca6fae */ /* 0x0003e2000e901d48 */
[C---:B------:R-:W-:Y:S02]  /*2d40*/  ISETP.LT.OR P6, PT, R5.reuse, 0x1, P3 ;  /* 0x000000010500780c */ /* 0x040fe40001fc1670 */
[C---:B------:R-:W-:Y:S01]  /*2d50*/  ISETP.LT.OR P5, PT, R5.reuse, 0x1, P1 ;  /* 0x000000010500780c */ /* 0x040fe20000fa1670 */
[----:B------:R-:W0:Y:S01]  /*2d60*/  LDGDEPBAR ;  /* 0x00000000000079af */ /* 0x000e220000000000 */
[C---:B------:R-:W-:Y:S02]  /*2d70*/  ISETP.LT.OR P3, PT, R5.reuse, 0x21, P3 ;  /* 0x000000210500780c */ /* 0x040fe40001f61670 */
[----:B------:R-:W-:Y:S01]  /*2d80*/  ISETP.LT.OR P1, PT, R5, 0x21, P1 ;  /* 0x000000210500780c */ /* 0x000fe20000f21670 */
[----:B------:R1:W-:Y:S01]  /*2d90*/  LDGSTS.E.BYPASS.LTC128B.128 [R202+0x100], [R8.64], !P0 ;  /* 0x0010000008ca7fae */ /* 0x0003e2000c101d48 */
[----:B------:R-:W-:-:S04]  /*2da0*/  IADD3 R4, P0, R8, UR7, RZ ;  /* 0x0000000708047c10 */ /* 0x000fc8000ff1e0ff */
[----:B------:R-:W-:Y:S01]  /*2db0*/  IADD3.X R5, R9, UR5, RZ, P0, !PT ;  /* 0x0000000509057c10 */ /* 0x000fe200087fe4ff */
[----:B------:R1:W-:Y:S04]  /*2dc0*/  LDGSTS.E.BYPASS.LTC128B.128 [R202+0x2100], [R8.64+0x80], !P6 ;  /* 0x0210008008ca7fae */ /* 0x0003e8000f101d48 */
[----:B------:R1:W-:Y:S04]  /*2dd0*/  LDGSTS.E.BYPASS.LTC128B.128 [R202+0x4100], [R8.64+0x100], !P5 ;  /* 0x0410010008ca7fae */ /* 0x0003e8000e901d48 */
        /* <DEDUP_REMOVED lines=20> */
[----:B------:R-:W-:Y:S02]  /*2f20*/  ISETP.GE.AND P0, PT, R197, c[0x0][0x1d4], PT ;  /* 0x00007500c5007a0c */ /* 0x000fe40003f06270 */
[----:B------:R-:W-:Y:S01]  /*2f30*/  IADD3 R6, P5, R6, R8, RZ ;  /* 0x0000000806067210 */ /* 0x000fe20007fbe0ff */
[----:B------:R1:W-:Y:S03]  /*2f40*/  LDGSTS.E.BYPASS.LTC128B.128 [R202+0x12100], [R8.64], !P4 ;  /* 0x1210000008ca7fae */ /* 0x0003e6000e101d48 */
[----:B------:R-:W-:-:S03]  /*2f50*/  IADD3.X R7, R9, R7, R4, P5, !PT ;  /* 0x0000000709077210 */ /* 0x000fc60002ffe404 */
[----:B------:R1:W-:Y:S04]  /*2f60*/  LDGSTS.E.BYPASS.LTC128B.128 [R202+0x14100], [R8.64+0x80], !P3 ;  /* 0x1410008008ca7fae */ /* 0x0003e8000d901d48 */
[----:B------:R1:W-:Y:S04]  /*2f70*/  LDGSTS.E.BYPASS.LTC128B.128 [R202+0x16100], [R8.64+0x100], !P0 ;  /* 0x1610010008ca7fae */ /* 0x0003e8000c101d48 */
[----:B------:R1:W-:Y:S04]  /*2f80*/  LDGSTS.E.BYPASS.LTC128B.128 [R202+0x13100], [R6.64], !P4 ;  /* 0x1310000006ca7fae */ /* 0x0003e8000e101d48 */
[----:B------:R1:W-:Y:S04]  /*2f90*/  LDGSTS.E.BYPASS.LTC128B.128 [R202+0x15100], [R6.64+0x80], !P3 ;  /* 0x1510008006ca7fae */ /* 0x0003e8000d901d48 */
[----:B------:R1:W-:Y:S02]  /*2fa0*/  LDGSTS.E.BYPASS.LTC128B.128 [R202+0x17100], [R6.64+0x100], !P0 ;  /* 0x1710010006ca7fae */ /* 0x0003e4000c101d48 */
.L_x_2130:
[----:B------:R-:W-:Y:S05]  /*2fb0*/  BSYNC B0 ;  /* 0x0000000000007941 */ /* 0x000fea0003800000 */
.L_x_2129:
        /* <DEDUP_REMOVED lines=12> */
[----:B-1----:R2:W1:Y:S04]  /*3080*/  LDSM.16.M88.4 R4, [R182+0x1800] ;  /* 0x00180000b604783b */ /* 0x0024680000000200 */
[----:B------:R2:W1:Y:S04]  /*3090*/  LDSM.16.M88.4 R72, [R180] ;  /* 0x00000000b448783b */ /* 0x0004680000000200 */
[----:B------:R2:W1:Y:S04]  /*30a0*/  LDSM.16.M88.4 R52, [R85] ;  /* 0x000000005534783b */ /* 0x0004680000000200 */
[----:B------:R2:W1:Y:S04]  /*30b0*/  LDSM.16.M88.4 R20, [R85+0x800] ;  /* 0x000800005514783b */ /* 0x0004680000000200 */
[----:B------:R2:W1:Y:S04]  /*30c0*/  LDSM.16.M88.4 R16, [R85+0x1000] ;  /* 0x001000005510783b */ /* 0x0004680000000200 */
[----:B------:R2:W1:Y:S01]  /*30d0*/  LDSM.16.M88.4 R80, [R85+0x1800] ;  /* 0x001800005550783b */ /* 0x0004620000000200 */
[----:B------:R-:W-:Y:S05]  /*30e0*/  @!P1 BRA `(.L_x_2132) ;  /* 0x0000018000009947 */ /* 0x000fea0003800000 */
[----:B------:R-:W-:Y:S02]  /*30f0*/  IADD3 R2, R3, -0x2, RZ ;  /* 0xfffffffe03027810 */ /* 0x000fe40007ffe0ff */
[----:B------:R-:W-:-:S02]  /*3100*/  ISETP.GE.AND P3, PT, R212, c[0x0][0x1d4], PT ;  /* 0x00007500d4007a0c */ /* 0x000fc40003f66270 */
        /* <DEDUP_REMOVED lines=16> */
[----:B------:R-:W-:-:S03]  /*3210*/  IADD3.X R9, R13, UR5, RZ, P4, !PT ;  /* 0x000000050d097c10 */ /* 0x000fc6000a7fe4ff */
[----:B------:R2:W-:Y:S04]  /*3220*/  LDGSTS.E.BYPASS.LTC128B.128 [R202+0x8100], [R12.64+0x80], !P1 ;  /* 0x081000800cca7fae */ /* 0x0005e8000c901d48 */
[----:B------:R2:W-:Y:S04]  /*3230*/  LDGSTS.E.BYPASS.LTC128B.128 [R202+0xa100], [R12.64+0x100], !P0 ;  /* 0x0a1001000cca7fae */ /* 0x0005e8000c101d48 */
[----:B------:R2:W-:Y:S04]  /*3240*/  LDGSTS.E.BYPASS.LTC128B.128 [R202+0x7100], [R8.64], !P3 ;  /* 0x0710000008ca7fae */ /* 0x0005e8000d901d48 */
[----:B------:R2:W-:Y:S04]  /*3250*/  LDGSTS.E.BYPASS.LTC128B.128 [R202+0x9100], [R8.64+0x80], !P1 ;  /* 0x0910008008ca7fae */ /* 0x0005e8000c901d48 */
[----:B------:R2:W-:Y:S02]  /*3260*/  LDGSTS.E.BYPASS.LTC128B.128 [R202+0xb100], [R8.64+0x100], !P0 ;  /* 0x0b10010008ca7fae */ /* 0x0005e4000c101d48 */
.L_x_2132:
[----:B------:R-:W-:Y:S05]  /*3270*/  BSYNC B0 ;  /* 0x0000000000007941 */ /* 0x000fea0003800000 */
.L_x_2131:
[----:B------:R-:W-:Y:S01]  /*3280*/  LOP3.LUT P0, RZ, R208, 0x4, RZ, 0xc0, !PT ;  /* 0x00000004d0ff7812 */ /* 0x000fe2000780c0ff */
[C---:B---3--:R-:W-:Y:S01]  /*3290*/  HMMA.16816.F32.BF16 R32, R76.reuse, R28, RZ ;  /* 0x0000001c4c20723c */ /* 0x048fe200000418ff */
[----:B------:R-:W-:Y:S01]  /*32a0*/  LDSM.16.M88.4 R64, [R179] ;  /* 0x00000000b340783b */ /* 0x000fe20000000200 */
[----:B------:R-:W-:Y:S01]  /*32b0*/  IMAD.IADD R234, R204, 0x1, R189 ;  /* 0x00000001ccea7824 */ /* 0x000fe200078e02bd */
[----:B------:R-:W-:Y:S01]  /*32c0*/  SEL R134, R0, 0xffffffc0, !P0 ;  /* 0xffffffc000867807 */ /* 0x000fe20004000000 */
[C---:B------:R-:W-:Y:S01]  /*32d0*/  IMAD.IADD R165, R181.reuse, 0x1, R177 ;  /* 0x00000001b5a57824 */ /* 0x040fe200078e02b1 */
[----:B------:R-:W0:Y:S01]  /*32e0*/  LDGDEPBAR ;  /* 0x00000000000079af */ /* 0x000e220000000000 */
[----:B------:R-:W-:Y:S01]  /*32f0*/  IMAD.IADD R158, R181, 0x1, R176 ;  /* 0x00000001b59e7824 */ /* 0x000fe200078e02b0 */
[----:B------:R-:W-:Y:S01]  /*3300*/  IADD3 R0, R134, R182, R135 ;  /* 0x000000b686007210 */ /* 0x000fe20007ffe087 */
[C---:B------:R-:W-:Y:S01]  /*3310*/  HMMA.16816.F32.BF16 R28, R76.reuse, R30, RZ ;  /* 0x0000001e4c1c723c */ /* 0x040fe200000418ff */
[----:B------:R-:W-:Y:S01]  /*3320*/  IMAD.IADD R2, R182, 0x1, R134 ;  /* 0x00000001b6027824 */ /* 0x000fe200078e0286 */
[----:B------:R-:W-:Y:S02]  /*3330*/  BSSY B0, `(.L_x_2133) ;  /* 0x0000227000007945 */ /* 0x000fe40003800000 */
[----:B------:R-:W-:Y:S04]  /*3340*/  LDSM.16.M88.4 R56, [R0+0x800] ;  /* 0x000800000038783b */ /* 0x000fe80000000200 */
[C---:B----4-:R-:W-:Y:S01]  /*3350*/  HMMA.16816.F32.BF16 R48, R76.reuse, R44, RZ ;  /* 0x0000002c4c30723c */ /* 0x050fe200000418ff */
[----:B--2---:R-:W-:Y:S04]  /*3360*/  LDSM.16.M88.4 R8, [R2+0x800] ;  /* 0x000800000208783b */ /* 0x004fe80000000200 */
[----:B------:R-:W-:Y:S03]  /*3370*/  LDSM.16.M88.4 R12, [R2] ;  /* 0x00000000020c783b */ /* 0x000fe60000000200 */
[C---:B------:R-:W-:Y:S01]  /*3380*/  HMMA.16816.F32.BF16 R40, R76.reuse, R36, RZ ;  /* 0x000000244c28723c */ /* 0x040fe200000418ff */
[----:B------:R-:W-:Y:S04]  /*3390*/  LDSM.16.M88.4 R68, [R2+0x1800] ;  /* 0x001800000244783b */ /* 0x000fe80000000200 */
[----:B------:R-:W-:Y:S03]  /*33a0*/  LDSM.16.M88.4 R60, [R0] ;  /* 0x00000000003c783b */ /* 0x000fe60000000200 */
[C---:B------:R-:W-:Y:S08]  /*33b0*/  HMMA.16816.F32.BF16 R44, R76.reuse, R46, RZ ;  /* 0x0000002e4c2c723c */ /* 0x040ff000000418ff */
[C---:B------:R-:W-:Y:S08]  /*33c0*/  HMMA.16816.F32.BF16 R36, R76.reuse, R38, RZ ;  /* 0x000000264c24723c */ /* 0x040ff000000418ff */
[C---:B-1----:R-:W-:Y:S08]  /*33d0*/  HMMA.16816.F32.BF16 R24, R76.reuse, R4, RZ ;  /* 0x000000044c18723c */ /* 0x042ff000000418ff */
[----:B------:R-:W-:Y:S01]  /*33e0*/  HMMA.16816.F32.BF16 R76, R76, R6, RZ ;  /* 0x000000064c4c723c */ /* 0x000fe200000418ff */
[----:B------:R-:W1:Y:S07]  /*33f0*/  LDSM.16.M88.4 R4, [R2+0x1000] ;  /* 0x001000000204783b */ /* 0x000e6e0000000200 */
[C---:B------:R-:W-:Y:S08]  /*3400*/  HMMA.16816.F32.BF16 R32, R72.reuse, R16, R32 ;  /* 0x000000104820723c */ /* 0x040ff00000041820 */
[C---:B------:R-:W-:Y:S01]  /*3410*/  HMMA.16816.F32.BF16 R28, R72.reuse, R18, R28 ;  /* 0x00000012481c723c */ /* 0x040fe2000004181c */
[----:B------:R-:W-:Y:S07]  /*3420*/  LDSM.16.M88.4 R16, [R178] ;  /* 0x00000000b210783b */ /* 0x000fee0000000200 */
[C---:B------:R-:W-:Y:S08]  /*3430*/  HMMA.16816.F32.BF16 R48, R72.reuse, R52, R48 ;  /* 0x000000344830723c */ /* 0x040ff00000041830 */
[C---:B------:R-:W-:Y:S01]  /*3440*/  HMMA.16816.F32.BF16 R44, R72.reuse, R54, R44 ;  /* 0x00000036482c723c */ /* 0x040fe2000004182c */
[----:B------:R-:W2:Y:S07]  /*3450*/  LDSM.16.M88.4 R52, [R0+0x1000] ;  /* 0x001000000034783b */ /* 0x000eae0000000200 */
[C---:B------:R-:W-:Y:S08]  /*3460*/  HMMA.16816.F32.BF16 R40, R72.reuse, R20, R40 ;  /* 0x000000144828723c */ /* 0x040ff00000041828 */
[C---:B------:R-:W-:Y:S01]  /*3470*/  HMMA.16816.F32.BF16 R36, R72.reuse, R22, R36 ;  /* 0x000000164824723c */ /* 0x040fe20000041824 */
[----:B------:R-:W3:Y:S07]  /*3480*/  LDSM.16.M88.4 R20, [R0+0x1800] ;  /* 0x001800000014783b */ /* 0x000eee0000000200 */
        /* <DEDUP_REMOVED lines=15> */
[----:B------:R-:W-:Y:S04]  /*3580*/  LDSM.16.M88.4 R68, [R180+0x4000] ;  /* 0x00400000b444783b */ /* 0x000fe80000000200 */
        /* <DEDUP_REMOVED lines=12> */
[----:B------:R-:W-:Y:S04]  /*3650*/  LDSM.16.M88.4 R20, [R179+0x4000] ;  /* 0x00400000b314783b */ /* 0x000fe80000000200 */
[----:B------:R-:W-:Y:S03]  /*3660*/  LDSM.16.M88.4 R16, [R2+0x2000] ;  /* 0x002000000210783b */ /* 0x000fe60000000200 */
[C---:B-1----:R-:W-:Y:S08]  /*3670*/  HMMA.16816.F32.BF16 R32, R76.reuse, R4, R32 ;  /* 0x000000044c20723c */ /* 0x042ff00000041820 */
[C---:B------:R-:W-:Y:S01]  /*3680*/  HMMA.16816.F32.BF16 R28, R76.reuse, R6, R28 ;  /* 0x000000064c1c723c */ /* 0x040fe2000004181c */
[----:B------:R-:W-:Y:S07]  /*3690*/  LDSM.16.M88.4 R4, [R2+0x3800] ;  /* 0x003800000204783b */ /* 0x000fee0000000200 */
[C---:B----4-:R-:W-:Y:S08]  /*36a0*/  HMMA.16816.F32.BF16 R40, R76.reuse, R8, R40 ;  /* 0x000000084c28723c */ /* 0x050ff00000041828 */
[C---:B------:R-:W-:Y:S01]  /*36b0*/  HMMA.16816.F32.BF16 R36, R76.reuse, R10, R36 ;  /* 0x0000000a4c24723c */ /* 0x040fe20000041824 */
[----:B------:R-:W1:Y:S07]  /*36c0*/  LDSM.16.M88.4 R8, [R2+0x3000] ;  /* 0x003000000208783b */ /* 0x000e6e0000000200 */
[C---:B-----5:R-:W-:Y:S08]  /*36d0*/  HMMA.16816.F32.BF16 R48, R76.reuse, R12, R48 ;  /* 0x0000000c4c30723c */ /* 0x060ff00000041830 */
[C---:B------:R-:W-:Y:S01]  /*36e0*/  HMMA.16816.F32.BF16 R44, R76.reuse, R14, R44 ;  /* 0x0000000e4c2c723c */ /* 0x040fe2000004182c */
[----:B------:R-:W3:Y:S07]  /*36f0*/  LDSM.16.M88.4 R12, [R2+0x2800] ;  /* 0x00280000020c783b */ /* 0x000eee0000000200 */
[C---:B------:R-:W-:Y:S08]  /*3700*/  HMMA.16816.F32.BF16 R24, R76.reuse, R80, R24 ;  /* 0x000000504c18723c */ /* 0x040ff00000041818 */
[----:B------:R-:W-:Y:S08]  /*3710*/  HMMA.16816.F32.BF16 R72, R76, R82, R72 ;  /* 0x000000524c48723c */ /* 0x000ff00000041848 */
[C---:B--2---:R-:W-:Y:S08]  /*3720*/  HMMA.16816.F32.BF16 R32, R68.reuse, R56, R32 ;  /* 0x000000384420723c */ /* 0x044ff00000041820 */
[C---:B------:R-:W-:Y:S01]  /*3730*/  HMMA.16816.F32.BF16 R28, R68.reuse, R58, R28 ;  /* 0x0000003a441c723c */ /* 0x040fe2000004181c */
[----:B------:R-:W-:Y:S07]  /*3740*/  LDSM.16.M88.4 R56, [R0+0x2000] ;  /* 0x002000000038783b */ /* 0x000fee0000000200 */
[C---:B------:R-:W-:Y:S08]  /*3750*/  HMMA.16816.F32.BF16 R48, R68.reuse, R64, R48 ;  /* 0x000000404430723c */ /* 0x040ff00000041830 */
[C---:B------:R-:W-:Y:S08]  /*3760*/  HMMA.16816.F32.BF16 R44, R68.reuse, R66, R44 ;  /* 0x00000042442c723c */ /* 0x040ff0000004182c */
[C---:B------:R-:W-:Y:S08]  /*3770*/  HMMA.16816.F32.BF16 R40, R68.reuse, R60, R40 ;  /* 0x0000003c4428723c */ /* 0x040ff00000041828 */
[C---:B------:R-:W-:Y:S01]  /*3780*/  HMMA.16816.F32.BF16 R36, R68.reuse, R62, R36 ;  /* 0x0000003e4424723c */ /* 0x040fe20000041824 */
[----:B------:R-:W2:Y:S07]  /*3790*/  LDSM.16.M88.4 R60, [R178+0x4000] ;  /* 0x00400000b23c783b */ /* 0x000eae0000000200 */
[C---:B------:R-:W-:Y:S01]  /*37a0*/  HMMA.16816.F32.BF16 R64, R68.reuse, R52, R24 ;  /* 0x000000344440723c */ /* 0x040fe20000041818 */
[----:B------:R-:W-:Y:S07]  /*37b0*/  LDSM.16.M88.4 R24, [R0+0x2800] ;  /* 0x002800000018783b */ /* 0x000fee0000000200 */
        /* <DEDUP_REMOVED lines=11> */
[----:B------:R-:W3:Y:S07]  /*3870*/  LDSM.16.M88.4 R12, [R0+0x3800] ;  /* 0x00380000000c783b */ /* 0x000eee0000000200 */
[C---:B------:R-:W-:Y:S08]  /*3880*/  HMMA.16816.F32.BF16 R64, R20.reuse, R4, R64 ;  /* 0x000000041440723c */ /* 0x040ff00000041840 */
[----:B------:R-:W-:Y:S01]  /*3890*/  HMMA.16816.F32.BF16 R72, R20, R6, R72 ;  /* 0x000000061448723c */ /* 0x000fe20000041848 */
[----:B------:R-:W4:Y:S04]  /*38a0*/  LDSM.16.M88.4 R4, [R182+0x4000] ;  /* 0x00400000b604783b */ /* 0x000f280000000200 */
[----:B------:R-:W5:Y:S03]  /*38b0*/  LDSM.16.M88.4 R20, [R182+0x4800] ;  /* 0x00480000b614783b */ /* 0x000f660000000200 */
[C---:B--2---:R-:W-:Y:S08]  /*38c0*/  HMMA.16816.F32.BF16 R48, R60.reuse, R56, R48 ;  /* 0x000000383c30723c */ /* 0x044ff00000041830 */
[C---:B------:R-:W-:Y:S01]  /*38d0*/  HMMA.16816.F32.BF16 R44, R60.reuse, R58, R44 ;  /* 0x0000003a3c2c723c */ /* 0x040fe2000004182c */
[----:B------:R-:W-:Y:S07]  /*38e0*/  LDSM.16.M88.4 R56, [R2+0x4000] ;  /* 0x004000000238783b */ /* 0x000fee0000000200 */
[C---:B-1----:R-:W-:Y:S08]  /*38f0*/  HMMA.16816.F32.BF16 R32, R60.reuse, R8, R32 ;  /* 0x000000083c20723c */ /* 0x042ff00000041820 */
[C---:B------:R-:W-:Y:S01]  /*3900*/  HMMA.16816.F32.BF16 R28, R60.reuse, R10, R28 ;  /* 0x0000000a3c1c723c */ /* 0x040fe2000004181c */
[----:B------:R-:W1:Y:S07]  /*3910*/  LDSM.16.M88.4 R8, [R182+0x5800] ;  /* 0x00580000b608783b */ /* 0x000e6e0000000200 */
[C---:B------:R-:W-:Y:S08]  /*3920*/  HMMA.16816.F32.BF16 R40, R60.reuse, R24, R40 ;  /* 0x000000183c28723c */ /* 0x040ff00000041828 */
[C---:B------:R-:W-:Y:S01]  /*3930*/  HMMA.16816.F32.BF16 R36, R60.reuse, R26, R36 ;  /* 0x0000001a3c24723c */ /* 0x040fe20000041824 */
[----:B------:R-:W2:Y:S07]  /*3940*/  LDSM.16.M88.4 R24, [R182+0x5000] ;  /* 0x00500000b618783b */ /* 0x000eae0000000200 */
[C---:B---3--:R-:W-:Y:S08]  /*3950*/  HMMA.16816.F32.BF16 R64, R60.reuse, R12, R64 ;  /* 0x0000000c3c40723c */ /* 0x048ff00000041840 */
[----:B------:R-:W-:Y:S01]  /*3960*/  HMMA.16816.F32.BF16 R72, R60, R14, R72 ;  /* 0x0000000e3c48723c */ /* 0x000fe20000041848 */
[----:B------:R-:W3:Y:S04]  /*3970*/  LDSM.16.M88.4 R12, [R85+0x4000] ;  /* 0x00400000550c783b */ /* 0x000ee80000000200 */
[----:B------:R-:W-:Y:S03]  /*3980*/  LDSM.16.M88.4 R60, [R179+0x8000] ;  /* 0x00800000b33c783b */ /* 0x000fe60000000200 */
[C---:B----4-:R-:W-:Y:S08]  /*3990*/  HMMA.16816.F32.BF16 R48, R16.reuse, R4, R48 ;  /* 0x000000041030723c */ /* 0x050ff00000041830 */
        /* <DEDUP_REMOVED lines=8> */
[C---:B--2---:R-:W-:Y:S08]  /*3a20*/  HMMA.16816.F32.BF16 R32, R16.reuse, R24, R32 ;  /* 0x000000181020723c */ /* 0x044ff00000041820 */
[----:B------:R-:W-:Y:S01]  /*3a30*/  HMMA.16816.F32.BF16 R28, R16, R26, R28 ;  /* 0x0000001a101c723c */ /* 0x000fe2000004181c */
[----:B------:R-:W-:Y:S04]  /*3a40*/  LDSM.16.M88.4 R24, [R85+0x5800] ;  /* 0x005800005518783b */ /* 0x000fe80000000200 */
[----:B------:R-:W-:Y:S03]  /*3a50*/  LDSM.16.M88.4 R16, [R0+0x4000] ;  /* 0x004000000010783b */ /* 0x000fe60000000200 */
[C---:B---3--:R-:W-:Y:S08]  /*3a60*/  HMMA.16816.F32.BF16 R48, R52.reuse, R12, R48 ;  /* 0x0000000c3430723c */ /* 0x048ff00000041830 */
[C---:B------:R-:W-:Y:S01]  /*3a70*/  HMMA.16816.F32.BF16 R44, R52.reuse, R14, R44 ;  /* 0x0000000e342c723c */ /* 0x040fe2000004182c */
[----:B------:R2:W3:Y:S07]  /*3a80*/  LDSM.16.M88.4 R12, [R2+0x5000] ;  /* 0x00500000020c783b */ /* 0x0004ee0000000200 */
[C---:B----4-:R-:W-:Y:S08]  /*3a90*/  HMMA.16816.F32.BF16 R40, R52.reuse, R4, R40 ;  /* 0x000000043428723c */ /* 0x050ff00000041828 */
[C---:B------:R-:W-:Y:S01]  /*3aa0*/  HMMA.16816.F32.BF16 R36, R52.reuse, R6, R36 ;  /* 0x000000063424723c */ /* 0x040fe20000041824 */
[----:B------:R-:W4:Y:S07]  /*3ab0*/  LDSM.16.M88.4 R4, [R178+0x8000] ;  /* 0x00800000b204783b */ /* 0x000f2e0000000200 */
[----:B-----5:R-:W-:Y:S01]  /*3ac0*/  HMMA.16816.F32.BF16 R32, R52, R20, R32 ;  /* 0x000000143420723c */ /* 0x020fe20000041820 */
[----:B--2---:R-:W-:-:S07]  /*3ad0*/  IMAD.MOV.U32 R2, RZ, RZ, R234 ;  /* 0x000000ffff027224 */ /* 0x004fce00078e00ea */
[----:B------:R-:W-:Y:S01]  /*3ae0*/  HMMA.16816.F32.BF16 R28, R52, R22, R28 ;  /* 0x00000016341c723c */ /* 0x000fe2000004181c */
[----:B------:R-:W-:Y:S07]  /*3af0*/  LDSM.16.M88.4 R20, [R0+0x4800] ;  /* 0x004800000014783b */ /* 0x000fee0000000200 */
[C---:B-1----:R-:W-:Y:S08]  /*3b00*/  HMMA.16816.F32.BF16 R40, R60.reuse, R8, R40 ;  /* 0x000000083c28723c */ /* 0x042ff00000041828 */
[C---:B------:R-:W-:Y:S01]  /*3b10*/  HMMA.16816.F32.BF16 R36, R60.reuse, R10, R36 ;  /* 0x0000000a3c24723c */ /* 0x040fe20000041824 */
[----:B------:R-:W1:Y:S07]  /*3b20*/  LDSM.16.M88.4 R8, [R0+0x5000] ;  /* 0x005000000008783b */ /* 0x000e6e0000000200 */
[C---:B------:R-:W-:Y:S08]  /*3b30*/  HMMA.16816.F32.BF16 R48, R60.reuse, R56, R48 ;  /* 0x000000383c30723c */ /* 0x040ff00000041830 */
[C---:B---3--:R-:W-:Y:S08]  /*3b40*/  HMMA.16816.F32.BF16 R32, R60.reuse, R12, R32 ;  /* 0x0000000c3c20723c */ /* 0x048ff00000041820 */
[----:B------:R-:W-:Y:S01]  /*3b50*/  HMMA.16816.F32.BF16 R28, R60, R14, R28 ;  /* 0x0000000e3c1c723c */ /* 0x000fe2000004181c */
[----:B------:R2:W-:Y:S01]  /*3b60*/  LDSM.16.M88.4 R12, [R0+0x5800] ;  /* 0x00580000000c783b */ /* 0x0005e20000000200 */
[----:B------:R-:W-:-:S04]  /*3b70*/  DEPBAR.LE SB0, 0x2 ;  /* 0x000080800000791a */ /* 0x000fc80000000000 */
[----:B------:R-:W-:Y:S02]  /*3b80*/  BAR.SYNC.DEFER_BLOCKING 0x0 ;  /* 0x0000000000007b1d */ /* 0x000fe40000010000 */
[----:B------:R-:W-:Y:S08]  /*3b90*/  HMMA.16816.F32.BF16 R44, R60, R58, R44 ;  /* 0x0000003a3c2c723c */ /* 0x000ff0000004182c */
[----:B------:R-:W-:Y:S01]  /*3ba0*/  HMMA.16816.F32.BF16 R64, R52, R24, R64 ;  /* 0x000000183440723c */ /* 0x000fe20000041840 */
[----:B--2---:R-:W-:-:S07]  /*3bb0*/  @P2 IMAD.HI.U32 R0, R234, c[0x0][0x2c8], RZ ;  /* 0x0000b200ea002a27 */ /* 0x004fce00078e00ff */
[----:B------:R-:W-:Y:S01]  /*3bc0*/  HMMA.16816.F32.BF16 R72, R52, R26, R72 ;  /* 0x0000001a3448723c */ /* 0x000fe20000041848 */
[----:B------:R-:W-:Y:S01]  /*3bd0*/  @P2 SHF.R.U32.HI R2, RZ, c[0x0][0x2cc], R0 ;  /* 0x0000b300ff022a19 */ /* 0x000fe20000011600 */
[----:B------:R-:W-:Y:S06]  /*3be0*/  LDSM.16.MT88.4 R56, [R176+0x2000] ;  /* 0x00200000b038783b */ /* 0x000fec0000004200 */
[C---:B----4-:R-:W-:Y:S01]  /*3bf0*/  HMMA.16816.F32.BF16 R48, R4.reuse, R16, R48 ;  /* 0x000000100430723c */ /* 0x050fe20000041830 */
[----:B------:R-:W2:Y:S04]  /*3c00*/  SHFL.IDX PT, R0, R2, RZ, 0x1c1f ;  /* 0x001c1fff02007589 */ /* 0x000ea800000e0000 */
[----:B------:R-:W3:Y:S02]  /*3c10*/  SHFL.IDX PT, R2, R2, 0x1, 0x1c1f ;  /* 0x003c1f0002027f89 */ /* 0x000ee400000e0000 */
[----:B------:R-:W-:Y:S01]  /*3c20*/  IMAD.MOV.U32 R16, RZ, RZ, -0x40 ;  /* 0xffffffc0ff107424 */ /* 0x000fe200078e00ff */
[----:B-1----:R-:W-:Y:S01]  /*3c30*/  HMMA.16816.F32.BF16 R32, R4, R8, R32 ;  /* 0x000000080420723c */ /* 0x002fe20000041820 */
[----:B------:R-:W-:Y:S02]  /*3c40*/  LDSM.16.MT88.4 R124, [R177] ;  /* 0x00000000b17c783b */ /* 0x000fe40000004200 */
[----:B------:R-:W-:-:S02]  /*3c50*/  IMAD R16, R84, R16, 0x1 ;  /* 0x0000000154107424 */ /* 0x000fc400078e0210 */
[--C-:B------:R-:W-:Y:S01]  /*3c60*/  IMAD R84, R84, -0x40, R185.reuse ;  /* 0xffffffc054547824 */ /* 0x100fe200078e02b9 */
[----:B------:R-:W-:Y:S02]  /*3c70*/  LDSM.16.MT88.4 R104, [R165] ;  /* 0x00000000a568783b */ /* 0x000fe40000004200 */
[----:B------:R-:W-:Y:S01]  /*3c80*/  IADD3 R8, -R203, R16, R185 ;  /* 0x00000010cb087210 */ /* 0x000fe20007ffe1b9 */
[----:B------:R-:W-:Y:S01]  /*3c90*/  HMMA.16816.F32.BF16 R44, R4, R18, R44 ;  /* 0x00000012042c723c */ /* 0x000fe2000004182c */
[----:B------:R-:W-:Y:S01]  /*3ca0*/  IMAD.IADD R84, R84, 0x1, -R203 ;  /* 0x0000000154547824 */ /* 0x000fe200078e0acb */
[----:B------:R-:W-:Y:S02]  /*3cb0*/  LDSM.16.MT88.4 R112, [R176] ;  /* 0x00000000b070783b */ /* 0x000fe40000004200 */
[----:B------:R-:W-:Y:S02]  /*3cc0*/  IMAD.IADD R8, R8, 0x1, -R184 ;  /* 0x0000000108087824 */ /* 0x000fe400078e0ab8 */
[----:B------:R-:W-:Y:S02]  /*3cd0*/  LDSM.16.MT88.4 R120, [R219] ;  /* 0x00000000db78783b */ /* 0x000fe40000004200 */
[----:B------:R-:W-:Y:S01]  /*3ce0*/  HMMA.16816.F32.BF16 R64, R60, R68, R64 ;  /* 0x000000443c40723c */ /* 0x000fe20000041840 */
[C---:B--2---:R-:W-:Y:S01]  /*3cf0*/  IMAD.IADD R0, R8.reuse, 0x1, R0 ;  /* 0x0000000108007824 */ /* 0x044fe200078e0200 */
[----:B------:R-:W-:Y:S01]  /*3d00*/  LDSM.16.MT88.4 R80, [R165+0x4000] ;  /* 0x00400000a550783b */ /* 0x000fe20000004200 */
[----:B---3--:R-:W-:-:S03]  /*3d10*/  IMAD.IADD R8, R8, 0x1, R2 ;  /* 0x0000000108087824 */ /* 0x008fc600078e0202 */
[C---:B------:R-:W-:Y:S01]  /*3d20*/  IMNMX R2, R84.reuse, R0, PT ;  /* 0x0000000054027217 */ /* 0x040fe20003800200 */
[----:B------:R-:W-:Y:S01]  /*3d30*/  LDSM.16.MT88.4 R88, [R176+0x4000] ;  /* 0x00400000b058783b */ /* 0x000fe20000004200 */
[----:B------:R-:W-:Y:S01]  /*3d40*/  HMMA.16816.F32.BF16 R72, R60, R70, R72 ;  /* 0x000000463c48723c */ /* 0x000fe20000041848 */
[----:B------:R-:W-:Y:S02]  /*3d50*/  IMNMX R0, R84, R8, PT ;  /* 0x0000000854007217 */ /* 0x000fe40003800200 */
[C---:B------:R-:W-:Y:S01]  /*3d60*/  ISETP.GT.AND P4, PT, R2.reuse, RZ, PT ;  /* 0x000000ff0200720c */ /* 0x040fe20003f84270 */
[----:B------:R-:W-:Y:S01]  /*3d70*/  LDSM.16.MT88.4 R16, [R176+0x2800] ;  /* 0x00280000b010783b */ /* 0x000fe20000004200 */
[----:B------:R-:W-:Y:S02]  /*3d80*/  ISETP.GT.AND P3, PT, R2, 0x1, PT ;  /* 0x000000010200780c */ /* 0x000fe40003f64270 */
[----:B------:R-:W-:Y:S01]  /*3d90*/  FSEL R48, R48, -INF , P4 ;  /* 0xff80000030307808 */ /* 0x000fe20002000000 */
[----:B------:R-:W-:Y:S01]  /*3da0*/  HMMA.16816.F32.BF16 R40, R4, R20, R40 ;  /* 0x000000140428723c */ /* 0x000fe20000041828 */
[----:B------:R-:W-:Y:S01]  /*3db0*/  ISETP.GT.AND P1, PT, R0, RZ, PT ;  /* 0x000000ff0000720c */ /* 0x000fe20003f24270 */
[----:B------:R-:W-:Y:S01]  /*3dc0*/  LDSM.16.MT88.4 R136, [R165+0x800] ;  /* 0x00080000a588783b */ /* 0x000fe20000004200 */
[----:B------:R-:W-:-:S02]  /*3dd0*/  FSEL R49, R49, -INF , P3 ;  /* 0xff80000031317808 */ /* 0x000fc40001800000 */
[----:B------:R-:W-:Y:S01]  /*3de0*/  ISETP.GT.AND P4, PT, R2, 0x8, PT ;  /* 0x000000080200780c */ /* 0x000fe20003f84270 */
[----:B------:R-:W-:Y:S01]  /*3df0*/  LDSM.16.MT88.4 R24, [R165+0x2800] ;  /* 0x00280000a518783b */ /* 0x000fe20000004200 */
[----:B------:R-:W-:Y:S01]  /*3e00*/  ISETP.GT.AND P0, PT, R0, 0x1, PT ;  /* 0x000000010000780c */ /* 0x000fe20003f04270 */
[C---:B------:R-:W-:Y:S01]  /*3e10*/  HMMA.16816.F32.BF16 R36, R4.reuse, R22, R36 ;  /* 0x000000160424723c */ /* 0x040fe20000041824 */
[----:B------:R-:W-:Y:S01]  /*3e20*/  FSEL R50, R50, -INF , P1 ;  /* 0xff80000032327808 */ /* 0x000fe20000800000 */
[----:B------:R-:W-:Y:S01]  /*3e30*/  LDSM.16.MT88.4 R20, [R177+0x800] ;  /* 0x00080000b114783b */ /* 0x000fe20000004200 */
[----:B------:R-:W-:Y:S02]  /*3e40*/  ISETP.GT.AND P3, PT, R2, 0x9, PT ;  /* 0x000000090200780c */ /* 0x000fe40003f64270 */
[----:B------:R-:W-:Y:S02]  /*3e50*/  FSEL R44, R44, -INF , P4 ;  /* 0xff8000002c2c7808 */ /* 0x000fe40002000000 */
[----:B------:R-:W-:Y:S01]  /*3e60*/  FMNMX.FTZ R8, R48, R49, !PT ;  /* 0x0000003130087209 */ /* 0x000fe20007810000 */
[----:B------:R-:W-:Y:S01]  /*3e70*/  HMMA.16816.F32.BF16 R28, R4, R10, R28 ;  /* 0x0000000a041c723c */ /* 0x000fe2000004181c */
[----:B------:R-:W-:-:S02]  /*3e80*/  FSEL R51, R51, -INF , P0 ;  /* 0xff80000033337808 */ /* 0x000fc40000000000 */
[----:B------:R-:W-:Y:S02]  /*3e90*/  ISETP.GT.AND P1, PT, R0, 0x8, PT ;  /* 0x000000080000780c */ /* 0x000fe40003f24270 */
[----:B------:R-:W-:Y:S02]  /*3ea0*/  FSEL R45, R45, -INF , P3 ;  /* 0xff8000002d2d7808 */ /* 0x000fe40001800000 */
[----:B------:R-:W-:Y:S01]  /*3eb0*/  ISETP.GT.AND P4, PT, R2, 0x10, PT ;  /* 0x000000100200780c */ /* 0x000fe20003f84270 */
[----:B------:R-:W-:Y:S01]  /*3ec0*/  HMMA.16816.F32.BF16 R64, R4, R12, R64 ;  /* 0x0000000c0440723c */ /* 0x000fe20000041840 */
[----:B------:R-:W-:Y:S02]  /*3ed0*/  FMNMX.FTZ R8, R44, R8, !PT ;  /* 0x000000082c087209 */ /* 0x000fe40007810000 */
[----:B------:R-:W-:Y:S02]  /*3ee0*/  ISETP.GT.AND P0, PT, R0, 0x9, PT ;  /* 0x000000090000780c */ /* 0x000fe40003f04270 */
[----:B------:R-:W-:-:S02]  /*3ef0*/  FSEL R46, R46, -INF , P1 ;  /* 0xff8000002e2e7808 */ /* 0x000fc40000800000 */
[----:B------:R-:W-:Y:S01]  /*3f00*/  FMNMX.FTZ R13, R50, R51, !PT ;  /* 0x00000033320d7209 */ /* 0x000fe20007810000 */
[----:B------:R-:W-:Y:S01]  /*3f10*/  HMMA.16816.F32.BF16 R72, R4, R14, R72 ;  /* 0x0000000e0448723c */ /* 0x000fe20000041848 */
[----:B------:R-:W-:Y:S02]  /*3f20*/  ISETP.GT.AND P3, PT, R2, 0x11, PT ;  /* 0x000000110200780c */ /* 0x000fe40003f64270 */
[----:B------:R-:W-:Y:S02]  /*3f30*/  ISETP.GT.AND P1, PT, R0, 0x10, PT ;  /* 0x000000100000780c */ /* 0x000fe40003f24270 */
[----:B------:R-:W-:Y:S02]  /*3f40*/  FMNMX.FTZ R8, R45, R8, !PT ;  /* 0x000000082d087209 */ /* 0x000fe40007810000 */
[----:B------:R-:W-:Y:S02]  /*3f50*/  FSEL R7, R40, -INF , P4 ;  /* 0xff80000028077808 */ /* 0x000fe40002000000 */
[----:B------:R-:W-:-:S02]  /*3f60*/  FSEL R47, R47, -INF , P0 ;  /* 0xff8000002f2f7808 */ /* 0x000fc40000000000 */
[----:B------:R-:W-:Y:S02]  /*3f70*/  FMNMX.FTZ R13, R46, R13, !PT ;  /* 0x0000000d2e0d7209 */ /* 0x000fe40007810000 */
[----:B------:R-:W-:Y:S02]  /*3f80*/  ISETP.GT.AND P0, PT, R0, 0x11, PT ;  /* 0x000000110000780c */ /* 0x000fe40003f04270 */
[----:B------:R-:W-:Y:S02]  /*3f90*/  FSEL R6, R41, -INF , P3 ;  /* 0xff80000029067808 */ /* 0x000fe40001800000 */
[----:B------:R-:W-:Y:S02]  /*3fa0*/  FSEL R11, R42, -INF , P1 ;  /* 0xff8000002a0b7808 */ /* 0x000fe40000800000 */
[C---:B------:R-:W-:Y:S02]  /*3fb0*/  ISETP.GT.AND P1, PT, R2.reuse, 0x18, PT ;  /* 0x000000180200780c */ /* 0x040fe40003f24270 */
[----:B------:R-:W-:-:S02]  /*3fc0*/  ISETP.GT.AND P3, PT, R2, 0x21, PT ;  /* 0x000000210200780c */ /* 0x000fc40003f64270 */
[----:B------:R-:W-:Y:S02]  /*3fd0*/  FMNMX.FTZ R8, R7, R8, !PT ;  /* 0x0000000807087209 */ /* 0x000fe40007810000 */
[----:B------:R-:W-:Y:S02]  /*3fe0*/  FMNMX.FTZ R13, R47, R13, !PT ;  /* 0x0000000d2f0d7209 */ /* 0x000fe40007810000 */
[----:B------:R-:W-:Y:S02]  /*3ff0*/  FSEL R10, R43, -INF , P0 ;  /* 0xff8000002b0a7808 */ /* 0x000fe40000000000 */
[C---:B------:R-:W-:Y:S01]  /*4000*/  ISETP.GT.AND P5, PT, R2.reuse, 0x19, PT ;  /* 0x000000190200780c */ /* 0x040fe20003fa4270 */
[----:B------:R-:W-:Y:S01]  /*4010*/  LDSM.16.MT88.4 R40, [R177+0x2000] ;  /* 0x00200000b128783b */ /* 0x000fe20000004200 */
[----:B------:R-:W-:Y:S02]  /*4020*/  ISETP.GT.AND P0, PT, R2, 0x28, PT ;  /* 0x000000280200780c */ /* 0x000fe40003f04270 */
[----:B------:R-:W-:-:S02]  /*4030*/  FSEL R5, R36, -INF , P1 ;  /* 0xff80000024057808 */ /* 0x000fc40000800000 */
[----:B------:R-:W-:Y:S02]  /*4040*/  FSEL R161, R33, -INF , P3 ;  /* 0xff80000021a17808 */ /* 0x000fe40001800000 */
[----:B------:R-:W-:Y:S02]  /*4050*/  FMNMX.FTZ R12, R6, R8, !PT ;  /* 0x00000008060c7209 */ /* 0x000fe40007810000 */
[----:B------:R-:W-:Y:S02]  /*4060*/  ISETP.GT.AND P3, PT, R0, 0x18, PT ;  /* 0x000000180000780c */ /* 0x000fe40003f64270 */
[----:B------:R-:W-:Y:S02]  /*4070*/  FMNMX.FTZ R13, R11, R13, !PT ;  /* 0x0000000d0b0d7209 */ /* 0x000fe40007810000 */
[C---:B------:R-:W-:Y:S02]  /*4080*/  ISETP.GT.AND P4, PT, R2.reuse, 0x20, PT ;  /* 0x000000200200780c */ /* 0x040fe40003f84270 */
[----:B------:R-:W-:-:S02]  /*4090*/  ISETP.GT.AND P1, PT, R2, 0x29, PT ;  /* 0x000000290200780c */ /* 0x000fc40003f24270 */
[----:B------:R-:W-:Y:S02]  /*40a0*/  FSEL R4, R37, -INF , P5 ;  /* 0xff80000025047808 */ /* 0x000fe40002800000 */
        /* <DEDUP_REMOVED lines=8> */
[----:B------:R-:W-:Y:S02]  /*4130*/  FSEL R8, R39, -INF , P0 ;  /* 0xff80000027087808 */ /* 0x000fe40000000000 */
[----:B------:R-:W-:Y:S02]  /*4140*/  ISETP.GT.AND P1, PT, R0, 0x20, PT ;  /* 0x000000200000780c */ /* 0x000fe40003f24270 */
[----:B------:R-:W-:-:S02]  /*4150*/  FMNMX.FTZ R13, R9, R13, !PT ;  /* 0x0000000d090d7209 */ /* 0x000fc40007810000 */
[C---:B------:R-:W-:Y:S02]  /*4160*/  ISETP.GT.AND P6, PT, R2.reuse, 0x30, PT ;  /* 0x000000300200780c */ /* 0x040fe40003fc4270 */
[C---:B------:R-:W-:Y:S02]  /*4170*/  ISETP.GT.AND P5, PT, R2.reuse, 0x31, PT ;  /* 0x000000310200780c */ /* 0x040fe40003fa4270 */
[C---:B------:R-:W-:Y:S02]  /*4180*/  ISETP.GT.AND P4, PT, R2.reuse, 0x38, PT ;  /* 0x000000380200780c */ /* 0x040fe40003f84270 */
[----:B------:R-:W-:Y:S02]  /*4190*/  ISETP.GT.AND P3, PT, R2, 0x39, PT ;  /* 0x000000390200780c */ /* 0x000fe40003f64270 */
[----:B------:R-:W-:Y:S02]  /*41a0*/  FMNMX.FTZ R2, R159, R12, !PT ;  /* 0x0000000c9f027209 */ /* 0x000fe40007810000 */
[----:B------:R-:W-:-:S02]  /*41b0*/  ISETP.GT.AND P0, PT, R0, 0x21, PT ;  /* 0x000000210000780c */ /* 0x000fc40003f04270 */
[----:B------:R-:W-:Y:S02]  /*41c0*/  FSEL R166, R34, -INF , P1 ;  /* 0xff80000022a67808 */ /* 0x000fe40000800000 */
[----:B------:R-:W-:Y:S02]  /*41d0*/  FMNMX.FTZ R13, R8, R13, !PT ;  /* 0x0000000d080d7209 */ /* 0x000fe40007810000 */
[----:B------:R-:W-:Y:S02]  /*41e0*/  FMNMX.FTZ R2, R161, R2, !PT ;  /* 0x00000002a1027209 */ /* 0x000fe40007810000 */
[----:B------:R-:W-:Y:S02]  /*41f0*/  FSEL R167, R35, -INF , P0 ;  /* 0xff80000023a77808 */ /* 0x000fe40000000000 */
[----:B------:R-:W-:Y:S01]  /*4200*/  ISETP.GT.AND P0, PT, R0, 0x28, PT ;  /* 0x000000280000780c */ /* 0x000fe20003f04270 */
[----:B------:R-:W-:Y:S01]  /*4210*/  LDSM.16.MT88.4 R32, [R176+0x800] ;  /* 0x00080000b020783b */ /* 0x000fe20000004200 */
[----:B------:R-:W-:-:S02]  /*4220*/  FMNMX.FTZ R13, R166, R13, !PT ;  /* 0x0000000da60d7209 */ /* 0x000fc40007810000 */
[----:B------:R-:W-:Y:S02]  /*4230*/  FMNMX.FTZ R2, R160, R2, !PT ;  /* 0x00000002a0027209 */ /* 0x000fe40007810000 */
[----:B------:R-:W-:Y:S02]  /*4240*/  ISETP.GT.AND P1, PT, R0, 0x29, PT ;  /* 0x000000290000780c */ /* 0x000fe40003f24270 */
[----:B------:R-:W-:Y:S02]  /*4250*/  FSEL R169, R30, -INF , P0 ;  /* 0xff8000001ea97808 */ /* 0x000fe40000000000 */
[----:B------:R-:W-:Y:S02]  /*4260*/  FMNMX.FTZ R13, R167, R13, !PT ;  /* 0x0000000da70d7209 */ /* 0x000fe40007810000 */
[----:B------:R-:W-:Y:S02]  /*4270*/  FSEL R173, R64, -INF , P6 ;  /* 0xff80000040ad7808 */ /* 0x000fe40003000000 */
[----:B------:R-:W-:-:S02]  /*4280*/  FMNMX.FTZ R2, R162, R2, !PT ;  /* 0x00000002a2027209 */ /* 0x000fc40007810000 */
[----:B------:R-:W-:Y:S02]  /*4290*/  FSEL R170, R31, -INF , P1 ;  /* 0xff8000001faa7808 */ /* 0x000fe40000800000 */
[C---:B------:R-:W-:Y:S01]  /*42a0*/  ISETP.GT.AND P1, PT, R0.reuse, 0x30, PT ;  /* 0x000000300000780c */ /* 0x040fe20003f24270 */
[----:B------:R-:W-:Y:S01]  /*42b0*/  LDSM.16.MT88.4 R28, [R158+0x800] ;  /* 0x000800009e1c783b */ /* 0x000fe20000004200 */
        /* <DEDUP_REMOVED lines=9> */
[----:B------:R-:W-:Y:S01]  /*4350*/  ISETP.GT.AND P1, PT, R0, 0x38, PT ;  /* 0x000000380000780c */ /* 0x000fe20003f24270 */
[----:B------:R-:W-:Y:S01]  /*4360*/  LDSM.16.MT88.4 R64, [R158+0x2000] ;  /* 0x002000009e40783b */ /* 0x000fe20000004200 */
[----:B------:R-:W-:-:S02]  /*4370*/  FMNMX.FTZ R13, R142, R13, !PT ;  /* 0x0000000d8e0d7209 */ /* 0x000fc40007810000 */
[----:B------:R-:W-:Y:S02]  /*4380*/  FSEL R168, R73, -INF , P3 ;  /* 0xff80000049a87808 */ /* 0x000fe40001800000 */
[----:B------:R-:W-:Y:S02]  /*4390*/  FMNMX.FTZ R2, R171, R2, !PT ;  /* 0x00000002ab027209 */ /* 0x000fe40007810000 */
[----:B------:R-:W-:Y:S02]  /*43a0*/  ISETP.GT.AND P0, PT, R0, 0x39, PT ;  /* 0x000000390000780c */ /* 0x000fe40003f04270 */
[----:B------:R-:W-:Y:S02]  /*43b0*/  FSEL R140, R74, -INF , P1 ;  /* 0xff8000004a8c7808 */ /* 0x000fe40000800000 */
[----:B------:R-:W-:Y:S02]  /*43c0*/  FMNMX.FTZ R13, R141, R13, !PT ;  /* 0x0000000d8d0d7209 */ /* 0x000fe40007810000 */
[----:B------:R-:W-:-:S02]  /*43d0*/  FMNMX.FTZ R2, R168, R2, !PT ;  /* 0x00000002a8027209 */ /* 0x000fc40007810000 */
        /* <DEDUP_REMOVED lines=27> */
[----:B------:R-:W1:Y:S01]  /*4590*/  LDSM.16.MT88.4 R48, [R165+0x2000] ;  /* 0x00200000a530783b */ /* 0x000e620000004200 */
[----:B------:R-:W-:Y:S01]  /*45a0*/  FFMA.FTZ R149, R47, c[0x0][0x2d0], -R163 ;  /* 0x0000b4002f957a23 */ /* 0x000fe200000108a3 */
[----:B------:R-:W2:Y:S01]  /*45b0*/  MUFU.EX2 R156, R156 ;  /* 0x0000009c009c7308 */ /* 0x000ea20000000800 */
[--C-:B------:R-:W-:Y:S02]  /*45c0*/  FFMA.FTZ R150, R7, c[0x0][0x2d0], -R143.reuse ;  /* 0x0000b40007967a23 */ /* 0x100fe4000001088f */
[--C-:B------:R-:W-:Y:S02]  /*45d0*/  FFMA.FTZ R146, R6, c[0x0][0x2d0], -R143.reuse ;  /* 0x0000b40006927a23 */ /* 0x100fe4000001088f */
[----:B------:R-:W-:-:S02]  /*45e0*/  FFMA.FTZ R145, R5, c[0x0][0x2d0], -R143 ;  /* 0x0000b40005917a23 */ /* 0x000fc4000001088f */
[----:B------:R-:W-:Y:S01]  /*45f0*/  FFMA.FTZ R132, R4, c[0x0][0x2d0], -R143 ;  /* 0x0000b40004847a23 */ /* 0x000fe2000001088f */
[----:B------:R-:W-:Y:S01]  /*4600*/  MUFU.EX2 R155, R155 ;  /* 0x0000009b009b7308 */ /* 0x000fe20000000800 */
[----:B------:R-:W3:Y:S01]  /*4610*/  LDSM.16.MT88.4 R4, [R219+0x4000] ;  /* 0x00400000db04783b */ /* 0x000ee20000004200 */
[--C-:B------:R-:W-:Y:S02]  /*4620*/  FFMA.FTZ R148, R11, c[0x0][0x2d0], -R163.reuse ;  /* 0x0000b4000b947a23 */ /* 0x100fe400000108a3 */
[--C-:B------:R-:W-:Y:S02]  /*4630*/  FFMA.FTZ R144, R10, c[0x0][0x2d0], -R163.reuse ;  /* 0x0000b4000a907a23 */ /* 0x100fe400000108a3 */
[--C-:B------:R-:W-:Y:S02]  /*4640*/  FFMA.FTZ R147, R9, c[0x0][0x2d0], -R163.reuse ;  /* 0x0000b40009937a23 */ /* 0x100fe400000108a3 */
[----:B------:R-:W4:Y:S01]  /*4650*/  MUFU.EX2 R151, R151 ;  /* 0x0000009700977308 */ /* 0x000f220000000800 */
[----:B------:R-:W-:Y:S01]  /*4660*/  FFMA.FTZ R133, R8, c[0x0][0x2d0], -R163 ;  /* 0x0000b40008857a23 */ /* 0x000fe200000108a3 */
[----:B--2---:R-:W-:Y:S01]  /*4670*/  F2FP.BF16.PACK_AB R96, R156, R157 ;  /* 0x0000009d9c60723e */ /* 0x004fe200000010ff */
[----:B------:R-:W2:Y:S01]  /*4680*/  LDSM.16.MT88.4 R8, [R177+0x2800] ;  /* 0x00280000b108783b */ /* 0x000ea20000004200 */
[----:B------:R-:W-:-:S02]  /*4690*/  FFMA.FTZ R159, R159, c[0x0][0x2d0], -R143 ;  /* 0x0000b4009f9f7a23 */ /* 0x000fc4000001088f */
[--C-:B------:R-:W-:Y:S02]  /*46a0*/  FFMA.FTZ R161, R161, c[0x0][0x2d0], -R143.reuse ;  /* 0x0000b400a1a17a23 */ /* 0x100fe4000001088f */
[----:B------:R-:W-:Y:S01]  /*46b0*/  MUFU.EX2 R154, R154 ;  /* 0x0000009a009a7308 */ /* 0x000fe20000000800 */
[--C-:B------:R-:W-:Y:S02]  /*46c0*/  FFMA.FTZ R160, R160, c[0x0][0x2d0], -R143.reuse ;  /* 0x0000b400a0a07a23 */ /* 0x100fe4000001088f */
[----:B------:R-:W-:Y:S02]  /*46d0*/  FFMA.FTZ R162, R162, c[0x0][0x2d0], -R143 ;  /* 0x0000b400a2a27a23 */ /* 0x000fe4000001088f */
[--C-:B------:R-:W-:Y:S02]  /*46e0*/  FFMA.FTZ R166, R166, c[0x0][0x2d0], -R163.reuse ;  /* 0x0000b400a6a67a23 */ /* 0x100fe400000108a3 */
[--C-:B------:R-:W-:Y:S01]  /*46f0*/  FFMA.FTZ R167, R167, c[0x0][0x2d0], -R163.reuse ;  /* 0x0000b400a7a77a23 */ /* 0x100fe200000108a3 */
[----:B------:R-:W5:Y:S01]  /*4700*/  MUFU.EX2 R153, R153 ;  /* 0x0000009900997308 */ /* 0x000f620000000800 */
[----:B----4-:R-:W-:Y:S01]  /*4710*/  F2FP.BF16.PACK_AB R98, R151, R155 ;  /* 0x0000009b9762723e */ /* 0x010fe200000010ff */
[----:B------:R-:W-:-:S02]  /*4720*/  FFMA.FTZ R169, R169, c[0x0][0x2d0], -R163 ;  /* 0x0000b400a9a97a23 */ /* 0x000fc400000108a3 */
[----:B------:R-:W-:Y:S02]  /*4730*/  FFMA.FTZ R170, R170, c[0x0][0x2d0], -R163 ;  /* 0x0000b400aaaa7a23 */ /* 0x000fe400000108a3 */
[--C-:B------:R-:W-:Y:S02]  /*4740*/  FFMA.FTZ R232, R168, c[0x0][0x2d0], -R143.reuse ;  /* 0x0000b400a8e87a23 */ /* 0x100fe4000001088f */
[----:B------:R-:W-:Y:S01]  /*4750*/  MUFU.EX2 R152, R152 ;  /* 0x0000009800987308 */ /* 0x000fe20000000800 */
[--C-:B------:R-:W-:Y:S02]  /*4760*/  FFMA.FTZ R173, R173, c[0x0][0x2d0], -R143.reuse ;  /* 0x0000b400adad7a23 */ /* 0x100fe4000001088f */
[--C-:B------:R-:W-:Y:S02]  /*4770*/  FFMA.FTZ R172, R172, c[0x0][0x2d0], -R143.reuse ;  /* 0x0000b400acac7a23 */ /* 0x100fe4000001088f */
[----:B------:R-:W-:Y:S02]  /*4780*/  FFMA.FTZ R171, R171, c[0x0][0x2d0], -R143 ;  /* 0x0000b400abab7a23 */ /* 0x000fe4000001088f */
[--C-:B------:R-:W-:Y:S01]  /*4790*/  FFMA.FTZ R168, R142, c[0x0][0x2d0], -R163.reuse ;  /* 0x0000b4008ea87a23 */ /* 0x100fe200000108a3 */
[----:B------:R-:W4:Y:S01]  /*47a0*/  MUFU.EX2 R149, R149 ;  /* 0x0000009500957308 */ /* 0x000f220000000800 */
        /* <DEDUP_REMOVED lines=10> */
[----:B------:R-:W4:Y:S01]  /*4850*/  MUFU.EX2 R146, R146 ;  /* 0x0000009200927308 */ /* 0x000f220000000800 */
        /* <DEDUP_REMOVED lines=18> */
[----:B------:R-:W2:Y:S06]  /*4980*/  MUFU.EX2 R161, R161 ;  /* 0x000000a100a17308 */ /* 0x000eac0000000800 */
[C---:B-1----:R-:W-:Y:S02]  /*4990*/  HMMA.16816.F32.BF16 R44, R96.reuse, R48, RZ ;  /* 0x00000030602c723c */ /* 0x042fe400000418ff */
        /* <DEDUP_REMOVED lines=27> */
[C---:B---3--:R-:W-:Y:S07]  /*4b50*/  HMMA.16816.F32.BF16 R92, R96.reuse, R4, RZ ;  /* 0x00000004605c723c */ /* 0x048fee00000418ff */
[----:B----4-:R-:W-:Y:S01]  /*4b60*/  F2FP.BF16.PACK_AB R4, R146, R150 ;  /* 0x000000969204723e */ /* 0x010fe200000010ff */
[----:B------:R-:W-:Y:S01]  /*4b70*/  HMMA.16816.F32.BF16 R96, R96, R6, RZ ;  /* 0x000000066060723c */ /* 0x000fe200000418ff */
[----:B-----5:R-:W-:Y:S01]  /*4b80*/  F2FP.BF16.PACK_AB R5, R144, R148 ;  /* 0x000000949005723e */ /* 0x020fe200000010ff */
[----:B------:R-:W-:-:S02]  /*4b90*/  FADD.FTZ R150, R150, R155 ;  /* 0x0000009b96967221 */ /* 0x000fc40000010000 */
[----:B------:R-:W-:Y:S02]  /*4ba0*/  FADD.FTZ R148, R148, R152 ;  /* 0x0000009894947221 */ /* 0x000fe40000010000 */
[----:B------:R-:W-:Y:S01]  /*4bb0*/  FADD.FTZ R150, R146, R150 ;  /* 0x0000009692967221 */ /* 0x000fe20000010000 */
[----:B------:R-:W-:Y:S01]  /*4bc0*/  F2FP.BF16.PACK_AB R6, R132, R145 ;  /* 0x000000918406723e */ /* 0x000fe200000010ff */
[----:B------:R-:W-:Y:S01]  /*4bd0*/  FADD.FTZ R148, R144, R148 ;  /* 0x0000009490947221 */ /* 0x000fe20000010000 */
[----:B------:R-:W-:Y:S01]  /*4be0*/  F2FP.BF16.PACK_AB R7, R133, R147 ;  /* 0x000000938507723e */ /* 0x000fe200000010ff */
[----:B------:R-:W-:Y:S02]  /*4bf0*/  FADD.FTZ R145, R145, R150 ;  /* 0x0000009691917221 */ /* 0x000fe40000010000 */
[----:B------:R-:W-:Y:S02]  /*4c00*/  FADD.FTZ R147, R147, R148 ;  /* 0x0000009493937221 */ /* 0x000fe40000010000 */
[----:B------:R-:W-:-:S02]  /*4c10*/  FADD.FTZ R145, R132, R145 ;  /* 0x0000009184917221 */ /* 0x000fc40000010000 */
[----:B--2---:R-:W-:Y:S01]  /*4c20*/  HMMA.16816.F32.BF16 R36, R4, R8, R36 ;  /* 0x000000080424723c */ /* 0x004fe20000041824 */
[----:B------:R-:W-:-:S07]  /*4c30*/  FADD.FTZ R147, R133, R147 ;  /* 0x0000009385937221 */ /* 0x000fce0000010000 */
        /* <DEDUP_REMOVED lines=10> */
[----:B------:R-:W5:Y:S07]  /*4ce0*/  LDSM.16.MT88.4 R12, [R158+0x4800] ;  /* 0x004800009e0c783b */ /* 0x000f6e0000004200 */
        /* <DEDUP_REMOVED lines=19> */
[C---:B------:R-:W-:Y:S01]  /*4e20*/  HMMA.16816.F32.BF16 R72, R4.reuse, R22, R72 ;  /* 0x000000160448723c */ /* 0x040fe20000041848 */
[----:B------:R-:W-:Y:S07]  /*4e30*/  LDSM.16.MT88.4 R20, [R177+0x5000] ;  /* 0x00500000b114783b */ /* 0x000fee0000004200 */
[C---:B-----5:R-:W-:Y:S08]  /*4e40*/  HMMA.16816.F32.BF16 R92, R4.reuse, R12, R92 ;  /* 0x0000000c045c723c */ /* 0x060ff0000004185c */
[----:B------:R-:W-:Y:S01]  /*4e50*/  HMMA.16816.F32.BF16 R96, R4, R14, R96 ;  /* 0x0000000e0460723c */ /* 0x000fe20000041860 */
[----:B------:R-:W4:Y:S06]  /*4e60*/  LDSM.16.MT88.4 R12, [R177+0x3000] ;  /* 0x00300000b10c783b */ /* 0x000f2c0000004200 */
[----:B------:R-:W-:Y:S01]  /*4e70*/  F2FP.BF16.PACK_AB R4, R161, R159 ;  /* 0x0000009fa104723e */ /* 0x000fe200000010ff */
[----:B------:R-:W-:Y:S01]  /*4e80*/  FADD.FTZ R159, R159, R145 ;  /* 0x000000919f9f7221 */ /* 0x000fe20000010000 */
[----:B-1----:R-:W-:Y:S01]  /*4e90*/  F2FP.BF16.PACK_AB R5, R167, R166 ;  /* 0x000000a6a705723e */ /* 0x002fe200000010ff */
[----:B------:R-:W-:Y:S01]  /*4ea0*/  FADD.FTZ R166, R166, R147 ;  /* 0x00000093a6a67221 */ /* 0x000fe20000010000 */
[----:B------:R-:W-:Y:S01]  /*4eb0*/  F2FP.BF16.PACK_AB R6, R162, R160 ;  /* 0x000000a0a206723e */ /* 0x000fe200000010ff */
[----:B------:R-:W-:Y:S01]  /*4ec0*/  FADD.FTZ R159, R161, R159 ;  /* 0x0000009fa19f7221 */ /* 0x000fe20000010000 */
[----:B------:R-:W-:Y:S01]  /*4ed0*/  F2FP.BF16.PACK_AB R7, R170, R169 ;  /* 0x000000a9aa07723e */ /* 0x000fe200000010ff */
[----:B------:R-:W-:-:S02]  /*4ee0*/  FADD.FTZ R166, R167, R166 ;  /* 0x000000a6a7a67221 */ /* 0x000fc40000010000 */
[----:B------:R-:W-:Y:S02]  /*4ef0*/  FADD.FTZ R160, R160, R159 ;  /* 0x0000009fa0a07221 */ /* 0x000fe40000010000 */
[----:B------:R-:W-:Y:S02]  /*4f00*/  FADD.FTZ R169, R169, R166 ;  /* 0x000000a6a9a97221 */ /* 0x000fe40000010000 */
[C---:B--2---:R-:W-:Y:S01]  /*4f10*/  HMMA.16816.F32.BF16 R128, R4.reuse, R8, R128 ;  /* 0x000000080480723c */ /* 0x044fe20000041880 */
[----:B------:R-:W-:Y:S02]  /*4f20*/  FADD.FTZ R160, R162, R160 ;  /* 0x000000a0a2a07221 */ /* 0x000fe40000010000 */
[----:B------:R-:W-:Y:S02]  /*4f30*/  FADD.FTZ R169, R170, R169 ;  /* 0x000000a9aaa97221 */ /* 0x000fe40000010000 */
[----:B------:R-:W-:Y:S02]  /*4f40*/  FADD.FTZ R160, R173, R160 ;  /* 0x000000a0ada07221 */ /* 0x000fe40000010000 */
[----:B------:R-:W-:Y:S01]  /*4f50*/  FADD.FTZ R169, R168, R169 ;  /* 0x000000a9a8a97221 */ /* 0x000fe20000010000 */
[----:B------:R-:W-:Y:S01]  /*4f60*/  HMMA.16816.F32.BF16 R124, R4, R10, R124 ;  /* 0x0000000a047c723c */ /* 0x000fe2000004187c */
[----:B------:R-:W1:Y:S01]  /*4f70*/  LDSM.16.MT88.4 R8, [R176+0x3000] ;  /* 0x00300000b008783b */ /* 0x000e620000004200 */
[----:B------:R-:W-:-:S02]  /*4f80*/  FADD.FTZ R160, R172, R160 ;  /* 0x000000a0aca07221 */ /* 0x000fc40000010000 */
[----:B------:R-:W-:Y:S02]  /*4f90*/  FADD.FTZ R169, R174, R169 ;  /* 0x000000a9aea97221 */ /* 0x000fe40000010000 */
[----:B------:R-:W-:Y:S02]  /*4fa0*/  FADD.FTZ R160, R171, R160 ;  /* 0x000000a0aba07221 */ /* 0x000fe40000010000 */
[----:B---3--:R-:W-:Y:S01]  /*4fb0*/  HMMA.16816.F32.BF16 R100, R4, R16, R100 ;  /* 0x000000100464723c */ /* 0x008fe20000041864 */
[----:B------:R-:W-:-:S07]  /*4fc0*/  FADD.FTZ R169, R175, R169 ;  /* 0x000000a9afa97221 */ /* 0x000fce0000010000 */
[C---:B------:R-:W-:Y:S01]  /*4fd0*/  HMMA.16816.F32.BF16 R104, R4.reuse, R18, R104 ;  /* 0x000000120468723c */ /* 0x040fe20000041868 */
[----:B------:R-:W2:Y:S07]  /*4fe0*/  LDSM.16.MT88.4 R16, [R158+0x3000] ;  /* 0x003000009e10783b */ /* 0x000eae0000004200 */
[C---:B----4-:R-:W-:Y:S08]  /*4ff0*/  HMMA.16816.F32.BF16 R36, R4.reuse, R12, R36 ;  /* 0x0000000c0424723c */ /* 0x050ff00000041824 */
        /* <DEDUP_REMOVED lines=29> */
[----:B------:R-:W-:-:S02]  /*51d0*/  F2FP.BF16.PACK_AB R4, R172, R173 ;  /* 0x000000adac04723e */ /* 0x000fc400000010ff */
[----:B------:R-:W-:Y:S02]  /*51e0*/  F2FP.BF16.PACK_AB R5, R174, R168 ;  /* 0x000000a8ae05723e */ /* 0x000fe400000010ff */
[C---:B------:R-:W-:Y:S01]  /*51f0*/  F2FP.BF16.PACK_AB R6, R232.reuse, R171 ;  /* 0x000000abe806723e */ /* 0x040fe200000010ff */
[----:B------:R-:W-:Y:S01]  /*5200*/  FADD.FTZ R232, R232, R160 ;  /* 0x000000a0e8e87221 */ /* 0x000fe20000010000 */
[C---:B------:R-:W-:Y:S01]  /*5210*/  F2FP.BF16.PACK_AB R7, R229.reuse, R175 ;  /* 0x000000afe507723e */ /* 0x040fe200000010ff */
[----:B------:R-:W-:-:S06]  /*5220*/  FADD.FTZ R229, R229, R169 ;  /* 0x000000a9e5e57221 */ /* 0x000fcc0000010000 */
        /* <DEDUP_REMOVED lines=28> */
[----:B------:R-:W-:-:S13]  /*53f0*/  ISETP.GE.AND P0, PT, R4, R223, PT ;  /* 0x000000df0400720c */ /* 0x000fda0003f06270 */
        /* <DEDUP_REMOVED lines=14> */
[----:B------:R-:W-:Y:S02]  /*54e0*/  ISETP.GE.AND P0, PT, R197, c[0x0][0x1d4], PT ;  /* 0x00007500c5007a0c */ /* 0x000fe40003f06270 */
[C---:B------:R-:W-:Y:S01]  /*54f0*/  LEA R6, P4, R5.reuse, R8, 0x6 ;  /* 0x0000000805067211 */ /* 0x040fe200078830ff */
[----:B------:R-:W-:Y:S01]  /*5500*/  @!PT LDS RZ, [RZ] ;  /* 0x00000000fffff984 */ /* 0x000fe20000000800 */
[----:B------:R-:W-:Y:S01]  /*5510*/  @!PT LDS RZ, [RZ] ;  /* 0x00000000fffff984 */ /* 0x000fe20000000800 */
[----:B------:R-:W-:Y:S01]  /*5520*/  @!PT LDS RZ, [RZ] ;  /* 0x00000000fffff984 */ /* 0x000fe20000000800 */
[----:B------:R1:W-:Y:S03]  /*5530*/  LDGSTS.E.BYPASS.LTC128B.128 [R202+0xc100], [R8.64], !P3 ;  /* 0x0c10000008ca7fae */ /* 0x0003e6000d901d48 */
[----:B------:R-:W-:-:S03]  /*5540*/  LEA.HI.X R7, R5, R9, R4, 0x6, P4 ;  /* 0x0000000905077211 */ /* 0x000fc600020f3404 */
[----:B------:R1:W-:Y:S04]  /*5550*/  LDGSTS.E.BYPASS.LTC128B.128 [R202+0xe100], [R8.64+0x80], !P1 ;  /* 0x0e10008008ca7fae */ /* 0x0003e8000c901d48 */
[----:B------:R1:W-:Y:S04]  /*5560*/  LDGSTS.E.BYPASS.LTC128B.128 [R202+0x10100], [R8.64+0x100], !P0 ;  /* 0x1010010008ca7fae */ /* 0x0003e8000c101d48 */
[----:B------:R1:W-:Y:S04]  /*5570*/  LDGSTS.E.BYPASS.LTC128B.128 [R202+0xd100], [R6.64], !P3 ;  /* 0x0d10000006ca7fae */ /* 0x0003e8000d901d48 */
[----:B------:R1:W-:Y:S04]  /*5580*/  LDGSTS.E.BYPASS.LTC128B.128 [R202+0xf100], [R6.64+0x80], !P1 ;  /* 0x0f10008006ca7fae */ /* 0x0003e8000c901d48 */
[----:B------:R1:W-:Y:S02]  /*5590*/  LDGSTS.E.BYPASS.LTC128B.128 [R202+0x11100], [R6.64+0x100], !P0 ;  /* 0x1110010006ca7fae */ /* 0x0003e4000c101d48 */
.L_x_2134:
[----:B------:R-:W-:Y:S05]  /*55a0*/  BSYNC B0 ;  /* 0x0000000000007941 */ /* 0x000fea0003800000 */
.L_x_2133:
[----:B------:R-:W-:Y:S01]  /*55b0*/  @P2 IMAD.HI.U32 R4, R189, c[0x0][0x2c8], RZ ;  /* 0x0000b200bd042a27 */ /* 0x000fe200078e00ff */
[----:B------:R-:W-:Y:S01]  /*55c0*/  IADD3 R235, R3, -0x2, RZ ;  /* 0xfffffffe03eb7810 */ /* 0x000fe20007ffe0ff */
[----:B------:R-:W0:Y:S02]  /*55d0*/  LDGDEPBAR ;  /* 0x00000000000079af */ /* 0x000e240000000000 */
[----:B------:R-:W-:Y:S01]  /*55e0*/  IMAD.MOV.U32 R5, RZ, RZ, R189 ;  /* 0x000000ffff057224 */ /* 0x000fe200078e00bd */
[----:B------:R-:W-:Y:S01]  /*55f0*/  @P2 SHF.R.U32.HI R5, RZ, c[0x0][0x2cc], R4 ;  /* 0x0000b300ff052a19 */ /* 0x000fe20000011604 */
[----:B------:R-:W-:-:S02]  /*5600*/  IMAD.MOV.U32 R133, RZ, RZ, 0x1 ;  /* 0x00000001ff857424 */ /* 0x000fc400078e00ff */
[----:B------:R-:W-:Y:S01]  /*5610*/  IMAD.MOV.U32 R228, RZ, RZ, RZ ;  /* 0x000000ffffe47224 */ /* 0x000fe200078e00ff */
[----:B------:R-:W-:-:S04]  /*5620*/  IADD3 R5, R5, R185, -R184 ;  /* 0x000000b905057210 */ /* 0x000fc80007ffe8b8 */
[----:B------:R-:W-:-:S04]  /*5630*/  SHF.R.S32.HI R4, RZ, 0x1f, R5 ;  /* 0x0000001fff047819 */ /* 0x000fc80000011405 */
[----:B------:R-:W-:-:S04]  /*5640*/  LEA.HI R4, R4, R5, RZ, 0x6 ;  /* 0x0000000504047211 */ /* 0x000fc800078f30ff */
[----:B------:R-:W-:-:S04]  /*5650*/  SHF.R.S32.HI R233, RZ, 0x6, R4 ;  /* 0x00000006ffe97819 */ /* 0x000fc80000011404 */
[----:B------:R-:W-:-:S04]  /*5660*/  IMNMX R233, R223, R233, !PT ;  /* 0x000000e9dfe97217 */ /* 0x000fc80007800200 */
[----:B------:R-:W-:-:S13]  /*5670*/  ISETP.GE.AND P0, PT, R235, R233, PT ;  /* 0x000000e9eb00720c */ /* 0x000fda0003f06270 */
[----:B------:R-:W-:Y:S05]  /*5680*/  @!P0 BRA `(.L_x_2135) ;  /* 0x00002e2000008947 */ /* 0x000fea0003800000 */
[----:B------:R-:W-:Y:S01]  /*5690*/  MOV R132, R0 ;  /* 0x0000000000847202 */ /* 0x000fe20000000f00 */
[----:B------:R-:W-:Y:S01]  /*56a0*/  IMAD.MOV.U32 R236, RZ, RZ, R235 ;  /* 0x000000ffffec7224 */ /* 0x000fe200078e00eb */
[----:B------:R-:W-:Y:S01]  /*56b0*/  MOV R3, R2 ;  /* 0x0000000200037202 */ /* 0x000fe20000000f00 */
[----:B------:R-:W-:Y:S01]  /*56c0*/  IMAD.MOV.U32 R133, RZ, RZ, 0x1 ;  /* 0x00000001ff857424 */ /* 0x000fe200078e00ff */
[----:B------:R-:W-:Y:S02]  /*56d0*/  MOV R228, RZ ;  /* 0x000000ff00e47202 */ /* 0x000fe40000000f00 */
.L_x_2136:
[----:B------:R-:W-:Y:S04]  /*56e0*/  DEPBAR.LE SB0, 0x2 ;  /* 0x000080800000791a */ /* 0x000fe80000000000 */
[----:B------:R-:W-:Y:S01]  /*56f0*/  WARPSYNC 0xffffffff ;  /* 0xffffffff00007948 */ /* 0x000fe20003800000 */
[----:B------:R-:W-:Y:S01]  /*5700*/  BAR.SYNC.DEFER_BLOCKING 0x0 ;  /* 0x0000000000007b1d */ /* 0x000fe20000010000 */
[----:B------:R-:W-:Y:S01]  /*5710*/  IMAD R172, R133, 0x6000, RZ ;  /* 0x0000600085ac7824 */ /* 0x000fe200078e02ff */
[----:B------:R-:W-:Y:S02]  /*5720*/  ISETP.GE.AND P6, PT, R223, R236, PT ;  /* 0x000000ecdf00720c */ /* 0x000fe40003fc6270 */
[----:B------:R-:W-:Y:S02]  /*5730*/  IADD3 R235, R236, -0x1, RZ ;  /* 0xffffffffeceb7810 */ /* 0x000fe40007ffe0ff */
[----:B------:R-:W-:Y:S04]  /*5740*/  IADD3 R174, R182, R172, RZ ;  /* 0x000000acb6ae7210 */ /* 0x000fe80007ffe0ff */
[----:B------:R-:W-:Y:S05]  /*5750*/  IADD3 R175, R135, R174, R134 ;  /* 0x000000ae87af7210 */ /* 0x000fea0007ffe086 */
[----:B------:R-:W-:Y:S01]  /*5760*/  @!P6 SHF.R.S32.HI R29, RZ, 0x1f, R235 ;  /* 0x0000001fff1de819 */ /* 0x000fe200000114eb */
[----:B------:R-:W-:Y:S01]  /*5770*/  @!P6 IMAD.WIDE.U32 R12, R235, c[0x0][0x208], RZ ;  /* 0x00008200eb0cea25 */ /* 0x000fe200078e00ff */
[----:B------:R-:W-:Y:S02]  /*5780*/  @!P6 MOV R28, c[0x0][0x208] ;  /* 0x00008200001cea02 */ /* 0x000fe40000000f00 */
[----:B------:R-:W-:Y:S01]  /*5790*/  @!P6 MOV R2, c[0x0][0x20c] ;  /* 0x000083000002ea02 */ /* 0x000fe20000000f00 */
[----:B------:R-:W-:Y:S01]  /*57a0*/  @!P6 IMAD R29, R29, c[0x0][0x208], RZ ;  /* 0x000082001d1dea24 */ /* 0x000fe200078e02ff */
[----:B------:R-:W-:Y:S01]  /*57b0*/  @!P6 ISETP.GE.AND P3, PT, R212, c[0x0][0x1d4], PT ;  /* 0x00007500d400ea0c */ /* 0x000fe20003f66270 */
[----:B------:R-:W-:Y:S01]  /*57c0*/  @!P6 IMAD.SHL.U32 R31, R12, 0x40, RZ ;  /* 0x000000400c1fe824 */ /* 0x000fe200078e00ff */
[----:B------:R-:W-:Y:S01]  /*57d0*/  @!P6 ISETP.GE.AND P1, PT, R198, c[0x0][0x1d4], PT ;  /* 0x00007500c600ea0c */ /* 0x000fe20003f26270 */
[----:B------:R-:W-:Y:S01]  /*57e0*/  LDSM.16.M88.4 R32, [R183] ;  /* 0x00000000b720783b */ /* 0x000fe20000000200 */
[----:B------:R-:W-:Y:S02]  /*57f0*/  @!P6 IMAD R29, R235, c[0x0][0x20c], R29 ;  /* 0x00008300eb1dea24 */ /* 0x000fe400078e021d */
[----:B------:R-:W-:Y:S01]  /*5800*/  @!P6 LEA R0, P0, R28, R31, 0x5 ;  /* 0x0000001f1c00e211 */ /* 0x000fe200078028ff */
[----:B------:R-:W-:Y:S01]  /*5810*/  @!P6 IMAD R160, R228, 0x6000, R201 ;  /* 0x00006000e4a0e824 */ /* 0x000fe200078e02c9 */
[----:B------:R-:W-:Y:S02]  /*5820*/  @!P6 IADD3 R31, P5, R31, R226, RZ ;  /* 0x000000e21f1fe210 */ /* 0x000fe40007fbe0ff */
[----:B------:R-:W-:Y:S01]  /*5830*/  @!P6 IADD3 R29, R13, R29, RZ ;  /* 0x0000001d0d1de210 */ /* 0x000fe20007ffe0ff */
[----:B-1----:R-:W1:Y:S01]  /*5840*/  LDSM.16.M88.4 R8, [R174] ;  /* 0x00000000ae08783b */ /* 0x002e620000000200 */
[----:B------:R-:W-:Y:S02]  /*5850*/  @!P6 LEA R30, P4, R31, c[0x0][0x1f8], 0x1 ;  /* 0x00007e001f1eea11 */ /* 0x000fe400078808ff */
[----:B------:R-:W-:Y:S04]  /*5860*/  @!P6 SHF.L.U64.HI R29, R12, 0x6, R29 ;  /* 0x000000060c1de819 */ /* 0x000fe8000001021d */
[----:B------:R-:W-:Y:S01]  /*5870*/  @!P6 LEA.HI.X R28, R28, R29, R2, 0x5, P0 ;  /* 0x0000001d1c1ce211 */ /* 0x000fe200000f2c02 */
[----:B------:R-:W2:Y:S01]  /*5880*/  LDSM.16.M88.4 R16, [R174+0x800] ;  /* 0x00080000ae10783b */ /* 0x000ea20000000200 */
[----:B------:R-:W-:Y:S02]  /*5890*/  IADD3 R2, R135, R174, RZ ;  /* 0x000000ae87027210 */ /* 0x000fe40007ffe0ff */
[----:B------:R-:W-:Y:S02]  /*58a0*/  @!P6 IADD3.X R29, R29, R190, RZ, P5, !PT ;  /* 0x000000be1d1de210 */ /* 0x000fe40002ffe4ff */
[----:B------:R-:W-:Y:S02]  /*58b0*/  IADD3 R173, R134, R2, RZ ;  /* 0x0000000286ad7210 */ /* 0x000fe40007ffe0ff */
[----:B------:R-:W-:Y:S01]  /*58c0*/  @!P6 LEA.HI.X R31, R31, c[0x0][0x1fc], R29, 0x1, P4 ;  /* 0x00007f001f1fea11 */ /* 0x000fe200020f0c1d */
[----:B------:R-:W3:Y:S01]  /*58d0*/  LDSM.16.M88.4 R24, [R174+0x1000] ;  /* 0x00100000ae18783b */ /* 0x000ee20000000200 */
[----:B------:R-:W-:Y:S02]  /*58e0*/  @!P6 ISETP.GE.AND P0, PT, R197, c[0x0][0x1d4], PT ;  /* 0x00007500c500ea0c */ /* 0x000fe40003f06270 */
[----:B------:R-:W-:Y:S04]  /*58f0*/  @!P6 IADD3 R0, P5, R0, R226, RZ ;  /* 0x000000e20000e210 */ /* 0x000fe80007fbe0ff */
[----:B------:R-:W-:Y:S01]  /*5900*/  @!P6 LEA R162, P4, R0, c[0x0][0x1f8], 0x1 ;  /* 0x00007e0000a2ea11 */ /* 0x000fe200078808ff */
[----:B------:R-:W4:Y:S01]  /*5910*/  LDSM.16.M88.4 R136, [R174+0x1800] ;  /* 0x00180000ae88783b */ /* 0x000f220000000200 */
[----:B------:R-:W-:Y:S05]  /*5920*/  @!P6 IMAD.X R28, R28, 0x1, R190, P5 ;  /* 0x000000011c1ce824 */ /* 0x000fea00028e06be */
[----:B------:R-:W-:Y:S02]  /*5930*/  @!P6 LEA.HI.X R163, R0, c[0x0][0x1fc], R28, 0x1, P4 ;  /* 0x00007f0000a3ea11 */ /* 0x000fe400020f0c1c */
[----:B------:R-:W-:Y:S01]  /*5940*/  LDSM.16.M88.4 R140, [R180] ;  /* 0x00000000b48c783b */ /* 0x000fe20000000200 */
[----:B------:R-:W-:Y:S01]  /*5950*/  IADD3 R0, R134, R174, RZ ;  /* 0x000000ae86007210 */ /* 0x000fe20007ffe0ff */
[C---:B-1----:R-:W-:Y:S06]  /*5960*/  HMMA.16816.F32.BF16 R4, R32.reuse, R8, RZ ;  /* 0x000000082004723c */ /* 0x042fec00000418ff */
[----:B------:R-:W1:Y:S02]  /*5970*/  LDSM.16.M88.4 R144, [R2] ;  /* 0x000000000290783b */ /* 0x000e640000000200 */
[C---:B------:R-:W-:Y:S06]  /*5980*/  HMMA.16816.F32.BF16 R8, R32.reuse, R10, RZ ;  /* 0x0000000a2008723c */ /* 0x040fec00000418ff */
[----:B------:R-:W5:Y:S02]  /*5990*/  LDSM.16.M88.4 R148, [R2+0x800] ;  /* 0x000800000294783b */ /* 0x000f640000000200 */
[C---:B--2---:R-:W-:Y:S06]  /*59a0*/  HMMA.16816.F32.BF16 R12, R32.reuse, R16, RZ ;  /* 0x00000010200c723c */ /* 0x044fec00000418ff */
[----:B------:R-:W2:Y:S02]  /*59b0*/  LDSM.16.M88.4 R152, [R2+0x1000] ;  /* 0x001000000298783b */ /* 0x000ea40000000200 */
[C---:B------:R-:W-:Y:S06]  /*59c0*/  HMMA.16816.F32.BF16 R16, R32.reuse, R18, RZ ;  /* 0x000000122010723c */ /* 0x040fec00000418ff */
[----:B------:R-:W1:Y:S02]  /*59d0*/  LDSM.16.M88.4 R156, [R2+0x1800] ;  /* 0x00180000029c783b */ /* 0x000e640000000200 */
[C---:B---3--:R-:W-:Y:S06]  /*59e0*/  HMMA.16816.F32.BF16 R20, R32.reuse, R24, RZ ;  /* 0x000000182014723c */ /* 0x048fec00000418ff */
[----:B------:R-:W-:Y:S01]  /*59f0*/  @!PT LDS RZ, [RZ] ;  /* 0x00000000fffff984 */ /* 0x000fe20000000800 */
[----:B------:R-:W-:Y:S01]  /*5a00*/  @!PT LDS RZ, [RZ] ;  /* 0x00000000fffff984 */ /* 0x000fe20000000800 */
[----:B------:R-:W-:Y:S01]  /*5a10*/  @!PT LDS RZ, [RZ] ;  /* 0x00000000fffff984 */ /* 0x000fe20000000800 */
[----:B------:R4:W-:Y:S02]  /*5a20*/  @!P6 LDGSTS.E.BYPASS.LTC128B.128 [R160], [R30.64], !P3 ;  /* 0x000000001ea0efae */ /* 0x0009e4000d901d48 */
[C---:B------:R-:W-:Y:S06]  /*5a30*/  HMMA.16816.F32.BF16 R24, R32.reuse, R26, RZ ;  /* 0x0000001a2018723c */ /* 0x040fec00000418ff */
[----:B------:R4:W-:Y:S08]  /*5a40*/  @!P6 LDGSTS.E.BYPASS.LTC128B.128 [R160+0x2000], [R30.64+0x80], !P1 ;  /* 0x020000801ea0efae */ /* 0x0009f0000c901d48 */
[----:B------:R4:W-:Y:S08]  /*5a50*/  @!P6 LDGSTS.E.BYPASS.LTC128B.128 [R160+0x4000], [R30.64+0x100], !P0 ;  /* 0x040001001ea0efae */ /* 0x0009f0000c101d48 */
[----:B------:R3:W-:Y:S08]  /*5a60*/  @!P6 LDGSTS.E.BYPASS.LTC128B.128 [R160+0x1000], [R162.64], !P3 ;  /* 0x01000000a2a0efae */ /* 0x0007f0000d901d48 */
[----:B------:R3:W-:Y:S08]  /*5a70*/  @!P6 LDGSTS.E.BYPASS.LTC128B.128 [R160+0x3000], [R162.64+0x80], !P1 ;  /* 0x03000080a2a0efae */ /* 0x0007f0000c901d48 */
[----:B------:R3:W-:Y:S01]  /*5a80*/  @!P6 LDGSTS.E.BYPASS.LTC128B.128 [R160+0x5000], [R162.64+0x100], !P0 ;  /* 0x05000100a2a0efae */ /* 0x0007e2000c101d48 */
[C---:B----4-:R-:W-:Y:S07]  /*5a90*/  HMMA.16816.F32.BF16 R28, R32.reuse, R136, RZ ;  /* 0x00000088201c723c */ /* 0x050fee00000418ff */
[----:B------:R-:W-:Y:S01]  /*5aa0*/  LDSM.16.M88.4 R164, [R0] ;  /* 0x0000000000a4783b */ /* 0x000fe20000000200 */
[----:B------:R-:W-:Y:S07]  /*5ab0*/  HMMA.16816.F32.BF16 R32, R32, R138, RZ ;  /* 0x0000008a2020723c */ /* 0x000fee00000418ff */
[----:B------:R-:W0:Y:S01]  /*5ac0*/  LDGDEPBAR ;  /* 0x00000000000079af */ /* 0x000e220000000000 */
[C---:B-1----:R-:W-:Y:S07]  /*5ad0*/  HMMA.16816.F32.BF16 R4, R140.reuse, R144, R4 ;  /* 0x000000908c04723c */ /* 0x042fee0000041804 */
[----:B------:R-:W-:Y:S01]  /*5ae0*/  LDSM.16.M88.4 R168, [R0+0x800] ;  /* 0x0008000000a8783b */ /* 0x000fe20000000200 */
[C---:B------:R-:W-:Y:S07]  /*5af0*/  HMMA.16816.F32.BF16 R8, R140.reuse, R146, R8 ;  /* 0x000000928c08723c */ /* 0x040fee0000041808 */
[----:B---3--:R-:W1:Y:S01]  /*5b00*/  LDSM.16.M88.4 R160, [R179] ;  /* 0x00000000b3a0783b */ /* 0x008e620000000200 */
[C---:B-----5:R-:W-:Y:S07]  /*5b10*/  HMMA.16816.F32.BF16 R12, R140.reuse, R148, R12 ;  /* 0x000000948c0c723c */ /* 0x060fee000004180c */
[----:B------:R-:W3:Y:S01]  /*5b20*/  LDSM.16.M88.4 R136, [R0+0x1000] ;  /* 0x001000000088783b */ /* 0x000ee20000000200 */
[C---:B------:R-:W-:Y:S07]  /*5b30*/  HMMA.16816.F32.BF16 R16, R140.reuse, R150, R16 ;  /* 0x000000968c10723c */ /* 0x040fee0000041810 */
[----:B------:R-:W-:Y:S01]  /*5b40*/  LDSM.16.M88.4 R144, [R178] ;  /* 0x00000000b290783b */ /* 0x000fe20000000200 */
[C---:B--2---:R-:W-:Y:S07]  /*5b50*/  HMMA.16816.F32.BF16 R20, R140.reuse, R152, R20 ;  /* 0x000000988c14723c */ /* 0x044fee0000041814 */
[----:B------:R-:W-:Y:S01]  /*5b60*/  LDSM.16.M88.4 R148, [R173] ;  /* 0x00000000ad94783b */ /* 0x000fe20000000200 */
[C---:B------:R-:W-:Y:S07]  /*5b70*/  HMMA.16816.F32.BF16 R24, R140.reuse, R154, R24 ;  /* 0x0000009a8c18723c */ /* 0x040fee0000041818 */
[----:B------:R-:W-:Y:S01]  /*5b80*/  LDSM.16.M88.4 R152, [R173+0x800] ;  /* 0x00080000ad98783b */ /* 0x000fe20000000200 */
[C---:B------:R-:W-:Y:S08]  /*5b90*/  HMMA.16816.F32.BF16 R28, R140.reuse, R156, R28 ;  /* 0x0000009c8c1c723c */ /* 0x040ff0000004181c */
[----:B------:R-:W-:Y:S01]  /*5ba0*/  HMMA.16816.F32.BF16 R32, R140, R158, R32 ;  /* 0x0000009e8c20723c */ /* 0x000fe20000041820 */
[----:B------:R-:W2:Y:S07]  /*5bb0*/  LDSM.16.M88.4 R140, [R0+0x1800] ;  /* 0x00180000008c783b */ /* 0x000eae0000000200 */
[C---:B-1----:R-:W-:Y:S01]  /*5bc0*/  HMMA.16816.F32.BF16 R4, R160.reuse, R164, R4 ;  /* 0x000000a4a004723c */ /* 0x042fe20000041804 */
        /* <DEDUP_REMOVED lines=15> */
[----:B------:R-:W3:Y:S07]  /*5cc0*/  LDSM.16.M88.4 R148, [R174+0x3000] ;  /* 0x00300000ae94783b */ /* 0x000eee0000000200 */
[C---:B------:R-:W-:Y:S08]  /*5cd0*/  HMMA.16816.F32.BF16 R12, R144.reuse, R152, R12 ;  /* 0x00000098900c723c */ /* 0x040ff0000004180c */
[C---:B------:R-:W-:Y:S01]  /*5ce0*/  HMMA.16816.F32.BF16 R16, R144.reuse, R154, R16 ;  /* 0x0000009a9010723c */ /* 0x040fe20000041810 */
[----:B------:R-:W4:Y:S07]  /*5cf0*/  LDSM.16.M88.4 R152, [R174+0x3800] ;  /* 0x00380000ae98783b */ /* 0x000f2e0000000200 */
[C---:B-1----:R-:W-:Y:S08]  /*5d00*/  HMMA.16816.F32.BF16 R20, R144.reuse, R136, R20 ;  /* 0x000000889014723c */ /* 0x042ff00000041814 */
[C---:B------:R-:W-:Y:S01]  /*5d10*/  HMMA.16816.F32.BF16 R24, R144.reuse, R138, R24 ;  /* 0x0000008a9018723c */ /* 0x040fe20000041818 */
[----:B------:R-:W-:Y:S07]  /*5d20*/  LDSM.16.M88.4 R136, [R180+0x4000] ;  /* 0x00400000b488783b */ /* 0x000fee0000000200 */
[C---:B------:R-:W-:Y:S08]  /*5d30*/  HMMA.16816.F32.BF16 R28, R144.reuse, R156, R28 ;  /* 0x0000009c901c723c */ /* 0x040ff0000004181c */
[----:B------:R-:W-:Y:S01]  /*5d40*/  HMMA.16816.F32.BF16 R32, R144, R158, R32 ;  /* 0x0000009e9020723c */ /* 0x000fe20000041820 */
[----:B------:R-:W1:Y:S07]  /*5d50*/  LDSM.16.M88.4 R144, [R2+0x2000] ;  /* 0x002000000290783b */ /* 0x000e6e0000000200 */
[C---:B------:R-:W-:Y:S01]  /*5d60*/  HMMA.16816.F32.BF16 R4, R164.reuse, R168, R4 ;  /* 0x000000a8a404723c */ /* 0x040fe20000041804 */
[----:B------:R-:W5:Y:S07]  /*5d70*/  LDSM.16.M88.4 R156, [R2+0x2800] ;  /* 0x00280000029c783b */ /* 0x000f6e0000000200 */
[C---:B------:R-:W-:Y:S01]  /*5d80*/  HMMA.16816.F32.BF16 R8, R164.reuse, R170, R8 ;  /* 0x000000aaa408723c */ /* 0x040fe20000041808 */
[----:B------:R-:W-:Y:S07]  /*5d90*/  LDSM.16.M88.4 R168, [R0+0x5800] ;  /* 0x0058000000a8783b */ /* 0x000fee0000000200 */
        /* <DEDUP_REMOVED lines=9> */
[C---:B-1----:R-:W-:Y:S01]  /*5e30*/  HMMA.16816.F32.BF16 R4, R136.reuse, R144, R4 ;  /* 0x000000908804723c */ /* 0x042fe20000041804 */
[----:B------:R-:W-:Y:S07]  /*5e40*/  LDSM.16.M88.4 R164, [R174+0x5800] ;  /* 0x00580000aea4783b */ /* 0x000fee0000000200 */
        /* <DEDUP_REMOVED lines=14> */
[----:B------:R-:W5:Y:S07]  /*5f30*/  LDSM.16.M88.4 R160, [R175+0x2800] ;  /* 0x00280000afa0783b */ /* 0x000f6e0000000200 */
[C---:B-1----:R-:W-:Y:S08]  /*5f40*/  HMMA.16816.F32.BF16 R12, R152.reuse, R144, R12 ;  /* 0x00000090980c723c */ /* 0x042ff0000004180c */
[C---:B------:R-:W-:Y:S01]  /*5f50*/  HMMA.16816.F32.BF16 R16, R152.reuse, R146, R16 ;  /* 0x000000929810723c */ /* 0x040fe20000041810 */
[----:B------:R-:W1:Y:S07]  /*5f60*/  LDSM.16.M88.4 R144, [R175+0x3000] ;  /* 0x00300000af90783b */ /* 0x000e6e0000000200 */
[C---:B--2---:R-:W-:Y:S08]  /*5f70*/  HMMA.16816.F32.BF16 R20, R152.reuse, R140, R20 ;  /* 0x0000008c9814723c */ /* 0x044ff00000041814 */
[C---:B------:R-:W-:Y:S01]  /*5f80*/  HMMA.16816.F32.BF16 R24, R152.reuse, R142, R24 ;  /* 0x0000008e9818723c */ /* 0x040fe20000041818 */
[----:B------:R-:W2:Y:S07]  /*5f90*/  LDSM.16.M88.4 R140, [R175+0x3800] ;  /* 0x00380000af8c783b */ /* 0x000eae0000000200 */
[C---:B---3--:R-:W-:Y:S08]  /*5fa0*/  HMMA.16816.F32.BF16 R28, R152.reuse, R136, R28 ;  /* 0x00000088981c723c */ /* 0x048ff0000004181c */
[----:B------:R-:W-:Y:S01]  /*5fb0*/  HMMA.16816.F32.BF16 R32, R152, R138, R32 ;  /* 0x0000008a9820723c */ /* 0x000fe20000041820 */
[----:B------:R-:W-:Y:S07]  /*5fc0*/  LDSM.16.M88.4 R136, [R183+0x8000] ;  /* 0x00800000b788783b */ /* 0x000fee0000000200 */
[C---:B----4-:R-:W-:Y:S01]  /*5fd0*/  HMMA.16816.F32.BF16 R4, R148.reuse, R156, R4 ;  /* 0x0000009c9404723c */ /* 0x050fe20000041804 */
[----:B------:R-:W3:Y:S07]  /*5fe0*/  LDSM.16.M88.4 R152, [R174+0x4000] ;  /* 0x00400000ae98783b */ /* 0x000eee0000000200 */
[C---:B------:R-:W-:Y:S01]  /*5ff0*/  HMMA.16816.F32.BF16 R8, R148.reuse, R158, R8 ;  /* 0x0000009e9408723c */ /* 0x040fe20000041808 */
[----:B------:R-:W4:Y:S07]  /*6000*/  LDSM.16.M88.4 R156, [R174+0x4800] ;  /* 0x00480000ae9c783b */ /* 0x000f2e0000000200 */
[C---:B-----5:R-:W-:Y:S08]  /*6010*/  HMMA.16816.F32.BF16 R12, R148.reuse, R160, R12 ;  /* 0x000000a0940c723c */ /* 0x060ff0000004180c */
[C---:B------:R-:W-:Y:S01]  /*6020*/  HMMA.16816.F32.BF16 R16, R148.reuse, R162, R16 ;  /* 0x000000a29410723c */ /* 0x040fe20000041810 */
[----:B------:R-:W5:Y:S07]  /*6030*/  LDSM.16.M88.4 R160, [R174+0x5000] ;  /* 0x00500000aea0783b */ /* 0x000f6e0000000200 */
[C---:B-1----:R-:W-:Y:S08]  /*6040*/  HMMA.16816.F32.BF16 R20, R148.reuse, R144, R20 ;  /* 0x000000909414723c */ /* 0x042ff00000041814 */
[C---:B------:R-:W-:Y:S01]  /*6050*/  HMMA.16816.F32.BF16 R24, R148.reuse, R146, R24 ;  /* 0x000000929418723c */ /* 0x040fe20000041818 */
[----:B------:R-:W-:Y:S07]  /*6060*/  LDSM.16.M88.4 R144, [R2+0x4000] ;  /* 0x004000000290783b */ /* 0x000fee0000000200 */
[C---:B--2---:R-:W-:Y:S08]  /*6070*/  HMMA.16816.F32.BF16 R28, R148.reuse, R140, R28 ;  /* 0x0000008c941c723c */ /* 0x044ff0000004181c */
[----:B------:R-:W-:Y:S01]  /*6080*/  HMMA.16816.F32.BF16 R32, R148, R142, R32 ;  /* 0x0000008e9420723c */ /* 0x000fe20000041820 */
[----:B------:R-:W1:Y:S07]  /*6090*/  LDSM.16.M88.4 R140, [R180+0x8000] ;  /* 0x00800000b48c783b */ /* 0x000e6e0000000200 */
[C---:B---3--:R-:W-:Y:S01]  /*60a0*/  HMMA.16816.F32.BF16 R4, R136.reuse, R152, R4 ;  /* 0x000000988804723c */ /* 0x048fe20000041804 */
[----:B------:R-:W2:Y:S07]  /*60b0*/  LDSM.16.M88.4 R148, [R2+0x4800] ;  /* 0x004800000294783b */ /* 0x000eae0000000200 */
[C---:B------:R-:W-:Y:S01]  /*60c0*/  HMMA.16816.F32.BF16 R8, R136.reuse, R154, R8 ;  /* 0x0000009a8808723c */ /* 0x040fe20000041808 */
[----:B------:R-:W3:Y:S07]  /*60d0*/  LDSM.16.M88.4 R152, [R2+0x5000] ;  /* 0x005000000298783b */ /* 0x000eee0000000200 */
[C---:B----4-:R-:W-:Y:S08]  /*60e0*/  HMMA.16816.F32.BF16 R12, R136.reuse, R156, R12 ;  /* 0x0000009c880c723c */ /* 0x050ff0000004180c */
[C---:B------:R-:W-:Y:S01]  /*60f0*/  HMMA.16816.F32.BF16 R16, R136.reuse, R158, R16 ;  /* 0x0000009e8810723c */ /* 0x040fe20000041810 */
[----:B------:R4:W2:Y:S07]  /*6100*/  LDSM.16.M88.4 R156, [R2+0x5800] ;  /* 0x00580000029c783b */ /* 0x0008ae0000000200 */
[C---:B-----5:R-:W-:Y:S08]  /*6110*/  HMMA.16816.F32.BF16 R20, R136.reuse, R160, R20 ;  /* 0x000000a08814723c */ /* 0x060ff00000041814 */
[C---:B------:R-:W-:Y:S01]  /*6120*/  HMMA.16816.F32.BF16 R24, R136.reuse, R162, R24 ;  /* 0x000000a28818723c */ /* 0x040fe20000041818 */
[----:B------:R-:W-:Y:S07]  /*6130*/  LDSM.16.M88.4 R160, [R0+0x4000] ;  /* 0x0040000000a0783b */ /* 0x000fee0000000200 */
[C---:B------:R-:W-:Y:S04]  /*6140*/  HMMA.16816.F32.BF16 R28, R136.reuse, R164, R28 ;  /* 0x000000a4881c723c */ /* 0x040fe8000004181c */
[----:B----4-:R-:W-:Y:S04]  /*6150*/  @P2 IMAD.HI.U32 R2, R234, c[0x0][0x2c8], RZ ;  /* 0x0000b200ea022a27 */ /* 0x010fe800078e00ff */
[----:B------:R-:W-:Y:S01]  /*6160*/  HMMA.16816.F32.BF16 R32, R136, R166, R32 ;  /* 0x000000a68820723c */ /* 0x000fe20000041820 */
[----:B------:R-:W4:Y:S07]  /*6170*/  LDSM.16.M88.4 R136, [R179+0x8000] ;  /* 0x00800000b388783b */ /* 0x000f2e0000000200 */
[C---:B-1----:R-:W-:Y:S01]  /*6180*/  HMMA.16816.F32.BF16 R4, R140.reuse, R144, R4 ;  /* 0x000000908c04723c */ /* 0x042fe20000041804 */
[----:B------:R-:W1:Y:S07]  /*6190*/  LDSM.16.M88.4 R164, [R0+0x4800] ;  /* 0x0048000000a4783b */ /* 0x000e6e0000000200 */
[C---:B------:R-:W-:Y:S01]  /*61a0*/  HMMA.16816.F32.BF16 R8, R140.reuse, R146, R8 ;  /* 0x000000928c08723c */ /* 0x040fe20000041808 */
[----:B------:R5:W1:Y:S07]  /*61b0*/  LDSM.16.M88.4 R144, [R0+0x5000] ;  /* 0x005000000090783b */ /* 0x000a6e0000000200 */
[C---:B--2---:R-:W-:Y:S08]  /*61c0*/  HMMA.16816.F32.BF16 R12, R140.reuse, R148, R12 ;  /* 0x000000948c0c723c */ /* 0x044ff0000004180c */
[C---:B------:R-:W-:Y:S01]  /*61d0*/  HMMA.16816.F32.BF16 R16, R140.reuse, R150, R16 ;  /* 0x000000968c10723c */ /* 0x040fe20000041810 */
[----:B------:R-:W-:Y:S07]  /*61e0*/  LDSM.16.M88.4 R148, [R178+0x8000] ;  /* 0x00800000b294783b */ /* 0x000fee0000000200 */
[C---:B---3--:R-:W-:Y:S04]  /*61f0*/  HMMA.16816.F32.BF16 R20, R140.reuse, R152, R20 ;  /* 0x000000988c14723c */ /* 0x048fe80000041814 */
[----:B-----5:R-:W-:Y:S02]  /*6200*/  MOV R0, R234 ;  /* 0x000000ea00007202 */ /* 0x020fe40000000f00 */
[----:B------:R-:W-:Y:S02]  /*6210*/  @P2 SHF.R.U32.HI R0, RZ, c[0x0][0x2cc], R2 ;  /* 0x0000b300ff002a19 */ /* 0x000fe40000011602 */
[C---:B------:R-:W-:Y:S01]  /*6220*/  HMMA.16816.F32.BF16 R24, R140.reuse, R154, R24 ;  /* 0x0000009a8c18723c */ /* 0x040fe20000041818 */
[----:B------:R-:W2:Y:S07]  /*6230*/  LDSM.16.M88.4 R152, [R173+0x4000] ;  /* 0x00400000ad98783b */ /* 0x000eae0000000200 */
[C---:B------:R-:W-:Y:S01]  /*6240*/  HMMA.16816.F32.BF16 R28, R140.reuse, R156, R28 ;  /* 0x0000009c8c1c723c */ /* 0x040fe2000004181c */
[----:B------:R-:W-:Y:S07]  /*6250*/  SHFL.IDX PT, R2, R0, RZ, 0x1c1f ;  /* 0x001c1fff00027589 */ /* 0x000fee00000e0000 */
[----:B------:R-:W-:Y:S01]  /*6260*/  HMMA.16816.F32.BF16 R32, R140, R158, R32 ;  /* 0x0000009e8c20723c */ /* 0x000fe20000041820 */
[----:B------:R-:W3:Y:S07]  /*6270*/  LDSM.16.M88.4 R140, [R175+0x4800] ;  /* 0x00480000af8c783b */ /* 0x000eee0000000200 */
[C---:B----4-:R-:W-:Y:S01]  /*6280*/  HMMA.16816.F32.BF16 R4, R136.reuse, R160, R4 ;  /* 0x000000a08804723c */ /* 0x050fe20000041804 */
[----:B------:R-:W4:Y:S07]  /*6290*/  SHFL.IDX PT, R0, R0, 0x1, 0x1c1f ;  /* 0x003c1f0000007f89 */ /* 0x000f2e00000e0000 */
[C---:B------:R-:W-:Y:S08]  /*62a0*/  HMMA.16816.F32.BF16 R8, R136.reuse, R162, R8 ;  /* 0x000000a28808723c */ /* 0x040ff00000041808 */
[C---:B-1----:R-:W-:Y:S08]  /*62b0*/  HMMA.16816.F32.BF16 R12, R136.reuse, R164, R12 ;  /* 0x000000a4880c723c */ /* 0x042ff0000004180c */
[C---:B------:R-:W-:Y:S08]  /*62c0*/  HMMA.16816.F32.BF16 R16, R136.reuse, R166, R16 ;  /* 0x000000a68810723c */ /* 0x040ff00000041810 */
[C---:B------:R-:W-:Y:S07]  /*62d0*/  HMMA.16816.F32.BF16 R20, R136.reuse, R144, R20 ;  /* 0x000000908814723c */ /* 0x040fee0000041814 */
[----:B------:R-:W-:Y:S01]  /*62e0*/  IMAD.MOV.U32 R144, RZ, RZ, 0x1 ;  /* 0x00000001ff907424 */ /* 0x000fe200078e00ff */
[C---:B------:R-:W-:Y:S08]  /*62f0*/  HMMA.16816.F32.BF16 R24, R136.reuse, R146, R24 ;  /* 0x000000928818723c */ /* 0x040ff00000041818 */
[C---:B------:R-:W-:Y:S08]  /*6300*/  HMMA.16816.F32.BF16 R28, R136.reuse, R168, R28 ;  /* 0x000000a8881c723c */ /* 0x040ff0000004181c */
[----:B------:R-:W-:Y:S01]  /*6310*/  HMMA.16816.F32.BF16 R32, R136, R170, R32 ;  /* 0x000000aa8820723c */ /* 0x000fe20000041820 */
[----:B------:R-:W1:Y:S07]  /*6320*/  LDSM.16.M88.4 R136, [R175+0x5000] ;  /* 0x00500000af88783b */ /* 0x000e6e0000000200 */
[C---:B--2---:R-:W-:Y:S07]  /*6330*/  HMMA.16816.F32.BF16 R4, R148.reuse, R152, R4 ;  /* 0x000000989404723c */ /* 0x044fee0000041804 */
[----:B------:R-:W-:Y:S01]  /*6340*/  IMAD R152, R236, -0x40, R144 ;  /* 0xffffffc0ec987824 */ /* 0x000fe200078e0290 */
[C---:B------:R-:W-:Y:S01]  /*6350*/  HMMA.16816.F32.BF16 R8, R148.reuse, R154, R8 ;  /* 0x0000009a9408723c */ /* 0x040fe20000041808 */
[----:B------:R-:W2:Y:S01]  /*6360*/  LDSM.16.M88.4 R144, [R175+0x5800] ;  /* 0x00580000af90783b */ /* 0x000ea20000000200 */
[----:B------:R-:W-:Y:S04]  /*6370*/  DEPBAR.LE SB0, 0x2 ;  /* 0x000080800000791a */ /* 0x000fe80000000000 */
[----:B------:R-:W-:Y:S02]  /*6380*/  IADD3 R152, R185, R152, -R203 ;  /* 0x00000098b9987210 */ /* 0x000fe40007ffe8cb */
[C---:B---3--:R-:W-:Y:S01]  /*6390*/  HMMA.16816.F32.BF16 R12, R148.reuse, R140, R12 ;  /* 0x0000008c940c723c */ /* 0x048fe2000004180c */
[----:B------:R-:W-:Y:S04]  /*63a0*/  BAR.SYNC.DEFER_BLOCKING 0x0 ;  /* 0x0000000000007b1d */ /* 0x000fe80000010000 */
[----:B------:R-:W-:Y:S03]  /*63b0*/  IADD3 R152, R152, -R184, RZ ;  /* 0x800000b898987210 */ /* 0x000fe60007ffe0ff */
[C---:B------:R-:W-:Y:S04]  /*63c0*/  HMMA.16816.F32.BF16 R16, R148.reuse, R142, R16 ;  /* 0x0000008e9410723c */ /* 0x040fe80000041810 */
[C---:B------:R-:W-:Y:S02]  /*63d0*/  IADD3 R2, R152.reuse, R2, RZ ;  /* 0x0000000298027210 */ /* 0x040fe40007ffe0ff */
[----:B----4-:R-:W-:Y:S02]  /*63e0*/  IADD3 R0, R152, R0, RZ ;  /* 0x0000000098007210 */ /* 0x010fe40007ffe0ff */
[C---:B------:R-:W-:Y:S01]  /*63f0*/  ISETP.GT.AND P4, PT, R2.reuse, RZ, PT ;  /* 0x000000ff0200720c */ /* 0x040fe20003f84270 */
[C---:B-1----:R-:W-:Y:S03]  /*6400*/  HMMA.16816.F32.BF16 R20, R148.reuse, R136, R20 ;  /* 0x000000889414723c */ /* 0x042fe60000041814 */
[----:B------:R-:W-:Y:S02]  /*6410*/  ISETP.GT.AND P3, PT, R2, 0x1, PT ;  /* 0x000000010200780c */ /* 0x000fe40003f64270 */
[----:B------:R-:W-:Y:S02]  /*6420*/  FSEL R4, R4, -INF , P4 ;  /* 0xff80000004047808 */ /* 0x000fe40002000000 */
[----:B------:R-:W-:Y:S01]  /*6430*/  ISETP.GT.AND P4, PT, R2, 0x8, PT ;  /* 0x000000080200780c */ /* 0x000fe20003f84270 */
[C---:B------:R-:W-:Y:S03]  /*6440*/  HMMA.16816.F32.BF16 R24, R148.reuse, R138, R24 ;  /* 0x0000008a9418723c */ /* 0x040fe60000041818 */
[----:B------:R-:W-:Y:S02]  /*6450*/  ISETP.GT.AND P1, PT, R0, RZ, PT ;  /* 0x000000ff0000720c */ /* 0x000fe40003f24270 */
[----:B------:R-:W-:Y:S02]  /*6460*/  FSEL R8, R8, -INF , P4 ;  /* 0xff80000008087808 */ /* 0x000fe40002000000 */
[----:B------:R-:W-:Y:S01]  /*6470*/  FMNMX.FTZ R136, R4, R3, !PT ;  /* 0x0000000304887209 */ /* 0x000fe20007810000 */
[C---:B--2---:R-:W-:Y:S03]  /*6480*/  HMMA.16816.F32.BF16 R28, R148.reuse, R144, R28 ;  /* 0x00000090941c723c */ /* 0x044fe6000004181c */
[C---:B------:R-:W-:Y:S02]  /*6490*/  ISETP.GT.AND P4, PT, R2.reuse, 0x10, PT ;  /* 0x000000100200780c */ /* 0x040fe40003f84270 */
[----:B------:R-:W-:Y:S02]  /*64a0*/  FSEL R5, R5, -INF , P3 ;  /* 0xff80000005057808 */ /* 0x000fe40001800000 */
[----:B------:R-:W-:Y:S01]  /*64b0*/  ISETP.GT.AND P3, PT, R2, 0x9, PT ;  /* 0x000000090200780c */ /* 0x000fe20003f64270 */
[----:B------:R-:W-:Y:S03]  /*64c0*/  HMMA.16816.F32.BF16 R32, R148, R146, R32 ;  /* 0x000000929420723c */ /* 0x000fe60000041820 */
[----:B------:R-:W-:Y:S02]  /*64d0*/  ISETP.GT.AND P0, PT, R0, 0x1, PT ;  /* 0x000000010000780c */ /* 0x000fe40003f04270 */
[----:B------:R-:W-:Y:S02]  /*64e0*/  FSEL R162, R12, -INF , P4 ;  /* 0xff8000000ca27808 */ /* 0x000fe40002000000 */
[----:B------:R-:W-:Y:S01]  /*64f0*/  FMNMX.FTZ R12, R5, R136, !PT ;  /* 0x00000088050c7209 */ /* 0x000fe20007810000 */
[----:B------:R-:W-:Y:S01]  /*6500*/  IMAD.IADD R150, R177, 0x1, R172 ;  /* 0x00000001b1967824 */ /* 0x000fe200078e02ac */
        /* <DEDUP_REMOVED lines=8> */
[----:B------:R-:W-:Y:S02]  /*6590*/  ISETP.GT.AND P1, PT, R0, 0x8, PT ;  /* 0x000000080000780c */ /* 0x000fe40003f24270 */
[----:B------:R-:W-:Y:S02]  /*65a0*/  FSEL R164, R16, -INF , P4 ;  /* 0xff80000010a47808 */ /* 0x000fe40002000000 */
[----:B------:R-:W-:Y:S02]  /*65b0*/  ISETP.GT.AND P3, PT, R2, 0x19, PT ;  /* 0x000000190200780c */ /* 0x000fe40003f64270 */
        /* <DEDUP_REMOVED lines=8> */
[----:B------:R-:W-:Y:S02]  /*6640*/  FMNMX.FTZ R12, R164, R12, !PT ;  /* 0x0000000ca40c7209 */ /* 0x000fe40007810000 */
[----:B------:R-:W-:Y:S02]  /*6650*/  FSEL R166, R14, -INF , P1 ;  /* 0xff8000000ea67808 */ /* 0x000fe40000800000 */
[----:B------:R-:W-:Y:S02]  /*6660*/  FSEL R239, R20, -INF , P4 ;  /* 0xff80000014ef7808 */ /* 0x000fe40002000000 */
[----:B------:R-:W-:Y:S02]  /*6670*/  FSEL R11, R11, -INF , P0 ;  /* 0xff8000000b0b7808 */ /* 0x000fe40000000000 */
[C---:B------:R-:W-:Y:S02]  /*6680*/  ISETP.GT.AND P0, PT, R0.reuse, 0x11, PT ;  /* 0x000000110000780c */ /* 0x040fe40003f04270 */
[----:B------:R-:W-:Y:S02]  /*6690*/  ISETP.GT.AND P1, PT, R0, 0x18, PT ;  /* 0x000000180000780c */ /* 0x000fe40003f24270 */
[----:B------:R-:W-:Y:S02]  /*66a0*/  ISETP.GT.AND P3, PT, R2, 0x21, PT ;  /* 0x000000210200780c */ /* 0x000fe40003f64270 */
[----:B------:R-:W-:Y:S02]  /*66b0*/  FMNMX.FTZ R13, R7, R13, !PT ;  /* 0x0000000d070d7209 */ /* 0x000fe40007810000 */
[----:B------:R-:W-:Y:S02]  /*66c0*/  FMNMX.FTZ R12, R165, R12, !PT ;  /* 0x0000000ca50c7209 */ /* 0x000fe40007810000 */
[----:B------:R-:W-:Y:S02]  /*66d0*/  FSEL R167, R15, -INF , P0 ;  /* 0xff8000000fa77808 */ /* 0x000fe40000000000 */
[----:B------:R-:W-:Y:S02]  /*66e0*/  FSEL R238, R21, -INF , P3 ;  /* 0xff80000015ee7808 */ /* 0x000fe40001800000 */
[----:B------:R-:W-:Y:S02]  /*66f0*/  ISETP.GT.AND P0, PT, R0, 0x19, PT ;  /* 0x000000190000780c */ /* 0x000fe40003f04270 */
[----:B------:R-:W-:Y:S02]  /*6700*/  FSEL R168, R18, -INF , P1 ;  /* 0xff80000012a87808 */ /* 0x000fe40000800000 */
[----:B------:R-:W-:Y:S02]  /*6710*/  FMNMX.FTZ R13, R10, R13, !PT ;  /* 0x0000000d0a0d7209 */ /* 0x000fe40007810000 */
[----:B------:R-:W-:Y:S02]  /*6720*/  FMNMX.FTZ R12, R239, R12, !PT ;  /* 0x0000000cef0c7209 */ /* 0x000fe40007810000 */
[C---:B------:R-:W-:Y:S02]  /*6730*/  ISETP.GT.AND P1, PT, R2.reuse, 0x28, PT ;  /* 0x000000280200780c */ /* 0x040fe40003f24270 */
[C---:B------:R-:W-:Y:S02]  /*6740*/  ISETP.GT.AND P6, PT, R2.reuse, 0x30, PT ;  /* 0x000000300200780c */ /* 0x040fe40003fc4270 */
[----:B------:R-:W-:Y:S02]  /*6750*/  FSEL R169, R19, -INF , P0 ;  /* 0xff80000013a97808 */ /* 0x000fe40000000000 */
[C---:B------:R-:W-:Y:S02]  /*6760*/  ISETP.GT.AND P5, PT, R2.reuse, 0x31, PT ;  /* 0x000000310200780c */ /* 0x040fe40003fa4270 */
[C---:B------:R-:W-:Y:S02]  /*6770*/  ISETP.GT.AND P4, PT, R2.reuse, 0x38, PT ;  /* 0x000000380200780c */ /* 0x040fe40003f84270 */
[----:B------:R-:W-:Y:S02]  /*6780*/  ISETP.GT.AND P3, PT, R2, 0x39, PT ;  /* 0x000000390200780c */ /* 0x000fe40003f64270 */
[----:B------:R-:W-:Y:S02]  /*6790*/  FSEL R237, R24, -INF , P1 ;  /* 0xff80000018ed7808 */ /* 0x000fe40000800000 */
[----:B------:R-:W-:Y:S02]  /*67a0*/  ISETP.GT.AND P0, PT, R2, 0x29, PT ;  /* 0x000000290200780c */ /* 0x000fe40003f04270 */
[----:B------:R-:W-:Y:S02]  /*67b0*/  FMNMX.FTZ R2, R11, R13, !PT ;  /* 0x0000000d0b027209 */ /* 0x000fe40007810000 */
[----:B------:R-:W-:Y:S02]  /*67c0*/  FMNMX.FTZ R12, R238, R12, !PT ;  /* 0x0000000cee0c7209 */ /* 0x000fe40007810000 */
[----:B------:R-:W-:Y:S02]  /*67d0*/  FSEL R175, R25, -INF , P0 ;  /* 0xff80000019af7808 */ /* 0x000fe40000000000 */
        /* <DEDUP_REMOVED lines=13> */
[C---:B------:R-:W-:Y:S02]  /*68b0*/  ISETP.GT.AND P0, PT, R0.reuse, 0x21, PT ;  /* 0x000000210000780c */ /* 0x040fe40003f04270 */
[----:B------:R-:W-:Y:S02]  /*68c0*/  FSEL R145, R33, -INF , P3 ;  /* 0xff80000021917808 */ /* 0x000fe40001800000 */
[----:B------:R-:W-:Y:S02]  /*68d0*/  FMNMX.FTZ R2, R147, R2, !PT ;  /* 0x0000000293027209 */ /* 0x000fe40007810000 */
[----:B------:R-:W-:Y:S02]  /*68e0*/  FSEL R173, R23, -INF , P0 ;  /* 0xff80000017ad7808 */ /* 0x000fe40000000000 */
[----:B------:R-:W-:Y:S02]  /*68f0*/  ISETP.GT.AND P0, PT, R0, 0x28, PT ;  /* 0x000000280000780c */ /* 0x000fe40003f04270 */
[----:B------:R-:W-:Y:S02]  /*6900*/  FMNMX.FTZ R13, R174, R13, !PT ;  /* 0x0000000dae0d7209 */ /* 0x000fe40007810000 */
[----:B------:R-:W-:Y:S02]  /*6910*/  FMNMX.FTZ R2, R145, R2, !PT ;  /* 0x0000000291027209 */ /* 0x000fe40007810000 */
[----:B------:R-:W-:Y:S02]  /*6920*/  ISETP.GT.AND P1, PT, R0, 0x29, PT ;  /* 0x000000290000780c */ /* 0x000fe40003f24270 */
[----:B------:R-:W-:Y:S01]  /*6930*/  FSEL R171, R26, -INF , P0 ;  /* 0xff8000001aab7808 */ /* 0x000fe20000000000 */
[----:B------:R-:W1:Y:S01]  /*6940*/  SHFL.BFLY PT, R12, R2, 0x2, 0x1f ;  /* 0x0c401f00020c7f89 */ /* 0x000e6200000e0000 */
[----:B------:R-:W-:Y:S02]  /*6950*/  FMNMX.FTZ R13, R173, R13, !PT ;  /* 0x0000000dad0d7209 */ /* 0x000fe40007810000 */
        /* <DEDUP_REMOVED lines=12> */
[----:B------:R-:W-:Y:S02]  /*6a20*/  FMNMX.FTZ R0, R142, R13, !PT ;  /* 0x0000000d8e007209 */ /* 0x000fe40007810000 */
[----:B------:R-:W-:Y:S02]  /*6a30*/  FSEL R141, R35, -INF , P0 ;  /* 0xff800000238d7808 */ /* 0x000fe40000000000 */
[----:B-1----:R-:W-:Y:S02]  /*6a40*/  FMNMX.FTZ R13, R2, R12, !PT ;  /* 0x0000000c020d7209 */ /* 0x002fe40007810000 */
[----:B------:R-:W-:Y:S02]  /*6a50*/  FMNMX.FTZ R0, R141, R0, !PT ;  /* 0x000000008d007209 */ /* 0x000fe40007810000 */
[C---:B------:R-:W-:Y:S01]  /*6a60*/  IADD3 R149, R181.reuse, R150, RZ ;  /* 0x00000096b5957210 */ /* 0x040fe20007ffe0ff */
        /* <DEDUP_REMOVED lines=8> */
[----:B------:R-:W-:Y:S01]  /*6af0*/  FMUL.FTZ R146, R2, c[0x0][0x2d0] ;  /* 0x0000b40002927a20 */ /* 0x000fe20000410000 */
[----:B--2---:R-:W-:Y:S04]  /*6b00*/  FMNMX.FTZ R12, R0, R12, !PT ;  /* 0x0000000c000c7209 */ /* 0x004fe80007810000 */
[----:B------:R-:W-:Y:S01]  /*6b10*/  FSEL R146, R146, RZ, P1 ;  /* 0x000000ff92927208 */ /* 0x000fe20000800000 */
[----:B------:R-:W1:Y:S04]  /*6b20*/  SHFL.BFLY PT, R0, R12, 0x1, 0x1f ;  /* 0x0c201f000c007f89 */ /* 0x000e6800000e0000 */
[--C-:B------:R-:W-:Y:S01]  /*6b30*/  FFMA.FTZ R158, R5, c[0x0][0x2d0], -R146.reuse ;  /* 0x0000b400059e7a23 */ /* 0x100fe20000010892 */
[----:B------:R-:W-:Y:S01]  /*6b40*/  FSEL R5, R2, RZ, P1 ;  /* 0x000000ff02057208 */ /* 0x000fe20000800000 */
[--C-:B------:R-:W-:Y:S02]  /*6b50*/  FFMA.FTZ R159, R4, c[0x0][0x2d0], -R146.reuse ;  /* 0x0000b400049f7a23 */ /* 0x100fe40000010892 */
[--C-:B------:R-:W-:Y:S02]  /*6b60*/  FFMA.FTZ R157, R8, c[0x0][0x2d0], -R146.reuse ;  /* 0x0000b400089d7a23 */ /* 0x100fe40000010892 */
[----:B------:R-:W-:Y:S01]  /*6b70*/  FADD.FTZ R3, -R5, R3 ;  /* 0x0000000305037221 */ /* 0x000fe20000010100 */
        /* <DEDUP_REMOVED lines=10> */
[--C-:B------:R-:W-:Y:S01]  /*6c20*/  FFMA.FTZ R239, R147, c[0x0][0x2d0], -R146.reuse ;  /* 0x0000b40093ef7a23 */ /* 0x100fe20000010892 */
[----:B------:R-:W1:Y:S01]  /*6c30*/  LDSM.16.MT88.4 R12, [R150] ;  /* 0x00000000960c783b */ /* 0x000e620000004200 */
[--C-:B------:R-:W-:Y:S01]  /*6c40*/  FFMA.FTZ R238, R238, c[0x0][0x2d0], -R146.reuse ;  /* 0x0000b400eeee7a23 */ /* 0x100fe20000010892 */
[C---:B------:R-:W-:Y:S01]  /*6c50*/  FSETP.NEU.FTZ.AND P0, PT, R0.reuse, -INF , PT ;  /* 0xff8000000000780b */ /* 0x040fe20003f1d000 */
[C---:B------:R-:W-:Y:S01]  /*6c60*/  FMUL.FTZ R140, R0.reuse, c[0x0][0x2d0] ;  /* 0x0000b400008c7a20 */ /* 0x040fe20000410000 */
[----:B------:R-:W-:Y:S01]  /*6c70*/  MUFU.EX2 R157, R157 ;  /* 0x0000009d009d7308 */ /* 0x000fe20000000800 */
[--C-:B------:R-:W-:Y:S01]  /*6c80*/  FFMA.FTZ R237, R237, c[0x0][0x2d0], -R146.reuse ;  /* 0x0000b400eded7a23 */ /* 0x100fe20000010892 */
[----:B------:R-:W-:Y:S01]  /*6c90*/  FSEL R4, R0, RZ, P0 ;  /* 0x000000ff00047208 */ /* 0x000fe20000000000 */
[--C-:B------:R-:W-:Y:S01]  /*6ca0*/  FFMA.FTZ R175, R175, c[0x0][0x2d0], -R146.reuse ;  /* 0x0000b400afaf7a23 */ /* 0x100fe20000010892 */
[----:B------:R-:W-:Y:S01]  /*6cb0*/  FSEL R140, R140, RZ, P0 ;  /* 0x000000ff8c8c7208 */ /* 0x000fe20000000000 */
[----:B------:R-:W-:Y:S02]  /*6cc0*/  FFMA.FTZ R161, R161, c[0x0][0x2d0], -R146 ;  /* 0x0000b400a1a17a23 */ /* 0x000fe40000010892 */
[----:B------:R-:W-:Y:S02]  /*6cd0*/  FADD.FTZ R4, -R4, R132 ;  /* 0x0000008404047221 */ /* 0x000fe40000010100 */
[--C-:B------:R-:W-:Y:S01]  /*6ce0*/  FFMA.FTZ R155, R6, c[0x0][0x2d0], -R140.reuse ;  /* 0x0000b400069b7a23 */ /* 0x100fe2000001088c */
[----:B------:R3:W4:Y:S01]  /*6cf0*/  MUFU.EX2 R132, R3 ;  /* 0x0000000300847308 */ /* 0x0007220000000800 */
[--C-:B------:R-:W-:Y:S02]  /*6d00*/  FFMA.FTZ R154, R7, c[0x0][0x2d0], -R140.reuse ;  /* 0x0000b400079a7a23 */ /* 0x100fe4000001088c */
[--C-:B------:R-:W-:Y:S01]  /*6d10*/  FFMA.FTZ R153, R10, c[0x0][0x2d0], -R140.reuse ;  /* 0x0000b4000a997a23 */ /* 0x100fe2000001088c */
[----:B--2---:R-:W-:Y:S01]  /*6d20*/  F2FP.BF16.PACK_AB R136, R158, R159 ;  /* 0x0000009f9e88723e */ /* 0x004fe200000010ff */
[--C-:B------:R-:W-:Y:S02]  /*6d30*/  FFMA.FTZ R152, R11, c[0x0][0x2d0], -R140.reuse ;  /* 0x0000b4000b987a23 */ /* 0x100fe4000001088c */
[--C-:B------:R-:W-:Y:S02]  /*6d40*/  FFMA.FTZ R241, R144, c[0x0][0x2d0], -R140.reuse ;  /* 0x0000b40090f17a23 */ /* 0x100fe4000001088c */
[--C-:B------:R-:W-:Y:S01]  /*6d50*/  FFMA.FTZ R242, R143, c[0x0][0x2d0], -R140.reuse ;  /* 0x0000b4008ff27a23 */ /* 0x100fe2000001088c */
[----:B------:R-:W2:Y:S01]  /*6d60*/  MUFU.EX2 R156, R156 ;  /* 0x0000009c009c7308 */ /* 0x000ea20000000800 */
        /* <DEDUP_REMOVED lines=8> */
[----:B---3--:R-:W-:Y:S02]  /*6df0*/  FMUL.FTZ R3, R4, c[0x0][0x2d0] ;  /* 0x0000b40004037a20 */ /* 0x008fe40000410000 */
[C---:B----4-:R-:W-:Y:S02]  /*6e00*/  FMUL.FTZ R4, R132.reuse, R128 ;  /* 0x0000008084047220 */ /* 0x050fe40000410000 */
[C---:B------:R-:W-:Y:S01]  /*6e10*/  FMUL.FTZ R5, R132.reuse, R129 ;  /* 0x0000008184057220 */ /* 0x040fe20000410000 */
[----:B------:R-:W3:Y:S01]  /*6e20*/  MUFU.EX2 R154, R154 ;  /* 0x0000009a009a7308 */ /* 0x000ee20000000800 */
        /* <DEDUP_REMOVED lines=28> */
[----:B--2---:R-:W-:Y:S01]  /*6ff0*/  F2FP.BF16.PACK_AB R139, R152, R153 ;  /* 0x00000099988b723e */ /* 0x004fe200000010ff */
[C---:B------:R-:W-:Y:S02]  /*7000*/  FMUL.FTZ R64, R132.reuse, R64 ;  /* 0x0000004084407220 */ /* 0x040fe40000410000 */
[C---:B------:R-:W-:Y:S02]  /*7010*/  FMUL.FTZ R65, R132.reuse, R65 ;  /* 0x0000004184417220 */ /* 0x040fe40000410000 */
[C---:B------:R-:W-:Y:S01]  /*7020*/  FMUL.FTZ R68, R132.reuse, R68 ;  /* 0x0000004484447220 */ /* 0x040fe20000410000 */
[----:B------:R-:W2:Y:S01]  /*7030*/  MUFU.EX2 R163, R163 ;  /* 0x000000a300a37308 */ /* 0x000ea20000000800 */
[C---:B------:R-:W-:Y:S02]  /*7040*/  FMUL.FTZ R69, R132.reuse, R69 ;  /* 0x0000004584457220 */ /* 0x040fe40000410000 */
[C---:B------:R-:W-:Y:S02]  /*7050*/  FMUL.FTZ R72, R132.reuse, R72 ;  /* 0x0000004884487220 */ /* 0x040fe40000410000 */
[C---:B---3--:R-:W-:Y:S02]  /*7060*/  FMUL.FTZ R6, R3.reuse, R130 ;  /* 0x0000008203067220 */ /* 0x048fe40000410000 */
[C---:B------:R-:W-:Y:S02]  /*7070*/  FMUL.FTZ R7, R3.reuse, R131 ;  /* 0x0000008303077220 */ /* 0x040fe40000410000 */
[----:B------:R-:W-:Y:S01]  /*7080*/  LDSM.16.MT88.4 R128, [R149+0x2800] ;  /* 0x002800009580783b */ /* 0x000fe20000004200 */
[C---:B------:R-:W-:Y:S01]  /*7090*/  FMUL.FTZ R10, R3.reuse, R126 ;  /* 0x0000007e030a7220 */ /* 0x040fe20000410000 */
[----:B------:R-:W-:Y:S01]  /*70a0*/  MUFU.EX2 R164, R164 ;  /* 0x000000a400a47308 */ /* 0x000fe20000000800 */
[C---:B------:R-:W-:Y:S02]  /*70b0*/  FMUL.FTZ R11, R3.reuse, R127 ;  /* 0x0000007f030b7220 */ /* 0x040fe40000410000 */
[C---:B-1----:R-:W-:Y:S03]  /*70c0*/  HMMA.16816.F32.BF16 R4, R136.reuse, R12, R4 ;  /* 0x0000000c8804723c */ /* 0x042fe60000041804 */
[----:B------:R-:W-:Y:S02]  /*70d0*/  LDSM.16.MT88.4 R124, [R150+0x2800] ;  /* 0x00280000967c783b */ /* 0x000fe40000004200 */
[C---:B------:R-:W-:Y:S02]  /*70e0*/  FMUL.FTZ R18, R3.reuse, R106 ;  /* 0x0000006a03127220 */ /* 0x040fe40000410000 */
[C---:B------:R-:W-:Y:S01]  /*70f0*/  FMUL.FTZ R12, R132.reuse, R100 ;  /* 0x00000064840c7220 */ /* 0x040fe20000410000 */
[C---:B------:R-:W-:Y:S01]  /*7100*/  HMMA.16816.F32.BF16 R8, R136.reuse, R14, R8 ;  /* 0x0000000e8808723c */ /* 0x040fe20000041808 */
[----:B------:R-:W1:Y:S03]  /*7110*/  MUFU.EX2 R165, R165 ;  /* 0x000000a500a57308 */ /* 0x000e660000000800 */
[C---:B------:R-:W-:Y:S02]  /*7120*/  FMUL.FTZ R13, R132.reuse, R101 ;  /* 0x00000065840d7220 */ /* 0x040fe40000410000 */
[C---:B------:R-:W-:Y:S02]  /*7130*/  FMUL.FTZ R19, R3.reuse, R107 ;  /* 0x0000006b03137220 */ /* 0x040fe40000410000 */
[C---:B------:R-:W-:Y:S01]  /*7140*/  FMUL.FTZ R14, R3.reuse, R102 ;  /* 0x00000066030e7220 */ /* 0x040fe20000410000 */
[----:B------:R-:W-:Y:S02]  /*7150*/  LDSM.16.MT88.4 R104, [R150+0x2000] ;  /* 0x002000009668783b */ /* 0x000fe40000004200 */
[----:B------:R-:W-:Y:S01]  /*7160*/  MUFU.EX2 R166, R166 ;  /* 0x000000a600a67308 */ /* 0x000fe20000000800 */
[C---:B------:R-:W-:Y:S02]  /*7170*/  FMUL.FTZ R15, R3.reuse, R103 ;  /* 0x00000067030f7220 */ /* 0x040fe40000410000 */
[C---:B------:R-:W-:Y:S02]  /*7180*/  FMUL.FTZ R26, R3.reuse, R114 ;  /* 0x00000072031a7220 */ /* 0x040fe40000410000 */
[C---:B------:R-:W-:Y:S01]  /*7190*/  FMUL.FTZ R27, R3.reuse, R115 ;  /* 0x00000073031b7220 */ /* 0x040fe20000410000 */
[----:B------:R-:W3:Y:S01]  /*71a0*/  LDSM.16.MT88.4 R100, [R151] ;  /* 0x000000009764783b */ /* 0x000ee20000004200 */
[C---:B------:R-:W-:Y:S01]  /*71b0*/  FMUL.FTZ R34, R3.reuse, R122 ;  /* 0x0000007a03227220 */ /* 0x040fe20000410000 */
[C---:B------:R-:W-:Y:S02]  /*71c0*/  HMMA.16816.F32.BF16 R12, R136.reuse, R20, R12 ;  /* 0x00000014880c723c */ /* 0x040fe4000004180c */
[----:B------:R-:W4:Y:S01]  /*71d0*/  MUFU.EX2 R167, R167 ;  /* 0x000000a700a77308 */ /* 0x000f220000000800 */
[C---:B------:R-:W-:Y:S02]  /*71e0*/  FMUL.FTZ R35, R3.reuse, R123 ;  /* 0x0000007b03237220 */ /* 0x040fe40000410000 */
[C---:B------:R-:W-:Y:S01]  /*71f0*/  FMUL.FTZ R38, R3.reuse, R38 ;  /* 0x0000002603267220 */ /* 0x040fe20000410000 */
[----:B------:R-:W-:Y:S01]  /*7200*/  LDSM.16.MT88.4 R112, [R150+0x800] ;  /* 0x000800009670783b */ /* 0x000fe20000004200 */
[C---:B------:R-:W-:Y:S01]  /*7210*/  FMUL.FTZ R20, R132.reuse, R108 ;  /* 0x0000006c84147220 */ /* 0x040fe20000410000 */
[C---:B------:R-:W-:Y:S04]  /*7220*/  HMMA.16816.F32.BF16 R16, R136.reuse, R22, R16 ;  /* 0x000000168810723c */ /* 0x040fe80000041810 */
[C---:B------:R-:W-:Y:S01]  /*7230*/  FMUL.FTZ R21, R132.reuse, R109 ;  /* 0x0000006d84157220 */ /* 0x040fe20000410000 */
[----:B------:R-:W-:Y:S01]  /*7240*/  MUFU.EX2 R168, R168 ;  /* 0x000000a800a87308 */ /* 0x000fe20000000800 */
[C---:B------:R-:W-:Y:S01]  /*7250*/  FMUL.FTZ R39, R3.reuse, R39 ;  /* 0x0000002703277220 */ /* 0x040fe20000410000 */
[----:B------:R-:W-:Y:S01]  /*7260*/  LDSM.16.MT88.4 R120, [R151+0x800] ;  /* 0x000800009778783b */ /* 0x000fe20000004200 */
[C---:B------:R-:W-:Y:S04]  /*7270*/  FMUL.FTZ R22, R3.reuse, R110 ;  /* 0x0000006e03167220 */ /* 0x040fe80000410000 */
[C---:B------:R-:W-:Y:S02]  /*7280*/  FMUL.FTZ R23, R3.reuse, R111 ;  /* 0x0000006f03177220 */ /* 0x040fe40000410000 */
[C---:B------:R-:W-:Y:S01]  /*7290*/  FMUL.FTZ R42, R3.reuse, R42 ;  /* 0x0000002a032a7220 */ /* 0x040fe20000410000 */
[----:B------:R-:W5:Y:S01]  /*72a0*/  LDSM.16.MT88.4 R108, [R149+0x2000] ;  /* 0x00200000956c783b */ /* 0x000f620000004200 */
[C---:B------:R-:W-:Y:S01]  /*72b0*/  FMUL.FTZ R43, R3.reuse, R43 ;  /* 0x0000002b032b7220 */ /* 0x040fe20000410000 */
[----:B------:R-:W1:Y:S01]  /*72c0*/  MUFU.EX2 R169, R169 ;  /* 0x000000a900a97308 */ /* 0x000e620000000800 */
[C---:B------:R-:W-:Y:S01]  /*72d0*/  FMUL.FTZ R46, R3.reuse, R46 ;  /* 0x0000002e032e7220 */ /* 0x040fe20000410000 */
[C---:B------:R-:W-:Y:S03]  /*72e0*/  HMMA.16816.F32.BF16 R20, R136.reuse, R28, R20 ;  /* 0x0000001c8814723c */ /* 0x040fe60000041814 */
[C---:B------:R-:W-:Y:S02]  /*72f0*/  FMUL.FTZ R47, R3.reuse, R47 ;  /* 0x0000002f032f7220 */ /* 0x040fe40000410000 */
[C---:B------:R-:W-:Y:S02]  /*7300*/  FMUL.FTZ R50, R3.reuse, R50 ;  /* 0x0000003203327220 */ /* 0x040fe40000410000 */
[C---:B------:R-:W-:Y:S01]  /*7310*/  FMUL.FTZ R28, R132.reuse, R116 ;  /* 0x00000074841c7220 */ /* 0x040fe20000410000 */
[C---:B------:R-:W-:Y:S01]  /*7320*/  HMMA.16816.F32.BF16 R24, R136.reuse, R30, R24 ;  /* 0x0000001e8818723c */ /* 0x040fe20000041818 */
[----:B------:R-:W-:Y:S03]  /*7330*/  MUFU.EX2 R172, R172 ;  /* 0x000000ac00ac7308 */ /* 0x000fe60000000800 */
        /* <DEDUP_REMOVED lines=9> */
[----:B------:R-:W-:Y:S01]  /*73d0*/  MUFU.EX2 R237, R237 ;  /* 0x000000ed00ed7308 */ /* 0x000fe20000000800 */
[C---:B------:R-:W-:Y:S02]  /*73e0*/  FMUL.FTZ R58, R3.reuse, R58 ;  /* 0x0000003a033a7220 */ /* 0x040fe40000410000 */
[C---:B------:R-:W-:Y:S02]  /*73f0*/  FMUL.FTZ R59, R3.reuse, R59 ;  /* 0x0000003b033b7220 */ /* 0x040fe40000410000 */
[C---:B------:R-:W-:Y:S01]  /*7400*/  FMUL.FTZ R62, R3.reuse, R62 ;  /* 0x0000003e033e7220 */ /* 0x040fe20000410000 */
[C---:B------:R-:W-:Y:S01]  /*7410*/  HMMA.16816.F32.BF16 R32, R136.reuse, R102, R32 ;  /* 0x000000668820723c */ /* 0x040fe20000041820 */
[----:B------:R-:W3:Y:S03]  /*7420*/  LDSM.16.MT88.4 R100, [R148+0x2000] ;  /* 0x002000009464783b */ /* 0x000ee60000004200 */
        /* <DEDUP_REMOVED lines=8> */
[----:B------:R-:W1:Y:S03]  /*74b0*/  LDSM.16.MT88.4 R104, [R151+0x2000] ;  /* 0x002000009768783b */ /* 0x000e660000004200 */
[C---:B------:R-:W-:Y:S02]  /*74c0*/  FMUL.FTZ R71, R3.reuse, R71 ;  /* 0x0000004703477220 */ /* 0x040fe40000410000 */
[C---:B------:R-:W-:Y:S02]  /*74d0*/  FMUL.FTZ R73, R132.reuse, R73 ;  /* 0x0000004984497220 */ /* 0x040fe40000410000 */
[C---:B-----5:R-:W-:Y:S01]  /*74e0*/  HMMA.16816.F32.BF16 R44, R136.reuse, R108, R44 ;  /* 0x0000006c882c723c */ /* 0x060fe2000004182c */
[----:B------:R-:W5:Y:S03]  /*74f0*/  MUFU.EX2 R173, R173 ;  /* 0x000000ad00ad7308 */ /* 0x000f660000000800 */
[C---:B------:R-:W-:Y:S02]  /*7500*/  FMUL.FTZ R74, R3.reuse, R74 ;  /* 0x0000004a034a7220 */ /* 0x040fe40000410000 */
[C---:B------:R-:W-:Y:S02]  /*7510*/  FMUL.FTZ R75, R3.reuse, R75 ;  /* 0x0000004b034b7220 */ /* 0x040fe40000410000 */
[C---:B------:R-:W-:Y:S01]  /*7520*/  HMMA.16816.F32.BF16 R48, R136.reuse, R110, R48 ;  /* 0x0000006e8830723c */ /* 0x040fe20000041830 */
[----:B------:R-:W2:Y:S02]  /*7530*/  LDSM.16.MT88.4 R108, [R150+0x4000] ;  /* 0x00400000966c783b */ /* 0x000ea40000004200 */
[----:B------:R-:W-:Y:S01]  /*7540*/  MUFU.EX2 R161, R161 ;  /* 0x000000a100a17308 */ /* 0x000fe20000000800 */
[C---:B------:R-:W-:Y:S02]  /*7550*/  FMUL.FTZ R76, R132.reuse, R76 ;  /* 0x0000004c844c7220 */ /* 0x040fe40000410000 */
[C---:B------:R-:W-:Y:S02]  /*7560*/  FMUL.FTZ R77, R132.reuse, R77 ;  /* 0x0000004d844d7220 */ /* 0x040fe40000410000 */
[C---:B------:R-:W-:Y:S01]  /*7570*/  FMUL.FTZ R78, R3.reuse, R78 ;  /* 0x0000004e034e7220 */ /* 0x040fe20000410000 */
        /* <DEDUP_REMOVED lines=10> */
[C---:B-1----:R-:W-:Y:S04]  /*7620*/  HMMA.16816.F32.BF16 R60, R136.reuse, R104, R60 ;  /* 0x00000068883c723c */ /* 0x042fe8000004183c */
[C---:B------:R-:W-:Y:S02]  /*7630*/  FMUL.FTZ R84, R132.reuse, R84 ;  /* 0x0000005484547220 */ /* 0x040fe40000410000 */
[C---:B------:R-:W-:Y:S02]  /*7640*/  FMUL.FTZ R85, R132.reuse, R85 ;  /* 0x0000005584557220 */ /* 0x040fe40000410000 */
        /* <DEDUP_REMOVED lines=12> */
[C---:B------:R-:W-:Y:S02]  /*7710*/  FMUL.FTZ R91, R3.reuse, R91 ;  /* 0x0000005b035b7220 */ /* 0x040fe40000410000 */
[C---:B------:R-:W-:Y:S01]  /*7720*/  FMUL.FTZ R92, R132.reuse, R92 ;  /* 0x0000005c845c7220 */ /* 0x040fe20000410000 */
[C---:B---3--:R-:W-:Y:S03]  /*7730*/  HMMA.16816.F32.BF16 R76, R136.reuse, R100, R76 ;  /* 0x00000064884c723c */ /* 0x048fe6000004184c */
[C---:B------:R-:W-:Y:S02]  /*7740*/  FMUL.FTZ R93, R132.reuse, R93 ;  /* 0x0000005d845d7220 */ /* 0x040fe40000410000 */
[C---:B------:R-:W-:Y:S02]  /*7750*/  FMUL.FTZ R94, R3.reuse, R94 ;  /* 0x0000005e035e7220 */ /* 0x040fe40000410000 */
[----:B------:R-:W-:Y:S01]  /*7760*/  FMUL.FTZ R95, R3, R95 ;  /* 0x0000005f035f7220 */ /* 0x000fe20000410000 */
[C---:B------:R-:W-:Y:S04]  /*7770*/  HMMA.16816.F32.BF16 R80, R136.reuse, R102, R80 ;  /* 0x000000668850723c */ /* 0x040fe80000041850 */
[C---:B------:R-:W-:Y:S01]  /*7780*/  FMUL.FTZ R96, R132.reuse, R96 ;  /* 0x0000006084607220 */ /* 0x040fe20000410000 */
[----:B------:R-:W-:Y:S01]  /*7790*/  F2FP.BF16.PACK_AB R100, R163, R162 ;  /* 0x000000a2a364723e */ /* 0x000fe200000010ff */
[----:B------:R-:W-:Y:S01]  /*77a0*/  FMUL.FTZ R97, R132, R97 ;  /* 0x0000006184617220 */ /* 0x000fe20000410000 */
[----:B------:R-:W-:Y:S01]  /*77b0*/  F2FP.BF16.PACK_AB R102, R165, R164 ;  /* 0x000000a4a566723e */ /* 0x000fe200000010ff */
[C---:B-1----:R-:W-:Y:S04]  /*77c0*/  HMMA.16816.F32.BF16 R84, R136.reuse, R104, R84 ;  /* 0x000000688854723c */ /* 0x042fe80000041854 */
[----:B------:R-:W-:Y:S01]  /*77d0*/  FMUL.FTZ R98, R3, R98 ;  /* 0x0000006203627220 */ /* 0x000fe20000410000 */
[----:B----4-:R-:W-:Y:S01]  /*77e0*/  F2FP.BF16.PACK_AB R101, R167, R166 ;  /* 0x000000a6a765723e */ /* 0x010fe200000010ff */
[----:B------:R-:W-:Y:S01]  /*77f0*/  FMUL.FTZ R99, R3, R99 ;  /* 0x0000006303637220 */ /* 0x000fe20000410000 */
[----:B------:R-:W-:Y:S01]  /*7800*/  F2FP.BF16.PACK_AB R103, R169, R168 ;  /* 0x000000a8a967723e */ /* 0x000fe200000010ff */
[C---:B------:R-:W-:Y:S01]  /*7810*/  HMMA.16816.F32.BF16 R88, R136.reuse, R106, R88 ;  /* 0x0000006a8858723c */ /* 0x040fe20000041858 */
[----:B------:R-:W1:Y:S03]  /*7820*/  LDSM.16.MT88.4 R104, [R148+0x800] ;  /* 0x000800009468783b */ /* 0x000e660000004200 */
[--C-:B------:R-:W-:Y:S02]  /*7830*/  FFMA.FTZ R171, R171, c[0x0][0x2d0], -R140.reuse ;  /* 0x0000b400abab7a23 */ /* 0x100fe4000001088c */
[--C-:B------:R-:W-:Y:S02]  /*7840*/  FFMA.FTZ R170, R170, c[0x0][0x2d0], -R140.reuse ;  /* 0x0000b400aaaa7a23 */ /* 0x100fe4000001088c */
[C---:B--2---:R-:W-:Y:S02]  /*7850*/  HMMA.16816.F32.BF16 R92, R136.reuse, R108, R92 ;  /* 0x0000006c885c723c */ /* 0x044fe4000004185c */
[----:B------:R-:W2:Y:S02]  /*7860*/  MUFU.EX2 R171, R171 ;  /* 0x000000ab00ab7308 */ /* 0x000ea40000000800 */
[----:B------:R-:W-:Y:S02]  /*7870*/  FFMA.FTZ R140, R141, c[0x0][0x2d0], -R140 ;  /* 0x0000b4008d8c7a23 */ /* 0x000fe4000001088c */
[--C-:B------:R-:W-:Y:S02]  /*7880*/  FFMA.FTZ R160, R160, c[0x0][0x2d0], -R146.reuse ;  /* 0x0000b400a0a07a23 */ /* 0x100fe40000010892 */
[----:B------:R-:W-:Y:S01]  /*7890*/  HMMA.16816.F32.BF16 R96, R136, R110, R96 ;  /* 0x0000006e8860723c */ /* 0x000fe20000041860 */
[----:B------:R-:W3:Y:S03]  /*78a0*/  LDSM.16.MT88.4 R108, [R148+0x2800] ;  /* 0x00280000946c783b */ /* 0x000ee60000004200 */
[----:B------:R-:W-:Y:S01]  /*78b0*/  FFMA.FTZ R146, R145, c[0x0][0x2d0], -R146 ;  /* 0x0000b40091927a23 */ /* 0x000fe20000010892 */
[----:B------:R4:W-:Y:S01]  /*78c0*/  MUFU.EX2 R244, R140 ;  /* 0x0000008c00f47308 */ /* 0x0009e20000000800 */
[----:B------:R-:W-:Y:S02]  /*78d0*/  FFMA.FTZ R155, R3, R229, R155 ;  /* 0x000000e5039b7223 */ /* 0x000fe4000001009b */
[C---:B------:R-:W-:Y:S01]  /*78e0*/  HMMA.16816.F32.BF16 R4, R100.reuse, R112, R4 ;  /* 0x000000706404723c */ /* 0x040fe20000041804 */
[----:B------:R-:W-:Y:S04]  /*78f0*/  LDSM.16.MT88.4 R136, [R149+0x3000] ;  /* 0x003000009588783b */ /* 0x000fe80000004200 */
[----:B------:R-:W-:Y:S01]  /*7900*/  FFMA.FTZ R159, R132, R232, R159 ;  /* 0x000000e8849f7223 */ /* 0x000fe2000001009f */
[----:B------:R-:W-:Y:S01]  /*7910*/  MOV R132, R0 ;  /* 0x0000000000847202 */ /* 0x000fe20000000f00 */
[----:B------:R1:W-:Y:S01]  /*7920*/  MUFU.EX2 R240, R146 ;  /* 0x0000009200f07308 */ /* 0x0003e20000000800 */
[C---:B------:R-:W-:Y:S01]  /*7930*/  HMMA.16816.F32.BF16 R8, R100.reuse, R114, R8 ;  /* 0x000000726408723c */ /* 0x040fe20000041808 */
[----:B------:R-:W2:Y:S03]  /*7940*/  LDSM.16.MT88.4 R112, [R151+0x2800] ;  /* 0x002800009770783b */ /* 0x000ea60000004200 */
[----:B------:R-:W-:Y:S02]  /*7950*/  FADD.FTZ R159, R158, R159 ;  /* 0x0000009f9e9f7221 */ /* 0x000fe40000010000 */
[----:B------:R-:W-:Y:S02]  /*7960*/  FADD.FTZ R155, R154, R155 ;  /* 0x0000009b9a9b7221 */ /* 0x000fe40000010000 */
[C---:B------:R-:W-:Y:S01]  /*7970*/  HMMA.16816.F32.BF16 R12, R100.reuse, R116, R12 ;  /* 0x00000074640c723c */ /* 0x040fe2000004180c */
[----:B------:R-:W2:Y:S03]  /*7980*/  MUFU.EX2 R170, R170 ;  /* 0x000000aa00aa7308 */ /* 0x000ea60000000800 */
[----:B------:R-:W-:Y:S01]  /*7990*/  FADD.FTZ R159, R157, R159 ;  /* 0x0000009f9d9f7221 */ /* 0x000fe20000010000 */
[----:B----4-:R-:W-:Y:S01]  /*79a0*/  LDSM.16.MT88.4 R140, [R150+0x3800] ;  /* 0x00380000968c783b */ /* 0x010fe20000004200 */
[----:B------:R-:W-:Y:S02]  /*79b0*/  FADD.FTZ R155, R153, R155 ;  /* 0x0000009b999b7221 */ /* 0x000fe40000010000 */
[C---:B------:R-:W-:Y:S03]  /*79c0*/  HMMA.16816.F32.BF16 R16, R100.reuse, R118, R16 ;  /* 0x000000766410723c */ /* 0x040fe60000041810 */
[----:B------:R-:W4:Y:S01]  /*79d0*/  MUFU.EX2 R160, R160 ;  /* 0x000000a000a07308 */ /* 0x000f220000000800 */
[----:B------:R-:W-:Y:S01]  /*79e0*/  FADD.FTZ R159, R156, R159 ;  /* 0x0000009f9c9f7221 */ /* 0x000fe20000010000 */
[----:B------:R-:W-:Y:S01]  /*79f0*/  LDSM.16.MT88.4 R116, [R149+0x4800] ;  /* 0x004800009574783b */ /* 0x000fe20000004200 */
[----:B------:R-:W-:Y:S02]  /*7a00*/  FADD.FTZ R152, R152, R155 ;  /* 0x0000009b98987221 */ /* 0x000fe40000010000 */
[C---:B-1----:R-:W-:Y:S04]  /*7a10*/  HMMA.16816.F32.BF16 R20, R100.reuse, R104, R20 ;  /* 0x000000686414723c */ /* 0x042fe80000041814 */
[----:B------:R-:W-:Y:S01]  /*7a20*/  FADD.FTZ R162, R162, R159 ;  /* 0x0000009fa2a27221 */ /* 0x000fe20000010000 */
[----:B------:R-:W-:Y:S01]  /*7a30*/  LDSM.16.MT88.4 R144, [R149+0x3800] ;  /* 0x003800009590783b */ /* 0x000fe20000004200 */
[----:B------:R-:W-:Y:S02]  /*7a40*/  FADD.FTZ R152, R166, R152 ;  /* 0x00000098a6987221 */ /* 0x000fe40000010000 */
[C---:B------:R-:W-:Y:S04]  /*7a50*/  HMMA.16816.F32.BF16 R24, R100.reuse, R106, R24 ;  /* 0x0000006a6418723c */ /* 0x040fe80000041818 */
[----:B------:R-:W-:Y:S01]  /*7a60*/  FADD.FTZ R162, R163, R162 ;  /* 0x000000a2a3a27221 */ /* 0x000fe20000010000 */
[----:B------:R-:W1:Y:S01]  /*7a70*/  LDSM.16.MT88.4 R104, [R150+0x4800] ;  /* 0x004800009668783b */ /* 0x000e620000004200 */
[----:B------:R-:W-:Y:S02]  /*7a80*/  FADD.FTZ R167, R167, R152 ;  /* 0x00000098a7a77221 */ /* 0x000fe40000010000 */
        /* <DEDUP_REMOVED lines=8> */
[----:B------:R-:W-:Y:S04]  /*7b10*/  FADD.FTZ R169, R174, R169 ;  /* 0x000000a9aea97221 */ /* 0x000fe80000010000 */
[C---:B------:R-:W-:Y:S01]  /*7b20*/  HMMA.16816.F32.BF16 R40, R100.reuse, R126, R40 ;  /* 0x0000007e6428723c */ /* 0x040fe20000041828 */
[----:B------:R-:W-:Y:S03]  /*7b30*/  LDSM.16.MT88.4 R124, [R151+0x1000] ;  /* 0x00100000977c783b */ /* 0x000fe60000004200 */
[----:B-----5:R-:W-:Y:S04]  /*7b40*/  FADD.FTZ R169, R173, R169 ;  /* 0x000000a9ada97221 */ /* 0x020fe80000010000 */
[C---:B------:R-:W-:Y:S04]  /*7b50*/  HMMA.16816.F32.BF16 R44, R100.reuse, R128, R44 ;  /* 0x00000080642c723c */ /* 0x040fe8000004182c */
[----:B--2---:R-:W-:Y:S04]  /*7b60*/  FADD.FTZ R169, R171, R169 ;  /* 0x000000a9aba97221 */ /* 0x004fe80000010000 */
[C---:B------:R-:W-:Y:S01]  /*7b70*/  HMMA.16816.F32.BF16 R48, R100.reuse, R130, R48 ;  /* 0x000000826430723c */ /* 0x040fe20000041830 */
[----:B------:R-:W-:Y:S03]  /*7b80*/  LDSM.16.MT88.4 R128, [R150+0x3000] ;  /* 0x003000009680783b */ /* 0x000fe60000004200 */
[----:B------:R-:W-:Y:S04]  /*7b90*/  FADD.FTZ R169, R170, R169 ;  /* 0x000000a9aaa97221 */ /* 0x000fe80000010000 */
[C---:B---3--:R-:W-:Y:S04]  /*7ba0*/  HMMA.16816.F32.BF16 R52, R100.reuse, R108, R52 ;  /* 0x0000006c6434723c */ /* 0x048fe80000041834 */
[----:B------:R-:W-:Y:S04]  /*7bb0*/  FADD.FTZ R169, R241, R169 ;  /* 0x000000a9f1a97221 */ /* 0x000fe80000010000 */
[C---:B------:R-:W-:Y:S01]  /*7bc0*/  HMMA.16816.F32.BF16 R56, R100.reuse, R110, R56 ;  /* 0x0000006e6438723c */ /* 0x040fe20000041838 */
[----:B------:R-:W2:Y:S03]  /*7bd0*/  LDSM.16.MT88.4 R108, [R148+0x4800] ;  /* 0x00480000946c783b */ /* 0x000ea60000004200 */
[----:B------:R-:W-:Y:S04]  /*7be0*/  FADD.FTZ R169, R242, R169 ;  /* 0x000000a9f2a97221 */ /* 0x000fe80000010000 */
[C---:B------:R-:W-:Y:S04]  /*7bf0*/  HMMA.16816.F32.BF16 R60, R100.reuse, R112, R60 ;  /* 0x00000070643c723c */ /* 0x040fe8000004183c */
[----:B------:R-:W-:Y:S04]  /*7c00*/  FADD.FTZ R169, R243, R169 ;  /* 0x000000a9f3a97221 */ /* 0x000fe80000010000 */
[C---:B------:R-:W-:Y:S01]  /*7c10*/  HMMA.16816.F32.BF16 R64, R100.reuse, R114, R64 ;  /* 0x000000726440723c */ /* 0x040fe20000041840 */
[----:B------:R-:W3:Y:S03]  /*7c20*/  LDSM.16.MT88.4 R112, [R151+0x4800] ;  /* 0x004800009770783b */ /* 0x000ee60000004200 */
[----:B------:R-:W-:Y:S04]  /*7c30*/  FADD.FTZ R229, R244, R169 ;  /* 0x000000a9f4e57221 */ /* 0x000fe80000010000 */
[C---:B-1----:R-:W-:Y:S08]  /*7c40*/  HMMA.16816.F32.BF16 R68, R100.reuse, R104, R68 ;  /* 0x000000686444723c */ /* 0x042ff00000041844 */
[C---:B------:R-:W-:Y:S01]  /*7c50*/  HMMA.16816.F32.BF16 R72, R100.reuse, R106, R72 ;  /* 0x0000006a6448723c */ /* 0x040fe20000041848 */
[----:B------:R-:W1:Y:S07]  /*7c60*/  LDSM.16.MT88.4 R104, [R150+0x1000] ;  /* 0x001000009668783b */ /* 0x000e6e0000004200 */
[C---:B------:R-:W-:Y:S08]  /*7c70*/  HMMA.16816.F32.BF16 R76, R100.reuse, R116, R76 ;  /* 0x00000074644c723c */ /* 0x040ff0000004184c */
[C---:B------:R-:W-:Y:S01]  /*7c80*/  HMMA.16816.F32.BF16 R80, R100.reuse, R118, R80 ;  /* 0x000000766450723c */ /* 0x040fe20000041850 */
[----:B------:R-:W5:Y:S07]  /*7c90*/  LDSM.16.MT88.4 R116, [R148+0x1000] ;  /* 0x001000009474783b */ /* 0x000f6e0000004200 */
[C---:B--2---:R-:W-:Y:S08]  /*7ca0*/  HMMA.16816.F32.BF16 R84, R100.reuse, R108, R84 ;  /* 0x0000006c6454723c */ /* 0x044ff00000041854 */
[C---:B------:R-:W-:Y:S01]  /*7cb0*/  HMMA.16816.F32.BF16 R88, R100.reuse, R110, R88 ;  /* 0x0000006e6458723c */ /* 0x040fe20000041858 */
[----:B------:R-:W2:Y:S07]  /*7cc0*/  LDSM.16.MT88.4 R108, [R148+0x3000] ;  /* 0x00300000946c783b */ /* 0x000eae0000004200 */
        /* <DEDUP_REMOVED lines=8> */
[----:B------:R-:W-:Y:S03]  /*7d50*/  F2FP.BF16.PACK_AB R103, R170, R171 ;  /* 0x000000abaa67723e */ /* 0x000fe600000010ff */
[----:B------:R-:W-:Y:S04]  /*7d60*/  FADD.FTZ R172, R237, R172 ;  /* 0x000000acedac7221 */ /* 0x000fe80000010000 */
[C---:B-1----:R-:W-:Y:S03]  /*7d70*/  HMMA.16816.F32.BF16 R4, R100.reuse, R104, R4 ;  /* 0x000000686404723c */ /* 0x042fe60000041804 */
[----:B------:R-:W-:Y:S04]  /*7d80*/  FADD.FTZ R172, R175, R172 ;  /* 0x000000acafac7221 */ /* 0x000fe80000010000 */
[----:B------:R-:W-:Y:S01]  /*7d90*/  FADD.FTZ R172, R161, R172 ;  /* 0x000000aca1ac7221 */ /* 0x000fe20000010000 */
[C---:B------:R-:W-:Y:S01]  /*7da0*/  HMMA.16816.F32.BF16 R8, R100.reuse, R106, R8 ;  /* 0x0000006a6408723c */ /* 0x040fe20000041808 */
[----:B------:R-:W1:Y:S03]  /*7db0*/  LDSM.16.MT88.4 R104, [R151+0x3000] ;  /* 0x003000009768783b */ /* 0x000e660000004200 */
[----:B----4-:R-:W-:Y:S04]  /*7dc0*/  FADD.FTZ R172, R160, R172 ;  /* 0x000000aca0ac7221 */ /* 0x010fe80000010000 */
[C---:B------:R-:W-:Y:S04]  /*7dd0*/  HMMA.16816.F32.BF16 R12, R100.reuse, R120, R12 ;  /* 0x00000078640c723c */ /* 0x040fe8000004180c */
[----:B------:R-:W-:Y:S04]  /*7de0*/  FADD.FTZ R172, R239, R172 ;  /* 0x000000acefac7221 */ /* 0x000fe80000010000 */
[C---:B------:R-:W-:Y:S01]  /*7df0*/  HMMA.16816.F32.BF16 R16, R100.reuse, R122, R16 ;  /* 0x0000007a6410723c */ /* 0x040fe20000041810 */
[----:B------:R-:W-:Y:S03]  /*7e00*/  LDSM.16.MT88.4 R120, [R151+0x1800] ;  /* 0x001800009778783b */ /* 0x000fe60000004200 */
[----:B------:R-:W-:Y:S04]  /*7e10*/  FADD.FTZ R232, R240, R172 ;  /* 0x000000acf0e87221 */ /* 0x000fe80000010000 */
[C---:B-----5:R-:W-:Y:S08]  /*7e20*/  HMMA.16816.F32.BF16 R20, R100.reuse, R116, R20 ;  /* 0x000000746414723c */ /* 0x060ff00000041814 */
[C---:B------:R-:W-:Y:S01]  /*7e30*/  HMMA.16816.F32.BF16 R24, R100.reuse, R118, R24 ;  /* 0x000000766418723c */ /* 0x040fe20000041818 */
[----:B------:R-:W3:Y:S07]  /*7e40*/  LDSM.16.MT88.4 R116, [R149+0x5000] ;  /* 0x005000009574783b */ /* 0x000eee0000004200 */
[C---:B------:R-:W-:Y:S08]  /*7e50*/  HMMA.16816.F32.BF16 R28, R100.reuse, R124, R28 ;  /* 0x0000007c641c723c */ /* 0x040ff0000004181c */
[C---:B------:R-:W-:Y:S01]  /*7e60*/  HMMA.16816.F32.BF16 R32, R100.reuse, R126, R32 ;  /* 0x0000007e6420723c */ /* 0x040fe20000041820 */
[----:B------:R-:W-:Y:S07]  /*7e70*/  LDSM.16.MT88.4 R124, [R150+0x1800] ;  /* 0x00180000967c783b */ /* 0x000fee0000004200 */
[C---:B------:R-:W-:Y:S08]  /*7e80*/  HMMA.16816.F32.BF16 R36, R100.reuse, R128, R36 ;  /* 0x000000806424723c */ /* 0x040ff00000041824 */
[C---:B------:R-:W-:Y:S08]  /*7e90*/  HMMA.16816.F32.BF16 R40, R100.reuse, R130, R40 ;  /* 0x000000826428723c */ /* 0x040ff00000041828 */
[C---:B------:R-:W-:Y:S07]  /*7ea0*/  HMMA.16816.F32.BF16 R44, R100.reuse, R136, R44 ;  /* 0x00000088642c723c */ /* 0x040fee000004182c */
[----:B------:R-:W-:Y:S01]  /*7eb0*/  F2FP.BF16.PACK_AB R136, R160, R161 ;  /* 0x000000a1a088723e */ /* 0x000fe200000010ff */
[C---:B------:R-:W-:Y:S04]  /*7ec0*/  HMMA.16816.F32.BF16 R48, R100.reuse, R138, R48 ;  /* 0x0000008a6430723c */ /* 0x040fe80000041830 */
[----:B------:R-:W-:Y:S03]  /*7ed0*/  F2FP.BF16.PACK_AB R137, R242, R241 ;  /* 0x000000f1f289723e */ /* 0x000fe600000010ff */
[----:B------:R-:W-:Y:S01]  /*7ee0*/  F2FP.BF16.PACK_AB R138, R240, R239 ;  /* 0x000000eff08a723e */ /* 0x000fe200000010ff */
[C---:B--2---:R-:W-:Y:S04]  /*7ef0*/  HMMA.16816.F32.BF16 R52, R100.reuse, R108, R52 ;  /* 0x0000006c6434723c */ /* 0x044fe80000041834 */
[----:B------:R-:W-:Y:S04]  /*7f00*/  F2FP.BF16.PACK_AB R139, R244, R243 ;  /* 0x000000f3f48b723e */ /* 0x000fe800000010ff */
[C---:B------:R-:W-:Y:S01]  /*7f10*/  HMMA.16816.F32.BF16 R56, R100.reuse, R110, R56 ;  /* 0x0000006e6438723c */ /* 0x040fe20000041838 */
[----:B------:R-:W2:Y:S07]  /*7f20*/  LDSM.16.MT88.4 R108, [R148+0x5000] ;  /* 0x00500000946c783b */ /* 0x000eae0000004200 */
[C---:B-1----:R-:W-:Y:S08]  /*7f30*/  HMMA.16816.F32.BF16 R60, R100.reuse, R104, R60 ;  /* 0x00000068643c723c */ /* 0x042ff0000004183c */
        /* <DEDUP_REMOVED lines=18> */
[C---:B------:R-:W-:Y:S01]  /*8060*/  HMMA.16816.F32.BF16 R104, R136.reuse, R114, R16 ;  /* 0x000000728868723c */ /* 0x040fe20000041810 */
[----:B------:R-:W5:Y:S07]  /*8070*/  LDSM.16.MT88.4 R16, [R149+0x5800] ;  /* 0x005800009510783b */ /* 0x000f6e0000004200 */
[C---:B---3--:R-:W-:Y:S07]  /*8080*/  HMMA.16816.F32.BF16 R108, R136.reuse, R116, R20 ;  /* 0x00000074886c723c */ /* 0x048fee0000041814 */
[----:B------:R-:W-:Y:S01]  /*8090*/  IADD3 R20, R236, -0x2, RZ ;  /* 0xfffffffeec147810 */ /* 0x000fe20007ffe0ff */
[C---:B------:R-:W-:Y:S03]  /*80a0*/  HMMA.16816.F32.BF16 R112, R136.reuse, R118, R24 ;  /* 0x000000768870723c */ /* 0x040fe60000041818 */
[----:B------:R-:W-:Y:S05]  /*80b0*/  ISETP.GE.AND P6, PT, R20, R223, PT ;  /* 0x000000df1400720c */ /* 0x000fea0003fc6270 */
[C---:B------:R-:W-:Y:S08]  /*80c0*/  HMMA.16816.F32.BF16 R116, R136.reuse, R120, R28 ;  /* 0x000000788874723c */ /* 0x040ff0000004181c */
[C---:B------:R-:W-:Y:S03]  /*80d0*/  HMMA.16816.F32.BF16 R120, R136.reuse, R122, R32 ;  /* 0x0000007a8878723c */ /* 0x040fe60000041820 */
[----:B------:R-:W-:Y:S02]  /*80e0*/  @P6 ISETP.GE.AND P3, PT, R212, c[0x0][0x1d4], PT ;  /* 0x00007500d4006a0c */ /* 0x000fe40003f66270 */
[----:B------:R-:W-:Y:S03]  /*80f0*/  @P6 ISETP.GE.AND P1, PT, R198, c[0x0][0x1d4], PT ;  /* 0x00007500c6006a0c */ /* 0x000fe60003f26270 */
        /* <DEDUP_REMOVED lines=16> */
[----:B------:R-:W-:Y:S01]  /*8200*/  @P6 IMAD.IADD R3, R21, 0x1, R8 ;  /* 0x0000000115036824 */ /* 0x000fe200078e0208 */
[C---:B------:R-:W-:Y:S01]  /*8210*/  @P6 SHF.L.U32 R12, R20.reuse, 0x6, RZ ;  /* 0x00000006140c6819 */ /* 0x040fe200000006ff */
[----:B------:R-:W2:Y:S01]  /*8220*/  LDSM.16.MT88.4 R8, [R151+0x5800] ;  /* 0x005800009708783b */ /* 0x000ea20000004200 */
[----:B------:R-:W-:Y:S01]  /*8230*/  @P6 MOV R15, c[0x0][0x1e4] ;  /* 0x00007900000f6a02 */ /* 0x000fe20000000f00 */
[C---:B-----5:R-:W-:Y:S04]  /*8240*/  HMMA.16816.F32.BF16 R76, R136.reuse, R16, R76 ;  /* 0x00000010884c723c */ /* 0x060fe8000004184c */
[----:B------:R-:W-:Y:S02]  /*8250*/  @P6 SHF.L.U64.HI R3, R20, 0x6, R3 ;  /* 0x0000000614036819 */ /* 0x000fe40000010203 */
[C---:B------:R-:W-:Y:S02]  /*8260*/  @P6 LEA R14, P0, R13.reuse, R12, 0x5 ;  /* 0x0000000c0d0e6211 */ /* 0x040fe400078028ff */
[-C--:B------:R-:W-:Y:S01]  /*8270*/  @P6 IADD3 R12, P4, R12, R230.reuse, RZ ;  /* 0x000000e60c0c6210 */ /* 0x080fe20007f9e0ff */
[C---:B------:R-:W-:Y:S03]  /*8280*/  HMMA.16816.F32.BF16 R80, R136.reuse, R18, R80 ;  /* 0x000000128850723c */ /* 0x040fe60000041850 */
[----:B------:R-:W-:Y:S01]  /*8290*/  @P6 LEA.HI.X R15, R13, R3, R15, 0x5, P0 ;  /* 0x000000030d0f6211 */ /* 0x000fe200000f2c0f */
[----:B------:R-:W-:Y:S01]  /*82a0*/  @P6 IMAD.X R3, R3, 0x1, R222, P4 ;  /* 0x0000000103036824 */ /* 0x000fe200020e06de */
[C---:B------:R-:W-:Y:S02]  /*82b0*/  ISETP.GE.AND P0, PT, R228.reuse, 0x1, PT ;  /* 0x00000001e400780c */ /* 0x040fe40003f06270 */
[----:B------:R-:W-:Y:S01]  /*82c0*/  IADD3 R228, R228, 0x1, RZ ;  /* 0x00000001e4e47810 */ /* 0x000fe20007ffe0ff */
[C---:B-1----:R-:W-:Y:S04]  /*82d0*/  HMMA.16816.F32.BF16 R84, R136.reuse, R4, R84 ;  /* 0x000000048854723c */ /* 0x042fe80000041854 */
[----:B------:R-:W-:Y:S02]  /*82e0*/  SEL R228, R228, RZ, !P0 ;  /* 0x000000ffe4e47207 */ /* 0x000fe40004000000 */
[----:B------:R-:W-:Y:S02]  /*82f0*/  @P6 LEA R16, P5, R12, c[0x0][0x1c8], 0x1 ;  /* 0x000072000c106a11 */ /* 0x000fe400078a08ff */
[----:B------:R-:W-:Y:S01]  /*8300*/  @P6 IADD3 R14, P0, R14, R230, RZ ;  /* 0x000000e60e0e6210 */ /* 0x000fe20007f1e0ff */
[C---:B------:R-:W-:Y:S03]  /*8310*/  HMMA.16816.F32.BF16 R88, R136.reuse, R6, R88 ;  /* 0x000000068858723c */ /* 0x040fe60000041858 */
[----:B------:R-:W-:Y:S01]  /*8320*/  @P6 LEA.HI.X R17, R12, c[0x0][0x1cc], R3, 0x1, P5 ;  /* 0x000073000c116a11 */ /* 0x000fe200028f0c03 */
[----:B------:R-:W-:Y:S01]  /*8330*/  @P6 IMAD R3, R228, 0x6000, R200 ;  /* 0x00006000e4036824 */ /* 0x000fe200078e02c8 */
[C---:B------:R-:W-:Y:S02]  /*8340*/  @P6 LEA R4, P4, R14.reuse, c[0x0][0x1c8], 0x1 ;  /* 0x000072000e046a11 */ /* 0x040fe400078808ff */
[----:B------:R-:W-:Y:S02]  /*8350*/  @P6 IADD3.X R15, R15, R222, RZ, P0, !PT ;  /* 0x000000de0f0f6210 */ /* 0x000fe400007fe4ff */
[----:B------:R-:W-:Y:S01]  /*8360*/  @!PT LDS RZ, [RZ] ;  /* 0x00000000fffff984 */ /* 0x000fe20000000800 */
[----:B------:R-:W-:Y:S01]  /*8370*/  @!PT LDS RZ, [RZ] ;  /* 0x00000000fffff984 */ /* 0x000fe20000000800 */
[----:B------:R-:W-:Y:S01]  /*8380*/  @!PT LDS RZ, [RZ] ;  /* 0x00000000fffff984 */ /* 0x000fe20000000800 */
[----:B------:R1:W-:Y:S01]  /*8390*/  @P6 LDGSTS.E.BYPASS.LTC128B.128 [R3], [R16.64], !P3 ;  /* 0x0000000010036fae */ /* 0x0003e2000d901d48 */
[----:B------:R-:W-:Y:S02]  /*83a0*/  @P6 ISETP.GE.AND P0, PT, R197, c[0x0][0x1d4], PT ;  /* 0x00007500c5006a0c */ /* 0x000fe40003f06270 */
[----:B------:R-:W-:Y:S01]  /*83b0*/  @P6 LEA.HI.X R5, R14, c[0x0][0x1cc], R15, 0x1, P4 ;  /* 0x000073000e056a11 */ /* 0x000fe200020f0c0f */
[C---:B--2---:R-:W-:Y:S04]  /*83c0*/  HMMA.16816.F32.BF16 R92, R136.reuse, R8, R92 ;  /* 0x00000008885c723c */ /* 0x044fe8000004185c */
[----:B------:R1:W-:Y:S04]  /*83d0*/  @P6 LDGSTS.E.BYPASS.LTC128B.128 [R3+0x2000], [R16.64+0x80], !P1 ;  /* 0x0200008010036fae */ /* 0x0003e8000c901d48 */
[----:B------:R-:W-:Y:S04]  /*83e0*/  HMMA.16816.F32.BF16 R96, R136, R10, R96 ;  /* 0x0000000a8860723c */ /* 0x000fe80000041860 */
[----:B------:R1:W-:Y:S08]  /*83f0*/  @P6 LDGSTS.E.BYPASS.LTC128B.128 [R3+0x4000], [R16.64+0x100], !P0 ;  /* 0x0400010010036fae */ /* 0x0003f0000c101d48 */
[----:B------:R1:W-:Y:S08]  /*8400*/  @P6 LDGSTS.E.BYPASS.LTC128B.128 [R3+0x1000], [R4.64], !P3 ;  /* 0x0100000004036fae */ /* 0x0003f0000d901d48 */
[----:B------:R1:W-:Y:S01]  /*8410*/  @P6 LDGSTS.E.BYPASS.LTC128B.128 [R3+0x3000], [R4.64+0x80], !P1 ;  /* 0x0300008004036fae */ /* 0x0003e2000c901d48 */
[C---:B------:R-:W-:Y:S02]  /*8420*/  ISETP.GE.AND P1, PT, R133.reuse, 0x1, PT ;  /* 0x000000018500780c */ /* 0x040fe40003f26270 */
[----:B------:R-:W-:Y:S04]  /*8430*/  IADD3 R133, R133, 0x1, RZ ;  /* 0x0000000185857810 */ /* 0x000fe80007ffe0ff */
[----:B------:R-:W-:Y:S01]  /*8440*/  SEL R133, R133, RZ, !P1 ;  /* 0x000000ff85857207 */ /* 0x000fe20004800000 */
[----:B------:R1:W-:Y:S01]  /*8450*/  @P6 LDGSTS.E.BYPASS.LTC128B.128 [R3+0x5000], [R4.64+0x100], !P0 ;  /* 0x0500010004036fae */ /* 0x0003e2000c101d48 */
[----:B------:R-:W-:Y:S02]  /*8460*/  ISETP.GT.AND P0, PT, R236, R233, PT ;  /* 0x000000e9ec00720c */ /* 0x000fe40003f04270 */
[----:B------:R-:W-:Y:S05]  /*8470*/  MOV R236, R235 ;  /* 0x000000eb00ec7202 */ /* 0x000fea0000000f00 */
[----:B------:R-:W0:Y:S01]  /*8480*/  LDGDEPBAR ;  /* 0x00000000000079af */ /* 0x000e220000000000 */
[----:B-1----:R-:W-:Y:S05]  /*8490*/  MOV R3, R2 ;  /* 0x0000000200037202 */ /* 0x002fea0000000f00 */
[----:B------:R-:W-:-:S05]  /*84a0*/  @P0 BRA `(.L_x_2136) ;  /* 0xffffd23000000947 */ /* 0x000fca000383ffff */
.L_x_2135:
[----:B------:R-:W-:-:S13]  /*84b0*/  ISETP.GE.AND P0, PT, R235, R223, PT ;  /* 0x000000dfeb00720c */ /* 0x000fda0003f06270 */
[----:B------:R-:W-:Y:S05]  /*84c0*/  @!P0 BRA `(.L_x_2137) ;  /* 0x000028e000008947 */ /* 0x000fea0003800000 */
[----:B------:R-:W-:Y:S02]  /*84d0*/  MOV R3, R0 ;  /* 0x0000000000037202 */ /* 0x000fe40000000f00 */
[----:B------:R-:W-:Y:S02]  /*84e0*/  MOV R132, R2 ;  /* 0x0000000200847202 */ /* 0x000fe40000000f00 */
.L_x_2138:
        /* <DEDUP_REMOVED lines=10> */
[C---:B------:R-:W-:Y:S01]  /*8590*/  @!P6 IMAD.WIDE.U32 R28, R233.reuse, c[0x0][0x208], RZ ;  /* 0x00008200e91cea25 */ /* 0x040fe200078e00ff */
[----:B------:R-:W-:Y:S02]  /*85a0*/  @!P6 MOV R2, c[0x0][0x208] ;  /* 0x000082000002ea02 */ /* 0x000fe40000000f00 */
[----:B------:R-:W-:Y:S01]  /*85b0*/  @!P6 ISETP.GE.AND P2, PT, R212, c[0x0][0x1d4], PT ;  /* 0x00007500d400ea0c */ /* 0x000fe20003f46270 */
[----:B------:R-:W-:Y:S01]  /*85c0*/  @!P6 IMAD R0, R0, c[0x0][0x208], RZ ;  /* 0x000082000000ea24 */ /* 0x000fe200078e02ff */
[----:B------:R-:W-:Y:S02]  /*85d0*/  @!P6 SHF.L.U32 R153, R28, 0x6, RZ ;  /* 0x000000061c99e819 */ /* 0x000fe400000006ff */
[----:B------:R-:W-:Y:S01]  /*85e0*/  @!P6 ISETP.GE.AND P1, PT, R198, c[0x0][0x1d4], PT ;  /* 0x00007500c600ea0c */ /* 0x000fe20003f26270 */
[----:B------:R-:W-:Y:S01]  /*85f0*/  LDSM.16.M88.4 R32, [R183] ;  /* 0x00000000b720783b */ /* 0x000fe20000000200 */
[----:B------:R-:W-:Y:S01]  /*8600*/  @!P6 IMAD R0, R233, c[0x0][0x20c], R0 ;  /* 0x00008300e900ea24 */ /* 0x000fe200078e0200 */
[----:B------:R-:W-:Y:S02]  /*8610*/  @!P6 LEA R152, P0, R2, R153, 0x5 ;  /* 0x000000990298e211 */ /* 0x000fe400078028ff */
[----:B------:R-:W-:Y:S02]  /*8620*/  @!P6 IADD3 R153, P3, R153, R226, RZ ;  /* 0x000000e29999e210 */ /* 0x000fe40007f7e0ff */
[----:B------:R-:W-:Y:S02]  /*8630*/  @!P6 IADD3 R0, R29, R0, RZ ;  /* 0x000000001d00e210 */ /* 0x000fe40007ffe0ff */
[----:B-1----:R-:W1:Y:S01]  /*8640*/  LDSM.16.M88.4 R8, [R173] ;  /* 0x00000000ad08783b */ /* 0x002e620000000200 */
[----:B------:R-:W-:Y:S02]  /*8650*/  @!P6 LEA R158, P5, R153, c[0x0][0x1f8], 0x1 ;  /* 0x00007e00999eea11 */ /* 0x000fe400078a08ff */
[----:B------:R-:W-:Y:S02]  /*8660*/  @!P6 IADD3 R152, P4, R152, R226, RZ ;  /* 0x000000e29898e210 */ /* 0x000fe40007f9e0ff */
[----:B------:R-:W-:Y:S03]  /*8670*/  @!P6 SHF.L.U64.HI R0, R28, 0x6, R0 ;  /* 0x000000061c00e819 */ /* 0x000fe60000010200 */
[----:B------:R-:W2:Y:S08]  /*8680*/  LDSM.16.M88.4 R16, [R173+0x800] ;  /* 0x00080000ad10783b */ /* 0x000eb00000000200 */
        /* <DEDUP_REMOVED lines=12> */
[----:B------:R-:W-:Y:S01]  /*8750*/  @!P6 MOV R136, c[0x0][0x20c] ;  /* 0x000083000088ea02 */ /* 0x000fe20000000f00 */
[----:B------:R-:W-:Y:S04]  /*8760*/  HMMA.16816.F32.BF16 R32, R32, R138, RZ ;  /* 0x0000008a2020723c */ /* 0x000fe800000418ff */
[----:B------:R-:W-:Y:S02]  /*8770*/  @!P6 LEA.HI.X R2, R2, R0, R136, 0x5, P0 ;  /* 0x000000000202e211 */ /* 0x000fe400000f2c88 */
[-C--:B------:R-:W-:Y:S01]  /*8780*/  @!P6 IADD3.X R0, R0, R190.reuse, RZ, P3, !PT ;  /* 0x000000be0000e210 */ /* 0x080fe20001ffe4ff */
[----:B------:R-:W2:Y:S01]  /*8790*/  LDSM.16.M88.4 R136, [R172+0x1000] ;  /* 0x00100000ac88783b */ /* 0x000ea20000000200 */
[C---:B-1----:R-:W-:Y:S05]  /*87a0*/  HMMA.16816.F32.BF16 R4, R140.reuse, R144, R4 ;  /* 0x000000908c04723c */ /* 0x042fea0000041804 */
[----:B------:R-:W-:Y:S01]  /*87b0*/  @!P6 IADD3.X R154, R2, R190, RZ, P4, !PT ;  /* 0x000000be029ae210 */ /* 0x000fe200027fe4ff */
[----:B------:R-:W-:Y:S01]  /*87c0*/  @!P6 IMAD R2, R228, 0x6000, R201 ;  /* 0x00006000e402e824 */ /* 0x000fe200078e02c9 */
[C---:B------:R-:W-:Y:S01]  /*87d0*/  @!P6 LEA R156, P3, R152.reuse, c[0x0][0x1f8], 0x1 ;  /* 0x00007e00989cea11 */ /* 0x040fe200078608ff */
[C---:B------:R-:W-:Y:S03]  /*87e0*/  HMMA.16816.F32.BF16 R8, R140.reuse, R146, R8 ;  /* 0x000000928c08723c */ /* 0x040fe60000041808 */
[----:B------:R-:W-:Y:S02]  /*87f0*/  @!P6 ISETP.GE.AND P0, PT, R197, c[0x0][0x1d4], PT ;  /* 0x00007500c500ea0c */ /* 0x000fe40003f06270 */
[----:B------:R-:W-:Y:S02]  /*8800*/  @!P6 LEA.HI.X R159, R153, c[0x0][0x1fc], R0, 0x1, P5 ;  /* 0x00007f00999fea11 */ /* 0x000fe400028f0c00 */
[----:B------:R-:W-:Y:S01]  /*8810*/  @!P6 LEA.HI.X R157, R152, c[0x0][0x1fc], R154, 0x1, P3 ;  /* 0x00007f00989dea11 */ /* 0x000fe200018f0c9a */
[C---:B-----5:R-:W-:Y:S01]  /*8820*/  HMMA.16816.F32.BF16 R12, R140.reuse, R148, R12 ;  /* 0x000000948c0c723c */ /* 0x060fe2000004180c */
[----:B------:R-:W1:Y:S03]  /*8830*/  LDSM.16.M88.4 R152, [R172+0x1800] ;  /* 0x00180000ac98783b */ /* 0x000e660000000200 */
[----:B------:R-:W-:Y:S04]  /*8840*/  IADD3 R0, R134, R173, RZ ;  /* 0x000000ad86007210 */ /* 0x000fe80007ffe0ff */
[C---:B------:R-:W-:Y:S01]  /*8850*/  HMMA.16816.F32.BF16 R16, R140.reuse, R150, R16 ;  /* 0x000000968c10723c */ /* 0x040fe20000041810 */
[----:B------:R-:W-:Y:S01]  /*8860*/  @!PT LDS RZ, [RZ] ;  /* 0x00000000fffff984 */ /* 0x000fe20000000800 */
[----:B------:R-:W-:Y:S01]  /*8870*/  @!PT LDS RZ, [RZ] ;  /* 0x00000000fffff984 */ /* 0x000fe20000000800 */
[----:B------:R-:W-:Y:S01]  /*8880*/  @!PT LDS RZ, [RZ] ;  /* 0x00000000fffff984 */ /* 0x000fe20000000800 */
[----:B------:R3:W-:Y:S08]  /*8890*/  @!P6 LDGSTS.E.BYPASS.LTC128B.128 [R2], [R158.64], !P2 ;  /* 0x000000009e02efae */ /* 0x0007f0000d101d48 */
[----:B------:R3:W-:Y:S01]  /*88a0*/  @!P6 LDGSTS.E.BYPASS.LTC128B.128 [R2+0x2000], [R158.64+0x80], !P1 ;  /* 0x020000809e02efae */ /* 0x0007e2000c901d48 */
[C---:B--2---:R-:W-:Y:S07]  /*88b0*/  HMMA.16816.F32.BF16 R20, R140.reuse, R136, R20 ;  /* 0x000000888c14723c */ /* 0x044fee0000041814 */
[----:B------:R3:W-:Y:S01]  /*88c0*/  @!P6 LDGSTS.E.BYPASS.LTC128B.128 [R2+0x4000], [R158.64+0x100], !P0 ;  /* 0x040001009e02efae */ /* 0x0007e2000c101d48 */
[C---:B------:R-:W-:Y:S07]  /*88d0*/  HMMA.16816.F32.BF16 R24, R140.reuse, R138, R24 ;  /* 0x0000008a8c18723c */ /* 0x040fee0000041818 */
[----:B------:R3:W-:Y:S01]  /*88e0*/  @!P6 LDGSTS.E.BYPASS.LTC128B.128 [R2+0x1000], [R156.64], !P2 ;  /* 0x010000009c02efae */ /* 0x0007e2000d101d48 */
[C---:B-1----:R-:W-:Y:S07]  /*88f0*/  HMMA.16816.F32.BF16 R28, R140.reuse, R152, R28 ;  /* 0x000000988c1c723c */ /* 0x042fee000004181c */
[----:B------:R3:W-:Y:S01]  /*8900*/  @!P6 LDGSTS.E.BYPASS.LTC128B.128 [R2+0x3000], [R156.64+0x80], !P1 ;  /* 0x030000809c02efae */ /* 0x0007e2000c901d48 */
[----:B------:R-:W-:Y:S07]  /*8910*/  HMMA.16816.F32.BF16 R32, R140, R154, R32 ;  /* 0x0000009a8c20723c */ /* 0x000fee0000041820 */
[----:B------:R3:W-:Y:S01]  /*8920*/  @!P6 LDGSTS.E.BYPASS.LTC128B.128 [R2+0x5000], [R156.64+0x100], !P0 ;  /* 0x050001009c02efae */ /* 0x0007e2000c101d48 */
[C---:B------:R-:W-:Y:S04]  /*8930*/  ISETP.GE.AND P6, PT, R228.reuse, 0x1, PT ;  /* 0x00000001e400780c */ /* 0x040fe80003fc6270 */
[----:B------:R-:W-:Y:S03]  /*8940*/  IADD3 R228, R228, 0x1, RZ ;  /* 0x00000001e4e47810 */ /* 0x000fe60007ffe0ff */
[----:B------:R-:W-:Y:S01]  /*8950*/  LDSM.16.M88.4 R144, [R179] ;  /* 0x00000000b390783b */ /* 0x000fe20000000200 */
[----:B------:R-:W-:Y:S07]  /*8960*/  SEL R228, R228, RZ, !P6 ;  /* 0x000000ffe4e47207 */ /* 0x000fee0007000000 */
[----:B------:R-:W-:Y:S08]  /*8970*/  LDSM.16.M88.4 R160, [R0+0x800] ;  /* 0x0008000000a0783b */ /* 0x000ff00000000200 */
[----:B------:R-:W-:Y:S01]  /*8980*/  LDSM.16.M88.4 R148, [R0+0x1000] ;  /* 0x001000000094783b */ /* 0x000fe20000000200 */
[----:B---3--:R-:W-:Y:S07]  /*8990*/  IADD3 R2, R134, R172, RZ ;  /* 0x000000ac86027210 */ /* 0x008fee0007ffe0ff */
[----:B------:R-:W1:Y:S08]  /*89a0*/  LDSM.16.M88.4 R156, [R0] ;  /* 0x00000000009c783b */ /* 0x000e700000000200 */
[----:B------:R-:W0:Y:S08]  /*89b0*/  LDGDEPBAR ;  /* 0x00000000000079af */ /* 0x000e300000000000 */
[----:B------:R-:W2:Y:S08]  /*89c0*/  LDSM.16.M88.4 R164, [R0+0x1800] ;  /* 0x0018000000a4783b */ /* 0x000eb00000000200 */
[----:B------:R-:W-:Y:S08]  /*89d0*/  LDSM.16.M88.4 R136, [R178] ;  /* 0x00000000b288783b */ /* 0x000ff00000000200 */
[----:B------:R-:W3:Y:S01]  /*89e0*/  LDSM.16.M88.4 R168, [R2] ;  /* 0x0000000002a8783b */ /* 0x000ee20000000200 */
[C---:B-1----:R-:W-:Y:S07]  /*89f0*/  HMMA.16816.F32.BF16 R4, R144.reuse, R156, R4 ;  /* 0x0000009c9004723c */ /* 0x042fee0000041804 */
[----:B------:R-:W1:Y:S01]  /*8a00*/  LDSM.16.M88.4 R140, [R2+0x800] ;  /* 0x00080000028c783b */ /* 0x000e620000000200 */
[C---:B------:R-:W-:Y:S07]  /*8a10*/  HMMA.16816.F32.BF16 R8, R144.reuse, R158, R8 ;  /* 0x0000009e9008723c */ /* 0x040fee0000041808 */
[----:B------:R-:W4:Y:S01]  /*8a20*/  LDSM.16.M88.4 R152, [R2+0x1000] ;  /* 0x001000000298783b */ /* 0x000f220000000200 */
[C---:B------:R-:W-:Y:S07]  /*8a30*/  HMMA.16816.F32.BF16 R12, R144.reuse, R160, R12 ;  /* 0x000000a0900c723c */ /* 0x040fee000004180c */
[----:B------:R-:W5:Y:S01]  /*8a40*/  LDSM.16.M88.4 R156, [R2+0x1800] ;  /* 0x00180000029c783b */ /* 0x000f620000000200 */
[C---:B------:R-:W-:Y:S07]  /*8a50*/  HMMA.16816.F32.BF16 R16, R144.reuse, R162, R16 ;  /* 0x000000a29010723c */ /* 0x040fee0000041810 */
[----:B------:R-:W-:Y:S01]  /*8a60*/  LDSM.16.M88.4 R160, [R173+0x2800] ;  /* 0x00280000ada0783b */ /* 0x000fe20000000200 */
[C---:B------:R-:W-:Y:S08]  /*8a70*/  HMMA.16816.F32.BF16 R20, R144.reuse, R148, R20 ;  /* 0x000000949014723c */ /* 0x040ff00000041814 */
[C---:B------:R-:W-:Y:S01]  /*8a80*/  HMMA.16816.F32.BF16 R24, R144.reuse, R150, R24 ;  /* 0x000000969018723c */ /* 0x040fe20000041818 */
[----:B------:R-:W-:Y:S07]  /*8a90*/  LDSM.16.M88.4 R148, [R173+0x2000] ;  /* 0x00200000ad94783b */ /* 0x000fee0000000200 */
[C---:B--2---:R-:W-:Y:S08]  /*8aa0*/  HMMA.16816.F32.BF16 R28, R144.reuse, R164, R28 ;  /* 0x000000a4901c723c */ /* 0x044ff0000004181c */
[----:B------:R-:W-:Y:S01]  /*8ab0*/  HMMA.16816.F32.BF16 R32, R144, R166, R32 ;  /* 0x000000a69020723c */ /* 0x000fe20000041820 */
[----:B------:R-:W2:Y:S07]  /*8ac0*/  LDSM.16.M88.4 R144, [R183+0x4000] ;  /* 0x00400000b790783b */ /* 0x000eae0000000200 */
[C---:B---3--:R-:W-:Y:S01]  /*8ad0*/  HMMA.16816.F32.BF16 R4, R136.reuse, R168, R4 ;  /* 0x000000a88804723c */ /* 0x048fe20000041804 */
[----:B------:R-:W-:Y:S07]  /*8ae0*/  LDSM.16.M88.4 R164, [R180+0x4000] ;  /* 0x00400000b4a4783b */ /* 0x000fee0000000200 */
[C---:B------:R-:W-:Y:S01]  /*8af0*/  HMMA.16816.F32.BF16 R8, R136.reuse, R170, R8 ;  /* 0x000000aa8808723c */ /* 0x040fe20000041808 */
[----:B------:R-:W-:Y:S07]  /*8b00*/  LDSM.16.M88.4 R168, [R172+0x2000] ;  /* 0x00200000aca8783b */ /* 0x000fee0000000200 */
[C---:B-1----:R-:W-:Y:S08]  /*8b10*/  HMMA.16816.F32.BF16 R12, R136.reuse, R140, R12 ;  /* 0x0000008c880c723c */ /* 0x042ff0000004180c */
[C---:B------:R-:W-:Y:S01]  /*8b20*/  HMMA.16816.F32.BF16 R16, R136.reuse, R142, R16 ;  /* 0x0000008e8810723c */ /* 0x040fe20000041810 */
[----:B------:R-:W1:Y:S07]  /*8b30*/  LDSM.16.M88.4 R140, [R173+0x3000] ;  /* 0x00300000ad8c783b */ /* 0x000e6e0000000200 */
[C---:B----4-:R-:W-:Y:S08]  /*8b40*/  HMMA.16816.F32.BF16 R20, R136.reuse, R152, R20 ;  /* 0x000000988814723c */ /* 0x050ff00000041814 */
[C---:B------:R-:W-:Y:S01]  /*8b50*/  HMMA.16816.F32.BF16 R24, R136.reuse, R154, R24 ;  /* 0x0000009a8818723c */ /* 0x040fe20000041818 */
[----:B------:R-:W3:Y:S07]  /*8b60*/  LDSM.16.M88.4 R152, [R173+0x3800] ;  /* 0x00380000ad98783b */ /* 0x000eee0000000200 */
[C---:B-----5:R-:W-:Y:S08]  /*8b70*/  HMMA.16816.F32.BF16 R28, R136.reuse, R156, R28 ;  /* 0x0000009c881c723c */ /* 0x060ff0000004181c */
[----:B------:R-:W-:Y:S01]  /*8b80*/  HMMA.16816.F32.BF16 R32, R136, R158, R32 ;  /* 0x0000009e8820723c */ /* 0x000fe20000041820 */
[----:B------:R-:W4:Y:S07]  /*8b90*/  LDSM.16.M88.4 R136, [R172+0x2800] ;  /* 0x00280000ac88783b */ /* 0x000f2e0000000200 */
[C---:B--2---:R-:W-:Y:S01]  /*8ba0*/  HMMA.16816.F32.BF16 R4, R144.reuse, R148, R4 ;  /* 0x000000949004723c */ /* 0x044fe20000041804 */
[----:B------:R-:W-:Y:S07]  /*8bb0*/  LDSM.16.M88.4 R156, [R172+0x3800] ;  /* 0x00380000ac9c783b */ /* 0x000fee0000000200 */
        /* <DEDUP_REMOVED lines=18> */
[C---:B--2---:R-:W-:Y:S08]  /*8ce0*/  HMMA.16816.F32.BF16 R20, R164.reuse, R148, R20 ;  /* 0x00000094a414723c */ /* 0x044ff00000041814 */
[C---:B------:R-:W-:Y:S01]  /*8cf0*/  HMMA.16816.F32.BF16 R24, R164.reuse, R150, R24 ;  /* 0x00000096a418723c */ /* 0x040fe20000041818 */
[----:B------:R-:W2:Y:S07]  /*8d00*/  LDSM.16.M88.4 R148, [R0+0x3800] ;  /* 0x003800000094783b */ /* 0x000eae0000000200 */
[C---:B------:R-:W-:Y:S08]  /*8d10*/  HMMA.16816.F32.BF16 R28, R164.reuse, R156, R28 ;  /* 0x0000009ca41c723c */ /* 0x040ff0000004181c */
[----:B------:R-:W-:Y:S01]  /*8d20*/  HMMA.16816.F32.BF16 R32, R164, R158, R32 ;  /* 0x0000009ea420723c */ /* 0x000fe20000041820 */
[----:B------:R-:W5:Y:S07]  /*8d30*/  LDSM.16.M88.4 R156, [R185+0x2800] ;  /* 0x00280000b99c783b */ /* 0x000f6e0000000200 */
[C---:B-1----:R-:W-:Y:S01]  /*8d40*/  HMMA.16816.F32.BF16 R4, R140.reuse, R160, R4 ;  /* 0x000000a08c04723c */ /* 0x042fe20000041804 */
[----:B------:R-:W-:Y:S07]  /*8d50*/  LDSM.16.M88.4 R164, [R173+0x5000] ;  /* 0x00500000ada4783b */ /* 0x000fee0000000200 */
[C---:B------:R-:W-:Y:S01]  /*8d60*/  HMMA.16816.F32.BF16 R8, R140.reuse, R162, R8 ;  /* 0x000000a28c08723c */ /* 0x040fe20000041808 */
[----:B------:R-:W-:Y:S07]  /*8d70*/  LDSM.16.M88.4 R160, [R173+0x4800] ;  /* 0x00480000ada0783b */ /* 0x000fee0000000200 */
[C---:B---3--:R-:W-:Y:S08]  /*8d80*/  HMMA.16816.F32.BF16 R12, R140.reuse, R144, R12 ;  /* 0x000000908c0c723c */ /* 0x048ff0000004180c */
[C---:B------:R-:W-:Y:S01]  /*8d90*/  HMMA.16816.F32.BF16 R16, R140.reuse, R146, R16 ;  /* 0x000000928c10723c */ /* 0x040fe20000041810 */
[----:B------:R-:W1:Y:S07]  /*8da0*/  LDSM.16.M88.4 R144, [R185+0x3000] ;  /* 0x00300000b990783b */ /* 0x000e6e0000000200 */
[C---:B----4-:R-:W-:Y:S08]  /*8db0*/  HMMA.16816.F32.BF16 R20, R140.reuse, R136, R20 ;  /* 0x000000888c14723c */ /* 0x050ff00000041814 */
[C---:B------:R-:W-:Y:S01]  /*8dc0*/  HMMA.16816.F32.BF16 R24, R140.reuse, R138, R24 ;  /* 0x0000008a8c18723c */ /* 0x040fe20000041818 */
[----:B------:R-:W3:Y:S07]  /*8dd0*/  LDSM.16.M88.4 R136, [R185+0x3800] ;  /* 0x00380000b988783b */ /* 0x000eee0000000200 */
[C---:B--2---:R-:W-:Y:S08]  /*8de0*/  HMMA.16816.F32.BF16 R28, R140.reuse, R148, R28 ;  /* 0x000000948c1c723c */ /* 0x044ff0000004181c */
[----:B------:R-:W-:Y:S01]  /*8df0*/  HMMA.16816.F32.BF16 R32, R140, R150, R32 ;  /* 0x000000968c20723c */ /* 0x000fe20000041820 */
[----:B------:R-:W-:Y:S07]  /*8e00*/  LDSM.16.M88.4 R140, [R183+0x8000] ;  /* 0x00800000b78c783b */ /* 0x000fee0000000200 */
[C---:B------:R-:W-:Y:S01]  /*8e10*/  HMMA.16816.F32.BF16 R4, R152.reuse, R168, R4 ;  /* 0x000000a89804723c */ /* 0x040fe20000041804 */
[----:B------:R-:W2:Y:S07]  /*8e20*/  LDSM.16.M88.4 R148, [R173+0x4000] ;  /* 0x00400000ad94783b */ /* 0x000eae0000000200 */
        /* <DEDUP_REMOVED lines=8> */
[C---:B---3--:R-:W-:Y:S08]  /*8eb0*/  HMMA.16816.F32.BF16 R28, R152.reuse, R136, R28 ;  /* 0x00000088981c723c */ /* 0x048ff0000004181c */
[----:B------:R-:W-:Y:S01]  /*8ec0*/  HMMA.16816.F32.BF16 R32, R152, R138, R32 ;  /* 0x0000008a9820723c */ /* 0x000fe20000041820 */
[----:B------:R-:W3:Y:S07]  /*8ed0*/  LDSM.16.M88.4 R136, [R172+0x4800] ;  /* 0x00480000ac88783b */ /* 0x000eee0000000200 */
[C---:B--2---:R-:W-:Y:S01]  /*8ee0*/  HMMA.16816.F32.BF16 R4, R140.reuse, R148, R4 ;  /* 0x000000948c04723c */ /* 0x044fe20000041804 */
[----:B------:R-:W-:Y:S07]  /*8ef0*/  LDSM.16.M88.4 R152, [R172+0x5800] ;  /* 0x00580000ac98783b */ /* 0x000fee0000000200 */
[C---:B------:R-:W-:Y:S01]  /*8f00*/  HMMA.16816.F32.BF16 R8, R140.reuse, R150, R8 ;  /* 0x000000968c08723c */ /* 0x040fe20000041808 */
[----:B------:R-:W2:Y:S07]  /*8f10*/  LDSM.16.M88.4 R148, [R172+0x5000] ;  /* 0x00500000ac94783b */ /* 0x000eae0000000200 */
        /* <DEDUP_REMOVED lines=14> */
[C---:B---3--:R-:W-:Y:S08]  /*9000*/  HMMA.16816.F32.BF16 R12, R144.reuse, R136, R12 ;  /* 0x00000088900c723c */ /* 0x048ff0000004180c */
[C---:B------:R-:W-:Y:S01]  /*9010*/  HMMA.16816.F32.BF16 R16, R144.reuse, R138, R16 ;  /* 0x0000008a9010723c */ /* 0x040fe20000041810 */
[----:B------:R-:W3:Y:S07]  /*9020*/  LDSM.16.M88.4 R136, [R0+0x5800] ;  /* 0x005800000088783b */ /* 0x000eee0000000200 */
[C---:B--2---:R-:W-:Y:S08]  /*9030*/  HMMA.16816.F32.BF16 R20, R144.reuse, R148, R20 ;  /* 0x000000949014723c */ /* 0x044ff00000041814 */
[C---:B------:R-:W-:Y:S08]  /*9040*/  HMMA.16816.F32.BF16 R24, R144.reuse, R150, R24 ;  /* 0x000000969018723c */ /* 0x040ff00000041818 */
[C---:B------:R-:W-:Y:S08]  /*9050*/  HMMA.16816.F32.BF16 R28, R144.reuse, R152, R28 ;  /* 0x00000098901c723c */ /* 0x040ff0000004181c */
[----:B------:R-:W-:Y:S01]  /*9060*/  HMMA.16816.F32.BF16 R32, R144, R154, R32 ;  /* 0x0000009a9020723c */ /* 0x000fe20000041820 */
[----:B------:R-:W2:Y:S07]  /*9070*/  LDSM.16.M88.4 R144, [R185+0x4800] ;  /* 0x00480000b990783b */ /* 0x000eae0000000200 */
[C---:B-----5:R-:W-:Y:S08]  /*9080*/  HMMA.16816.F32.BF16 R4, R160.reuse, R164, R4 ;  /* 0x000000a4a004723c */ /* 0x060ff00000041804 */
[C---:B------:R-:W-:Y:S08]  /*9090*/  HMMA.16816.F32.BF16 R8, R160.reuse, R166, R8 ;  /* 0x000000a6a008723c */ /* 0x040ff00000041808 */
[C---:B----4-:R-:W-:Y:S08]  /*90a0*/  HMMA.16816.F32.BF16 R12, R160.reuse, R140, R12 ;  /* 0x0000008ca00c723c */ /* 0x050ff0000004180c */
[C---:B------:R-:W-:Y:S01]  /*90b0*/  HMMA.16816.F32.BF16 R16, R160.reuse, R142, R16 ;  /* 0x0000008ea010723c */ /* 0x040fe20000041810 */
[----:B------:R-:W4:Y:S07]  /*90c0*/  LDSM.16.M88.4 R140, [R185+0x5000] ;  /* 0x00500000b98c783b */ /* 0x000f2e0000000200 */
[C---:B-1----:R-:W-:Y:S07]  /*90d0*/  HMMA.16816.F32.BF16 R20, R160.reuse, R156, R20 ;  /* 0x0000009ca014723c */ /* 0x042fee0000041814 */
[-C--:B------:R-:W-:Y:S01]  /*90e0*/  IADD3 R156, R176, R184.reuse, RZ ;  /* 0x000000b8b09c7210 */ /* 0x080fe20007ffe0ff */
[C---:B------:R-:W-:Y:S07]  /*90f0*/  HMMA.16816.F32.BF16 R24, R160.reuse, R158, R24 ;  /* 0x0000009ea018723c */ /* 0x040fee0000041818 */
[----:B------:R-:W-:Y:S01]  /*9100*/  IADD3 R158, R177, R184, RZ ;  /* 0x000000b8b19e7210 */ /* 0x000fe20007ffe0ff */
[C---:B---3--:R-:W-:Y:S04]  /*9110*/  HMMA.16816.F32.BF16 R28, R160.reuse, R136, R28 ;  /* 0x00000088a01c723c */ /* 0x048fe8000004181c */
[C---:B------:R-:W-:Y:S02]  /*9120*/  IADD3 R157, R181.reuse, R158, RZ ;  /* 0x0000009eb59d7210 */ /* 0x040fe40007ffe0ff */
[----:B------:R-:W-:Y:S02]  /*9130*/  IADD3 R159, R181, R156, RZ ;  /* 0x0000009cb59f7210 */ /* 0x000fe40007ffe0ff */
[----:B------:R-:W-:Y:S01]  /*9140*/  HMMA.16816.F32.BF16 R32, R160, R138, R32 ;  /* 0x0000008aa020723c */ /* 0x000fe20000041820 */
[----:B------:R-:W1:Y:S01]  /*9150*/  LDSM.16.M88.4 R136, [R185+0x5800] ;  /* 0x00580000b988783b */ /* 0x000e620000000200 */
[----:B------:R-:W-:Y:S06]  /*9160*/  DEPBAR.LE SB0, 0x2 ;  /* 0x000080800000791a */ /* 0x000fec0000000000 */
[C---:B------:R-:W-:Y:S01]  /*9170*/  HMMA.16816.F32.BF16 R4, R168.reuse, R172, R4 ;  /* 0x000000aca804723c */ /* 0x040fe20000041804 */
[----:B------:R-:W-:Y:S07]  /*9180*/  BAR.SYNC.DEFER_BLOCKING 0x0 ;  /* 0x0000000000007b1d */ /* 0x000fee0000010000 */
[C---:B------:R-:W-:Y:S08]  /*9190*/  HMMA.16816.F32.BF16 R8, R168.reuse, R174, R8 ;  /* 0x000000aea808723c */ /* 0x040ff00000041808 */
[C---:B--2---:R-:W-:Y:S08]  /*91a0*/  HMMA.16816.F32.BF16 R12, R168.reuse, R144, R12 ;  /* 0x00000090a80c723c */ /* 0x044ff0000004180c */
        /* <DEDUP_REMOVED lines=8> */
[C---:B------:R-:W-:Y:S01]  /*9230*/  HMMA.16816.F32.BF16 R24, R168.reuse, R142, R24 ;  /* 0x0000008ea818723c */ /* 0x040fe20000041818 */
[----:B------:R-:W-:Y:S03]  /*9240*/  LDSM.16.MT88.4 R140, [R157] ;  /* 0x000000009d8c783b */ /* 0x000fe60000004200 */
[----:B------:R-:W-:Y:S02]  /*9250*/  FMNMX.FTZ R0, R8, R0, !PT ;  /* 0x0000000008007209 */ /* 0x000fe40007810000 */
[----:B------:R-:W-:Y:S02]  /*9260*/  FMNMX.FTZ R2, R10, R2, !PT ;  /* 0x000000020a027209 */ /* 0x000fe40007810000 */
[C---:B-1----:R-:W-:Y:S01]  /*9270*/  HMMA.16816.F32.BF16 R28, R168.reuse, R136, R28 ;  /* 0x00000088a81c723c */ /* 0x042fe2000004181c */
[----:B------:R-:W-:Y:S03]  /*9280*/  LDSM.16.MT88.4 R152, [R156+0x2800] ;  /* 0x002800009c98783b */ /* 0x000fe60000004200 */
        /* <DEDUP_REMOVED lines=37> */
[--C-:B------:R-:W-:Y:S01]  /*94e0*/  FFMA.FTZ R160, R4, c[0x0][0x2d0], -R169.reuse ;  /* 0x0000b40004a07a23 */ /* 0x100fe200000108a9 */
[----:B------:R-:W1:Y:S01]  /*94f0*/  LDSM.16.MT88.4 R136, [R158] ;  /* 0x000000009e88783b */ /* 0x000e620000004200 */
[----:B------:R-:W-:Y:S02]  /*9500*/  FFMA.FTZ R161, R5, c[0x0][0x2d0], -R169 ;  /* 0x0000b40005a17a23 */ /* 0x000fe400000108a9 */
[C---:B------:R-:W-:Y:S02]  /*9510*/  FMUL.FTZ R168, R0.reuse, c[0x0][0x2d0] ;  /* 0x0000b40000a87a20 */ /* 0x040fe40000410000 */
[----:B------:R-:W-:Y:S01]  /*9520*/  FADD.FTZ R3, -R0, R3 ;  /* 0x0000000300037221 */ /* 0x000fe20000010100 */
        /* <DEDUP_REMOVED lines=8> */
[----:B------:R-:W-:Y:S02]  /*95b0*/  FMUL.FTZ R132, R132, c[0x0][0x2d0] ;  /* 0x0000b40084847a20 */ /* 0x000fe40000410000 */
[----:B------:R-:W-:Y:S02]  /*95c0*/  FMUL.FTZ R3, R3, c[0x0][0x2d0] ;  /* 0x0000b40003037a20 */ /* 0x000fe40000410000 */
[--C-:B------:R-:W-:Y:S02]  /*95d0*/  FFMA.FTZ R170, R12, c[0x0][0x2d0], -R169.reuse ;  /* 0x0000b4000caa7a23 */ /* 0x100fe400000108a9 */
[--C-:B------:R-:W-:Y:S01]  /*95e0*/  FFMA.FTZ R171, R13, c[0x0][0x2d0], -R169.reuse ;  /* 0x0000b4000dab7a23 */ /* 0x100fe200000108a9 */
[----:B------:R-:W2:Y:S01]  /*95f0*/  MUFU.EX2 R132, R132 ;  /* 0x0000008400847308 */ /* 0x000ea20000000800 */
[--C-:B------:R-:W-:Y:S02]  /*9600*/  FFMA.FTZ R174, R14, c[0x0][0x2d0], -R168.reuse ;  /* 0x0000b4000eae7a23 */ /* 0x100fe400000108a8 */
[--C-:B------:R-:W-:Y:S02]  /*9610*/  FFMA.FTZ R175, R15, c[0x0][0x2d0], -R168.reuse ;  /* 0x0000b4000faf7a23 */ /* 0x100fe400000108a8 */
[----:B------:R-:W-:Y:S01]  /*9620*/  LDSM.16.MT88.4 R12, [R159+0x4000] ;  /* 0x004000009f0c783b */ /* 0x000fe20000004200 */
[--C-:B------:R-:W-:Y:S02]  /*9630*/  FFMA.FTZ R172, R16, c[0x0][0x2d0], -R169.reuse ;  /* 0x0000b40010ac7a23 */ /* 0x100fe400000108a9 */
[--C-:B------:R-:W-:Y:S02]  /*9640*/  FFMA.FTZ R173, R17, c[0x0][0x2d0], -R169.reuse ;  /* 0x0000b40011ad7a23 */ /* 0x100fe400000108a9 */
[----:B------:R-:W3:Y:S01]  /*9650*/  MUFU.EX2 R3, R3 ;  /* 0x0000000300037308 */ /* 0x000ee20000000800 */
[--C-:B------:R-:W-:Y:S02]  /*9660*/  FFMA.FTZ R184, R18, c[0x0][0x2d0], -R168.reuse ;  /* 0x0000b40012b87a23 */ /* 0x100fe400000108a8 */
[--C-:B------:R-:W-:Y:S02]  /*9670*/  FFMA.FTZ R185, R19, c[0x0][0x2d0], -R168.reuse ;  /* 0x0000b40013b97a23 */ /* 0x100fe400000108a8 */
[----:B------:R-:W-:Y:S01]  /*9680*/  LDSM.16.MT88.4 R16, [R157+0x800] ;  /* 0x000800009d10783b */ /* 0x000fe20000004200 */
[--C-:B------:R-:W-:Y:S02]  /*9690*/  FFMA.FTZ R234, R31, c[0x0][0x2d0], -R168.reuse ;  /* 0x0000b4001fea7a23 */ /* 0x100fe400000108a8 */
[----:B------:R-:W-:Y:S02]  /*96a0*/  FFMA.FTZ R236, R34, c[0x0][0x2d0], -R168 ;  /* 0x0000b40022ec7a23 */ /* 0x000fe400000108a8 */
[----:B------:R-:W-:Y:S01]  /*96b0*/  MUFU.EX2 R162, R162 ;  /* 0x000000a200a27308 */ /* 0x000fe20000000800 */
[C---:B--2---:R-:W-:Y:S01]  /*96c0*/  FMUL.FTZ R4, R132.reuse, R128 ;  /* 0x0000008084047220 */ /* 0x044fe20000410000 */
[----:B------:R-:W-:Y:S01]  /*96d0*/  F2FP.BF16.PACK_AB R128, R161, R160 ;  /* 0x000000a0a180723e */ /* 0x000fe200000010ff */
[C---:B------:R-:W-:Y:S02]  /*96e0*/  FMUL.FTZ R5, R132.reuse, R129 ;  /* 0x0000008184057220 */ /* 0x040fe40000410000 */
[C---:B------:R-:W-:Y:S05]  /*96f0*/  FMUL.FTZ R8, R132.reuse, R124 ;  /* 0x0000007c84087220 */ /* 0x040fea0000410000 */
[----:B------:R-:W2:Y:S01]  /*9700*/  MUFU.EX2 R163, R163 ;  /* 0x000000a300a37308 */ /* 0x000ea20000000800 */
[C---:B------:R-:W-:Y:S02]  /*9710*/  FMUL.FTZ R9, R132.reuse, R125 ;  /* 0x0000007d84097220 */ /* 0x040fe40000410000 */
[C---:B------:R-:W-:Y:S02]  /*9720*/  FMUL.FTZ R100, R132.reuse, R100 ;  /* 0x0000006484647220 */ /* 0x040fe40000410000 */
[C---:B---3--:R-:W-:Y:S02]  /*9730*/  FMUL.FTZ R6, R3.reuse, R130 ;  /* 0x0000008203067220 */ /* 0x048fe40000410000 */
[C---:B------:R-:W-:Y:S02]  /*9740*/  FMUL.FTZ R7, R3.reuse, R131 ;  /* 0x0000008303077220 */ /* 0x040fe40000410000 */
[C---:B------:R-:W-:Y:S01]  /*9750*/  FMUL.FTZ R10, R3.reuse, R126 ;  /* 0x0000007e030a7220 */ /* 0x040fe20000410000 */
[----:B------:R-:W-:Y:S01]  /*9760*/  MUFU.EX2 R164, R164 ;  /* 0x000000a400a47308 */ /* 0x000fe20000000800 */
[C---:B------:R-:W-:Y:S02]  /*9770*/  FMUL.FTZ R11, R3.reuse, R127 ;  /* 0x0000007f030b7220 */ /* 0x040fe40000410000 */
[----:B------:R-:W3:Y:S01]  /*9780*/  LDSM.16.MT88.4 R124, [R159] ;  /* 0x000000009f7c783b */ /* 0x000ee20000004200 */
[C---:B------:R-:W-:Y:S02]  /*9790*/  FMUL.FTZ R101, R132.reuse, R101 ;  /* 0x0000006584657220 */ /* 0x040fe40000410000 */
[C---:B------:R-:W-:Y:S02]  /*97a0*/  FMUL.FTZ R102, R3.reuse, R102 ;  /* 0x0000006603667220 */ /* 0x040fe40000410000 */
[----:B------:R-:W-:Y:S02]  /*97b0*/  FMUL.FTZ R103, R3, R103 ;  /* 0x0000006703677220 */ /* 0x000fe40000410000 */
[----:B------:R-:W4:Y:S01]  /*97c0*/  MUFU.EX2 R165, R165 ;  /* 0x000000a500a57308 */ /* 0x000f220000000800 */
        /* <DEDUP_REMOVED lines=15> */
[----:B----4-:R-:W-:Y:S01]  /*98c0*/  F2FP.BF16.PACK_AB R129, R165, R164 ;  /* 0x000000a4a581723e */ /* 0x010fe200000010ff */
        /* <DEDUP_REMOVED lines=22> */
[----:B------:R-:W-:Y:S02]  /*9a30*/  MUFU.EX2 R173, R173 ;  /* 0x000000ad00ad7308 */ /* 0x000fe40000000800 */
[C---:B------:R-:W-:Y:S02]  /*9a40*/  FMUL.FTZ R43, R3.reuse, R43 ;  /* 0x0000002b032b7220 */ /* 0x040fe40000410000 */
[C---:B------:R-:W-:Y:S02]  /*9a50*/  FMUL.FTZ R44, R132.reuse, R44 ;  /* 0x0000002c842c7220 */ /* 0x040fe40000410000 */
[C---:B------:R-:W-:Y:S04]  /*9a60*/  HMMA.16816.F32.BF16 R100, R128.reuse, R140, R100 ;  /* 0x0000008c8064723c */ /* 0x040fe80000041864 */
[C---:B------:R-:W-:Y:S01]  /*9a70*/  FMUL.FTZ R45, R132.reuse, R45 ;  /* 0x0000002d842d7220 */ /* 0x040fe20000410000 */
[----:B------:R-:W-:Y:S01]  /*9a80*/  MUFU.EX2 R174, R174 ;  /* 0x000000ae00ae7308 */ /* 0x000fe20000000800 */
[C---:B------:R-:W-:Y:S02]  /*9a90*/  FMUL.FTZ R46, R3.reuse, R46 ;  /* 0x0000002e032e7220 */ /* 0x040fe40000410000 */
[C---:B------:R-:W-:Y:S01]  /*9aa0*/  HMMA.16816.F32.BF16 R104, R128.reuse, R142, R104 ;  /* 0x0000008e8068723c */ /* 0x040fe20000041868 */
[----:B------:R-:W2:Y:S03]  /*9ab0*/  LDSM.16.MT88.4 R140, [R157+0x2000] ;  /* 0x002000009d8c783b */ /* 0x000ea60000004200 */
[C---:B------:R-:W-:Y:S02]  /*9ac0*/  FMUL.FTZ R47, R3.reuse, R47 ;  /* 0x0000002f032f7220 */ /* 0x040fe40000410000 */
[C---:B------:R-:W-:Y:S01]  /*9ad0*/  FMUL.FTZ R48, R132.reuse, R48 ;  /* 0x0000003084307220 */ /* 0x040fe20000410000 */
[----:B------:R-:W5:Y:S01]  /*9ae0*/  MUFU.EX2 R175, R175 ;  /* 0x000000af00af7308 */ /* 0x000f620000000800 */
[C---:B------:R-:W-:Y:S04]  /*9af0*/  HMMA.16816.F32.BF16 R108, R128.reuse, R144, R108 ;  /* 0x00000090806c723c */ /* 0x040fe8000004186c */
[C---:B------:R-:W-:Y:S02]  /*9b00*/  FMUL.FTZ R49, R132.reuse, R49 ;  /* 0x0000003184317220 */ /* 0x040fe40000410000 */
[C---:B------:R-:W-:Y:S02]  /*9b10*/  FMUL.FTZ R50, R3.reuse, R50 ;  /* 0x0000003203327220 */ /* 0x040fe40000410000 */
[C---:B------:R-:W-:Y:S01]  /*9b20*/  HMMA.16816.F32.BF16 R112, R128.reuse, R146, R112 ;  /* 0x000000928070723c */ /* 0x040fe20000041870 */
[----:B------:R-:W-:Y:S01]  /*9b30*/  LDSM.16.MT88.4 R144, [R158+0x2800] ;  /* 0x002800009e90783b */ /* 0x000fe20000004200 */
[----:B------:R-:W-:Y:S02]  /*9b40*/  MUFU.EX2 R184, R184 ;  /* 0x000000b800b87308 */ /* 0x000fe40000000800 */
[C---:B------:R-:W-:Y:S02]  /*9b50*/  FMUL.FTZ R51, R3.reuse, R51 ;  /* 0x0000003303337220 */ /* 0x040fe40000410000 */
[C---:B------:R-:W-:Y:S02]  /*9b60*/  FMUL.FTZ R52, R132.reuse, R52 ;  /* 0x0000003484347220 */ /* 0x040fe40000410000 */
[C---:B---3--:R-:W-:Y:S04]  /*9b70*/  HMMA.16816.F32.BF16 R116, R128.reuse, R124, R116 ;  /* 0x0000007c8074723c */ /* 0x048fe80000041874 */
[C---:B------:R-:W-:Y:S01]  /*9b80*/  FMUL.FTZ R53, R132.reuse, R53 ;  /* 0x0000003584357220 */ /* 0x040fe20000410000 */
[----:B------:R-:W3:Y:S01]  /*9b90*/  MUFU.EX2 R185, R185 ;  /* 0x000000b900b97308 */ /* 0x000ee20000000800 */
[C---:B------:R-:W-:Y:S02]  /*9ba0*/  FMUL.FTZ R54, R3.reuse, R54 ;  /* 0x0000003603367220 */ /* 0x040fe40000410000 */
        /* <DEDUP_REMOVED lines=36> */
[C---:B--2---:R-:W-:Y:S04]  /*9df0*/  HMMA.16816.F32.BF16 R68, R128.reuse, R140, R68 ;  /* 0x0000008c8044723c */ /* 0x044fe80000041844 */
[C---:B------:R-:W-:Y:S02]  /*9e00*/  FMUL.FTZ R75, R3.reuse, R75 ;  /* 0x0000004b034b7220 */ /* 0x040fe40000410000 */
[C---:B------:R-:W-:Y:S02]  /*9e10*/  FMUL.FTZ R76, R132.reuse, R76 ;  /* 0x0000004c844c7220 */ /* 0x040fe40000410000 */
[C---:B------:R-:W-:Y:S03]  /*9e20*/  FMUL.FTZ R77, R132.reuse, R77 ;  /* 0x0000004d844d7220 */ /* 0x040fe60000410000 */
[C---:B------:R-:W-:Y:S01]  /*9e30*/  HMMA.16816.F32.BF16 R72, R128.reuse, R142, R72 ;  /* 0x0000008e8048723c */ /* 0x040fe20000041848 */
[----:B------:R-:W-:Y:S02]  /*9e40*/  LDSM.16.MT88.4 R140, [R159+0x800] ;  /* 0x000800009f8c783b */ /* 0x000fe40000004200 */
[C---:B------:R-:W-:Y:S02]  /*9e50*/  FMUL.FTZ R78, R3.reuse, R78 ;  /* 0x0000004e034e7220 */ /* 0x040fe40000410000 */
[C---:B------:R-:W-:Y:S02]  /*9e60*/  FMUL.FTZ R79, R3.reuse, R79 ;  /* 0x0000004f034f7220 */ /* 0x040fe40000410000 */
[C---:B------:R-:W-:Y:S02]  /*9e70*/  FMUL.FTZ R80, R132.reuse, R80 ;  /* 0x0000005084507220 */ /* 0x040fe40000410000 */
[C---:B------:R-:W-:Y:S03]  /*9e80*/  FMUL.FTZ R81, R132.reuse, R81 ;  /* 0x0000005184517220 */ /* 0x040fe60000410000 */
[C---:B---3--:R-:W-:Y:S03]  /*9e90*/  HMMA.16816.F32.BF16 R76, R128.reuse, R124, R76 ;  /* 0x0000007c804c723c */ /* 0x048fe6000004184c */
        /* <DEDUP_REMOVED lines=14> */
[C---:B------:R-:W-:Y:S03]  /*9f80*/  FMUL.FTZ R93, R132.reuse, R93 ;  /* 0x0000005d845d7220 */ /* 0x040fe60000410000 */
[C---:B------:R-:W-:Y:S01]  /*9f90*/  HMMA.16816.F32.BF16 R88, R128.reuse, R138, R88 ;  /* 0x0000008a8058723c */ /* 0x040fe20000041858 */
[----:B------:R-:W1:Y:S02]  /*9fa0*/  LDSM.16.MT88.4 R136, [R156+0x800] ;  /* 0x000800009c88783b */ /* 0x000e640000004200 */
[C---:B------:R-:W-:Y:S02]  /*9fb0*/  FMUL.FTZ R94, R3.reuse, R94 ;  /* 0x0000005e035e7220 */ /* 0x040fe40000410000 */
[C---:B------:R-:W-:Y:S02]  /*9fc0*/  FMUL.FTZ R95, R3.reuse, R95 ;  /* 0x0000005f035f7220 */ /* 0x040fe40000410000 */
[C---:B------:R-:W-:Y:S02]  /*9fd0*/  FMUL.FTZ R96, R132.reuse, R96 ;  /* 0x0000006084607220 */ /* 0x040fe40000410000 */
[C---:B------:R-:W-:Y:S03]  /*9fe0*/  FMUL.FTZ R97, R132.reuse, R97 ;  /* 0x0000006184617220 */ /* 0x040fe60000410000 */
[C---:B------:R-:W-:Y:S03]  /*9ff0*/  HMMA.16816.F32.BF16 R92, R128.reuse, R12, R92 ;  /* 0x0000000c805c723c */ /* 0x040fe6000004185c */
[C---:B------:R-:W-:Y:S02]  /*a000*/  FMUL.FTZ R98, R3.reuse, R98 ;  /* 0x0000006203627220 */ /* 0x040fe40000410000 */
[----:B------:R-:W-:Y:S02]  /*a010*/  FMUL.FTZ R99, R3, R99 ;  /* 0x0000006303637220 */ /* 0x000fe40000410000 */
[----:B----4-:R-:W-:Y:S01]  /*a020*/  F2FP.BF16.PACK_AB R12, R171, R170 ;  /* 0x000000aaab0c723e */ /* 0x010fe200000010ff */
[----:B------:R-:W-:Y:S01]  /*a030*/  FFMA.FTZ R164, R3, R229, R164 ;  /* 0x000000e503a47223 */ /* 0x000fe200000100a4 */
[----:B-----5:R-:W-:Y:S03]  /*a040*/  F2FP.BF16.PACK_AB R13, R175, R174 ;  /* 0x000000aeaf0d723e */ /* 0x020fe600000010ff */
[----:B------:R-:W-:Y:S01]  /*a050*/  HMMA.16816.F32.BF16 R96, R128, R14, R96 ;  /* 0x0000000e8060723c */ /* 0x000fe20000041860 */
[----:B------:R-:W3:Y:S02]  /*a060*/  LDSM.16.MT88.4 R128, [R159+0x2800] ;  /* 0x002800009f80783b */ /* 0x000ee40000004200 */
[----:B------:R-:W-:Y:S01]  /*a070*/  FFMA.FTZ R160, R132, R232, R160 ;  /* 0x000000e884a07223 */ /* 0x000fe200000100a0 */
[----:B------:R-:W-:Y:S01]  /*a080*/  MOV R132, R2 ;  /* 0x0000000200847202 */ /* 0x000fe20000000f00 */
[----:B------:R-:W-:Y:S02]  /*a090*/  FADD.FTZ R164, R165, R164 ;  /* 0x000000a4a5a47221 */ /* 0x000fe40000010000 */
[----:B------:R-:W-:Y:S01]  /*a0a0*/  F2FP.BF16.PACK_AB R14, R173, R172 ;  /* 0x000000acad0e723e */ /* 0x000fe200000010ff */
[----:B------:R-:W-:Y:S01]  /*a0b0*/  FADD.FTZ R160, R161, R160 ;  /* 0x000000a0a1a07221 */ /* 0x000fe20000010000 */
[----:B------:R-:W-:Y:S03]  /*a0c0*/  F2FP.BF16.PACK_AB R15, R185, R184 ;  /* 0x000000b8b90f723e */ /* 0x000fe600000010ff */
        /* <DEDUP_REMOVED lines=20> */
[----:B------:R-:W1:Y:S07]  /*a210*/  LDSM.16.MT88.4 R136, [R156+0x4800] ;  /* 0x004800009c88783b */ /* 0x000e6e0000004200 */
[C---:B------:R-:W-:Y:S08]  /*a220*/  HMMA.16816.F32.BF16 R116, R12.reuse, R140, R116 ;  /* 0x0000008c0c74723c */ /* 0x040ff00000041874 */
[C---:B------:R-:W-:Y:S01]  /*a230*/  HMMA.16816.F32.BF16 R120, R12.reuse, R142, R120 ;  /* 0x0000008e0c78723c */ /* 0x040fe20000041878 */
[----:B------:R-:W-:Y:S07]  /*a240*/  LDSM.16.MT88.4 R140, [R156+0x3800] ;  /* 0x003800009c8c783b */ /* 0x000fee0000004200 */
[C---:B------:R-:W-:Y:S07]  /*a250*/  HMMA.16816.F32.BF16 R36, R12.reuse, R144, R36 ;  /* 0x000000900c24723c */ /* 0x040fee0000041824 */
[--C-:B------:R-:W-:Y:S01]  /*a260*/  FFMA.FTZ R144, R20, c[0x0][0x2d0], -R169.reuse ;  /* 0x0000b40014907a23 */ /* 0x100fe200000108a9 */
[C---:B------:R-:W-:Y:S04]  /*a270*/  HMMA.16816.F32.BF16 R40, R12.reuse, R146, R40 ;  /* 0x000000920c28723c */ /* 0x040fe80000041828 */
[--C-:B------:R-:W-:Y:S01]  /*a280*/  FFMA.FTZ R145, R21, c[0x0][0x2d0], -R169.reuse ;  /* 0x0000b40015917a23 */ /* 0x100fe200000108a9 */
[----:B------:R-:W4:Y:S02]  /*a290*/  MUFU.EX2 R144, R144 ;  /* 0x0000009000907308 */ /* 0x000f240000000800 */
[--C-:B------:R-:W-:Y:S01]  /*a2a0*/  FFMA.FTZ R146, R24, c[0x0][0x2d0], -R169.reuse ;  /* 0x0000b40018927a23 */ /* 0x100fe200000108a9 */
[C---:B------:R-:W-:Y:S04]  /*a2b0*/  HMMA.16816.F32.BF16 R44, R12.reuse, R148, R44 ;  /* 0x000000940c2c723c */ /* 0x040fe8000004182c */
[--C-:B------:R-:W-:Y:S03]  /*a2c0*/  FFMA.FTZ R147, R25, c[0x0][0x2d0], -R169.reuse ;  /* 0x0000b40019937a23 */ /* 0x100fe600000108a9 */
[--C-:B------:R-:W-:Y:S01]  /*a2d0*/  FFMA.FTZ R148, R22, c[0x0][0x2d0], -R168.reuse ;  /* 0x0000b40016947a23 */ /* 0x100fe200000108a8 */
[C---:B------:R-:W-:Y:S01]  /*a2e0*/  HMMA.16816.F32.BF16 R48, R12.reuse, R150, R48 ;  /* 0x000000960c30723c */ /* 0x040fe20000041830 */
[----:B------:R-:W5:Y:S03]  /*a2f0*/  MUFU.EX2 R145, R145 ;  /* 0x0000009100917308 */ /* 0x000f660000000800 */
[--C-:B------:R-:W-:Y:S02]  /*a300*/  FFMA.FTZ R149, R23, c[0x0][0x2d0], -R168.reuse ;  /* 0x0000b40017957a23 */ /* 0x100fe400000108a8 */
[----:B------:R-:W-:Y:S01]  /*a310*/  LDSM.16.MT88.4 R20, [R157+0x1000] ;  /* 0x001000009d14783b */ /* 0x000fe20000004200 */
[--C-:B------:R-:W-:Y:S01]  /*a320*/  FFMA.FTZ R150, R26, c[0x0][0x2d0], -R168.reuse ;  /* 0x0000b4001a967a23 */ /* 0x100fe200000108a8 */
[C---:B------:R-:W-:Y:S03]  /*a330*/  HMMA.16816.F32.BF16 R52, R12.reuse, R152, R52 ;  /* 0x000000980c34723c */ /* 0x040fe60000041834 */
[----:B------:R-:W1:Y:S01]  /*a340*/  MUFU.EX2 R146, R146 ;  /* 0x0000009200927308 */ /* 0x000e620000000800 */
[----:B------:R-:W-:Y:S02]  /*a350*/  FFMA.FTZ R151, R27, c[0x0][0x2d0], -R168 ;  /* 0x0000b4001b977a23 */ /* 0x000fe400000108a8 */
[----:B------:R-:W-:Y:S01]  /*a360*/  LDSM.16.MT88.4 R24, [R156+0x1000] ;  /* 0x001000009c18783b */ /* 0x000fe20000004200 */
[--C-:B------:R-:W-:Y:S01]  /*a370*/  FFMA.FTZ R152, R28, c[0x0][0x2d0], -R169.reuse ;  /* 0x0000b4001c987a23 */ /* 0x100fe200000108a9 */
[C---:B------:R-:W-:Y:S04]  /*a380*/  HMMA.16816.F32.BF16 R56, R12.reuse, R154, R56 ;  /* 0x0000009a0c38723c */ /* 0x040fe80000041838 */
[--C-:B------:R-:W-:Y:S01]  /*a390*/  FFMA.FTZ R153, R29, c[0x0][0x2d0], -R169.reuse ;  /* 0x0000b4001d997a23 */ /* 0x100fe200000108a9 */
[----:B------:R-:W-:Y:S01]  /*a3a0*/  MUFU.EX2 R147, R147 ;  /* 0x0000009300937308 */ /* 0x000fe20000000800 */
[----:B----4-:R-:W-:Y:S02]  /*a3b0*/  FADD.FTZ R170, R144, R170 ;  /* 0x000000aa90aa7221 */ /* 0x010fe40000010000 */
[C---:B---3--:R-:W-:Y:S04]  /*a3c0*/  HMMA.16816.F32.BF16 R60, R12.reuse, R128, R60 ;  /* 0x000000800c3c723c */ /* 0x048fe8000004183c */
[--C-:B------:R-:W-:Y:S02]  /*a3d0*/  FFMA.FTZ R154, R32, c[0x0][0x2d0], -R169.reuse ;  /* 0x0000b400209a7a23 */ /* 0x100fe400000108a9 */
[----:B------:R-:W-:Y:S01]  /*a3e0*/  FFMA.FTZ R169, R33, c[0x0][0x2d0], -R169 ;  /* 0x0000b40021a97a23 */ /* 0x000fe200000108a9 */
[----:B------:R-:W3:Y:S01]  /*a3f0*/  MUFU.EX2 R148, R148 ;  /* 0x0000009400947308 */ /* 0x000ee20000000800 */
[C---:B------:R-:W-:Y:S01]  /*a400*/  HMMA.16816.F32.BF16 R64, R12.reuse, R130, R64 ;  /* 0x000000820c40723c */ /* 0x040fe20000041840 */
[----:B------:R-:W4:Y:S03]  /*a410*/  LDSM.16.MT88.4 R128, [R159+0x4800] ;  /* 0x004800009f80783b */ /* 0x000f260000004200 */
[--C-:B------:R-:W-:Y:S02]  /*a420*/  FFMA.FTZ R155, R30, c[0x0][0x2d0], -R168.reuse ;  /* 0x0000b4001e9b7a23 */ /* 0x100fe400000108a8 */
[----:B------:R-:W-:Y:S02]  /*a430*/  FFMA.FTZ R168, R35, c[0x0][0x2d0], -R168 ;  /* 0x0000b40023a87a23 */ /* 0x000fe400000108a8 */
[C---:B--2---:R-:W-:Y:S01]  /*a440*/  HMMA.16816.F32.BF16 R68, R12.reuse, R16, R68 ;  /* 0x000000100c44723c */ /* 0x044fe20000041844 */
[----:B------:R-:W-:Y:S01]  /*a450*/  LDSM.16.MT88.4 R28, [R156+0x1800] ;  /* 0x001800009c1c783b */ /* 0x000fe20000004200 */
[----:B------:R-:W2:Y:S02]  /*a460*/  MUFU.EX2 R149, R149 ;  /* 0x0000009500957308 */ /* 0x000ea40000000800 */
[----:B-----5:R-:W-:Y:S04]  /*a470*/  FADD.FTZ R170, R145, R170 ;  /* 0x000000aa91aa7221 */ /* 0x020fe80000010000 */
[C---:B------:R-:W-:Y:S01]  /*a480*/  HMMA.16816.F32.BF16 R72, R12.reuse, R18, R72 ;  /* 0x000000120c48723c */ /* 0x040fe20000041848 */
[----:B------:R-:W5:Y:S03]  /*a490*/  LDSM.16.MT88.4 R16, [R158+0x1000] ;  /* 0x001000009e10783b */ /* 0x000f660000004200 */
[----:B------:R-:W4:Y:S01]  /*a4a0*/  MUFU.EX2 R150, R150 ;  /* 0x0000009600967308 */ /* 0x000f220000000800 */
[----:B-1----:R-:W-:Y:S02]  /*a4b0*/  FADD.FTZ R170, R146, R170 ;  /* 0x000000aa92aa7221 */ /* 0x002fe40000010000 */
[----:B---3--:R-:W-:Y:S01]  /*a4c0*/  FADD.FTZ R174, R148, R174 ;  /* 0x000000ae94ae7221 */ /* 0x008fe20000010000 */
[C---:B------:R-:W-:Y:S01]  /*a4d0*/  HMMA.16816.F32.BF16 R76, R12.reuse, R124, R76 ;  /* 0x0000007c0c4c723c */ /* 0x040fe2000004184c */
[----:B------:R-:W-:Y:S03]  /*a4e0*/  LDSM.16.MT88.4 R32, [R158+0x3800] ;  /* 0x003800009e20783b */ /* 0x000fe60000004200 */
[----:B------:R-:W-:Y:S02]  /*a4f0*/  FADD.FTZ R170, R147, R170 ;  /* 0x000000aa93aa7221 */ /* 0x000fe40000010000 */
[----:B------:R-:W1:Y:S02]  /*a500*/  MUFU.EX2 R151, R151 ;  /* 0x0000009700977308 */ /* 0x000e640000000800 */
[C---:B------:R-:W-:Y:S01]  /*a510*/  HMMA.16816.F32.BF16 R80, R12.reuse, R126, R80 ;  /* 0x0000007e0c50723c */ /* 0x040fe20000041850 */
[----:B------:R-:W3:Y:S03]  /*a520*/  LDSM.16.MT88.4 R124, [R159+0x1000] ;  /* 0x001000009f7c783b */ /* 0x000ee60000004200 */
[----:B--2---:R-:W-:Y:S04]  /*a530*/  FADD.FTZ R174, R149, R174 ;  /* 0x000000ae95ae7221 */ /* 0x004fe80000010000 */
[C---:B------:R-:W-:Y:S01]  /*a540*/  HMMA.16816.F32.BF16 R84, R12.reuse, R136, R84 ;  /* 0x000000880c54723c */ /* 0x040fe20000041854 */
[----:B------:R-:W2:Y:S03]  /*a550*/  MUFU.EX2 R152, R152 ;  /* 0x0000009800987308 */ /* 0x000ea60000000800 */
[----:B----4-:R-:W-:Y:S04]  /*a560*/  FADD.FTZ R174, R150, R174 ;  /* 0x000000ae96ae7221 */ /* 0x010fe80000010000 */
[C---:B------:R-:W-:Y:S01]  /*a570*/  HMMA.16816.F32.BF16 R88, R12.reuse, R138, R88 ;  /* 0x0000008a0c58723c */ /* 0x040fe20000041858 */
[----:B------:R-:W-:Y:S02]  /*a580*/  LDSM.16.MT88.4 R136, [R157+0x3000] ;  /* 0x003000009d88783b */ /* 0x000fe40000004200 */
[----:B------:R-:W4:Y:S01]  /*a590*/  MUFU.EX2 R153, R153 ;  /* 0x0000009900997308 */ /* 0x000f220000000800 */
[----:B-1----:R-:W-:Y:S04]  /*a5a0*/  FADD.FTZ R174, R151, R174 ;  /* 0x000000ae97ae7221 */ /* 0x002fe80000010000 */
[C---:B------:R-:W-:Y:S05]  /*a5b0*/  HMMA.16816.F32.BF16 R92, R12.reuse, R128, R92 ;  /* 0x000000800c5c723c */ /* 0x040fea000004185c */
[----:B------:R-:W1:Y:S03]  /*a5c0*/  MUFU.EX2 R154, R154 ;  /* 0x0000009a009a7308 */ /* 0x000e660000000800 */
[----:B------:R-:W-:Y:S01]  /*a5d0*/  HMMA.16816.F32.BF16 R96, R12, R130, R96 ;  /* 0x000000820c60723c */ /* 0x000fe20000041860 */
[----:B------:R-:W3:Y:S03]  /*a5e0*/  LDSM.16.MT88.4 R128, [R158+0x3000] ;  /* 0x003000009e80783b */ /* 0x000ee60000004200 */
[----:B--2---:R-:W-:Y:S03]  /*a5f0*/  FADD.FTZ R170, R152, R170 ;  /* 0x000000aa98aa7221 */ /* 0x004fe60000010000 */
[----:B------:R-:W-:Y:S01]  /*a600*/  F2FP.BF16.PACK_AB R12, R145, R144 ;  /* 0x00000090910c723e */ /* 0x000fe200000010ff */
[----:B------:R-:W2:Y:S01]  /*a610*/  MUFU.EX2 R169, R169 ;  /* 0x000000a900a97308 */ /* 0x000ea20000000800 */
[----:B------:R-:W-:Y:S03]  /*a620*/  F2FP.BF16.PACK_AB R14, R147, R146 ;  /* 0x00000092930e723e */ /* 0x000fe600000010ff */
[----:B------:R-:W-:Y:S01]  /*a630*/  F2FP.BF16.PACK_AB R13, R149, R148 ;  /* 0x00000094950d723e */ /* 0x000fe200000010ff */
[----:B----4-:R-:W-:Y:S01]  /*a640*/  FADD.FTZ R170, R153, R170 ;  /* 0x000000aa99aa7221 */ /* 0x010fe20000010000 */
[----:B------:R-:W-:Y:S04]  /*a650*/  F2FP.BF16.PACK_AB R15, R151, R150 ;  /* 0x00000096970f723e */ /* 0x000fe800000010ff */
[----:B------:R-:W4:Y:S03]  /*a660*/  MUFU.EX2 R155, R155 ;  /* 0x0000009b009b7308 */ /* 0x000f260000000800 */
[C---:B-----5:R-:W-:Y:S03]  /*a670*/  HMMA.16816.F32.BF16 R4, R12.reuse, R16, R4 ;  /* 0x000000100c04723c */ /* 0x060fe60000041804 */
[----:B-1----:R-:W-:Y:S04]  /*a680*/  FADD.FTZ R170, R154, R170 ;  /* 0x000000aa9aaa7221 */ /* 0x002fe80000010000 */
[----:B------:R-:W1:Y:S01]  /*a690*/  MUFU.EX2 R168, R168 ;  /* 0x000000a800a87308 */ /* 0x000e620000000800 */
[C---:B------:R-:W-:Y:S01]  /*a6a0*/  HMMA.16816.F32.BF16 R8, R12.reuse, R18, R8 ;  /* 0x000000120c08723c */ /* 0x040fe20000041808 */
[----:B------:R-:W5:Y:S03]  /*a6b0*/  LDSM.16.MT88.4 R16, [R156+0x3000] ;  /* 0x003000009c10783b */ /* 0x000f660000004200 */
[----:B--2---:R-:W-:Y:S04]  /*a6c0*/  FADD.FTZ R232, R169, R170 ;  /* 0x000000aaa9e87221 */ /* 0x004fe80000010000 */
[C---:B------:R-:W-:Y:S04]  /*a6d0*/  HMMA.16816.F32.BF16 R100, R12.reuse, R20, R100 ;  /* 0x000000140c64723c */ /* 0x040fe80000041864 */
[----:B----4-:R-:W-:Y:S04]  /*a6e0*/  FADD.FTZ R174, R155, R174 ;  /* 0x000000ae9bae7221 */ /* 0x010fe80000010000 */
[C---:B------:R-:W-:Y:S01]  /*a6f0*/  HMMA.16816.F32.BF16 R104, R12.reuse, R22, R104 ;  /* 0x000000160c68723c */ /* 0x040fe20000041868 */
[----:B------:R-:W2:Y:S03]  /*a700*/  LDSM.16.MT88.4 R20, [R159+0x3000] ;  /* 0x003000009f14783b */ /* 0x000ea60000004200 */
[----:B------:R-:W-:Y:S04]  /*a710*/  FADD.FTZ R174, R234, R174 ;  /* 0x000000aeeaae7221 */ /* 0x000fe80000010000 */
[C---:B------:R-:W-:Y:S04]  /*a720*/  HMMA.16816.F32.BF16 R108, R12.reuse, R24, R108 ;  /* 0x000000180c6c723c */ /* 0x040fe8000004186c */
[----:B------:R-:W-:Y:S04]  /*a730*/  FADD.FTZ R174, R236, R174 ;  /* 0x000000aeecae7221 */ /* 0x000fe80000010000 */
[C---:B------:R-:W-:Y:S01]  /*a740*/  HMMA.16816.F32.BF16 R112, R12.reuse, R26, R112 ;  /* 0x0000001a0c70723c */ /* 0x040fe20000041870 */
[----:B------:R-:W4:Y:S03]  /*a750*/  LDSM.16.MT88.4 R24, [R158+0x5000] ;  /* 0x005000009e18783b */ /* 0x000f260000004200 */
[----:B-1----:R-:W-:Y:S04]  /*a760*/  FADD.FTZ R229, R168, R174 ;  /* 0x000000aea8e57221 */ /* 0x002fe80000010000 */
[C---:B---3--:R-:W-:Y:S08]  /*a770*/  HMMA.16816.F32.BF16 R116, R12.reuse, R124, R116 ;  /* 0x0000007c0c74723c */ /* 0x048ff00000041874 */
[C---:B------:R-:W-:Y:S01]  /*a780*/  HMMA.16816.F32.BF16 R120, R12.reuse, R126, R120 ;  /* 0x0000007e0c78723c */ /* 0x040fe20000041878 */
[----:B------:R-:W1:Y:S07]  /*a790*/  LDSM.16.MT88.4 R124, [R157+0x5000] ;  /* 0x005000009d7c783b */ /* 0x000e6e0000004200 */
[C---:B------:R-:W-:Y:S08]  /*a7a0*/  HMMA.16816.F32.BF16 R36, R12.reuse, R128, R36 ;  /* 0x000000800c24723c */ /* 0x040ff00000041824 */
[C---:B------:R-:W-:Y:S08]  /*a7b0*/  HMMA.16816.F32.BF16 R40, R12.reuse, R130, R40 ;  /* 0x000000820c28723c */ /* 0x040ff00000041828 */
[C---:B------:R-:W-:Y:S08]  /*a7c0*/  HMMA.16816.F32.BF16 R44, R12.reuse, R136, R44 ;  /* 0x000000880c2c723c */ /* 0x040ff0000004182c */
[C---:B------:R-:W-:Y:S01]  /*a7d0*/  HMMA.16816.F32.BF16 R48, R12.reuse, R138, R48 ;  /* 0x0000008a0c30723c */ /* 0x040fe20000041830 */
[----:B------:R-:W-:Y:S07]  /*a7e0*/  LDSM.16.MT88.4 R136, [R157+0x3800] ;  /* 0x003800009d88783b */ /* 0x000fee0000004200 */
[C---:B-----5:R-:W-:Y:S08]  /*a7f0*/  HMMA.16816.F32.BF16 R52, R12.reuse, R16, R52 ;  /* 0x000000100c34723c */ /* 0x060ff00000041834 */
[C---:B------:R-:W-:Y:S01]  /*a800*/  HMMA.16816.F32.BF16 R56, R12.reuse, R18, R56 ;  /* 0x000000120c38723c */ /* 0x040fe20000041838 */
[----:B------:R-:W3:Y:S07]  /*a810*/  LDSM.16.MT88.4 R16, [R156+0x5000] ;  /* 0x005000009c10783b */ /* 0x000eee0000004200 */
[C---:B--2---:R-:W-:Y:S08]  /*a820*/  HMMA.16816.F32.BF16 R60, R12.reuse, R20, R60 ;  /* 0x000000140c3c723c */ /* 0x044ff0000004183c */
[C---:B------:R-:W-:Y:S01]  /*a830*/  HMMA.16816.F32.BF16 R64, R12.reuse, R22, R64 ;  /* 0x000000160c40723c */ /* 0x040fe20000041840 */
[----:B------:R-:W2:Y:S07]  /*a840*/  LDSM.16.MT88.4 R20, [R159+0x5000] ;  /* 0x005000009f14783b */ /* 0x000eae0000004200 */
[C---:B----4-:R-:W-:Y:S08]  /*a850*/  HMMA.16816.F32.BF16 R68, R12.reuse, R24, R68 ;  /* 0x000000180c44723c */ /* 0x050ff00000041844 */
[C---:B------:R-:W-:Y:S01]  /*a860*/  HMMA.16816.F32.BF16 R72, R12.reuse, R26, R72 ;  /* 0x0000001a0c48723c */ /* 0x040fe20000041848 */
[----:B------:R-:W-:Y:S07]  /*a870*/  LDSM.16.MT88.4 R24, [R157+0x1800] ;  /* 0x001800009d18783b */ /* 0x000fee0000004200 */
        /* <DEDUP_REMOVED lines=13> */
[C---:B-1----:R-:W-:Y:S01]  /*a950*/  HMMA.16816.F32.BF16 R128, R12.reuse, R124, R4 ;  /* 0x0000007c0c80723c */ /* 0x042fe20000041804 */
[----:B------:R-:W1:Y:S07]  /*a960*/  LDSM.16.MT88.4 R4, [R158+0x5800] ;  /* 0x005800009e04783b */ /* 0x000e6e0000004200 */
[C---:B------:R-:W-:Y:S01]  /*a970*/  HMMA.16816.F32.BF16 R124, R12.reuse, R126, R8 ;  /* 0x0000007e0c7c723c */ /* 0x040fe20000041808 */
[----:B------:R-:W4:Y:S07]  /*a980*/  LDSM.16.MT88.4 R8, [R157+0x5800] ;  /* 0x005800009d08783b */ /* 0x000f2e0000004200 */
[C---:B------:R-:W-:Y:S08]  /*a990*/  HMMA.16816.F32.BF16 R100, R12.reuse, R24, R100 ;  /* 0x000000180c64723c */ /* 0x040ff00000041864 */
[C---:B------:R-:W-:Y:S08]  /*a9a0*/  HMMA.16816.F32.BF16 R104, R12.reuse, R26, R104 ;  /* 0x0000001a0c68723c */ /* 0x040ff00000041868 */
[C---:B------:R-:W-:Y:S08]  /*a9b0*/  HMMA.16816.F32.BF16 R108, R12.reuse, R28, R108 ;  /* 0x0000001c0c6c723c */ /* 0x040ff0000004186c */
[C---:B------:R-:W-:Y:S08]  /*a9c0*/  HMMA.16816.F32.BF16 R112, R12.reuse, R30, R112 ;  /* 0x0000001e0c70723c */ /* 0x040ff00000041870 */
        /* <DEDUP_REMOVED lines=9> */
[C---:B--2---:R-:W-:Y:S07]  /*aa60*/  HMMA.16816.F32.BF16 R60, R12.reuse, R20, R60 ;  /* 0x000000140c3c723c */ /* 0x044fee000004183c */
[----:B------:R-:W-:Y:S01]  /*aa70*/  IADD3 R20, R235, -0x2, RZ ;  /* 0xfffffffeeb147810 */ /* 0x000fe20007ffe0ff */
[C---:B------:R-:W-:Y:S03]  /*aa80*/  HMMA.16816.F32.BF16 R64, R12.reuse, R22, R64 ;  /* 0x000000160c40723c */ /* 0x040fe60000041840 */
[----:B------:R-:W-:Y:S05]  /*aa90*/  ISETP.GE.AND P5, PT, R20, R223, PT ;  /* 0x000000df1400720c */ /* 0x000fea0003fa6270 */
[C---:B-1----:R-:W-:Y:S08]  /*aaa0*/  HMMA.16816.F32.BF16 R68, R12.reuse, R4, R68 ;  /* 0x000000040c44723c */ /* 0x042ff00000041844 */
[C---:B------:R-:W-:Y:S01]  /*aab0*/  HMMA.16816.F32.BF16 R72, R12.reuse, R6, R72 ;  /* 0x000000060c48723c */ /* 0x040fe20000041848 */
[----:B------:R-:W1:Y:S02]  /*aac0*/  LDSM.16.MT88.4 R4, [R159+0x5800] ;  /* 0x005800009f04783b */ /* 0x000e640000004200 */
[----:B------:R-:W-:Y:S02]  /*aad0*/  @P5 ISETP.GE.AND P2, PT, R212, c[0x0][0x1d4], PT ;  /* 0x00007500d4005a0c */ /* 0x000fe40003f46270 */
[----:B------:R-:W-:Y:S02]  /*aae0*/  @P5 SHF.R.S32.HI R3, RZ, 0x1f, R20 ;  /* 0x0000001fff035819 */ /* 0x000fe40000011414 */
[----:B------:R-:W-:Y:S01]  /*aaf0*/  @P5 ISETP.GE.AND P1, PT, R198, c[0x0][0x1d4], PT ;  /* 0x00007500c6005a0c */ /* 0x000fe20003f26270 */
[C---:B----4-:R-:W-:Y:S04]  /*ab00*/  HMMA.16816.F32.BF16 R76, R12.reuse, R8, R76 ;  /* 0x000000080c4c723c */ /* 0x050fe8000004184c */
[----:B------:R-:W-:Y:S04]  /*ab10*/  @P5 IMAD R3, R3, c[0x0][0x1e0], RZ ;  /* 0x0000780003035a24 */ /* 0x000fe800078e02ff */
[C---:B------:R-:W-:Y:S01]  /*ab20*/  @P5 IMAD R3, R20.reuse, c[0x0][0x1e4], R3 ;  /* 0x0000790014035a24 */ /* 0x040fe200078e0203 */
[C---:B------:R-:W-:Y:S03]  /*ab30*/  HMMA.16816.F32.BF16 R80, R12.reuse, R10, R80 ;  /* 0x0000000a0c50723c */ /* 0x040fe60000041850 */
[----:B------:R-:W-:Y:S04]  /*ab40*/  @P5 IMAD.WIDE.U32 R20, R20, c[0x0][0x1e0], RZ ;  /* 0x0000780014145a25 */ /* 0x000fe800078e00ff */
[----:B------:R-:W-:Y:S01]  /*ab50*/  @P5 MOV R10, c[0x0][0x1e4] ;  /* 0x00007900000a5a02 */ /* 0x000fe20000000f00 */
[C---:B---3--:R-:W-:Y:S04]  /*ab60*/  HMMA.16816.F32.BF16 R84, R12.reuse, R16, R84 ;  /* 0x000000100c54723c */ /* 0x048fe80000041854 */
[----:B------:R-:W-:Y:S02]  /*ab70*/  @P5 IADD3 R8, R21, R3, RZ ;  /* 0x0000000315085210 */ /* 0x000fe40007ffe0ff */
[C---:B------:R-:W-:Y:S02]  /*ab80*/  @P5 SHF.L.U32 R3, R20.reuse, 0x6, RZ ;  /* 0x0000000614035819 */ /* 0x040fe400000006ff */
[----:B------:R-:W-:Y:S01]  /*ab90*/  @P5 SHF.L.U64.HI R20, R20, 0x6, R8 ;  /* 0x0000000614145819 */ /* 0x000fe20000010208 */
[C---:B------:R-:W-:Y:S03]  /*aba0*/  HMMA.16816.F32.BF16 R88, R12.reuse, R18, R88 ;  /* 0x000000120c58723c */ /* 0x040fe60000041858 */
[----:B------:R-:W-:Y:S04]  /*abb0*/  @P5 MOV R8, c[0x0][0x1e0] ;  /* 0x0000780000085a02 */ /* 0x000fe80000000f00 */
[C---:B------:R-:W-:Y:S01]  /*abc0*/  @P5 LEA R9, P0, R8.reuse, R3, 0x5 ;  /* 0x0000000308095211 */ /* 0x040fe200078028ff */
[C---:B-1----:R-:W-:Y:S04]  /*abd0*/  HMMA.16816.F32.BF16 R92, R12.reuse, R4, R92 ;  /* 0x000000040c5c723c */ /* 0x042fe8000004185c */
[----:B------:R-:W-:Y:S02]  /*abe0*/  @P5 IADD3 R3, P3, R3, R230, RZ ;  /* 0x000000e603035210 */ /* 0x000fe40007f7e0ff */
[----:B------:R-:W-:Y:S02]  /*abf0*/  @P5 LEA.HI.X R10, R8, R20, R10, 0x5, P0 ;  /* 0x00000014080a5211 */ /* 0x000fe400000f2c0a */
[----:B------:R-:W-:Y:S01]  /*ac00*/  @P5 LEA R16, P4, R3, c[0x0][0x1c8], 0x1 ;  /* 0x0000720003105a11 */ /* 0x000fe200078808ff */
[----:B------:R-:W-:Y:S03]  /*ac10*/  HMMA.16816.F32.BF16 R96, R12, R6, R96 ;  /* 0x000000060c60723c */ /* 0x000fe60000041860 */
[----:B------:R-:W-:Y:S02]  /*ac20*/  @P5 IADD3.X R20, R20, R222, RZ, P3, !PT ;  /* 0x000000de14145210 */ /* 0x000fe40001ffe4ff */
[----:B------:R-:W-:Y:S02]  /*ac30*/  @P5 IADD3 R9, P0, R9, R230, RZ ;  /* 0x000000e609095210 */ /* 0x000fe40007f1e0ff */
[----:B------:R-:W-:Y:S01]  /*ac40*/  @P5 LEA.HI.X R17, R3, c[0x0][0x1cc], R20, 0x1, P4 ;  /* 0x0000730003115a11 */ /* 0x000fe200020f0c14 */
[----:B------:R-:W-:Y:S01]  /*ac50*/  @P5 IMAD R3, R228, 0x6000, R200 ;  /* 0x00006000e4035824 */ /* 0x000fe200078e02c8 */
[----:B------:R-:W-:Y:S03]  /*ac60*/  @P5 LEA R8, P3, R9, c[0x0][0x1c8], 0x1 ;  /* 0x0000720009085a11 */ /* 0x000fe600078608ff */
[----:B------:R-:W-:Y:S01]  /*ac70*/  @P5 IADD3.X R10, R10, R222, RZ, P0, !PT ;  /* 0x000000de0a0a5210 */ /* 0x000fe200007fe4ff */
[----:B------:R-:W-:Y:S01]  /*ac80*/  @!PT LDS RZ, [RZ] ;  /* 0x00000000fffff984 */ /* 0x000fe20000000800 */
[----:B------:R-:W-:Y:S01]  /*ac90*/  @!PT LDS RZ, [RZ] ;  /* 0x00000000fffff984 */ /* 0x000fe20000000800 */
[----:B------:R-:W-:Y:S01]  /*aca0*/  @!PT LDS RZ, [RZ] ;  /* 0x00000000fffff984 */ /* 0x000fe20000000800 */
[----:B------:R1:W-:Y:S01]  /*acb0*/  @P5 LDGSTS.E.BYPASS.LTC128B.128 [R3], [R16.64], !P2 ;  /* 0x0000000010035fae */ /* 0x0003e2000d101d48 */
[----:B------:R-:W-:Y:S02]  /*acc0*/  @P5 ISETP.GE.AND P0, PT, R197, c[0x0][0x1d4], PT ;  /* 0x00007500c5005a0c */ /* 0x000fe40003f06270 */
[----:B------:R-:W-:Y:S05]  /*acd0*/  @P5 LEA.HI.X R9, R9, c[0x0][0x1cc], R10, 0x1, P3 ;  /* 0x0000730009095a11 */ /* 0x000fea00018f0c0a */
        /* <DEDUP_REMOVED lines=9> */
[----:B------:R-:W-:Y:S05]  /*ad70*/  MOV R235, R233 ;  /* 0x000000e900eb7202 */ /* 0x000fea0000000f00 */
[----:B------:R-:W0:Y:S01]  /*ad80*/  LDGDEPBAR ;  /* 0x00000000000079af */ /* 0x000e220000000000 */
[----:B-1----:R-:W-:Y:S05]  /*ad90*/  MOV R3, R0 ;  /* 0x0000000000037202 */ /* 0x002fea0000000f00 */
[----:B------:R-:W-:-:S05]  /*ada0*/  @!P0 BRA `(.L_x_2138) ;  /* 0xffffd74000008947 */ /* 0x000fca000383ffff */
.L_x_2137:
[----:B------:R-:W-:Y:S02]  /*adb0*/  MOV R5, 0x1f ;  /* 0x0000001f00057802 */ /* 0x000fe40000000f00 */
[----:B------:R-:W-:Y:S01]  /*adc0*/  MOV R4, 0xffffffff ;  /* 0xffffffff00047802 */ /* 0x000fe20000000f00 */
[----:B------:R-:W-:Y:S05]  /*add0*/  BRA.DIV ~URZ, `(.L_x_2139) ;  /* 0x00004ff27f007947 */ /* 0x000fea000b800000 */
[----:B------:R2:W3:Y:S02]  /*ade0*/  SHFL.BFLY PT, R3, R232, 0x2, 0x1f ;  /* 0x0c401f00e8037f89 */ /* 0x0004e400000e0000 */
.L_x_2212:
[----:B---3--:R-:W-:Y:S01]  /*adf0*/  FADD.FTZ R3, R3, R232 ;  /* 0x000000e803037221 */ /* 0x008fe20000010000 */
[----:B------:R-:W-:Y:S05]  /*ae00*/  BRA.DIV ~URZ, `(.L_x_2140) ;  /* 0x000050227f007947 */ /* 0x000fea000b800000 */
[----:B------:R-:W3:Y:S04]  /*ae10*/  SHFL.BFLY PT, R5, R229, 0x2, 0x1f ;  /* 0x0c401f00e5057f89 */ /* 0x000ee800000e0000 */
[----:B------:R-:W4:Y:S01]  /*ae20*/  SHFL.BFLY PT, R4, R3, 0x1, 0x1f ;  /* 0x0c201f0003047f89 */ /* 0x000f2200000e0000 */
[----:B---3--:R-:W-:-:S02]  /*ae30*/  FADD.FTZ R229, R5, R229 ;  /* 0x000000e505e57221 */ /* 0x008fc40000010000 */
[----:B----4-:R-:W-:-:S03]  /*ae40*/  FADD.FTZ R3, R3, R4 ;  /* 0x0000000403037221 */ /* 0x010fc60000010000 */
[----:B------:R3:W4:Y:S04]  /*ae50*/  SHFL.BFLY PT, R5, R229, 0x1, 0x1f ;  /* 0x0c201f00e5057f89 */ /* 0x00072800000e0000 */
.L_x_2213:
[----:B------:R-:W-:Y:S01]  /*ae60*/  FSETP.NE.FTZ.AND P1, PT, R3, RZ, PT ;  /* 0x000000ff0300720b */ /* 0x000fe20003f35000 */
[----:B----4-:R-:W-:Y:S01]  /*ae70*/  FADD.FTZ R5, R5, R229 ;  /* 0x000000e505057221 */ /* 0x010fe20000010000 */
[----:B-1----:R-:W-:Y:S02]  /*ae80*/  MOV R6, RZ ;  /* 0x000000ff00067202 */ /* 0x002fe40000000f00 */
[----:B------:R-:W-:Y:S02]  /*ae90*/  MOV R4, 0xff800000 ;  /* 0xff80000000047802 */ /* 0x000fe40000000f00 */
[----:B------:R-:W-:-:S07]  /*aea0*/  FSETP.NE.FTZ.AND P0, PT, R5, RZ, PT ;  /* 0x000000ff0500720b */ /* 0x000fce0003f15000 */
[----:B------:R-:W1:Y:S01]  /*aeb0*/  @P1 MUFU.LG2 R7, R3 ;  /* 0x0000000300071308 */ /* 0x000e620000000c00 */
[----:B------:R-:W-:-:S05]  /*aec0*/  @P1 MOV R8, 0x3f317218 ;  /* 0x3f31721800081802 */ /* 0x000fca0000000f00 */
[----:B------:R-:W-:Y:S02]  /*aed0*/  @P1 FMUL.FTZ R8, R8, c[0x0][0x2d0] ;  /* 0x0000b40008081a20 */ /* 0x000fe40000410000 */
[----:B------:R-:W4:Y:S01]  /*aee0*/  @P1 MUFU.RCP R6, R3 ;  /* 0x0000000300061308 */ /* 0x000f220000001000 */
[----:B-1----:R-:W-:-:S04]  /*aef0*/  @P1 FMUL.FTZ R7, R7, 0.69314718246459960938 ;  /* 0x3f31721807071820 */ /* 0x002fc80000410000 */
[----:B------:R-:W-:Y:S01]  /*af00*/  @P1 FFMA.FTZ R4, R8, R2, R7 ;  /* 0x0000000208041223 */ /* 0x000fe20000010007 */
[----:B------:R-:W-:Y:S02]  /*af10*/  @P0 MOV R7, 0x3f317218 ;  /* 0x3f31721800070802 */ /* 0x000fe40000000f00 */
[----:B------:R-:W-:Y:S01]  /*af20*/  MOV R2, 0xff800000 ;  /* 0xff80000000027802 */ /* 0x000fe20000000f00 */
[C---:B----4-:R-:W-:Y:S01]  /*af30*/  FMUL.FTZ R128, R6.reuse, R128 ;  /* 0x0000008006807220 */ /* 0x050fe20000410000 */
[----:B------:R-:W-:Y:S01]  /*af40*/  MOV R3, RZ ;  /* 0x000000ff00037202 */ /* 0x000fe20000000f00 */
[C---:B------:R-:W-:Y:S01]  /*af50*/  FMUL.FTZ R129, R6.reuse, R129 ;  /* 0x0000008106817220 */ /* 0x040fe20000410000 */
[----:B------:R-:W-:Y:S01]  /*af60*/  MOV R8, 0x1 ;  /* 0x0000000100087802 */ /* 0x000fe20000000f00 */
        /* <DEDUP_REMOVED lines=48> */
[----:B-1----:R-:W-:Y:S02]  /*b270*/  @P0 FMUL.FTZ R6, R5, 0.69314718246459960938 ;  /* 0x3f31721805060820 */ /* 0x002fe40000410000 */
[----:B------:R-:W-:Y:S02]  /*b280*/  @P0 FMUL.FTZ R5, R7, c[0x0][0x2d0] ;  /* 0x0000b40007050a20 */ /* 0x000fe40000410000 */
        /* <DEDUP_REMOVED lines=48> */
[----:B------:R-:W-:Y:S02]  /*b590*/  @P0 FFMA.FTZ R2, R5, R0, R6 ;  /* 0x0000000005020223 */ /* 0x000fe40000010006 */
.L_x_2116:
        /* <DEDUP_REMOVED lines=8> */
[----:B------:R-:W4:Y:S01]  /*b620*/  POPC R3, UR4 ;  /* 0x0000000400037d09 */ /* 0x000f220008000000 */
[----:B-1----:R-:W-:-:S13]  /*b630*/  ISETP.EQ.U32.AND P0, PT, R5, R0, PT ;  /* 0x000000000500720c */ /* 0x002fda0003f02070 */
[----:B----4-:R-:W4:Y:S04]  /*b640*/  @P0 ATOMG.E.ADD.STRONG.GPU PT, R3, [R6.64], R3 ;  /* 0x00000003060309a8 */ /* 0x010f2800081ee1c8 */
[----:B------:R-:W1:Y:S02]  /*b650*/  S2R R0, SR_LTMASK ;  /* 0x0000000000007919 */ /* 0x000e640000003900 */
[----:B-1----:R-:W-:-:S04]  /*b660*/  LOP3.LUT R0, R0, UR4, RZ, 0xc0, !PT ;  /* 0x0000000400007c12 */ /* 0x002fc8000f8ec0ff */
[----:B------:R-:W1:Y:S01]  /*b670*/  POPC R188, R0 ;  /* 0x0000000000bc7309 */ /* 0x000e620000000000 */
[----:B----4-:R-:W1:Y:S02]  /*b680*/  SHFL.IDX PT, R3, R3, R5, 0x1f ;  /* 0x00001f0503037589 */ /* 0x010e6400000e0000 */
[----:B-1----:R-:W-:-:S05]  /*b690*/  IADD3 R188, R3, c[0x0][0xc], R188 ;  /* 0x0000030003bc7a10 */ /* 0x002fca0007ffe0bc */
.L_x_2142:
[----:B------:R-:W-:Y:S05]  /*b6a0*/  BSYNC B0 ;  /* 0x0000000000007941 */ /* 0x000fea0003800000 */
.L_x_2141:
[----:B------:R-:W-:Y:S01]  /*b6b0*/  PRMT R8, R8, 0x9910, RZ ;  /* 0x0000991008087816 */ /* 0x000fe200000000ff */
[----:B------:R-:W-:Y:S01]  /*b6c0*/  BSSY B1, `(.L_x_2143) ;  /* 0x000030e000017945 */ /* 0x000fe20003800000 */
[----:B------:R-:W-:Y:S01]  /*b6d0*/  IMAD.MOV.U32 R3, RZ, RZ, R188 ;  /* 0x000000ffff037224 */ /* 0x000fe200078e00bc */
[----:B------:R-:W-:Y:S02]  /*b6e0*/  SHF.R.S32.HI R7, RZ, 0x1f, R220 ;  /* 0x0000001fff077819 */ /* 0x000fe400000114dc */
        /* <DEDUP_REMOVED lines=17> */
[----:B-1----:R-:W-:-:S02]  /*b800*/  F2FP.BF16.PACK_AB R5, R127, R126 ;  /* 0x0000007e7f05723e */ /* 0x002fc400000010ff */
[----:B----4-:R-:W-:-:S03]  /*b810*/  F2FP.BF16.PACK_AB R6, R101, R100 ;  /* 0x000000646506723e */ /* 0x010fc600000010ff */
[----:B------:R1:W-:Y:S01]  /*b820*/  STS [R199+0x400], R5 ;  /* 0x00040005c7007388 */ /* 0x0003e20000000800 */
[----:B--2---:R-:W-:-:S03]  /*b830*/  F2FP.BF16.PACK_AB R0, R103, R102 ;  /* 0x000000666700723e */ /* 0x004fc600000010ff */
[----:B------:R2:W-:Y:S04]  /*b840*/  STS [R216], R6 ;  /* 0x00000006d8007388 */ /* 0x0005e80000000800 */
[----:B------:R4:W-:Y:S01]  /*b850*/  STS [R216+0x400], R0 ;  /* 0x00040000d8007388 */ /* 0x0009e20000000800 */
[----:B-1----:R-:W-:Y:S02]  /*b860*/  F2FP.BF16.PACK_AB R5, R105, R104 ;  /* 0x000000686905723e */ /* 0x002fe400000010ff */
[----:B--2---:R-:W-:-:S03]  /*b870*/  F2FP.BF16.PACK_AB R6, R107, R106 ;  /* 0x0000006a6b06723e */ /* 0x004fc600000010ff */
[----:B------:R1:W-:Y:S01]  /*b880*/  STS [R211], R5 ;  /* 0x00000005d3007388 */ /* 0x0003e20000000800 */
[----:B----4-:R-:W-:-:S03]  /*b890*/  F2FP.BF16.PACK_AB R0, R109, R108 ;  /* 0x0000006c6d00723e */ /* 0x010fc600000010ff */
[----:B------:R2:W-:Y:S04]  /*b8a0*/  STS [R211+0x400], R6 ;  /* 0x00040006d3007388 */ /* 0x0005e80000000800 */
[----:B------:R4:W-:Y:S01]  /*b8b0*/  STS [R215], R0 ;  /* 0x00000000d7007388 */ /* 0x0009e20000000800 */
[----:B-1----:R-:W-:Y:S02]  /*b8c0*/  F2FP.BF16.PACK_AB R5, R111, R110 ;  /* 0x0000006e6f05723e */ /* 0x002fe400000010ff */
[----:B--2---:R-:W-:-:S03]  /*b8d0*/  F2FP.BF16.PACK_AB R6, R113, R112 ;  /* 0x000000707106723e */ /* 0x004fc600000010ff */
[----:B------:R1:W-:Y:S01]  /*b8e0*/  STS [R215+0x400], R5 ;  /* 0x00040005d7007388 */ /* 0x0003e20000000800 */
[----:B----4-:R-:W-:-:S03]  /*b8f0*/  F2FP.BF16.PACK_AB R0, R115, R114 ;  /* 0x000000727300723e */ /* 0x010fc600000010ff */
        /* <DEDUP_REMOVED lines=12> */
[----:B------:R2:W-:Y:S04]  /*b9c0*/  STS [R207+0x4000], R6 ;  /* 0x00400006cf007388 */ /* 0x0005e80000000800 */
[----:B------:R4:W-:Y:S01]  /*b9d0*/  STS [R207+0x4400], R0 ;  /* 0x00440000cf007388 */ /* 0x0009e20000000800 */
        /* <DEDUP_REMOVED lines=51> */
[----:B----4-:R-:W-:-:S05]  /*bd10*/  F2FP.BF16.PACK_AB R0, R91, R90 ;  /* 0x0000005a5b00723e */ /* 0x010fca00000010ff */
[----:B------:R2:W-:Y:S04]  /*bd20*/  STS [R218+0x8400], R0 ;  /* 0x00840000da007388 */ /* 0x0005e80000000800 */
[----:B------:R4:W-:Y:S01]  /*bd30*/  STS [R214+0x8000], R6 ;  /* 0x00800006d6007388 */ /* 0x0009e20000000800 */
[----:B-1----:R-:W-:-:S05]  /*bd40*/  F2FP.BF16.PACK_AB R5, R95, R94 ;  /* 0x0000005e5f05723e */ /* 0x002fca00000010ff */
[----:B------:R1:W-:Y:S01]  /*bd50*/  STS [R214+0x8400], R5 ;  /* 0x00840005d6007388 */ /* 0x0003e20000000800 */
[----:B--2---:R-:W-:-:S03]  /*bd60*/  F2FP.BF16.PACK_AB R0, R97, R96 ;  /* 0x000000606100723e */ /* 0x004fc600000010ff */
[----:B------:R-:W-:Y:S01]  /*bd70*/  STS [R217+0x8400], R8 ;  /* 0x00840008d9007388 */ /* 0x000fe20000000800 */
[----:B----4-:R-:W-:-:S03]  /*bd80*/  IMAD.MOV.U32 R6, RZ, RZ, c[0x0][0x388] ;  /* 0x0000e200ff067624 */ /* 0x010fc600078e00ff */
[----:B------:R2:W-:Y:S04]  /*bd90*/  STS [R217+0x8000], R0 ;  /* 0x00800000d9007388 */ /* 0x0005e80000000800 */
[----:B------:R-:W-:Y:S01]  /*bda0*/  BAR.SYNC.DEFER_BLOCKING 0x1, 0x100 ;  /* 0x0044000000007b1d */ /* 0x000fe20000010000 */
[----:B-1----:R-:W-:-:S04]  /*bdb0*/  IMAD.MOV.U32 R5, RZ, RZ, 0x4 ;  /* 0x00000004ff057424 */ /* 0x002fc800078e00ff */
[----:B------:R-:W-:-:S04]  /*bdc0*/  IMAD.WIDE R12, R220, R5, c[0x0][0x500] ;  /* 0x00014000dc0c7625 */ /* 0x000fc800078e0205 */
[----:B--2---:R-:W-:Y:S01]  /*bdd0*/  IMAD.MOV.U32 R0, RZ, RZ, RZ ;  /* 0x000000ffff007224 */ /* 0x004fe200078e00ff */
[----:B------:R1:W5:Y:S05]  /*bde0*/  @P2 LDG.E R6, [R10.64] ;  /* 0x000000080a062981 */ /* 0x00036a000c1e1900 */
[----:B------:R1:W5:Y:S01]  /*bdf0*/  @P1 LDG.E R0, [R12.64] ;  /* 0x000000080c001981 */ /* 0x000362000c1e1900 */
[----:B------:R-:W-:-:S04]  /*be00*/  ISETP.NE.AND P0, PT, R224, RZ, PT ;  /* 0x000000ffe000720c */ /* 0x000fc80003f05270 */
[----:B------:R-:W-:Y:S01]  /*be10*/  SEL R224, R224, c[0x0][0x3d4], P0 ;  /* 0x0000f500e0e07a07 */ /* 0x000fe20000000000 */
[----:B------:R-:W-:Y:S05]  /*be20*/  @P2 BRA `(.L_x_2145) ;  /* 0x0000004000002947 */ /* 0x000fea0003800000 */
[----:B------:R-:W-:Y:S05]  /*be30*/  @!P1 BRA `(.L_x_2145) ;  /* 0x0000003000009947 */ /* 0x000fea0003800000 */
[----:B-----5:R2:W4:Y:S04]  /*be40*/  LDG.E R6, [R12.64] ;  /* 0x000000080c067981 */ /* 0x020528000c1e1900 */
[----:B-12---:R-:W4:Y:S02]  /*be50*/  LDG.E R12, [R12.64+0x4] ;  /* 0x000004080c0c7981 */ /* 0x006f24000c1e1900 */
[----:B----4-:R-:W-:Y:S02]  /*be60*/  IADD3 R6, -R6, R12, RZ ;  /* 0x0000000c06067210 */ /* 0x010fe40007ffe1ff */
.L_x_2145:
[----:B------:R-:W-:Y:S01]  /*be70*/  IMAD.MOV.U32 R22, RZ, RZ, 0x368 ;  /* 0x00000368ff167424 */ /* 0x000fe200078e00ff */
[----:B------:R-:W-:Y:S01]  /*be80*/  ISETP.GT.AND P3, PT, R224, 0x1, PT ;  /* 0x00000001e000780c */ /* 0x000fe20003f64270 */
[----:B------:R-:W-:Y:S01]  /*be90*/  IMAD.MOV.U32 R5, RZ, RZ, c[0x0][0x4e8] ;  /* 0x00013a00ff057624 */ /* 0x000fe200078e00ff */
[----:B------:R-:W-:Y:S01]  /*bea0*/  ISETP.NE.U32.AND P0, PT, RZ, c[0x0][0x500], PT ;  /* 0x00014000ff007a0c */ /* 0x000fe20003f05070 */
[----:B-----5:R-:W-:Y:S01]  /*beb0*/  IMAD R6, R6, c[0x0][0x4e8], RZ ;  /* 0x00013a0006067a24 */ /* 0x020fe200078e02ff */
[----:B------:R-:W-:-:S02]  /*bec0*/  SEL R22, R22, 0x328, P3 ;  /* 0x0000032816167807 */ /* 0x000fc40001800000 */
[----:B------:R-:W-:Y:S02]  /*bed0*/  ISETP.NE.AND.EX P0, PT, RZ, c[0x0][0x504], PT, P0 ;  /* 0x00014100ff007a0c */ /* 0x000fe40003f05300 */
[----:B------:R-:W2:Y:S01]  /*bee0*/  LDC.64 R20, c[0x0][R22+0x170] ;  /* 0x00005c0016147b82 */ /* 0x000ea20000000a00 */
[----:B------:R-:W-:Y:S01]  /*bef0*/  ISETP.NE.AND P2, PT, R5, 0x1, PT ;  /* 0x000000010500780c */ /* 0x000fe20003f45270 */
[----:B------:R-:W-:Y:S01]  /*bf00*/  IMAD.IADD R5, R204, 0x1, R189 ;  /* 0x00000001cc057824 */ /* 0x000fe200078e02bd */
[----:B------:R-:W-:Y:S02]  /*bf10*/  SEL R220, R220, RZ, !P0 ;  /* 0x000000ffdcdc7207 */ /* 0x000fe40004000000 */
[----:B------:R-:W-:Y:S01]  /*bf20*/  SEL R7, R7, RZ, !P0 ;  /* 0x000000ff07077207 */ /* 0x000fe20004000000 */
[----:B-1----:R-:W-:Y:S02]  /*bf30*/  IMAD.MOV.U32 R13, RZ, RZ, R5 ;  /* 0x000000ffff0d7224 */ /* 0x002fe400078e0005 */
[----:B------:R-:W1:Y:S08]  /*bf40*/  LDC.64 R16, c[0x0][R22+0x168] ;  /* 0x00005a0016107b82 */ /* 0x000e700000000a00 */
[----:B------:R-:W4:Y:S08]  /*bf50*/  LDC.64 R18, c[0x0][R22+0x178] ;  /* 0x00005e0016127b82 */ /* 0x000f300000000a00 */
[----:B------:R-:W3:Y:S01]  /*bf60*/  LDC.64 R14, c[0x0][R22+0x160] ;  /* 0x00005800160e7b82 */ /* 0x000ee20000000a00 */
[----:B--2---:R-:W-:-:S04]  /*bf70*/  IMAD R8, R21, R220, RZ ;  /* 0x000000dc15087224 */ /* 0x004fc800078e02ff */
[----:B------:R-:W-:Y:S02]  /*bf80*/  IMAD R8, R20, R7, R8 ;  /* 0x0000000714087224 */ /* 0x000fe400078e0208 */
[----:B------:R-:W-:-:S04]  /*bf90*/  @P2 IMAD.HI.U32 R7, R5, c[0x0][0x4ec], RZ ;  /* 0x00013b0005072a27 */ /* 0x000fc800078e00ff */
[-C--:B-1----:R-:W-:Y:S01]  /*bfa0*/  IMAD.WIDE.U32 R10, R16, R221.reuse, RZ ;  /* 0x000000dd100a7225 */ /* 0x082fe200078e00ff */
[----:B------:R-:W-:Y:S02]  /*bfb0*/  SEL R16, R225, RZ, P3 ;  /* 0x000000ffe1107207 */ /* 0x000fe40001800000 */
[----:B------:R-:W-:Y:S01]  /*bfc0*/  @P2 SHF.R.U32.HI R13, RZ, c[0x0][0x4f0], R7 ;  /* 0x00013c00ff0d2a19 */ /* 0x000fe20000011607 */
[----:B------:R-:W-:Y:S01]  /*bfd0*/  IMAD R9, R17, R221, RZ ;  /* 0x000000dd11097224 */ /* 0x000fe200078e02ff */
[----:B------:R-:W-:Y:S01]  /*bfe0*/  SHF.R.S32.HI R7, RZ, 0x1f, R0 ;  /* 0x0000001fff077819 */ /* 0x000fe20000011400 */
[----:B------:R-:W-:-:S04]  /*bff0*/  IMAD.WIDE.U32 R20, R20, R220, RZ ;  /* 0x000000dc14147225 */ /* 0x000fc800078e00ff */
[----:B------:R-:W-:Y:S01]  /*c000*/  IMAD.IADD R9, R11, 0x1, R9 ;  /* 0x000000010b097824 */ /* 0x000fe200078e0209 */
[----:B------:R-:W-:Y:S01]  /*c010*/  IADD3 R12, P1, P0, R20, R10, R0 ;  /* 0x0000000a140c7210 */ /* 0x000fe2000783e000 */
[----:B------:R-:W-:Y:S02]  /*c020*/  IMAD.IADD R8, R21, 0x1, R8 ;  /* 0x0000000115087824 */ /* 0x000fe400078e0208 */
[-C--:B----4-:R-:W-:Y:S02]  /*c030*/  IMAD R11, R19, R16.reuse, RZ ;  /* 0x00000010130b7224 */ /* 0x090fe400078e02ff */
        /* <DEDUP_REMOVED lines=8> */
[-C--:B---3--:R-:W-:Y:S01]  /*c0c0*/  IMAD R9, R15, R10.reuse, RZ ;  /* 0x0000000a0f097224 */ /* 0x088fe200078e02ff */
        /* <DEDUP_REMOVED lines=13> */
[----:B------:R-:W2:Y:S04]  /*c1a0*/  SHFL.IDX PT, R11, R9, RZ, 0x1c1f ;  /* 0x001c1fff090b7589 */ /* 0x000ea800000e0000 */
[----:B------:R3:W4:Y:S01]  /*c1b0*/  SHFL.IDX PT, R13, R9, 0x1, 0x1c1f ;  /* 0x003c1f00090d7f89 */ /* 0x00072200000e0000 */
[----:B-1----:R-:W-:-:S05]  /*c1c0*/  IMAD.IADD R8, R205, 0x1, R189 ;  /* 0x00000001cd087824 */ /* 0x002fca00078e02bd */
[C---:B------:R-:W-:Y:S02]  /*c1d0*/  ISETP.GE.OR P1, PT, R8.reuse, R6, P0 ;  /* 0x000000060800720c */ /* 0x040fe40000726670 */
[----:B---3--:R-:W-:-:S04]  /*c1e0*/  IADD3 R9, R8, 0x8, RZ ;  /* 0x0000000808097810 */ /* 0x008fc80007ffe0ff */
[----:B------:R-:W-:-:S07]  /*c1f0*/  ISETP.GE.OR P0, PT, R9, R6, P0 ;  /* 0x000000060900720c */ /* 0x000fce0000706670 */
[----:B--2---:R1:W-:Y:S01]  /*c200*/  @!P1 ST.E [R10.64], R4 ;  /* 0x000000040a009985 */ /* 0x0043e2000c101908 */
[----:B------:R-:W-:-:S05]  /*c210*/  ISETP.GE.AND P1, PT, R8, R6, PT ;  /* 0x000000060800720c */ /* 0x000fca0003f26270 */
[----:B----4-:R1:W-:Y:S01]  /*c220*/  @!P0 ST.E [R12.64], R2 ;  /* 0x000000020c008985 */ /* 0x0103e2000c101908 */
[----:B------:R-:W-:Y:S01]  /*c230*/  ISETP.GE.AND P0, PT, R9, R6, PT ;  /* 0x000000060900720c */ /* 0x000fe20003f06270 */
[----:B------:R-:W-:Y:S05]  /*c240*/  @P3 BRA `(.L_x_2146) ;  /* 0x000007c000003947 */ /* 0x000fea0003800000 */
[----:B-1----:R-:W-:Y:S01]  /*c250*/  IMAD R2, R7, c[0x0][0x3a0], RZ ;  /* 0x0000e80007027a24 */ /* 0x002fe200078e02ff */
[----:B------:R-:W-:Y:S01]  /*c260*/  SHF.R.S32.HI R4, RZ, 0x1f, R220 ;  /* 0x0000001fff047819 */ /* 0x000fe200000114dc */
        /* <DEDUP_REMOVED lines=43> */
.L_x_2214:
[----:B------:R-:W-:Y:S05]  /*c520*/  BRA.DIV ~URZ, `(.L_x_2148) ;  /* 0x00003a727f007947 */ /* 0x000fea000b800000 */
[----:B------:R4:W2:Y:S02]  /*c530*/  SHFL.IDX PT, R0, R56, RZ, 0x181f ;  /* 0x00181fff38007589 */ /* 0x0008a400000e0000 */
.L_x_2215:
        /* <DEDUP_REMOVED lines=15> */
.L_x_2150:
[----:B------:R-:W-:Y:S05]  /*c630*/  BSYNC B0 ;  /* 0x0000000000007941 */ /* 0x000fea0003800000 */
.L_x_2149:
[----:B------:R-:W-:Y:S05]  /*c640*/  BRA.DIV ~URZ, `(.L_x_2151) ;  /* 0x000039c27f007947 */ /* 0x000fea000b800000 */
[----:B-12---:R1:W2:Y:S04]  /*c650*/  SHFL.IDX PT, R20, R7, 0x1, 0x181f ;  /* 0x00381f0007147f89 */ /* 0x0062a800000e0000 */
[----:B------:R1:W4:Y:S02]  /*c660*/  SHFL.IDX PT, R2, R56, 0x1, 0x181f ;  /* 0x00381f0038027f89 */ /* 0x00032400000e0000 */
.L_x_2216:
        /* <DEDUP_REMOVED lines=10> */
[-C--:B--2---:R-:W-:Y:S02]  /*c710*/  @!P2 LEA.HI.X R23, R212, R20.reuse, R213, 0x1, P5 ;  /* 0x00000014d417a211 */ /* 0x084fe400028f0cd5 */
[-C--:B------:R-:W-:Y:S02]  /*c720*/  @!P1 LEA.HI.X R5, R198, R20.reuse, R193, 0x1, P4 ;  /* 0x00000014c6059211 */ /* 0x080fe400020f0cc1 */
[----:B------:R-:W-:Y:S01]  /*c730*/  @!P0 LEA.HI.X R37, R197, R20, R192, 0x1, P3 ;  /* 0x00000014c5258211 */ /* 0x000fe200018f0cc0 */
[----:B------:R2:W-:Y:S04]  /*c740*/  @!P2 ST.E.128 [R22.64], R48 ;  /* 0x000000301600a985 */ /* 0x0005e8000c101d08 */
[----:B------:R2:W-:Y:S04]  /*c750*/  @!P1 ST.E.128 [R4.64], R32 ;  /* 0x0000002004009985 */ /* 0x0005e8000c101d08 */
[----:B------:R2:W-:Y:S02]  /*c760*/  @!P0 ST.E.128 [R36.64], R16 ;  /* 0x0000001024008985 */ /* 0x0005e4000c101d08 */
.L_x_2153:
[----:B------:R-:W-:Y:S05]  /*c770*/  BSYNC B0 ;  /* 0x0000000000007941 */ /* 0x000fea0003800000 */
.L_x_2152:
[----:B------:R-:W-:Y:S05]  /*c780*/  BRA.DIV ~URZ, `(.L_x_2154) ;  /* 0x000039427f007947 */ /* 0x000fea000b800000 */
[----:B--2---:R2:W1:Y:S02]  /*c790*/  SHFL.IDX PT, R16, R7, 0x2, 0x181f ;  /* 0x00581f0007107f89 */ /* 0x00446400000e0000 */
.L_x_2217:
[----:B------:R-:W-:Y:S05]  /*c7a0*/  BRA.DIV ~URZ, `(.L_x_2155) ;  /* 0x000039927f007947 */ /* 0x000fea000b800000 */
[----:B----4-:R4:W2:Y:S02]  /*c7b0*/  SHFL.IDX PT, R2, R56, 0x2, 0x181f ;  /* 0x00581f0038027f89 */ /* 0x0108a400000e0000 */
.L_x_2218:
        /* <DEDUP_REMOVED lines=16> */
.L_x_2157:
[----:B------:R-:W-:Y:S05]  /*c8c0*/  BSYNC B0 ;  /* 0x0000000000007941 */ /* 0x000fea0003800000 */
.L_x_2156:
[----:B------:R-:W-:Y:S05]  /*c8d0*/  BRA.DIV ~URZ, `(.L_x_2158) ;  /* 0x000038c27f007947 */ /* 0x000fea000b800000 */
[----:B-12---:R-:W1:Y:S04]  /*c8e0*/  SHFL.IDX PT, R7, R7, 0x3, 0x181f ;  /* 0x00781f0007077f89 */ /* 0x006e6800000e0000 */
[----:B----4-:R-:W2:Y:S02]  /*c8f0*/  SHFL.IDX PT, R56, R56, 0x3, 0x181f ;  /* 0x00781f0038387f89 */ /* 0x010ea400000e0000 */
.L_x_2219:
[----:B------:R-:W-:-:S04]  /*c900*/  IADD3 R189, R189, 0x60, RZ ;  /* 0x00000060bdbd7810 */ /* 0x000fc80007ffe0ff */
[----:B------:R-:W-:-:S13]  /*c910*/  ISETP.GE.AND P0, PT, R189, R6, PT ;  /* 0x00000006bd00720c */ /* 0x000fda0003f06270 */
[----:B------:R-:W-:Y:S05]  /*c920*/  @P0 BRA `(.L_x_2159) ;  /* 0x00001e7000000947 */ /* 0x000fea0003800000 */
[----:B------:R-:W-:Y:S02]  /*c930*/  ISETP.GE.AND P1, PT, R212, c[0x0][0x3c8], PT ;  /* 0x0000f200d4007a0c */ /* 0x000fe40003f26270 */
[----:B------:R-:W-:-:S11]  /*c940*/  ISETP.GE.AND P0, PT, R198, c[0x0][0x3c8], PT ;  /* 0x0000f200c6007a0c */ /* 0x000fd60003f06270 */
[-C--:B--2---:R-:W-:Y:S02]  /*c950*/  @!P1 LEA R12, P3, R212, R56.reuse, 0x1 ;  /* 0x00000038d40c9211 */ /* 0x084fe400078608ff */
[----:B------:R-:W-:Y:S02]  /*c960*/  @!P0 LEA R4, P2, R198, R56, 0x1 ;  /* 0x00000038c6048211 */ /* 0x000fe400078408ff */
        /* <DEDUP_REMOVED lines=10> */
.L_x_2146:
[----:B------:R-:W-:Y:S01]  /*ca10*/  IMAD R7, R7, c[0x0][0x408], RZ ;  /* 0x0001020007077a24 */ /* 0x000fe200078e02ff */
[----:B-1----:R-:W-:Y:S01]  /*ca20*/  MOV R4, R5 ;  /* 0x0000000500047202 */ /* 0x002fe20000000f00 */
[----:B------:R-:W-:-:S04]  /*ca30*/  IMAD.WIDE.U32 R8, R0, c[0x0][0x408], RZ ;  /* 0x0001020000087a25 */ /* 0x000fc800078e00ff */
[----:B------:R-:W-:Y:S01]  /*ca40*/  IMAD R7, R0, c[0x0][0x40c], R7 ;  /* 0x0001030000077a24 */ /* 0x000fe200078e0207 */
[----:B------:R-:W-:Y:S01]  /*ca50*/  MOV R6, R8 ;  /* 0x0000000800067202 */ /* 0x000fe20000000f00 */
[----:B------:R-:W-:Y:S01]  /*ca60*/  @P2 IMAD.HI.U32 R2, R5, c[0x0][0x4ec], RZ ;  /* 0x00013b0005022a27 */ /* 0x000fe200078e00ff */
[----:B------:R-:W-:Y:S02]  /*ca70*/  SHF.R.S32.HI R0, RZ, 0x1f, R220 ;  /* 0x0000001fff007819 */ /* 0x000fe400000114dc */
[----:B------:R-:W-:Y:S02]  /*ca80*/  IADD3 R7, R9, R7, RZ ;  /* 0x0000000709077210 */ /* 0x000fe40007ffe0ff */
[----:B------:R-:W-:Y:S01]  /*ca90*/  @P2 SHF.R.U32.HI R4, RZ, c[0x0][0x4f0], R2 ;  /* 0x00013c00ff042a19 */ /* 0x000fe20000011602 */
[----:B------:R-:W-:Y:S02]  /*caa0*/  IMAD R0, R0, c[0x0][0x440], RZ ;  /* 0x0001100000007a24 */ /* 0x000fe400078e02ff */
[----:B------:R-:W-:Y:S01]  /*cab0*/  IMAD.WIDE.U32 R6, R221, c[0x0][0x438], R6 ;  /* 0x00010e00dd067a25 */ /* 0x000fe200078e0006 */
[----:B------:R-:W-:-:S03]  /*cac0*/  SHF.R.S32.HI R2, RZ, 0x1f, R4 ;  /* 0x0000001fff027819 */ /* 0x000fc60000011404 */
[----:B------:R-:W-:Y:S02]  /*cad0*/  IMAD R7, R221, c[0x0][0x43c], R7 ;  /* 0x00010f00dd077a24 */ /* 0x000fe400078e0207 */
[C---:B------:R-:W-:Y:S02]  /*cae0*/  IMAD R0, R220.reuse, c[0x0][0x444], R0 ;  /* 0x00011100dc007a24 */ /* 0x040fe400078e0200 */
[----:B------:R-:W-:-:S04]  /*caf0*/  IMAD.WIDE.U32 R6, R220, c[0x0][0x440], R6 ;  /* 0x00011000dc067a25 */ /* 0x000fc800078e0006 */
[----:B------:R-:W-:Y:S01]  /*cb00*/  IMAD R2, R2, c[0x0][0x430], RZ ;  /* 0x00010c0002027a24 */ /* 0x000fe200078e02ff */
[----:B------:R-:W-:Y:S02]  /*cb10*/  IADD3 R7, R7, R0, RZ ;  /* 0x0000000007077210 */ /* 0x000fe40007ffe0ff */
[C---:B------:R-:W-:Y:S01]  /*cb20*/  IADD3 R0, -R4.reuse, RZ, RZ ;  /* 0x000000ff04007210 */ /* 0x040fe20007ffe1ff */
[----:B------:R-:W-:Y:S02]  /*cb30*/  IMAD R2, R4, c[0x0][0x434], R2 ;  /* 0x00010d0004027a24 */ /* 0x000fe400078e0202 */
[----:B------:R-:W-:-:S04]  /*cb40*/  IMAD.WIDE.U32 R6, R225, c[0x0][0x448], R6 ;  /* 0x00011200e1067a25 */ /* 0x000fc800078e0006 */
[----:B------:R-:W-:Y:S02]  /*cb50*/  IMAD R7, R225, c[0x0][0x44c], R7 ;  /* 0x00011300e1077a24 */ /* 0x000fe400078e0207 */
[----:B------:R-:W-:Y:S02]  /*cb60*/  IMAD R0, R0, c[0x0][0x4e8], R5 ;  /* 0x00013a0000007a24 */ /* 0x000fe400078e0205 */
[----:B------:R-:W-:-:S03]  /*cb70*/  IMAD.WIDE.U32 R6, R4, c[0x0][0x430], R6 ;  /* 0x00010c0004067a25 */ /* 0x000fc600078e0006 */
[----:B------:R-:W-:Y:S02]  /*cb80*/  SHF.R.S32.HI R4, RZ, 0x1f, R0 ;  /* 0x0000001fff047819 */ /* 0x000fe40000011400 */
[----:B------:R-:W-:-:S03]  /*cb90*/  IADD3 R5, R7, R2, RZ ;  /* 0x0000000207057210 */ /* 0x000fc60007ffe0ff */
        /* <DEDUP_REMOVED lines=9> */
.L_x_2220:
[----:B------:R-:W-:Y:S05]  /*cc30*/  BRA.DIV ~URZ, `(.L_x_2161) ;  /* 0x000036a27f007947 */ /* 0x000fea000b800000 */
[----:B------:R3:W4:Y:S02]  /*cc40*/  SHFL.IDX PT, R0, R149, RZ, 0x1c1f ;  /* 0x001c1fff95007589 */ /* 0x00072400000e0000 */
.L_x_2221:
        /* <DEDUP_REMOVED lines=110> */
[----:B----4-:R-:W-:Y:S02]  /*d330*/  @!P1 LEA R4, P2, R24, R0, 0x2 ;  /* 0x0000000018049211 */ /* 0x010fe400078410ff */
        /* <DEDUP_REMOVED lines=23> */
[----:B------:R-:W-:Y:S02]  /*d4b0*/  @!P5 LEA R40, P1, R12, R0, 0x2 ;  /* 0x000000000c28d211 */ /* 0x000fe400078210ff */
[-C--:B------:R-:W-:Y:S02]  /*d4c0*/  @!P6 LEA.HI.X R5, R14, R150.reuse, R13, 0x2, P2 ;  /* 0x000000960e05e211 */ /* 0x080fe400010f140d */
[----:B------:R-:W-:Y:S02]  /*d4d0*/  @!P5 LEA.HI.X R41, R12, R150, R11, 0x2, P1 ;  /* 0x000000960c29d211 */ /* 0x000fe400008f140b */
[C---:B------:R-:W-:Y:S01]  /*d4e0*/  @!P3 LEA R44, P1, R8.reuse, R0, 0x2 ;  /* 0x00000000082cb211 */ /* 0x040fe200078210ff */
[----:B------:R4:W-:Y:S03]  /*d4f0*/  @!P6 ST.E.64 [R4.64], R84 ;  /* 0x000000540400e985 */ /* 0x0009e6000c101b08 */
[----:B------:R-:W-:Y:S01]  /*d500*/  @!P3 LEA.HI.X R45, R8, R150, R7, 0x2, P1 ;  /* 0x00000096082db211 */ /* 0x000fe200008f1407 */
[----:B------:R4:W-:Y:S01]  /*d510*/  @!P5 ST.E.64 [R40.64], R88 ;  /* 0x000000582800d985 */ /* 0x0009e2000c101b08 */
[----:B--2---:R-:W-:-:S04]  /*d520*/  @!P4 LEA R36, P2, R10, R0, 0x2 ;  /* 0x000000000a24c211 */ /* 0x004fc800078410ff */
[----:B------:R-:W-:-:S05]  /*d530*/  @!P4 LEA.HI.X R37, R10, R150, R9, 0x2, P2 ;  /* 0x000000960a25c211 */ /* 0x000fca00010f1409 */
[----:B------:R4:W-:Y:S04]  /*d540*/  @!P4 ST.E.64 [R36.64], R92 ;  /* 0x0000005c2400c985 */ /* 0x0009e8000c101b08 */
[----:B------:R4:W-:Y:S02]  /*d550*/  @!P3 ST.E.64 [R44.64], R96 ;  /* 0x000000602c00b985 */ /* 0x0009e4000c101b08 */
.L_x_2163:
[----:B------:R-:W-:Y:S05]  /*d560*/  BSYNC B0 ;  /* 0x0000000000007941 */ /* 0x000fea0003800000 */
.L_x_2162:
[----:B------:R-:W-:Y:S05]  /*d570*/  BRA.DIV ~URZ, `(.L_x_2164) ;  /* 0x00002dd27f007947 */ /* 0x000fea000b800000 */
[----:B-1----:R-:W1:Y:S04]  /*d580*/  SHFL.IDX PT, R148, R148, 0x1, 0x1c1f ;  /* 0x003c1f0094947f89 */ /* 0x002e6800000e0000 */
[----:B---3--:R-:W3:Y:S02]  /*d590*/  SHFL.IDX PT, R149, R149, 0x1, 0x1c1f ;  /* 0x003c1f0095957f89 */ /* 0x008ee400000e0000 */
.L_x_2222:
[----:B------:R-:W-:Y:S05]  /*d5a0*/  @P0 BRA `(.L_x_2159) ;  /* 0x000011f000000947 */ /* 0x000fea0003800000 */
[----:B------:R-:W-:Y:S02]  /*d5b0*/  ISETP.GE.AND P2, PT, R146, c[0x0][0x3c8], PT ;  /* 0x0000f20092007a0c */ /* 0x000fe40003f46270 */
[----:B------:R-:W-:-:S02]  /*d5c0*/  ISETP.GE.AND P4, PT, R203, c[0x0][0x3c8], PT ;  /* 0x0000f200cb007a0c */ /* 0x000fc40003f86270 */
[----:B------:R-:W-:Y:S02]  /*d5d0*/  ISETP.GE.AND P3, PT, R147, c[0x0][0x3c8], PT ;  /* 0x0000f20093007a0c */ /* 0x000fe40003f66270 */
[----:B------:R-:W-:Y:S02]  /*d5e0*/  ISETP.GE.AND P0, PT, R142, c[0x0][0x3c8], PT ;  /* 0x0000f2008e007a0c */ /* 0x000fe40003f06270 */
[----:B------:R-:W-:-:S05]  /*d5f0*/  ISETP.GE.AND P1, PT, R144, c[0x0][0x3c8], PT ;  /* 0x0000f20090007a0c */ /* 0x000fca0003f26270 */
[CC--:B---34-:R-:W-:Y:S02]  /*d600*/  @!P2 LEA R4, P5, R146.reuse, R149.reuse, 0x2 ;  /* 0x000000959204a211 */ /* 0x0d8fe400078a10ff */
[----:B------:R-:W-:Y:S02]  /*d610*/  @!P4 IMAD.MOV.U32 R48, RZ, RZ, R149 ;  /* 0x000000ffff30c224 */ /* 0x000fe400078e0095 */
[----:B-1----:R-:W-:Y:S01]  /*d620*/  @!P4 IMAD.MOV.U32 R49, RZ, RZ, R148 ;  /* 0x000000ffff31c224 */ /* 0x002fe200078e0094 */
[-C--:B------:R-:W-:Y:S02]  /*d630*/  @!P2 LEA.HI.X R5, R146, R148.reuse, R145, 0x2, P5 ;  /* 0x000000949205a211 */ /* 0x080fe400028f1491 */
[-C--:B------:R-:W-:Y:S01]  /*d640*/  @!P3 LEA R36, P6, R147, R149.reuse, 0x2 ;  /* 0x000000959324b211 */ /* 0x080fe200078c10ff */
[----:B------:R-:W-:Y:S01]  /*d650*/  @!P4 IMAD.WIDE R48, R203, 0x4, R48 ;  /* 0x00000004cb30c825 */ /* 0x000fe200078e0230 */
[----:B------:R-:W-:Y:S02]  /*d660*/  @!P0 LEA R40, P5, R142, R149, 0x2 ;  /* 0x000000958e288211 */ /* 0x000fe400078a10ff */
[----:B------:R-:W-:-:S02]  /*d670*/  @!P3 LEA.HI.X R37, R147, R148, R6, 0x2, P6 ;  /* 0x000000949325b211 */ /* 0x000fc400030f1406 */
[-C--:B------:R-:W-:Y:S01]  /*d680*/  @!P0 LEA.HI.X R41, R142, R148.reuse, R141, 0x2, P5 ;  /* 0x000000948e298211 */ /* 0x080fe200028f148d */
[----:B------:R-:W-:Y:S01]  /*d690*/  @!P4 ST.E.64 [R48.64], R130 ;  /* 0x000000823000c985 */ /* 0x000fe2000c101b08 */
[----:B------:R-:W-:Y:S02]  /*d6a0*/  ISETP.GE.AND P5, PT, R140, c[0x0][0x3c8], PT ;  /* 0x0000f2008c007a0c */ /* 0x000fe40003fa6270 */
[----:B------:R-:W-:Y:S01]  /*d6b0*/  ISETP.GE.AND P4, PT, R138, c[0x0][0x3c8], PT ;  /* 0x0000f2008a007a0c */ /* 0x000fe20003f86270 */
[----:B------:R1:W-:Y:S01]  /*d6c0*/  @!P3 ST.E.64 [R36.64], R126 ;  /* 0x0000007e2400b985 */ /* 0x0003e2000c101b08 */
[----:B------:R-:W-:Y:S02]  /*d6d0*/  @!P1 LEA R44, P6, R144, R149, 0x2 ;  /* 0x00000095902c9211 */ /* 0x000fe400078c10ff */
[----:B------:R-:W-:Y:S01]  /*d6e0*/  ISETP.GE.AND P3, PT, R136, c[0x0][0x3c8], PT ;  /* 0x0000f20088007a0c */ /* 0x000fe20003f66270 */
[----:B------:R3:W-:Y:S01]  /*d6f0*/  @!P2 ST.E.64 [R4.64], R102 ;  /* 0x000000660400a985 */ /* 0x0007e2000c101b08 */
[----:B------:R-:W-:-:S02]  /*d700*/  @!P1 LEA.HI.X R45, R144, R148, R143, 0x2, P6 ;  /* 0x00000094902d9211 */ /* 0x000fc400030f148f */
[----:B------:R-:W-:-:S03]  /*d710*/  ISETP.GE.AND P2, PT, R134, c[0x0][0x3c8], PT ;  /* 0x0000f20086007a0c */ /* 0x000fc60003f46270 */
[----:B------:R-:W-:Y:S01]  /*d720*/  @!P1 ST.E.64 [R44.64], R106 ;  /* 0x0000006a2c009985 */ /* 0x000fe2000c101b08 */
[----:B------:R-:W-:-:S03]  /*d730*/  ISETP.GE.AND P1, PT, R132, c[0x0][0x3c8], PT ;  /* 0x0000f20084007a0c */ /* 0x000fc60003f26270 */
[----:B------:R4:W-:Y:S01]  /*d740*/  @!P0 ST.E.64 [R40.64], R110 ;  /* 0x0000006e28008985 */ /* 0x0009e2000c101b08 */
[-C--:B-1----:R-:W-:Y:S02]  /*d750*/  @!P5 LEA R36, P6, R140, R149.reuse, 0x2 ;  /* 0x000000958c24d211 */ /* 0x082fe400078c10ff */
[----:B---3--:R-:W-:Y:S02]  /*d760*/  @!P4 LEA R4, P0, R138, R149, 0x2 ;  /* 0x000000958a04c211 */ /* 0x008fe400078010ff */
[-C--:B------:R-:W-:Y:S02]  /*d770*/  @!P5 LEA.HI.X R37, R140, R148.reuse, R139, 0x2, P6 ;  /* 0x000000948c25d211 */ /* 0x080fe400030f148b */
[----:B------:R-:W-:Y:S02]  /*d780*/  @!P4 LEA.HI.X R5, R138, R148, R137, 0x2, P0 ;  /* 0x000000948a05c211 */ /* 0x000fe400000f1489 */
[----:B------:R-:W-:Y:S01]  /*d790*/  ISETP.GE.AND P0, PT, R34, c[0x0][0x3c8], PT ;  /* 0x0000f20022007a0c */ /* 0x000fe20003f06270 */
[----:B------:R-:W-:Y:S01]  /*d7a0*/  @!P5 ST.E.64 [R36.64], R114 ;  /* 0x000000722400d985 */ /* 0x000fe2000c101b08 */
[----:B------:R-:W-:-:S02]  /*d7b0*/  ISETP.GE.AND P5, PT, R32, c[0x0][0x3c8], PT ;  /* 0x0000f20020007a0c */ /* 0x000fc40003fa6270 */
[-C--:B----4-:R-:W-:Y:S01]  /*d7c0*/  @!P3 LEA R40, P6, R136, R149.reuse, 0x2 ;  /* 0x000000958828b211 */ /* 0x090fe200078c10ff */
[----:B------:R1:W-:Y:S01]  /*d7d0*/  @!P4 ST.E.64 [R4.64], R118 ;  /* 0x000000760400c985 */ /* 0x0003e2000c101b08 */
[----:B------:R-:W-:Y:S02]  /*d7e0*/  ISETP.GE.AND P4, PT, R30, c[0x0][0x3c8], PT ;  /* 0x0000f2001e007a0c */ /* 0x000fe40003f86270 */
[----:B------:R-:W-:Y:S02]  /*d7f0*/  @!P3 LEA.HI.X R41, R136, R148, R135, 0x2, P6 ;  /* 0x000000948829b211 */ /* 0x000fe400030f1487 */
[----:B------:R-:W-:-:S03]  /*d800*/  @!P2 LEA R44, P6, R134, R149, 0x2 ;  /* 0x00000095862ca211 */ /* 0x000fc600078c10ff */
[----:B------:R-:W-:Y:S01]  /*d810*/  @!P3 ST.E.64 [R40.64], R122 ;  /* 0x0000007a2800b985 */ /* 0x000fe2000c101b08 */
[-C--:B------:R-:W-:Y:S02]  /*d820*/  @!P2 LEA.HI.X R45, R134, R148.reuse, R133, 0x2, P6 ;  /* 0x00000094862da211 */ /* 0x080fe400030f1485 */
[-C--:B------:R-:W-:Y:S02]  /*d830*/  @!P1 LEA R48, P6, R132, R149.reuse, 0x2 ;  /* 0x0000009584309211 */ /* 0x080fe400078c10ff */
[----:B------:R-:W-:Y:S01]  /*d840*/  ISETP.GE.AND P3, PT, R28, c[0x0][0x3c8], PT ;  /* 0x0000f2001c007a0c */ /* 0x000fe20003f66270 */
[----:B------:R-:W-:Y:S01]  /*d850*/  @!P2 ST.E.64 [R44.64], R38 ;  /* 0x000000262c00a985 */ /* 0x000fe2000c101b08 */
[-C--:B------:R-:W-:Y:S02]  /*d860*/  @!P1 LEA.HI.X R49, R132, R148.reuse, R35, 0x2, P6 ;  /* 0x0000009484319211 */ /* 0x080fe400030f1423 */
[----:B------:R-:W-:Y:S02]  /*d870*/  @!P0 LEA R52, P6, R34, R149, 0x2 ;  /* 0x0000009522348211 */ /* 0x000fe400078c10ff */
[----:B------:R-:W-:Y:S01]  /*d880*/  ISETP.GE.AND P2, PT, R26, c[0x0][0x3c8], PT ;  /* 0x0000f2001a007a0c */ /* 0x000fe20003f46270 */
[----:B------:R-:W-:Y:S01]  /*d890*/  @!P1 ST.E.64 [R48.64], R42 ;  /* 0x0000002a30009985 */ /* 0x000fe2000c101b08 */
[----:B------:R-:W-:-:S02]  /*d8a0*/  @!P0 LEA.HI.X R53, R34, R148, R33, 0x2, P6 ;  /* 0x0000009422358211 */ /* 0x000fc400030f1421 */
[-C--:B------:R-:W-:Y:S02]  /*d8b0*/  @!P5 LEA R34, P6, R32, R149.reuse, 0x2 ;  /* 0x000000952022d211 */ /* 0x080fe400078c10ff */
[----:B------:R-:W-:Y:S01]  /*d8c0*/  ISETP.GE.AND P1, PT, R24, c[0x0][0x3c8], PT ;  /* 0x0000f20018007a0c */ /* 0x000fe20003f26270 */
[----:B------:R-:W-:Y:S01]  /*d8d0*/  @!P0 ST.E.64 [R52.64], R46 ;  /* 0x0000002e34008985 */ /* 0x000fe2000c101b08 */
[-C--:B------:R-:W-:Y:S02]  /*d8e0*/  @!P5 LEA.HI.X R35, R32, R148.reuse, R31, 0x2, P6 ;  /* 0x000000942023d211 */ /* 0x080fe400030f141f */
[-C--:B-1----:R-:W-:Y:S02]  /*d8f0*/  @!P4 LEA R4, P0, R30, R149.reuse, 0x2 ;  /* 0x000000951e04c211 */ /* 0x082fe400078010ff */
[----:B------:R-:W-:Y:S01]  /*d900*/  @!P3 LEA R32, P6, R28, R149, 0x2 ;  /* 0x000000951c20b211 */ /* 0x000fe200078c10ff */
[----:B------:R-:W-:Y:S01]  /*d910*/  @!P5 ST.E.64 [R34.64], R50 ;  /* 0x000000322200d985 */ /* 0x000fe2000c101b08 */
[----:B------:R-:W-:-:S02]  /*d920*/  @!P4 LEA.HI.X R5, R30, R148, R29, 0x2, P0 ;  /* 0x000000941e05c211 */ /* 0x000fc400000f141d */
[----:B------:R-:W-:Y:S02]  /*d930*/  ISETP.GE.AND P0, PT, R22, c[0x0][0x3c8], PT ;  /* 0x0000f20016007a0c */ /* 0x000fe40003f06270 */
[-C--:B------:R-:W-:Y:S01]  /*d940*/  @!P3 LEA.HI.X R33, R28, R148.reuse, R27, 0x2, P6 ;  /* 0x000000941c21b211 */ /* 0x080fe200030f141b */
[----:B------:R1:W-:Y:S01]  /*d950*/  @!P4 ST.E.64 [R4.64], R54 ;  /* 0x000000360400c985 */ /* 0x0003e2000c101b08 */
[-C--:B------:R-:W-:Y:S02]  /*d960*/  @!P2 LEA R28, P6, R26, R149.reuse, 0x2 ;  /* 0x000000951a1ca211 */ /* 0x080fe400078c10ff */
[----:B------:R-:W-:Y:S01]  /*d970*/  ISETP.GE.AND P5, PT, R20, c[0x0][0x3c8], PT ;  /* 0x0000f20014007a0c */ /* 0x000fe20003fa6270 */
[----:B------:R3:W-:Y:S01]  /*d980*/  @!P3 ST.E.64 [R32.64], R58 ;  /* 0x0000003a2000b985 */ /* 0x0007e2000c101b08 */
[----:B------:R-:W-:Y:S02]  /*d990*/  @!P2 LEA.HI.X R29, R26, R148, R25, 0x2, P6 ;  /* 0x000000941a1da211 */ /* 0x000fe400030f1419 */
[----:B------:R-:W-:-:S02]  /*d9a0*/  @!P1 LEA R26, P6, R24, R149, 0x2 ;  /* 0x00000095181a9211 */ /* 0x000fc400078c10ff */
[----:B------:R-:W-:Y:S01]  /*d9b0*/  ISETP.GE.AND P4, PT, R18, c[0x0][0x3c8], PT ;  /* 0x0000f20012007a0c */ /* 0x000fe20003f86270 */
[----:B------:R3:W-:Y:S01]  /*d9c0*/  @!P2 ST.E.64 [R28.64], R62 ;  /* 0x0000003e1c00a985 */ /* 0x0007e2000c101b08 */
[-C--:B------:R-:W-:Y:S02]  /*d9d0*/  @!P1 LEA.HI.X R27, R24, R148.reuse, R23, 0x2, P6 ;  /* 0x00000094181b9211 */ /* 0x080fe400030f1417 */
[----:B------:R-:W-:Y:S02]  /*d9e0*/  @!P0 LEA R24, P6, R22, R149, 0x2 ;  /* 0x0000009516188211 */ /* 0x000fe400078c10ff */
[----:B------:R-:W-:Y:S01]  /*d9f0*/  ISETP.GE.AND P3, PT, R16, c[0x0][0x3c8], PT ;  /* 0x0000f20010007a0c */ /* 0x000fe20003f66270 */
[----:B------:R3:W-:Y:S01]  /*da00*/  @!P1 ST.E.64 [R26.64], R66 ;  /* 0x000000421a009985 */ /* 0x0007e2000c101b08 */
[----:B------:R-:W-:Y:S02]  /*da10*/  @!P0 LEA.HI.X R25, R22, R148, R21, 0x2, P6 ;  /* 0x0000009416198211 */ /* 0x000fe400030f1415 */
[----:B------:R-:W-:-:S02]  /*da20*/  ISETP.GE.AND P2, PT, R14, c[0x0][0x3c8], PT ;  /* 0x0000f2000e007a0c */ /* 0x000fc40003f46270 */
[----:B------:R-:W-:Y:S01]  /*da30*/  @!P5 LEA R22, P6, R20, R149, 0x2 ;  /* 0x000000951416d211 */ /* 0x000fe200078c10ff */
[----:B------:R3:W-:Y:S01]  /*da40*/  @!P0 ST.E.64 [R24.64], R70 ;  /* 0x0000004618008985 */ /* 0x0007e2000c101b08 */
[----:B------:R-:W-:Y:S02]  /*da50*/  ISETP.GE.AND P1, PT, R12, c[0x0][0x3c8], PT ;  /* 0x0000f2000c007a0c */ /* 0x000fe40003f26270 */
[----:B------:R-:W-:-:S03]  /*da60*/  @!P5 LEA.HI.X R23, R20, R148, R19, 0x2, P6 ;  /* 0x000000941417d211 */ /* 0x000fc600030f1413 */
[-C--:B------:R-:W-:Y:S02]  /*da70*/  @!P3 LEA R20, P6, R16, R149.reuse, 0x2 ;  /* 0x000000951014b211 */ /* 0x080fe400078c10ff */
[-C--:B-1----:R-:W-:Y:S01]  /*da80*/  @!P4 LEA R4, P0, R18, R149.reuse, 0x2 ;  /* 0x000000951204c211 */ /* 0x082fe200078010ff */
[----:B------:R3:W-:Y:S01]  /*da90*/  @!P5 ST.E.64 [R22.64], R74 ;  /* 0x0000004a1600d985 */ /* 0x0007e2000c101b08 */
[-C--:B------:R-:W-:Y:S02]  /*daa0*/  @!P3 LEA.HI.X R21, R16, R148.reuse, R15, 0x2, P6 ;  /* 0x000000941015b211 */ /* 0x080fe400030f140f */
[-C--:B------:R-:W-:Y:S02]  /*dab0*/  @!P4 LEA.HI.X R5, R18, R148.reuse, R17, 0x2, P0 ;  /* 0x000000941205c211 */ /* 0x080fe400000f1411 */
[----:B------:R-:W-:Y:S02]  /*dac0*/  ISETP.GE.AND P0, PT, R10, c[0x0][0x3c8], PT ;  /* 0x0000f2000a007a0c */ /* 0x000fe40003f06270 */
[CC--:B------:R-:W-:Y:S01]  /*dad0*/  @!P2 LEA R16, P6, R14.reuse, R149.reuse, 0x2 ;  /* 0x000000950e10a211 */ /* 0x0c0fe200078c10ff */
[----:B------:R3:W-:Y:S03]  /*dae0*/  @!P4 ST.E.64 [R4.64], R78 ;  /* 0x0000004e0400c985 */ /* 0x0007e6000c101b08 */
[----:B------:R-:W-:Y:S01]  /*daf0*/  @!P2 LEA.HI.X R17, R14, R148, R13, 0x2, P6 ;  /* 0x000000940e11a211 */ /* 0x000fe200030f140d */
[----:B------:R3:W-:Y:S01]  /*db00*/  @!P3 ST.E.64 [R20.64], R82 ;  /* 0x000000521400b985 */ /* 0x0007e2000c101b08 */
[----:B------:R-:W-:-:S03]  /*db10*/  @!P1 LEA R14, P6, R12, R149, 0x2 ;  /* 0x000000950c0e9211 */ /* 0x000fc600078c10ff */
        /* <DEDUP_REMOVED lines=8> */
[----:B---3--:R-:W-:-:S04]  /*dba0*/  LEA R4, P0, R8, R149, 0x2 ;  /* 0x0000009508047211 */ /* 0x008fc800078010ff */
[----:B------:R-:W-:-:S05]  /*dbb0*/  LEA.HI.X R5, R8, R148, R7, 0x2, P0 ;  /* 0x0000009408057211 */ /* 0x000fca00000f1407 */
[----:B------:R1:W-:Y:S01]  /*dbc0*/  ST.E.64 [R4.64], R98 ;  /* 0x0000006204007985 */ /* 0x0003e2000c101b08 */
[----:B------:R-:W-:Y:S05]  /*dbd0*/  BRA `(.L_x_2159) ;  /* 0x00000bc000007947 */ /* 0x000fea0003800000 */
.L_x_2144:
        /* <DEDUP_REMOVED lines=17> */
[----:B-1--4-:R-:W2:Y:S02]  /*dcf0*/  LDG.E R4, [R4.64+0x4] ;  /* 0x0000040804047981 */ /* 0x012ea4000c1e1900 */
[----:B--2---:R-:W-:Y:S02]  /*dd00*/  IADD3 R6, -R6, R4, RZ ;  /* 0x0000000406067210 */ /* 0x004fe40007ffe1ff */
.L_x_2165:
[----:B------:R-:W-:Y:S01]  /*dd10*/  ISETP.GT.AND P0, PT, R196, 0x7f, PT ;  /* 0x0000007fc400780c */ /* 0x000fe20003f04270 */
[----:B------:R-:W-:Y:S01]  /*dd20*/  BSSY B0, `(.L_x_2166) ;  /* 0x0000034000007945 */ /* 0x000fe20003800000 */
[----:B------:R-:W-:Y:S02]  /*dd30*/  SEL R220, R220, RZ, !P2 ;  /* 0x000000ffdcdc7207 */ /* 0x000fe40005000000 */
[----:B------:R-:W-:-:S02]  /*dd40*/  SEL R7, R7, RZ, !P2 ;  /* 0x000000ff07077207 */ /* 0x000fc40005000000 */
[----:B-1---5:R-:W-:-:S07]  /*dd50*/  SHF.R.S32.HI R4, RZ, 0x1f, R0 ;  /* 0x0000001fff047819 */ /* 0x022fce0000011400 */
        /* <DEDUP_REMOVED lines=13> */
[----:B------:R-:W4:Y:S03]  /*de30*/  LDC.64 R14, c[0x0][R22+0x168] ;  /* 0x00005a00160e7b82 */ /* 0x000f260000000a00 */
[----:B------:R-:W-:-:S05]  /*de40*/  @P0 IMAD.HI.U32 R9, R2, c[0x0][0x4ec], RZ ;  /* 0x00013b0002090a27 */ /* 0x000fca00078e00ff */
[----:B------:R-:W5:Y:S01]  /*de50*/  LDC.64 R18, c[0x0][R22+0x178] ;  /* 0x00005e0016127b82 */ /* 0x000f620000000a00 */
[----:B------:R-:W-:-:S05]  /*de60*/  @P0 SHF.R.U32.HI R10, RZ, c[0x0][0x4f0], R9 ;  /* 0x00013c00ff0a0a19 */ /* 0x000fca0000011609 */
[----:B------:R-:W-:Y:S02]  /*de70*/  IMAD.MOV R9, RZ, RZ, -R10 ;  /* 0x000000ffff097224 */ /* 0x000fe400078e0a0a */
[----:B------:R-:W2:Y:S02]  /*de80*/  LDC.64 R16, c[0x0][R22+0x160] ;  /* 0x0000580016107b82 */ /* 0x000ea40000000a00 */
[----:B------:R-:W-:Y:S02]  /*de90*/  IMAD R9, R9, c[0x0][0x4e8], R2 ;  /* 0x00013a0009097a24 */ /* 0x000fe400078e0202 */
[-C--:B-1----:R-:W-:Y:S02]  /*dea0*/  IMAD R5, R21, R220.reuse, RZ ;  /* 0x000000dc15057224 */ /* 0x082fe400078e02ff */
[----:B------:R-:W-:-:S04]  /*deb0*/  IMAD.WIDE.U32 R12, R20, R220, RZ ;  /* 0x000000dc140c7225 */ /* 0x000fc800078e00ff */
        /* <DEDUP_REMOVED lines=11> */
[----:B--2---:R-:W-:Y:S01]  /*df70*/  IMAD R2, R17, R9, RZ ;  /* 0x0000000911027224 */ /* 0x004fe200078e02ff */
        /* <DEDUP_REMOVED lines=14> */
.L_x_2167:
[----:B------:R-:W-:Y:S05]  /*e060*/  BSYNC B0 ;  /* 0x0000000000007941 */ /* 0x000fea0003800000 */
.L_x_2166:
        /* <DEDUP_REMOVED lines=36> */
[----:B------:R1:W4:Y:S02]  /*e2b0*/  SHFL.IDX PT, R9, R8, RZ, 0x181f ;  /* 0x00181fff08097589 */ /* 0x00032400000e0000 */
.L_x_2223:
[----:B------:R-:W-:Y:S05]  /*e2c0*/  BRA.DIV ~URZ, `(.L_x_2169) ;  /* 0x000021c27f007947 */ /* 0x000fea000b800000 */
[----:B------:R1:W2:Y:S02]  /*e2d0*/  SHFL.IDX PT, R0, R7, RZ, 0x181f ;  /* 0x00181fff07007589 */ /* 0x0002a400000e0000 */
.L_x_2224:
[----:B------:R-:W-:Y:S01]  /*e2e0*/  IMAD R6, R6, c[0x0][0x4e8], RZ ;  /* 0x00013a0006067a24 */ /* 0x000fe200078e02ff */
[----:B------:R-:W-:Y:S04]  /*e2f0*/  BSSY B0, `(.L_x_2170) ;  /* 0x000000f000007945 */ /* 0x000fe80003800000 */
        /* <DEDUP_REMOVED lines=8> */
[-C--:B----4-:R-:W-:Y:S02]  /*e380*/  @!P2 LEA.HI.X R11, R212, R9.reuse, R213, 0x1, P5 ;  /* 0x00000009d40ba211 */ /* 0x090fe400028f0cd5 */
[-C--:B------:R-:W-:Y:S02]  /*e390*/  @!P1 LEA.HI.X R5, R198, R9.reuse, R193, 0x1, P4 ;  /* 0x00000009c6059211 */ /* 0x080fe400020f0cc1 */
[----:B------:R-:W-:Y:S01]  /*e3a0*/  @!P0 LEA.HI.X R13, R197, R9, R192, 0x1, P3 ;  /* 0x00000009c50d8211 */ /* 0x000fe200018f0cc0 */
[----:B------:R2:W-:Y:S04]  /*e3b0*/  @!P2 ST.E.128 [R10.64], RZ ;  /* 0x000000ff0a00a985 */ /* 0x0005e8000c101d08 */
[----:B------:R2:W-:Y:S04]  /*e3c0*/  @!P1 ST.E.128 [R4.64], RZ ;  /* 0x000000ff04009985 */ /* 0x0005e8000c101d08 */
[----:B------:R2:W-:Y:S02]  /*e3d0*/  @!P0 ST.E.128 [R12.64], RZ ;  /* 0x000000ff0c008985 */ /* 0x0005e4000c101d08 */
.L_x_2171:
[----:B------:R-:W-:Y:S05]  /*e3e0*/  BSYNC B0 ;  /* 0x0000000000007941 */ /* 0x000fea0003800000 */
.L_x_2170:
[----:B------:R-:W-:Y:S05]  /*e3f0*/  BRA.DIV ~URZ, `(.L_x_2172) ;  /* 0x000021027f007947 */ /* 0x000fea000b800000 */
[----:B----4-:R4:W1:Y:S04]  /*e400*/  SHFL.IDX PT, R9, R8, 0x1, 0x181f ;  /* 0x00381f0008097f89 */ /* 0x01086800000e0000 */
[----:B--2---:R4:W2:Y:S02]  /*e410*/  SHFL.IDX PT, R0, R7, 0x1, 0x181f ;  /* 0x00381f0007007f89 */ /* 0x0048a400000e0000 */
.L_x_2225:
        /* <DEDUP_REMOVED lines=13> */
[----:B------:R1:W-:Y:S04]  /*e4f0*/  @!P2 ST.E.128 [R10.64], RZ ;  /* 0x000000ff0a00a985 */ /* 0x0003e8000c101d08 */
[----:B------:R1:W-:Y:S04]  /*e500*/  @!P1 ST.E.128 [R4.64], RZ ;  /* 0x000000ff04009985 */ /* 0x0003e8000c101d08 */
[----:B------:R1:W-:Y:S02]  /*e510*/  @!P0 ST.E.128 [R12.64], RZ ;  /* 0x000000ff0c008985 */ /* 0x0003e4000c101d08 */
.L_x_2174:
[----:B------:R-:W-:Y:S05]  /*e520*/  BSYNC B0 ;  /* 0x0000000000007941 */ /* 0x000fea0003800000 */
.L_x_2173:
[----:B------:R-:W-:Y:S05]  /*e530*/  BRA.DIV ~URZ, `(.L_x_2175) ;  /* 0x000020927f007947 */ /* 0x000fea000b800000 */
[----:B-1----:R1:W3:Y:S02]  /*e540*/  SHFL.IDX PT, R9, R8, 0x2, 0x181f ;  /* 0x00581f0008097f89 */ /* 0x0022e400000e0000 */
.L_x_2226:
[----:B------:R-:W-:Y:S05]  /*e550*/  BRA.DIV ~URZ, `(.L_x_2176) ;  /* 0x000020e27f007947 */ /* 0x000fea000b800000 */
[----:B--2---:R2:W1:Y:S02]  /*e560*/  SHFL.IDX PT, R0, R7, 0x2, 0x181f ;  /* 0x00581f0007007f89 */ /* 0x00446400000e0000 */
.L_x_2227:
        /* <DEDUP_REMOVED lines=16> */
.L_x_2178:
[----:B------:R-:W-:Y:S05]  /*e670*/  BSYNC B0 ;  /* 0x0000000000007941 */ /* 0x000fea0003800000 */
.L_x_2177:
[----:B------:R-:W-:Y:S05]  /*e680*/  BRA.DIV ~URZ, `(.L_x_2179) ;  /* 0x000020227f007947 */ /* 0x000fea000b800000 */
[----:B-1--4-:R-:W1:Y:S04]  /*e690*/  SHFL.IDX PT, R8, R8, 0x3, 0x181f ;  /* 0x00781f0008087f89 */ /* 0x012e6800000e0000 */
[----:B--2---:R-:W2:Y:S02]  /*e6a0*/  SHFL.IDX PT, R7, R7, 0x3, 0x181f ;  /* 0x00781f0007077f89 */ /* 0x004ea400000e0000 */
.L_x_2228:
        /* <DEDUP_REMOVED lines=15> */
.L_x_2159:
[----:B------:R-:W-:Y:S05]  /*e7a0*/  BSYNC B1 ;  /* 0x0000000000017941 */ /* 0x000fea0003800000 */
.L_x_2143:
[----:B------:R-:W-:-:S13]  /*e7b0*/  ISETP.NE.AND P0, PT, R210, RZ, PT ;  /* 0x000000ffd200720c */ /* 0x000fda0003f05270 */
[----:B------:R-:W-:Y:S01]  /*e7c0*/  @P0 WARPSYNC 0xffffffff ;  /* 0xffffffff00000948 */ /* 0x000fe20003800000 */
[----:B------:R-:W-:Y:S06]  /*e7d0*/  @P0 BAR.SYNC.DEFER_BLOCKING 0x5, 0x100 ;  /* 0x0144000000000b1d */ /* 0x000fec0000010000 */
[----:B------:R-:W4:Y:S04]  /*e7e0*/  @P0 LDS.128 R188, [0x24100] ;  /* 0x02410000ffbc0984 */ /* 0x000f280000000c00 */
[----:B------:R-:W-:Y:S06]  /*e7f0*/  @P0 BAR.ARV 0x4, 0x100 ;  /* 0x0104000000000b1d */ /* 0x000fec0000002000 */
[----:B------:R-:W-:Y:S05]  /*e800*/  @P0 BRA `(.L_x_2180) ;  /* 0x00000ea000000947 */ /* 0x000fea0003800000 */
[----:B-1----:R-:W-:Y:S01]  /*e810*/  LOP3.LUT R6, R196, 0x1f, RZ, 0xc0, !PT ;  /* 0x0000001fc4067812 */ /* 0x002fe200078ec0ff */
[----:B--2---:R-:W-:-:S03]  /*e820*/  IMAD.MOV.U32 R11, RZ, RZ, RZ ;  /* 0x000000ffff0b7224 */ /* 0x004fc600078e00ff */
[----:B------:R-:W-:Y:S01]  /*e830*/  ISETP.NE.AND P5, PT, R6, 0x1f, PT ;  /* 0x0000001f0600780c */ /* 0x000fe20003fa5270 */
[----:B------:R-:W-:Y:S10]  /*e840*/  BRA.DIV ~URZ, `(.L_x_2181) ;  /* 0x00001f327f007947 */ /* 0x000ff4000b800000 */
[----:B------:R1:W2:Y:S02]  /*e850*/  SHFL.IDX PT, R7, R3, RZ, 0x1f ;  /* 0x00001fff03077589 */ /* 0x0002a400000e0000 */
.L_x_2229:
[----:B------:R-:W-:Y:S05]  /*e860*/  BRA.DIV ~URZ, `(.L_x_2182) ;  /* 0x00001f827f007947 */ /* 0x000fea000b800000 */
[----:B-1----:R-:W1:Y:S02]  /*e870*/  SHFL.IDX PT, R3, R3, 0x1, 0x1f ;  /* 0x00201f0003037f89 */ /* 0x002e6400000e0000 */
.L_x_2230:
[----:B---34-:R-:W-:Y:S02]  /*e880*/  IMAD.IADD R4, R191, 0x1, R6 ;  /* 0x00000001bf047824 */ /* 0x018fe400078e0206 */
        /* <DEDUP_REMOVED lines=17> */
.L_x_2231:
        /* <DEDUP_REMOVED lines=16> */
.L_x_2232:
[----:B----4-:R-:W-:Y:S01]  /*eaa0*/  IMAD R0, R0, c[0x0][0x538], RZ ;  /* 0x00014e0000007a24 */ /* 0x010fe200078e02ff */
[----:B------:R-:W-:Y:S04]  /*eab0*/  BSSY B1, `(.L_x_2185) ;  /* 0x00000ba000017945 */ /* 0x000fe80003800000 */
[----:B-1----:R-:W-:-:S04]  /*eac0*/  IADD3 R188, R0, R3, RZ ;  /* 0x0000000300bc7210 */ /* 0x002fc80007ffe0ff */
[----:B--2---:R-:W-:-:S13]  /*ead0*/  ISETP.GT.AND P6, PT, R188, R7, PT ;  /* 0x00000007bc00720c */ /* 0x004fda0003fc4270 */
[----:B------:R-:W-:Y:S05]  /*eae0*/  @P6 BRA `(.L_x_2186) ;  /* 0x0000024000006947 */ /* 0x000fea0003800000 */
.L_x_2190:
        /* <DEDUP_REMOVED lines=16> */
.L_x_2233:
        /* <DEDUP_REMOVED lines=16> */
.L_x_2234:
[----:B--2---:R-:W-:-:S05]  /*ecf0*/  IMAD R0, R0, c[0x0][0x538], RZ ;  /* 0x00014e0000007a24 */ /* 0x004fca00078e02ff */
[----:B------:R-:W-:-:S04]  /*ed00*/  IADD3 R188, R0, R188, RZ ;  /* 0x000000bc00bc7210 */ /* 0x000fc80007ffe0ff */
[----:B------:R-:W-:-:S13]  /*ed10*/  ISETP.GT.AND P6, PT, R188, R7, PT ;  /* 0x00000007bc00720c */ /* 0x000fda0003fc4270 */
[----:B-1----:R-:W-:Y:S05]  /*ed20*/  @!P6 BRA `(.L_x_2190) ;  /* 0xfffffdc00000e947 */ /* 0x002fea000383ffff */
.L_x_2186:
[----:B------:R-:W-:-:S05]  /*ed30*/  IADD3 R188, -R0, R188, RZ ;  /* 0x000000bc00bc7210 */ /* 0x000fca0007ffe1ff */
[----:B------:R-:W-:-:S05]  /*ed40*/  IMAD R0, R9, c[0x0][0x538], R188 ;  /* 0x00014e0009007a24 */ /* 0x000fca00078e02bc */
[----:B------:R-:W-:Y:S01]  /*ed50*/  ISETP.GT.AND P0, PT, R0, R7, PT ;  /* 0x000000070000720c */ /* 0x000fe20003f04270 */
[----:B------:R-:W-:-:S12]  /*ed60*/  BRA.DIV ~URZ, `(.L_x_2191) ;  /* 0x00001f127f007947 */ /* 0x000fd8000b800000 */
[----:B------:R-:W-:-:S04]  /*ed70*/  VOTE.ANY R8, PT, !P0 ;  /* 0x0000000000087806 */ /* 0x000fc800040e0100 */
.L_x_2235:
[----:B------:R-:W1:Y:S02]  /*ed80*/  POPC R12, R8 ;  /* 0x00000008000c7309 */ /* 0x000e640000000000 */
[----:B-1----:R-:W-:Y:S01]  /*ed90*/  IADD3 R191, R12, R191, RZ ;  /* 0x000000bf0cbf7210 */ /* 0x002fe20007ffe0ff */
[----:B------:R-:W-:Y:S05]  /*eda0*/  BRA.DIV ~URZ, `(.L_x_2192) ;  /* 0x00001f127f007947 */ /* 0x000fea000b800000 */
[----:B------:R1:W2:Y:S04]  /*edb0*/  SHFL.IDX PT, R189, R189, R12, 0x1f ;  /* 0x00001f0cbdbd7589 */ /* 0x0002a800000e0000 */
[----:B------:R1:W4:Y:S02]  /*edc0*/  SHFL.IDX PT, R3, R11, R12, 0x1f ;  /* 0x00001f0c0b037589 */ /* 0x00032400000e0000 */
.L_x_2236:
[----:B------:R-:W-:Y:S01]  /*edd0*/  ISETP.NE.AND P0, PT, R8, RZ, PT ;  /* 0x000000ff0800720c */ /* 0x000fe20003f05270 */
[----:B------:R-:W-:-:S12]  /*ede0*/  BSSY B0, `(.L_x_2193) ;  /* 0x0000005000007945 */ /* 0x000fd80003800000 */
[----:B------:R-:W-:Y:S05]  /*edf0*/  @!P0 BRA `(.L_x_2194) ;  /* 0x0000003000008947 */ /* 0x000fea0003800000 */
[----:B------:R-:W-:Y:S01]  /*ee00*/  IADD3 R4, R12, -0x1, RZ ;  /* 0xffffffff0c047810 */ /* 0x000fe20007ffe0ff */
[----:B------:R-:W-:Y:S05]  /*ee10*/  BRA.DIV ~URZ, `(.L_x_2195) ;  /* 0x00001f727f007947 */ /* 0x000fea000b800000 */
[----:B------:R1:W3:Y:S02]  /*ee20*/  SHFL.IDX PT, R10, R9, R4, 0x1f ;  /* 0x00001f04090a7589 */ /* 0x0002e400000e0000 */
.L_x_2194:
[----:B------:R-:W-:Y:S05]  /*ee30*/  BSYNC B0 ;  /* 0x0000000000007941 */ /* 0x000fea0003800000 */
.L_x_2193:
[----:B----4-:R-:W-:Y:S01]  /*ee40*/  ISETP.NE.AND P0, PT, R3, 0x1, PT ;  /* 0x000000010300780c */ /* 0x010fe20003f05270 */
[----:B---3--:R-:W-:Y:S01]  /*ee50*/  IMAD R188, R10, c[0x0][0x538], R188 ;  /* 0x00014e000abc7a24 */ /* 0x008fe200078e02bc */
[----:B------:R-:W-:Y:S04]  /*ee60*/  BSSY B0, `(.L_x_2196) ;  /* 0x0000077000007945 */ /* 0x000fe80003800000 */
[----:B------:R-:W-:-:S07]  /*ee70*/  IADD3 R5, -R188, R7, RZ ;  /* 0x00000007bc057210 */ /* 0x000fce0007ffe1ff */
        /* <DEDUP_REMOVED lines=56> */
.L_x_2197:
[----:B------:R-:W-:-:S04]  /*f200*/  IMAD.MOV.U32 R0, RZ, RZ, 0x4 ;  /* 0x00000004ff007424 */ /* 0x000fc800078e00ff */
[----:B------:R-:W-:-:S06]  /*f210*/  IMAD.WIDE R2, R191, R0, c[0x0][0x590] ;  /* 0x00016400bf027625 */ /* 0x000fcc00078e0200 */
[----:B------:R-:W3:Y:S01]  /*f220*/  LDG.E R3, [R2.64] ;  /* 0x0000000802037981 */ /* 0x000ee2000c1e1900 */
        /* <DEDUP_REMOVED lines=57> */
[----:B------:R-:W-:Y:S02]  /*f5c0*/  IMAD.MOV.U32 R2, RZ, RZ, R7 ;  /* 0x000000ffff027224 */ /* 0x000fe400078e0007 */
.L_x_2198:
[----:B------:R-:W-:Y:S05]  /*f5d0*/  BSYNC B0 ;  /* 0x0000000000007941 */ /* 0x000fea0003800000 */
.L_x_2196:
[----:B------:R-:W-:-:S04]  /*f5e0*/  LOP3.LUT R2, RZ, R2, RZ, 0x33, !PT ;  /* 0x00000002ff027212 */ /* 0x000fc800078e33ff */
[----:B------:R-:W-:Y:S01]  /*f5f0*/  IADD3 R189, R2, R189, RZ ;  /* 0x000000bd02bd7210 */ /* 0x000fe20007ffe0ff */
[----:B------:R-:W-:Y:S05]  /*f600*/  BRA `(.L_x_2199) ;  /* 0x0000004000007947 */ /* 0x000fea0003800000 */
.L_x_2187:
[----:B------:R-:W-:Y:S01]  /*f610*/  IMAD.MOV.U32 R188, RZ, RZ, R7 ;  /* 0x000000ffffbc7224 */ /* 0x000fe200078e0007 */
[----:B------:R-:W-:Y:S01]  /*f620*/  MOV R190, RZ ;  /* 0x000000ff00be7202 */ /* 0x000fe20000000f00 */
[----:B------:R-:W-:Y:S01]  /*f630*/  IMAD.MOV.U32 R189, RZ, RZ, RZ ;  /* 0x000000ffffbd7224 */ /* 0x000fe200078e00ff */
[----:B------:R-:W-:Y:S02]  /*f640*/  MOV R191, c[0x0][0x53c] ;  /* 0x00014f0000bf7a02 */ /* 0x000fe40000000f00 */
.L_x_2199:
[----:B------:R-:W-:Y:S05]  /*f650*/  BSYNC B1 ;  /* 0x0000000000017941 */ /* 0x000fea0003800000 */
.L_x_2185:
[----:B------:R-:W-:Y:S01]  /*f660*/  WARPSYNC 0xffffffff ;  /* 0xffffffff00007948 */ /* 0x000fe20003800000 */
[----:B------:R-:W-:Y:S01]  /*f670*/  BAR.SYNC.DEFER_BLOCKING 0x4, 0x100 ;  /* 0x0104000000007b1d */ /* 0x000fe20000010000 */
[----:B------:R-:W-:-:S13]  /*f680*/  ISETP.NE.AND P0, PT, R6, RZ, PT ;  /* 0x000000ff0600720c */ /* 0x000fda0003f05270 */
[----:B------:R1:W-:Y:S04]  /*f690*/  @!P0 STS.128 [0x24100], R188 ;  /* 0x024100bcff008388 */ /* 0x0003e80000000c00 */
[----:B------:R-:W-:Y:S06]  /*f6a0*/  BAR.ARV 0x5, 0x100 ;  /* 0x0144000000007b1d */ /* 0x000fec0000002000 */
.L_x_2180:
[----:B----4-:R-:W-:-:S13]  /*f6b0*/  ISETP.GE.AND P0, PT, R191, c[0x0][0x53c], PT ;  /* 0x00014f00bf007a0c */ /* 0x010fda0003f06270 */
[----:B-123--:R-:W-:Y:S01]  /*f6c0*/  @P0 CALL.REL.NOINC `(.L_x_2200) ;  /* 0x0000001000000944 */ /* 0x00efe20003c00000 */
[----:B------:R-:W-:Y:S05]  /*f6d0*/  BRA `(.L_x_2201) ;  /* 0xffff1f6000007947 */ /* 0x000fea000383ffff */
.L_x_2200:
[----:B------:R-:W-:Y:S05]  /*f6e0*/  EXIT ;  /* 0x000000000000794d */ /* 0x000fea0003800000 */
.L_x_2099:
[----:B------:R-:W-:Y:S01]  /*f6f0*/  IMAD.MOV.U32 R9, RZ, RZ, R8 ;  /* 0x000000ffff097224 */ /* 0x000fe200078e0008 */
[----:B------:R-:W-:Y:S02]  /*f700*/  MOV R2, 0x1 ;  /* 0x0000000100027802 */ /* 0x000fe40000000f00 */
[----:B------:R-:W-:Y:S02]  /*f710*/  MOV R0, 0xf730 ;  /* 0x0000f73000007802 */ /* 0x000fe40000000f00 */
[----:B------:R-:W-:Y:S05]  /*f720*/  CALL.REL.NOINC `($__internal_46_$__cuda_sm70_shflsync_up_p) ;  /* 0x0000176000007944 */ /* 0x000fea0003c00000 */
[----:B--2---:R-:W-:Y:S01]  /*f730*/  MOV R0, R2 ;  /* 0x0000000200007202 */ /* 0x004fe20000000f00 */
[----:B-1----:R-:W-:Y:S05]  /*f740*/  BRA `(.L_x_2202) ;  /* 0xffff0d2000007947 */ /* 0x002fea000383ffff */
.L_x_2100:
[----:B------:R-:W-:Y:S01]  /*f750*/  IMAD.MOV.U32 R9, RZ, RZ, R8 ;  /* 0x000000ffff097224 */ /* 0x000fe200078e0008 */
[----:B------:R-:W-:Y:S02]  /*f760*/  MOV R2, 0x2 ;  /* 0x0000000200027802 */ /* 0x000fe40000000f00 */
[----:B------:R-:W-:Y:S02]  /*f770*/  MOV R0, 0xf790 ;  /* 0x0000f79000007802 */ /* 0x000fe40000000f00 */
[----:B------:R-:W-:Y:S05]  /*f780*/  CALL.REL.NOINC `($__internal_46_$__cuda_sm70_shflsync_up_p) ;  /* 0x0000170000007944 */ /* 0x000fea0003c00000 */
[----:B-12---:R-:W-:Y:S01]  /*f790*/  SEL R9, R2, RZ, P4 ;  /* 0x000000ff02097207 */ /* 0x006fe20002000000 */
[----:B------:R-:W-:Y:S01]  /*f7a0*/  IMAD.MOV.U32 R2, RZ, RZ, 0x4 ;  /* 0x00000004ff027424 */ /* 0x000fe200078e00ff */
[----:B------:R-:W-:-:S03]  /*f7b0*/  MOV R0, 0xf7e0 ;  /* 0x0000f7e000007802 */ /* 0x000fc60000000f00 */
[----:B------:R-:W-:Y:S02]  /*f7c0*/  IMAD.IADD R9, R8, 0x1, R9 ;  /* 0x0000000108097824 */ /* 0x000fe400078e0209 */
[----:B------:R-:W-:Y:S05]  /*f7d0*/  CALL.REL.NOINC `($__internal_46_$__cuda_sm70_shflsync_up_p) ;  /* 0x000016b000007944 */ /* 0x000fea0003c00000 */
[----:B--2---:R-:W-:Y:S02]  /*f7e0*/  SEL R2, R2, RZ, P3 ;  /* 0x000000ff02027207 */ /* 0x004fe40001800000 */
[----:B------:R-:W-:-:S03]  /*f7f0*/  MOV R0, 0xf830 ;  /* 0x0000f83000007802 */ /* 0x000fc60000000f00 */
[----:B-1----:R-:W-:Y:S02]  /*f800*/  IMAD.IADD R9, R9, 0x1, R2 ;  /* 0x0000000109097824 */ /* 0x002fe400078e0202 */
[----:B------:R-:W-:Y:S02]  /*f810*/  IMAD.MOV.U32 R2, RZ, RZ, 0x8 ;  /* 0x00000008ff027424 */ /* 0x000fe400078e00ff */
[----:B------:R-:W-:Y:S05]  /*f820*/  CALL.REL.NOINC `($__internal_46_$__cuda_sm70_shflsync_up_p) ;  /* 0x0000166000007944 */ /* 0x000fea0003c00000 */
[----:B--2---:R-:W-:Y:S02]  /*f830*/  SEL R2, R2, RZ, P2 ;  /* 0x000000ff02027207 */ /* 0x004fe40001000000 */
[----:B------:R-:W-:-:S03]  /*f840*/  MOV R0, 0xf880 ;  /* 0x0000f88000007802 */ /* 0x000fc60000000f00 */
[----:B-1----:R-:W-:Y:S02]  /*f850*/  IMAD.IADD R9, R9, 0x1, R2 ;  /* 0x0000000109097824 */ /* 0x002fe400078e0202 */
[----:B------:R-:W-:Y:S02]  /*f860*/  IMAD.MOV.U32 R2, RZ, RZ, 0x10 ;  /* 0x00000010ff027424 */ /* 0x000fe400078e00ff */
[----:B------:R-:W-:Y:S05]  /*f870*/  CALL.REL.NOINC `($__internal_46_$__cuda_sm70_shflsync_up_p) ;  /* 0x0000161000007944 */ /* 0x000fea0003c00000 */
[----:B--2---:R-:W-:Y:S01]  /*f880*/  SEL R2, R2, RZ, P1 ;  /* 0x000000ff02027207 */ /* 0x004fe20000800000 */
[----:B------:R-:W-:Y:S01]  /*f890*/  IMAD.MOV.U32 R4, RZ, RZ, 0x1f ;  /* 0x0000001fff047424 */ /* 0x000fe200078e00ff */
[----:B------:R-:W-:-:S03]  /*f8a0*/  MOV R0, 0xf8f0 ;  /* 0x0000f8f000007802 */ /* 0x000fc60000000f00 */
[----:B-1----:R-:W-:Y:S01]  /*f8b0*/  IMAD.IADD R9, R9, 0x1, R2 ;  /* 0x0000000109097824 */ /* 0x002fe200078e0202 */
[----:B------:R-:W-:-:S03]  /*f8c0*/  MOV R2, 0x1f ;  /* 0x0000001f00027802 */ /* 0x000fc60000000f00 */
[----:B------:R-:W-:Y:S02]  /*f8d0*/  IMAD.MOV.U32 R5, RZ, RZ, R9 ;  /* 0x000000ffff057224 */ /* 0x000fe400078e0009 */
[----:B------:R-:W-:Y:S05]  /*f8e0*/  CALL.REL.NOINC `($__internal_45_$__cuda_sm70_shflsync_idx_p) ;  /* 0x0000155000007944 */ /* 0x000fea0003c00000 */
[----:B------:R-:W-:Y:S05]  /*f8f0*/  BRA `(.L_x_2203) ;  /* 0xffff0c7000007947 */ /* 0x000fea000383ffff */
.L_x_2102:
[----:B------:R-:W-:Y:S02]  /*f900*/  SEL R2, RZ, 0x1, P0 ;  /* 0x00000001ff027807 */ /* 0x000fe40000000000 */
[----:B------:R-:W-:Y:S02]  /*f910*/  MOV R0, 0xf930 ;  /* 0x0000f93000007802 */ /* 0x000fe40000000f00 */
[----:B------:R-:W-:Y:S05]  /*f920*/  CALL.REL.NOINC `($__internal_47_$__cuda_sm70_votesync_ballot) ;  /* 0x000015b000007944 */ /* 0x000fea0003c00000 */
[----:B------:R-:W-:Y:S05]  /*f930*/  BRA `(.L_x_2204) ;  /* 0xffff0cc000007947 */ /* 0x000fea000383ffff */
.L_x_2103:
[----:B------:R-:W-:Y:S01]  /*f940*/  IMAD.MOV.U32 R5, RZ, RZ, R10 ;  /* 0x000000ffff057224 */ /* 0x000fe200078e000a */
[----:B------:R-:W-:Y:S01]  /*f950*/  MOV R4, R3 ;  /* 0x0000000300047202 */ /* 0x000fe20000000f00 */
[----:B------:R-:W-:Y:S01]  /*f960*/  IMAD.MOV.U32 R2, RZ, RZ, 0x1f ;  /* 0x0000001fff027424 */ /* 0x000fe200078e00ff */
[----:B------:R-:W-:Y:S02]  /*f970*/  MOV R0, 0xf990 ;  /* 0x0000f99000007802 */ /* 0x000fe40000000f00 */
[----:B------:R-:W-:Y:S05]  /*f980*/  CALL.REL.NOINC `($__internal_45_$__cuda_sm70_shflsync_idx_p) ;  /* 0x000014b000007944 */ /* 0x000fea0003c00000 */
[----:B------:R-:W-:Y:S01]  /*f990*/  IMAD.MOV.U32 R10, RZ, RZ, R2 ;  /* 0x000000ffff0a7224 */ /* 0x000fe200078e0002 */
[----:B------:R-:W-:Y:S01]  /*f9a0*/  MOV R5, R7 ;  /* 0x0000000700057202 */ /* 0x000fe20000000f00 */
[----:B------:R-:W-:Y:S01]  /*f9b0*/  IMAD.MOV.U32 R11, RZ, RZ, RZ ;  /* 0x000000ffff0b7224 */ /* 0x000fe200078e00ff */
[----:B------:R-:W-:Y:S01]  /*f9c0*/  MOV R4, R3 ;  /* 0x0000000300047202 */ /* 0x000fe20000000f00 */
[----:B------:R-:W-:Y:S01]  /*f9d0*/  IMAD.MOV.U32 R2, RZ, RZ, 0x1f ;  /* 0x0000001fff027424 */ /* 0x000fe200078e00ff */
[----:B------:R-:W-:-:S02]  /*f9e0*/  MOV R0, 0xfa00 ;  /* 0x0000fa0000007802 */ /* 0x000fc40000000f00 */
[----:B------:R-:W-:Y:S05]  /*f9f0*/  CALL.REL.NOINC `($__internal_45_$__cuda_sm70_shflsync_idx_p) ;  /* 0x0000144000007944 */ /* 0x000fea0003c00000 */
[----:B------:R-:W-:Y:S01]  /*fa00*/  MOV R7, R2 ;  /* 0x0000000200077202 */ /* 0x000fe20000000f00 */
[----:B------:R-:W-:Y:S05]  /*fa10*/  BRA `(.L_x_2205) ;  /* 0xffff0c4000007947 */ /* 0x000fea000383ffff */
.L_x_2106:
[----:B------:R-:W-:Y:S01]  /*fa20*/  IMAD.MOV.U32 R5, RZ, RZ, R9 ;  /* 0x000000ffff057224 */ /* 0x000fe200078e0009 */
[----:B------:R-:W-:Y:S01]  /*fa30*/  MOV R4, R3 ;  /* 0x0000000300047202 */ /* 0x000fe20000000f00 */
[----:B------:R-:W-:Y:S01]  /*fa40*/  IMAD.MOV.U32 R2, RZ, RZ, 0x1f ;  /* 0x0000001fff027424 */ /* 0x000fe200078e00ff */
[----:B------:R-:W-:-:S02]  /*fa50*/  MOV R0, 0xfa70 ;  /* 0x0000fa7000007802 */ /* 0x000fc40000000f00 */
[----:B--23--:R-:W-:Y:S05]  /*fa60*/  CALL.REL.NOINC `($__internal_45_$__cuda_sm70_shflsync_idx_p) ;  /* 0x000013d000007944 */ /* 0x00cfea0003c00000 */
[----:B------:R-:W-:Y:S01]  /*fa70*/  MOV R11, R2 ;  /* 0x00000002000b7202 */ /* 0x000fe20000000f00 */
[----:B------:R-:W-:Y:S05]  /*fa80*/  BRA `(.L_x_2105) ;  /* 0xffff0c3000007947 */ /* 0x000fea000383ffff */
.L_x_2117:
[----:B------:R-:W-:Y:S01]  /*fa90*/  IMAD.MOV.U32 R5, RZ, RZ, R8 ;  /* 0x000000ffff057224 */ /* 0x000fe200078e0008 */
[----:B------:R-:W-:Y:S01]  /*faa0*/  MOV R4, RZ ;  /* 0x000000ff00047202 */ /* 0x000fe20000000f00 */
[----:B------:R-:W-:Y:S01]  /*fab0*/  IMAD.MOV.U32 R2, RZ, RZ, 0x181f ;  /* 0x0000181fff027424 */ /* 0x000fe200078e00ff */
[----:B------:R-:W-:-:S02]  /*fac0*/  MOV R0, 0xfae0 ;  /* 0x0000fae000007802 */ /* 0x000fc40000000f00 */
[----:B------:R-:W-:Y:S05]  /*fad0*/  CALL.REL.NOINC `($__internal_45_$__cuda_sm70_shflsync_idx_p) ;  /* 0x0000136000007944 */ /* 0x000fea0003c00000 */
[----:B------:R-:W-:Y:S01]  /*fae0*/  MOV R10, R2 ;  /* 0x00000002000a7202 */ /* 0x000fe20000000f00 */
[----:B------:R-:W-:Y:S05]  /*faf0*/  BRA `(.L_x_2206) ;  /* 0xffff29e000007947 */ /* 0x000fea000383ffff */
.L_x_2118:
[----:B------:R-:W-:Y:S01]  /*fb00*/  IMAD.MOV.U32 R5, RZ, RZ, R9 ;  /* 0x000000ffff057224 */ /* 0x000fe200078e0009 */
[----:B------:R-:W-:Y:S01]  /*fb10*/  MOV R4, RZ ;  /* 0x000000ff00047202 */ /* 0x000fe20000000f00 */
[----:B------:R-:W-:Y:S01]  /*fb20*/  IMAD.MOV.U32 R2, RZ, RZ, 0x181f ;  /* 0x0000181fff027424 */ /* 0x000fe200078e00ff */
[----:B------:R-:W-:-:S02]  /*fb30*/  MOV R0, 0xfb50 ;  /* 0x0000fb5000007802 */ /* 0x000fc40000000f00 */
[----:B-12---:R-:W-:Y:S05]  /*fb40*/  CALL.REL.NOINC `($__internal_45_$__cuda_sm70_shflsync_idx_p) ;  /* 0x000012f000007944 */ /* 0x006fea0003c00000 */
[----:B------:R-:W-:Y:S01]  /*fb50*/  MOV R0, R2 ;  /* 0x0000000200007202 */ /* 0x000fe20000000f00 */
[----:B------:R-:W-:Y:S05]  /*fb60*/  BRA `(.L_x_2207) ;  /* 0xffff299000007947 */ /* 0x000fea000383ffff */
.L_x_2121:
[----:B--2---:R-:W-:Y:S01]  /*fb70*/  IMAD.MOV.U32 R5, RZ, RZ, R8 ;  /* 0x000000ffff057224 */ /* 0x004fe200078e0008 */
[----:B------:R-:W-:Y:S01]  /*fb80*/  MOV R4, 0x1 ;  /* 0x0000000100047802 */ /* 0x000fe20000000f00 */
[----:B------:R-:W-:Y:S01]  /*fb90*/  IMAD.MOV.U32 R2, RZ, RZ, 0x181f ;  /* 0x0000181fff027424 */ /* 0x000fe200078e00ff */
[----:B----4-:R-:W-:-:S02]  /*fba0*/  MOV R0, 0xfbc0 ;  /* 0x0000fbc000007802 */ /* 0x010fc40000000f00 */
[----:B-1-3--:R-:W-:Y:S05]  /*fbb0*/  CALL.REL.NOINC `($__internal_45_$__cuda_sm70_shflsync_idx_p) ;  /* 0x0000128000007944 */ /* 0x00afea0003c00000 */
[----:B------:R-:W-:Y:S01]  /*fbc0*/  IMAD.MOV.U32 R10, RZ, RZ, R2 ;  /* 0x000000ffff0a7224 */ /* 0x000fe200078e0002 */
[----:B------:R-:W-:Y:S01]  /*fbd0*/  MOV R4, 0x1 ;  /* 0x0000000100047802 */ /* 0x000fe20000000f00 */
[----:B------:R-:W-:Y:S01]  /*fbe0*/  IMAD.MOV.U32 R5, RZ, RZ, R9 ;  /* 0x000000ffff057224 */ /* 0x000fe200078e0009 */
[----:B------:R-:W-:-:S02]  /*fbf0*/  MOV R2, 0x181f ;  /* 0x0000181f00027802 */ /* 0x000fc40000000f00 */
[----:B------:R-:W-:Y:S02]  /*fc00*/  MOV R0, 0xfc20 ;  /* 0x0000fc2000007802 */ /* 0x000fe40000000f00 */
[----:B------:R-:W-:Y:S05]  /*fc10*/  CALL.REL.NOINC `($__internal_45_$__cuda_sm70_shflsync_idx_p) ;  /* 0x0000122000007944 */ /* 0x000fea0003c00000 */
[----:B------:R-:W-:Y:S05]  /*fc20*/  BRA `(.L_x_2208) ;  /* 0xffff2a1000007947 */ /* 0x000fea000383ffff */
.L_x_2124:
[----:B-1----:R-:W-:Y:S01]  /*fc30*/  IMAD.MOV.U32 R5, RZ, RZ, R8 ;  /* 0x000000ffff057224 */ /* 0x002fe200078e0008 */
[----:B------:R-:W-:Y:S01]  /*fc40*/  MOV R4, 0x2 ;  /* 0x0000000200047802 */ /* 0x000fe20000000f00 */
[----:B---3--:R-:W-:Y:S01]  /*fc50*/  IMAD.MOV.U32 R2, RZ, RZ, 0x181f ;  /* 0x0000181fff027424 */ /* 0x008fe200078e00ff */
[----:B------:R-:W-:Y:S02]  /*fc60*/  MOV R0, 0xfc80 ;  /* 0x0000fc8000007802 */ /* 0x000fe40000000f00 */
[----:B--2---:R-:W-:Y:S05]  /*fc70*/  CALL.REL.NOINC `($__internal_45_$__cuda_sm70_shflsync_idx_p) ;  /* 0x000011c000007944 */ /* 0x004fea0003c00000 */
[----:B------:R-:W-:Y:S01]  /*fc80*/  MOV R10, R2 ;  /* 0x00000002000a7202 */ /* 0x000fe20000000f00 */
[----:B------:R-:W-:Y:S05]  /*fc90*/  BRA `(.L_x_2209) ;  /* 0xffff2ad000007947 */ /* 0x000fea000383ffff */
.L_x_2125:
[----:B------:R-:W-:Y:S01]  /*fca0*/  IMAD.MOV.U32 R5, RZ, RZ, R9 ;  /* 0x000000ffff057224 */ /* 0x000fe200078e0009 */
[----:B------:R-:W-:Y:S01]  /*fcb0*/  MOV R4, 0x2 ;  /* 0x0000000200047802 */ /* 0x000fe20000000f00 */
[----:B---3--:R-:W-:Y:S01]  /*fcc0*/  IMAD.MOV.U32 R2, RZ, RZ, 0x181f ;  /* 0x0000181fff027424 */ /* 0x008fe200078e00ff */
[----:B------:R-:W-:Y:S02]  /*fcd0*/  MOV R0, 0xfcf0 ;  /* 0x0000fcf000007802 */ /* 0x000fe40000000f00 */
[----:B-12-4-:R-:W-:Y:S05]  /*fce0*/  CALL.REL.NOINC `($__internal_45_$__cuda_sm70_shflsync_idx_p) ;  /* 0x0000115000007944 */ /* 0x016fea0003c00000 */
[----:B------:R-:W-:Y:S05]  /*fcf0*/  BRA `(.L_x_2210) ;  /* 0xffff2a9000007947 */ /* 0x000fea000383ffff */
.L_x_2128:
[----:B-1----:R-:W-:Y:S01]  /*fd00*/  IMAD.MOV.U32 R5, RZ, RZ, R8 ;  /* 0x000000ffff057224 */ /* 0x002fe200078e0008 */
[----:B------:R-:W-:Y:S01]  /*fd10*/  MOV R4, 0x3 ;  /* 0x0000000300047802 */ /* 0x000fe20000000f00 */
[----:B------:R-:W-:Y:S01]  /*fd20*/  IMAD.MOV.U32 R2, RZ, RZ, 0x181f ;  /* 0x0000181fff027424 */ /* 0x000fe200078e00ff */
[----:B------:R-:W-:-:S02]  /*fd30*/  MOV R0, 0xfd50 ;  /* 0x0000fd5000007802 */ /* 0x000fc40000000f00 */
[----:B--234-:R-:W-:Y:S05]  /*fd40*/  CALL.REL.NOINC `($__internal_45_$__cuda_sm70_shflsync_idx_p) ;  /* 0x000010f000007944 */ /* 0x01cfea0003c00000 */
[----:B------:R-:W-:Y:S01]  /*fd50*/  IMAD.MOV.U32 R8, RZ, RZ, R2 ;  /* 0x000000ffff087224 */ /* 0x000fe200078e0002 */
[----:B------:R-:W-:Y:S01]  /*fd60*/  MOV R4, 0x3 ;  /* 0x0000000300047802 */ /* 0x000fe20000000f00 */
[----:B------:R-:W-:Y:S01]  /*fd70*/  IMAD.MOV.U32 R5, RZ, RZ, R9 ;  /* 0x000000ffff057224 */ /* 0x000fe200078e0009 */
[----:B------:R-:W-:-:S02]  /*fd80*/  MOV R2, 0x181f ;  /* 0x0000181f00027802 */ /* 0x000fc40000000f00 */
[----:B------:R-:W-:Y:S02]  /*fd90*/  MOV R0, 0xfdb0 ;  /* 0x0000fdb000007802 */ /* 0x000fe40000000f00 */
[----:B------:R-:W-:Y:S05]  /*fda0*/  CALL.REL.NOINC `($__internal_45_$__cuda_sm70_shflsync_idx_p) ;  /* 0x0000109000007944 */ /* 0x000fea0003c00000 */
[----:B------:R-:W-:Y:S01]  /*fdb0*/  MOV R9, R2 ;  /* 0x0000000200097202 */ /* 0x000fe20000000f00 */
[----:B------:R-:W-:Y:S05]  /*fdc0*/  BRA `(.L_x_2211) ;  /* 0xffff2b0000007947 */ /* 0x000fea000383ffff */
.L_x_2139:
[----:B-1----:R-:W-:Y:S01]  /*fdd0*/  IMAD.MOV.U32 R8, RZ, RZ, R232 ;  /* 0x000000ffff087224 */ /* 0x002fe200078e00e8 */
[----:B------:R-:W-:Y:S02]  /*fde0*/  MOV R7, 0x2 ;  /* 0x0000000200077802 */ /* 0x000fe40000000f00 */
[----:B------:R-:W-:Y:S02]  /*fdf0*/  MOV R6, 0xfe10 ;  /* 0x0000fe1000067802 */ /* 0x000fe40000000f00 */
[----:B------:R-:W-:Y:S05]  /*fe00*/  CALL.REL.NOINC `($__internal_44_$__cuda_sm70_shflsync_bfly_p) ;  /* 0x00000fe000007944 */ /* 0x000fea0003c00000 */
[----:B------:R-:W-:Y:S01]  /*fe10*/  MOV R3, R7 ;  /* 0x0000000700037202 */ /* 0x000fe20000000f00 */
[----:B------:R-:W-:Y:S05]  /*fe20*/  BRA `(.L_x_2212) ;  /* 0xffffafc000007947 */ /* 0x000fea000383ffff */
.L_x_2140:
[----:B-1----:R-:W-:Y:S01]  /*fe30*/  IMAD.MOV.U32 R8, RZ, RZ, R3 ;  /* 0x000000ffff087224 */ /* 0x002fe200078e0003 */
[----:B------:R-:W-:Y:S02]  /*fe40*/  MOV R7, 0x1 ;  /* 0x0000000100077802 */ /* 0x000fe40000000f00 */
[----:B------:R-:W-:Y:S02]  /*fe50*/  MOV R6, 0xfe70 ;  /* 0x0000fe7000067802 */ /* 0x000fe40000000f00 */
[----:B--2---:R-:W-:Y:S05]  /*fe60*/  CALL.REL.NOINC `($__internal_44_$__cuda_sm70_shflsync_bfly_p) ;  /* 0x00000f8000007944 */ /* 0x004fea0003c00000 */
[----:B------:R-:W-:Y:S01]  /*fe70*/  FADD.FTZ R3, R3, R7 ;  /* 0x0000000703037221 */ /* 0x000fe20000010000 */
[----:B------:R-:W-:Y:S02]  /*fe80*/  MOV R8, R229 ;  /* 0x000000e500087202 */ /* 0x000fe40000000f00 */
[----:B------:R-:W-:-:S02]  /*fe90*/  MOV R7, 0x2 ;  /* 0x0000000200077802 */ /* 0x000fc40000000f00 */
[----:B------:R-:W-:Y:S02]  /*fea0*/  MOV R6, 0xfec0 ;  /* 0x0000fec000067802 */ /* 0x000fe40000000f00 */
[----:B------:R-:W-:Y:S05]  /*feb0*/  CALL.REL.NOINC `($__internal_44_$__cuda_sm70_shflsync_bfly_p) ;  /* 0x00000f3000007944 */ /* 0x000fea0003c00000 */
[----:B------:R-:W-:Y:S01]  /*fec0*/  FADD.FTZ R229, R229, R7 ;  /* 0x00000007e5e57221 */ /* 0x000fe20000010000 */
[----:B------:R-:W-:Y:S02]  /*fed0*/  MOV R7, 0x1 ;  /* 0x0000000100077802 */ /* 0x000fe40000000f00 */
[----:B------:R-:W-:Y:S02]  /*fee0*/  MOV R6, 0xff10 ;  /* 0x0000ff1000067802 */ /* 0x000fe40000000f00 */
[----:B------:R-:W-:Y:S02]  /*fef0*/  MOV R8, R229 ;  /* 0x000000e500087202 */ /* 0x000fe40000000f00 */
[----:B------:R-:W-:Y:S05]  /*ff00*/  CALL.REL.NOINC `($__internal_44_$__cuda_sm70_shflsync_bfly_p) ;  /* 0x00000ee000007944 */ /* 0x000fea0003c00000 */
[----:B------:R-:W-:Y:S01]  /*ff10*/  MOV R5, R7 ;  /* 0x0000000700057202 */ /* 0x000fe20000000f00 */
[----:B------:R-:W-:Y:S05]  /*ff20*/  BRA `(.L_x_2213) ;  /* 0xffffaf3000007947 */ /* 0x000fea000383ffff */
.L_x_2147:
[----:B--234-:R-:W-:Y:S01]  /*ff30*/  IMAD.MOV.U32 R5, RZ, RZ, R7 ;  /* 0x000000ffff057224 */ /* 0x01cfe200078e0007 */
[----:B------:R-:W-:Y:S01]  /*ff40*/  MOV R4, RZ ;  /* 0x000000ff00047202 */ /* 0x000fe20000000f00 */
[----:B------:R-:W-:Y:S01]  /*ff50*/  IMAD.MOV.U32 R2, RZ, RZ, 0x181f ;  /* 0x0000181fff027424 */ /* 0x000fe200078e00ff */
[----:B------:R-:W-:Y:S02]  /*ff60*/  MOV R0, 0xff80 ;  /* 0x0000ff8000007802 */ /* 0x000fe40000000f00 */
[----:B-1----:R-:W-:Y:S05]  /*ff70*/  CALL.REL.NOINC `($__internal_45_$__cuda_sm70_shflsync_idx_p) ;  /* 0x00000ec000007944 */ /* 0x002fea0003c00000 */
[----:B------:R-:W-:Y:S01]  /*ff80*/  MOV R57, R2 ;  /* 0x0000000200397202 */ /* 0x000fe20000000f00 */
[----:B------:R-:W-:Y:S05]  /*ff90*/  BRA `(.L_x_2214) ;  /* 0xffffc58000007947 */ /* 0x000fea000383ffff */
.L_x_2148:
[----:B------:R-:W-:Y:S01]  /*ffa0*/  IMAD.MOV.U32 R5, RZ, RZ, R56 ;  /* 0x000000ffff057224 */ /* 0x000fe200078e0038 */
[----:B------:R-:W-:Y:S01]  /*ffb0*/  MOV R4, RZ ;  /* 0x000000ff00047202 */ /* 0x000fe20000000f00 */
[----:B------:R-:W-:Y:S01]  /*ffc0*/  IMAD.MOV.U32 R2, RZ, RZ, 0x181f ;  /* 0x0000181fff027424 */ /* 0x000fe200078e00ff */
[----:B------:R-:W-:-:S02]  /*ffd0*/  MOV R0, 0xfff0 ;  /* 0x0000fff000007802 */ /* 0x000fc40000000f00 */
[----:B-123--:R-:W-:Y:S05]  /*ffe0*/  CALL.REL.NOINC `($__internal_45_$__cuda_sm70_shflsync_idx_p) ;  /* 0x00000e5000007944 */ /* 0x00efea0003c00000 */
[----:B------:R-:W-:Y:S01]  /*fff0*/  MOV R0, R2 ;  /* 0x0000000200007202 */ /* 0x000fe20000000f00 */
[----:B------:R-:W-:Y:S05]  /*10000*/  BRA `(.L_x_2215) ;  /* 0xffffc53000007947 */ /* 0x000fea000383ffff */
.L_x_2151:
[----:B--2---:R-:W-:Y:S01]  /*10010*/  IMAD.MOV.U32 R5, RZ, RZ, R7 ;  /* 0x000000ffff057224 */ /* 0x004fe200078e0007 */
[----:B------:R-:W-:Y:S01]  /*10020*/  MOV R4, 0x1 ;  /* 0x0000000100047802 */ /* 0x000fe20000000f00 */
[----:B------:R-:W-:Y:S01]  /*10030*/  IMAD.MOV.U32 R2, RZ, RZ, 0x181f ;  /* 0x0000181fff027424 */ /* 0x000fe200078e00ff */
[----:B------:R-:W-:-:S02]  /*10040*/  MOV R0, 0x10060 ;  /* 0x0001006000007802 */ /* 0x000fc40000000f00 */
[----:B-1-34-:R-:W-:Y:S05]  /*10050*/  CALL.REL.NOINC `($__internal_45_$__cuda_sm70_shflsync_idx_p) ;  /* 0x00000de000007944 */ /* 0x01afea0003c00000 */
[----:B------:R-:W-:Y:S01]  /*10060*/  IMAD.MOV.U32 R20, RZ, RZ, R2 ;  /* 0x000000ffff147224 */ /* 0x000fe200078e0002 */
[----:B------:R-:W-:Y:S01]  /*10070*/  MOV R4, 0x1 ;  /* 0x0000000100047802 */ /* 0x000fe20000000f00 */
[----:B------:R-:W-:Y:S01]  /*10080*/  IMAD.MOV.U32 R5, RZ, RZ, R56 ;  /* 0x000000ffff057224 */ /* 0x000fe200078e0038 */
[----:B------:R-:W-:-:S02]  /*10090*/  MOV R2, 0x181f ;  /* 0x0000181f00027802 */ /* 0x000fc40000000f00 */
[----:B------:R-:W-:Y:S02]  /*100a0*/  MOV R0, 0x100c0 ;  /* 0x000100c000007802 */ /* 0x000fe40000000f00 */
[----:B------:R-:W-:Y:S05]  /*100b0*/  CALL.REL.NOINC `($__internal_45_$__cuda_sm70_shflsync_idx_p) ;  /* 0x00000d8000007944 */ /* 0x000fea0003c00000 */
[----:B------:R-:W-:Y:S05]  /*100c0*/  BRA `(.L_x_2216) ;  /* 0xffffc5a000007947 */ /* 0x000fea000383ffff */
.L_x_2154:
[----:B--2---:R-:W-:Y:S01]  /*100d0*/  IMAD.MOV.U32 R5, RZ, RZ, R7 ;  /* 0x000000ffff057224 */ /* 0x004fe200078e0007 */
[----:B------:R-:W-:Y:S01]  /*100e0*/  MOV R4, 0x2 ;  /* 0x0000000200047802 */ /* 0x000fe20000000f00 */
[----:B----4-:R-:W-:Y:S01]  /*100f0*/  IMAD.MOV.U32 R2, RZ, RZ, 0x181f ;  /* 0x0000181fff027424 */ /* 0x010fe200078e00ff */
[----:B------:R-:W-:Y:S02]  /*10100*/  MOV R0, 0x10120 ;  /* 0x0001012000007802 */ /* 0x000fe40000000f00 */
[----:B-1-3--:R-:W-:Y:S05]  /*10110*/  CALL.REL.NOINC `($__internal_45_$__cuda_sm70_shflsync_idx_p) ;  /* 0x00000d2000007944 */ /* 0x00afea0003c00000 */
[----:B------:R-:W-:Y:S01]  /*10120*/  MOV R16, R2 ;  /* 0x0000000200107202 */ /* 0x000fe20000000f00 */
[----:B------:R-:W-:Y:S05]  /*10130*/  BRA `(.L_x_2217) ;  /* 0xffffc66000007947 */ /* 0x000fea000383ffff */
.L_x_2155:
[----:B------:R-:W-:Y:S01]  /*10140*/  IMAD.MOV.U32 R5, RZ, RZ, R56 ;  /* 0x000000ffff057224 */ /* 0x000fe200078e0038 */
[----:B------:R-:W-:Y:S01]  /*10150*/  MOV R4, 0x2 ;  /* 0x0000000200047802 */ /* 0x000fe20000000f00 */
[----:B----4-:R-:W-:Y:S01]  /*10160*/  IMAD.MOV.U32 R2, RZ, RZ, 0x181f ;  /* 0x0000181fff027424 */ /* 0x010fe200078e00ff */
[----:B------:R-:W-:Y:S02]  /*10170*/  MOV R0, 0x10190 ;  /* 0x0001019000007802 */ /* 0x000fe40000000f00 */
[----:B-123--:R-:W-:Y:S05]  /*10180*/  CALL.REL.NOINC `($__internal_45_$__cuda_sm70_shflsync_idx_p) ;  /* 0x00000cb000007944 */ /* 0x00efea0003c00000 */
[----:B------:R-:W-:Y:S05]  /*10190*/  BRA `(.L_x_2218) ;  /* 0xffffc62000007947 */ /* 0x000fea000383ffff */
.L_x_2158:
[----:B-1----:R-:W-:Y:S01]  /*101a0*/  IMAD.MOV.U32 R5, RZ, RZ, R7 ;  /* 0x000000ffff057224 */ /* 0x002fe200078e0007 */
[----:B------:R-:W-:Y:S01]  /*101b0*/  MOV R4, 0x3 ;  /* 0x0000000300047802 */ /* 0x000fe20000000f00 */
[----:B--2---:R-:W-:Y:S01]  /*101c0*/  IMAD.MOV.U32 R2, RZ, RZ, 0x181f ;  /* 0x0000181fff027424 */ /* 0x004fe200078e00ff */
[----:B------:R-:W-:-:S02]  /*101d0*/  MOV R0, 0x101f0 ;  /* 0x000101f000007802 */ /* 0x000fc40000000f00 */
[----:B---34-:R-:W-:Y:S05]  /*101e0*/  CALL.REL.NOINC `($__internal_45_$__cuda_sm70_shflsync_idx_p) ;  /* 0x00000c5000007944 */ /* 0x018fea0003c00000 */
        /* <DEDUP_REMOVED lines=8> */
.L_x_2160:
[----:B------:R-:W-:Y:S01]  /*10270*/  IMAD.MOV.U32 R5, RZ, RZ, R148 ;  /* 0x000000ffff057224 */ /* 0x000fe200078e0094 */
[----:B------:R-:W-:Y:S01]  /*10280*/  MOV R4, RZ ;  /* 0x000000ff00047202 */ /* 0x000fe20000000f00 */
[----:B------:R-:W-:Y:S01]  /*10290*/  IMAD.MOV.U32 R2, RZ, RZ, 0x1c1f ;  /* 0x00001c1fff027424 */ /* 0x000fe200078e00ff */
[----:B------:R-:W-:Y:S02]  /*102a0*/  MOV R0, 0x102c0 ;  /* 0x000102c000007802 */ /* 0x000fe40000000f00 */
[----:B------:R-:W-:Y:S05]  /*102b0*/  CALL.REL.NOINC `($__internal_45_$__cuda_sm70_shflsync_idx_p) ;  /* 0x00000b8000007944 */ /* 0x000fea0003c00000 */
[----:B------:R-:W-:Y:S01]  /*102c0*/  MOV R150, R2 ;  /* 0x0000000200967202 */ /* 0x000fe20000000f00 */
[----:B------:R-:W-:Y:S05]  /*102d0*/  BRA `(.L_x_2220) ;  /* 0xffffc95000007947 */ /* 0x000fea000383ffff */
.L_x_2161:
[----:B------:R-:W-:Y:S01]  /*102e0*/  IMAD.MOV.U32 R5, RZ, RZ, R149 ;  /* 0x000000ffff057224 */ /* 0x000fe200078e0095 */
[----:B------:R-:W-:Y:S01]  /*102f0*/  MOV R4, RZ ;  /* 0x000000ff00047202 */ /* 0x000fe20000000f00 */
[----:B------:R-:W-:Y:S01]  /*10300*/  IMAD.MOV.U32 R2, RZ, RZ, 0x1c1f ;  /* 0x00001c1fff027424 */ /* 0x000fe200078e00ff */
[----:B------:R-:W-:Y:S02]  /*10310*/  MOV R0, 0x10330 ;  /* 0x0001033000007802 */ /* 0x000fe40000000f00 */
[----:B-12---:R-:W-:Y:S05]  /*10320*/  CALL.REL.NOINC `($__internal_45_$__cuda_sm70_shflsync_idx_p) ;  /* 0x00000b1000007944 */ /* 0x006fea0003c00000 */
[----:B------:R-:W-:Y:S01]  /*10330*/  MOV R0, R2 ;  /* 0x0000000200007202 */ /* 0x000fe20000000f00 */
[----:B------:R-:W-:Y:S05]  /*10340*/  BRA `(.L_x_2221) ;  /* 0xffffc90000007947 */ /* 0x000fea000383ffff */
.L_x_2164:
[----:B----4-:R-:W-:Y:S01]  /*10350*/  IMAD.MOV.U32 R5, RZ, RZ, R148 ;  /* 0x000000ffff057224 */ /* 0x010fe200078e0094 */
[----:B------:R-:W-:Y:S01]  /*10360*/  MOV R4, 0x1 ;  /* 0x0000000100047802 */ /* 0x000fe20000000f00 */
[----:B------:R-:W-:Y:S01]  /*10370*/  IMAD.MOV.U32 R2, RZ, RZ, 0x1c1f ;  /* 0x00001c1fff027424 */ /* 0x000fe200078e00ff */
[----:B------:R-:W-:-:S02]  /*10380*/  MOV R0, 0x103a0 ;  /* 0x000103a000007802 */ /* 0x000fc40000000f00 */
[----:B-123--:R-:W-:Y:S05]  /*10390*/  CALL.REL.NOINC `($__internal_45_$__cuda_sm70_shflsync_idx_p) ;  /* 0x00000aa000007944 */ /* 0x00efea0003c00000 */
        /* <DEDUP_REMOVED lines=8> */
.L_x_2168:
[----:B------:R-:W-:Y:S01]  /*10420*/  IMAD.MOV.U32 R5, RZ, RZ, R8 ;  /* 0x000000ffff057224 */ /* 0x000fe200078e0008 */
[----:B------:R-:W-:Y:S01]  /*10430*/  MOV R4, RZ ;  /* 0x000000ff00047202 */ /* 0x000fe20000000f00 */
[----:B------:R-:W-:Y:S01]  /*10440*/  IMAD.MOV.U32 R2, RZ, RZ, 0x181f ;  /* 0x0000181fff027424 */ /* 0x000fe200078e00ff */
[----:B------:R-:W-:Y:S02]  /*10450*/  MOV R0, 0x10470 ;  /* 0x0001047000007802 */ /* 0x000fe40000000f00 */
[----:B--23--:R-:W-:Y:S05]  /*10460*/  CALL.REL.NOINC `($__internal_45_$__cuda_sm70_shflsync_idx_p) ;  /* 0x000009d000007944 */ /* 0x00cfea0003c00000 */
[----:B------:R-:W-:Y:S01]  /*10470*/  MOV R9, R2 ;  /* 0x0000000200097202 */ /* 0x000fe20000000f00 */
[----:B------:R-:W-:Y:S05]  /*10480*/  BRA `(.L_x_2223) ;  /* 0xffffde3000007947 */ /* 0x000fea000383ffff */
.L_x_2169:
[----:B------:R-:W-:Y:S01]  /*10490*/  IMAD.MOV.U32 R5, RZ, RZ, R7 ;  /* 0x000000ffff057224 */ /* 0x000fe200078e0007 */
[----:B------:R-:W-:Y:S01]  /*104a0*/  MOV R4, RZ ;  /* 0x000000ff00047202 */ /* 0x000fe20000000f00 */
[----:B------:R-:W-:Y:S01]  /*104b0*/  IMAD.MOV.U32 R2, RZ, RZ, 0x181f ;  /* 0x0000181fff027424 */ /* 0x000fe200078e00ff */
[----:B------:R-:W-:Y:S02]  /*104c0*/  MOV R0, 0x104e0 ;  /* 0x000104e000007802 */ /* 0x000fe40000000f00 */
[----:B-1234-:R-:W-:Y:S05]  /*104d0*/  CALL.REL.NOINC `($__internal_45_$__cuda_sm70_shflsync_idx_p) ;  /* 0x0000096000007944 */ /* 0x01efea0003c00000 */
[----:B------:R-:W-:Y:S01]  /*104e0*/  MOV R0, R2 ;  /* 0x0000000200007202 */ /* 0x000fe20000000f00 */
[----:B------:R-:W-:Y:S05]  /*104f0*/  BRA `(.L_x_2224) ;  /* 0xffffdde000007947 */ /* 0x000fea000383ffff */
.L_x_2172:
        /* <DEDUP_REMOVED lines=13> */
.L_x_2175:
[----:B-1----:R-:W-:Y:S01]  /*105d0*/  IMAD.MOV.U32 R5, RZ, RZ, R8 ;  /* 0x000000ffff057224 */ /* 0x002fe200078e0008 */
[----:B------:R-:W-:Y:S01]  /*105e0*/  MOV R4, 0x2 ;  /* 0x0000000200047802 */ /* 0x000fe20000000f00 */
[----:B------:R-:W-:Y:S01]  /*105f0*/  IMAD.MOV.U32 R2, RZ, RZ, 0x181f ;  /* 0x0000181fff027424 */ /* 0x000fe200078e00ff */
[----:B--2---:R-:W-:Y:S02]  /*10600*/  MOV R0, 0x10620 ;  /* 0x0001062000007802 */ /* 0x004fe40000000f00 */
[----:B---34-:R-:W-:Y:S05]  /*10610*/  CALL.REL.NOINC `($__internal_45_$__cuda_sm70_shflsync_idx_p) ;  /* 0x0000082000007944 */ /* 0x018fea0003c00000 */
[----:B------:R-:W-:Y:S01]  /*10620*/  MOV R9, R2 ;  /* 0x0000000200097202 */ /* 0x000fe20000000f00 */
[----:B------:R-:W-:Y:S05]  /*10630*/  BRA `(.L_x_2226) ;  /* 0xffffdf1000007947 */ /* 0x000fea000383ffff */
.L_x_2176:
[----:B------:R-:W-:Y:S01]  /*10640*/  IMAD.MOV.U32 R5, RZ, RZ, R7 ;  /* 0x000000ffff057224 */ /* 0x000fe200078e0007 */
[----:B------:R-:W-:Y:S01]  /*10650*/  MOV R4, 0x2 ;  /* 0x0000000200047802 */ /* 0x000fe20000000f00 */
[----:B------:R-:W-:Y:S01]  /*10660*/  IMAD.MOV.U32 R2, RZ, RZ, 0x181f ;  /* 0x0000181fff027424 */ /* 0x000fe200078e00ff */
[----:B--2---:R-:W-:Y:S02]  /*10670*/  MOV R0, 0x10690 ;  /* 0x0001069000007802 */ /* 0x004fe40000000f00 */
[----:B-1-34-:R-:W-:Y:S05]  /*10680*/  CALL.REL.NOINC `($__internal_45_$__cuda_sm70_shflsync_idx_p) ;  /* 0x000007b000007944 */ /* 0x01afea0003c00000 */
[----:B------:R-:W-:Y:S01]  /*10690*/  MOV R0, R2 ;  /* 0x0000000200007202 */ /* 0x000fe20000000f00 */
[----:B------:R-:W-:Y:S05]  /*106a0*/  BRA `(.L_x_2227) ;  /* 0xffffdec000007947 */ /* 0x000fea000383ffff */
.L_x_2179:
        /* <DEDUP_REMOVED lines=13> */
.L_x_2181:
[----:B---34-:R-:W-:Y:S01]  /*10780*/  IMAD.MOV.U32 R5, RZ, RZ, R3 ;  /* 0x000000ffff057224 */ /* 0x018fe200078e0003 */
[----:B------:R-:W-:Y:S01]  /*10790*/  MOV R4, RZ ;  /* 0x000000ff00047202 */ /* 0x000fe20000000f00 */
[----:B------:R-:W-:Y:S01]  /*107a0*/  IMAD.MOV.U32 R2, RZ, RZ, 0x1f ;  /* 0x0000001fff027424 */ /* 0x000fe200078e00ff */
[----:B------:R-:W-:Y:S02]  /*107b0*/  MOV R0, 0x107d0 ;  /* 0x000107d000007802 */ /* 0x000fe40000000f00 */
[----:B------:R-:W-:Y:S05]  /*107c0*/  CALL.REL.NOINC `($__internal_45_$__cuda_sm70_shflsync_idx_p) ;  /* 0x0000067000007944 */ /* 0x000fea0003c00000 */
[----:B------:R-:W-:Y:S01]  /*107d0*/  MOV R7, R2 ;  /* 0x0000000200077202 */ /* 0x000fe20000000f00 */
[----:B------:R-:W-:Y:S05]  /*107e0*/  BRA `(.L_x_2229) ;  /* 0xffffe07000007947 */ /* 0x000fea000383ffff */
.L_x_2182:
[----:B---34-:R-:W-:Y:S01]  /*107f0*/  IMAD.MOV.U32 R5, RZ, RZ, R3 ;  /* 0x000000ffff057224 */ /* 0x018fe200078e0003 */
[----:B------:R-:W-:Y:S01]  /*10800*/  MOV R4, 0x1 ;  /* 0x0000000100047802 */ /* 0x000fe20000000f00 */
[----:B------:R-:W-:Y:S01]  /*10810*/  IMAD.MOV.U32 R2, RZ, RZ, 0x1f ;  /* 0x0000001fff027424 */ /* 0x000fe200078e00ff */
[----:B------:R-:W-:Y:S02]  /*10820*/  MOV R0, 0x10840 ;  /* 0x0001084000007802 */ /* 0x000fe40000000f00 */
[----:B-12---:R-:W-:Y:S05]  /*10830*/  CALL.REL.NOINC `($__internal_45_$__cuda_sm70_shflsync_idx_p) ;  /* 0x0000060000007944 */ /* 0x006fea0003c00000 */
[----:B------:R-:W-:Y:S01]  /*10840*/  MOV R3, R2 ;  /* 0x0000000200037202 */ /* 0x000fe20000000f00 */
[----:B------:R-:W-:Y:S05]  /*10850*/  BRA `(.L_x_2230) ;  /* 0xffffe02000007947 */ /* 0x000fea000383ffff */
.L_x_2183:
[----:B------:R-:W-:Y:S02]  /*10860*/  MOV R2, 0x1 ;  /* 0x0000000100027802 */ /* 0x000fe40000000f00 */
[----:B------:R-:W-:-:S02]  /*10870*/  MOV R0, 0x10890 ;  /* 0x0001089000007802 */ /* 0x000fc40000000f00 */
[----:B-12---:R-:W-:Y:S05]  /*10880*/  CALL.REL.NOINC `($__internal_46_$__cuda_sm70_shflsync_up_p) ;  /* 0x0000060000007944 */ /* 0x006fea0003c00000 */
[----:B--2---:R-:W-:Y:S01]  /*10890*/  MOV R0, R2 ;  /* 0x0000000200007202 */ /* 0x004fe20000000f00 */
[----:B-1----:R-:W-:Y:S05]  /*108a0*/  BRA `(.L_x_2231) ;  /* 0xffffe0f000007947 */ /* 0x002fea000383ffff */
.L_x_2184:
[----:B------:R-:W-:Y:S02]  /*108b0*/  MOV R2, 0x2 ;  /* 0x0000000200027802 */ /* 0x000fe40000000f00 */
[----:B------:R-:W-:-:S02]  /*108c0*/  MOV R0, 0x108e0 ;  /* 0x000108e000007802 */ /* 0x000fc40000000f00 */
[----:B-12---:R-:W-:Y:S05]  /*108d0*/  CALL.REL.NOINC `($__internal_46_$__cuda_sm70_shflsync_up_p) ;  /* 0x000005b000007944 */ /* 0x006fea0003c00000 */
        /* <DEDUP_REMOVED lines=22> */
[----:B------:R-:W-:Y:S01]  /*10a40*/  MOV R0, R2 ;  /* 0x0000000200007202 */ /* 0x000fe20000000f00 */
[----:B------:R-:W-:Y:S05]  /*10a50*/  BRA `(.L_x_2232) ;  /* 0xffffe04000007947 */ /* 0x000fea000383ffff */
.L_x_2188:
[----:B---3--:R-:W-:Y:S01]  /*10a60*/  IMAD.MOV.U32 R9, RZ, RZ, R3 ;  /* 0x000000ffff097224 */ /* 0x008fe200078e0003 */
[----:B------:R-:W-:Y:S02]  /*10a70*/  MOV R2, 0x1 ;  /* 0x0000000100027802 */ /* 0x000fe40000000f00 */
[----:B------:R-:W-:Y:S02]  /*10a80*/  MOV R0, 0x10aa0 ;  /* 0x00010aa000007802 */ /* 0x000fe40000000f00 */
[----:B------:R-:W-:Y:S05]  /*10a90*/  CALL.REL.NOINC `($__internal_46_$__cuda_sm70_shflsync_up_p) ;  /* 0x000003f000007944 */ /* 0x000fea0003c00000 */
[----:B--2---:R-:W-:Y:S01]  /*10aa0*/  MOV R0, R2 ;  /* 0x0000000200007202 */ /* 0x004fe20000000f00 */
[----:B-1----:R-:W-:Y:S05]  /*10ab0*/  BRA `(.L_x_2233) ;  /* 0xffffe13000007947 */ /* 0x002fea000383ffff */
.L_x_2189:
[----:B---3--:R-:W-:Y:S01]  /*10ac0*/  IMAD.MOV.U32 R9, RZ, RZ, R3 ;  /* 0x000000ffff097224 */ /* 0x008fe200078e0003 */
        /* <DEDUP_REMOVED lines=27> */
.L_x_2191:
[----:B------:R-:W-:Y:S02]  /*10c80*/  SEL R2, RZ, 0x1, P0 ;  /* 0x00000001ff027807 */ /* 0x000fe40000000000 */
[----:B------:R-:W-:Y:S02]  /*10c90*/  MOV R0, 0x10cb0 ;  /* 0x00010cb000007802 */ /* 0x000fe40000000f00 */
[----:B---3--:R-:W-:Y:S05]  /*10ca0*/  CALL.REL.NOINC `($__internal_47_$__cuda_sm70_votesync_ballot) ;  /* 0x0000023000007944 */ /* 0x008fea0003c00000 */
[----:B------:R-:W-:Y:S05]  /*10cb0*/  BRA `(.L_x_2235) ;  /* 0xffffe0c000007947 */ /* 0x000fea000383ffff */
.L_x_2192:
[----:B------:R-:W-:Y:S01]  /*10cc0*/  IMAD.MOV.U32 R5, RZ, RZ, R189 ;  /* 0x000000ffff057224 */ /* 0x000fe200078e00bd */
[----:B------:R-:W-:Y:S01]  /*10cd0*/  MOV R4, R12 ;  /* 0x0000000c00047202 */ /* 0x000fe20000000f00 */
[----:B------:R-:W-:Y:S01]  /*10ce0*/  IMAD.MOV.U32 R2, RZ, RZ, 0x1f ;  /* 0x0000001fff027424 */ /* 0x000fe200078e00ff */
[----:B------:R-:W-:Y:S02]  /*10cf0*/  MOV R0, 0x10d10 ;  /* 0x00010d1000007802 */ /* 0x000fe40000000f00 */
[----:B---3--:R-:W-:Y:S05]  /*10d00*/  CALL.REL.NOINC `($__internal_45_$__cuda_sm70_shflsync_idx_p) ;  /* 0x0000013000007944 */ /* 0x008fea0003c00000 */
[----:B------:R-:W-:Y:S01]  /*10d10*/  IMAD.MOV.U32 R189, RZ, RZ, R2 ;  /* 0x000000ffffbd7224 */ /* 0x000fe200078e0002 */
[----:B------:R-:W-:Y:S01]  /*10d20*/  MOV R4, R12 ;  /* 0x0000000c00047202 */ /* 0x000fe20000000f00 */
[----:B------:R-:W-:Y:S01]  /*10d30*/  IMAD.MOV.U32 R5, RZ, RZ, R11 ;  /* 0x000000ffff057224 */ /* 0x000fe200078e000b */
[----:B------:R-:W-:Y:S02]  /*10d40*/  MOV R2, 0x1f ;  /* 0x0000001f00027802 */ /* 0x000fe40000000f00 */
[----:B------:R-:W-:-:S02]  /*10d50*/  MOV R0, 0x10d70 ;  /* 0x00010d7000007802 */ /* 0x000fc40000000f00 */
[----:B------:R-:W-:Y:S05]  /*10d60*/  CALL.REL.NOINC `($__internal_45_$__cuda_sm70_shflsync_idx_p) ;  /* 0x000000d000007944 */ /* 0x000fea0003c00000 */
[----:B------:R-:W-:Y:S01]  /*10d70*/  MOV R3, R2 ;  /* 0x0000000200037202 */ /* 0x000fe20000000f00 */
[----:B------:R-:W-:Y:S05]  /*10d80*/  BRA `(.L_x_2236) ;  /* 0xffffe04000007947 */ /* 0x000fea000383ffff */
.L_x_2195:
[----:B------:R-:W-:Y:S01]  /*10d90*/  IMAD.MOV.U32 R5, RZ, RZ, R9 ;  /* 0x000000ffff057224 */ /* 0x000fe200078e0009 */
[----:B------:R-:W-:-:S02]  /*10da0*/  MOV R2, 0x1f ;  /* 0x0000001f00027802 */ /* 0x000fc40000000f00 */
[----:B------:R-:W-:Y:S02]  /*10db0*/  MOV R0, 0x10dd0 ;  /* 0x00010dd000007802 */ /* 0x000fe40000000f00 */
[----:B-1234-:R-:W-:Y:S05]  /*10dc0*/  CALL.REL.NOINC `($__internal_45_$__cuda_sm70_shflsync_idx_p) ;  /* 0x0000007000007944 */ /* 0x01efea0003c00000 */
[----:B------:R-:W-:Y:S01]  /*10dd0*/  MOV R10, R2 ;  /* 0x00000002000a7202 */ /* 0x000fe20000000f00 */
[----:B------:R-:W-:Y:S05]  /*10de0*/  BRA `(.L_x_2194) ;  /* 0xffffe04000007947 */ /* 0x000fea000383ffff */
        .weak           $__internal_44_$__cuda_sm70_shflsync_bfly_p
        .type           $__internal_44_$__cuda_sm70_shflsync_bfly_p,@function
        .size           $__internal_44_$__cuda_sm70_shflsync_bfly_p,($__internal_45_$__cuda_sm70_shflsync_idx_p - $__internal_44_$__cuda_sm70_shflsync_bfly_p)
$__internal_44_$__cuda_sm70_shflsync_bfly_p:
[----:B------:R-:W-:Y:S04]  /*10df0*/  WARPSYNC R4 ;  /* 0x0000000400007348 */ /* 0x000fe80003800000 */
[----:B------:R1:W2:Y:S01]  /*10e00*/  SHFL.BFLY PT, R7, R8, R7, R5 ;  /* 0x0c00000708077389 */ /* 0x0002a200000e0005 */
[----:B------:R-:W-:Y:S02]  /*10e10*/  MOV R9, 0x0 ;  /* 0x0000000000097802 */ /* 0x000fe40000000f00 */
[----:B-1----:R-:W-:-:S04]  /*10e20*/  MOV R8, R6 ;  /* 0x0000000600087202 */ /* 0x002fc80000000f00 */
[----:B--2---:R-:W-:Y:S05]  /*10e30*/  RET.REL.NODEC R8 `(_ZN7cutlass13device_kernelIN5flash19enable_sm80_to_sm89INS1_16FlashAttnFwdSm80INS1_25CollectiveMainloopFwdSm80ILi8ELi2ELb0EN4cute5tupleIJNS5_1CILi128EEENS7_ILi64EEENS7_ILi192EEEEEELi192ENS_10bfloat16_tEfNS_4arch4Sm80ELb1ELb0ELb0ELb1ELb0ELb0ELb1ELb1EEENS1_21CollectiveEpilogueFwdINS6_IJS8_SA_S9_EEENS6_IJNS7_ILi1EEESI_SI_EEESC_SE_Li256ELb1ELb1ELb1ELb0EEENS1_36VarlenDynamicPersistentTileSchedulerILi128ELi64ELi256ELi256ELb1ELb1ELb0ELb1ELb1ELb1EEEEEEEEEvNT_6ParamsE) ;  /* 0xfffef1c008007950 */ /* 0x004fea0003c3ffff */
        .weak           $__internal_45_$__cuda_sm70_shflsync_idx_p
        .type           $__internal_45_$__cuda_sm70_shflsync_idx_p,@function
        .size           $__internal_45_$__cuda_sm70_shflsync_idx_p,($__internal_46_$__cuda_sm70_shflsync_up_p - $__internal_45_$__cuda_sm70_shflsync_idx_p)
$__internal_45_$__cuda_sm70_shflsync_idx_p:
[----:B------:R-:W-:Y:S04]  /*10e40*/  WARPSYNC R187 ;  /* 0x000000bb00007348 */ /* 0x000fe80003800000 */
[----:B------:R1:W2:Y:S02]  /*10e50*/  SHFL.IDX PT, R2, R5, R4, R2 ;  /* 0x0000000405027389 */ /* 0x0002a400000e0002 */
[----:B-1----:R-:W-:Y:S02]  /*10e60*/  MOV R4, R0 ;  /* 0x0000000000047202 */ /* 0x002fe40000000f00 */
[----:B------:R-:W-:-:S04]  /*10e70*/  MOV R5, 0x0 ;  /* 0x0000000000057802 */ /* 0x000fc80000000f00 */
[----:B--2---:R-:W-:Y:S05]  /*10e80*/  RET.REL.NODEC R4 `(_ZN7cutlass13device_kernelIN5flash19enable_sm80_to_sm89INS1_16FlashAttnFwdSm80INS1_25CollectiveMainloopFwdSm80ILi8ELi2ELb0EN4cute5tupleIJNS5_1CILi128EEENS7_ILi64EEENS7_ILi192EEEEEELi192ENS_10bfloat16_tEfNS_4arch4Sm80ELb1ELb0ELb0ELb1ELb0ELb0ELb1ELb1EEENS1_21CollectiveEpilogueFwdINS6_IJS8_SA_S9_EEENS6_IJNS7_ILi1EEESI_SI_EEESC_SE_Li256ELb1ELb1ELb1ELb0EEENS1_36VarlenDynamicPersistentTileSchedulerILi128ELi64ELi256ELi256ELb1ELb1ELb0ELb1ELb1ELb1EEEEEEEEEvNT_6ParamsE) ;  /* 0xfffef17004007950 */ /* 0x004fea0003c3ffff */
        .weak           $__internal_46_$__cuda_sm70_shflsync_up_p
        .type           $__internal_46_$__cuda_sm70_shflsync_up_p,@function
        .size           $__internal_46_$__cuda_sm70_shflsync_up_p,($__internal_47_$__cuda_sm70_votesync_ballot - $__internal_46_$__cuda_sm70_shflsync_up_p)
$__internal_46_$__cuda_sm70_shflsync_up_p:
[----:B------:R-:W-:Y:S01]  /*10e90*/  MOV R4, R0 ;  /* 0x0000000000047202 */ /* 0x000fe20000000f00 */
[----:B------:R-:W-:Y:S04]  /*10ea0*/  WARPSYNC R194 ;  /* 0x000000c200007348 */ /* 0x000fe80003800000 */
[----:B------:R-:W-:Y:S01]  /*10eb0*/  MOV R5, 0x0 ;  /* 0x0000000000057802 */ /* 0x000fe20000000f00 */
[----:B------:R1:W2:Y:S03]  /*10ec0*/  SHFL.UP PT, R2, R9, R2, R195 ;  /* 0x0400000209027389 */ /* 0x0002a600000e00c3 */
[----:B------:R-:W-:Y:S05]  /*10ed0*/  RET.REL.NODEC R4 `(_ZN7cutlass13device_kernelIN5flash19enable_sm80_to_sm89INS1_16FlashAttnFwdSm80INS1_25CollectiveMainloopFwdSm80ILi8ELi2ELb0EN4cute5tupleIJNS5_1CILi128EEENS7_ILi64EEENS7_ILi192EEEEEELi192ENS_10bfloat16_tEfNS_4arch4Sm80ELb1ELb0ELb0ELb1ELb0ELb0ELb1ELb1EEENS1_21CollectiveEpilogueFwdINS6_IJS8_SA_S9_EEENS6_IJNS7_ILi1EEESI_SI_EEESC_SE_Li256ELb1ELb1ELb1ELb0EEENS1_36VarlenDynamicPersistentTileSchedulerILi128ELi64ELi256ELi256ELb1ELb1ELb0ELb1ELb1ELb1EEEEEEEEEvNT_6ParamsE) ;  /* 0xfffef12004007950 */ /* 0x000fea0003c3ffff */
        .weak           $__internal_47_$__cuda_sm70_votesync_ballot
        .type           $__internal_47_$__cuda_sm70_votesync_ballot,@function
        .size           $__internal_47_$__cuda_sm70_votesync_ballot,(.L_x_2512 - $__internal_47_$__cuda_sm70_votesync_ballot)
$__internal_47_$__cuda_sm70_votesync_ballot:
[----:B------:R-:W-:Y:S01]  /*10ee0*/  ISETP.NE.U32.AND P0, PT, R2, 0x1, PT ;  /* 0x000000010200780c */ /* 0x000fe20003f05070 */
[----:B------:R-:W-:Y:S01]  /*10ef0*/  IMAD.MOV.U32 R2, RZ, RZ, R0 ;  /* 0x000000ffff027224 */ /* 0x000fe200078e0000 */
[----:B------:R-:W-:Y:S04]  /*10f00*/  WARPSYNC R186 ;  /* 0x000000ba00007348 */ /* 0x000fe80003800000 */
[----:B------:R-:W-:-:S07]  /*10f10*/  IMAD.MOV.U32 R3, RZ, RZ, 0x0 ;  /* 0x00000000ff037424 */ /* 0x000fce00078e00ff */
[----:B------:R-:W-:-:S04]  /*10f20*/  VOTE.ANY R8, PT, !P0 ;  /* 0x0000000000087806 */ /* 0x000fc800040e0100 */
[----:B------:R-:W-:Y:S01]  /*10f30*/  LOP3.LUT R8, R8, R186, RZ, 0xc0, !PT ;  /* 0x000000ba08087212 */ /* 0x000fe200078ec0ff */
[----:B------:R-:W-:Y:S06]  /*10f40*/  RET.REL.NODEC R2 `(_ZN7cutlass13device_kernelIN5flash19enable_sm80_to_sm89INS1_16FlashAttnFwdSm80INS1_25CollectiveMainloopFwdSm80ILi8ELi2ELb0EN4cute5tupleIJNS5_1CILi128EEENS7_ILi64EEENS7_ILi192EEEEEELi192ENS_10bfloat16_tEfNS_4arch4Sm80ELb1ELb0ELb0ELb1ELb0ELb0ELb1ELb1EEENS1_21CollectiveEpilogueFwdINS6_IJS8_SA_S9_EEENS6_IJNS7_ILi1EEESI_SI_EEESC_SE_Li256ELb1ELb1ELb1ELb0EEENS1_36VarlenDynamicPersistentTileSchedulerILi128ELi64ELi256ELi256ELb1ELb1ELb0ELb1ELb1ELb1EEEEEEEEEvNT_6ParamsE) ;  /* 0xfffef0b002007950 */ /* 0x000fec0003c3ffff */
.L_x_2237:
        /* <DEDUP_REMOVED lines=11> */
.L_x_2512:


//--------------------- .text._ZN7cutlass13device_kernelIN5flash19enable_sm80_to_sm89INS1_16FlashAttnFwdSm80INS1_25CollectiveMainloopFwdSm80ILi8ELi2ELb0EN4cute5tupleIJNS5_1CILi128EEENS7_ILi64EEENS7_ILi192EEEEEELi192ENS_10bfloat16_tEfNS_4arch4Sm80ELb1ELb0ELb0ELb1ELb0ELb1ELb1ELb1EEENS1_21CollectiveEpilogueFwdINS6_IJS8_SA_S9_EEENS6_IJNS7_ILi1EEESI_SI_EEESC_SE_Li256ELb1ELb1ELb1ELb0EEENS1_36VarlenDynamicPersistentTileSchedulerILi128ELi64ELi256ELi256ELb1ELb1ELb0ELb1ELb1ELb1EEEEEEEEEvNT_6ParamsE --------------------------
	.section	.text._ZN7cutlass13device_kernelIN5flash19enable_sm80_to_sm89INS1_16FlashAttnFwdSm80INS1_25CollectiveMainloopFwdSm80ILi8ELi2ELb0EN4cute5tupleIJNS5_1CILi128EEENS7_ILi64EEENS7_ILi192EEEEEELi192ENS_10bfloat16_tEfNS_4arch4Sm80ELb1ELb0ELb0ELb1ELb0ELb1ELb1ELb1EEENS1_21CollectiveEpilogueFwdINS6_IJS8_SA_S9_EEENS6_IJNS7_ILi1EEESI_SI_EEESC_SE_Li256ELb1ELb1ELb1ELb0EEENS1_36VarlenDynamicPersistentTileSchedulerILi128ELi64ELi256ELi256ELb1ELb1ELb0ELb1ELb1ELb1EEEEEEEEEvNT_6ParamsE,"ax",@progbits
	.sectioninfo	@"SHI_REGISTERS=254"
	.align	128
.text._ZN7cutlass13device_kernelIN5flash19enable_sm80_to_sm89INS1_16FlashAttnFwdSm80INS1_25CollectiveMainloopFwdSm80ILi8ELi2ELb0EN4cute5tupleIJNS5_1CILi128EEENS7_ILi64EEENS7_ILi192EEEEEELi192ENS_10bfloat16_tEfNS_4arch4Sm80ELb1ELb0ELb0ELb1ELb0ELb1ELb1ELb1EEENS1_21CollectiveEpilogueFwdINS6_IJS8_SA_S9_EEENS6_IJNS7_ILi1EEESI_SI_EEESC_SE_Li256ELb1ELb1ELb1ELb0EEENS1_36VarlenDynamicPersistentTileSchedulerILi128ELi64ELi256ELi256ELb1ELb1ELb0ELb1ELb1ELb1EEEEEEEEEvNT_6ParamsE:
        .type           _ZN7cutlass13device_kernelIN5flash19enable_sm80_to_sm89INS1_16FlashAttnFwdSm80INS1_25CollectiveMainloopFwdSm80ILi8ELi2ELb0EN4cute5tupleIJNS5_1CILi128EEENS7_ILi64EEENS7_ILi192EEEEEELi192ENS_10bfloat16_tEfNS_4arch4Sm80ELb1ELb0ELb0ELb1ELb0ELb1ELb1ELb1EEENS1_21CollectiveEpilogueFwdINS6_IJS8_SA_S9_EEENS6_IJNS7_ILi1EEESI_SI_EEESC_SE_Li256ELb1ELb1ELb1ELb0EEENS1_36VarlenDynamicPersistentTileSchedulerILi128ELi64ELi256ELi256ELb1ELb1ELb0ELb1ELb1ELb1EEEEEEEEEvNT_6ParamsE,@function
        .size           _ZN7cutlass13device_kernelIN5flash19enable_sm80_to_sm89INS1_16FlashAttnFwdSm80INS1_25CollectiveMainloopFwdSm80ILi8ELi2ELb0EN4cute5tupleIJNS5_1CILi128EEENS7_ILi64EEENS7_ILi192EEEEEELi192ENS_10bfloat16_tEfNS_4arch4Sm80ELb1ELb0ELb0ELb1ELb0ELb1ELb1ELb1EEENS1_21CollectiveEpilogueFwdINS6_IJS8_SA_S9_EEENS6_IJNS7_ILi1EEESI_SI_EEESC_SE_Li256ELb1ELb1ELb1ELb0EEENS1_36VarlenDynamicPersistentTileSchedulerILi128ELi64ELi256ELi256ELb1ELb1ELb0ELb1ELb1ELb1EEEEEEEEEvNT_6ParamsE,(.L_x_2517 - _ZN7cutlass13device_kernelIN5flash19enable_sm80_to_sm89INS1_16FlashAttnFwdSm80INS1_25CollectiveMainloopFwdSm80ILi8ELi2ELb0EN4cute5tupleIJNS5_1CILi128EEENS7_ILi64EEENS7_ILi192EEEEEELi192ENS_10bfloat16_tEfNS_4arch4Sm80ELb1ELb0ELb0ELb1ELb0ELb1ELb1ELb1EEENS1_21CollectiveEpilogueFwdINS6_IJS8_SA_S9_EEENS6_IJNS7_ILi1EEESI_SI_EEESC_SE_Li256ELb1ELb1ELb1ELb0EEENS1_36VarlenDynamicPersistentTileSchedulerILi128ELi64ELi256ELi256ELb1ELb1ELb0ELb1ELb1ELb1EEEEEEEEEvNT_6ParamsE)
        .other          _ZN7cutlass13device_kernelIN5flash19enable_sm80_to_sm89INS1_16FlashAttnFwdSm80INS1_25CollectiveMainloopFwdSm80ILi8ELi2ELb0EN4cute5tupleIJNS5_1CILi128EEENS7_ILi64EEENS7_ILi192EEEEEELi192ENS_10bfloat16_tEfNS_4arch4Sm80ELb1ELb0ELb0ELb1ELb0ELb1ELb1ELb1EEENS1_21CollectiveEpilogueFwdINS6_IJS8_SA_S9_EEENS6_IJNS7_ILi1EEESI_SI_EEESC_SE_Li256ELb1ELb1ELb1ELb0EEENS1_36VarlenDynamicPersistentTileSchedulerILi128ELi64ELi256ELi256ELb1ELb1ELb0ELb1ELb1ELb1EEEEEEEEEvNT_6ParamsE,@"STO_CUDA_ENTRY STV_DEFAULT"
_ZN7cutlass13device_kernelIN5flash19enable_sm80_to_sm89INS1_16FlashAttnFwdSm80INS1_25CollectiveMainloopFwdSm80ILi8ELi2ELb0EN4cute5tupleIJNS5_1CILi128EEENS7_ILi64EEENS7_ILi192EEEEEELi192ENS_10bfloat16_tEfNS_4arch4Sm80ELb1ELb0ELb0ELb1ELb0ELb1ELb1ELb1EEENS1_21CollectiveEpilogueFwdINS6_IJS8_SA_S9_EEENS6_IJNS7_ILi1EEESI_SI_EEESC_SE_Li256ELb1ELb1ELb1ELb0EEENS1_36VarlenDynamicPersistentTileSchedulerILi128ELi64ELi256ELi256ELb1ELb1ELb0ELb1ELb1ELb1EEEEEEEEEvNT_6ParamsE:
        /* <DEDUP_REMOVED lines=55> */
.L_x_2243:
        /* <DEDUP_REMOVED lines=16> */
.L_x_2416:
        /* <DEDUP_REMOVED lines=16> */
.L_x_2417:
[----:B--2---:R-:W-:-:S05]  /*0570*/  IMAD R17, R17, c[0x0][0x538], RZ ;  /* 0x00014e0011117a24 */ /* 0x004fca00078e02ff */
[----:B------:R-:W-:-:S04]  /*0580*/  IADD3 R6, R17, R6, RZ ;  /* 0x0000000611067210 */ /* 0x000fc80007ffe0ff */
[----:B------:R-:W-:-:S13]  /*0590*/  ISETP.GT.AND P0, PT, R6, UR4, PT ;  /* 0x0000000406007c0c */ /* 0x000fda000bf04270 */
[----:B-1----:R-:W-:Y:S05]  /*05a0*/  @!P0 BRA `(.L_x_2243) ;  /* 0xfffffdc000008947 */ /* 0x002fea000383ffff */
.L_x_2239:
[----:B------:R-:W-:-:S05]  /*05b0*/  IADD3 R200, -R17, R6, RZ ;  /* 0x0000000611c87210 */ /* 0x000fca0007ffe1ff */
[----:B------:R-:W-:-:S05]  /*05c0*/  IMAD R0, R7, c[0x0][0x538], R200 ;  /* 0x00014e0007007a24 */ /* 0x000fca00078e02c8 */
[----:B------:R-:W-:Y:S01]  /*05d0*/  ISETP.GT.AND P0, PT, R0, UR4, PT ;  /* 0x0000000400007c0c */ /* 0x000fe2000bf04270 */
[----:B------:R-:W-:-:S12]  /*05e0*/  BRA.DIV ~URZ, `(.L_x_2244) ;  /* 0x0001bfe27f007947 */ /* 0x000fd8000b800000 */
[----:B------:R-:W-:-:S04]  /*05f0*/  VOTE.ANY R5, PT, !P0 ;  /* 0x0000000000057806 */ /* 0x000fc800040e0100 */
.L_x_2418:
[----:B------:R-:W1:Y:S02]  /*0600*/  POPC R16, R5 ;  /* 0x0000000500107309 */ /* 0x000e640000000000 */
[----:B-1----:R-:W-:Y:S01]  /*0610*/  IADD3 R203, R16, R203, RZ ;  /* 0x000000cb10cb7210 */ /* 0x002fe20007ffe0ff */
[----:B------:R-:W-:Y:S05]  /*0620*/  BRA.DIV ~URZ, `(.L_x_2245) ;  /* 0x0001bfe27f007947 */ /* 0x000fea000b800000 */
[----:B------:R1:W2:Y:S01]  /*0630*/  SHFL.IDX PT, R4, R4, R16, 0x1f ;  /* 0x00001f1004047589 */ /* 0x0002a200000e0000 */
[----:B------:R-:W-:-:S03]  /*0640*/  MOV R9, RZ ;  /* 0x000000ff00097202 */ /* 0x000fc60000000f00 */
[----:B------:R1:W3:Y:S04]  /*0650*/  SHFL.IDX PT, R3, R3, R16, 0x1f ;  /* 0x00001f1003037589 */ /* 0x0002e800000e0000 */
.L_x_2419:
[----:B------:R-:W-:Y:S01]  /*0660*/  ISETP.NE.AND P0, PT, R5, RZ, PT ;  /* 0x000000ff0500720c */ /* 0x000fe20003f05270 */
[----:B------:R-:W-:-:S12]  /*0670*/  BSSY B0, `(.L_x_2246) ;  /* 0x0000005000007945 */ /* 0x000fd80003800000 */
[----:B------:R-:W-:Y:S05]  /*0680*/  @!P0 BRA `(.L_x_2247) ;  /* 0x0000003000008947 */ /* 0x000fea0003800000 */
[----:B-1----:R-:W-:Y:S01]  /*0690*/  IADD3 R16, R16, -0x1, RZ ;  /* 0xffffffff10107810 */ /* 0x002fe20007ffe0ff */
[----:B------:R-:W-:Y:S05]  /*06a0*/  BRA.DIV ~URZ, `(.L_x_2248) ;  /* 0x0001c0227f007947 */ /* 0x000fea000b800000 */
[----:B------:R1:W4:Y:S02]  /*06b0*/  SHFL.IDX PT, R9, R7, R16, 0x1f ;  /* 0x00001f1007097589 */ /* 0x00032400000e0000 */
.L_x_2247:
[----:B------:R-:W-:Y:S05]  /*06c0*/  BSYNC B0 ;  /* 0x0000000000007941 */ /* 0x000fea0003800000 */
.L_x_2246:
[----:B---3--:R-:W-:Y:S01]  /*06d0*/  ISETP.NE.AND P0, PT, R3, 0x1, PT ;  /* 0x000000010300780c */ /* 0x008fe20003f05270 */
[----:B----4-:R-:W-:Y:S01]  /*06e0*/  IMAD R200, R9, c[0x0][0x538], R200 ;  /* 0x00014e0009c87a24 */ /* 0x010fe200078e02c8 */
[----:B------:R-:W-:Y:S04]  /*06f0*/  BSSY B0, `(.L_x_2249) ;  /* 0x0000076000007945 */ /* 0x000fe80003800000 */
[----:B-1----:R-:W-:-:S07]  /*0700*/  IADD3 R7, -R200, UR4, RZ ;  /* 0x00000004c8077c10 */ /* 0x002fce000fffe1ff */
        /* <DEDUP_REMOVED lines=56> */
.L_x_2250:
        /* <DEDUP_REMOVED lines=60> */
.L_x_2251:
[----:B------:R-:W-:Y:S05]  /*0e50*/  BSYNC B0 ;  /* 0x0000000000007941 */ /* 0x000fea0003800000 */
.L_x_2249:
[----:B------:R-:W-:-:S04]  /*0e60*/  LOP3.LUT R201, RZ, R10, RZ, 0x33, !PT ;  /* 0x0000000affc97212 */ /* 0x000fc800078e33ff */
[----:B------:R-:W-:Y:S01]  /*0e70*/  IADD3 R201, R201, R4, RZ ;  /* 0x00000004c9c97210 */ /* 0x000fe20007ffe0ff */
[----:B------:R-:W-:Y:S05]  /*0e80*/  BRA `(.L_x_2252) ;  /* 0x0000004000007947 */ /* 0x000fea0003800000 */
.L_x_2240:
[----:B------:R-:W-:Y:S01]  /*0e90*/  IMAD.MOV.U32 R201, RZ, RZ, RZ ;  /* 0x000000ffffc97224 */ /* 0x000fe200078e00ff */
[----:B------:R-:W-:Y:S01]  /*0ea0*/  MOV R202, RZ ;  /* 0x000000ff00ca7202 */ /* 0x000fe20000000f00 */
[----:B------:R-:W-:Y:S01]  /*0eb0*/  IMAD.U32 R200, RZ, RZ, UR4 ;  /* 0x00000004ffc87e24 */ /* 0x000fe2000f8e00ff */
[----:B------:R-:W-:Y:S02]  /*0ec0*/  MOV R203, c[0x0][0x53c] ;  /* 0x00014f0000cb7a02 */ /* 0x000fe40000000f00 */
.L_x_2252:
[----:B------:R-:W-:Y:S01]  /*0ed0*/  ISETP.NE.AND P0, PT, R2, RZ, PT ;  /* 0x000000ff0200720c */ /* 0x000fe20003f05270 */
[----:B------:R-:W-:-:S12]  /*0ee0*/  WARPSYNC 0xffffffff ;  /* 0xffffffff00007948 */ /* 0x000fd80003800000 */
[----:B------:R1:W-:Y:S04]  /*0ef0*/  @!P0 STS.128 [0x24100], R200 ;  /* 0x024100c8ff008388 */ /* 0x0003e80000000c00 */
[----:B------:R-:W-:Y:S06]  /*0f00*/  BAR.ARV 0x5, 0x100 ;  /* 0x0144000000007b1d */ /* 0x000fec0000002000 */
.L_x_2238:
[----:B-1----:R-:W-:-:S13]  /*0f10*/  ISETP.GE.AND P0, PT, R203, c[0x0][0x53c], PT ;  /* 0x00014f00cb007a0c */ /* 0x002fda0003f06270 */
[----:B------:R-:W-:Y:S05]  /*0f20*/  @P0 EXIT ;  /* 0x000000000000094d */ /* 0x000fea0003800000 */
[----:B------:R-:W-:-:S04]  /*0f30*/  SHF.R.S32.HI R10, RZ, 0x1f, R205 ;  /* 0x0000001fff0a7819 */ /* 0x000fc800000114cd */
[CC--:B------:R-:W-:Y:S02]  /*0f40*/  LEA.HI R11, R10.reuse, R205.reuse, RZ, 0x3 ;  /* 0x000000cd0a0b7211 */ /* 0x0c0fe400078f18ff */
[CC--:B------:R-:W-:Y:S02]  /*0f50*/  LEA.HI R5, R10.reuse, R205.reuse, RZ, 0x4 ;  /* 0x000000cd0a057211 */ /* 0x0c0fe400078f20ff */
[----:B------:R-:W-:Y:S02]  /*0f60*/  SHF.R.S32.HI R9, RZ, 0x3, R11 ;  /* 0x00000003ff097819 */ /* 0x000fe4000001140b */
[----:B------:R-:W-:Y:S02]  /*0f70*/  LOP3.LUT R0, R11, 0xfffffff8, RZ, 0xc0, !PT ;  /* 0xfffffff80b007812 */ /* 0x000fe400078ec0ff */
        /* <DEDUP_REMOVED lines=14> */
[----:B------:R-:W-:Y:S02]  /*1060*/  SHF.R.S32.HI R6, RZ, 0x1f, R7 ;  /* 0x0000001fff067819 */ /* 0x000fe40000011407 */
[----:B------:R-:W-:Y:S02]  /*1070*/  LOP3.LUT R138, R3, R2, R138, 0xf6, !PT ;  /* 0x00000002038a7212 */ /* 0x000fe400078ef68a */
[----:B------:R-:W-:Y:S02]  /*1080*/  LEA.HI R3, R6, R7, RZ, 0x3 ;  /* 0x0000000706037211 */ /* 0x000fe400078f18ff */
[----:B------:R-:W-:Y:S01]  /*1090*/  LEA.HI R5, R5, R8, RZ, 0x1 ;  /* 0x0000000805057211 */ /* 0x000fe200078f08ff */
[----:B------:R-:W-:Y:S01]  /*10a0*/  IMAD.SHL.U32 R138, R138, 0x2, RZ ;  /* 0x000000028a8a7824 */ /* 0x000fe200078e00ff */
[C---:B------:R-:W-:Y:S01]  /*10b0*/  LOP3.LUT R6, R3.reuse, 0xfffffff8, RZ, 0xc0, !PT ;  /* 0xfffffff803067812 */ /* 0x040fe200078ec0ff */
[----:B------:R-:W-:Y:S01]  /*10c0*/  IMAD.SHL.U32 R3, R3, 0x40, RZ ;  /* 0x0000004003037824 */ /* 0x000fe200078e00ff */
[----:B------:R-:W-:-:S02]  /*10d0*/  SHF.R.S32.HI R2, RZ, 0x5, R4 ;  /* 0x00000005ff027819 */ /* 0x000fc40000011404 */
[----:B------:R-:W-:Y:S01]  /*10e0*/  SHF.R.S32.HI R9, RZ, 0x1f, R4 ;  /* 0x0000001fff097819 */ /* 0x000fe20000011404 */
[----:B------:R-:W-:Y:S01]  /*10f0*/  IMAD.IADD R6, R7, 0x1, -R6 ;  /* 0x0000000107067824 */ /* 0x000fe200078e0a06 */
[----:B------:R-:W-:Y:S02]  /*1100*/  LOP3.LUT R4, R4, 0xffffffe0, RZ, 0xc0, !PT ;  /* 0xffffffe004047812 */ /* 0x000fe400078ec0ff */
[----:B------:R-:W-:Y:S02]  /*1110*/  LOP3.LUT R5, R5, 0xfffffffe, RZ, 0xc0, !PT ;  /* 0xfffffffe05057812 */ /* 0x000fe400078ec0ff */
[----:B------:R-:W-:Y:S01]  /*1120*/  LEA.HI R9, R9, R2, RZ, 0x3 ;  /* 0x0000000209097211 */ /* 0x000fe200078f18ff */
[----:B------:R-:W-:Y:S01]  /*1130*/  IMAD.IADD R209, R205, 0x1, -R4 ;  /* 0x00000001cdd17824 */ /* 0x000fe200078e0a04 */
[----:B------:R-:W-:Y:S01]  /*1140*/  LEA.HI R211, R10, R205, RZ, 0x2 ;  /* 0x000000cd0ad37211 */ /* 0x000fe200078f10ff */
[----:B------:R-:W-:Y:S01]  /*1150*/  IMAD.IADD R5, R8, 0x1, -R5 ;  /* 0x0000000108057824 */ /* 0x000fe200078e0a05 */
[----:B------:R-:W-:Y:S01]  /*1160*/  LOP3.LUT R9, R9, 0xffffff8, RZ, 0xc0, !PT ;  /* 0x0ffffff809097812 */ /* 0x000fe200078ec0ff */
[----:B------:R-:W-:Y:S01]  /*1170*/  IMAD.SHL.U32 R4, R6, 0x40, RZ ;  /* 0x0000004006047824 */ /* 0x000fe200078e00ff */
[----:B------:R-:W-:Y:S01]  /*1180*/  SHF.R.S32.HI R8, RZ, 0x1f, R209 ;  /* 0x0000001fff087819 */ /* 0x000fe200000114d1 */
[----:B------:R-:W-:Y:S01]  /*1190*/  IMAD.SHL.U32 R7, R5, 0x8, RZ ;  /* 0x0000000805077824 */ /* 0x000fe200078e00ff */
[----:B------:R-:W-:Y:S01]  /*11a0*/  LOP3.LUT R210, R211, 0xfffffffc, RZ, 0xc0, !PT ;  /* 0xfffffffcd3d27812 */ /* 0x000fe200078ec0ff */
[----:B------:R-:W-:Y:S01]  /*11b0*/  IMAD.IADD R9, R2, 0x1, -R9 ;  /* 0x0000000102097824 */ /* 0x000fe200078e0a09 */
[----:B------:R-:W-:Y:S01]  /*11c0*/  LOP3.LUT R4, R4, 0x1c0, RZ, 0xc0, !PT ;  /* 0x000001c004047812 */ /* 0x000fe200078ec0ff */
[----:B------:R-:W-:Y:S01]  /*11d0*/  IMAD.SHL.U32 R2, R2, 0x400, RZ ;  /* 0x0000040002027824 */ /* 0x000fe200078e00ff */
[----:B------:R-:W-:Y:S01]  /*11e0*/  LOP3.LUT R0, R0, 0x1c0, RZ, 0xc0, !PT ;  /* 0x000001c000007812 */ /* 0x000fe200078ec0ff */
[----:B------:R-:W-:Y:S01]  /*11f0*/  IMAD.IADD R210, R205, 0x1, -R210 ;  /* 0x00000001cdd27824 */ /* 0x000fe200078e0ad2 */
[----:B------:R-:W-:-:S02]  /*1200*/  LEA.HI R8, R8, R209, RZ, 0x2 ;  /* 0x000000d108087211 */ /* 0x000fc400078f10ff */
[----:B------:R-:W-:Y:S01]  /*1210*/  LOP3.LUT R7, R4, 0x8, R7, 0xf8, !PT ;  /* 0x0000000804077812 */ /* 0x000fe200078ef807 */
[C---:B------:R-:W-:Y:S01]  /*1220*/  IMAD.SHL.U32 R140, R210.reuse, 0x4, RZ ;  /* 0x00000004d28c7824 */ /* 0x040fe200078e00ff */
[----:B------:R-:W-:Y:S01]  /*1230*/  SHF.R.U32.HI R4, RZ, 0x3, R4 ;  /* 0x00000003ff047819 */ /* 0x000fe20000011604 */
[----:B------:R-:W-:Y:S01]  /*1240*/  IMAD.SHL.U32 R142, R210, 0x8, RZ ;  /* 0x00000008d28e7824 */ /* 0x000fe200078e00ff */
[----:B------:R-:W-:Y:S02]  /*1250*/  LOP3.LUT R11, R0, 0x8, R11, 0xf8, !PT ;  /* 0x00000008000b7812 */ /* 0x000fe400078ef80b */
[----:B------:R-:W-:Y:S02]  /*1260*/  SHF.R.U32.HI R0, RZ, 0x3, R0 ;  /* 0x00000003ff007819 */ /* 0x000fe40000011600 */
[----:B------:R-:W-:Y:S02]  /*1270*/  SHF.R.S32.HI R208, RZ, 0x2, R8 ;  /* 0x00000002ffd07819 */ /* 0x000fe40000011408 */
[----:B------:R-:W-:Y:S01]  /*1280*/  LOP3.LUT R4, R7, R4, RZ, 0x3c, !PT ;  /* 0x0000000407047212 */ /* 0x000fe200078e3cff */
[----:B------:R-:W-:Y:S01]  /*1290*/  IMAD.MOV.U32 R7, RZ, RZ, 0x40 ;  /* 0x00000040ff077424 */ /* 0x000fe200078e00ff */
[----:B------:R-:W-:Y:S01]  /*12a0*/  LOP3.LUT R3, R3, 0xfffffe00, RZ, 0xc0, !PT ;  /* 0xfffffe0003037812 */ /* 0x000fe200078ec0ff */
[----:B------:R-:W-:Y:S01]  /*12b0*/  IMAD R208, R9, 0x10, R208 ;  /* 0x0000001009d07824 */ /* 0x000fe200078e02d0 */
[----:B------:R-:W-:-:S02]  /*12c0*/  LOP3.LUT R0, R11, R0, RZ, 0x3c, !PT ;  /* 0x000000000b007212 */ /* 0x000fc400078e3cff */
[----:B------:R-:W-:Y:S01]  /*12d0*/  R2P PR, R6, 0x6 ;  /* 0x0000000606007804 */ /* 0x000fe20000000000 */
[----:B------:R-:W-:Y:S01]  /*12e0*/  IMAD.MOV.U32 R6, RZ, RZ, 0x20 ;  /* 0x00000020ff067424 */ /* 0x000fe200078e00ff */
[CC--:B------:R-:W-:Y:S01]  /*12f0*/  IADD3 R2, R4.reuse, R3.reuse, R2 ;  /* 0x0000000304027210 */ /* 0x0c0fe20007ffe002 */
[----:B------:R-:W-:Y:S01]  /*1300*/  IMAD R0, R5, 0x200, R0 ;  /* 0x0000020005007824 */ /* 0x000fe200078e0200 */
[----:B------:R-:W-:Y:S02]  /*1310*/  LOP3.LUT R4, R4, R3, RZ, 0xfc, !PT ;  /* 0x0000000304047212 */ /* 0x000fe400078efcff */
[----:B------:R-:W-:Y:S02]  /*1320*/  LEA.HI R9, R210, R210, RZ, 0x1 ;  /* 0x000000d2d2097211 */ /* 0x000fe400078f08ff */
[----:B------:R-:W-:Y:S02]  /*1330*/  IADD3 R3, R140, 0x40, RZ ;  /* 0x000000408c037810 */ /* 0x000fe40007ffe0ff */
[----:B------:R-:W-:-:S02]  /*1340*/  LOP3.LUT R9, R9, 0x1ffffffe, RZ, 0xc0, !PT ;  /* 0x1ffffffe09097812 */ /* 0x000fc400078ec0ff */
[----:B------:R-:W-:Y:S01]  /*1350*/  LOP3.LUT R8, R8, 0x7ffffffc, RZ, 0xc0, !PT ;  /* 0x7ffffffc08087812 */ /* 0x000fe200078ec0ff */
[----:B------:R-:W-:Y:S01]  /*1360*/  IMAD.IADD R136, R140, 0x1, R3 ;  /* 0x000000018c887824 */ /* 0x000fe200078e0203 */
[----:B------:R-:W-:Y:S01]  /*1370*/  SEL R189, R6, 0xffffffe0, !P1 ;  /* 0xffffffe006bd7807 */ /* 0x000fe20004800000 */
[----:B------:R-:W-:Y:S01]  /*1380*/  IMAD.IADD R9, R210, 0x1, -R9 ;  /* 0x00000001d2097824 */ /* 0x000fe200078e0a09 */
[----:B------:R-:W-:Y:S01]  /*1390*/  LEA R184, R4, 0x100, 0x1 ;  /* 0x0000010004b87811 */ /* 0x000fe200078e08ff */
[----:B------:R-:W-:Y:S01]  /*13a0*/  IMAD.IADD R213, R209, 0x1, -R8 ;  /* 0x00000001d1d57824 */ /* 0x000fe200078e0a08 */
[----:B------:R-:W-:Y:S01]  /*13b0*/  LEA R190, R2, 0x18100, 0x1 ;  /* 0x0001810002be7811 */ /* 0x000fe200078e08ff */
[----:B------:R-:W-:Y:S01]  /*13c0*/  IMAD R214, R9, 0x8, R208 ;  /* 0x0000000809d67824 */ /* 0x000fe200078e02d0 */
[----:B------:R-:W-:Y:S01]  /*13d0*/  IADD3 R5, R140, 0x20, RZ ;  /* 0x000000208c057810 */ /* 0x000fe20007ffe0ff */
[----:B------:R-:W-:Y:S01]  /*13e0*/  IMAD.SHL.U32 R213, R213, 0x2, RZ ;  /* 0x00000002d5d57824 */ /* 0x000fe200078e00ff */
[----:B------:R-:W-:Y:S01]  /*13f0*/  SEL R3, R7, 0xffffffc0, !P2 ;  /* 0xffffffc007037807 */ /* 0x000fe20005000000 */
[----:B------:R-:W-:Y:S01]  /*1400*/  IMAD.IADD R187, R190, 0x1, R189 ;  /* 0x00000001bebb7824 */ /* 0x000fe200078e02bd */
[----:B------:R-:W-:Y:S01]  /*1410*/  LEA R188, R0, 0xc100, 0x1 ;  /* 0x0000c10000bc7811 */ /* 0x000fe200078e08ff */
[--C-:B------:R-:W-:Y:S01]  /*1420*/  IMAD.IADD R0, R189, 0x1, R184.reuse ;  /* 0x00000001bd007824 */ /* 0x100fe200078e02b8 */
[----:B------:R-:W-:Y:S01]  /*1430*/  SHF.R.S32.HI R211, RZ, 0x2, R211 ;  /* 0x00000002ffd37819 */ /* 0x000fe200000114d3 */
[----:B------:R-:W-:Y:S01]  /*1440*/  IMAD.IADD R137, R140, 0x1, R5 ;  /* 0x000000018c897824 */ /* 0x000fe200078e0205 */
        /* <DEDUP_REMOVED lines=8> */
.L_x_2415:
        /* <DEDUP_REMOVED lines=30> */
[----:B------:R1:W5:Y:S04]  /*16b0*/  @P6 LDG.E R86, [R8.64] ;  /* 0x0000000808566981 */ /* 0x000368000c1e1900 */
[----:B------:R1:W5:Y:S01]  /*16c0*/  @P5 LDG.E R4, [R12.64] ;  /* 0x000000080c045981 */ /* 0x000362000c1e1900 */
[----:B------:R-:W-:Y:S01]  /*16d0*/  YIELD ;  /* 0x0000000000007946 */ /* 0x000fe20003800000 */
[----:B------:R-:W-:-:S02]  /*16e0*/  LOP3.LUT R217, R202, 0xffff, RZ, 0xc0, !PT ;  /* 0x0000ffffcad97812 */ /* 0x000fc400078ec0ff */
[----:B--2---:R-:W-:Y:S01]  /*16f0*/  P2R R2, PR, RZ, 0x40 ;  /* 0x00000040ff027803 */ /* 0x004fe20000000000 */
[----:B------:R-:W-:Y:S05]  /*1700*/  @P4 BRA `(.L_x_2253) ;  /* 0x0000005000004947 */ /* 0x000fea0003800000 */
[----:B-----5:R-:W-:Y:S01]  /*1710*/  MOV R232, c[0x0][0x168] ;  /* 0x00005a0000e87a02 */ /* 0x020fe20000000f00 */
[----:B------:R-:W-:Y:S05]  /*1720*/  @!P3 BRA `(.L_x_2253) ;  /* 0x000000300000b947 */ /* 0x000fea0003800000 */
[----:B------:R-:W2:Y:S04]  /*1730*/  LDG.E R232, [R14.64] ;  /* 0x000000080ee87981 */ /* 0x000ea8000c1e1900 */
[----:B------:R-:W2:Y:S02]  /*1740*/  LDG.E R3, [R14.64+0x4] ;  /* 0x000004080e037981 */ /* 0x000ea4000c1e1900 */
[----:B--2---:R-:W-:Y:S02]  /*1750*/  IADD3 R232, -R232, R3, RZ ;  /* 0x00000003e8e87210 */ /* 0x004fe40007ffe1ff */
.L_x_2253:
[----:B------:R-:W-:-:S04]  /*1760*/  ISETP.NE.U32.AND P0, PT, RZ, c[0x0][0x368], PT ;  /* 0x0000da00ff007a0c */ /* 0x000fc80003f05070 */
[----:B------:R-:W-:-:S13]  /*1770*/  ISETP.NE.AND.EX P0, PT, RZ, c[0x0][0x36c], PT, P0 ;  /* 0x0000db00ff007a0c */ /* 0x000fda0003f05300 */
[----:B------:R-:W-:Y:S05]  /*1780*/  @!P0 BRA `(.L_x_2254) ;  /* 0x0000004000008947 */ /* 0x000fea0003800000 */
[----:B-1----:R-:W-:-:S04]  /*1790*/  LEA R8, P0, R216, c[0x0][0x368], 0x2 ;  /* 0x0000da00d8087a11 */ /* 0x002fc800078010ff */
[----:B------:R-:W-:-:S05]  /*17a0*/  LEA.HI.X R9, R216, c[0x0][0x36c], R85, 0x2, P0 ;  /* 0x0000db00d8097a11 */ /* 0x000fca00000f1455 */
[----:B------:R1:W5:Y:S01]  /*17b0*/  LDG.E R3, [R8.64] ;  /* 0x0000000808037981 */ /* 0x000362000c1e1900 */
[----:B------:R-:W-:Y:S05]  /*17c0*/  BRA `(.L_x_2255) ;  /* 0x0000005000007947 */ /* 0x000fea0003800000 */
.L_x_2254:
[----:B------:R-:W-:Y:S01]  /*17d0*/  MOV R3, c[0x0][0x1d0] ;  /* 0x0000740000037a02 */ /* 0x000fe20000000f00 */
[----:B------:R-:W-:Y:S05]  /*17e0*/  @!P6 BRA `(.L_x_2255) ;  /* 0x000000300000e947 */ /* 0x000fea0003800000 */
[----:B------:R-:W2:Y:S04]  /*17f0*/  LDG.E R3, [R8.64] ;  /* 0x0000000808037981 */ /* 0x000ea8000c1e1900 */
[----:B------:R-:W2:Y:S02]  /*1800*/  LDG.E R0, [R8.64+0x4] ;  /* 0x0000040808007981 */ /* 0x000ea4000c1e1900 */
[----:B--2---:R-:W-:Y:S02]  /*1810*/  IADD3 R3, -R3, R0, RZ ;  /* 0x0000000003037210 */ /* 0x004fe40007ffe1ff */
.L_x_2255:
[----:B------:R-:W2:Y:S04]  /*1820*/  @P5 LDG.E R5, [R12.64] ;  /* 0x000000080c055981 */ /* 0x000ea8000c1e1900 */
[----:B-1----:R-:W2:Y:S01]  /*1830*/  @P5 LDG.E R8, [R12.64+0x4] ;  /* 0x000004080c085981 */ /* 0x002ea2000c1e1900 */
[----:B------:R-:W-:Y:S01]  /*1840*/  ISETP.NE.U32.AND P0, PT, RZ, c[0x0][0x378], PT ;  /* 0x0000de00ff007a0c */ /* 0x000fe20003f05070 */
[----:B-----5:R-:W-:-:S03]  /*1850*/  IMAD.MOV.U32 R81, RZ, RZ, R3 ;  /* 0x000000ffff517224 */ /* 0x020fc600078e0003 */
[----:B------:R-:W-:Y:S01]  /*1860*/  ISETP.NE.AND.EX P1, PT, RZ, c[0x0][0x37c], PT, P0 ;  /* 0x0000df00ff007a0c */ /* 0x000fe20003f25300 */
[----:B------:R-:W-:Y:S02]  /*1870*/  IMAD.MOV.U32 R231, RZ, RZ, c[0x0][0x2c4] ;  /* 0x0000b100ffe77624 */ /* 0x000fe400078e00ff */
[----:B------:R-:W-:-:S10]  /*1880*/  IMAD.SHL.U32 R201, R201, 0x80, RZ ;  /* 0x00000080c9c97824 */ /* 0x000fd400078e00ff */
[----:B------:R-:W-:-:S04]  /*1890*/  @P1 LEA R14, P0, R216, c[0x0][0x378], 0x2 ;  /* 0x0000de00d80e1a11 */ /* 0x000fc800078010ff */
[----:B------:R-:W-:Y:S02]  /*18a0*/  @P1 LEA.HI.X R15, R216, c[0x0][0x37c], R85, 0x2, P0 ;  /* 0x0000df00d80f1a11 */ /* 0x000fe400000f1455 */
[----:B------:R-:W-:Y:S01]  /*18b0*/  ISETP.NE.AND P0, PT, R231, 0x1, PT ;  /* 0x00000001e700780c */ /* 0x000fe20003f05270 */
[----:B------:R-:W-:Y:S01]  /*18c0*/  IMAD.MOV.U32 R90, RZ, RZ, c[0x0][0x228] ;  /* 0x00008a00ff5a7624 */ /* 0x000fe200078e00ff */
[----:B------:R-:W-:Y:S01]  /*18d0*/  IADD3 R0, R201, 0x7f, RZ ;  /* 0x0000007fc9007810 */ /* 0x000fe20007ffe0ff */
[----:B------:R1:W5:Y:S01]  /*18e0*/  @P1 LDG.E R81, [R14.64] ;  /* 0x000000080e511981 */ /* 0x000362000c1e1900 */
[----:B------:R-:W-:Y:S09]  /*18f0*/  BSSY B0, `(.L_x_2256) ;  /* 0x0000035000007945 */ /* 0x000ff20003800000 */
[----:B------:R-:W-:-:S05]  /*1900*/  @P0 IMAD.HI.U32 R7, R0, c[0x0][0x2c8], RZ ;  /* 0x0000b20000070a27 */ /* 0x000fca00078e00ff */
[----:B------:R-:W-:Y:S01]  /*1910*/  @P0 SHF.R.U32.HI R0, RZ, c[0x0][0x2cc], R7 ;  /* 0x0000b300ff000a19 */ /* 0x000fe20000011607 */
[----:B--2---:R-:W-:Y:S01]  /*1920*/  @P5 IMAD.IADD R90, R8, 0x1, -R5 ;  /* 0x00000001085a5824 */ /* 0x004fe200078e0a05 */
[C---:B------:R-:W-:Y:S01]  /*1930*/  LOP3.LUT R8, R202.reuse, 0xff000000, RZ, 0xc0, !PT ;  /* 0xff000000ca087812 */ /* 0x040fe200078ec0ff */
[----:B------:R-:W-:Y:S01]  /*1940*/  IMAD.IADD R5, R3, 0x1, -R87 ;  /* 0x0000000103057824 */ /* 0x000fe200078e0a57 */
[----:B------:R-:W-:Y:S02]  /*1950*/  LOP3.LUT R202, R202, 0xff0000, RZ, 0xc0, !PT ;  /* 0x00ff0000caca7812 */ /* 0x000fe400078ec0ff */
[----:B------:R-:W-:Y:S01]  /*1960*/  SHF.R.U32.HI R13, RZ, 0x8, R8 ;  /* 0x00000008ff0d7819 */ /* 0x000fe20000011608 */
[----:B------:R-:W-:-:S03]  /*1970*/  IMAD.IADD R233, R5, 0x1, R90 ;  /* 0x0000000105e97824 */ /* 0x000fc600078e025a */
[----:B------:R-:W-:Y:S02]  /*1980*/  LEA.HI R13, R202, R13, RZ, 0x10 ;  /* 0x0000000dca0d7211 */ /* 0x000fe400078f80ff */
[C---:B------:R-:W-:Y:S02]  /*1990*/  IADD3 R89, R233.reuse, 0x40, -R232 ;  /* 0x00000040e9597810 */ /* 0x040fe40007ffe8e8 */
[----:B------:R-:W-:Y:S02]  /*19a0*/  IADD3 R12, R233, 0x3f, RZ ;  /* 0x0000003fe90c7810 */ /* 0x000fe40007ffe0ff */
[----:B------:R-:W-:Y:S01]  /*19b0*/  SHF.R.U32.HI R202, RZ, 0x10, R13 ;  /* 0x00000010ffca7819 */ /* 0x000fe2000001160d */
[----:B------:R-:W-:Y:S01]  /*19c0*/  IMAD.IADD R7, R89, 0x1, R0 ;  /* 0x0000000159077824 */ /* 0x000fe200078e0200 */
[----:B------:R-:W-:Y:S02]  /*19d0*/  SHF.R.S32.HI R9, RZ, 0x1f, R12 ;  /* 0x0000001fff097819 */ /* 0x000fe4000001140c */
[----:B------:R-:W-:-:S02]  /*19e0*/  ISETP.NE.AND P1, PT, R202, RZ, PT ;  /* 0x000000ffca00720c */ /* 0x000fc40003f25270 */
        /* <DEDUP_REMOVED lines=8> */
[----:B------:R-:W-:Y:S02]  /*1a70*/  SEL R91, R202, c[0x0][0x338], P1 ;  /* 0x0000ce00ca5b7a07 */ /* 0x000fe40000800000 */
[----:B------:R-:W-:-:S13]  /*1a80*/  ISETP.GE.AND P0, PT, R8, 0x1, PT ;  /* 0x000000010800780c */ /* 0x000fda0003f06270 */
        /* <DEDUP_REMOVED lines=27> */
.L_x_2257:
[----:B-1----:R-:W-:Y:S05]  /*1c40*/  BSYNC B0 ;  /* 0x0000000000007941 */ /* 0x002fea0003800000 */
.L_x_2256:
[----:B------:R-:W-:Y:S01]  /*1c50*/  IMAD R0, R218, R7, RZ ;  /* 0x00000007da007224 */ /* 0x000fe200078e02ff */
[----:B------:R-:W-:-:S03]  /*1c60*/  SHF.R.S32.HI R88, RZ, 0x1f, R205 ;  /* 0x0000001fff587819 */ /* 0x000fc600000114cd */
[----:B------:R-:W-:Y:S01]  /*1c70*/  IMAD.IADD R7, R0, 0x1, R7 ;  /* 0x0000000100077824 */ /* 0x000fe200078e0207 */
[-C--:B------:R-:W-:Y:S01]  /*1c80*/  LEA.HI R82, R88, R205.reuse, RZ, 0x2 ;  /* 0x000000cd58527211 */ /* 0x080fe200078f10ff */
[--C-:B------:R-:W-:Y:S01]  /*1c90*/  IMAD R0, R0, 0x40, -R5.reuse ;  /* 0x0000004000007824 */ /* 0x100fe200078e0a05 */
[----:B------:R-:W-:Y:S02]  /*1ca0*/  LEA.HI R12, R88, R205, RZ, 0x5 ;  /* 0x000000cd580c7211 */ /* 0x000fe400078f28ff */
[----:B------:R-:W-:Y:S02]  /*1cb0*/  IMNMX R8, R8, R7, PT ;  /* 0x0000000708087217 */ /* 0x000fe40003800200 */
[----:B------:R-:W-:Y:S02]  /*1cc0*/  IMNMX R0, RZ, R0, !PT ;  /* 0x00000000ff007217 */ /* 0x000fe40007800200 */
[----:B------:R-:W-:Y:S01]  /*1cd0*/  SHF.R.S32.HI R82, RZ, 0x1f, R82 ;  /* 0x0000001fff527819 */ /* 0x000fe20000011452 */
[----:B------:R-:W-:Y:S01]  /*1ce0*/  IMAD R7, R8, 0x40, -R5 ;  /* 0x0000004008077824 */ /* 0x000fe200078e0a05 */
[----:B------:R-:W-:-:S02]  /*1cf0*/  SHF.R.U32.HI R14, RZ, 0x6, R0 ;  /* 0x00000006ff0e7819 */ /* 0x000fc40000011600 */
[----:B------:R-:W-:Y:S02]  /*1d00*/  LEA.HI R82, R82, R211, RZ, 0x3 ;  /* 0x000000d352527211 */ /* 0x000fe400078f18ff */
[----:B------:R-:W-:Y:S01]  /*1d10*/  IMNMX R7, R7, R90, PT ;  /* 0x0000005a07077217 */ /* 0x000fe20003800200 */
[----:B------:R-:W-:Y:S01]  /*1d20*/  IMAD.MOV.U32 R5, RZ, RZ, R14 ;  /* 0x000000ffff057224 */ /* 0x000fe200078e000e */
[----:B------:R-:W-:Y:S02]  /*1d30*/  LOP3.LUT R82, R82, 0xfffffff8, RZ, 0xc0, !PT ;  /* 0xfffffff852527812 */ /* 0x000fe400078ec0ff */
[----:B------:R-:W-:Y:S02]  /*1d40*/  ISETP.GT.AND P0, PT, R7, R0, PT ;  /* 0x000000000700720c */ /* 0x000fe40003f04270 */
[----:B------:R-:W-:Y:S01]  /*1d50*/  SHF.R.S32.HI R12, RZ, 0x5, R12 ;  /* 0x00000005ff0c7819 */ /* 0x000fe2000001140c */
[----:B------:R-:W-:-:S04]  /*1d60*/  IMAD.IADD R82, R211, 0x1, -R82 ;  /* 0x00000001d3527824 */ /* 0x000fc800078e0a52 */
[----:B------:R-:W-:Y:S02]  /*1d70*/  IMAD.SHL.U32 R83, R82, 0x40, RZ ;  /* 0x0000004052537824 */ /* 0x000fe400078e00ff */
[----:B------:R-:W-:-:S03]  /*1d80*/  IMAD.SHL.U32 R12, R12, 0x200, RZ ;  /* 0x000002000c0c7824 */ /* 0x000fc600078e00ff */
[----:B------:R-:W-:Y:S02]  /*1d90*/  LOP3.LUT R83, R83, 0x1c0, RZ, 0xc0, !PT ;  /* 0x000001c053537812 */ /* 0x000fe400078ec0ff */
[----:B------:R-:W-:Y:S02]  /*1da0*/  @P0 IADD3 R7, R7, 0x3f, RZ ;  /* 0x0000003f07070810 */ /* 0x000fe40007ffe0ff */
[----:B------:R-:W-:Y:S02]  /*1db0*/  SHF.R.U32.HI R13, RZ, 0x3, R83 ;  /* 0x00000003ff0d7819 */ /* 0x000fe40000011653 */
        /* <DEDUP_REMOVED lines=15> */
[----:B------:R-:W-:Y:S02]  /*1eb0*/  SHF.R.S32.HI R221, RZ, 0x1f, R220 ;  /* 0x0000001fffdd7819 */ /* 0x000fe400000114dc */
[----:B------:R-:W-:Y:S02]  /*1ec0*/  IADD3 R17, P0, R7, R4, RZ ;  /* 0x0000000407117210 */ /* 0x000fe40007f1e0ff */
[----:B------:R-:W-:-:S02]  /*1ed0*/  SEL R6, R85, RZ, !P5 ;  /* 0x000000ff55067207 */ /* 0x000fc40006800000 */
[----:B------:R-:W-:Y:S01]  /*1ee0*/  LEA.HI.X.SX32 R8, R7, R8, 0x1, P0 ;  /* 0x0000000807087211 */ /* 0x000fe200000f0eff */
[----:B------:R-:W-:Y:S01]  /*1ef0*/  IMAD.WIDE.U32 R18, R17, c[0x0][0x238], R220 ;  /* 0x00008e0011127a25 */ /* 0x000fe200078e00dc */
[----:B------:R-:W-:Y:S02]  /*1f00*/  IADD3 R15, R5, -0x1, RZ ;  /* 0xffffffff050f7810 */ /* 0x000fe40007ffe0ff */
[----:B------:R-:W-:Y:S01]  /*1f10*/  IADD3 R156, R3, R86, RZ ;  /* 0x00000056039c7210 */ /* 0x000fe20007ffe0ff */
[----:B------:R-:W-:Y:S01]  /*1f20*/  IMAD R0, R8, c[0x0][0x238], RZ ;  /* 0x00008e0008007a24 */ /* 0x000fe200078e02ff */
[----:B------:R-:W-:Y:S01]  /*1f30*/  SEL R152, R216, RZ, !P5 ;  /* 0x000000ffd8987207 */ /* 0x000fe20006800000 */
[----:B------:R-:W-:Y:S01]  /*1f40*/  IMAD.MOV.U32 R3, RZ, RZ, 0x6 ;  /* 0x00000006ff037424 */ /* 0x000fe200078e00ff */
[----:B------:R-:W-:Y:S01]  /*1f50*/  MOV R16, c[0x0][0x238] ;  /* 0x00008e0000107a02 */ /* 0x000fe20000000f00 */
[----:B------:R-:W-:Y:S01]  /*1f60*/  IMAD R0, R17, c[0x0][0x23c], R0 ;  /* 0x00008f0011007a24 */ /* 0x000fe200078e0200 */
[----:B------:R-:W-:Y:S01]  /*1f70*/  SHF.R.S32.HI R4, RZ, 0x1f, R15 ;  /* 0x0000001fff047819 */ /* 0x000fe2000001140f */
[----:B------:R-:W-:Y:S01]  /*1f80*/  IMAD R159, R6, c[0x0][0x248], RZ ;  /* 0x00009200069f7a24 */ /* 0x000fe200078e02ff */
[C---:B------:R-:W-:Y:S01]  /*1f90*/  SHF.L.U64.HI R102, R16.reuse, R3, c[0x0][0x23c] ;  /* 0x00008f0010667619 */ /* 0x040fe20000010203 */
[----:B------:R-:W-:Y:S01]  /*1fa0*/  IMAD.IADD R19, R19, 0x1, R0 ;  /* 0x0000000113137824 */ /* 0x000fe200078e0200 */
[----:B------:R-:W-:Y:S01]  /*1fb0*/  SHF.L.U32 R104, R16, 0x6, RZ ;  /* 0x0000000610687819 */ /* 0x000fe200000006ff */
[----:B------:R-:W-:Y:S01]  /*1fc0*/  IMAD.IADD R0, R90, 0x1, -R7 ;  /* 0x000000015a007824 */ /* 0x000fe200078e0a07 */
[----:B------:R-:W-:Y:S01]  /*1fd0*/  SHF.L.U64.HI R105, R16, R107, c[0x0][0x23c] ;  /* 0x00008f0010697619 */ /* 0x000fe2000001026b */
[----:B------:R-:W-:Y:S01]  /*1fe0*/  IMAD.WIDE.U32 R150, R217, c[0x0][0x240], R18 ;  /* 0x00009000d9967a25 */ /* 0x000fe200078e0012 */
[----:B------:R-:W-:-:S02]  /*1ff0*/  ISETP.GE.AND P5, PT, R220, c[0x0][0x1d4], PT ;  /* 0x00007500dc007a0c */ /* 0x000fc40003fa6270 */
[----:B------:R-:W-:Y:S01]  /*2000*/  ISETP.GE.AND P4, PT, R207, c[0x0][0x1d4], PT ;  /* 0x00007500cf007a0c */ /* 0x000fe20003f86270 */
[----:B------:R-:W-:Y:S01]  /*2010*/  IMAD R151, R217, c[0x0][0x244], R151 ;  /* 0x00009100d9977a24 */ /* 0x000fe200078e0297 */
[----:B------:R-:W-:Y:S01]  /*2020*/  MOV R108, c[0x0][0x258] ;  /* 0x00009600006c7a02 */ /* 0x000fe20000000f00 */
[----:B------:R-:W-:Y:S01]  /*2030*/  IMAD R0, R15, -0x40, R0 ;  /* 0xffffffc00f007824 */ /* 0x000fe200078e0200 */
[----:B------:R-:W-:Y:S01]  /*2040*/  SHF.L.U64.HI R98, R100, R3, c[0x0][0x1e4] ;  /* 0x0000790064627619 */ /* 0x000fe20000010203 */
[----:B------:R-:W-:Y:S01]  /*2050*/  IMAD R159, R152, c[0x0][0x24c], R159 ;  /* 0x00009300989f7a24 */ /* 0x000fe200078e029f */
[----:B------:R-:W-:Y:S01]  /*2060*/  SHF.L.U64.HI R107, R108, R107, c[0x0][0x25c] ;  /* 0x000097006c6b7619 */ /* 0x000fe2000001026b */
[----:B------:R-:W-:Y:S01]  /*2070*/  IMAD.WIDE.U32 R150, R152, c[0x0][0x248], R150 ;  /* 0x0000920098967a25 */ /* 0x000fe200078e0096 */
[C---:B------:R-:W-:Y:S02]  /*2080*/  ISETP.GE.AND P1, PT, R0.reuse, 0x21, PT ;  /* 0x000000210000780c */ /* 0x040fe40003f26270 */
[----:B------:R-:W-:Y:S01]  /*2090*/  ISETP.GE.AND P2, PT, R0, 0x1, PT ;  /* 0x000000010000780c */ /* 0x000fe20003f46270 */
[----:B------:R-:W-:Y:S01]  /*20a0*/  IMAD R7, R102, R15, RZ ;  /* 0x0000000f66077224 */ /* 0x000fe200078e02ff */
[----:B------:R-:W-:Y:S01]  /*20b0*/  IADD3 R159, R151, R159, RZ ;  /* 0x0000009f979f7210 */ /* 0x000fe20007ffe0ff */
[----:B------:R-:W-:Y:S01]  /*20c0*/  IMAD.MOV.U32 R158, RZ, RZ, R150 ;  /* 0x000000ffff9e7224 */ /* 0x000fe200078e0096 */
[----:B------:R-:W-:Y:S01]  /*20d0*/  SHF.R.S32.HI R0, RZ, 0x1f, R156 ;  /* 0x0000001fff007819 */ /* 0x000fe2000001149c */
[-C--:B------:R-:W-:Y:S01]  /*20e0*/  IMAD R7, R4, R104.reuse, R7 ;  /* 0x0000006804077224 */ /* 0x080fe200078e0207 */
[C---:B------:R-:W-:Y:S01]  /*20f0*/  SHF.L.U64.HI R99, R108.reuse, R3, c[0x0][0x25c] ;  /* 0x000097006c637619 */ /* 0x040fe20000010203 */
[----:B------:R-:W-:Y:S01]  /*2100*/  IMAD.WIDE.U32 R18, R15, R104, R158 ;  /* 0x000000680f127225 */ /* 0x000fe200078e009e */
[----:B------:R-:W-:-:S02]  /*2110*/  SHF.L.U32 R101, R108, 0x6, RZ ;  /* 0x000000066c657819 */ /* 0x000fc400000006ff */
[----:B------:R-:W-:Y:S01]  /*2120*/  SHF.R.S32.HI R143, RZ, 0x1f, R142 ;  /* 0x0000001fff8f7819 */ /* 0x000fe2000001148e */
[----:B------:R-:W-:Y:S01]  /*2130*/  IMAD.SHL.U32 R106, R16, 0x20, RZ ;  /* 0x00000020106a7824 */ /* 0x000fe200078e00ff */
[----:B------:R-:W-:Y:S01]  /*2140*/  IADD3 R16, R19, R7, RZ ;  /* 0x0000000713107210 */ /* 0x000fe20007ffe0ff */
[----:B------:R-:W-:Y:S01]  /*2150*/  IMAD R8, R8, c[0x0][0x258], RZ ;  /* 0x0000960008087a24 */ /* 0x000fe200078e02ff */
[----:B------:R-:W-:Y:S01]  /*2160*/  @P2 LEA R26, P3, R18, c[0x0][0x220], 0x1 ;  /* 0x00008800121a2a11 */ /* 0x000fe200078608ff */
[C---:B------:R-:W-:Y:S01]  /*2170*/  IMAD.WIDE.U32 R20, R17.reuse, c[0x0][0x258], R220 ;  /* 0x0000960011147a25 */ /* 0x040fe200078e00dc */
[----:B------:R-:W-:Y:S02]  /*2180*/  @P1 IADD3 R7, P0, R106, R18, RZ ;  /* 0x000000126a071210 */ /* 0x000fe40007f1e0ff */
[----:B------:R-:W-:Y:S01]  /*2190*/  @P2 LEA.HI.X R27, R18, c[0x0][0x224], R16, 0x1, P3 ;  /* 0x00008900121b2a11 */ /* 0x000fe200018f0c10 */
[----:B------:R-:W-:Y:S01]  /*21a0*/  IMAD R8, R17, c[0x0][0x25c], R8 ;  /* 0x0000970011087a24 */ /* 0x000fe200078e0208 */
[----:B------:R-:W-:Y:S01]  /*21b0*/  ISETP.GE.AND P3, PT, R206, c[0x0][0x1d4], PT ;  /* 0x00007500ce007a0c */ /* 0x000fe20003f66270 */
[----:B------:R-:W-:Y:S01]  /*21c0*/  IMAD R9, R0, c[0x0][0x1e0], RZ ;  /* 0x0000780000097a24 */ /* 0x000fe200078e02ff */
[----:B------:R-:W-:Y:S01]  /*21d0*/  SHF.R.S32.HI R141, RZ, 0x1f, R140 ;  /* 0x0000001fff8d7819 */ /* 0x000fe2000001148c */
[----:B------:R-:W-:Y:S01]  /*21e0*/  IMAD.WIDE.U32 R22, R156, c[0x0][0x1e0], RZ ;  /* 0x000078009c167a25 */ /* 0x000fe200078e00ff */
[----:B------:R-:W-:Y:S01]  /*21f0*/  IADD3 R21, R21, R8, RZ ;  /* 0x0000000815157210 */ /* 0x000fe20007ffe0ff */
[----:B------:R-:W-:Y:S01]  /*2200*/  @!PT LDS RZ, [RZ] ;  /* 0x00000000fffff984 */ /* 0x000fe20000000800 */
[----:B------:R-:W-:Y:S01]  /*2210*/  @!PT LDS RZ, [RZ] ;  /* 0x00000000fffff984 */ /* 0x000fe20000000800 */
[----:B------:R-:W-:Y:S01]  /*2220*/  @!PT LDS RZ, [RZ] ;  /* 0x00000000fffff984 */ /* 0x000fe20000000800 */
[----:B------:R1:W-:Y:S02]  /*2230*/  @P2 LDGSTS.E.BYPASS.LTC128B.128 [R138+0xc100], [R26.64], !P5 ;  /* 0x0c1000001a8a2fae */ /* 0x0003e4000e901d48 */
[----:B------:R-:W-:Y:S01]  /*2240*/  @P1 IMAD.X R8, R16, 0x1, R105, P0 ;  /* 0x0000000110081824 */ /* 0x000fe200000e0669 */
[----:B------:R-:W-:Y:S01]  /*2250*/  @P1 LEA R24, P0, R7, c[0x0][0x220], 0x1 ;  /* 0x0000880007181a11 */ /* 0x000fe200078008ff */
[----:B------:R-:W-:Y:S01]  /*2260*/  IMAD R9, R156, c[0x0][0x1e4], R9 ;  /* 0x000079009c097a24 */ /* 0x000fe200078e0209 */
[----:B------:R1:W-:Y:S01]  /*2270*/  @P2 LDGSTS.E.BYPASS.LTC128B.128 [R138+0xe100], [R26.64+0x80], !P4 ;  /* 0x0e1000801a8a2fae */ /* 0x0003e2000e101d48 */
[----:B------:R-:W-:Y:S01]  /*2280*/  IMAD.WIDE.U32 R20, R217, c[0x0][0x260], R20 ;  /* 0x00009800d9147a25 */ /* 0x000fe200078e0014 */
[----:B------:R-:W-:-:S02]  /*2290*/  @P1 LEA.HI.X R25, R7, c[0x0][0x224], R8, 0x1, P0 ;  /* 0x0000890007191a11 */ /* 0x000fc400000f0c08 */
[----:B------:R-:W-:Y:S01]  /*22a0*/  ISETP.NE.AND P0, PT, R2, RZ, PT ;  /* 0x000000ff0200720c */ /* 0x000fe20003f05270 */
[----:B------:R-:W-:Y:S01]  /*22b0*/  IMAD.IADD R23, R23, 0x1, R9 ;  /* 0x0000000117177824 */ /* 0x000fe200078e0209 */
[----:B------:R-:W-:Y:S01]  /*22c0*/  SHF.R.S32.HI R9, RZ, 0x1f, R211 ;  /* 0x0000001fff097819 */ /* 0x000fe200000114d3 */
[----:B------:R-:W-:Y:S01]  /*22d0*/  IMAD R95, R6, c[0x0][0x268], RZ ;  /* 0x00009a00065f7a24 */ /* 0x000fe200078e02ff */
[----:B------:R-:W-:Y:S01]  /*22e0*/  MOV R6, R20 ;  /* 0x0000001400067202 */ /* 0x000fe20000000f00 */
[C---:B------:R-:W-:Y:S01]  /*22f0*/  IMAD.WIDE.U32 R154, R217.reuse, c[0x0][0x1e8], R22 ;  /* 0x00007a00d99a7a25 */ /* 0x040fe200078e0016 */
[----:B------:R1:W-:Y:S03]  /*2300*/  @P2 LDGSTS.E.BYPASS.LTC128B.128 [R138+0x10100], [R26.64+0x100], !P3 ;  /* 0x101001001a8a2fae */ /* 0x0003e6000d901d48 */
[----:B------:R-:W-:Y:S01]  /*2310*/  IMAD R7, R217, c[0x0][0x264], R21 ;  /* 0x00009900d9077a24 */ /* 0x000fe200078e0215 */
[----:B------:R1:W-:Y:S01]  /*2320*/  @P1 LDGSTS.E.BYPASS.LTC128B.128 [R138+0xd100], [R24.64], !P5 ;  /* 0x0d100000188a1fae */ /* 0x0003e2000e901d48 */
[----:B------:R-:W-:-:S02]  /*2330*/  IMAD R2, R9, c[0x0][0x1e0], RZ ;  /* 0x0000780009027a24 */ /* 0x000fc400078e02ff */
[----:B------:R-:W-:Y:S01]  /*2340*/  IMAD R155, R217, c[0x0][0x1ec], R155 ;  /* 0x00007b00d99b7a24 */ /* 0x000fe200078e029b */
[----:B------:R1:W-:Y:S01]  /*2350*/  @P1 LDGSTS.E.BYPASS.LTC128B.128 [R138+0xf100], [R24.64+0x80], !P4 ;  /* 0x0f100080188a1fae */ /* 0x0003e2000e101d48 */
[C---:B------:R-:W-:Y:S02]  /*2360*/  IMAD R95, R152.reuse, c[0x0][0x26c], R95 ;  /* 0x00009b00985f7a24 */ /* 0x040fe400078e025f */
[----:B------:R-:W-:Y:S01]  /*2370*/  IMAD.WIDE.U32 R152, R152, c[0x0][0x268], R6 ;  /* 0x00009a0098987a25 */ /* 0x000fe200078e0006 */
[----:B------:R1:W-:Y:S03]  /*2380*/  @P1 LDGSTS.E.BYPASS.LTC128B.128 [R138+0x11100], [R24.64+0x100], !P3 ;  /* 0x11100100188a1fae */ /* 0x0003e6000d901d48 */
[----:B------:R-:W-:Y:S01]  /*2390*/  IMAD R103, R211, c[0x0][0x1e4], R2 ;  /* 0x00007900d3677a24 */ /* 0x000fe200078e0202 */
[----:B------:R-:W0:Y:S01]  /*23a0*/  LDGDEPBAR ;  /* 0x00000000000079af */ /* 0x000e220000000000 */
[----:B------:R-:W-:Y:S01]  /*23b0*/  WARPSYNC 0xffffffff ;  /* 0xffffffff00007948 */ /* 0x000fe20003800000 */
[----:B------:R-:W-:Y:S01]  /*23c0*/  IMAD.SHL.U32 R100, R100, 0x40, RZ ;  /* 0x0000004064647824 */ /* 0x000fe200078e00ff */
[----:B------:R-:W-:Y:S01]  /*23d0*/  IADD3 R95, R153, R95, RZ ;  /* 0x0000005f995f7210 */ /* 0x000fe20007ffe0ff */
[----:B------:R-:W-:Y:S01]  /*23e0*/  IMAD.SHL.U32 R108, R108, 0x20, RZ ;  /* 0x000000206c6c7824 */ /* 0x000fe200078e00ff */
[----:B------:R-:W-:-:S02]  /*23f0*/  IADD3 R103, R161, R103, RZ ;  /* 0x00000067a1677210 */ /* 0x000fc40007ffe0ff */
        /* <DEDUP_REMOVED lines=11> */
[----:B------:R-:W-:Y:S02]  /*24b0*/  IMAD R2, R99, R15, RZ ;  /* 0x0000000f63027224 */ /* 0x000fe400078e02ff */
[----:B------:R-:W-:Y:S02]  /*24c0*/  IMAD.MOV.U32 R94, RZ, RZ, R152 ;  /* 0x000000ffff5e7224 */ /* 0x000fe400078e0098 */
[-C--:B------:R-:W-:Y:S01]  /*24d0*/  IMAD R4, R4, R101.reuse, R2 ;  /* 0x0000006504047224 */ /* 0x080fe200078e0202 */
[----:B------:R-:W-:Y:S01]  /*24e0*/  ULDC.U8 UR4, c[0x0][0x298] ;  /* 0x0000a60000047ab9 */ /* 0x000fe20000000000 */
[----:B------:R-:W-:-:S04]  /*24f0*/  IMAD.WIDE.U32 R6, R15, R101, R94 ;  /* 0x000000650f067225 */ /* 0x000fc800078e005e */
[----:B------:R-:W-:Y:S01]  /*2500*/  IMAD.IADD R4, R7, 0x1, R4 ;  /* 0x0000000107047824 */ /* 0x000fe200078e0204 */
[----:B------:R-:W-:Y:S01]  /*2510*/  @P0 IADD3 R17, R5, -0x2, RZ ;  /* 0xfffffffe05110810 */ /* 0x000fe20007ffe0ff */
[----:B------:R-:W-:Y:S01]  /*2520*/  IMAD.MOV.U32 R96, RZ, RZ, 0x1 ;  /* 0x00000001ff607424 */ /* 0x000fe200078e00ff */
[----:B------:R-:W-:Y:S01]  /*2530*/  @P2 LEA R18, P6, R6, c[0x0][0x250], 0x1 ;  /* 0x0000940006122a11 */ /* 0x000fe200078c08ff */
[----:B------:R-:W-:Y:S01]  /*2540*/  IMAD R162, R9, c[0x0][0x280], RZ ;  /* 0x0000a00009a27a24 */ /* 0x000fe200078e02ff */
[----:B------:R-:W-:Y:S01]  /*2550*/  @P0 SHF.R.S32.HI R2, RZ, 0x1f, R17 ;  /* 0x0000001fff020819 */ /* 0x000fe20000011411 */
[----:B------:R-:W-:Y:S01]  /*2560*/  @P0 IMAD R7, R102, R17, RZ ;  /* 0x0000001166070224 */ /* 0x000fe200078e02ff */
[----:B------:R-:W-:Y:S01]  /*2570*/  @P2 LEA.HI.X R19, R6, c[0x0][0x254], R4, 0x1, P6 ;  /* 0x0000950006132a11 */ /* 0x000fe200030f0c04 */
[----:B------:R-:W-:Y:S01]  /*2580*/  @P0 IMAD.WIDE.U32 R16, R17, R104, R158 ;  /* 0x0000006811100225 */ /* 0x000fe200078e009e */
[----:B------:R-:W-:-:S03]  /*2590*/  @P1 IADD3 R5, P6, R108, R6, RZ ;  /* 0x000000066c051210 */ /* 0x000fc60007fde0ff */
[----:B------:R-:W-:Y:S01]  /*25a0*/  @P0 IMAD R2, R2, R104, R7 ;  /* 0x0000006802020224 */ /* 0x000fe200078e0207 */
[----:B------:R-:W-:Y:S01]  /*25b0*/  @!PT LDS RZ, [RZ] ;  /* 0x00000000fffff984 */ /* 0x000fe20000000800 */
[----:B------:R-:W-:Y:S01]  /*25c0*/  @!PT LDS RZ, [RZ] ;  /* 0x00000000fffff984 */ /* 0x000fe20000000800 */
[----:B------:R-:W-:Y:S01]  /*25d0*/  @!PT LDS RZ, [RZ] ;  /* 0x00000000fffff984 */ /* 0x000fe20000000800 */
[----:B------:R1:W-:Y:S01]  /*25e0*/  @P2 LDGSTS.E.BYPASS.LTC128B.128 [R138+0x100], [R18.64], !P5 ;  /* 0x00100000128a2fae */ /* 0x0003e2000e901d48 */
[----:B------:R-:W-:Y:S02]  /*25f0*/  IMAD.MOV.U32 R7, RZ, RZ, c[0x0][0x27c] ;  /* 0x00009f00ff077624 */ /* 0x000fe400078e00ff */
[----:B------:R-:W-:Y:S01]  /*2600*/  @P1 IMAD.X R4, R4, 0x1, R107, P6 ;  /* 0x0000000104041824 */ /* 0x000fe200030e066b */
[----:B------:R1:W-:Y:S01]  /*2610*/  @P2 LDGSTS.E.BYPASS.LTC128B.128 [R138+0x2100], [R18.64+0x80], !P4 ;  /* 0x02100080128a2fae */ /* 0x0003e2000e101d48 */
[----:B------:R-:W-:Y:S01]  /*2620*/  IMAD.SHL.U32 R7, R7, 0x2, RZ ;  /* 0x0000000207077824 */ /* 0x000fe200078e00ff */
[----:B------:R-:W-:Y:S01]  /*2630*/  @P0 LEA R20, P6, R16, c[0x0][0x220], 0x1 ;  /* 0x0000880010140a11 */ /* 0x000fe200078c08ff */
[----:B------:R-:W-:Y:S01]  /*2640*/  @P0 IMAD.IADD R2, R17, 0x1, R2 ;  /* 0x0000000111020824 */ /* 0x000fe200078e0202 */
[----:B------:R1:W-:Y:S01]  /*2650*/  @P2 LDGSTS.E.BYPASS.LTC128B.128 [R138+0x4100], [R18.64+0x100], !P3 ;  /* 0x04100100128a2fae */ /* 0x0003e2000d901d48 */
[----:B------:R-:W-:Y:S01]  /*2660*/  @P1 LEA R24, P2, R5, c[0x0][0x250], 0x1 ;  /* 0x0000940005181a11 */ /* 0x000fe200078408ff */
[----:B------:R-:W-:Y:S01]  /*2670*/  IMAD.WIDE.U32 R22, R217, c[0x0][0x210], R142 ;  /* 0x00008400d9167a25 */ /* 0x000fe200078e008e */
[----:B------:R-:W-:-:S02]  /*2680*/  IADD3 R8, -R7, c[0x0][0x1d4], RZ ;  /* 0x0000750007087a10 */ /* 0x000fc40007ffe1ff */
[----:B------:R-:W-:Y:S01]  /*2690*/  @P1 LEA.HI.X R25, R5, c[0x0][0x254], R4, 0x1, P2 ;  /* 0x0000950005191a11 */ /* 0x000fe200010f0c04 */
[----:B------:R-:W-:Y:S01]  /*26a0*/  IMAD R162, R211, c[0x0][0x284], R162 ;  /* 0x0000a100d3a27a24 */ /* 0x000fe200078e02a2 */
[----:B------:R-:W-:Y:S01]  /*26b0*/  ISETP.GE.AND P2, PT, R142, c[0x0][0x27c], PT ;  /* 0x00009f008e007a0c */ /* 0x000fe20003f46270 */
[----:B------:R-:W-:Y:S01]  /*26c0*/  IMAD R127, R127, c[0x0][0x218], RZ ;  /* 0x000086007f7f7a24 */ /* 0x000fe200078e02ff */
[----:B------:R-:W-:Y:S01]  /*26d0*/  @P0 LEA.HI.X R21, R16, c[0x0][0x224], R2, 0x1, P6 ;  /* 0x0000890010150a11 */ /* 0x000fe200030f0c02 */
[----:B------:R-:W-:Y:S01]  /*26e0*/  IMAD.WIDE.U32 R16, R211, c[0x0][0x280], R140 ;  /* 0x0000a000d3107a25 */ /* 0x000fe200078e008c */
[----:B------:R-:W-:Y:S01]  /*26f0*/  ISETP.GE.AND P6, PT, R137, c[0x0][0x27c], PT ;  /* 0x00009f0089007a0c */ /* 0x000fe20003fc6270 */
[----:B------:R2:W-:Y:S01]  /*2700*/  @P1 LDGSTS.E.BYPASS.LTC128B.128 [R138+0x1100], [R24.64], !P5 ;  /* 0x01100000188a1fae */ /* 0x0005e2000e901d48 */
[----:B------:R-:W-:Y:S01]  /*2710*/  SEL R5, RZ, c[0x0][0x27c], !P2 ;  /* 0x00009f00ff057a07 */ /* 0x000fe20005000000 */
[----:B------:R-:W-:Y:S01]  /*2720*/  IMAD.WIDE.U32 R166, R211, c[0x0][0x280], R142 ;  /* 0x0000a000d3a67a25 */ /* 0x000fe200078e008e */
[----:B------:R-:W-:Y:S01]  /*2730*/  SEL R2, RZ, c[0x0][0x27c], !P6 ;  /* 0x00009f00ff027a07 */ /* 0x000fe20007000000 */
[----:B------:R2:W-:Y:S02]  /*2740*/  @P1 LDGSTS.E.BYPASS.LTC128B.128 [R138+0x3100], [R24.64+0x80], !P4 ;  /* 0x03100080188a1fae */ /* 0x0005e4000e101d48 */
[----:B------:R-:W-:-:S02]  /*2750*/  IMAD R23, R217, c[0x0][0x214], R23 ;  /* 0x00008500d9177a24 */ /* 0x000fc400078e0217 */
[----:B------:R-:W-:Y:S01]  /*2760*/  IMAD.IADD R163, R162, 0x1, R17 ;  /* 0x00000001a2a37824 */ /* 0x000fe200078e0211 */
[----:B------:R2:W-:Y:S01]  /*2770*/  @P1 LDGSTS.E.BYPASS.LTC128B.128 [R138+0x5100], [R24.64+0x100], !P3 ;  /* 0x05100100188a1fae */ /* 0x0005e2000d901d48 */
[C---:B------:R-:W-:Y:S02]  /*2780*/  IMAD R127, R148.reuse, c[0x0][0x21c], R127 ;  /* 0x00008700947f7a24 */ /* 0x040fe400078e027f */
[----:B------:R-:W-:Y:S01]  /*2790*/  IMAD.IADD R167, R167, 0x1, R162 ;  /* 0x00000001a7a77824 */ /* 0x000fe200078e02a2 */
[----:B------:R-:W0:Y:S01]  /*27a0*/  LDGDEPBAR ;  /* 0x00000000000079af */ /* 0x000e220000000000 */
[----:B------:R-:W-:Y:S01]  /*27b0*/  IMAD.WIDE.U32 R148, R148, c[0x0][0x218], R22 ;  /* 0x0000860094947a25 */ /* 0x000fe200078e0016 */
[CC--:B-1----:R-:W-:Y:S02]  /*27c0*/  SEL R18, R7.reuse, R8.reuse, !P2 ;  /* 0x0000000807127207 */ /* 0x0c2fe40005000000 */
[----:B------:R-:W-:Y:S01]  /*27d0*/  ISETP.GE.AND P2, PT, R136, c[0x0][0x27c], PT ;  /* 0x00009f0088007a0c */ /* 0x000fe20003f46270 */
[----:B------:R-:W-:Y:S01]  /*27e0*/  IMAD.MOV.U32 R162, RZ, RZ, R16 ;  /* 0x000000ffffa27224 */ /* 0x000fe200078e0010 */
[-C--:B------:R-:W-:Y:S01]  /*27f0*/  SEL R19, R7, R8.reuse, !P6 ;  /* 0x0000000807137207 */ /* 0x080fe20007000000 */
[----:B------:R-:W-:Y:S01]  /*2800*/  IMAD R164, R9, c[0x0][0x290], RZ ;  /* 0x0000a40009a47a24 */ /* 0x000fe200078e02ff */
[----:B------:R-:W-:Y:S01]  /*2810*/  SEL R8, R7, R8, !P2 ;  /* 0x0000000807087207 */ /* 0x000fe20005000000 */
[C---:B------:R-:W-:Y:S01]  /*2820*/  IMAD.WIDE.U32 R168, R211.reuse, c[0x0][0x290], R142 ;  /* 0x0000a400d3a87a25 */ /* 0x040fe200078e008e */
[C---:B------:R-:W-:Y:S01]  /*2830*/  IADD3 R156, P6, R211.reuse, R156, RZ ;  /* 0x0000009cd39c7210 */ /* 0x040fe20007fde0ff */
[----:B------:R2:W-:Y:S01]  /*2840*/  @P0 LDGSTS.E.BYPASS.LTC128B.128 [R138+0x12100], [R20.64], !P5 ;  /* 0x12100000148a0fae */ /* 0x0005e2000e901d48 */
[----:B------:R-:W-:Y:S01]  /*2850*/  SEL R7, RZ, c[0x0][0x27c], !P2 ;  /* 0x00009f00ff077a07 */ /* 0x000fe20005000000 */
[----:B------:R-:W-:Y:S01]  /*2860*/  IMAD R164, R211, c[0x0][0x294], R164 ;  /* 0x0000a500d3a47a24 */ /* 0x000fe200078e02a4 */
[----:B------:R-:W-:Y:S01]  /*2870*/  ISETP.LE.AND P2, PT, R96, c[0x0][0x27c], PT ;  /* 0x00009f0060007a0c */ /* 0x000fe20003f43270 */
[----:B------:R-:W-:Y:S01]  /*2880*/  IMAD.X R157, R0, 0x1, R9, P6 ;  /* 0x00000001009d7824 */ /* 0x000fe200030e0609 */
[----:B------:R2:W-:Y:S01]  /*2890*/  @P0 LDGSTS.E.BYPASS.LTC128B.128 [R138+0x14100], [R20.64+0x80], !P4 ;  /* 0x14100080148a0fae */ /* 0x0005e2000e101d48 */
[----:B------:R-:W-:Y:S01]  /*28a0*/  IMAD.IADD R22, R136, 0x1, R7 ;  /* 0x0000000188167824 */ /* 0x000fe200078e0207 */
[----:B------:R-:W-:Y:S01]  /*28b0*/  P2R R0, PR, RZ, 0x4 ;  /* 0x00000004ff007803 */ /* 0x000fe20000000000 */
[----:B------:R-:W-:Y:S01]  /*28c0*/  IMAD.IADD R0, R142, 0x1, R5 ;  /* 0x000000018e007824 */ /* 0x000fe200078e0205 */
[----:B------:R-:W-:Y:S01]  /*28d0*/  SHF.R.S32.HI R7, RZ, 0x1f, R8 ;  /* 0x0000001fff077819 */ /* 0x000fe20000011408 */
[----:B------:R-:W-:Y:S01]  /*28e0*/  IMAD.IADD R5, R137, 0x1, R2 ;  /* 0x0000000189057824 */ /* 0x000fe200078e0202 */
[----:B------:R-:W-:Y:S01]  /*28f0*/  SHF.R.S32.HI R9, RZ, 0x1f, R22 ;  /* 0x0000001fff097819 */ /* 0x000fe20000011416 */
[----:B------:R-:W-:Y:S01]  /*2900*/  IMAD.WIDE.U32 R26, R211, c[0x0][0x290], R140 ;  /* 0x0000a400d31a7a25 */ /* 0x000fe200078e008c */
[----:B------:R-:W-:Y:S01]  /*2910*/  SHF.R.S32.HI R17, RZ, 0x1f, R0 ;  /* 0x0000001fff117819 */ /* 0x000fe20000011400 */
[----:B------:R2:W-:Y:S01]  /*2920*/  @P0 LDGSTS.E.BYPASS.LTC128B.128 [R138+0x16100], [R20.64+0x100], !P3 ;  /* 0x16100100148a0fae */ /* 0x0005e2000d901d48 */
[----:B------:R-:W-:Y:S01]  /*2930*/  SHF.R.S32.HI R16, RZ, 0x1f, R5 ;  /* 0x0000001fff107819 */ /* 0x000fe20000011405 */
[----:B------:R-:W-:Y:S01]  /*2940*/  IMAD.IADD R169, R169, 0x1, R164 ;  /* 0x00000001a9a97824 */ /* 0x000fe200078e02a4 */
[CC--:B------:R-:W-:Y:S01]  /*2950*/  LEA.HI R6, R17.reuse, R0.reuse, RZ, 0x3 ;  /* 0x0000000011067211 */ /* 0x0c0fe200078f18ff */
[----:B------:R-:W-:Y:S01]  /*2960*/  IMAD.IADD R165, R164, 0x1, R27 ;  /* 0x00000001a4a57824 */ /* 0x000fe200078e021b */
[----:B------:R-:W-:Y:S01]  /*2970*/  LEA.HI R17, R17, R0, RZ, 0x6 ;  /* 0x0000000011117211 */ /* 0x000fe200078f30ff */
[----:B------:R-:W-:Y:S01]  /*2980*/  IMAD.MOV.U32 R164, RZ, RZ, R26 ;  /* 0x000000ffffa47224 */ /* 0x000fe200078e001a */
[CC--:B------:R-:W-:Y:S01]  /*2990*/  LEA.HI R4, R16.reuse, R5.reuse, RZ, 0x3 ;  /* 0x0000000510047211 */ /* 0x0c0fe200078f18ff */
[----:B------:R-:W-:Y:S01]  /*29a0*/  IMAD.MOV.U32 R112, RZ, RZ, c[0x0][0x290] ;  /* 0x0000a400ff707624 */ /* 0x000fe200078e00ff */
[----:B------:R-:W-:Y:S01]  /*29b0*/  SHF.R.S32.HI R0, RZ, 0x1f, R19 ;  /* 0x0000001fff007819 */ /* 0x000fe20000011413 */
[----:B------:R-:W-:Y:S01]  /*29c0*/  IMAD.MOV.U32 R116, RZ, RZ, c[0x0][0x280] ;  /* 0x0000a000ff747624 */ /* 0x000fe200078e00ff */
[----:B------:R-:W-:Y:S01]  /*29d0*/  LEA.HI R16, R16, R5, RZ, 0x6 ;  /* 0x0000000510107211 */ /* 0x000fe200078f30ff */
[----:B-----5:R-:W-:Y:S01]  /*29e0*/  IMAD.WIDE.U32 R168, R81, c[0x0][0x290], R168 ;  /* 0x0000a40051a87a25 */ /* 0x020fe200078e00a8 */
[----:B------:R-:W-:-:S02]  /*29f0*/  LEA.HI R2, R9, R22, RZ, 0x3 ;  /* 0x0000001609027211 */ /* 0x000fc400078f18ff */
[----:B------:R-:W-:Y:S01]  /*2a00*/  LEA.HI R0, R0, R19, RZ, 0x4 ;  /* 0x0000001300007211 */ /* 0x000fe200078f20ff */
[----:B------:R-:W-:Y:S01]  /*2a10*/  IMAD.SHL.U32 R19, R17, 0x40, RZ ;  /* 0x0000004011137824 */ /* 0x000fe200078e00ff */
[----:B------:R-:W-:Y:S01]  /*2a20*/  LEA.HI R9, R9, R22, RZ, 0x6 ;  /* 0x0000001609097211 */ /* 0x000fe200078f30ff */
[----:B------:R-:W-:Y:S01]  /*2a30*/  IMAD.SHL.U32 R17, R16, 0x40, RZ ;  /* 0x0000004010117824 */ /* 0x000fe200078e00ff */
[----:B------:R-:W-:Y:S01]  /*2a40*/  LOP3.LUT R22, R83, 0x38, R4, 0xf8, !PT ;  /* 0x0000003853167812 */ /* 0x000fe200078ef804 */
[----:B------:R-:W-:Y:S01]  /*2a50*/  IMAD.WIDE.U32 R166, R81, c[0x0][0x280], R166 ;  /* 0x0000a00051a67a25 */ /* 0x000fe200078e00a6 */
[----:B------:R-:W-:Y:S02]  /*2a60*/  LEA.HI R7, R7, R8, RZ, 0x4 ;  /* 0x0000000807077211 */ /* 0x000fe400078f20ff */
[----:B------:R-:W-:Y:S01]  /*2a70*/  SHF.R.S32.HI R5, RZ, 0x1f, R18 ;  /* 0x0000001fff057819 */ /* 0x000fe20000011412 */
[----:B------:R-:W-:Y:S01]  /*2a80*/  IMAD.SHL.U32 R8, R9, 0x40, RZ ;  /* 0x0000004009087824 */ /* 0x000fe200078e00ff */
[----:B------:R-:W-:Y:S01]  /*2a90*/  LOP3.LUT R9, R17, 0xfffff000, RZ, 0xc0, !PT ;  /* 0xfffff00011097812 */ /* 0x000fe200078ec0ff */
[----:B------:R-:W-:Y:S01]  /*2aa0*/  IMAD.WIDE.U32 R164, R81, c[0x0][0x290], R164 ;  /* 0x0000a40051a47a25 */ /* 0x000fe200078e00a4 */
[----:B------:R-:W-:-:S02]  /*2ab0*/  LOP3.LUT R117, R22, R13, RZ, 0x3c, !PT ;  /* 0x0000000d16757212 */ /* 0x000fc400078e3cff */
[----:B------:R-:W-:Y:S01]  /*2ac0*/  LEA.HI R5, R5, R18, RZ, 0x4 ;  /* 0x0000001205057211 */ /* 0x000fe200078f20ff */
[----:B------:R-:W-:Y:S01]  /*2ad0*/  IMAD.WIDE.U32 R162, R81, c[0x0][0x280], R162 ;  /* 0x0000a00051a27a25 */ /* 0x000fe200078e00a2 */
[----:B------:R-:W-:Y:S02]  /*2ae0*/  IADD3 R117, R117, R9, R12 ;  /* 0x0000000975757210 */ /* 0x000fe40007ffe00c */
[----:B------:R-:W-:Y:S01]  /*2af0*/  SHF.R.S32.HI R9, RZ, 0x4, R0 ;  /* 0x00000004ff097819 */ /* 0x000fe20000011400 */
[----:B------:R-:W-:Y:S01]  /*2b00*/  IMAD.MOV.U32 R59, RZ, RZ, 0x1 ;  /* 0x00000001ff3b7424 */ /* 0x000fe200078e00ff */
[----:B------:R-:W-:Y:S01]  /*2b10*/  SHF.R.S32.HI R5, RZ, 0x4, R5 ;  /* 0x00000004ff057819 */ /* 0x000fe20000011405 */
[----:B------:R-:W-:Y:S01]  /*2b20*/  IMAD.MOV.U32 R47, RZ, RZ, RZ ;  /* 0x000000ffff2f7224 */ /* 0x000fe200078e00ff */
[----:B------:R-:W-:Y:S01]  /*2b30*/  LEA.HI.SX32 R120, R4, R9, 0x1d ;  /* 0x0000000904787211 */ /* 0x000fe200078feaff */
[----:B------:R-:W-:Y:S01]  /*2b40*/  IMAD.IADD R127, R149, 0x1, R127 ;  /* 0x00000001957f7824 */ /* 0x000fe200078e027f */
[----:B------:R-:W-:-:S02]  /*2b50*/  LEA.HI.SX32 R122, R6, R5, 0x1d ;  /* 0x00000005067a7211 */ /* 0x000fc400078feaff */
[----:B------:R-:W-:Y:S02]  /*2b60*/  SHF.R.S32.HI R5, RZ, 0x1f, R120 ;  /* 0x0000001fff057819 */ /* 0x000fe40000011478 */
[----:B------:R-:W-:Y:S02]  /*2b70*/  LOP3.LUT R26, R83, 0x38, R6, 0xf8, !PT ;  /* 0x00000038531a7812 */ /* 0x000fe400078ef806 */
[----:B------:R-:W-:Y:S01]  /*2b80*/  LEA.HI R5, R5, R120, RZ, 0x3 ;  /* 0x0000007805057211 */ /* 0x000fe200078f18ff */
[----:B------:R-:W-:Y:S01]  /*2b90*/  IMAD.SHL.U32 R120, R120, 0x8, RZ ;  /* 0x0000000878787824 */ /* 0x000fe200078e00ff */
[----:B------:R-:W-:Y:S02]  /*2ba0*/  LOP3.LUT R16, R19, 0xfffff000, RZ, 0xc0, !PT ;  /* 0xfffff00013107812 */ /* 0x000fe400078ec0ff */
[----:B------:R-:W-:Y:S01]  /*2bb0*/  LOP3.LUT R119, R26, R13, RZ, 0x3c, !PT ;  /* 0x0000000d1a777212 */ /* 0x000fe200078e3cff */
[----:B------:R-:W-:Y:S01]  /*2bc0*/  IMAD.SHL.U32 R5, R5, 0x200, RZ ;  /* 0x0000020005057824 */ /* 0x000fe200078e00ff */
[----:B------:R-:W-:-:S02]  /*2bd0*/  SHF.R.S32.HI R7, RZ, 0x4, R7 ;  /* 0x00000004ff077819 */ /* 0x000fc40000011407 */
[----:B------:R-:W-:Y:S02]  /*2be0*/  IADD3 R119, R119, R16, R12 ;  /* 0x0000001077777210 */ /* 0x000fe40007ffe00c */
[----:B------:R-:W-:Y:S02]  /*2bf0*/  LOP3.LUT R16, R83, 0x38, R120, 0xf8, !PT ;  /* 0x0000003853107812 */ /* 0x000fe400078ef878 */
[----:B------:R-:W-:Y:S02]  /*2c00*/  LEA.HI.SX32 R118, R2, R7, 0x1d ;  /* 0x0000000702767211 */ /* 0x000fe400078feaff */
[----:B------:R-:W-:Y:S02]  /*2c10*/  LOP3.LUT R111, R16, R13, RZ, 0x3c, !PT ;  /* 0x0000000d106f7212 */ /* 0x000fe400078e3cff */
[----:B------:R-:W-:Y:S02]  /*2c20*/  @P0 LEA R16, P1, R106, R20, 0x1 ;  /* 0x000000146a100211 */ /* 0x000fe400078208ff */
[----:B------:R-:W-:-:S02]  /*2c30*/  SHF.R.S32.HI R9, RZ, 0x1f, R118 ;  /* 0x0000001fff097819 */ /* 0x000fc40000011476 */
[----:B------:R-:W-:Y:S02]  /*2c40*/  LOP3.LUT R18, R83, 0x38, R2, 0xf8, !PT ;  /* 0x0000003853127812 */ /* 0x000fe400078ef802 */
[----:B------:R-:W-:Y:S02]  /*2c50*/  @P0 LEA.HI.X R17, R106, R21, R105, 0x1, P1 ;  /* 0x000000156a110211 */ /* 0x000fe400008f0c69 */
[----:B------:R-:W-:Y:S01]  /*2c60*/  LEA.HI R0, R9, R118, RZ, 0x3 ;  /* 0x0000007609007211 */ /* 0x000fe200078f18ff */
[----:B------:R-:W-:Y:S01]  /*2c70*/  IMAD.SHL.U32 R118, R118, 0x8, RZ ;  /* 0x0000000876767824 */ /* 0x000fe200078e00ff */
[----:B------:R-:W-:Y:S01]  /*2c80*/  LOP3.LUT R8, R8, 0xfffff000, RZ, 0xc0, !PT ;  /* 0xfffff00008087812 */ /* 0x000fe200078ec0ff */
[----:B------:R1:W-:Y:S01]  /*2c90*/  @P0 LDGSTS.E.BYPASS.LTC128B.128 [R138+0x13100], [R16.64], !P5 ;  /* 0x13100000108a0fae */ /* 0x0003e2000e901d48 */
[----:B------:R-:W-:Y:S01]  /*2ca0*/  LOP3.LUT R115, R18, R13, RZ, 0x3c, !PT ;  /* 0x0000000d12737212 */ /* 0x000fe200078e3cff */
[----:B------:R-:W-:Y:S01]  /*2cb0*/  IMAD.SHL.U32 R0, R0, 0x200, RZ ;  /* 0x0000020000007824 */ /* 0x000fe200078e00ff */
[----:B------:R-:W-:Y:S01]  /*2cc0*/  SHF.R.S32.HI R7, RZ, 0x1f, R122 ;  /* 0x0000001fff077819 */ /* 0x000fe2000001147a */
[----:B------:R1:W-:Y:S01]  /*2cd0*/  @P0 LDGSTS.E.BYPASS.LTC128B.128 [R138+0x15100], [R16.64+0x80], !P4 ;  /* 0x15100080108a0fae */ /* 0x0003e2000e101d48 */
[----:B------:R-:W-:-:S02]  /*2ce0*/  IADD3 R115, R115, R8, R12 ;  /* 0x0000000873737210 */ /* 0x000fc40007ffe00c */
[----:B------:R-:W-:Y:S01]  /*2cf0*/  LOP3.LUT R8, R83, 0x38, R118, 0xf8, !PT ;  /* 0x0000003853087812 */ /* 0x000fe200078ef876 */
[----:B------:R1:W-:Y:S01]  /*2d00*/  @P0 LDGSTS.E.BYPASS.LTC128B.128 [R138+0x17100], [R16.64+0x100], !P3 ;  /* 0x17100100108a0fae */ /* 0x0003e2000d901d48 */
[----:B------:R-:W-:Y:S01]  /*2d10*/  LEA.HI R7, R7, R122, RZ, 0x3 ;  /* 0x0000007a07077211 */ /* 0x000fe200078f18ff */
[----:B------:R-:W-:Y:S01]  /*2d20*/  IMAD.SHL.U32 R122, R122, 0x8, RZ ;  /* 0x000000087a7a7824 */ /* 0x000fe200078e00ff */
[----:B------:R-:W-:Y:S01]  /*2d30*/  LOP3.LUT R109, R8, R13, RZ, 0x3c, !PT ;  /* 0x0000000d086d7212 */ /* 0x000fe200078e3cff */
[----:B------:R-:W0:Y:S01]  /*2d40*/  LDGDEPBAR ;  /* 0x00000000000079af */ /* 0x000e220000000000 */
[----:B------:R-:W-:Y:S01]  /*2d50*/  SHF.R.S32.HI R8, RZ, 0x1f, R81 ;  /* 0x0000001fff087819 */ /* 0x000fe20000011451 */
[----:B------:R-:W-:Y:S01]  /*2d60*/  IMAD.SHL.U32 R7, R7, 0x200, RZ ;  /* 0x0000020007077824 */ /* 0x000fe200078e00ff */
[----:B------:R-:W-:Y:S02]  /*2d70*/  LOP3.LUT R0, R0, 0xfffff000, RZ, 0xc0, !PT ;  /* 0xfffff00000007812 */ /* 0x000fe400078ec0ff */
[----:B------:R-:W-:-:S02]  /*2d80*/  IADD3 R94, P1, P0, R154, R160, R142 ;  /* 0x000000a09a5e7210 */ /* 0x000fc4000783e08e */
[----:B------:R-:W-:Y:S02]  /*2d90*/  LOP3.LUT R18, R83, 0x38, R122, 0xf8, !PT ;  /* 0x0000003853127812 */ /* 0x000fe400078ef87a */
[----:B------:R-:W-:Y:S02]  /*2da0*/  IADD3 R109, R109, R0, R12 ;  /* 0x000000006d6d7210 */ /* 0x000fe40007ffe00c */
[----:B------:R-:W-:Y:S02]  /*2db0*/  IADD3.X R93, R97, R103, R143, P1, P0 ;  /* 0x00000067615d7210 */ /* 0x000fe40000fe048f */
[----:B------:R-:W-:Y:S02]  /*2dc0*/  LOP3.LUT R113, R18, R13, RZ, 0x3c, !PT ;  /* 0x0000000d12717212 */ /* 0x000fe400078e3cff */
[----:B------:R-:W-:Y:S02]  /*2dd0*/  LOP3.LUT R7, R7, 0xfffff000, RZ, 0xc0, !PT ;  /* 0xfffff00007077812 */ /* 0x000fe400078ec0ff */
[----:B------:R-:W-:-:S02]  /*2de0*/  LOP3.LUT R5, R5, 0xfffff000, RZ, 0xc0, !PT ;  /* 0xfffff00005057812 */ /* 0x000fc400078ec0ff */
[----:B------:R-:W-:Y:S02]  /*2df0*/  LOP3.LUT R0, R83, 0x18, R142, 0xf8, !PT ;  /* 0x0000001853007812 */ /* 0x000fe400078ef88e */
[----:B------:R-:W-:Y:S01]  /*2e00*/  ISETP.NE.AND P0, PT, RZ, UR4, PT ;  /* 0x00000004ff007c0c */ /* 0x000fe2000bf05270 */
[----:B-1----:R-:W-:Y:S01]  /*2e10*/  IMAD R16, R8, c[0x0][0x290], RZ ;  /* 0x0000a40008107a24 */ /* 0x002fe200078e02ff */
[----:B------:R-:W-:Y:S01]  /*2e20*/  LOP3.LUT R133, R6, 0xfffffff8, RZ, 0xc0, !PT ;  /* 0xfffffff806857812 */ /* 0x000fe200078ec0ff */
[----:B------:R-:W-:Y:S01]  /*2e30*/  IMAD R8, R8, c[0x0][0x280], RZ ;  /* 0x0000a00008087a24 */ /* 0x000fe200078e02ff */
[----:B------:R-:W-:Y:S01]  /*2e40*/  LOP3.LUT R131, R4, 0xfffffff8, RZ, 0xc0, !PT ;  /* 0xfffffff804837812 */ /* 0x000fe200078ec0ff */
[C---:B------:R-:W-:Y:S01]  /*2e50*/  IMAD R123, R81.reuse, c[0x0][0x294], R16 ;  /* 0x0000a500517b7a24 */ /* 0x040fe200078e0210 */
[----:B------:R-:W-:Y:S01]  /*2e60*/  LOP3.LUT R129, R2, 0xfffffff8, RZ, 0xc0, !PT ;  /* 0xfffffff802817812 */ /* 0x000fe200078ec0ff */
[----:B------:R-:W-:Y:S01]  /*2e70*/  IMAD R121, R81, c[0x0][0x284], R8 ;  /* 0x0000a10051797a24 */ /* 0x000fe200078e0208 */
[-C--:B------:R-:W-:Y:S01]  /*2e80*/  SHF.L.U64.HI R110, R112, R3.reuse, c[0x0][0x294] ;  /* 0x0000a500706e7619 */ /* 0x080fe20000010203 */
[----:B------:R-:W-:Y:S01]  /*2e90*/  IMAD.IADD R125, R169, 0x1, R123 ;  /* 0x00000001a97d7824 */ /* 0x000fe200078e027b */
[----:B------:R-:W-:Y:S01]  /*2ea0*/  SHF.L.U64.HI R114, R116, R3, c[0x0][0x284] ;  /* 0x0000a10074727619 */ /* 0x000fe20000010203 */
[----:B------:R-:W-:Y:S01]  /*2eb0*/  IMAD.IADD R124, R167, 0x1, R121 ;  /* 0x00000001a77c7824 */ /* 0x000fe200078e0279 */
[--C-:B------:R-:W-:Y:S01]  /*2ec0*/  IADD3 R113, R113, R7, R12.reuse ;  /* 0x0000000771717210 */ /* 0x100fe20007ffe00c */
[----:B------:R-:W-:Y:S01]  /*2ed0*/  IMAD.SHL.U32 R112, R112, 0x40, RZ ;  /* 0x0000004070707824 */ /* 0x000fe200078e00ff */
[----:B------:R-:W-:Y:S01]  /*2ee0*/  IADD3 R111, R111, R5, R12 ;  /* 0x000000056f6f7210 */ /* 0x000fe20007ffe00c */
[----:B------:R-:W-:Y:S01]  /*2ef0*/  IMAD.SHL.U32 R116, R116, 0x40, RZ ;  /* 0x0000004074747824 */ /* 0x000fe200078e00ff */
[----:B------:R-:W-:Y:S01]  /*2f00*/  LOP3.LUT P6, RZ, R82, 0x4, RZ, 0xc0, !PT ;  /* 0x0000000452ff7812 */ /* 0x000fe200078cc0ff */
[----:B------:R-:W-:Y:S01]  /*2f10*/  IMAD.IADD R123, R123, 0x1, R165 ;  /* 0x000000017b7b7824 */ /* 0x000fe200078e02a5 */
[----:B------:R-:W-:Y:S01]  /*2f20*/  LOP3.LUT R0, R12, R0, R13, 0xf6, !PT ;  /* 0x000000000c007212 */ /* 0x000fe200078ef60d */
[----:B------:R-:W-:Y:S01]  /*2f30*/  IMAD.IADD R121, R121, 0x1, R163 ;  /* 0x0000000179797824 */ /* 0x000fe200078e02a3 */
[----:B------:R-:W-:-:S02]  /*2f40*/  P2R R135, PR, RZ, 0x1 ;  /* 0x00000001ff877803 */ /* 0x000fc40000000000 */
[----:B------:R-:W-:Y:S02]  /*2f50*/  SHF.R.S32.HI R146, RZ, 0x1f, R133 ;  /* 0x0000001fff927819 */ /* 0x000fe40000011485 */
[----:B------:R-:W-:Y:S02]  /*2f60*/  SHF.R.S32.HI R144, RZ, 0x1f, R131 ;  /* 0x0000001fff907819 */ /* 0x000fe40000011483 */
[----:B------:R-:W-:Y:S02]  /*2f70*/  SHF.R.S32.HI R134, RZ, 0x1f, R129 ;  /* 0x0000001fff867819 */ /* 0x000fe40000011481 */
[----:B------:R-:W-:Y:S02]  /*2f80*/  SHF.R.S32.HI R132, RZ, 0x1f, R122 ;  /* 0x0000001fff847819 */ /* 0x000fe4000001147a */
[----:B------:R-:W-:Y:S02]  /*2f90*/  SHF.R.S32.HI R130, RZ, 0x1f, R120 ;  /* 0x0000001fff827819 */ /* 0x000fe40000011478 */
[----:B--2---:R-:W-:-:S02]  /*2fa0*/  SHF.R.S32.HI R128, RZ, 0x1f, R118 ;  /* 0x0000001fff807819 */ /* 0x004fc40000011476 */
.L_x_2283:
        /* <DEDUP_REMOVED lines=72> */
[----:B------:R-:W-:-:S13]  /*3430*/  ISETP.GE.AND P0, PT, R140, c[0x0][0x27c], PT ;  /* 0x00009f008c007a0c */ /* 0x000fda0003f06270 */
[----:B------:R1:W5:Y:S04]  /*3440*/  @!P0 LDG.E.64 R42, [R16.64] ;  /* 0x00000008102a8981 */ /* 0x000368000c1e1b00 */
[----:B------:R1:W5:Y:S01]  /*3450*/  @!P0 LDG.E.64 R74, [R2.64] ;  /* 0x00000008024a8981 */ /* 0x000362000c1e1b00 */
[----:B------:R-:W-:-:S13]  /*3460*/  ISETP.GE.AND P0, PT, R36, c[0x0][0x27c], PT ;  /* 0x00009f0024007a0c */ /* 0x000fda0003f06270 */
[----:B------:R1:W5:Y:S04]  /*3470*/  @!P0 LDG.E.64 R44, [R16.64+0x20] ;  /* 0x00002008102c8981 */ /* 0x000368000c1e1b00 */
[----:B------:R1:W5:Y:S01]  /*3480*/  @!P0 LDG.E.64 R72, [R2.64+0x20] ;  /* 0x0000200802488981 */ /* 0x000362000c1e1b00 */
        /* <DEDUP_REMOVED lines=11> */
[----:B------:R1:W5:Y:S02]  /*3540*/  @!P0 LDG.E.64 R56, [R2.64+0xa0] ;  /* 0x0000a00802388981 */ /* 0x000364000c1e1b00 */
.L_x_2263:
[----:B------:R-:W-:Y:S05]  /*3550*/  BSYNC B0 ;  /* 0x0000000000007941 */ /* 0x000fea0003800000 */
.L_x_2262:
        /* <DEDUP_REMOVED lines=99> */
.L_x_2266:
[----:B------:R-:W-:Y:S05]  /*3b90*/  BSYNC B0 ;  /* 0x0000000000007941 */ /* 0x000fea0003800000 */
.L_x_2265:
[----:B------:R-:W-:Y:S01]  /*3ba0*/  ISETP.GE.AND P0, PT, R137, c[0x0][0x1d4], PT ;  /* 0x0000750089007a0c */ /* 0x000fe20003f06270 */
[----:B------:R-:W-:-:S12]  /*3bb0*/  BSSY B0, `(.L_x_2267) ;  /* 0x0000035000007945 */ /* 0x000fd80003800000 */
[----:B------:R-:W-:-:S05]  /*3bc0*/  @P0 BRA `(.L_x_2268) ;  /* 0x0000033000000947 */ /* 0x000fca0003800000 */
[----:B------:R-:W-:Y:S01]  /*3bd0*/  ISETP.GE.AND P0, PT, R36, c[0x0][0x27c], PT ;  /* 0x00009f0024007a0c */ /* 0x000fe20003f06270 */
[----:B-1----:R-:W1:-:S12]  /*3be0*/  LDS.128 R16, [R145+0xc000] ;  /* 0x00c0000091107984 */ /* 0x002e580000000c00 */
        /* <DEDUP_REMOVED lines=49> */
.L_x_2268:
[----:B------:R-:W-:Y:S05]  /*3f00*/  BSYNC B0 ;  /* 0x0000000000007941 */ /* 0x000fea0003800000 */
.L_x_2267:
        /* <DEDUP_REMOVED lines=54> */
.L_x_2270:
[----:B------:R-:W-:Y:S05]  /*4270*/  BSYNC B0 ;  /* 0x0000000000007941 */ /* 0x000fea0003800000 */
.L_x_2269:
[----:B------:R-:W-:Y:S01]  /*4280*/  IADD3 R2, R142, 0x60, RZ ;  /* 0x000000608e027810 */ /* 0x000fe20007ffe0ff */
[----:B------:R-:W-:Y:S03]  /*4290*/  BSSY B0, `(.L_x_2271) ;  /* 0x0000036000007945 */ /* 0x000fe60003800000 */
[----:B------:R-:W-:-:S13]  /*42a0*/  ISETP.GE.AND P0, PT, R2, c[0x0][0x1d4], PT ;  /* 0x0000750002007a0c */ /* 0x000fda0003f06270 */
        /* <DEDUP_REMOVED lines=52> */
.L_x_2272:
[----:B------:R-:W-:Y:S05]  /*45f0*/  BSYNC B0 ;  /* 0x0000000000007941 */ /* 0x000fea0003800000 */
.L_x_2271:
        /* <DEDUP_REMOVED lines=15> */
[----:B------:R-:W-:Y:S02]  /*46f0*/  @!P0 LOP3.LUT R30, R58, 0xffff0000, RZ, 0xc0, !PT ;  /* 0xffff00003a1e8812 */ /* 0x000fe400078ec0ff */
        /* <DEDUP_REMOVED lines=39> */
.L_x_2274:
[----:B------:R-:W-:Y:S05]  /*4970*/  BSYNC B0 ;  /* 0x0000000000007941 */ /* 0x000fea0003800000 */
.L_x_2273:
[----:B------:R-:W-:Y:S04]  /*4980*/  IADD3 R2, R142, 0xa0, RZ ;  /* 0x000000a08e027810 */ /* 0x000fe80007ffe0ff */
        /* <DEDUP_REMOVED lines=54> */
.L_x_2261:
        /* <DEDUP_REMOVED lines=36> */
[----:B------:R1:W5:Y:S04]  /*4f30*/  @!P0 LDG.E.128 R32, [R2.64] ;  /* 0x0000000802208981 */ /* 0x000368000c1e1d00 */
[----:B------:R1:W5:Y:S01]  /*4f40*/  @!P0 LDG.E.128 R48, [R6.64] ;  /* 0x0000000806308981 */ /* 0x000362000c1e1d00 */
[----:B------:R-:W-:-:S13]  /*4f50*/  ISETP.GE.AND P0, PT, R137, c[0x0][0x27c], PT ;  /* 0x00009f0089007a0c */ /* 0x000fda0003f06270 */
[----:B------:R1:W5:Y:S04]  /*4f60*/  @!P0 LDG.E.128 R24, [R2.64+0x40] ;  /* 0x0000400802188981 */ /* 0x000368000c1e1d00 */
[----:B------:R1:W5:Y:S01]  /*4f70*/  @!P0 LDG.E.128 R68, [R6.64+0x40] ;  /* 0x0000400806448981 */ /* 0x000362000c1e1d00 */
[----:B------:R-:W-:-:S13]  /*4f80*/  ISETP.GE.AND P0, PT, R136, c[0x0][0x27c], PT ;  /* 0x00009f0088007a0c */ /* 0x000fda0003f06270 */
[----:B------:R1:W5:Y:S04]  /*4f90*/  @!P0 LDG.E.128 R16, [R2.64+0x80] ;  /* 0x0000800802108981 */ /* 0x000368000c1e1d00 */
[----:B------:R1:W5:Y:S02]  /*4fa0*/  @!P0 LDG.E.128 R64, [R6.64+0x80] ;  /* 0x0000800806408981 */ /* 0x000364000c1e1d00 */
.L_x_2276:
[----:B------:R-:W-:Y:S05]  /*4fb0*/  BSYNC B0 ;  /* 0x0000000000007941 */ /* 0x000fea0003800000 */
.L_x_2275:
        /* <DEDUP_REMOVED lines=161> */
.L_x_2278:
[----:B------:R-:W-:Y:S05]  /*59d0*/  BSYNC B0 ;  /* 0x0000000000007941 */ /* 0x000fea0003800000 */
.L_x_2277:
[----:B------:R-:W-:Y:S01]  /*59e0*/  ISETP.GE.AND P0, PT, R137, c[0x0][0x1d4], PT ;  /* 0x0000750089007a0c */ /* 0x000fe20003f06270 */
[----:B------:R-:W-:-:S12]  /*59f0*/  BSSY B0, `(.L_x_2279) ;  /* 0x0000074000007945 */ /* 0x000fd80003800000 */
[----:B------:R-:W-:-:S05]  /*5a00*/  @P0 BRA `(.L_x_2280) ;  /* 0x0000072000000947 */ /* 0x000fca0003800000 */
[----:B------:R-:W-:Y:S01]  /*5a10*/  ISETP.GE.AND P2, PT, R120, c[0x0][0x1d4], PT ;  /* 0x0000750078007a0c */ /* 0x000fe20003f46270 */
[----:B------:R-:W-:Y:S01]  /*5a20*/  IMAD.IADD R60, R111, 0x1, R172 ;  /* 0x000000016f3c7824 */ /* 0x000fe200078e02ac */
[-C--:B------:R-:W-:Y:S03]  /*5a30*/  IADD3 R57, P1, P0, R154, R171.reuse, R131 ;  /* 0x000000ab9a397210 */ /* 0x080fe6000783e083 */
[----:B------:R-:W-:Y:S01]  /*5a40*/  IMAD.SHL.U32 R58, R60, 0x2, RZ ;  /* 0x000000023c3a7824 */ /* 0x000fe200078e00ff */
[CC--:B------:R-:W-:Y:S04]  /*5a50*/  IADD3.X R50, R97.reuse, R170.reuse, R144, P1, P0 ;  /* 0x000000aa61327210 */ /* 0x0c0fe80000fe0490 */
[----:B-1----:R-:W1:Y:S03]  /*5a60*/  LDS.128 R20, [R58+0xc100] ;  /* 0x00c100003a147984 */ /* 0x002e660000000c00 */
        /* <DEDUP_REMOVED lines=11> */
[----:B------:R-:W-:Y:S02]  /*5b20*/  @!P0 SHF.R.U32.HI R32, RZ, 0x10, R69 ;  /* 0x00000010ff208819 */ /* 0x000fe40000011645 */
[----:B------:R-:W-:Y:S01]  /*5b30*/  @!P0 PRMT R39, R39, 0x5410, R26 ;  /* 0x0000541027278816 */ /* 0x000fe2000000001a */
[C---:B-1----:R-:W-:Y:S01]  /*5b40*/  @!P0 IMAD.U32 R26, R20.reuse, 0x10000, RZ ;  /* 0x00010000141a8824 */ /* 0x042fe200078e00ff */
[----:B------:R-:W-:Y:S02]  /*5b50*/  @!P0 SHF.R.U32.HI R41, RZ, 0x10, R71 ;  /* 0x00000010ff298819 */ /* 0x000fe40000011647 */
[----:B------:R-:W-:Y:S02]  /*5b60*/  @!P0 SHF.R.U32.HI R33, RZ, 0x10, R27 ;  /* 0x00000010ff218819 */ /* 0x000fe4000001161b */
        /* <DEDUP_REMOVED lines=10> */
[----:B------:R-:W-:Y:S02]  /*5c10*/  @!P0 LOP3.LUT R24, R37, 0xffff0000, RZ, 0xc0, !PT ;  /* 0xffff000025188812 */ /* 0x000fe400078ec0ff */
[----:B------:R-:W-:Y:S02]  /*5c20*/  @!P0 SHF.R.U64 R34, R70, 0x10, R71 ;  /* 0x0000001046228819 */ /* 0x000fe40000001247 */
[----:B------:R-:W-:Y:S01]  /*5c30*/  @!P0 PRMT R80, R80, 0x5410, R35 ;  /* 0x0000541050508816 */ /* 0x000fe20000000023 */
[----:B------:R-:W-:Y:S01]  /*5c40*/  @!P0 FMUL.FTZ R3, R27, R24 ;  /* 0x000000181b038220 */ /* 0x000fe20000410000 */
[C---:B--2---:R-:W-:Y:S01]  /*5c50*/  @!P0 LOP3.LUT R41, R72.reuse, 0xffff0000, RZ, 0xc0, !PT ;  /* 0xffff000048298812 */ /* 0x044fe200078ec0ff */
[----:B------:R-:W-:Y:S01]  /*5c60*/  @!P0 IMAD.U32 R32, R72, 0x10000, RZ ;  /* 0x0001000048208824 */ /* 0x000fe200078e00ff */
[----:B------:R-:W-:Y:S01]  /*5c70*/  @!P0 LOP3.LUT R43, R73, 0xffff0000, RZ, 0xc0, !PT ;  /* 0xffff0000492b8812 */ /* 0x000fe200078ec0ff */
[C---:B------:R-:W-:Y:S01]  /*5c80*/  @!P0 IMAD.U32 R46, R75.reuse, 0x10000, RZ ;  /* 0x000100004b2e8824 */ /* 0x040fe200078e00ff */
[----:B------:R-:W-:Y:S01]  /*5c90*/  @!P0 LOP3.LUT R53, R75, 0xffff0000, RZ, 0xc0, !PT ;  /* 0xffff00004b358812 */ /* 0x000fe200078ec0ff */
[C---:B------:R-:W-:Y:S01]  /*5ca0*/  @!P0 IMAD.U32 R42, R74.reuse, 0x10000, RZ ;  /* 0x000100004a2a8824 */ /* 0x040fe200078e00ff */
[----:B------:R-:W-:Y:S02]  /*5cb0*/  @!P0 LOP3.LUT R49, R74, 0xffff0000, RZ, 0xc0, !PT ;  /* 0xffff00004a318812 */ /* 0x000fe400078ec0ff */
[----:B------:R-:W-:Y:S02]  /*5cc0*/  @!P0 SHF.L.U32 R35, R80, 0x10, RZ ;  /* 0x0000001050238819 */ /* 0x000fe400000006ff */
[----:B------:R-:W-:Y:S01]  /*5cd0*/  @!P0 PRMT R36, R36, 0x5410, R25 ;  /* 0x0000541024248816 */ /* 0x000fe20000000019 */
[----:B------:R-:W-:Y:S01]  /*5ce0*/  @!P0 IMAD.U32 R25, R37, 0x10000, RZ ;  /* 0x0001000025198824 */ /* 0x000fe200078e00ff */
[----:B------:R-:W-:Y:S01]  /*5cf0*/  @!P0 PRMT R77, R77, 0x5410, R34 ;  /* 0x000054104d4d8816 */ /* 0x000fe20000000022 */
[----:B------:R-:W-:Y:S01]  /*5d00*/  @!P0 FMUL.FTZ R50, R26, R35 ;  /* 0x000000231a328220 */ /* 0x000fe20000410000 */
[----:B------:R-:W-:Y:S01]  /*5d10*/  @!P0 LOP3.LUT R34, R80, 0xffff0000, RZ, 0xc0, !PT ;  /* 0xffff000050228812 */ /* 0x000fe200078ec0ff */
[-C--:B------:R-:W-:Y:S01]  /*5d20*/  @!P0 FMUL.FTZ R2, R26, R25.reuse ;  /* 0x000000191a028220 */ /* 0x080fe20000410000 */
[----:B------:R-:W-:Y:S01]  /*5d30*/  @!P0 SHF.L.U32 R26, R21, 0x10, RZ ;  /* 0x00000010151a8819 */ /* 0x000fe200000006ff */
[----:B------:R-:W-:Y:S01]  /*5d40*/  @!P0 FFMA.FTZ R50, R32, R25, -R50 ;  /* 0x0000001920328223 */ /* 0x000fe20000010832 */
[----:B------:R-:W-:Y:S01]  /*5d50*/  @!P0 LOP3.LUT R44, R77, 0xffff0000, RZ, 0xc0, !PT ;  /* 0xffff00004d2c8812 */ /* 0x000fe200078ec0ff */
[----:B------:R-:W-:Y:S01]  /*5d60*/  @!P0 FMUL.FTZ R173, R27, R34 ;  /* 0x000000221bad8220 */ /* 0x000fe20000410000 */
[----:B------:R-:W-:Y:S01]  /*5d70*/  @!P0 LOP3.LUT R27, R21, 0xffff0000, RZ, 0xc0, !PT ;  /* 0xffff0000151b8812 */ /* 0x000fe200078ec0ff */
[----:B------:R-:W-:Y:S01]  /*5d80*/  @!P0 FFMA.FTZ R2, R35, R32, R2 ;  /* 0x0000002023028223 */ /* 0x000fe20000010002 */
[----:B------:R-:W-:Y:S01]  /*5d90*/  @!P0 PRMT R38, R38, 0x5410, R33 ;  /* 0x0000541026268816 */ /* 0x000fe20000000021 */
[----:B------:R-:W-:Y:S02]  /*5da0*/  @!P0 IMAD.U32 R35, R79, 0x10000, RZ ;  /* 0x000100004f238824 */ /* 0x000fe400078e00ff */
[----:B------:R-:W-:Y:S01]  /*5db0*/  @!P0 FFMA.FTZ R173, R41, R24, -R173 ;  /* 0x0000001829ad8223 */ /* 0x000fe200000108ad */
[C---:B------:R-:W-:Y:S01]  /*5dc0*/  @!P0 LOP3.LUT R24, R36.reuse, 0xffff0000, RZ, 0xc0, !PT ;  /* 0xffff000024188812 */ /* 0x040fe200078ec0ff */
[----:B------:R-:W-:Y:S02]  /*5dd0*/  @!P0 IMAD.U32 R25, R36, 0x10000, RZ ;  /* 0x0001000024198824 */ /* 0x000fe400078e00ff */
[----:B------:R-:W-:Y:S01]  /*5de0*/  @!P0 FMUL.FTZ R175, R27, R40 ;  /* 0x000000281baf8220 */ /* 0x000fe20000410000 */
[----:B------:R-:W-:Y:S01]  /*5df0*/  @!P0 F2FP.BF16.PACK_AB R50, R173, R50 ;  /* 0x00000032ad32823e */ /* 0x000fe200000010ff */
[----:B------:R-:W-:Y:S02]  /*5e00*/  @!P0 IMAD.U32 R32, R73, 0x10000, RZ ;  /* 0x0001000049208824 */ /* 0x000fe400078e00ff */
[C---:B------:R-:W-:Y:S02]  /*5e10*/  @!P0 FMUL.FTZ R52, R26.reuse, R35 ;  /* 0x000000231a348220 */ /* 0x040fe40000410000 */
[-C--:B------:R-:W-:Y:S01]  /*5e20*/  @!P0 FMUL.FTZ R4, R26, R25.reuse ;  /* 0x000000191a048220 */ /* 0x080fe20000410000 */
[----:B------:R-:W-:Y:S01]  /*5e30*/  @!P0 SHF.L.U32 R26, R23, 0x10, RZ ;  /* 0x00000010171a8819 */ /* 0x000fe200000006ff */
[-C--:B------:R-:W-:Y:S01]  /*5e40*/  @!P0 FMUL.FTZ R5, R27, R24.reuse ;  /* 0x000000181b058220 */ /* 0x080fe20000410000 */
[----:B------:R-:W-:Y:S01]  /*5e50*/  @!P0 LOP3.LUT R27, R23, 0xffff0000, RZ, 0xc0, !PT ;  /* 0xffff0000171b8812 */ /* 0x000fe200078ec0ff */
[----:B------:R-:W-:Y:S01]  /*5e60*/  @!P0 FFMA.FTZ R175, R43, R24, -R175 ;  /* 0x000000182baf8223 */ /* 0x000fe200000108af */
[----:B------:R-:W-:Y:S01]  /*5e70*/  @!P0 LOP3.LUT R24, R38, 0xffff0000, RZ, 0xc0, !PT ;  /* 0xffff000026188812 */ /* 0x000fe200078ec0ff */
        /* <DEDUP_REMOVED lines=8> */
[C---:B------:R-:W-:Y:S01]  /*5f00*/  @!P0 SHF.L.U32 R26, R22.reuse, 0x10, RZ ;  /* 0x00000010161a8819 */ /* 0x040fe200000006ff */
[----:B------:R-:W-:Y:S01]  /*5f10*/  @!P0 IMAD.U32 R45, R77, 0x10000, RZ ;  /* 0x000100004d2d8824 */ /* 0x000fe200078e00ff */
[----:B------:R-:W-:Y:S01]  /*5f20*/  @!P0 LOP3.LUT R27, R22, 0xffff0000, RZ, 0xc0, !PT ;  /* 0xffff0000161b8812 */ /* 0x000fe200078ec0ff */
[----:B------:R-:W-:Y:S02]  /*5f30*/  @!P0 FFMA.FTZ R58, R46, R25, -R58 ;  /* 0x000000192e3a8223 */ /* 0x000fe4000001083a */
[----:B------:R-:W-:Y:S02]  /*5f40*/  @!P0 IMAD.U32 R25, R39, 0x10000, RZ ;  /* 0x0001000027198824 */ /* 0x000fe400078e00ff */
[----:B------:R-:W-:Y:S01]  /*5f50*/  @!P0 FFMA.FTZ R177, R53, R24, -R177 ;  /* 0x0000001835b18223 */ /* 0x000fe200000108b1 */
[----:B------:R-:W-:Y:S01]  /*5f60*/  @!P0 LOP3.LUT R24, R39, 0xffff0000, RZ, 0xc0, !PT ;  /* 0xffff000027188812 */ /* 0x000fe200078ec0ff */
[----:B------:R-:W-:Y:S02]  /*5f70*/  @!P0 FMUL.FTZ R60, R26, R45 ;  /* 0x0000002d1a3c8220 */ /* 0x000fe40000410000 */
[----:B------:R-:W-:Y:S01]  /*5f80*/  @!P0 FMUL.FTZ R179, R27, R44 ;  /* 0x0000002c1bb38220 */ /* 0x000fe20000410000 */
[----:B------:R-:W-:Y:S01]  /*5f90*/  @!P0 F2FP.BF16.PACK_AB R58, R177, R58 ;  /* 0x0000003ab13a823e */ /* 0x000fe200000010ff */
        /* <DEDUP_REMOVED lines=25> */
.L_x_2280:
[----:B------:R-:W-:Y:S05]  /*6130*/  BSYNC B0 ;  /* 0x0000000000007941 */ /* 0x000fea0003800000 */
.L_x_2279:
[----:B------:R-:W-:-:S13]  /*6140*/  ISETP.GE.AND P0, PT, R136, c[0x0][0x1d4], PT ;  /* 0x0000750088007a0c */ /* 0x000fda0003f06270 */
        /* <DEDUP_REMOVED lines=12> */
[--C-:B------:R-:W-:Y:S02]  /*6210*/  @!P0 SHF.R.U32.HI R26, RZ, 0x10, R65.reuse ;  /* 0x00000010ff1a8819 */ /* 0x100fe40000011641 */
[----:B------:R-:W-:Y:S02]  /*6220*/  @!P0 SHF.R.U64 R27, R64, 0x10, R65 ;  /* 0x00000010401b8819 */ /* 0x000fe40000001241 */
[----:B------:R-:W-:Y:S02]  /*6230*/  @!P0 PRMT R63, R63, 0x5410, R26 ;  /* 0x000054103f3f8816 */ /* 0x000fe4000000001a */
[--C-:B------:R-:W-:Y:S02]  /*6240*/  @!P0 SHF.R.U64 R16, R16, 0x10, R17.reuse ;  /* 0x0000001010108819 */ /* 0x100fe40000001211 */
[----:B------:R-:W-:Y:S02]  /*6250*/  @!P0 SHF.R.U32.HI R17, RZ, 0x10, R17 ;  /* 0x00000010ff118819 */ /* 0x000fe40000011611 */
[----:B------:R-:W-:Y:S02]  /*6260*/  @!P0 PRMT R29, R29, 0x5410, R16 ;  /* 0x000054101d1d8816 */ /* 0x000fe40000000010 */
[----:B------:R-:W-:Y:S02]  /*6270*/  @!P0 PRMT R28, R28, 0x5410, R17 ;  /* 0x000054101c1c8816 */ /* 0x000fe40000000011 */
[----:B------:R-:W-:Y:S01]  /*6280*/  @!P0 LOP3.LUT R36, R63, 0xffff0000, RZ, 0xc0, !PT ;  /* 0xffff00003f248812 */ /* 0x000fe200078ec0ff */
[----:B------:R-:W-:Y:S01]  /*6290*/  @!P0 IMAD.U32 R17, R29, 0x10000, RZ ;  /* 0x000100001d118824 */ /* 0x000fe200078e00ff */
[----:B------:R-:W-:Y:S02]  /*62a0*/  @!P0 PRMT R76, R76, 0x5410, R27 ;  /* 0x000054104c4c8816 */ /* 0x000fe4000000001b */
[----:B------:R-:W-:Y:S02]  /*62b0*/  @!P0 SHF.R.U64 R33, R66, 0x10, R67 ;  /* 0x0000001042218819 */ /* 0x000fe40000001243 */
[--C-:B------:R-:W-:Y:S01]  /*62c0*/  @!P0 SHF.R.U64 R18, R18, 0x10, R19.reuse ;  /* 0x0000001012128819 */ /* 0x100fe20000001213 */
[----:B------:R-:W-:Y:S01]  /*62d0*/  @!P0 IMAD.U32 R27, R76, 0x10000, RZ ;  /* 0x000100004c1b8824 */ /* 0x000fe200078e00ff */
[----:B------:R-:W-:Y:S02]  /*62e0*/  @!P0 SHF.R.U32.HI R19, RZ, 0x10, R19 ;  /* 0x00000010ff138819 */ /* 0x000fe40000011613 */
[----:B------:R-:W-:Y:S01]  /*62f0*/  @!P0 PRMT R31, R31, 0x5410, R18 ;  /* 0x000054101f1f8816 */ /* 0x000fe20000000012 */
[----:B-1----:R-:W-:Y:S01]  /*6300*/  @!P0 IMAD.U32 R16, R20, 0x10000, RZ ;  /* 0x0001000014108824 */ /* 0x002fe200078e00ff */
[----:B------:R-:W-:Y:S01]  /*6310*/  @!P0 PRMT R30, R30, 0x5410, R19 ;  /* 0x000054101e1e8816 */ /* 0x000fe20000000013 */
[----:B------:R-:W-:Y:S01]  /*6320*/  @!P0 IMAD.U32 R19, R21, 0x10000, RZ ;  /* 0x0001000015138824 */ /* 0x000fe200078e00ff */
[----:B------:R-:W-:Y:S01]  /*6330*/  @!P0 LOP3.LUT R18, R20, 0xffff0000, RZ, 0xc0, !PT ;  /* 0xffff000014128812 */ /* 0x000fe200078ec0ff */
[----:B------:R-:W-:Y:S01]  /*6340*/  @!P0 FMUL.FTZ R46, R16, R27 ;  /* 0x0000001b102e8220 */ /* 0x000fe20000410000 */
[----:B------:R-:W-:Y:S01]  /*6350*/  @!P0 LOP3.LUT R25, R22, 0xffff0000, RZ, 0xc0, !PT ;  /* 0xffff000016198812 */ /* 0x000fe200078ec0ff */
        /* <DEDUP_REMOVED lines=10> */
[----:B------:R-:W-:Y:S01]  /*6400*/  @!P0 IMAD.U32 R24, R23, 0x10000, RZ ;  /* 0x0001000017188824 */ /* 0x000fe200078e00ff */
[----:B------:R-:W-:Y:S01]  /*6410*/  @!P0 LOP3.LUT R41, R50, 0xffff0000, RZ, 0xc0, !PT ;  /* 0xffff000032298812 */ /* 0x000fe200078ec0ff */
[----:B------:R-:W-:Y:S01]  /*6420*/  @!P0 FFMA.FTZ R2, R27, R26, R2 ;  /* 0x0000001a1b028223 */ /* 0x000fe20000010002 */
[C---:B------:R-:W-:Y:S01]  /*6430*/  @!P0 LOP3.LUT R45, R51.reuse, 0xffff0000, RZ, 0xc0, !PT ;  /* 0xffff0000332d8812 */ /* 0x040fe200078ec0ff */
[----:B------:R-:W-:Y:S01]  /*6440*/  @!P0 IMAD.U32 R42, R51, 0x10000, RZ ;  /* 0x00010000332a8824 */ /* 0x000fe200078e00ff */
[----:B------:R-:W-:Y:S02]  /*6450*/  @!P0 LOP3.LUT R17, R29, 0xffff0000, RZ, 0xc0, !PT ;  /* 0xffff00001d118812 */ /* 0x000fe400078ec0ff */
[----:B------:R-:W-:Y:S01]  /*6460*/  @!P0 PRMT R62, R62, 0x5410, R33 ;  /* 0x000054103e3e8816 */ /* 0x000fe20000000021 */
[----:B------:R-:W-:Y:S01]  /*6470*/  @!P0 IMAD.U32 R33, R63, 0x10000, RZ ;  /* 0x000100003f218824 */ /* 0x000fe200078e00ff */
[----:B------:R-:W-:Y:S01]  /*6480*/  @!P0 PRMT R61, R61, 0x5410, R32 ;  /* 0x000054103d3d8816 */ /* 0x000fe20000000020 */
[----:B------:R-:W-:Y:S01]  /*6490*/  @!P0 FMUL.FTZ R3, R18, R17 ;  /* 0x0000001112038220 */ /* 0x000fe20000410000 */
[----:B------:R-:W-:Y:S01]  /*64a0*/  @!P0 LOP3.LUT R32, R76, 0xffff0000, RZ, 0xc0, !PT ;  /* 0xffff00004c208812 */ /* 0x000fe200078ec0ff */
[----:B------:R-:W-:Y:S01]  /*64b0*/  @!P0 FMUL.FTZ R54, R19, R33 ;  /* 0x0000002113368220 */ /* 0x000fe20000410000 */
[C---:B------:R-:W-:Y:S01]  /*64c0*/  @!P0 LOP3.LUT R40, R62.reuse, 0xffff0000, RZ, 0xc0, !PT ;  /* 0xffff00003e288812 */ /* 0x040fe200078ec0ff */
[----:B------:R-:W-:Y:S01]  /*64d0*/  @!P0 IMAD.U32 R37, R62, 0x10000, RZ ;  /* 0x000100003e258824 */ /* 0x000fe200078e00ff */
[----:B------:R-:W-:Y:S01]  /*64e0*/  @!P0 LOP3.LUT R44, R61, 0xffff0000, RZ, 0xc0, !PT ;  /* 0xffff00003d2c8812 */ /* 0x000fe200078ec0ff */
[----:B------:R-:W-:Y:S01]  /*64f0*/  @!P0 FMUL.FTZ R55, R18, R32 ;  /* 0x0000002012378220 */ /* 0x000fe20000410000 */
[----:B------:R-:W-:Y:S01]  /*6500*/  @!P0 LOP3.LUT R18, R21, 0xffff0000, RZ, 0xc0, !PT ;  /* 0xffff000015128812 */ /* 0x000fe200078ec0ff */
[----:B------:R-:W-:Y:S01]  /*6510*/  @!P0 FFMA.FTZ R54, R35, R16, -R54 ;  /* 0x0000001023368223 */ /* 0x000fe20000010836 */
[----:B------:R-:W-:Y:S01]  /*6520*/  @!P0 SHF.L.U32 R16, R31, 0x10, RZ ;  /* 0x000000101f108819 */ /* 0x000fe200000006ff */
[----:B------:R-:W-:Y:S02]  /*6530*/  @!P0 IMAD.U32 R19, R22, 0x10000, RZ ;  /* 0x0001000016138824 */ /* 0x000fe400078e00ff */
[----:B------:R-:W-:Y:S01]  /*6540*/  @!P0 FFMA.FTZ R55, R34, R17, -R55 ;  /* 0x0000001122378223 */ /* 0x000fe20000010837 */
[----:B------:R-:W-:Y:S01]  /*6550*/  @!P0 LOP3.LUT R17, R28, 0xffff0000, RZ, 0xc0, !PT ;  /* 0xffff00001c118812 */ /* 0x000fe200078ec0ff */
[C---:B------:R-:W-:Y:S02]  /*6560*/  @!P0 FMUL.FTZ R57, R18.reuse, R36 ;  /* 0x0000002412398220 */ /* 0x040fe40000410000 */
        /* <DEDUP_REMOVED lines=43> */
[----:B------:R-:W-:-:S13]  /*6820*/  ISETP.GE.AND P0, PT, R118, c[0x0][0x1d4], PT ;  /* 0x0000750076007a0c */ /* 0x000fda0003f06270 */
[----:B------:R-:W-:-:S05]  /*6830*/  @P0 BRA `(.L_x_2264) ;  /* 0x000001f000000947 */ /* 0x000fca0003800000 */
[----:B------:R-:W-:Y:S04]  /*6840*/  IADD3 R171, P1, P0, R154, R171, R118 ;  /* 0x000000ab9aab7210 */ /* 0x000fe8000783e076 */
[----:B------:R-:W-:Y:S02]  /*6850*/  IADD3.X R170, R97, R170, R128, P1, P0 ;  /* 0x000000aa61aa7210 */ /* 0x000fe40000fe0480 */
[C---:B------:R-:W-:Y:S04]  /*6860*/  LEA R2, P0, R171.reuse, c[0x0][0x1c8], 0x1 ;  /* 0x00007200ab027a11 */ /* 0x040fe800078008ff */
[----:B------:R-:W-:Y:S05]  /*6870*/  LEA.HI.X R3, R171, c[0x0][0x1cc], R170, 0x1, P0 ;  /* 0x00007300ab037a11 */ /* 0x000fea00000f0caa */
[----:B------:R2:W-:Y:S01]  /*6880*/  STG.E.128 [R2.64], R20 ;  /* 0x0000001402007986 */ /* 0x0005e2000c101d08 */
[----:B------:R-:W-:-:S05]  /*6890*/  BRA `(.L_x_2264) ;  /* 0x0000019000007947 */ /* 0x000fca0003800000 */
.L_x_2260:
[----:B------:R-:W-:Y:S05]  /*68a0*/  IMAD R126, R15, -0x40, R90 ;  /* 0xffffffc00f7e7824 */ /* 0x000fea00078e025a */
[----:B------:R-:W-:Y:S04]  /*68b0*/  IMNMX R126, R126, 0x40, PT ;  /* 0x000000407e7e7817 */ /* 0x000fe80003800200 */
[----:B------:R-:W-:-:S13]  /*68c0*/  ISETP.GE.AND P0, PT, R211, R126, PT ;  /* 0x0000007ed300720c */ /* 0x000fda0003f06270 */
[----:B------:R-:W-:-:S05]  /*68d0*/  @P0 BRA `(.L_x_2264) ;  /* 0x0000015000000947 */ /* 0x000fca0003800000 */
[C---:B------:R-:W-:Y:S02]  /*68e0*/  ISETP.GE.AND P0, PT, R142.reuse, c[0x0][0x1d4], PT ;  /* 0x000075008e007a0c */ /* 0x040fe40003f06270 */
[----:B------:R-:W-:Y:S11]  /*68f0*/  IADD3 R2, R142, 0x60, RZ ;  /* 0x000000608e027810 */ /* 0x000ff60007ffe0ff */
[----:B------:R-:W1:Y:S04]  /*6900*/  @!P0 LDS.128 R16, [R147+0xc000] ;  /* 0x00c0000093108984 */ /* 0x000e680000000c00 */
[----:B-1----:R-:W-:Y:S01]  /*6910*/  @!P0 STG.E.128 [R76.64], R16 ;  /* 0x000000104c008986 */ /* 0x002fe2000c101d08 */
[----:B------:R-:W-:-:S13]  /*6920*/  ISETP.GE.AND P0, PT, R137, c[0x0][0x1d4], PT ;  /* 0x0000750089007a0c */ /* 0x000fda0003f06270 */
[----:B------:R-:W1:Y:S04]  /*6930*/  @!P0 LDS.128 R4, [R145+0xc000] ;  /* 0x00c0000091048984 */ /* 0x000e680000000c00 */
[----:B-1----:R-:W-:Y:S01]  /*6940*/  @!P0 STG.E.128 [R76.64+0x40], R4 ;  /* 0x000040044c008986 */ /* 0x002fe2000c101d08 */
[----:B------:R-:W-:-:S13]  /*6950*/  ISETP.GE.AND P0, PT, R136, c[0x0][0x1d4], PT ;  /* 0x0000750088007a0c */ /* 0x000fda0003f06270 */
        /* <DEDUP_REMOVED lines=10> */
[----:B------:R-:W-:-:S13]  /*6a00*/  ISETP.GE.AND P0, PT, R2, c[0x0][0x1d4], PT ;  /* 0x0000750002007a0c */ /* 0x000fda0003f06270 */
[----:B------:R-:W1:Y:S04]  /*6a10*/  @!P0 LDS.128 R4, [R145+0x10000] ;  /* 0x0100000091048984 */ /* 0x000e680000000c00 */
[----:B-1----:R1:W-:Y:S02]  /*6a20*/  @!P0 STG.E.128 [R76.64+0x140], R4 ;  /* 0x000140044c008986 */ /* 0x0023e4000c101d08 */
.L_x_2264:
[----:B------:R-:W-:Y:S05]  /*6a30*/  BSYNC B1 ;  /* 0x0000000000017941 */ /* 0x000fea0003800000 */
.L_x_2259:
[----:B------:R-:W-:Y:S01]  /*6a40*/  ISETP.GT.AND P0, PT, R15, R14, PT ;  /* 0x0000000e0f00720c */ /* 0x000fe20003f04270 */
[----:B------:R-:W-:-:S12]  /*6a50*/  BSSY B0, `(.L_x_2281) ;  /* 0x000003d000007945 */ /* 0x000fd80003800000 */
        /* <DEDUP_REMOVED lines=43> */
[----:B------:R-:W-:-:S13]  /*6d10*/  ISETP.GE.AND P0, PT, R136, c[0x0][0x1d4], PT ;  /* 0x0000750088007a0c */ /* 0x000fda0003f06270 */
[----:B------:R-:W1:Y:S04]  /*6d20*/  @!P0 LDS.128 R4, [R147+0x2000] ;  /* 0x0020000093048984 */ /* 0x000e680000000c00 */
[----:B-1----:R-:W-:Y:S01]  /*6d30*/  @!P0 STG.E.128 [R8.64+0x80], R4 ;  /* 0x0000800408008986 */ /* 0x002fe2000c101d08 */
[----:B------:R-:W-:Y:S02]  /*6d40*/  ISETP.GE.AND P0, PT, R2, c[0x0][0x1d4], PT ;  /* 0x0000750002007a0c */ /* 0x000fe40003f06270 */
[----:B------:R-:W-:Y:S11]  /*6d50*/  IADD3 R2, R142, 0x60, RZ ;  /* 0x000000608e027810 */ /* 0x000ff60007ffe0ff */
[----:B------:R-:W1:Y:S04]  /*6d60*/  @!P0 LDS.128 R20, [R147+0x4000] ;  /* 0x0040000093148984 */ /* 0x000e680000000c00 */
[----:B-1----:R-:W-:Y:S01]  /*6d70*/  @!P0 STG.E.128 [R8.64+0x100], R20 ;  /* 0x0001001408008986 */ /* 0x002fe2000c101d08 */
[----:B------:R-:W-:-:S13]  /*6d80*/  ISETP.GE.AND P0, PT, R137, c[0x0][0x1d4], PT ;  /* 0x0000750089007a0c */ /* 0x000fda0003f06270 */
[----:B------:R-:W1:Y:S04]  /*6d90*/  @!P0 LDS.128 R24, [R145] ;  /* 0x0000000091188984 */ /* 0x000e680000000c00 */
        /* <DEDUP_REMOVED lines=8> */
.L_x_2282:
[----:B-1----:R-:W-:Y:S05]  /*6e20*/  BSYNC B0 ;  /* 0x0000000000007941 */ /* 0x002fea0003800000 */
.L_x_2281:
[----:B------:R-:W-:Y:S04]  /*6e30*/  IADD3 R3, R15, -0x2, RZ ;  /* 0xfffffffe0f037810 */ /* 0x000fe80007ffe0ff */
[----:B------:R-:W-:-:S13]  /*6e40*/  ISETP.GE.AND P0, PT, R3, R14, PT ;  /* 0x0000000e0300720c */ /* 0x000fda0003f06270 */
        /* <DEDUP_REMOVED lines=30> */
.L_x_2258:
[----:B------:R-:W-:Y:S01]  /*7030*/  ISETP.NE.AND P3, PT, R231, 0x1, PT ;  /* 0x00000001e700780c */ /* 0x000fe20003f65270 */
[----:B------:R-:W-:Y:S01]  /*7040*/  BSSY B0, `(.L_x_2284) ;  /* 0x0000028000007945 */ /* 0x000fe20003800000 */
[----:B-1----:R-:W-:-:S02]  /*7050*/  IADD3 R2, R201, 0x7f, RZ ;  /* 0x0000007fc9027810 */ /* 0x002fc40007ffe0ff */
[----:B------:R-:W-:-:S09]  /*7060*/  P2R R0, PR, RZ, 0x8 ;  /* 0x00000008ff007803 */ /* 0x000fd20000000000 */
[----:B------:R-:W-:-:S05]  /*7070*/  @P3 IMAD.HI.U32 R0, R2, c[0x0][0x2c8], RZ ;  /* 0x0000b20002003a27 */ /* 0x000fca00078e00ff */
[----:B------:R-:W-:-:S05]  /*7080*/  @P3 SHF.R.U32.HI R2, RZ, c[0x0][0x2cc], R0 ;  /* 0x0000b300ff023a19 */ /* 0x000fca0000011600 */
[----:B------:R-:W-:-:S05]  /*7090*/  IMAD.IADD R89, R89, 0x1, R2 ;  /* 0x0000000159597824 */ /* 0x000fca00078e0202 */
[----:B------:R-:W-:-:S04]  /*70a0*/  SHF.R.S32.HI R0, RZ, 0x1f, R89 ;  /* 0x0000001fff007819 */ /* 0x000fc80000011459 */
[----:B------:R-:W-:-:S04]  /*70b0*/  LEA.HI R0, R0, R89, RZ, 0x6 ;  /* 0x0000005900007211 */ /* 0x000fc800078f30ff */
[----:B------:R-:W-:Y:S01]  /*70c0*/  SHF.R.S32.HI R3, RZ, 0x6, R0 ;  /* 0x00000006ff037819 */ /* 0x000fe20000011400 */
[----:B------:R-:W-:-:S03]  /*70d0*/  IMAD.IADD R0, R86, 0x1, R87 ;  /* 0x0000000156007824 */ /* 0x000fc600078e0257 */
[----:B------:R-:W-:Y:S01]  /*70e0*/  IMNMX R8, R92, R3, PT ;  /* 0x000000035c087217 */ /* 0x000fe20003800200 */
[----:B------:R-:W-:-:S03]  /*70f0*/  IMAD.MOV.U32 R3, RZ, RZ, RZ ;  /* 0x000000ffff037224 */ /* 0x000fc600078e00ff */
[----:B------:R-:W-:-:S13]  /*7100*/  ISETP.GE.AND P0, PT, R8, 0x1, PT ;  /* 0x000000010800780c */ /* 0x000fda0003f06270 */
        /* <DEDUP_REMOVED lines=27> */
.L_x_2285:
[----:B------:R-:W-:Y:S05]  /*72c0*/  BSYNC B0 ;  /* 0x0000000000007941 */ /* 0x000fea0003800000 */
.L_x_2284:
        /* <DEDUP_REMOVED lines=59> */
[----:B------:R-:W-:-:S06]  /*7680*/  @P1 IMAD.WIDE R224, R216, R3, c[0x0][0x340] ;  /* 0x0000d000d8e01625 */ /* 0x000fcc00078e0203 */
[----:B------:R-:W2:Y:S01]  /*7690*/  @P1 LDG.E R224, [R224.64] ;  /* 0x00000008e0e01981 */ /* 0x000ea2000c1e1900 */
[----:B------:R-:W-:Y:S01]  /*76a0*/  SHF.R.S32.HI R3, RZ, 0x1f, R84 ;  /* 0x0000001fff037819 */ /* 0x000fe20000011454 */
[----:B------:R-:W-:Y:S01]  /*76b0*/  IMAD.WIDE.U32 R14, R84, c[0x0][0x178], RZ ;  /* 0x00005e00540e7a25 */ /* 0x000fe200078e00ff */
[----:B------:R-:W-:Y:S02]  /*76c0*/  LEA.HI R4, R88, R205, RZ, 0x3 ;  /* 0x000000cd58047211 */ /* 0x000fe400078f18ff */
[----:B------:R-:W-:Y:S01]  /*76d0*/  SHF.R.S32.HI R5, RZ, 0x1f, R0 ;  /* 0x0000001fff057819 */ /* 0x000fe20000011400 */
[----:B------:R-:W-:Y:S01]  /*76e0*/  IMAD R3, R3, c[0x0][0x178], RZ ;  /* 0x00005e0003037a24 */ /* 0x000fe200078e02ff */
[----:B------:R-:W-:Y:S02]  /*76f0*/  SHF.R.S32.HI R2, RZ, 0x3, R4 ;  /* 0x00000003ff027819 */ /* 0x000fe40000011404 */
[----:B------:R-:W-:Y:S01]  /*7700*/  LOP3.LUT R4, R4, 0xfffffff8, RZ, 0xc0, !PT ;  /* 0xfffffff804047812 */ /* 0x000fe200078ec0ff */
[----:B------:R-:W-:Y:S01]  /*7710*/  IMAD R6, R84, c[0x0][0x17c], R3 ;  /* 0x00005f0054067a24 */ /* 0x000fe200078e0203 */
[----:B------:R-:W-:-:S02]  /*7720*/  IADD3 R3, P0, R2, R0, RZ ;  /* 0x0000000002037210 */ /* 0x000fc40007f1e0ff */
[----:B------:R-:W-:Y:S01]  /*7730*/  ISETP.NE.U32.AND P2, PT, RZ, c[0x0][0x348], PT ;  /* 0x0000d200ff007a0c */ /* 0x000fe20003f45070 */
[----:B------:R-:W-:Y:S01]  /*7740*/  IMAD.IADD R9, R205, 0x1, -R4 ;  /* 0x00000001cd097824 */ /* 0x000fe200078e0a04 */
[----:B------:R-:W-:Y:S01]  /*7750*/  LEA.HI.X.SX32 R5, R2, R5, 0x1, P0 ;  /* 0x0000000502057211 */ /* 0x000fe200000f0eff */
[----:B------:R-:W-:Y:S01]  /*7760*/  IMAD.IADD R7, R15, 0x1, R6 ;  /* 0x000000010f077824 */ /* 0x000fe200078e0206 */
[----:B------:R-:W-:Y:S01]  /*7770*/  SHF.R.S32.HI R23, RZ, 0x1f, R220 ;  /* 0x0000001fff177819 */ /* 0x000fe200000114dc */
[----:B------:R-:W-:Y:S01]  /*7780*/  IMAD R4, R9, 0x20, R2 ;  /* 0x0000002009047824 */ /* 0x000fe200078e0202 */
[----:B------:R-:W-:Y:S01]  /*7790*/  MOV R22, R220 ;  /* 0x000000dc00167202 */ /* 0x000fe20000000f00 */
[C---:B------:R-:W-:Y:S01]  /*77a0*/  IMAD R0, R5.reuse, c[0x0][0x1e0], RZ ;  /* 0x0000780005007a24 */ /* 0x040fe200078e02ff */
[----:B------:R-:W-:Y:S01]  /*77b0*/  MOV R6, R14 ;  /* 0x0000000e00067202 */ /* 0x000fe20000000f00 */
[----:B------:R-:W-:Y:S01]  /*77c0*/  IMAD R5, R5, c[0x0][0x208], RZ ;  /* 0x0000820005057a24 */ /* 0x000fe200078e02ff */
[----:B------:R-:W-:Y:S01]  /*77d0*/  ISETP.NE.AND.EX P0, PT, RZ, c[0x0][0x34c], PT, P2 ;  /* 0x0000d300ff007a0c */ /* 0x000fe20003f05320 */
[----:B------:R-:W-:Y:S01]  /*77e0*/  IMAD.WIDE.U32 R20, R3, c[0x0][0x1e0], R22 ;  /* 0x0000780003147a25 */ /* 0x000fe200078e0016 */
[----:B------:R-:W-:-:S02]  /*77f0*/  IADD3 R4, R201, R4, RZ ;  /* 0x00000004c9047210 */ /* 0x000fc40007ffe0ff */
[----:B------:R-:W-:Y:S01]  /*7800*/  ISETP.GE.AND P5, PT, R220, c[0x0][0x198], PT ;  /* 0x00006600dc007a0c */ /* 0x000fe20003fa6270 */
[----:B------:R-:W-:Y:S01]  /*7810*/  IMAD R0, R3, c[0x0][0x1e4], R0 ;  /* 0x0000790003007a24 */ /* 0x000fe200078e0200 */
[----:B------:R-:W-:Y:S01]  /*7820*/  ISETP.GE.AND P4, PT, R207, c[0x0][0x198], PT ;  /* 0x00006600cf007a0c */ /* 0x000fe20003f86270 */
[----:B------:R-:W-:Y:S01]  /*7830*/  IMAD.WIDE.U32 R18, R217, c[0x0][0x1b8], R6 ;  /* 0x00006e00d9127a25 */ /* 0x000fe200078e0006 */
[----:B------:R-:W-:Y:S02]  /*7840*/  SEL R6, R85, RZ, !P0 ;  /* 0x000000ff55067207 */ /* 0x000fe40004000000 */
[----:B------:R-:W-:Y:S01]  /*7850*/  IADD3 R21, R21, R0, RZ ;  /* 0x0000000015157210 */ /* 0x000fe20007ffe0ff */
[----:B------:R-:W-:Y:S01]  /*7860*/  @P3 IMAD.HI.U32 R7, R4, c[0x0][0x2c8], RZ ;  /* 0x0000b20004073a27 */ /* 0x000fe200078e00ff */
[----:B------:R-:W-:Y:S02]  /*7870*/  SEL R0, R216, RZ, !P0 ;  /* 0x000000ffd8007207 */ /* 0x000fe40004000000 */
[----:B------:R-:W-:Y:S01]  /*7880*/  ISETP.NE.U32.AND P0, PT, RZ, c[0x0][0x350], PT ;  /* 0x0000d400ff007a0c */ /* 0x000fe20003f05070 */
[----:B------:R-:W-:Y:S01]  /*7890*/  IMAD.WIDE.U32 R16, R3, c[0x0][0x208], R22 ;  /* 0x0000820003107a25 */ /* 0x000fe200078e0016 */
[----:B------:R-:W-:-:S02]  /*78a0*/  IADD3 R88, R8, -0x1, RZ ;  /* 0xffffffff08587810 */ /* 0x000fc40007ffe0ff */
[----:B------:R-:W-:Y:S01]  /*78b0*/  ISETP.NE.AND.EX P0, PT, RZ, c[0x0][0x354], PT, P0 ;  /* 0x0000d500ff007a0c */ /* 0x000fe20003f05300 */
[----:B------:R-:W-:Y:S02]  /*78c0*/  IMAD R5, R3, c[0x0][0x20c], R5 ;  /* 0x0000830003057a24 */ /* 0x000fe400078e0205 */
[----:B------:R-:W-:Y:S01]  /*78d0*/  IMAD.MOV.U32 R3, RZ, RZ, R4 ;  /* 0x000000ffff037224 */ /* 0x000fe200078e0004 */
[----:B------:R-:W-:Y:S01]  /*78e0*/  @P3 SHF.R.U32.HI R3, RZ, c[0x0][0x2cc], R7 ;  /* 0x0000b300ff033a19 */ /* 0x000fe20000011607 */
[----:B------:R-:W-:Y:S01]  /*78f0*/  IMAD R19, R217, c[0x0][0x1bc], R19 ;  /* 0x00006f00d9137a24 */ /* 0x000fe200078e0213 */
[----:B------:R-:W-:Y:S01]  /*7900*/  IADD3 R17, R17, R5, RZ ;  /* 0x0000000511117210 */ /* 0x000fe20007ffe0ff */
[----:B------:R-:W-:Y:S01]  /*7910*/  IMAD R15, R6, c[0x0][0x1c0], RZ ;  /* 0x00007000060f7a24 */ /* 0x000fe200078e02ff */
[----:B------:R-:W-:Y:S01]  /*7920*/  ISETP.GE.AND P3, PT, R206, c[0x0][0x198], PT ;  /* 0x00006600ce007a0c */ /* 0x000fe20003f66270 */
[----:B------:R-:W-:-:S04]  /*7930*/  IMAD.WIDE.U32 R18, R0, c[0x0][0x1c0], R18 ;  /* 0x0000700000127a25 */ /* 0x000fc800078e0012 */
[----:B------:R-:W-:Y:S01]  /*7940*/  IMAD R6, R0, c[0x0][0x1c4], R15 ;  /* 0x0000710000067a24 */ /* 0x000fe200078e020f */
[--C-:B------:R-:W-:Y:S01]  /*7950*/  SHF.R.S32.HI R0, RZ, 0x1f, R3.reuse ;  /* 0x0000001fff007819 */ /* 0x100fe20000011403 */
[----:B------:R-:W-:Y:S02]  /*7960*/  IMAD.MOV R5, RZ, RZ, -R3 ;  /* 0x000000ffff057224 */ /* 0x000fe400078e0a03 */
[----:B------:R-:W-:Y:S01]  /*7970*/  IMAD.WIDE.U32 R228, R217, c[0x0][0x1e8], R20 ;  /* 0x00007a00d9e47a25 */ /* 0x000fe200078e0014 */
[----:B------:R-:W-:-:S03]  /*7980*/  IADD3 R19, R19, R6, RZ ;  /* 0x0000000613137210 */ /* 0x000fc60007ffe0ff */
[----:B------:R-:W-:Y:S02]  /*7990*/  IMAD R4, R5, c[0x0][0x2c4], R4 ;  /* 0x0000b10005047a24 */ /* 0x000fe400078e0204 */
[----:B------:R-:W-:Y:S02]  /*79a0*/  IMAD R0, R0, c[0x0][0x1b0], RZ ;  /* 0x00006c0000007a24 */ /* 0x000fe400078e02ff */
[----:B------:R-:W-:-:S04]  /*79b0*/  IMAD.WIDE.U32 R14, R3, c[0x0][0x1b0], R18 ;  /* 0x00006c00030e7a25 */ /* 0x000fc800078e0012 */
[----:B------:R-:W-:Y:S01]  /*79c0*/  IMAD R0, R3, c[0x0][0x1b4], R0 ;  /* 0x00006d0003007a24 */ /* 0x000fe200078e0200 */
[----:B------:R-:W-:Y:S01]  /*79d0*/  SHF.R.S32.HI R3, RZ, 0x1f, R4 ;  /* 0x0000001fff037819 */ /* 0x000fe20000011404 */
[----:B------:R-:W-:-:S03]  /*79e0*/  IMAD.WIDE.U32 R16, R217, c[0x0][0x210], R16 ;  /* 0x00008400d9107a25 */ /* 0x000fc600078e0010 */
[----:B------:R-:W-:Y:S01]  /*79f0*/  IADD3 R15, R15, R0, RZ ;  /* 0x000000000f0f7210 */ /* 0x000fe20007ffe0ff */
[----:B------:R-:W-:Y:S02]  /*7a00*/  IMAD R3, R3, c[0x0][0x1a8], RZ ;  /* 0x00006a0003037a24 */ /* 0x000fe400078e02ff */
[C---:B------:R-:W-:Y:S02]  /*7a10*/  IMAD R229, R217.reuse, c[0x0][0x1ec], R229 ;  /* 0x00007b00d9e57a24 */ /* 0x040fe400078e02e5 */
[C---:B------:R-:W-:Y:S02]  /*7a20*/  IMAD R7, R4.reuse, c[0x0][0x1ac], R3 ;  /* 0x00006b0004077a24 */ /* 0x040fe400078e0203 */
[----:B------:R-:W-:Y:S02]  /*7a30*/  IMAD R17, R217, c[0x0][0x214], R17 ;  /* 0x00008500d9117a24 */ /* 0x000fe400078e0211 */
[----:B------:R-:W-:-:S05]  /*7a40*/  IMAD.WIDE.U32 R4, R4, c[0x0][0x1a8], R14 ;  /* 0x00006a0004047a25 */ /* 0x000fca00078e000e */
[----:B------:R-:W-:Y:S01]  /*7a50*/  IADD3 R7, R5, R7, RZ ;  /* 0x0000000705077210 */ /* 0x000fe20007ffe0ff */
[----:B------:R-:W-:Y:S01]  /*7a60*/  IMAD.IADD R5, R2, 0x1, R201 ;  /* 0x0000000102057824 */ /* 0x000fe200078e02c9 */
[----:B--2---:R-:W-:Y:S01]  /*7a70*/  @P1 SHF.R.S32.HI R219, RZ, 0x1f, R224 ;  /* 0x0000001fffdb1819 */ /* 0x004fe200000114e0 */
[----:B------:R-:W-:Y:S01]  /*7a80*/  @!P1 IMAD.MOV.U32 R219, RZ, RZ, R85 ;  /* 0x000000ffffdb9224 */ /* 0x000fe200078e0055 */
[----:B------:R-:W-:-:S04]  /*7a90*/  @!P1 MOV R224, R216 ;  /* 0x000000d800e09202 */ /* 0x000fc80000000f00 */
[----:B------:R-:W-:Y:S02]  /*7aa0*/  SEL R219, R219, RZ, !P0 ;  /* 0x000000ffdbdb7207 */ /* 0x000fe40004000000 */
[----:B------:R-:W-:Y:S02]  /*7ab0*/  SEL R224, R224, RZ, !P0 ;  /* 0x000000ffe0e07207 */ /* 0x000fe40004000000 */
[C---:B------:R-:W-:Y:S01]  /*7ac0*/  LEA R14, P0, R4.reuse, c[0x0][0x160], 0x1 ;  /* 0x00005800040e7a11 */ /* 0x040fe200078008ff */
[C---:B------:R-:W-:Y:S02]  /*7ad0*/  IMAD R3, R219.reuse, c[0x0][0x1f0], RZ ;  /* 0x00007c00db037a24 */ /* 0x040fe400078e02ff */
[----:B------:R-:W-:Y:S01]  /*7ae0*/  IMAD R219, R219, c[0x0][0x218], RZ ;  /* 0x00008600dbdb7a24 */ /* 0x000fe200078e02ff */
[----:B------:R-:W-:Y:S01]  /*7af0*/  LEA.HI.X R7, R4, c[0x0][0x164], R7, 0x1, P0 ;  /* 0x0000590004077a11 */ /* 0x000fe200000f0c07 */
[C---:B------:R-:W-:Y:S02]  /*7b00*/  IMAD R3, R224.reuse, c[0x0][0x1f4], R3 ;  /* 0x00007d00e0037a24 */ /* 0x040fe400078e0203 */
[----:B------:R-:W-:-:S02]  /*7b10*/  IMAD R219, R224, c[0x0][0x21c], R219 ;  /* 0x00008700e0db7a24 */ /* 0x000fc400078e02db */
[----:B------:R-:W-:-:S04]  /*7b20*/  IMAD.WIDE.U32 R228, R224, c[0x0][0x1f0], R228 ;  /* 0x00007c00e0e47a25 */ /* 0x000fc800078e00e4 */
[----:B------:R-:W-:Y:S01]  /*7b30*/  IMAD.WIDE.U32 R224, R224, c[0x0][0x218], R16 ;  /* 0x00008600e0e07a25 */ /* 0x000fe200078e0010 */
[----:B------:R-:W-:-:S04]  /*7b40*/  IADD3 R222, R229, R3, RZ ;  /* 0x00000003e5de7210 */ /* 0x000fc80007ffe0ff */
[----:B------:R-:W-:Y:S01]  /*7b50*/  IADD3 R219, R225, R219, RZ ;  /* 0x000000dbe1db7210 */ /* 0x000fe20007ffe0ff */
[----:B------:R-:W-:Y:S05]  /*7b60*/  BRA.DIV ~URZ, `(.L_x_2287) ;  /* 0x00014bc27f007947 */ /* 0x000fea000b800000 */
[----:B------:R1:W2:Y:S02]  /*7b70*/  SHFL.IDX PT, R15, R7, RZ, 0x181f ;  /* 0x00181fff070f7589 */ /* 0x0002a400000e0000 */
.L_x_2420:
[----:B------:R-:W-:Y:S05]  /*7b80*/  BRA.DIV ~URZ, `(.L_x_2288) ;  /* 0x00014c127f007947 */ /* 0x000fea000b800000 */
[----:B------:R3:W4:Y:S02]  /*7b90*/  SHFL.IDX PT, R17, R14, RZ, 0x181f ;  /* 0x00181fff0e117589 */ /* 0x00072400000e0000 */
.L_x_2421:
[----:B------:R-:W-:Y:S01]  /*7ba0*/  IMAD R4, R232, c[0x0][0x2c4], RZ ;  /* 0x0000b100e8047a24 */ /* 0x000fe200078e02ff */
[----:B------:R-:W-:Y:S01]  /*7bb0*/  BSSY B0, `(.L_x_2289) ;  /* 0x0000011000007945 */ /* 0x000fe20003800000 */
[----:B------:R-:W-:Y:S02]  /*7bc0*/  SHF.R.S32.HI R6, RZ, 0x1f, R207 ;  /* 0x0000001fff067819 */ /* 0x000fe400000114cf */
[----:B------:R-:W-:Y:S02]  /*7bd0*/  SHF.R.S32.HI R3, RZ, 0x1f, R206 ;  /* 0x0000001fff037819 */ /* 0x000fe400000114ce */
[----:B------:R-:W-:-:S13]  /*7be0*/  ISETP.GE.AND P0, PT, R5, R4, PT ;  /* 0x000000040500720c */ /* 0x000fda0003f06270 */
[----:B------:R-:W-:Y:S05]  /*7bf0*/  @P0 BRA `(.L_x_2290) ;  /* 0x000000c000000947 */ /* 0x000fea0003800000 */
[-C--:B----4-:R-:W-:Y:S02]  /*7c00*/  LEA R18, P2, R220, R17.reuse, 0x1 ;  /* 0x00000011dc127211 */ /* 0x090fe400078408ff */
[CC--:B------:R-:W-:Y:S02]  /*7c10*/  LEA R16, P1, R207.reuse, R17.reuse, 0x1 ;  /* 0x00000011cf107211 */ /* 0x0c0fe400078208ff */
[----:B------:R-:W-:Y:S02]  /*7c20*/  LEA R20, P0, R206, R17, 0x1 ;  /* 0x00000011ce147211 */ /* 0x000fe400078008ff */
        /* <DEDUP_REMOVED lines=9> */
.L_x_2290:
[----:B------:R-:W-:Y:S05]  /*7cc0*/  BSYNC B0 ;  /* 0x0000000000007941 */ /* 0x000fea0003800000 */
.L_x_2289:
[----:B------:R-:W-:Y:S05]  /*7cd0*/  BRA.DIV ~URZ, `(.L_x_2291) ;  /* 0x00014b227f007947 */ /* 0x000fea000b800000 */
[----:B--2---:R2:W1:Y:S04]  /*7ce0*/  SHFL.IDX PT, R15, R7, 0x1, 0x181f ;  /* 0x00381f00070f7f89 */ /* 0x00446800000e0000 */
[----:B------:R2:W3:Y:S02]  /*7cf0*/  SHFL.IDX PT, R19, R14, 0x1, 0x181f ;  /* 0x00381f000e137f89 */ /* 0x0004e400000e0000 */
.L_x_2422:
[----:B----4-:R-:W-:Y:S01]  /*7d00*/  IADD3 R17, R5, 0x20, RZ ;  /* 0x0000002005117810 */ /* 0x010fe20007ffe0ff */
[----:B------:R-:W-:Y:S03]  /*7d10*/  BSSY B0, `(.L_x_2292) ;  /* 0x000000f000007945 */ /* 0x000fe60003800000 */
[----:B------:R-:W-:-:S13]  /*7d20*/  ISETP.GE.AND P0, PT, R17, R4, PT ;  /* 0x000000041100720c */ /* 0x000fda0003f06270 */
[----:B------:R-:W-:Y:S05]  /*7d30*/  @P0 BRA `(.L_x_2293) ;  /* 0x000000c000000947 */ /* 0x000fea0003800000 */
[-C--:B---3--:R-:W-:Y:S02]  /*7d40*/  LEA R18, P2, R220, R19.reuse, 0x1 ;  /* 0x00000013dc127211 */ /* 0x088fe400078408ff */
[CC--:B------:R-:W-:Y:S02]  /*7d50*/  LEA R16, P1, R207.reuse, R19.reuse, 0x1 ;  /* 0x00000013cf107211 */ /* 0x0c0fe400078208ff */
[----:B------:R-:W-:Y:S02]  /*7d60*/  LEA R20, P0, R206, R19, 0x1 ;  /* 0x00000013ce147211 */ /* 0x000fe400078008ff */
        /* <DEDUP_REMOVED lines=9> */
.L_x_2293:
[----:B------:R-:W-:Y:S05]  /*7e00*/  BSYNC B0 ;  /* 0x0000000000007941 */ /* 0x000fea0003800000 */
.L_x_2292:
[----:B------:R-:W-:Y:S05]  /*7e10*/  BRA.DIV ~URZ, `(.L_x_2294) ;  /* 0x00014ab27f007947 */ /* 0x000fea000b800000 */
[----:B-1----:R1:W4:Y:S02]  /*7e20*/  SHFL.IDX PT, R15, R7, 0x2, 0x181f ;  /* 0x00581f00070f7f89 */ /* 0x00232400000e0000 */
.L_x_2423:
[----:B------:R-:W-:Y:S05]  /*7e30*/  BRA.DIV ~URZ, `(.L_x_2295) ;  /* 0x00014b027f007947 */ /* 0x000fea000b800000 */
[----:B---3--:R3:W1:Y:S02]  /*7e40*/  SHFL.IDX PT, R19, R14, 0x2, 0x181f ;  /* 0x00581f000e137f89 */ /* 0x00866400000e0000 */
.L_x_2424:
[----:B------:R-:W-:Y:S01]  /*7e50*/  IADD3 R17, R5, 0x40, RZ ;  /* 0x0000004005117810 */ /* 0x000fe20007ffe0ff */
[----:B------:R-:W-:Y:S03]  /*7e60*/  BSSY B0, `(.L_x_2296) ;  /* 0x000000f000007945 */ /* 0x000fe60003800000 */
[----:B------:R-:W-:-:S13]  /*7e70*/  ISETP.GE.AND P0, PT, R17, R4, PT ;  /* 0x000000041100720c */ /* 0x000fda0003f06270 */
[----:B------:R-:W-:Y:S05]  /*7e80*/  @P0 BRA `(.L_x_2297) ;  /* 0x000000c000000947 */ /* 0x000fea0003800000 */
[-C--:B-1----:R-:W-:Y:S02]  /*7e90*/  LEA R18, P2, R220, R19.reuse, 0x1 ;  /* 0x00000013dc127211 */ /* 0x082fe400078408ff */
[CC--:B------:R-:W-:Y:S02]  /*7ea0*/  LEA R16, P1, R207.reuse, R19.reuse, 0x1 ;  /* 0x00000013cf107211 */ /* 0x0c0fe400078208ff */
[----:B------:R-:W-:Y:S02]  /*7eb0*/  LEA R20, P0, R206, R19, 0x1 ;  /* 0x00000013ce147211 */ /* 0x000fe400078008ff */
        /* <DEDUP_REMOVED lines=9> */
.L_x_2297:
[----:B------:R-:W-:Y:S05]  /*7f50*/  BSYNC B0 ;  /* 0x0000000000007941 */ /* 0x000fea0003800000 */
.L_x_2296:
[----:B------:R-:W-:Y:S05]  /*7f60*/  BRA.DIV ~URZ, `(.L_x_2298) ;  /* 0x00014a427f007947 */ /* 0x000fea000b800000 */
[----:B-12---:R-:W1:Y:S04]  /*7f70*/  SHFL.IDX PT, R7, R7, 0x3, 0x181f ;  /* 0x00781f0007077f89 */ /* 0x006e6800000e0000 */
[----:B------:R2:W3:Y:S02]  /*7f80*/  SHFL.IDX PT, R17, R14, 0x3, 0x181f ;  /* 0x00781f000e117f89 */ /* 0x0004e400000e0000 */
.L_x_2425:
[----:B------:R-:W-:-:S04]  /*7f90*/  IADD3 R5, R5, 0x60, RZ ;  /* 0x0000006005057810 */ /* 0x000fc80007ffe0ff */
[----:B------:R-:W-:-:S13]  /*7fa0*/  ISETP.GE.AND P0, PT, R5, R4, PT ;  /* 0x000000040500720c */ /* 0x000fda0003f06270 */
[CC--:B---3--:R-:W-:Y:S02]  /*7fb0*/  @!P0 LEA R18, P1, R220.reuse, R17.reuse, 0x1 ;  /* 0x00000011dc128211 */ /* 0x0c8fe400078208ff */
[C---:B--2---:R-:W-:Y:S02]  /*7fc0*/  @!P0 LEA R14, P2, R207.reuse, R17, 0x1 ;  /* 0x00000011cf0e8211 */ /* 0x044fe400078408ff */
[----:B-1----:R-:W-:Y:S02]  /*7fd0*/  @!P0 LEA.HI.X R19, R220, R7, R23, 0x1, P1 ;  /* 0x00000007dc138211 */ /* 0x002fe400008f0c17 */
[C---:B------:R-:W-:Y:S02]  /*7fe0*/  @!P0 LEA R16, P1, R206.reuse, R17, 0x1 ;  /* 0x00000011ce108211 */ /* 0x040fe400078208ff */
[-C--:B----4-:R-:W-:Y:S01]  /*7ff0*/  @!P0 LEA.HI.X R15, R207, R7.reuse, R6, 0x1, P2 ;  /* 0x00000007cf0f8211 */ /* 0x090fe200010f0c06 */
        /* <DEDUP_REMOVED lines=18> */
[C---:B------:R-:W-:Y:S01]  /*8120*/  ISETP.GE.AND P0, PT, R5.reuse, 0x21, PT ;  /* 0x000000210500780c */ /* 0x040fe20003f06270 */
        /* <DEDUP_REMOVED lines=8> */
[----:B------:R-:W-:-:S03]  /*81b0*/  IMAD R15, R15, c[0x0][0x208], RZ ;  /* 0x000082000f0f7a24 */ /* 0x000fc600078e02ff */
[----:B------:R-:W-:Y:S01]  /*81c0*/  LEA.HI.X R0, R18, R222, R7, 0x6, P2 ;  /* 0x000000de12007211 */ /* 0x000fe200010f3407 */
[----:B------:R-:W-:Y:S01]  /*81d0*/  IMAD R7, R2, c[0x0][0x1e4], RZ ;  /* 0x0000790002077a24 */ /* 0x000fe200078e02ff */
[C---:B------:R-:W-:Y:S01]  /*81e0*/  @P0 IADD3 R14, P2, R3.reuse, R16, RZ ;  /* 0x00000010030e0210 */ /* 0x040fe20007f5e0ff */
[----:B------:R-:W-:Y:S01]  /*81f0*/  IMAD.WIDE.U32 R18, R88, c[0x0][0x208], RZ ;  /* 0x0000820058127a25 */ /* 0x000fe200078e00ff */
[C---:B------:R-:W-:Y:S02]  /*8200*/  @P1 LEA R16, P3, R3.reuse, c[0x0][0x1c8], 0x1 ;  /* 0x0000720003101a11 */ /* 0x040fe400078608ff */
[----:B------:R-:W-:Y:S01]  /*8210*/  @P1 ISETP.GE.AND P5, PT, R220, c[0x0][0x1d4], PT ;  /* 0x00007500dc001a0c */ /* 0x000fe20003fa6270 */
[----:B------:R-:W-:Y:S01]  /*8220*/  IMAD R6, R88, c[0x0][0x20c], R15 ;  /* 0x0000830058067a24 */ /* 0x000fe200078e020f */
[----:B------:R-:W-:Y:S02]  /*8230*/  @P0 IADD3.X R7, R0, R17, R7, P2, !PT ;  /* 0x0000001100070210 */ /* 0x000fe400017fe407 */
[----:B------:R-:W-:Y:S01]  /*8240*/  @P1 LEA.HI.X R17, R3, c[0x0][0x1cc], R0, 0x1, P3 ;  /* 0x0000730003111a11 */ /* 0x000fe200018f0c00 */
[----:B------:R-:W-:Y:S01]  /*8250*/  IMAD.IADD R6, R19, 0x1, R6 ;  /* 0x0000000113067824 */ /* 0x000fe200078e0206 */
[----:B------:R-:W-:-:S02]  /*8260*/  LEA R0, P3, R18, R224, 0x6 ;  /* 0x000000e012007211 */ /* 0x000fc400078630ff */
[C---:B------:R-:W-:Y:S02]  /*8270*/  @P1 ISETP.GE.AND P2, PT, R207.reuse, c[0x0][0x1d4], PT ;  /* 0x00007500cf001a0c */ /* 0x040fe40003f46270 */
[----:B------:R-:W-:Y:S02]  /*8280*/  LEA.HI.X R3, R18, R219, R6, 0x6, P3 ;  /* 0x000000db12037211 */ /* 0x000fe400018f3406 */
[----:B------:R-:W-:Y:S01]  /*8290*/  @P1 ISETP.GE.AND P3, PT, R206, c[0x0][0x1d4], PT ;  /* 0x00007500ce001a0c */ /* 0x000fe20003f66270 */
[----:B------:R-:W-:Y:S01]  /*82a0*/  @!PT LDS RZ, [RZ] ;  /* 0x00000000fffff984 */ /* 0x000fe20000000800 */
[----:B------:R-:W-:Y:S01]  /*82b0*/  @!PT LDS RZ, [RZ] ;  /* 0x00000000fffff984 */ /* 0x000fe20000000800 */
[----:B------:R-:W-:Y:S01]  /*82c0*/  @!PT LDS RZ, [RZ] ;  /* 0x00000000fffff984 */ /* 0x000fe20000000800 */
[----:B------:R1:W-:Y:S01]  /*82d0*/  @P1 LDGSTS.E.BYPASS.LTC128B.128 [R138+0xc100], [R16.64], !P5 ;  /* 0x0c100000108a1fae */ /* 0x0003e2000e901d48 */
[----:B------:R-:W-:Y:S02]  /*82e0*/  @P0 ISETP.GE.AND P6, PT, R220, c[0x0][0x1d4], PT ;  /* 0x00007500dc000a0c */ /* 0x000fe40003fc6270 */
[----:B------:R-:W-:Y:S02]  /*82f0*/  @P0 ISETP.GE.AND P5, PT, R207, c[0x0][0x1d4], PT ;  /* 0x00007500cf000a0c */ /* 0x000fe40003fa6270 */
[----:B------:R-:W-:-:S03]  /*8300*/  @P0 LEA R20, P4, R14, c[0x0][0x1c8], 0x1 ;  /* 0x000072000e140a11 */ /* 0x000fc600078808ff */
[----:B------:R1:W-:Y:S01]  /*8310*/  @P1 LDGSTS.E.BYPASS.LTC128B.128 [R138+0xe100], [R16.64+0x80], !P2 ;  /* 0x0e100080108a1fae */ /* 0x0003e2000d101d48 */
[----:B------:R-:W-:Y:S02]  /*8320*/  LEA R6, P2, R0, c[0x0][0x1f8], 0x1 ;  /* 0x00007e0000067a11 */ /* 0x000fe400078408ff */
[----:B------:R-:W-:Y:S01]  /*8330*/  @P0 LEA.HI.X R21, R14, c[0x0][0x1cc], R7, 0x1, P4 ;  /* 0x000073000e150a11 */ /* 0x000fe200020f0c07 */
[----:B------:R1:W-:Y:S01]  /*8340*/  @P1 LDGSTS.E.BYPASS.LTC128B.128 [R138+0x10100], [R16.64+0x100], !P3 ;  /* 0x10100100108a1fae */ /* 0x0003e2000d901d48 */
[----:B------:R-:W-:Y:S01]  /*8350*/  LEA.HI.X R7, R0, c[0x0][0x1fc], R3, 0x1, P2 ;  /* 0x00007f0000077a11 */ /* 0x000fe200010f0c03 */
[----:B------:R-:W-:Y:S01]  /*8360*/  IMAD.MOV.U32 R0, RZ, RZ, 0x40 ;  /* 0x00000040ff007424 */ /* 0x000fe200078e00ff */
[----:B------:R-:W-:Y:S01]  /*8370*/  @P0 ISETP.GE.AND P4, PT, R206, c[0x0][0x1d4], PT ;  /* 0x00007500ce000a0c */ /* 0x000fe20003f86270 */
[----:B------:R1:W-:Y:S01]  /*8380*/  @P0 LDGSTS.E.BYPASS.LTC128B.128 [R138+0xd100], [R20.64], !P6 ;  /* 0x0d100000148a0fae */ /* 0x0003e2000f101d48 */
[----:B------:R-:W-:Y:S02]  /*8390*/  ISETP.GE.AND P3, PT, R220, c[0x0][0x1d4], PT ;  /* 0x00007500dc007a0c */ /* 0x000fe40003f66270 */
[----:B------:R-:W-:Y:S01]  /*83a0*/  ISETP.GE.AND P2, PT, R207, c[0x0][0x1d4], PT ;  /* 0x00007500cf007a0c */ /* 0x000fe20003f46270 */
[----:B------:R1:W-:Y:S01]  /*83b0*/  @P0 LDGSTS.E.BYPASS.LTC128B.128 [R138+0xf100], [R20.64+0x80], !P5 ;  /* 0x0f100080148a0fae */ /* 0x0003e2000e901d48 */
[----:B------:R-:W-:-:S02]  /*83c0*/  ISETP.LT.OR P6, PT, R5, 0x1, P3 ;  /* 0x000000010500780c */ /* 0x000fc40001fc1670 */
[C---:B------:R-:W-:Y:S02]  /*83d0*/  ISETP.LT.OR P5, PT, R5.reuse, 0x1, P2 ;  /* 0x000000010500780c */ /* 0x040fe400017a1670 */
[----:B------:R-:W-:Y:S02]  /*83e0*/  ISETP.GE.AND P1, PT, R206, c[0x0][0x1d4], PT ;  /* 0x00007500ce007a0c */ /* 0x000fe40003f26270 */
[C---:B------:R-:W-:Y:S01]  /*83f0*/  ISETP.LT.OR P3, PT, R5.reuse, 0x21, P3 ;  /* 0x000000210500780c */ /* 0x040fe20001f61670 */
[----:B------:R1:W-:Y:S01]  /*8400*/  @P0 LDGSTS.E.BYPASS.LTC128B.128 [R138+0x11100], [R20.64+0x100], !P4 ;  /* 0x11100100148a0fae */ /* 0x0003e2000e101d48 */
[C---:B------:R-:W-:Y:S02]  /*8410*/  ISETP.LT.OR P4, PT, R5.reuse, 0x1, P1 ;  /* 0x000000010500780c */ /* 0x040fe40000f81670 */
[C---:B------:R-:W-:Y:S01]  /*8420*/  ISETP.LT.OR P2, PT, R5.reuse, 0x21, P2 ;  /* 0x000000210500780c */ /* 0x040fe20001741670 */
[----:B------:R-:W0:Y:S01]  /*8430*/  LDGDEPBAR ;  /* 0x00000000000079af */ /* 0x000e220000000000 */
[----:B------:R-:W-:-:S02]  /*8440*/  ISETP.LT.OR P1, PT, R5, 0x21, P1 ;  /* 0x000000210500780c */ /* 0x000fc40000f21670 */
[----:B------:R-:W-:Y:S01]  /*8450*/  IADD3 R14, P0, R6, UR7, RZ ;  /* 0x00000007060e7c10 */ /* 0x000fe2000ff1e0ff */
[----:B------:R1:W-:Y:S03]  /*8460*/  LDGSTS.E.BYPASS.LTC128B.128 [R138+0x100], [R6.64], !P6 ;  /* 0x00100000068a7fae */ /* 0x0003e6000f101d48 */
[----:B------:R-:W-:Y:S01]  /*8470*/  IADD3.X R15, R7, UR5, RZ, P0, !PT ;  /* 0x00000005070f7c10 */ /* 0x000fe200087fe4ff */
[----:B------:R1:W-:Y:S01]  /*8480*/  LDGSTS.E.BYPASS.LTC128B.128 [R138+0x2100], [R6.64+0x80], !P5 ;  /* 0x02100080068a7fae */ /* 0x0003e2000e901d48 */
[----:B------:R-:W-:-:S03]  /*8490*/  ISETP.GT.AND P5, PT, R88, R223, PT ;  /* 0x000000df5800720c */ /* 0x000fc60003fa4270 */
[----:B------:R1:W-:Y:S04]  /*84a0*/  LDGSTS.E.BYPASS.LTC128B.128 [R138+0x4100], [R6.64+0x100], !P4 ;  /* 0x04100100068a7fae */ /* 0x0003e8000e101d48 */
        /* <DEDUP_REMOVED lines=22> */
[----:B------:R-:W-:-:S07]  /*8610*/  IADD3.X R7, R17, R15, R3, P3, !PT ;  /* 0x0000000f11077210 */ /* 0x000fce0001ffe403 */
[----:B------:R1:W-:Y:S04]  /*8620*/  LDGSTS.E.BYPASS.LTC128B.128 [R138+0x14100], [R16.64+0x80], !P1 ;  /* 0x14100080108a7fae */ /* 0x0003e8000c901d48 */
[----:B------:R1:W-:Y:S04]  /*8630*/  LDGSTS.E.BYPASS.LTC128B.128 [R138+0x16100], [R16.64+0x100], !P0 ;  /* 0x16100100108a7fae */ /* 0x0003e8000c101d48 */
[----:B------:R1:W-:Y:S04]  /*8640*/  LDGSTS.E.BYPASS.LTC128B.128 [R138+0x13100], [R6.64], !P2 ;  /* 0x13100000068a7fae */ /* 0x0003e8000d101d48 */
[----:B------:R1:W-:Y:S04]  /*8650*/  LDGSTS.E.BYPASS.LTC128B.128 [R138+0x15100], [R6.64+0x80], !P1 ;  /* 0x15100080068a7fae */ /* 0x0003e8000c901d48 */
[----:B------:R1:W-:Y:S02]  /*8660*/  LDGSTS.E.BYPASS.LTC128B.128 [R138+0x17100], [R6.64+0x100], !P0 ;  /* 0x17100100068a7fae */ /* 0x0003e4000c101d48 */
.L_x_2300:
[----:B------:R-:W-:Y:S05]  /*8670*/  BSYNC B0 ;  /* 0x0000000000007941 */ /* 0x000fea0003800000 */
.L_x_2299:
[----:B------:R-:W-:Y:S01]  /*8680*/  ISETP.LT.AND P0, PT, RZ, c[0x0][0x27c], PT ;  /* 0x00009f00ff007a0c */ /* 0x000fe20003f01270 */
[----:B------:R-:W0:Y:S01]  /*8690*/  LDGDEPBAR ;  /* 0x00000000000079af */ /* 0x000e220000000000 */
[----:B------:R-:W-:-:S11]  /*86a0*/  ISETP.NE.AND P6, PT, R231, 0x1, PT ;  /* 0x00000001e700780c */ /* 0x000fd60003fc5270 */
[----:B------:R-:W-:Y:S05]  /*86b0*/  @P0 BRA `(.L_x_2301) ;  /* 0x0000002000000947 */ /* 0x000fea0003800000 */
[----:B------:R-:W-:-:S04]  /*86c0*/  DEPBAR.LE SB0, 0x3 ;  /* 0x000080c00000791a */ /* 0x000fc80000000000 */
[----:B------:R-:W-:Y:S05]  /*86d0*/  BRA `(.L_x_2302) ;  /* 0x000072e000007947 */ /* 0x000fea0003800000 */
.L_x_2301:
[----:B------:R-:W-:Y:S01]  /*86e0*/  ULDC.U8 UR4, c[0x0][0x298] ;  /* 0x0000a60000047ab9 */ /* 0x000fe20000000000 */
[----:B-1---5:R-:W-:Y:S01]  /*86f0*/  SHF.R.S32.HI R14, RZ, 0x1f, R81 ;  /* 0x0000001fff0e7819 */ /* 0x022fe20000011451 */
[----:B------:R-:W-:Y:S01]  /*8700*/  IMAD.WIDE.U32 R18, R81, c[0x0][0x280], RZ ;  /* 0x0000a00051127a25 */ /* 0x000fe200078e00ff */
[----:B------:R-:W-:Y:S01]  /*8710*/  ISETP.NE.AND P0, PT, RZ, UR4, PT ;  /* 0x00000004ff007c0c */ /* 0x000fe2000bf05270 */
[----:B------:R-:W-:Y:S01]  /*8720*/  BSSY B2, `(.L_x_2302) ;  /* 0x0000729000027945 */ /* 0x000fe20003800000 */
[C---:B------:R-:W-:Y:S01]  /*8730*/  IADD3 R15, R211.reuse, R201, RZ ;  /* 0x000000c9d30f7210 */ /* 0x040fe20007ffe0ff */
[C---:B------:R-:W-:Y:S01]  /*8740*/  IMAD R6, R14.reuse, c[0x0][0x280], RZ ;  /* 0x0000a0000e067a24 */ /* 0x040fe200078e02ff */
[----:B------:R-:W-:Y:S01]  /*8750*/  IADD3 R3, R211, 0x40, RZ ;  /* 0x00000040d3037810 */ /* 0x000fe20007ffe0ff */
[----:B------:R-:W-:Y:S01]  /*8760*/  IMAD R14, R14, c[0x0][0x290], RZ ;  /* 0x0000a4000e0e7a24 */ /* 0x000fe200078e02ff */
[----:B------:R-:W-:Y:S01]  /*8770*/  LEA R7, R210, R15, 0x6 ;  /* 0x0000000fd2077211 */ /* 0x000fe200078e30ff */
[----:B------:R-:W-:-:S02]  /*8780*/  IMAD R6, R81, c[0x0][0x284], R6 ;  /* 0x0000a10051067a24 */ /* 0x000fc400078e0206 */
[C---:B------:R-:W-:Y:S02]  /*8790*/  IMAD R5, R81.reuse, c[0x0][0x294], R14 ;  /* 0x0000a50051057a24 */ /* 0x040fe400078e020e */
[----:B------:R-:W-:Y:S01]  /*87a0*/  IMAD.WIDE.U32 R20, R81, c[0x0][0x290], RZ ;  /* 0x0000a40051147a25 */ /* 0x000fe200078e00ff */
[----:B------:R-:W-:-:S04]  /*87b0*/  IADD3 R17, R6, R19, RZ ;  /* 0x0000001306117210 */ /* 0x000fc80007ffe0ff */
[----:B------:R-:W-:Y:S01]  /*87c0*/  IADD3 R5, R5, R21, RZ ;  /* 0x0000001505057210 */ /* 0x000fe20007ffe0ff */
[----:B------:R-:W-:Y:S05]  /*87d0*/  @!P0 BRA `(.L_x_2303) ;  /* 0x0000387000008947 */ /* 0x000fea0003800000 */
[----:B------:R-:W-:Y:S01]  /*87e0*/  @P6 IMAD.HI.U32 R6, R7, c[0x0][0x2c8], RZ ;  /* 0x0000b20007066a27 */ /* 0x000fe200078e00ff */
[C---:B------:R-:W-:Y:S01]  /*87f0*/  IADD3 R29, R140.reuse, 0x20, RZ ;  /* 0x000000208c1d7810 */ /* 0x040fe20007ffe0ff */
[----:B------:R-:W-:Y:S01]  /*8800*/  BSSY B0, `(.L_x_2304) ;  /* 0x000006c000007945 */ /* 0x000fe20003800000 */
[C---:B------:R-:W-:Y:S01]  /*8810*/  IADD3 R36, R140.reuse, 0x10, RZ ;  /* 0x000000108c247810 */ /* 0x040fe20007ffe0ff */
[----:B------:R-:W-:Y:S01]  /*8820*/  IMAD.MOV.U32 R19, RZ, RZ, R17 ;  /* 0x000000ffff137224 */ /* 0x000fe200078e0011 */
[----:B------:R-:W-:Y:S01]  /*8830*/  @P6 SHF.R.U32.HI R7, RZ, c[0x0][0x2cc], R6 ;  /* 0x0000b300ff076a19 */ /* 0x000fe20000011606 */
[----:B------:R-:W-:Y:S01]  /*8840*/  IMAD.MOV.U32 R16, RZ, RZ, R20 ;  /* 0x000000ffff107224 */ /* 0x000fe200078e0014 */
[----:B------:R-:W-:Y:S01]  /*8850*/  IADD3 R24, R140, 0x30, RZ ;  /* 0x000000308c187810 */ /* 0x000fe20007ffe0ff */
[----:B------:R-:W-:Y:S01]  /*8860*/  IMAD.MOV.U32 R17, RZ, RZ, R5 ;  /* 0x000000ffff117224 */ /* 0x000fe200078e0005 */
[----:B------:R-:W-:Y:S01]  /*8870*/  SHF.R.S32.HI R6, RZ, 0x1f, R7 ;  /* 0x0000001fff067819 */ /* 0x000fe20000011407 */
[C---:B------:R-:W-:Y:S01]  /*8880*/  IMAD.WIDE.U32 R18, R7.reuse, c[0x0][0x280], R18 ;  /* 0x0000a00007127a25 */ /* 0x040fe200078e0012 */
[----:B------:R-:W-:Y:S01]  /*8890*/  CS2R R42, SRZ ;  /* 0x00000000002a7805 */ /* 0x000fe2000001ff00 */
[----:B------:R-:W-:Y:S01]  /*88a0*/  CS2R R90, SRZ ;  /* 0x00000000005a7805 */ /* 0x000fe2000001ff00 */
[----:B------:R-:W-:Y:S01]  /*88b0*/  CS2R R98, SRZ ;  /* 0x0000000000627805 */ /* 0x000fe2000001ff00 */
[----:B------:R-:W-:Y:S01]  /*88c0*/  IMAD R14, R6, c[0x0][0x280], RZ ;  /* 0x0000a000060e7a24 */ /* 0x000fe200078e02ff */
        /* <DEDUP_REMOVED lines=12> */
[----:B------:R-:W-:Y:S01]  /*8990*/  IADD3 R14, R140, 0x50, RZ ;  /* 0x000000508c0e7810 */ /* 0x000fe20007ffe0ff */
[----:B------:R-:W-:Y:S01]  /*89a0*/  CS2R R86, SRZ ;  /* 0x0000000000567805 */ /* 0x000fe2000001ff00 */
[----:B------:R-:W-:Y:S01]  /*89b0*/  LEA.HI.X R28, R18, c[0x0][0x274], R28, 0x1, P0 ;  /* 0x00009d00121c7a11 */ /* 0x000fe200000f0c1c */
[----:B------:R-:W-:Y:S01]  /*89c0*/  IMAD.IADD R25, R17, 0x1, R25 ;  /* 0x0000000111197824 */ /* 0x000fe200078e0219 */
[----:B------:R-:W-:Y:S01]  /*89d0*/  ISETP.GE.AND P0, PT, R15, R4, PT ;  /* 0x000000040f00720c */ /* 0x000fe20003f06270 */
[----:B------:R1:W3:Y:S01]  /*89e0*/  SHFL.IDX PT, R32, R22, RZ, 0x1c1f ;  /* 0x001c1fff16207589 */ /* 0x0002e200000e0000 */
[----:B------:R-:W-:Y:S01]  /*89f0*/  IADD3 R18, R140, 0x40, RZ ;  /* 0x000000408c127810 */ /* 0x000fe20007ffe0ff */
[----:B------:R-:W-:Y:S01]  /*8a00*/  CS2R R96, SRZ ;  /* 0x0000000000607805 */ /* 0x000fe2000001ff00 */
[----:B------:R-:W-:Y:S01]  /*8a10*/  LEA.HI.X R25, R16, c[0x0][0x28c], R25, 0x1, P1 ;  /* 0x0000a30010197a11 */ /* 0x000fe200008f0c19 */
[----:B------:R1:W4:Y:S01]  /*8a20*/  SHFL.IDX PT, R35, R28, RZ, 0x1c1f ;  /* 0x001c1fff1c237589 */ /* 0x00032200000e0000 */
[----:B------:R-:W-:Y:S01]  /*8a30*/  CS2R R104, SRZ ;  /* 0x0000000000687805 */ /* 0x000fe2000001ff00 */
[----:B------:R-:W-:Y:S01]  /*8a40*/  CS2R R114, SRZ ;  /* 0x0000000000727805 */ /* 0x000fe2000001ff00 */
[----:B------:R-:W-:Y:S01]  /*8a50*/  CS2R R118, SRZ ;  /* 0x0000000000767805 */ /* 0x000fe2000001ff00 */
[----:B------:R1:W1:Y:S01]  /*8a60*/  SHFL.IDX PT, R33, R25, RZ, 0x1c1f ;  /* 0x001c1fff19217589 */ /* 0x00026200000e0000 */
[----:B------:R-:W-:Y:S01]  /*8a70*/  CS2R R106, SRZ ;  /* 0x00000000006a7805 */ /* 0x000fe2000001ff00 */
[----:B------:R-:W-:-:S02]  /*8a80*/  SHF.R.S32.HI R6, RZ, 0x1f, R29 ;  /* 0x0000001fff067819 */ /* 0x000fc4000001141d */
[----:B------:R-:W-:Y:S02]  /*8a90*/  SHF.R.S32.HI R19, RZ, 0x1f, R36 ;  /* 0x0000001fff137819 */ /* 0x000fe40000011424 */
[----:B------:R-:W-:Y:S02]  /*8aa0*/  SHF.R.S32.HI R17, RZ, 0x1f, R14 ;  /* 0x0000001fff117819 */ /* 0x000fe4000001140e */
[----:B------:R-:W-:Y:S02]  /*8ab0*/  SHF.R.S32.HI R7, RZ, 0x1f, R18 ;  /* 0x0000001fff077819 */ /* 0x000fe40000011412 */
[----:B------:R-:W-:Y:S01]  /*8ac0*/  SHF.R.S32.HI R5, RZ, 0x1f, R24 ;  /* 0x0000001fff057819 */ /* 0x000fe20000011418 */
[----:B------:R-:W-:Y:S05]  /*8ad0*/  @P0 BRA `(.L_x_2305) ;  /* 0x000003e000000947 */ /* 0x000fea0003800000 */
[----:B--2---:R-:W-:Y:S01]  /*8ae0*/  ISETP.GE.AND P0, PT, R36, c[0x0][0x27c], PT ;  /* 0x00009f0024007a0c */ /* 0x004fe20003f06270 */
[----:B------:R-:W-:Y:S01]  /*8af0*/  CS2R R120, SRZ ;  /* 0x0000000000787805 */ /* 0x000fe2000001ff00 */
[----:B------:R-:W-:Y:S01]  /*8b00*/  ISETP.GE.AND P3, PT, R29, c[0x0][0x27c], PT ;  /* 0x00009f001d007a0c */ /* 0x000fe20003f66270 */
[----:B------:R-:W-:Y:S01]  /*8b10*/  CS2R R118, SRZ ;  /* 0x0000000000767805 */ /* 0x000fe2000001ff00 */
[----:B------:R-:W-:-:S09]  /*8b20*/  ISETP.GE.AND P2, PT, R24, c[0x0][0x27c], PT ;  /* 0x00009f0018007a0c */ /* 0x000fd20003f46270 */
[C---:B------:R-:W-:Y:S01]  /*8b30*/  @!P0 IMAD.SHL.U32 R23, R36.reuse, 0x2, RZ ;  /* 0x0000000224178824 */ /* 0x040fe200078e00ff */
[----:B------:R-:W-:-:S04]  /*8b40*/  @!P0 SHF.L.U64.HI R21, R36, 0x1, R19 ;  /* 0x0000000124158819 */ /* 0x000fc80000010213 */
[-C--:B------:R-:W-:Y:S02]  /*8b50*/  @!P0 IADD3 R30, P1, R34, R23.reuse, RZ ;  /* 0x00000017221e8210 */ /* 0x080fe40007f3e0ff */
[----:B---3--:R-:W-:Y:S01]  /*8b60*/  @!P0 IADD3 R38, P4, R32, R23, RZ ;  /* 0x0000001720268210 */ /* 0x008fe20007f9e0ff */
[----:B------:R-:W-:Y:S02]  /*8b70*/  @!P3 IMAD.SHL.U32 R47, R29, 0x2, RZ ;  /* 0x000000021d2fb824 */ /* 0x000fe400078e00ff */
[--C-:B----4-:R-:W-:Y:S01]  /*8b80*/  @!P0 IMAD.X R31, R35, 0x1, R21.reuse, P1 ;  /* 0x00000001231f8824 */ /* 0x110fe200008e0615 */
[----:B------:R-:W-:Y:S01]  /*8b90*/  ISETP.GE.AND P1, PT, R18, c[0x0][0x27c], PT ;  /* 0x00009f0012007a0c */ /* 0x000fe20003f26270 */
[----:B-1----:R-:W-:Y:S01]  /*8ba0*/  @!P0 IMAD.X R39, R33, 0x1, R21, P4 ;  /* 0x0000000121278824 */ /* 0x002fe200020e0615 */
[----:B------:R-:W-:Y:S02]  /*8bb0*/  @!P3 SHF.L.U64.HI R27, R29, 0x1, R6 ;  /* 0x000000011d1bb819 */ /* 0x000fe40000010206 */
[----:B------:R1:W5:Y:S01]  /*8bc0*/  @!P0 LD.E.64 R120, [R30.64] ;  /* 0x000000081e788980 */ /* 0x000362000c101b00 */
[----:B------:R-:W-:-:S03]  /*8bd0*/  @!P2 IMAD.SHL.U32 R37, R24, 0x2, RZ ;  /* 0x000000021825a824 */ /* 0x000fc600078e00ff */
[----:B------:R2:W5:Y:S01]  /*8be0*/  @!P0 LD.E.64 R118, [R38.64] ;  /* 0x0000000826768980 */ /* 0x000562000c101b00 */
[-C--:B------:R-:W-:Y:S01]  /*8bf0*/  @!P3 IADD3 R48, P0, R34, R47.reuse, RZ ;  /* 0x0000002f2230b210 */ /* 0x080fe20007f1e0ff */
[----:B------:R-:W-:Y:S01]  /*8c00*/  CS2R R102, SRZ ;  /* 0x0000000000667805 */ /* 0x000fe2000001ff00 */
[----:B------:R-:W-:Y:S01]  /*8c10*/  @!P2 SHF.L.U64.HI R23, R24, 0x1, R5 ;  /* 0x000000011817a819 */ /* 0x000fe20000010205 */
[----:B------:R-:W-:Y:S01]  /*8c20*/  CS2R R106, SRZ ;  /* 0x00000000006a7805 */ /* 0x000fe2000001ff00 */
[----:B------:R-:W-:Y:S01]  /*8c30*/  @!P3 IADD3 R46, P4, R32, R47, RZ ;  /* 0x0000002f202eb210 */ /* 0x000fe20007f9e0ff */
[----:B------:R-:W-:Y:S01]  /*8c40*/  @!P3 IMAD.X R49, R35, 0x1, R27, P0 ;  /* 0x000000012331b824 */ /* 0x000fe200000e061b */
[-C--:B------:R-:W-:Y:S02]  /*8c50*/  @!P2 IADD3 R40, P0, R34, R37.reuse, RZ ;  /* 0x000000252228a210 */ /* 0x080fe40007f1e0ff */
[----:B------:R-:W-:Y:S01]  /*8c60*/  @!P1 SHF.L.U64.HI R21, R18, 0x1, R7 ;  /* 0x0000000112159819 */ /* 0x000fe20000010207 */
[----:B------:R-:W-:Y:S01]  /*8c70*/  @!P3 IMAD.X R47, R33, 0x1, R27, P4 ;  /* 0x00000001212fb824 */ /* 0x000fe200020e061b */
[----:B------:R-:W-:Y:S01]  /*8c80*/  @!P2 IADD3 R44, P4, R32, R37, RZ ;  /* 0x00000025202ca210 */ /* 0x000fe20007f9e0ff */
[----:B------:R-:W-:-:S04]  /*8c90*/  @!P2 IMAD.X R41, R35, 0x1, R23, P0 ;  /* 0x000000012329a824 */ /* 0x000fc800000e0617 */
[----:B------:R-:W-:Y:S01]  /*8ca0*/  @!P2 IMAD.X R45, R33, 0x1, R23, P4 ;  /* 0x00000001212da824 */ /* 0x000fe200020e0617 */
[----:B------:R-:W-:Y:S01]  /*8cb0*/  ISETP.GE.AND P4, PT, R140, c[0x0][0x27c], PT ;  /* 0x00009f008c007a0c */ /* 0x000fe20003f86270 */
[----:B-1----:R-:W-:-:S05]  /*8cc0*/  @!P1 IMAD.SHL.U32 R31, R18, 0x2, RZ ;  /* 0x00000002121f9824 */ /* 0x002fca00078e00ff */
[----:B--2---:R-:W-:-:S07]  /*8cd0*/  @!P1 IADD3 R38, P0, R34, R31, RZ ;  /* 0x0000001f22269210 */ /* 0x004fce0007f1e0ff */
[----:B------:R-:W-:-:S04]  /*8ce0*/  @!P4 IMAD.WIDE R52, R140, 0x2, R34 ;  /* 0x000000028c34c825 */ /* 0x000fc800078e0222 */
[----:B------:R-:W-:Y:S01]  /*8cf0*/  @!P1 IMAD.X R39, R35, 0x1, R21, P0 ;  /* 0x0000000123279824 */ /* 0x000fe200000e0615 */
[----:B------:R-:W-:Y:S01]  /*8d00*/  @!P1 IADD3 R30, P0, R32, R31, RZ ;  /* 0x0000001f201e9210 */ /* 0x000fe20007f1e0ff */
[----:B------:R-:W-:Y:S01]  /*8d10*/  @!P4 IMAD.WIDE R50, R140, 0x2, R32 ;  /* 0x000000028c32c825 */ /* 0x000fe200078e0220 */
[----:B------:R1:W5:Y:S03]  /*8d20*/  @!P4 LD.E.64 R102, [R52.64] ;  /* 0x000000083466c980 */ /* 0x000366000c101b00 */
[----:B------:R-:W-:Y:S01]  /*8d30*/  @!P1 IMAD.X R31, R33, 0x1, R21, P0 ;  /* 0x00000001211f9824 */ /* 0x000fe200000e0615 */
[----:B------:R-:W-:Y:S01]  /*8d40*/  ISETP.GE.AND P0, PT, R14, c[0x0][0x27c], PT ;  /* 0x00009f000e007a0c */ /* 0x000fe20003f06270 */
[----:B------:R1:W5:-:S12]  /*8d50*/  @!P4 LD.E.64 R106, [R50.64] ;  /* 0x00000008326ac980 */ /* 0x000358000c101b00 */
[C---:B------:R-:W-:Y:S01]  /*8d60*/  @!P0 IMAD.SHL.U32 R20, R14.reuse, 0x2, RZ ;  /* 0x000000020e148824 */ /* 0x040fe200078e00ff */
[----:B------:R-:W-:-:S04]  /*8d70*/  @!P0 SHF.L.U64.HI R16, R14, 0x1, R17 ;  /* 0x000000010e108819 */ /* 0x000fc80000010211 */
[----:B------:R-:W-:-:S05]  /*8d80*/  @!P0 IADD3 R34, P4, R34, R20, RZ ;  /* 0x0000001422228210 */ /* 0x000fca0007f9e0ff */
[--C-:B------:R-:W-:Y:S01]  /*8d90*/  @!P0 IMAD.X R35, R35, 0x1, R16.reuse, P4 ;  /* 0x0000000123238824 */ /* 0x100fe200020e0610 */
[----:B------:R-:W-:Y:S01]  /*8da0*/  @!P0 IADD3 R20, P4, R32, R20, RZ ;  /* 0x0000001420148210 */ /* 0x000fe20007f9e0ff */
        /* <DEDUP_REMOVED lines=8> */
[----:B------:R-:W-:Y:S01]  /*8e30*/  @!P0 IMAD.X R21, R33, 0x1, R16, P4 ;  /* 0x0000000121158824 */ /* 0x000fe200020e0610 */
[----:B------:R1:W5:Y:S04]  /*8e40*/  @!P3 LD.E.64 R116, [R48.64] ;  /* 0x000000083074b980 */ /* 0x000368000c101b00 */
[----:B------:R1:W5:Y:S04]  /*8e50*/  @!P3 LD.E.64 R114, [R46.64] ;  /* 0x000000082e72b980 */ /* 0x000368000c101b00 */
[----:B------:R1:W5:Y:S04]  /*8e60*/  @!P2 LD.E.64 R110, [R40.64] ;  /* 0x00000008286ea980 */ /* 0x000368000c101b00 */
[----:B------:R1:W5:Y:S04]  /*8e70*/  @!P2 LD.E.64 R104, [R44.64] ;  /* 0x000000082c68a980 */ /* 0x000368000c101b00 */
[----:B------:R1:W5:Y:S04]  /*8e80*/  @!P1 LD.E.64 R98, [R38.64] ;  /* 0x0000000826629980 */ /* 0x000368000c101b00 */
[----:B------:R1:W5:Y:S04]  /*8e90*/  @!P1 LD.E.64 R96, [R30.64] ;  /* 0x000000081e609980 */ /* 0x000368000c101b00 */
[----:B------:R1:W5:Y:S04]  /*8ea0*/  @!P0 LD.E.64 R90, [R34.64] ;  /* 0x00000008225a8980 */ /* 0x000368000c101b00 */
[----:B------:R1:W5:Y:S02]  /*8eb0*/  @!P0 LD.E.64 R86, [R20.64] ;  /* 0x0000000814568980 */ /* 0x000364000c101b00 */
.L_x_2305:
[----:B--2---:R-:W-:Y:S05]  /*8ec0*/  BSYNC B0 ;  /* 0x0000000000007941 */ /* 0x004fea0003800000 */
.L_x_2304:
[----:B------:R-:W-:Y:S01]  /*8ed0*/  IADD3 R15, R15, 0x40, RZ ;  /* 0x000000400f0f7810 */ /* 0x000fe20007ffe0ff */
[----:B-1---5:R-:W-:Y:S01]  /*8ee0*/  IMAD.MOV.U32 R21, RZ, RZ, R90 ;  /* 0x000000ffff157224 */ /* 0x022fe200078e005a */
[----:B------:R1:W2:Y:S01]  /*8ef0*/  SHFL.IDX PT, R27, R28, 0x1, 0x1c1f ;  /* 0x003c1f001c1b7f89 */ /* 0x0002a200000e0000 */
        /* <DEDUP_REMOVED lines=43> */
[----:B------:R-:W4:Y:S01]  /*91b0*/  SHFL.IDX PT, R26, R26, 0x1, 0x1c1f ;  /* 0x003c1f001a1a7f89 */ /* 0x000f2200000e0000 */
        /* <DEDUP_REMOVED lines=27> */
[-C--:B----4-:R-:W-:Y:S02]  /*9370*/  @!P0 IADD3 R38, P1, R26, R21.reuse, RZ ;  /* 0x000000151a268210 */ /* 0x090fe40007f3e0ff */
[----:B-1----:R-:W-:-:S03]  /*9380*/  @!P0 IADD3 R30, P4, R22, R21, RZ ;  /* 0x00000015161e8210 */ /* 0x002fc60007f9e0ff */
[--C-:B------:R-:W-:Y:S01]  /*9390*/  @!P0 IMAD.X R39, R27, 0x1, R19.reuse, P1 ;  /* 0x000000011b278824 */ /* 0x100fe200008e0613 */
[----:B------:R-:W-:Y:S01]  /*93a0*/  ISETP.GE.AND P1, PT, R18, c[0x0][0x27c], PT ;  /* 0x00009f0012007a0c */ /* 0x000fe20003f26270 */
[----:B---3--:R-:W-:Y:S02]  /*93b0*/  @!P0 IMAD.X R31, R23, 0x1, R19, P4 ;  /* 0x00000001171f8824 */ /* 0x008fe400020e0613 */
[C---:B------:R-:W-:Y:S01]  /*93c0*/  @!P3 IMAD.SHL.U32 R19, R29.reuse, 0x2, RZ ;  /* 0x000000021d13b824 */ /* 0x040fe200078e00ff */
[----:B------:R1:W5:Y:S01]  /*93d0*/  @!P0 LD.E.64 R70, [R38.64] ;  /* 0x0000000826468980 */ /* 0x000362000c101b00 */
[----:B------:R-:W-:Y:S02]  /*93e0*/  @!P3 SHF.L.U64.HI R6, R29, 0x1, R6 ;  /* 0x000000011d06b819 */ /* 0x000fe40000010206 */
[----:B------:R-:W-:Y:S01]  /*93f0*/  @!P2 SHF.L.U64.HI R20, R24, 0x1, R5 ;  /* 0x000000011814a819 */ /* 0x000fe20000010205 */
[----:B------:R2:W5:Y:S01]  /*9400*/  @!P0 LD.E.64 R68, [R30.64] ;  /* 0x000000081e448980 */ /* 0x000562000c101b00 */
[-C--:B------:R-:W-:Y:S01]  /*9410*/  @!P3 IADD3 R34, P0, R26, R19.reuse, RZ ;  /* 0x000000131a22b210 */ /* 0x080fe20007f1e0ff */
[----:B------:R-:W-:Y:S01]  /*9420*/  @!P2 IMAD.SHL.U32 R5, R24, 0x2, RZ ;  /* 0x000000021805a824 */ /* 0x000fe200078e00ff */
[----:B------:R-:W-:Y:S01]  /*9430*/  @!P3 IADD3 R44, P4, R22, R19, RZ ;  /* 0x00000013162cb210 */ /* 0x000fe20007f9e0ff */
[----:B------:R-:W-:Y:S01]  /*9440*/  CS2R R78, SRZ ;  /* 0x00000000004e7805 */ /* 0x000fe2000001ff00 */
[C---:B------:R-:W-:Y:S01]  /*9450*/  @!P1 IMAD.SHL.U32 R19, R18.reuse, 0x2, RZ ;  /* 0x0000000212139824 */ /* 0x040fe200078e00ff */
[----:B------:R-:W-:Y:S01]  /*9460*/  @!P1 SHF.L.U64.HI R7, R18, 0x1, R7 ;  /* 0x0000000112079819 */ /* 0x000fe20000010207 */
[--C-:B------:R-:W-:Y:S01]  /*9470*/  @!P3 IMAD.X R35, R27, 0x1, R6.reuse, P0 ;  /* 0x000000011b23b824 */ /* 0x100fe200000e0606 */
[----:B------:R-:W-:Y:S01]  /*9480*/  @!P2 IADD3 R32, P0, R26, R5, RZ ;  /* 0x000000051a20a210 */ /* 0x000fe20007f1e0ff */
[----:B------:R-:W-:Y:S01]  /*9490*/  @!P3 IMAD.X R45, R23, 0x1, R6, P4 ;  /* 0x00000001172db824 */ /* 0x000fe200020e0606 */
[----:B------:R-:W-:-:S03]  /*94a0*/  CS2R R76, SRZ ;  /* 0x00000000004c7805 */ /* 0x000fc6000001ff00 */
[----:B------:R-:W-:Y:S01]  /*94b0*/  @!P2 IMAD.X R33, R27, 0x1, R20, P0 ;  /* 0x000000011b21a824 */ /* 0x000fe200000e0614 */
[----:B-1----:R-:W-:Y:S02]  /*94c0*/  @!P2 IADD3 R38, P4, R22, R5, RZ ;  /* 0x000000051626a210 */ /* 0x002fe40007f9e0ff */
[----:B--2---:R-:W-:-:S03]  /*94d0*/  @!P1 IADD3 R30, P0, R26, R19, RZ ;  /* 0x000000131a1e9210 */ /* 0x004fc60007f1e0ff */
[----:B------:R-:W-:Y:S01]  /*94e0*/  @!P2 IMAD.X R39, R23, 0x1, R20, P4 ;  /* 0x000000011727a824 */ /* 0x000fe200020e0614 */
[----:B------:R-:W-:Y:S01]  /*94f0*/  ISETP.GE.AND P4, PT, R140, c[0x0][0x27c], PT ;  /* 0x00009f008c007a0c */ /* 0x000fe20003f86270 */
[----:B------:R-:W-:Y:S01]  /*9500*/  @!P1 IMAD.X R31, R27, 0x1, R7, P0 ;  /* 0x000000011b1f9824 */ /* 0x000fe200000e0607 */
[----:B------:R-:W-:-:S05]  /*9510*/  @!P1 IADD3 R6, P0, R22, R19, RZ ;  /* 0x0000001316069210 */ /* 0x000fca0007f1e0ff */
[----:B------:R-:W-:Y:S01]  /*9520*/  @!P1 IMAD.X R7, R23, 0x1, R7, P0 ;  /* 0x0000000117079824 */ /* 0x000fe200000e0607 */
[----:B------:R-:W-:-:S05]  /*9530*/  ISETP.GE.AND P0, PT, R14, c[0x0][0x27c], PT ;  /* 0x00009f000e007a0c */ /* 0x000fca0003f06270 */
[----:B------:R-:W-:-:S04]  /*9540*/  @!P4 IMAD.WIDE R42, R140, 0x2, R26 ;  /* 0x000000028c2ac825 */ /* 0x000fc800078e021a */
[----:B------:R-:W-:Y:S01]  /*9550*/  @!P4 IMAD.WIDE R40, R140, 0x2, R22 ;  /* 0x000000028c28c825 */ /* 0x000fe200078e0216 */
[----:B------:R1:W5:Y:S04]  /*9560*/  @!P4 LD.E.64 R78, [R42.64] ;  /* 0x000000082a4ec980 */ /* 0x000368000c101b00 */
[----:B------:R2:W5:Y:S01]  /*9570*/  @!P4 LD.E.64 R76, [R40.64] ;  /* 0x00000008284cc980 */ /* 0x000562000c101b00 */
        /* <DEDUP_REMOVED lines=11> */
[----:B------:R-:W-:Y:S01]  /*9630*/  @!P0 IMAD.X R23, R23, 0x1, R17, P4 ;  /* 0x0000000117178824 */ /* 0x000fe200020e0611 */
[----:B------:R3:W5:Y:S01]  /*9640*/  @!P3 LD.E.64 R66, [R34.64] ;  /* 0x000000082242b980 */ /* 0x000762000c101b00 */
[----:B-1----:R-:W-:-:S03]  /*9650*/  CS2R R42, SRZ ;  /* 0x00000000002a7805 */ /* 0x002fc6000001ff00 */
[----:B------:R3:W5:Y:S01]  /*9660*/  @!P3 LD.E.64 R64, [R44.64] ;  /* 0x000000082c40b980 */ /* 0x000762000c101b00 */
[----:B--2---:R-:W-:-:S03]  /*9670*/  CS2R R40, SRZ ;  /* 0x0000000000287805 */ /* 0x004fc6000001ff00 */
[----:B------:R3:W5:Y:S04]  /*9680*/  @!P2 LD.E.64 R60, [R32.64] ;  /* 0x00000008203ca980 */ /* 0x000768000c101b00 */
[----:B------:R3:W5:Y:S04]  /*9690*/  @!P2 LD.E.64 R58, [R38.64] ;  /* 0x00000008263aa980 */ /* 0x000768000c101b00 */
[----:B------:R3:W5:Y:S04]  /*96a0*/  @!P1 LD.E.64 R50, [R30.64] ;  /* 0x000000081e329980 */ /* 0x000768000c101b00 */
[----:B------:R3:W5:Y:S04]  /*96b0*/  @!P1 LD.E.64 R46, [R6.64] ;  /* 0x00000008062e9980 */ /* 0x000768000c101b00 */
[----:B------:R3:W5:Y:S04]  /*96c0*/  @!P0 LD.E.64 R42, [R20.64] ;  /* 0x00000008142a8980 */ /* 0x000768000c101b00 */
[----:B------:R3:W5:Y:S02]  /*96d0*/  @!P0 LD.E.64 R40, [R22.64] ;  /* 0x0000000816288980 */ /* 0x000764000c101b00 */
.L_x_2307:
[----:B--2---:R-:W-:Y:S05]  /*96e0*/  BSYNC B0 ;  /* 0x0000000000007941 */ /* 0x004fea0003800000 */
.L_x_2306:
[----:B---3-5:R-:W-:Y:S01]  /*96f0*/  IMAD.MOV.U32 R6, RZ, RZ, R42 ;  /* 0x000000ffff067224 */ /* 0x028fe200078e002a */
        /* <DEDUP_REMOVED lines=8> */
[----:B-1----:R-:W-:Y:S01]  /*9780*/  PRMT R22, R7, 0x7610, R22 ;  /* 0x0000761007167816 */ /* 0x002fe20000000016 */
[----:B------:R-:W-:Y:S01]  /*9790*/  IMAD.MOV.U32 R7, RZ, RZ, R67 ;  /* 0x000000ffff077224 */ /* 0x000fe200078e0043 */
[----:B------:R-:W-:Y:S01]  /*97a0*/  PRMT R28, R6, 0x7610, R28 ;  /* 0x00007610061c7816 */ /* 0x000fe2000000001c */
[----:B------:R-:W-:Y:S01]  /*97b0*/  IMAD.MOV.U32 R6, RZ, RZ, R70 ;  /* 0x000000ffff067224 */ /* 0x000fe200078e0046 */
[----:B------:R-:W-:Y:S01]  /*97c0*/  PRMT R27, R5, 0x7610, R27 ;  /* 0x00007610051b7816 */ /* 0x000fe2000000001b */
[----:B------:R-:W-:Y:S01]  /*97d0*/  IMAD.MOV.U32 R5, RZ, RZ, R71 ;  /* 0x000000ffff057224 */ /* 0x000fe200078e0047 */
[----:B------:R-:W-:Y:S01]  /*97e0*/  LOP3.LUT R19, R12, R19, R13, 0xf6, !PT ;  /* 0x000000130c137212 */ /* 0x000fe200078ef60d */
[----:B------:R-:W-:Y:S01]  /*97f0*/  IMAD.MOV.U32 R12, RZ, RZ, R50 ;  /* 0x000000ffff0c7224 */ /* 0x000fe200078e0032 */
[----:B------:R-:W-:Y:S01]  /*9800*/  PRMT R31, R7, 0x7610, R31 ;  /* 0x00007610071f7816 */ /* 0x000fe2000000001f */
[----:B------:R-:W-:Y:S01]  /*9810*/  IMAD.IADD R56, R4, 0x1, -R201 ;  /* 0x0000000104387824 */ /* 0x000fe200078e0ac9 */
[----:B----4-:R-:W-:Y:S01]  /*9820*/  PRMT R35, R6, 0x7610, R35 ;  /* 0x0000761006237816 */ /* 0x010fe20000000023 */
[----:B------:R-:W-:Y:S01]  /*9830*/  IMAD.MOV.U32 R7, RZ, RZ, R79 ;  /* 0x000000ffff077224 */ /* 0x000fe200078e004f */
        /* <DEDUP_REMOVED lines=31> */
[C---:B------:R-:W-:Y:S01]  /*9a30*/  IADD3 R4, R19.reuse, 0x18100, RZ ;  /* 0x0001810013047810 */ /* 0x040fe20007ffe0ff */
        /* <DEDUP_REMOVED lines=14> */
[--C-:B------:R-:W-:Y:S02]  /*9b20*/  SHF.R.U64 R101, R102, 0x10, R103.reuse ;  /* 0x0000001066657819 */ /* 0x100fe40000001267 */
[----:B------:R-:W-:Y:S02]  /*9b30*/  SHF.R.U32.HI R102, RZ, 0x10, R103 ;  /* 0x00000010ff667819 */ /* 0x000fe40000011667 */
[----:B------:R-:W-:Y:S02]  /*9b40*/  PRMT R82, R15, 0x5432, R82 ;  /* 0x000054320f527816 */ /* 0x000fe40000000052 */
[----:B------:R-:W-:Y:S02]  /*9b50*/  PRMT R95, R95, 0x5410, R102 ;  /* 0x000054105f5f7816 */ /* 0x000fe40000000066 */
[----:B------:R-:W-:-:S02]  /*9b60*/  SHF.R.U64 R83, R106, 0x10, R107 ;  /* 0x000000106a537819 */ /* 0x000fc4000000126b */
[----:B------:R-:W-:Y:S02]  /*9b70*/  PRMT R100, R100, 0x5410, R101 ;  /* 0x0000541064647816 */ /* 0x000fe40000000065 */
[----:B------:R-:W-:Y:S02]  /*9b80*/  LOP3.LUT R109, R95, 0xffff0000, RZ, 0xc0, !PT ;  /* 0xffff00005f6d7812 */ /* 0x000fe400078ec0ff */
[----:B------:R-:W-:Y:S02]  /*9b90*/  PRMT R83, R16, 0x5432, R83 ;  /* 0x0000543210537816 */ /* 0x000fe40000000053 */
[C---:B-1----:R-:W-:Y:S01]  /*9ba0*/  LOP3.LUT R101, R6.reuse, 0xffff0000, RZ, 0xc0, !PT ;  /* 0xffff000006657812 */ /* 0x042fe200078ec0ff */
[----:B------:R-:W-:Y:S01]  /*9bb0*/  IMAD.U32 R102, R6, 0x10000, RZ ;  /* 0x0001000006667824 */ /* 0x000fe200078e00ff */
[C---:B------:R-:W-:Y:S01]  /*9bc0*/  SHF.L.U32 R108, R4.reuse, 0x10, RZ ;  /* 0x00000010046c7819 */ /* 0x040fe200000006ff */
[C---:B------:R-:W-:Y:S01]  /*9bd0*/  IMAD.U32 R6, R7.reuse, 0x10000, RZ ;  /* 0x0001000007067824 */ /* 0x040fe200078e00ff */
        /* <DEDUP_REMOVED lines=10> */
[C---:B------:R-:W-:Y:S02]  /*9c80*/  FFMA.FTZ R95, R102.reuse, R7, -R95 ;  /* 0x00000007665f7223 */ /* 0x040fe4000001085f */
[C---:B------:R-:W-:Y:S01]  /*9c90*/  IMAD.U32 R7, R83.reuse, 0x10000, RZ ;  /* 0x0001000053077824 */ /* 0x040fe200078e00ff */
[----:B------:R-:W-:Y:S01]  /*9ca0*/  LOP3.LUT R83, R83, 0xffff0000, RZ, 0xc0, !PT ;  /* 0xffff000053537812 */ /* 0x000fe200078ec0ff */
[----:B------:R-:W-:Y:S01]  /*9cb0*/  FFMA.FTZ R4, R102, R4, R101 ;  /* 0x0000000466047223 */ /* 0x000fe20000010065 */
[----:B------:R-:W-:Y:S01]  /*9cc0*/  SHF.L.U32 R101, R100, 0x10, RZ ;  /* 0x0000001064657819 */ /* 0x000fe200000006ff */
[-C--:B------:R-:W-:Y:S02]  /*9cd0*/  FMUL.FTZ R103, R103, R109.reuse ;  /* 0x0000006d67677220 */ /* 0x080fe40000410000 */
        /* <DEDUP_REMOVED lines=16> */
.L_x_2311:
[----:B------:R-:W-:Y:S05]  /*9de0*/  BSYNC B0 ;  /* 0x0000000000007941 */ /* 0x000fea0003800000 */
.L_x_2310:
        /* <DEDUP_REMOVED lines=21> */
[CC--:B------:R-:W-:Y:S01]  /*9f40*/  FMUL.FTZ R106, R82.reuse, R4.reuse ;  /* 0x00000004526a7220 */ /* 0x0c0fe20000410000 */
[----:B------:R-:W-:Y:S01]  /*9f50*/  LOP3.LUT R93, R93, 0xffff0000, RZ, 0xc0, !PT ;  /* 0xffff00005d5d7812 */ /* 0x000fe200078ec0ff */
[-C--:B------:R-:W-:Y:S01]  /*9f60*/  FMUL.FTZ R82, R82, R7.reuse ;  /* 0x0000000752527220 */ /* 0x080fe20000410000 */
[----:B------:R-:W-:Y:S01]  /*9f70*/  SHF.L.U32 R100, R5, 0x10, RZ ;  /* 0x0000001005647819 */ /* 0x000fe200000006ff */
[----:B------:R-:W-:Y:S01]  /*9f80*/  FFMA.FTZ R106, R83, R7, -R106 ;  /* 0x00000007536a7223 */ /* 0x000fe2000001086a */
[----:B------:R-:W-:Y:S01]  /*9f90*/  LOP3.LUT R103, R5, 0xffff0000, RZ, 0xc0, !PT ;  /* 0xffff000005677812 */ /* 0x000fe200078ec0ff */
[----:B------:R-:W-:Y:S01]  /*9fa0*/  FFMA.FTZ R83, R83, R4, R82 ;  /* 0x0000000453537223 */ /* 0x000fe20000010052 */
[C---:B------:R-:W-:Y:S01]  /*9fb0*/  SHF.L.U32 R7, R94.reuse, 0x10, RZ ;  /* 0x000000105e077819 */ /* 0x040fe200000006ff */
[C---:B------:R-:W-:Y:S01]  /*9fc0*/  FMUL.FTZ R5, R95.reuse, R89 ;  /* 0x000000595f057220 */ /* 0x040fe20000410000 */
[----:B------:R-:W-:Y:S01]  /*9fd0*/  LOP3.LUT R94, R94, 0xffff0000, RZ, 0xc0, !PT ;  /* 0xffff00005e5e7812 */ /* 0x000fe200078ec0ff */
[C---:B------:R-:W-:Y:S01]  /*9fe0*/  IMAD.U32 R4, R92.reuse, 0x10000, RZ ;  /* 0x000100005c047824 */ /* 0x040fe200078e00ff */
[----:B------:R-:W-:Y:S01]  /*9ff0*/  LOP3.LUT R92, R92, 0xffff0000, RZ, 0xc0, !PT ;  /* 0xffff00005c5c7812 */ /* 0x000fe200078ec0ff */
[----:B------:R-:W-:-:S02]  /*a000*/  FMUL.FTZ R95, R95, R93 ;  /* 0x0000005d5f5f7220 */ /* 0x000fc40000410000 */
[C---:B------:R-:W-:Y:S02]  /*a010*/  FFMA.FTZ R5, R6.reuse, R93, -R5 ;  /* 0x0000005d06057223 */ /* 0x040fe40000010805 */
[----:B------:R-:W-:Y:S02]  /*a020*/  FFMA.FTZ R82, R6, R89, R95 ;  /* 0x0000005906527223 */ /* 0x000fe4000001005f */
[----:B------:R-:W-:Y:S02]  /*a030*/  FMUL.FTZ R6, R101, R4 ;  /* 0x0000000465067220 */ /* 0x000fe40000410000 */
[----:B------:R-:W-:Y:S02]  /*a040*/  FMUL.FTZ R89, R103, R92 ;  /* 0x0000005c67597220 */ /* 0x000fe40000410000 */
[----:B------:R-:W-:Y:S02]  /*a050*/  FMUL.FTZ R101, R101, R7 ;  /* 0x0000000765657220 */ /* 0x000fe40000410000 */
[----:B------:R-:W-:-:S02]  /*a060*/  FMUL.FTZ R103, R103, R94 ;  /* 0x0000005e67677220 */ /* 0x000fc40000410000 */
[----:B------:R-:W-:Y:S01]  /*a070*/  FFMA.FTZ R93, R102, R7, -R6 ;  /* 0x00000007665d7223 */ /* 0x000fe20000010806 */
[----:B------:R-:W-:Y:S01]  /*a080*/  F2FP.BF16.PACK_AB R7, R82, R5 ;  /* 0x000000055207723e */ /* 0x000fe200000010ff */
[----:B------:R-:W-:Y:S01]  /*a090*/  FFMA.FTZ R4, R102, R4, R101 ;  /* 0x0000000466047223 */ /* 0x000fe20000010065 */
[----:B------:R-:W-:Y:S01]  /*a0a0*/  F2FP.BF16.PACK_AB R6, R83, R106 ;  /* 0x0000006a5306723e */ /* 0x000fe200000010ff */
[C---:B------:R-:W-:Y:S02]  /*a0b0*/  FFMA.FTZ R89, R100.reuse, R94, -R89 ;  /* 0x0000005e64597223 */ /* 0x040fe40000010859 */
[----:B------:R-:W-:Y:S01]  /*a0c0*/  FFMA.FTZ R92, R100, R92, R103 ;  /* 0x0000005c645c7223 */ /* 0x000fe20000010067 */
[----:B------:R-:W-:-:S04]  /*a0d0*/  F2FP.BF16.PACK_AB R4, R4, R93 ;  /* 0x0000005d0404723e */ /* 0x000fc800000010ff */
[----:B------:R-:W-:-:S05]  /*a0e0*/  F2FP.BF16.PACK_AB R5, R92, R89 ;  /* 0x000000595c05723e */ /* 0x000fca00000010ff */
[----:B------:R1:W-:Y:S02]  /*a0f0*/  STS.128 [R12], R4 ;  /* 0x000000040c007388 */ /* 0x0003e40000000c00 */
.L_x_2313:
[----:B------:R-:W-:Y:S05]  /*a100*/  BSYNC B0 ;  /* 0x0000000000007941 */ /* 0x000fea0003800000 */
.L_x_2312:
        /* <DEDUP_REMOVED lines=22> */
[CC--:B------:R-:W-:Y:S01]  /*a270*/  FMUL.FTZ R84, R82.reuse, R4.reuse ;  /* 0x0000000452547220 */ /* 0x0c0fe20000410000 */
[C---:B------:R-:W-:Y:S01]  /*a280*/  SHF.L.U32 R92, R5.reuse, 0x10, RZ ;  /* 0x00000010055c7819 */ /* 0x040fe200000006ff */
[-C--:B------:R-:W-:Y:S01]  /*a290*/  FMUL.FTZ R82, R82, R7.reuse ;  /* 0x0000000752527220 */ /* 0x080fe20000410000 */
[----:B------:R-:W-:Y:S01]  /*a2a0*/  LOP3.LUT R100, R5, 0xffff0000, RZ, 0xc0, !PT ;  /* 0xffff000005647812 */ /* 0x000fe200078ec0ff */
[----:B------:R-:W-:Y:S01]  /*a2b0*/  FFMA.FTZ R84, R83, R7, -R84 ;  /* 0x0000000753547223 */ /* 0x000fe20000010854 */
[----:B------:R-:W-:Y:S01]  /*a2c0*/  SHF.L.U32 R7, R85, 0x10, RZ ;  /* 0x0000001055077819 */ /* 0x000fe200000006ff */
[----:B------:R-:W-:Y:S01]  /*a2d0*/  FFMA.FTZ R83, R83, R4, R82 ;  /* 0x0000000453537223 */ /* 0x000fe20000010052 */
[----:B------:R-:W-:Y:S01]  /*a2e0*/  LOP3.LUT R85, R85, 0xffff0000, RZ, 0xc0, !PT ;  /* 0xffff000055557812 */ /* 0x000fe200078ec0ff */
[----:B------:R-:W-:-:S02]  /*a2f0*/  FMUL.FTZ R5, R89, R80 ;  /* 0x0000005059057220 */ /* 0x000fc40000410000 */
[C---:B------:R-:W-:Y:S01]  /*a300*/  IMAD.U32 R4, R81.reuse, 0x10000, RZ ;  /* 0x0001000051047824 */ /* 0x040fe200078e00ff */
[----:B------:R-:W-:Y:S01]  /*a310*/  LOP3.LUT R81, R81, 0xffff0000, RZ, 0xc0, !PT ;  /* 0xffff000051517812 */ /* 0x000fe200078ec0ff */
[-C--:B------:R-:W-:Y:S02]  /*a320*/  FMUL.FTZ R89, R89, R95.reuse ;  /* 0x0000005f59597220 */ /* 0x080fe40000410000 */
[C---:B------:R-:W-:Y:S02]  /*a330*/  FFMA.FTZ R5, R6.reuse, R95, -R5 ;  /* 0x0000005f06057223 */ /* 0x040fe40000010805 */
[----:B------:R-:W-:Y:S02]  /*a340*/  FFMA.FTZ R80, R6, R80, R89 ;  /* 0x0000005006507223 */ /* 0x000fe40000010059 */
[----:B------:R-:W-:Y:S02]  /*a350*/  FMUL.FTZ R6, R93, R4 ;  /* 0x000000045d067220 */ /* 0x000fe40000410000 */
[----:B------:R-:W-:-:S02]  /*a360*/  FMUL.FTZ R82, R100, R81 ;  /* 0x0000005164527220 */ /* 0x000fc40000410000 */
[----:B------:R-:W-:Y:S02]  /*a370*/  FMUL.FTZ R93, R93, R7 ;  /* 0x000000075d5d7220 */ /* 0x000fe40000410000 */
[----:B------:R-:W-:Y:S02]  /*a380*/  FMUL.FTZ R100, R100, R85 ;  /* 0x0000005564647220 */ /* 0x000fe40000410000 */
        /* <DEDUP_REMOVED lines=8> */
[----:B------:R1:W-:Y:S02]  /*a410*/  STS.128 [R19+0x1c100], R4 ;  /* 0x01c1000413007388 */ /* 0x0003e40000000c00 */
.L_x_2315:
[----:B------:R-:W-:Y:S05]  /*a420*/  BSYNC B0 ;  /* 0x0000000000007941 */ /* 0x000fea0003800000 */
.L_x_2314:
        /* <DEDUP_REMOVED lines=11> */
[----:B------:R-:W-:Y:S02]  /*a4e0*/  PRMT R73, R73, 0x5410, R82 ;  /* 0x0000541049497816 */ /* 0x000fe40000000052 */
[----:B------:R-:W-:Y:S02]  /*a4f0*/  LOP3.LUT R89, R72, 0xffff0000, RZ, 0xc0, !PT ;  /* 0xffff000048597812 */ /* 0x000fe400078ec0ff */
[----:B------:R-:W-:Y:S01]  /*a500*/  LOP3.LUT R93, R74, 0xffff0000, RZ, 0xc0, !PT ;  /* 0xffff00004a5d7812 */ /* 0x000fe200078ec0ff */
[C---:B-1----:R-:W-:Y:S01]  /*a510*/  IMAD.U32 R81, R6.reuse, 0x10000, RZ ;  /* 0x0001000006517824 */ /* 0x042fe200078e00ff */
[----:B------:R-:W-:Y:S01]  /*a520*/  LOP3.LUT R80, R6, 0xffff0000, RZ, 0xc0, !PT ;  /* 0xffff000006507812 */ /* 0x000fe200078ec0ff */
[----:B------:R-:W-:Y:S01]  /*a530*/  IMAD.U32 R6, R7, 0x10000, RZ ;  /* 0x0001000007067824 */ /* 0x000fe200078e00ff */
[----:B------:R-:W-:-:S02]  /*a540*/  SHF.L.U32 R85, R4, 0x10, RZ ;  /* 0x0000001004557819 */ /* 0x000fc400000006ff */
[----:B------:R-:W-:Y:S01]  /*a550*/  LOP3.LUT R84, R4, 0xffff0000, RZ, 0xc0, !PT ;  /* 0xffff000004547812 */ /* 0x000fe200078ec0ff */
[----:B------:R-:W-:Y:S01]  /*a560*/  IMAD.U32 R4, R72, 0x10000, RZ ;  /* 0x0001000048047824 */ /* 0x000fe200078e00ff */
[----:B------:R-:W-:Y:S01]  /*a570*/  LOP3.LUT R82, R7, 0xffff0000, RZ, 0xc0, !PT ;  /* 0xffff000007527812 */ /* 0x000fe200078ec0ff */
[----:B------:R-:W-:Y:S01]  /*a580*/  IMAD.U32 R7, R74, 0x10000, RZ ;  /* 0x000100004a077824 */ /* 0x000fe200078e00ff */
[C---:B------:R-:W-:Y:S01]  /*a590*/  SHF.L.U32 R83, R5.reuse, 0x10, RZ ;  /* 0x0000001005537819 */ /* 0x040fe200000006ff */
[CC--:B------:R-:W-:Y:S01]  /*a5a0*/  FMUL.FTZ R72, R80.reuse, R4.reuse ;  /* 0x0000000450487220 */ /* 0x0c0fe20000410000 */
[----:B------:R-:W-:Y:S01]  /*a5b0*/  LOP3.LUT R74, R5, 0xffff0000, RZ, 0xc0, !PT ;  /* 0xffff0000054a7812 */ /* 0x000fe200078ec0ff */
[-C--:B------:R-:W-:Y:S02]  /*a5c0*/  FMUL.FTZ R80, R80, R7.reuse ;  /* 0x0000000750507220 */ /* 0x080fe40000410000 */
        /* <DEDUP_REMOVED lines=14> */
[C---:B------:R-:W-:Y:S01]  /*a6b0*/  FFMA.FTZ R89, R85.reuse, R7, -R6 ;  /* 0x0000000755597223 */ /* 0x040fe20000010806 */
        /* <DEDUP_REMOVED lines=8> */
.L_x_2317:
[----:B------:R-:W-:Y:S05]  /*a740*/  BSYNC B0 ;  /* 0x0000000000007941 */ /* 0x000fea0003800000 */
.L_x_2316:
        /* <DEDUP_REMOVED lines=12> */
[----:B------:R-:W-:Y:S01]  /*a810*/  LOP3.LUT R83, R62, 0xffff0000, RZ, 0xc0, !PT ;  /* 0xffff00003e537812 */ /* 0x000fe200078ec0ff */
        /* <DEDUP_REMOVED lines=36> */
.L_x_2319:
[----:B------:R-:W-:Y:S05]  /*aa60*/  BSYNC B0 ;  /* 0x0000000000007941 */ /* 0x000fea0003800000 */
.L_x_2318:
        /* <DEDUP_REMOVED lines=48> */
.L_x_2309:
[----:B------:R-:W-:Y:S05]  /*ad70*/  BSYNC B1 ;  /* 0x0000000000017941 */ /* 0x000fea0003800000 */
.L_x_2308:
        /* <DEDUP_REMOVED lines=30> */
[----:B------:R-:W-:Y:S01]  /*af60*/  SHF.L.U32 R6, R44, 0x10, RZ ;  /* 0x000000102c067819 */ /* 0x000fe200000006ff */
[----:B------:R-:W-:Y:S01]  /*af70*/  FMUL.FTZ R62, R52, R45 ;  /* 0x0000002d343e7220 */ /* 0x000fe20000410000 */
[----:B------:R-:W-:Y:S01]  /*af80*/  LOP3.LUT R44, R44, 0xffff0000, RZ, 0xc0, !PT ;  /* 0xffff00002c2c7812 */ /* 0x000fe200078ec0ff */
[C---:B------:R-:W-:Y:S01]  /*af90*/  IMAD.U32 R4, R48.reuse, 0x10000, RZ ;  /* 0x0001000030047824 */ /* 0x040fe200078e00ff */
[----:B------:R-:W-:Y:S01]  /*afa0*/  LOP3.LUT R48, R48, 0xffff0000, RZ, 0xc0, !PT ;  /* 0xffff000030307812 */ /* 0x000fe200078ec0ff */
[----:B------:R-:W-:-:S02]  /*afb0*/  FMUL.FTZ R52, R52, R39 ;  /* 0x0000002734347220 */ /* 0x000fc40000410000 */
[C---:B------:R-:W-:Y:S02]  /*afc0*/  FFMA.FTZ R7, R3.reuse, R39, -R62 ;  /* 0x0000002703077223 */ /* 0x040fe4000001083e */
[----:B------:R-:W-:Y:S02]  /*afd0*/  FFMA.FTZ R52, R3, R45, R52 ;  /* 0x0000002d03347223 */ /* 0x000fe40000010034 */
[----:B------:R-:W-:Y:S02]  /*afe0*/  FMUL.FTZ R3, R54, R4 ;  /* 0x0000000436037220 */ /* 0x000fe40000410000 */
[C---:B------:R-:W-:Y:S01]  /*aff0*/  FMUL.FTZ R39, R5.reuse, R48 ;  /* 0x0000003005277220 */ /* 0x040fe20000410000 */
[----:B------:R-:W-:Y:S01]  /*b000*/  F2FP.BF16.PACK_AB R7, R52, R7 ;  /* 0x000000073407723e */ /* 0x000fe200000010ff */
[----:B------:R-:W-:Y:S02]  /*b010*/  FMUL.FTZ R54, R54, R6 ;  /* 0x0000000636367220 */ /* 0x000fe40000410000 */
[----:B------:R-:W-:-:S02]  /*b020*/  FMUL.FTZ R5, R5, R44 ;  /* 0x0000002c05057220 */ /* 0x000fc40000410000 */
[----:B------:R-:W-:Y:S01]  /*b030*/  FFMA.FTZ R3, R55, R6, -R3 ;  /* 0x0000000637037223 */ /* 0x000fe20000010803 */
[----:B------:R-:W-:Y:S01]  /*b040*/  F2FP.BF16.PACK_AB R6, R49, R56 ;  /* 0x000000383106723e */ /* 0x000fe200000010ff */
[----:B------:R-:W-:Y:S02]  /*b050*/  FFMA.FTZ R4, R55, R4, R54 ;  /* 0x0000000437047223 */ /* 0x000fe40000010036 */
[C---:B------:R-:W-:Y:S02]  /*b060*/  FFMA.FTZ R39, R53.reuse, R44, -R39 ;  /* 0x0000002c35277223 */ /* 0x040fe40000010827 */
[----:B------:R-:W-:Y:S01]  /*b070*/  FFMA.FTZ R48, R53, R48, R5 ;  /* 0x0000003035307223 */ /* 0x000fe20000010005 */
[----:B------:R-:W-:-:S04]  /*b080*/  F2FP.BF16.PACK_AB R4, R4, R3 ;  /* 0x000000030404723e */ /* 0x000fc800000010ff */
[----:B------:R-:W-:-:S05]  /*b090*/  F2FP.BF16.PACK_AB R5, R48, R39 ;  /* 0x000000273005723e */ /* 0x000fca00000010ff */
[----:B------:R1:W-:Y:S02]  /*b0a0*/  STS.128 [R19+0x1a100], R4 ;  /* 0x01a1000413007388 */ /* 0x0003e40000000c00 */
.L_x_2322:
[----:B------:R-:W-:Y:S05]  /*b0b0*/  BSYNC B0 ;  /* 0x0000000000007941 */ /* 0x000fea0003800000 */
.L_x_2321:
        /* <DEDUP_REMOVED lines=13> */
[----:B------:R-:W-:Y:S01]  /*b190*/  LOP3.LUT R49, R34, 0xffff0000, RZ, 0xc0, !PT ;  /* 0xffff000022317812 */ /* 0x000fe200078ec0ff */
[C---:B-1----:R-:W-:Y:S01]  /*b1a0*/  IMAD.U32 R36, R6.reuse, 0x10000, RZ ;  /* 0x0001000006247824 */ /* 0x042fe200078e00ff */
[----:B------:R-:W-:Y:S01]  /*b1b0*/  LOP3.LUT R6, R6, 0xffff0000, RZ, 0xc0, !PT ;  /* 0xffff000006067812 */ /* 0x000fe200078ec0ff */
[C---:B------:R-:W-:Y:S01]  /*b1c0*/  IMAD.U32 R3, R7.reuse, 0x10000, RZ ;  /* 0x0001000007037824 */ /* 0x040fe200078e00ff */
[----:B------:R-:W-:Y:S01]  /*b1d0*/  LOP3.LUT R44, R7, 0xffff0000, RZ, 0xc0, !PT ;  /* 0xffff0000072c7812 */ /* 0x000fe200078ec0ff */
[C---:B------:R-:W-:Y:S01]  /*b1e0*/  IMAD.U32 R7, R37.reuse, 0x10000, RZ ;  /* 0x0001000025077824 */ /* 0x040fe200078e00ff */
[----:B------:R-:W-:-:S02]  /*b1f0*/  LOP3.LUT R37, R37, 0xffff0000, RZ, 0xc0, !PT ;  /* 0xffff000025257812 */ /* 0x000fc400078ec0ff */
[----:B------:R-:W-:Y:S01]  /*b200*/  SHF.L.U32 R48, R4, 0x10, RZ ;  /* 0x0000001004307819 */ /* 0x000fe200000006ff */
[----:B------:R-:W-:Y:S01]  /*b210*/  FMUL.FTZ R34, R6, R7 ;  /* 0x0000000706227220 */ /* 0x000fe20000410000 */
[----:B------:R-:W-:Y:S01]  /*b220*/  LOP3.LUT R45, R4, 0xffff0000, RZ, 0xc0, !PT ;  /* 0xffff0000042d7812 */ /* 0x000fe200078ec0ff */
[----:B------:R-:W-:Y:S01]  /*b230*/  FMUL.FTZ R6, R6, R39 ;  /* 0x0000002706067220 */ /* 0x000fe20000410000 */
[C---:B------:R-:W-:Y:S01]  /*b240*/  SHF.L.U32 R4, R5.reuse, 0x10, RZ ;  /* 0x0000001005047819 */ /* 0x040fe200000006ff */
[----:B------:R-:W-:Y:S01]  /*b250*/  FMUL.FTZ R52, R44, R37 ;  /* 0x000000252c347220 */ /* 0x000fe20000410000 */
[----:B------:R-:W-:Y:S01]  /*b260*/  LOP3.LUT R5, R5, 0xffff0000, RZ, 0xc0, !PT ;  /* 0xffff000005057812 */ /* 0x000fe200078ec0ff */
[C---:B------:R-:W-:Y:S02]  /*b270*/  FFMA.FTZ R7, R36.reuse, R7, R6 ;  /* 0x0000000724077223 */ /* 0x040fe40000010006 */
[----:B------:R-:W-:Y:S01]  /*b280*/  FFMA.FTZ R34, R36, R39, -R34 ;  /* 0x0000002724227223 */ /* 0x000fe20000010822 */
[C---:B------:R-:W-:Y:S01]  /*b290*/  SHF.L.U32 R36, R35.reuse, 0x10, RZ ;  /* 0x0000001023247819 */ /* 0x040fe200000006ff */
[C---:B------:R-:W-:Y:S01]  /*b2a0*/  IMAD.U32 R6, R38.reuse, 0x10000, RZ ;  /* 0x0001000026067824 */ /* 0x040fe200078e00ff */
[----:B------:R-:W-:Y:S01]  /*b2b0*/  LOP3.LUT R38, R38, 0xffff0000, RZ, 0xc0, !PT ;  /* 0xffff000026267812 */ /* 0x000fe200078ec0ff */
[-C--:B------:R-:W-:Y:S01]  /*b2c0*/  FMUL.FTZ R44, R44, R49.reuse ;  /* 0x000000312c2c7220 */ /* 0x080fe20000410000 */
[----:B------:R-:W-:Y:S01]  /*b2d0*/  LOP3.LUT R35, R35, 0xffff0000, RZ, 0xc0, !PT ;  /* 0xffff000023237812 */ /* 0x000fe200078ec0ff */
[----:B------:R-:W-:-:S02]  /*b2e0*/  FFMA.FTZ R52, R3, R49, -R52 ;  /* 0x0000003103347223 */ /* 0x000fc40000010834 */
[----:B------:R-:W-:Y:S02]  /*b2f0*/  FFMA.FTZ R3, R3, R37, R44 ;  /* 0x0000002503037223 */ /* 0x000fe4000001002c */
[----:B------:R-:W-:Y:S02]  /*b300*/  FMUL.FTZ R37, R45, R6 ;  /* 0x000000062d257220 */ /* 0x000fe40000410000 */
[----:B------:R-:W-:Y:S02]  /*b310*/  FMUL.FTZ R39, R5, R38 ;  /* 0x0000002605277220 */ /* 0x000fe40000410000 */
[-C--:B------:R-:W-:Y:S02]  /*b320*/  FMUL.FTZ R45, R45, R36.reuse ;  /* 0x000000242d2d7220 */ /* 0x080fe40000410000 */
[----:B------:R-:W-:Y:S02]  /*b330*/  FMUL.FTZ R5, R5, R35 ;  /* 0x0000002305057220 */ /* 0x000fe40000410000 */
[----:B------:R-:W-:-:S02]  /*b340*/  FFMA.FTZ R37, R48, R36, -R37 ;  /* 0x0000002430257223 */ /* 0x000fc40000010825 */
        /* <DEDUP_REMOVED lines=8> */
.L_x_2324:
[----:B------:R-:W-:Y:S05]  /*b3d0*/  BSYNC B0 ;  /* 0x0000000000007941 */ /* 0x000fea0003800000 */
.L_x_2323:
        /* <DEDUP_REMOVED lines=49> */
.L_x_2326:
[----:B------:R-:W-:Y:S05]  /*b6f0*/  BSYNC B0 ;  /* 0x0000000000007941 */ /* 0x000fea0003800000 */
.L_x_2325:
        /* <DEDUP_REMOVED lines=23> */
[-C--:B------:R-:W-:Y:S01]  /*b870*/  FMUL.FTZ R6, R6, R29.reuse ;  /* 0x0000001d06067220 */ /* 0x080fe20000410000 */
[C---:B------:R-:W-:Y:S01]  /*b880*/  SHF.L.U32 R4, R5.reuse, 0x10, RZ ;  /* 0x0000001005047819 */ /* 0x040fe200000006ff */
[C---:B------:R-:W-:Y:S01]  /*b890*/  FFMA.FTZ R27, R24.reuse, R29, -R27 ;  /* 0x0000001d181b7223 */ /* 0x040fe2000001081b */
[----:B------:R-:W-:Y:S01]  /*b8a0*/  LOP3.LUT R5, R5, 0xffff0000, RZ, 0xc0, !PT ;  /* 0xffff000005057812 */ /* 0x000fe200078ec0ff */
[----:B------:R-:W-:Y:S01]  /*b8b0*/  FFMA.FTZ R6, R24, R7, R6 ;  /* 0x0000000718067223 */ /* 0x000fe20000010006 */
[----:B------:R-:W-:Y:S01]  /*b8c0*/  SHF.L.U32 R29, R28, 0x10, RZ ;  /* 0x000000101c1d7819 */ /* 0x000fe200000006ff */
[----:B------:R-:W-:Y:S01]  /*b8d0*/  FMUL.FTZ R34, R30, R25 ;  /* 0x000000191e227220 */ /* 0x000fe20000410000 */
[----:B------:R-:W-:Y:S01]  /*b8e0*/  LOP3.LUT R28, R28, 0xffff0000, RZ, 0xc0, !PT ;  /* 0xffff00001c1c7812 */ /* 0x000fe200078ec0ff */
[C---:B------:R-:W-:Y:S01]  /*b8f0*/  IMAD.U32 R24, R26.reuse, 0x10000, RZ ;  /* 0x000100001a187824 */ /* 0x040fe200078e00ff */
[----:B------:R-:W-:Y:S01]  /*b900*/  LOP3.LUT R26, R26, 0xffff0000, RZ, 0xc0, !PT ;  /* 0xffff00001a1a7812 */ /* 0x000fe200078ec0ff */
[----:B------:R-:W-:Y:S01]  /*b910*/  FMUL.FTZ R30, R30, R33 ;  /* 0x000000211e1e7220 */ /* 0x000fe20000410000 */
[----:B------:R-:W-:Y:S01]  /*b920*/  F2FP.BF16.PACK_AB R6, R6, R27 ;  /* 0x0000001b0606723e */ /* 0x000fe200000010ff */
[----:B------:R-:W-:-:S02]  /*b930*/  FFMA.FTZ R7, R3, R33, -R34 ;  /* 0x0000002103077223 */ /* 0x000fc40000010822 */
[----:B------:R-:W-:Y:S02]  /*b940*/  FFMA.FTZ R30, R3, R25, R30 ;  /* 0x00000019031e7223 */ /* 0x000fe4000001001e */
[----:B------:R-:W-:Y:S02]  /*b950*/  FMUL.FTZ R3, R31, R24 ;  /* 0x000000181f037220 */ /* 0x000fe40000410000 */
[----:B------:R-:W-:Y:S01]  /*b960*/  FMUL.FTZ R25, R5, R26 ;  /* 0x0000001a05197220 */ /* 0x000fe20000410000 */
[----:B------:R-:W-:Y:S01]  /*b970*/  F2FP.BF16.PACK_AB R7, R30, R7 ;  /* 0x000000071e07723e */ /* 0x000fe200000010ff */
[-C--:B------:R-:W-:Y:S02]  /*b980*/  FMUL.FTZ R31, R31, R29.reuse ;  /* 0x0000001d1f1f7220 */ /* 0x080fe40000410000 */
[----:B------:R-:W-:Y:S02]  /*b990*/  FMUL.FTZ R5, R5, R28 ;  /* 0x0000001c05057220 */ /* 0x000fe40000410000 */
[----:B------:R-:W-:-:S02]  /*b9a0*/  FFMA.FTZ R3, R32, R29, -R3 ;  /* 0x0000001d20037223 */ /* 0x000fc40000010803 */
[----:B------:R-:W-:Y:S02]  /*b9b0*/  FFMA.FTZ R24, R32, R24, R31 ;  /* 0x0000001820187223 */ /* 0x000fe4000001001f */
[C---:B------:R-:W-:Y:S02]  /*b9c0*/  FFMA.FTZ R25, R4.reuse, R28, -R25 ;  /* 0x0000001c04197223 */ /* 0x040fe40000010819 */
[----:B------:R-:W-:Y:S01]  /*b9d0*/  FFMA.FTZ R26, R4, R26, R5 ;  /* 0x0000001a041a7223 */ /* 0x000fe20000010005 */
[----:B------:R-:W-:-:S04]  /*b9e0*/  F2FP.BF16.PACK_AB R4, R24, R3 ;  /* 0x000000031804723e */ /* 0x000fc800000010ff */
[----:B------:R-:W-:-:S05]  /*b9f0*/  F2FP.BF16.PACK_AB R5, R26, R25 ;  /* 0x000000191a05723e */ /* 0x000fca00000010ff */
[----:B------:R1:W-:Y:S02]  /*ba00*/  STS.128 [R12+0x6000], R4 ;  /* 0x006000040c007388 */ /* 0x0003e40000000c00 */
.L_x_2328:
[----:B------:R-:W-:Y:S05]  /*ba10*/  BSYNC B0 ;  /* 0x0000000000007941 */ /* 0x000fea0003800000 */
.L_x_2327:
        /* <DEDUP_REMOVED lines=36> */
[C---:B------:R-:W-:Y:S02]  /*bc60*/  FMUL.FTZ R3, R26.reuse, R6 ;  /* 0x000000061a037220 */ /* 0x040fe40000410000 */
[C---:B------:R-:W-:Y:S02]  /*bc70*/  FMUL.FTZ R20, R29.reuse, R21 ;  /* 0x000000151d147220 */ /* 0x040fe40000410000 */
[----:B------:R-:W-:Y:S02]  /*bc80*/  FMUL.FTZ R26, R26, R18 ;  /* 0x000000121a1a7220 */ /* 0x000fe40000410000 */
[----:B------:R-:W-:-:S02]  /*bc90*/  FMUL.FTZ R29, R29, R23 ;  /* 0x000000171d1d7220 */ /* 0x000fc40000410000 */
[C---:B------:R-:W-:Y:S02]  /*bca0*/  FFMA.FTZ R3, R27.reuse, R18, -R3 ;  /* 0x000000121b037223 */ /* 0x040fe40000010803 */
[----:B------:R-:W-:Y:S01]  /*bcb0*/  FFMA.FTZ R26, R27, R6, R26 ;  /* 0x000000061b1a7223 */ /* 0x000fe2000001001a */
[----:B------:R-:W-:Y:S01]  /*bcc0*/  F2FP.BF16.PACK_AB R6, R7, R22 ;  /* 0x000000160706723e */ /* 0x000fe200000010ff */
[----:B------:R-:W-:Y:S01]  /*bcd0*/  FFMA.FTZ R20, R4, R23, -R20 ;  /* 0x0000001704147223 */ /* 0x000fe20000010814 */
[----:B------:R-:W-:Y:S01]  /*bce0*/  F2FP.BF16.PACK_AB R7, R24, R5 ;  /* 0x000000051807723e */ /* 0x000fe200000010ff */
[----:B------:R-:W-:Y:S01]  /*bcf0*/  FFMA.FTZ R29, R4, R21, R29 ;  /* 0x00000015041d7223 */ /* 0x000fe2000001001d */
[----:B------:R-:W-:-:S04]  /*bd00*/  F2FP.BF16.PACK_AB R4, R26, R3 ;  /* 0x000000031a04723e */ /* 0x000fc800000010ff */
[----:B------:R-:W-:-:S05]  /*bd10*/  F2FP.BF16.PACK_AB R5, R29, R20 ;  /* 0x000000141d05723e */ /* 0x000fca00000010ff */
[----:B------:R1:W-:Y:S02]  /*bd20*/  STS.128 [R19+0x22100], R4 ;  /* 0x0221000413007388 */ /* 0x0003e40000000c00 */
.L_x_2330:
[----:B------:R-:W-:Y:S05]  /*bd30*/  BSYNC B0 ;  /* 0x0000000000007941 */ /* 0x000fea0003800000 */
.L_x_2329:
        /* <DEDUP_REMOVED lines=47> */
[----:B------:R1:W-:Y:S01]  /*c030*/  STS.128 [R12+0xa000], R4 ;  /* 0x00a000040c007388 */ /* 0x0003e20000000c00 */
[----:B------:R-:W-:Y:S05]  /*c040*/  BRA `(.L_x_2320) ;  /* 0x0000396000007947 */ /* 0x000fea0003800000 */
.L_x_2303:
        /* <DEDUP_REMOVED lines=10> */
[C---:B------:R-:W-:Y:S01]  /*c0f0*/  IMAD.WIDE.U32 R24, R7.reuse, c[0x0][0x280], R24 ;  /* 0x0000a00007187a25 */ /* 0x040fe200078e0018 */
[----:B------:R-:W-:Y:S01]  /*c100*/  LEA.HI R90, R92, R137, RZ, 0x3 ;  /* 0x000000895c5a7211 */ /* 0x000fe200078f18ff */
[----:B------:R-:W-:Y:S01]  /*c110*/  CS2R R26, SRZ ;  /* 0x00000000001a7805 */ /* 0x000fe2000001ff00 */
[----:B------:R-:W-:Y:S01]  /*c120*/  CS2R R50, SRZ ;  /* 0x0000000000327805 */ /* 0x000fe2000001ff00 */
[----:B------:R-:W-:Y:S01]  /*c130*/  IMAD R14, R6, c[0x0][0x280], RZ ;  /* 0x0000a000060e7a24 */ /* 0x000fe200078e02ff */
[----:B------:R-:W-:Y:S01]  /*c140*/  LEA R21, P0, R24, c[0x0][0x270], 0x1 ;  /* 0x00009c0018157a11 */ /* 0x000fe200078008ff */
[----:B------:R-:W-:Y:S01]  /*c150*/  IMAD.MOV.U32 R17, RZ, RZ, R5 ;  /* 0x000000ffff117224 */ /* 0x000fe200078e0005 */
[----:B------:R-:W-:Y:S01]  /*c160*/  SHF.R.S32.HI R5, RZ, 0x1f, R142 ;  /* 0x0000001fff057819 */ /* 0x000fe2000001148e */
[----:B------:R-:W-:Y:S01]  /*c170*/  IMAD R14, R7, c[0x0][0x284], R14 ;  /* 0x0000a100070e7a24 */ /* 0x000fe200078e020e */
[----:B------:R-:W-:Y:S01]  /*c180*/  CS2R R48, SRZ ;  /* 0x0000000000307805 */ /* 0x000fe2000001ff00 */
[----:B------:R-:W-:Y:S01]  /*c190*/  IMAD R20, R6, c[0x0][0x290], RZ ;  /* 0x0000a40006147a24 */ /* 0x000fe200078e02ff */
[----:B------:R-:W-:Y:S01]  /*c1a0*/  CS2R R58, SRZ ;  /* 0x00000000003a7805 */ /* 0x000fe2000001ff00 */
[----:B------:R-:W-:Y:S01]  /*c1b0*/  IMAD.IADD R22, R25, 0x1, R14 ;  /* 0x0000000119167824 */ /* 0x000fe200078e020e */
[----:B------:R-:W-:Y:S01]  /*c1c0*/  CS2R R56, SRZ ;  /* 0x0000000000387805 */ /* 0x000fe2000001ff00 */
[C---:B------:R-:W-:Y:S01]  /*c1d0*/  IMAD.WIDE.U32 R16, R7.reuse, c[0x0][0x290], R16 ;  /* 0x0000a40007107a25 */ /* 0x040fe200078e0010 */
[----:B------:R-:W-:Y:S01]  /*c1e0*/  CS2R R66, SRZ ;  /* 0x0000000000427805 */ /* 0x000fe2000001ff00 */
[----:B------:R-:W-:Y:S01]  /*c1f0*/  CS2R R64, SRZ ;  /* 0x0000000000407805 */ /* 0x000fe2000001ff00 */
[----:B------:R-:W-:Y:S01]  /*c200*/  LEA.HI.X R22, R24, c[0x0][0x274], R22, 0x1, P0 ;  /* 0x00009d0018167a11 */ /* 0x000fe200000f0c16 */
[----:B------:R-:W-:Y:S01]  /*c210*/  IMAD R20, R7, c[0x0][0x294], R20 ;  /* 0x0000a50007147a24 */ /* 0x000fe200078e0214 */
[----:B------:R-:W-:Y:S01]  /*c220*/  ISETP.GE.AND P0, PT, R15, R4, PT ;  /* 0x000000040f00720c */ /* 0x000fe20003f06270 */
[----:B------:R-:W-:Y:S01]  /*c230*/  CS2R R46, SRZ ;  /* 0x00000000002e7805 */ /* 0x000fe2000001ff00 */
[C---:B------:R-:W-:Y:S01]  /*c240*/  LEA R18, P1, R16.reuse, c[0x0][0x288], 0x1 ;  /* 0x0000a20010127a11 */ /* 0x040fe200078208ff */
[----:B------:R-:W-:Y:S01]  /*c250*/  IMAD.IADD R20, R17, 0x1, R20 ;  /* 0x0000000111147824 */ /* 0x000fe200078e0214 */
[----:B------:R-:W-:Y:S01]  /*c260*/  CS2R R44, SRZ ;  /* 0x00000000002c7805 */ /* 0x000fe2000001ff00 */
[----:B------:R1:W2:Y:S01]  /*c270*/  SHFL.IDX PT, R17, R22, RZ, 0x1c1f ;  /* 0x001c1fff16117589 */ /* 0x0002a200000e0000 */
[----:B------:R-:W-:Y:S01]  /*c280*/  CS2R R54, SRZ ;  /* 0x0000000000367805 */ /* 0x000fe2000001ff00 */
[----:B------:R-:W-:Y:S01]  /*c290*/  CS2R R52, SRZ ;  /* 0x0000000000347805 */ /* 0x000fe2000001ff00 */
[----:B------:R-:W-:Y:S01]  /*c2a0*/  LEA.HI.X R20, R16, c[0x0][0x28c], R20, 0x1, P1 ;  /* 0x0000a30010147a11 */ /* 0x000fe200008f0c14 */
[----:B------:R1:W3:Y:S01]  /*c2b0*/  SHFL.IDX PT, R6, R18, RZ, 0x1c1f ;  /* 0x001c1fff12067589 */ /* 0x0002e200000e0000 */
[----:B------:R-:W-:Y:S01]  /*c2c0*/  CS2R R62, SRZ ;  /* 0x00000000003e7805 */ /* 0x000fe2000001ff00 */
[----:B------:R-:W-:Y:S01]  /*c2d0*/  CS2R R60, SRZ ;  /* 0x00000000003c7805 */ /* 0x000fe2000001ff00 */
[----:B------:R-:W-:Y:S01]  /*c2e0*/  SHF.R.S32.HI R76, RZ, 0x3, R78 ;  /* 0x00000003ff4c7819 */ /* 0x000fe2000001144e */
[----:B------:R1:W4:Y:S01]  /*c2f0*/  SHFL.IDX PT, R16, R21, RZ, 0x1c1f ;  /* 0x001c1fff15107589 */ /* 0x00032200000e0000 */
[----:B------:R-:W-:-:S03]  /*c300*/  SHF.R.S32.HI R89, RZ, 0x3, R90 ;  /* 0x00000003ff597819 */ /* 0x000fc6000001145a */
[----:B------:R1:W1:Y:S01]  /*c310*/  SHFL.IDX PT, R7, R20, RZ, 0x1c1f ;  /* 0x001c1fff14077589 */ /* 0x00026200000e0000 */
[----:B------:R-:W-:Y:S05]  /*c320*/  @P0 BRA `(.L_x_2332) ;  /* 0x0000021000000947 */ /* 0x000fea0003800000 */
[----:B------:R-:W-:Y:S01]  /*c330*/  ISETP.GE.AND P0, PT, R142, c[0x0][0x27c], PT ;  /* 0x00009f008e007a0c */ /* 0x000fe20003f06270 */
[----:B------:R-:W-:Y:S01]  /*c340*/  CS2R R58, SRZ ;  /* 0x00000000003a7805 */ /* 0x000fe2000001ff00 */
[----:B------:R-:W-:Y:S01]  /*c350*/  ISETP.GE.AND P2, PT, R137, c[0x0][0x27c], PT ;  /* 0x00009f0089007a0c */ /* 0x000fe20003f46270 */
[----:B------:R-:W-:Y:S01]  /*c360*/  CS2R R56, SRZ ;  /* 0x0000000000387805 */ /* 0x000fe2000001ff00 */
[----:B------:R-:W-:Y:S01]  /*c370*/  ISETP.GE.AND P1, PT, R136, c[0x0][0x27c], PT ;  /* 0x00009f0088007a0c */ /* 0x000fe20003f26270 */
[----:B------:R-:W-:Y:S01]  /*c380*/  CS2R R54, SRZ ;  /* 0x0000000000367805 */ /* 0x000fe2000001ff00 */
[----:B------:R-:W-:Y:S01]  /*c390*/  CS2R R52, SRZ ;  /* 0x0000000000347805 */ /* 0x000fe2000001ff00 */
[----:B------:R-:W-:Y:S01]  /*c3a0*/  CS2R R50, SRZ ;  /* 0x0000000000327805 */ /* 0x000fe2000001ff00 */
[----:B------:R-:W-:-:S05]  /*c3b0*/  CS2R R48, SRZ ;  /* 0x0000000000307805 */ /* 0x000fca000001ff00 */
[----:B------:R-:W-:Y:S02]  /*c3c0*/  @!P0 IMAD.SHL.U32 R25, R142, 0x2, RZ ;  /* 0x000000028e198824 */ /* 0x000fe400078e00ff */
[----:B------:R-:W-:Y:S02]  /*c3d0*/  @!P2 SHF.L.U32 R19, R89, 0x3, RZ ;  /* 0x000000035913a819 */ /* 0x000fe400000006ff */
[----:B------:R-:W-:Y:S01]  /*c3e0*/  @!P1 IMAD.SHL.U32 R31, R76, 0x8, RZ ;  /* 0x000000084c1f9824 */ /* 0x000fe200078e00ff */
[-C--:B---3--:R-:W-:Y:S02]  /*c3f0*/  @!P0 IADD3 R24, P3, R6, R25.reuse, RZ ;  /* 0x0000001906188210 */ /* 0x088fe40007f7e0ff */
[----:B-1----:R-:W-:Y:S01]  /*c400*/  @!P2 IMAD.WIDE R36, R19, 0x2, R6 ;  /* 0x000000021324a825 */ /* 0x002fe200078e0206 */
[----:B----4-:R-:W-:-:S03]  /*c410*/  @!P0 IADD3 R28, P4, R16, R25, RZ ;  /* 0x00000019101c8210 */ /* 0x010fc60007f9e0ff */
[C---:B--2---:R-:W-:Y:S01]  /*c420*/  @!P1 IMAD.WIDE R32, R31.reuse, 0x2, R16 ;  /* 0x000000021f209825 */ /* 0x044fe200078e0210 */
[----:B------:R-:W-:Y:S01]  /*c430*/  CS2R R46, SRZ ;  /* 0x00000000002e7805 */ /* 0x000fe2000001ff00 */
[----:B------:R-:W-:Y:S01]  /*c440*/  CS2R R44, SRZ ;  /* 0x00000000002c7805 */ /* 0x000fe2000001ff00 */
[----:B------:R-:W-:Y:S01]  /*c450*/  CS2R R66, SRZ ;  /* 0x0000000000427805 */ /* 0x000fe2000001ff00 */
[----:B------:R-:W-:Y:S01]  /*c460*/  @!P1 IMAD.WIDE R30, R31, 0x2, R6 ;  /* 0x000000021f1e9825 */ /* 0x000fe200078e0206 */
[----:B------:R-:W-:Y:S01]  /*c470*/  @!P0 SHF.L.U64.HI R6, R142, 0x1, R5 ;  /* 0x000000018e068819 */ /* 0x000fe20000010205 */
[----:B------:R-:W-:Y:S01]  /*c480*/  CS2R R64, SRZ ;  /* 0x0000000000407805 */ /* 0x000fe2000001ff00 */
[----:B------:R-:W-:Y:S01]  /*c490*/  CS2R R62, SRZ ;  /* 0x00000000003e7805 */ /* 0x000fe2000001ff00 */
[----:B------:R-:W-:Y:S01]  /*c4a0*/  CS2R R60, SRZ ;  /* 0x00000000003c7805 */ /* 0x000fe2000001ff00 */
[----:B------:R-:W-:Y:S01]  /*c4b0*/  @!P2 IMAD.WIDE R34, R19, 0x2, R16 ;  /* 0x000000021322a825 */ /* 0x000fe200078e0210 */
[----:B------:R-:W-:Y:S01]  /*c4c0*/  @!P0 IADD3.X R29, R17, R6, RZ, P4, !PT ;  /* 0x00000006111d8210 */ /* 0x000fe200027fe4ff */
[----:B------:R1:W5:Y:S02]  /*c4d0*/  @!P2 LD.E.128 R52, [R36.64] ;  /* 0x000000082434a980 */ /* 0x000364000c101d00 */
[----:B------:R-:W-:-:S02]  /*c4e0*/  @!P0 IMAD.X R25, R7, 0x1, R6, P3 ;  /* 0x0000000107198824 */ /* 0x000fc400018e0606 */
[----:B------:R1:W5:Y:S04]  /*c4f0*/  @!P2 LD.E.128 R56, [R34.64] ;  /* 0x000000082238a980 */ /* 0x000368000c101d00 */
[----:B------:R1:W5:Y:S04]  /*c500*/  @!P1 LD.E.128 R48, [R32.64] ;  /* 0x0000000820309980 */ /* 0x000368000c101d00 */
[----:B------:R1:W5:Y:S04]  /*c510*/  @!P1 LD.E.128 R44, [R30.64] ;  /* 0x000000081e2c9980 */ /* 0x000368000c101d00 */
[----:B------:R1:W5:Y:S04]  /*c520*/  @!P0 LD.E.128 R64, [R28.64] ;  /* 0x000000081c408980 */ /* 0x000368000c101d00 */
[----:B------:R1:W5:Y:S02]  /*c530*/  @!P0 LD.E.128 R60, [R24.64] ;  /* 0x00000008183c8980 */ /* 0x000364000c101d00 */
.L_x_2332:
[----:B------:R-:W-:Y:S05]  /*c540*/  BSYNC B0 ;  /* 0x0000000000007941 */ /* 0x000fea0003800000 */
.L_x_2331:
[----:B-1----:R-:W-:Y:S01]  /*c550*/  IADD3 R7, R15, 0x40, RZ ;  /* 0x000000400f077810 */ /* 0x002fe20007ffe0ff */
[----:B-----5:R-:W-:Y:S01]  /*c560*/  IMAD.MOV.U32 R15, RZ, RZ, R50 ;  /* 0x000000ffff0f7224 */ /* 0x020fe200078e0032 */
[----:B------:R1:W4:Y:S01]  /*c570*/  SHFL.IDX PT, R69, R22, 0x1, 0x1c1f ;  /* 0x003c1f0016457f89 */ /* 0x00032200000e0000 */
[----:B------:R-:W-:Y:S01]  /*c580*/  IMAD.MOV.U32 R14, RZ, RZ, R51 ;  /* 0x000000ffff0e7224 */ /* 0x000fe200078e0033 */
[----:B------:R-:W-:Y:S01]  /*c590*/  ISETP.GE.AND P0, PT, R7, R4, PT ;  /* 0x000000040700720c */ /* 0x000fe20003f06270 */
[----:B------:R-:W-:Y:S01]  /*c5a0*/  IMAD.MOV.U32 R7, RZ, RZ, R48 ;  /* 0x000000ffff077224 */ /* 0x000fe200078e0030 */
[----:B------:R-:W-:Y:S01]  /*c5b0*/  PRMT R108, R15, 0x7610, R108 ;  /* 0x000076100f6c7816 */ /* 0x000fe2000000006c */
[----:B---3--:R-:W-:Y:S01]  /*c5c0*/  IMAD.MOV.U32 R6, RZ, RZ, R49 ;  /* 0x000000ffff067224 */ /* 0x008fe200078e0031 */
        /* <DEDUP_REMOVED lines=33> */
[----:B--2---:R-:W-:Y:S01]  /*c7e0*/  IMAD.MOV.U32 R17, RZ, RZ, R62 ;  /* 0x000000ffff117224 */ /* 0x004fe200078e003e */
[----:B------:R-:W-:Y:S01]  /*c7f0*/  PRMT R15, R7, 0x7610, R15 ;  /* 0x00007610070f7816 */ /* 0x000fe2000000000f */
[----:B----4-:R-:W-:Y:S01]  /*c800*/  IMAD.MOV.U32 R16, RZ, RZ, R63 ;  /* 0x000000ffff107224 */ /* 0x010fe200078e003f */
[----:B------:R-:W-:Y:S01]  /*c810*/  PRMT R14, R6, 0x7610, R14 ;  /* 0x00007610060e7816 */ /* 0x000fe2000000000e */
[----:B------:R-:W-:Y:S01]  /*c820*/  IMAD.MOV.U32 R7, RZ, RZ, R60 ;  /* 0x000000ffff077224 */ /* 0x000fe200078e003c */
[----:B------:R-:W2:Y:S01]  /*c830*/  SHFL.IDX PT, R68, R21, 0x1, 0x1c1f ;  /* 0x003c1f0015447f89 */ /* 0x000ea200000e0000 */
[----:B------:R-:W-:Y:S01]  /*c840*/  IMAD.MOV.U32 R6, RZ, RZ, R61 ;  /* 0x000000ffff067224 */ /* 0x000fe200078e003d */
[----:B------:R-:W-:Y:S01]  /*c850*/  BSSY B0, `(.L_x_2333) ;  /* 0x0000034000007945 */ /* 0x000fe20003800000 */
[----:B------:R-:W-:Y:S01]  /*c860*/  PRMT R120, R17, 0x7610, R120 ;  /* 0x0000761011787816 */ /* 0x000fe20000000078 */
[----:B------:R3:W4:Y:S01]  /*c870*/  SHFL.IDX PT, R19, R20, 0x1, 0x1c1f ;  /* 0x003c1f0014137f89 */ /* 0x00072200000e0000 */
        /* <DEDUP_REMOVED lines=14> */
[----:B---3--:R-:W-:Y:S01]  /*c960*/  CS2R R20, SRZ ;  /* 0x0000000000147805 */ /* 0x008fe2000001ff00 */
[----:B------:R-:W-:Y:S05]  /*c970*/  @P0 BRA `(.L_x_2334) ;  /* 0x0000021000000947 */ /* 0x000fea0003800000 */
[----:B----4-:R-:W-:Y:S01]  /*c980*/  ISETP.GE.AND P0, PT, R142, c[0x0][0x27c], PT ;  /* 0x00009f008e007a0c */ /* 0x010fe20003f06270 */
        /* <DEDUP_REMOVED lines=8> */
[C---:B------:R-:W-:Y:S01]  /*ca10*/  @!P0 IMAD.SHL.U32 R16, R142.reuse, 0x2, RZ ;  /* 0x000000028e108824 */ /* 0x040fe200078e00ff */
[----:B------:R-:W-:Y:S02]  /*ca20*/  @!P0 SHF.L.U64.HI R5, R142, 0x1, R5 ;  /* 0x000000018e058819 */ /* 0x000fe40000010205 */
[----:B------:R-:W-:Y:S01]  /*ca30*/  @!P2 SHF.L.U32 R7, R89, 0x3, RZ ;  /* 0x000000035907a819 */ /* 0x000fe200000006ff */
[----:B------:R-:W-:Y:S01]  /*ca40*/  @!P1 IMAD.SHL.U32 R6, R76, 0x8, RZ ;  /* 0x000000084c069824 */ /* 0x000fe200078e00ff */
[-C--:B--2---:R-:W-:Y:S02]  /*ca50*/  @!P0 IADD3 R70, P4, R68, R16.reuse, RZ ;  /* 0x0000001044468210 */ /* 0x084fe40007f9e0ff */
[----:B------:R-:W-:Y:S01]  /*ca60*/  @!P0 IADD3 R16, P3, R18, R16, RZ ;  /* 0x0000001012108210 */ /* 0x000fe20007f7e0ff */
[C-C-:B------:R-:W-:Y:S01]  /*ca70*/  @!P2 IMAD.WIDE R74, R7.reuse, 0x2, R68.reuse ;  /* 0x00000002074aa825 */ /* 0x140fe200078e0244 */
[----:B------:R-:W-:Y:S01]  /*ca80*/  CS2R R22, SRZ ;  /* 0x0000000000167805 */ /* 0x000fe2000001ff00 */
[----:B------:R-:W-:Y:S01]  /*ca90*/  CS2R R20, SRZ ;  /* 0x0000000000147805 */ /* 0x000fe2000001ff00 */
[----:B------:R-:W-:Y:S01]  /*caa0*/  CS2R R42, SRZ ;  /* 0x00000000002a7805 */ /* 0x000fe2000001ff00 */
[C---:B------:R-:W-:Y:S01]  /*cab0*/  @!P1 IMAD.WIDE R72, R6.reuse, 0x2, R68 ;  /* 0x0000000206489825 */ /* 0x040fe200078e0244 */
[----:B------:R-:W-:Y:S01]  /*cac0*/  CS2R R40, SRZ ;  /* 0x0000000000287805 */ /* 0x000fe2000001ff00 */
[----:B------:R-:W-:Y:S01]  /*cad0*/  CS2R R38, SRZ ;  /* 0x0000000000267805 */ /* 0x000fe2000001ff00 */
[----:B------:R-:W-:Y:S01]  /*cae0*/  CS2R R36, SRZ ;  /* 0x0000000000247805 */ /* 0x000fe2000001ff00 */
[--C-:B------:R-:W-:Y:S01]  /*caf0*/  @!P2 IMAD.WIDE R80, R7, 0x2, R18.reuse ;  /* 0x000000020750a825 */ /* 0x100fe200078e0212 */
[----:B------:R-:W-:Y:S01]  /*cb00*/  @!P0 IADD3.X R71, R69, R5, RZ, P4, !PT ;  /* 0x0000000545478210 */ /* 0x000fe200027fe4ff */
[----:B------:R1:W5:Y:S02]  /*cb10*/  @!P2 LD.E.128 R32, [R74.64] ;  /* 0x000000084a20a980 */ /* 0x000364000c101d00 */
[----:B------:R-:W-:-:S02]  /*cb20*/  @!P1 IMAD.WIDE R6, R6, 0x2, R18 ;  /* 0x0000000206069825 */ /* 0x000fc400078e0212 */
[----:B------:R1:W5:Y:S02]  /*cb30*/  @!P2 LD.E.128 R28, [R80.64] ;  /* 0x00000008501ca980 */ /* 0x000364000c101d00 */
[----:B------:R-:W-:Y:S02]  /*cb40*/  @!P0 IMAD.X R17, R19, 0x1, R5, P3 ;  /* 0x0000000113118824 */ /* 0x000fe400018e0605 */
[----:B------:R1:W5:Y:S04]  /*cb50*/  @!P1 LD.E.128 R24, [R72.64] ;  /* 0x0000000848189980 */ /* 0x000368000c101d00 */
[----:B------:R1:W5:Y:S04]  /*cb60*/  @!P1 LD.E.128 R20, [R6.64] ;  /* 0x0000000806149980 */ /* 0x000368000c101d00 */
[----:B------:R1:W5:Y:S04]  /*cb70*/  @!P0 LD.E.128 R40, [R70.64] ;  /* 0x0000000846288980 */ /* 0x000368000c101d00 */
[----:B------:R1:W5:Y:S02]  /*cb80*/  @!P0 LD.E.128 R36, [R16.64] ;  /* 0x0000000810248980 */ /* 0x000364000c101d00 */
.L_x_2334:
[----:B----4-:R-:W-:Y:S05]  /*cb90*/  BSYNC B0 ;  /* 0x0000000000007941 */ /* 0x010fea0003800000 */
.L_x_2333:
[----:B-----5:R-:W-:Y:S01]  /*cba0*/  IMAD.MOV.U32 R5, RZ, RZ, R26 ;  /* 0x000000ffff057224 */ /* 0x020fe200078e001a */
[----:B------:R-:W-:-:S04]  /*cbb0*/  DEPBAR.LE SB0, 0x3 ;  /* 0x000080c00000791a */ /* 0x000fc80000000000 */
[----:B-1----:R-:W-:Y:S01]  /*cbc0*/  PRMT R75, R5, 0x7610, R75 ;  /* 0x00007610054b7816 */ /* 0x002fe2000000004b */
[----:B------:R-:W-:Y:S01]  /*cbd0*/  IMAD.MOV.U32 R6, RZ, RZ, R25 ;  /* 0x000000ffff067224 */ /* 0x000fe200078e0019 */
        /* <DEDUP_REMOVED lines=160> */
.L_x_2338:
[----:B------:R-:W-:Y:S05]  /*d5e0*/  BSYNC B0 ;  /* 0x0000000000007941 */ /* 0x000fea0003800000 */
.L_x_2337:
        /* <DEDUP_REMOVED lines=113> */
.L_x_2340:
[----:B------:R-:W-:Y:S05]  /*dd00*/  BSYNC B0 ;  /* 0x0000000000007941 */ /* 0x000fea0003800000 */
.L_x_2339:
        /* <DEDUP_REMOVED lines=112> */
.L_x_2336:
[----:B------:R-:W-:Y:S05]  /*e410*/  BSYNC B1 ;  /* 0x0000000000017941 */ /* 0x000fea0003800000 */
.L_x_2335:
        /* <DEDUP_REMOVED lines=118> */
.L_x_2342:
[----:B------:R-:W-:Y:S05]  /*eb80*/  BSYNC B0 ;  /* 0x0000000000007941 */ /* 0x000fea0003800000 */
.L_x_2341:
        /* <DEDUP_REMOVED lines=22> */
[----:B------:R-:W-:Y:S02]  /*ecf0*/  SHF.R.U64 R32, R32, 0x10, R33 ;  /* 0x0000001020207819 */ /* 0x000fe40000001221 */
[----:B------:R-:W-:Y:S01]  /*ed00*/  SHF.R.U32.HI R28, RZ, 0x10, R29 ;  /* 0x00000010ff1c7819 */ /* 0x000fe2000001161d */
[----:B------:R-:W-:Y:S01]  /*ed10*/  IMAD.SHL.U32 R19, R19, 0x2, RZ ;  /* 0x0000000213137824 */ /* 0x000fe200078e00ff */
[----:B------:R-:W-:Y:S02]  /*ed20*/  PRMT R80, R80, 0x5410, R37 ;  /* 0x0000541050507816 */ /* 0x000fe40000000025 */
[----:B------:R-:W-:Y:S02]  /*ed30*/  SHF.R.U64 R34, R34, 0x10, R35 ;  /* 0x0000001022227819 */ /* 0x000fe40000001223 */
[----:B------:R-:W2:Y:S01]  /*ed40*/  LDS.128 R4, [R19+0x18100] ;  /* 0x0181000013047984 */ /* 0x000ea20000000c00 */
[----:B------:R-:W-:Y:S01]  /*ed50*/  PRMT R85, R85, 0x5410, R32 ;  /* 0x0000541055557816 */ /* 0x000fe20000000020 */
[----:B------:R-:W-:Y:S01]  /*ed60*/  IMAD.U32 R40, R80, 0x10000, RZ ;  /* 0x0001000050287824 */ /* 0x000fe200078e00ff */
[----:B------:R-:W-:-:S02]  /*ed70*/  SHF.R.U32.HI R33, RZ, 0x10, R33 ;  /* 0x00000010ff217819 */ /* 0x000fc40000011621 */
[--C-:B------:R-:W-:Y:S01]  /*ed80*/  SHF.R.U64 R29, R30, 0x10, R31.reuse ;  /* 0x000000101e1d7819 */ /* 0x100fe2000000121f */
[----:B------:R-:W-:Y:S01]  /*ed90*/  IMAD.U32 R36, R85, 0x10000, RZ ;  /* 0x0001000055247824 */ /* 0x000fe200078e00ff */
[----:B------:R-:W-:Y:S02]  /*eda0*/  SHF.R.U32.HI R30, RZ, 0x10, R31 ;  /* 0x00000010ff1e7819 */ /* 0x000fe4000001161f */
[----:B------:R-:W-:Y:S02]  /*edb0*/  PRMT R79, R79, 0x5410, R28 ;  /* 0x000054104f4f7816 */ /* 0x000fe4000000001c */
[----:B------:R-:W-:Y:S02]  /*edc0*/  PRMT R87, R87, 0x5410, R34 ;  /* 0x0000541057577816 */ /* 0x000fe40000000022 */
[----:B------:R-:W-:Y:S01]  /*edd0*/  SHF.R.U32.HI R35, RZ, 0x10, R35 ;  /* 0x00000010ff237819 */ /* 0x000fe20000011623 */
[----:B------:R-:W-:Y:S01]  /*ede0*/  IMAD.U32 R38, R79, 0x10000, RZ ;  /* 0x000100004f267824 */ /* 0x000fe200078e00ff */
[----:B------:R-:W-:-:S02]  /*edf0*/  PRMT R84, R84, 0x5410, R33 ;  /* 0x0000541054547816 */ /* 0x000fc40000000021 */
[----:B------:R-:W-:Y:S02]  /*ee00*/  PRMT R82, R82, 0x5410, R29 ;  /* 0x0000541052527816 */ /* 0x000fe4000000001d */
[----:B------:R-:W-:Y:S02]  /*ee10*/  PRMT R81, R81, 0x5410, R30 ;  /* 0x0000541051517816 */ /* 0x000fe4000000001e */
[----:B------:R-:W-:Y:S02]  /*ee20*/  PRMT R86, R86, 0x5410, R35 ;  /* 0x0000541056567816 */ /* 0x000fe40000000023 */
[----:B------:R-:W-:Y:S02]  /*ee30*/  LOP3.LUT R85, R85, 0xffff0000, RZ, 0xc0, !PT ;  /* 0xffff000055557812 */ /* 0x000fe400078ec0ff */
        /* <DEDUP_REMOVED lines=24> */
[----:B------:R-:W-:Y:S02]  /*efc0*/  FMUL.FTZ R39, R15, R38 ;  /* 0x000000260f277220 */ /* 0x000fe40000410000 */
[----:B------:R-:W-:-:S02]  /*efd0*/  FFMA.FTZ R29, R29, R40, R41 ;  /* 0x000000281d1d7223 */ /* 0x000fc40000010029 */
[C---:B------:R-:W-:Y:S01]  /*efe0*/  IMAD.U32 R40, R86.reuse, 0x10000, RZ ;  /* 0x0001000056287824 */ /* 0x040fe200078e00ff */
[----:B------:R-:W-:Y:S01]  /*eff0*/  LOP3.LUT R86, R86, 0xffff0000, RZ, 0xc0, !PT ;  /* 0xffff000056567812 */ /* 0x000fe200078ec0ff */
[-C--:B------:R-:W-:Y:S02]  /*f000*/  FMUL.FTZ R41, R15, R6.reuse ;  /* 0x000000060f297220 */ /* 0x080fe40000410000 */
[----:B------:R-:W-:Y:S01]  /*f010*/  FFMA.FTZ R6, R28, R6, -R39 ;  /* 0x000000061c067223 */ /* 0x000fe20000010827 */
[----:B------:R-:W-:Y:S01]  /*f020*/  LOP3.LUT R39, R80, 0xffff0000, RZ, 0xc0, !PT ;  /* 0xffff000050277812 */ /* 0x000fe200078ec0ff */
[C---:B------:R-:W-:Y:S02]  /*f030*/  FMUL.FTZ R15, R35.reuse, R36 ;  /* 0x00000024230f7220 */ /* 0x040fe40000410000 */
[-C--:B------:R-:W-:Y:S02]  /*f040*/  FMUL.FTZ R35, R35, R40.reuse ;  /* 0x0000002823237220 */ /* 0x080fe40000410000 */
[----:B------:R-:W-:-:S02]  /*f050*/  FFMA.FTZ R15, R13, R40, -R15 ;  /* 0x000000280d0f7223 */ /* 0x000fc4000001080f */
[----:B------:R-:W-:Y:S02]  /*f060*/  FFMA.FTZ R35, R13, R36, R35 ;  /* 0x000000240d237223 */ /* 0x000fe40000010023 */
[----:B------:R-:W-:Y:S02]  /*f070*/  FMUL.FTZ R13, R4, R39 ;  /* 0x00000027040d7220 */ /* 0x000fe40000410000 */
[----:B------:R-:W-:Y:S02]  /*f080*/  FFMA.FTZ R28, R28, R38, R41 ;  /* 0x000000261c1c7223 */ /* 0x000fe40000010029 */
[----:B------:R-:W-:Y:S02]  /*f090*/  FMUL.FTZ R4, R4, R85 ;  /* 0x0000005504047220 */ /* 0x000fe40000410000 */
[C---:B------:R-:W-:Y:S01]  /*f0a0*/  IMAD.U32 R38, R82.reuse, 0x10000, RZ ;  /* 0x0001000052267824 */ /* 0x040fe200078e00ff */
[----:B------:R-:W-:Y:S01]  /*f0b0*/  LOP3.LUT R82, R82, 0xffff0000, RZ, 0xc0, !PT ;  /* 0xffff000052527812 */ /* 0x000fe200078ec0ff */
[C---:B------:R-:W-:Y:S01]  /*f0c0*/  IMAD.U32 R40, R87.reuse, 0x10000, RZ ;  /* 0x0001000057287824 */ /* 0x040fe200078e00ff */
[----:B------:R-:W-:Y:S01]  /*f0d0*/  LOP3.LUT R87, R87, 0xffff0000, RZ, 0xc0, !PT ;  /* 0xffff000057577812 */ /* 0x000fe200078ec0ff */
[----:B------:R-:W-:-:S02]  /*f0e0*/  FFMA.FTZ R4, R12, R39, R4 ;  /* 0x000000270c047223 */ /* 0x000fc40000010004 */
[C---:B------:R-:W-:Y:S02]  /*f0f0*/  FMUL.FTZ R39, R33.reuse, R38 ;  /* 0x0000002621277220 */ /* 0x040fe40000410000 */
[-C--:B------:R-:W-:Y:S01]  /*f100*/  FMUL.FTZ R33, R33, R40.reuse ;  /* 0x0000002821217220 */ /* 0x080fe20000410000 */
[----:B------:R-:W-:Y:S01]  /*f110*/  F2FP.BF16.PACK_AB R4, R4, R29 ;  /* 0x0000001d0404723e */ /* 0x000fe200000010ff */
[C---:B------:R-:W-:Y:S02]  /*f120*/  FFMA.FTZ R39, R30.reuse, R40, -R39 ;  /* 0x000000281e277223 */ /* 0x040fe40000010827 */
[----:B------:R-:W-:Y:S02]  /*f130*/  FFMA.FTZ R33, R30, R38, R33 ;  /* 0x000000261e217223 */ /* 0x000fe40000010021 */
[----:B------:R-:W-:Y:S02]  /*f140*/  FFMA.FTZ R36, R12, R85, -R13 ;  /* 0x000000550c247223 */ /* 0x000fe4000001080d */
[----:B------:R-:W-:-:S02]  /*f150*/  FMUL.FTZ R30, R5, R82 ;  /* 0x00000052051e7220 */ /* 0x000fc40000410000 */
[----:B------:R-:W-:Y:S01]  /*f160*/  FMUL.FTZ R41, R5, R87 ;  /* 0x0000005705297220 */ /* 0x000fe20000410000 */
[----:B------:R-:W-:Y:S01]  /*f170*/  F2FP.BF16.PACK_AB R12, R36, R7 ;  /* 0x00000007240c723e */ /* 0x000fe200000010ff */
[C---:B------:R-:W-:Y:S02]  /*f180*/  FMUL.FTZ R13, R34.reuse, R79 ;  /* 0x0000004f220d7220 */ /* 0x040fe40000410000 */
[C---:B------:R-:W-:Y:S02]  /*f190*/  FMUL.FTZ R5, R37.reuse, R81 ;  /* 0x0000005125057220 */ /* 0x040fe40000410000 */
[----:B------:R-:W-:Y:S02]  /*f1a0*/  FMUL.FTZ R34, R34, R84 ;  /* 0x0000005422227220 */ /* 0x000fe40000410000 */
[----:B------:R-:W-:Y:S02]  /*f1b0*/  FMUL.FTZ R37, R37, R86 ;  /* 0x0000005625257220 */ /* 0x000fe40000410000 */
[----:B------:R-:W-:-:S02]  /*f1c0*/  FFMA.FTZ R13, R31, R84, -R13 ;  /* 0x000000541f0d7223 */ /* 0x000fc4000001080d */
[----:B------:R-:W-:Y:S02]  /*f1d0*/  FFMA.FTZ R30, R14, R87, -R30 ;  /* 0x000000570e1e7223 */ /* 0x000fe4000001081e */
[----:B------:R-:W-:Y:S01]  /*f1e0*/  FFMA.FTZ R86, R32, R86, -R5 ;  /* 0x0000005620567223 */ /* 0x000fe20000010805 */
[----:B------:R-:W-:Y:S01]  /*f1f0*/  F2FP.BF16.PACK_AB R13, R13, R6 ;  /* 0x000000060d0d723e */ /* 0x000fe200000010ff */
[----:B------:R-:W-:Y:S02]  /*f200*/  FFMA.FTZ R31, R31, R79, R34 ;  /* 0x0000004f1f1f7223 */ /* 0x000fe40000010022 */
[----:B------:R-:W-:Y:S01]  /*f210*/  FFMA.FTZ R82, R14, R82, R41 ;  /* 0x000000520e527223 */ /* 0x000fe20000010029 */
[----:B------:R-:W-:Y:S01]  /*f220*/  F2FP.BF16.PACK_AB R14, R30, R39 ;  /* 0x000000271e0e723e */ /* 0x000fe200000010ff */
[----:B------:R-:W-:Y:S01]  /*f230*/  FFMA.FTZ R32, R32, R81, R37 ;  /* 0x0000005120207223 */ /* 0x000fe20000010025 */
[----:B------:R-:W-:Y:S02]  /*f240*/  F2FP.BF16.PACK_AB R15, R86, R15 ;  /* 0x0000000f560f723e */ /* 0x000fe400000010ff */
[----:B------:R-:W-:-:S02]  /*f250*/  F2FP.BF16.PACK_AB R5, R31, R28 ;  /* 0x0000001c1f05723e */ /* 0x000fc400000010ff */
[----:B------:R-:W-:Y:S01]  /*f260*/  F2FP.BF16.PACK_AB R6, R82, R33 ;  /* 0x000000215206723e */ /* 0x000fe200000010ff */
[----:B------:R1:W-:Y:S01]  /*f270*/  STS.128 [R18], R12 ;  /* 0x0000000c12007388 */ /* 0x0003e20000000c00 */
[----:B------:R-:W-:-:S05]  /*f280*/  F2FP.BF16.PACK_AB R7, R32, R35 ;  /* 0x000000232007723e */ /* 0x000fca00000010ff */
[----:B------:R1:W-:Y:S02]  /*f290*/  STS.128 [R19+0x18100], R4 ;  /* 0x0181000413007388 */ /* 0x0003e40000000c00 */
.L_x_2344:
[----:B------:R-:W-:Y:S05]  /*f2a0*/  BSYNC B0 ;  /* 0x0000000000007941 */ /* 0x000fea0003800000 */
.L_x_2343:
        /* <DEDUP_REMOVED lines=19> */
[----:B------:R-:W1:Y:S01]  /*f3e0*/  LDS.128 R12, [R16] ;  /* 0x00000000100c7984 */ /* 0x000e620000000c00 */
[----:B------:R-:W-:Y:S02]  /*f3f0*/  IADD3 R3, R6, R7, R3 ;  /* 0x0000000706037210 */ /* 0x000fe40007ffe003 */
[----:B------:R-:W-:Y:S02]  /*f400*/  SHF.R.U64 R18, R24, 0x10, R25 ;  /* 0x0000001018127819 */ /* 0x000fe40000001219 */
[--C-:B------:R-:W-:Y:S01]  /*f410*/  SHF.R.U64 R24, R26, 0x10, R27.reuse ;  /* 0x000000101a187819 */ /* 0x100fe2000000121b */
[----:B------:R-:W-:Y:S01]  /*f420*/  IMAD.SHL.U32 R3, R3, 0x2, RZ ;  /* 0x0000000203037824 */ /* 0x000fe200078e00ff */
[----:B------:R-:W-:Y:S02]  /*f430*/  SHF.R.U32.HI R27, RZ, 0x10, R27 ;  /* 0x00000010ff1b7819 */ /* 0x000fe4000001161b */
[----:B------:R-:W-:-:S02]  /*f440*/  SHF.R.U32.HI R21, RZ, 0x10, R21 ;  /* 0x00000010ff157819 */ /* 0x000fc40000011615 */
[----:B------:R-:W2:Y:S01]  /*f450*/  LDS.128 R4, [R3+0x18100] ;  /* 0x0181000003047984 */ /* 0x000ea20000000c00 */
[----:B------:R-:W-:Y:S02]  /*f460*/  PRMT R69, R69, 0x5410, R20 ;  /* 0x0000541045457816 */ /* 0x000fe40000000014 */
[----:B------:R-:W-:Y:S02]  /*f470*/  PRMT R73, R73, 0x5410, R18 ;  /* 0x0000541049497816 */ /* 0x000fe40000000012 */
[----:B------:R-:W-:Y:S02]  /*f480*/  SHF.R.U32.HI R25, RZ, 0x10, R25 ;  /* 0x00000010ff197819 */ /* 0x000fe40000011619 */
[----:B------:R-:W-:Y:S01]  /*f490*/  SHF.R.U64 R22, R22, 0x10, R23 ;  /* 0x0000001016167819 */ /* 0x000fe20000001217 */
[----:B------:R-:W-:Y:S01]  /*f4a0*/  IMAD.U32 R31, R73, 0x10000, RZ ;  /* 0x00010000491f7824 */ /* 0x000fe200078e00ff */
[----:B------:R-:W-:Y:S01]  /*f4b0*/  PRMT R74, R74, 0x5410, R27 ;  /* 0x000054104a4a7816 */ /* 0x000fe2000000001b */
        /* <DEDUP_REMOVED lines=8> */
[----:B------:R-:W-:-:S02]  /*f540*/  LOP3.LUT R69, R69, 0xffff0000, RZ, 0xc0, !PT ;  /* 0xffff000045457812 */ /* 0x000fc400078ec0ff */
        /* <DEDUP_REMOVED lines=20> */
[----:B------:R-:W-:Y:S02]  /*f690*/  FFMA.FTZ R7, R18, R31, -R25 ;  /* 0x0000001f12077223 */ /* 0x000fe40000010819 */
[C---:B------:R-:W-:Y:S01]  /*f6a0*/  IMAD.U32 R30, R72.reuse, 0x10000, RZ ;  /* 0x00010000481e7824 */ /* 0x040fe200078e00ff */
[----:B------:R-:W-:Y:S01]  /*f6b0*/  LOP3.LUT R72, R72, 0xffff0000, RZ, 0xc0, !PT ;  /* 0xffff000048487812 */ /* 0x000fe200078ec0ff */
[----:B------:R-:W-:Y:S02]  /*f6c0*/  FMUL.FTZ R6, R15, R28 ;  /* 0x0000001c0f067220 */ /* 0x000fe40000410000 */
[C---:B------:R-:W-:Y:S01]  /*f6d0*/  IMAD.U32 R25, R70.reuse, 0x10000, RZ ;  /* 0x0001000046197824 */ /* 0x040fe200078e00ff */
[----:B------:R-:W-:Y:S01]  /*f6e0*/  LOP3.LUT R70, R70, 0xffff0000, RZ, 0xc0, !PT ;  /* 0xffff000046467812 */ /* 0x000fe200078ec0ff */
[----:B------:R-:W-:-:S02]  /*f6f0*/  FFMA.FTZ R18, R18, R27, R29 ;  /* 0x0000001b12127223 */ /* 0x000fc4000001001d */
[C---:B------:R-:W-:Y:S01]  /*f700*/  IMAD.U32 R27, R74.reuse, 0x10000, RZ ;  /* 0x000100004a1b7824 */ /* 0x040fe200078e00ff */
[----:B------:R-:W-:Y:S01]  /*f710*/  LOP3.LUT R74, R74, 0xffff0000, RZ, 0xc0, !PT ;  /* 0xffff00004a4a7812 */ /* 0x000fe200078ec0ff */
[-C--:B------:R-:W-:Y:S02]  /*f720*/  FMUL.FTZ R15, R15, R30.reuse ;  /* 0x0000001e0f0f7220 */ /* 0x080fe40000410000 */
[C---:B------:R-:W-:Y:S02]  /*f730*/  FFMA.FTZ R6, R17.reuse, R30, -R6 ;  /* 0x0000001e11067223 */ /* 0x040fe40000010806 */
[C---:B------:R-:W-:Y:S02]  /*f740*/  FMUL.FTZ R30, R24.reuse, R25 ;  /* 0x00000019181e7220 */ /* 0x040fe40000410000 */
[----:B------:R-:W-:Y:S02]  /*f750*/  FMUL.FTZ R24, R24, R27 ;  /* 0x0000001b18187220 */ /* 0x000fe40000410000 */
[----:B------:R-:W-:-:S02]  /*f760*/  FFMA.FTZ R17, R17, R28, R15 ;  /* 0x0000001c11117223 */ /* 0x000fc4000001000f */
[C---:B------:R-:W-:Y:S02]  /*f770*/  FFMA.FTZ R15, R13.reuse, R27, -R30 ;  /* 0x0000001b0d0f7223 */ /* 0x040fe4000001081e */
[----:B------:R-:W-:Y:S02]  /*f780*/  FFMA.FTZ R24, R13, R25, R24 ;  /* 0x000000190d187223 */ /* 0x000fe40000010018 */
[C---:B------:R-:W-:Y:S02]  /*f790*/  FMUL.FTZ R13, R4.reuse, R69 ;  /* 0x00000045040d7220 */ /* 0x040fe40000410000 */
[----:B------:R-:W-:Y:S02]  /*f7a0*/  FMUL.FTZ R4, R4, R73 ;  /* 0x0000004904047220 */ /* 0x000fe40000410000 */
[C---:B------:R-:W-:Y:S01]  /*f7b0*/  IMAD.U32 R25, R71.reuse, 0x10000, RZ ;  /* 0x0001000047197824 */ /* 0x040fe200078e00ff */
[----:B------:R-:W-:Y:S01]  /*f7c0*/  LOP3.LUT R71, R71, 0xffff0000, RZ, 0xc0, !PT ;  /* 0xffff000047477812 */ /* 0x000fe200078ec0ff */
[C---:B------:R-:W-:Y:S01]  /*f7d0*/  IMAD.U32 R27, R75.reuse, 0x10000, RZ ;  /* 0x000100004b1b7824 */ /* 0x040fe200078e00ff */
[----:B------:R-:W-:Y:S01]  /*f7e0*/  LOP3.LUT R75, R75, 0xffff0000, RZ, 0xc0, !PT ;  /* 0xffff00004b4b7812 */ /* 0x000fe200078ec0ff */
[----:B------:R-:W-:-:S02]  /*f7f0*/  FFMA.FTZ R69, R12, R69, R4 ;  /* 0x000000450c457223 */ /* 0x000fc40000010004 */
[C---:B------:R-:W-:Y:S02]  /*f800*/  FMUL.FTZ R4, R22.reuse, R25 ;  /* 0x0000001916047220 */ /* 0x040fe40000410000 */
[----:B------:R-:W-:Y:S02]  /*f810*/  FMUL.FTZ R22, R22, R27 ;  /* 0x0000001b16167220 */ /* 0x000fe40000410000 */
[----:B------:R-:W-:Y:S02]  /*f820*/  FFMA.FTZ R28, R12, R73, -R13 ;  /* 0x000000490c1c7223 */ /* 0x000fe4000001080d */
[C---:B------:R-:W-:Y:S02]  /*f830*/  FFMA.FTZ R27, R19.reuse, R27, -R4 ;  /* 0x0000001b131b7223 */ /* 0x040fe40000010804 */
[----:B------:R-:W-:Y:S02]  /*f840*/  FFMA.FTZ R22, R19, R25, R22 ;  /* 0x0000001913167223 */ /* 0x000fe40000010016 */
[----:B------:R-:W-:-:S02]  /*f850*/  FMUL.FTZ R19, R5, R71 ;  /* 0x0000004705137220 */ /* 0x000fc40000410000 */
[----:B------:R-:W-:Y:S02]  /*f860*/  FMUL.FTZ R12, R5, R75 ;  /* 0x0000004b050c7220 */ /* 0x000fe40000410000 */
        /* <DEDUP_REMOVED lines=14> */
[----:B------:R-:W-:Y:S02]  /*f950*/  F2FP.BF16.PACK_AB R4, R69, R18 ;  /* 0x000000124504723e */ /* 0x000fe400000010ff */
[----:B------:R-:W-:Y:S01]  /*f960*/  F2FP.BF16.PACK_AB R5, R20, R17 ;  /* 0x000000111405723e */ /* 0x000fe200000010ff */
[----:B------:R1:W-:Y:S01]  /*f970*/  STS.128 [R16], R12 ;  /* 0x0000000c10007388 */ /* 0x0003e20000000c00 */
[----:B------:R-:W-:Y:S02]  /*f980*/  F2FP.BF16.PACK_AB R6, R71, R22 ;  /* 0x000000164706723e */ /* 0x000fe400000010ff */
[----:B------:R-:W-:-:S05]  /*f990*/  F2FP.BF16.PACK_AB R7, R21, R24 ;  /* 0x000000181507723e */ /* 0x000fca00000010ff */
[----:B------:R1:W-:Y:S02]  /*f9a0*/  STS.128 [R3+0x18100], R4 ;  /* 0x0181000403007388 */ /* 0x0003e40000000c00 */
.L_x_2320:
[----:B------:R-:W-:Y:S05]  /*f9b0*/  BSYNC B2 ;  /* 0x0000000000027941 */ /* 0x000fea0003800000 */
.L_x_2302:
[----:B------:R-:W-:-:S04]  /*f9c0*/  DEPBAR.LE SB0, 0x2 ;  /* 0x000080800000791a */ /* 0x000fc80000000000 */
[----:B------:R-:W-:Y:S01]  /*f9d0*/  BAR.SYNC.DEFER_BLOCKING 0x0 ;  /* 0x0000000000007b1d */ /* 0x000fe20000010000 */
[----:B------:R-:W-:-:S04]  /*f9e0*/  LOP3.LUT P0, RZ, R9, 0x2, RZ, 0xc0, !PT ;  /* 0x0000000209ff7812 */ /* 0x000fc8000780c0ff */
[----:B------:R-:W-:Y:S01]  /*f9f0*/  SEL R192, R2, 0xffffffe0, !P0 ;  /* 0xffffffe002c07807 */ /* 0x000fe20004000000 */
[----:B------:R-:W-:Y:S04]  /*fa00*/  BSSY B0, `(.L_x_2345) ;  /* 0x0000025000007945 */ /* 0x000fe80003800000 */
[----:B-1----:R-:W-:Y:S01]  /*fa10*/  IMAD.IADD R3, R188, 0x1, R192 ;  /* 0x00000001bc037824 */ /* 0x002fe200078e02c0 */
[----:B-----5:R1:W2:Y:S04]  /*fa20*/  LDSM.16.M88.4 R80, [R190] ;  /* 0x00000000be50783b */ /* 0x0202a80000000200 */
[----:B------:R1:W3:Y:S04]  /*fa30*/  LDSM.16.M88.4 R48, [R188] ;  /* 0x00000000bc30783b */ /* 0x0002e80000000200 */
[----:B------:R1:W4:Y:S04]  /*fa40*/  LDSM.16.M88.4 R40, [R188+0x800] ;  /* 0x00080000bc28783b */ /* 0x0003280000000200 */
[----:B------:R1:W1:Y:S04]  /*fa50*/  LDSM.16.M88.4 R32, [R188+0x1000] ;  /* 0x00100000bc20783b */ /* 0x0002680000000200 */
        /* <DEDUP_REMOVED lines=31> */
.L_x_2346:
[----:B------:R-:W-:Y:S05]  /*fc50*/  BSYNC B0 ;  /* 0x0000000000007941 */ /* 0x000fea0003800000 */
.L_x_2345:
[----:B------:R-:W-:Y:S01]  /*fc60*/  LOP3.LUT P0, RZ, R9, 0x4, RZ, 0xc0, !PT ;  /* 0x0000000409ff7812 */ /* 0x000fe2000780c0ff */
[C---:B--23--:R-:W-:Y:S01]  /*fc70*/  HMMA.16816.F32.BF16 R52, R80.reuse, R48, RZ ;  /* 0x000000305034723c */ /* 0x04cfe200000418ff */
[----:B------:R-:W-:Y:S01]  /*fc80*/  LDSM.16.M88.4 R68, [R186] ;  /* 0x00000000ba44783b */ /* 0x000fe20000000200 */
[C---:B------:R-:W-:Y:S01]  /*fc90*/  IMAD.IADD R173, R189.reuse, 0x1, R184 ;  /* 0x00000001bdad7824 */ /* 0x040fe200078e02b8 */
[----:B------:R-:W-:Y:S01]  /*fca0*/  SEL R193, R0, 0xffffffc0, !P0 ;  /* 0xffffffc000c17807 */ /* 0x000fe20004000000 */
[----:B------:R-:W-:Y:S01]  /*fcb0*/  IMAD.IADD R165, R189, 0x1, R139 ;  /* 0x00000001bda57824 */ /* 0x000fe200078e028b */
[----:B------:R-:W0:Y:S01]  /*fcc0*/  LDGDEPBAR ;  /* 0x00000000000079af */ /* 0x000e220000000000 */
[----:B------:R-:W-:Y:S01]  /*fcd0*/  BSSY B0, `(.L_x_2347) ;  /* 0x000022a000007945 */ /* 0x000fe20003800000 */
[----:B------:R-:W-:Y:S01]  /*fce0*/  IADD3 R0, R193, R188, R192 ;  /* 0x000000bcc1007210 */ /* 0x000fe20007ffe0c0 */
[----:B----4-:R-:W-:Y:S01]  /*fcf0*/  HMMA.16816.F32.BF16 R44, R80, R40, RZ ;  /* 0x00000028502c723c */ /* 0x010fe200000418ff */
[----:B------:R-:W-:-:S03]  /*fd00*/  IMAD.IADD R2, R188, 0x1, R193 ;  /* 0x00000001bc027824 */ /* 0x000fc600078e02c1 */
[----:B------:R-:W-:Y:S04]  /*fd10*/  LDSM.16.M88.4 R64, [R0] ;  /* 0x000000000040783b */ /* 0x000fe80000000200 */
[C---:B------:R-:W-:Y:S01]  /*fd20*/  HMMA.16816.F32.BF16 R48, R80.reuse, R50, RZ ;  /* 0x000000325030723c */ /* 0x040fe200000418ff */
[----:B------:R-:W2:Y:S04]  /*fd30*/  LDSM.16.M88.4 R16, [R2] ;  /* 0x000000000210783b */ /* 0x000ea80000000200 */
[----:B------:R-:W3:Y:S03]  /*fd40*/  LDSM.16.M88.4 R12, [R2+0x800] ;  /* 0x00080000020c783b */ /* 0x000ee60000000200 */
[C---:B------:R-:W-:Y:S01]  /*fd50*/  HMMA.16816.F32.BF16 R40, R80.reuse, R42, RZ ;  /* 0x0000002a5028723c */ /* 0x040fe200000418ff */
[----:B------:R-:W-:Y:S04]  /*fd60*/  LDSM.16.M88.4 R72, [R2+0x1800] ;  /* 0x001800000248783b */ /* 0x000fe80000000200 */
[----:B------:R-:W-:Y:S03]  /*fd70*/  LDSM.16.M88.4 R60, [R0+0x800] ;  /* 0x00080000003c783b */ /* 0x000fe60000000200 */
[C---:B-1----:R-:W-:Y:S08]  /*fd80*/  HMMA.16816.F32.BF16 R36, R80.reuse, R32, RZ ;  /* 0x000000205024723c */ /* 0x042ff000000418ff */
[C---:B------:R-:W-:Y:S08]  /*fd90*/  HMMA.16816.F32.BF16 R32, R80.reuse, R34, RZ ;  /* 0x000000225020723c */ /* 0x040ff000000418ff */
[C---:B------:R-:W-:Y:S08]  /*fda0*/  HMMA.16816.F32.BF16 R28, R80.reuse, R4, RZ ;  /* 0x00000004501c723c */ /* 0x040ff000000418ff */
[----:B------:R-:W-:Y:S01]  /*fdb0*/  HMMA.16816.F32.BF16 R80, R80, R6, RZ ;  /* 0x000000065050723c */ /* 0x000fe200000418ff */
[----:B------:R-:W1:Y:S07]  /*fdc0*/  LDSM.16.M88.4 R4, [R2+0x1000] ;  /* 0x001000000204783b */ /* 0x000e6e0000000200 */
[C---:B------:R-:W-:Y:S08]  /*fdd0*/  HMMA.16816.F32.BF16 R52, R76.reuse, R56, R52 ;  /* 0x000000384c34723c */ /* 0x040ff00000041834 */
[C---:B------:R-:W-:Y:S01]  /*fde0*/  HMMA.16816.F32.BF16 R48, R76.reuse, R58, R48 ;  /* 0x0000003a4c30723c */ /* 0x040fe20000041830 */
[----:B------:R-:W-:Y:S07]  /*fdf0*/  LDSM.16.M88.4 R56, [R0+0x1000] ;  /* 0x001000000038783b */ /* 0x000fee0000000200 */
[C---:B------:R-:W-:Y:S08]  /*fe00*/  HMMA.16816.F32.BF16 R44, R76.reuse, R24, R44 ;  /* 0x000000184c2c723c */ /* 0x040ff0000004182c */
[C---:B------:R-:W-:Y:S01]  /*fe10*/  HMMA.16816.F32.BF16 R40, R76.reuse, R26, R40 ;  /* 0x0000001a4c28723c */ /* 0x040fe20000041828 */
[----:B------:R-:W-:Y:S07]  /*fe20*/  LDSM.16.M88.4 R24, [R0+0x1800] ;  /* 0x001800000018783b */ /* 0x000fee0000000200 */
[C---:B------:R-:W-:Y:S08]  /*fe30*/  HMMA.16816.F32.BF16 R36, R76.reuse, R20, R36 ;  /* 0x000000144c24723c */ /* 0x040ff00000041824 */
[C---:B------:R-:W-:Y:S01]  /*fe40*/  HMMA.16816.F32.BF16 R32, R76.reuse, R22, R32 ;  /* 0x000000164c20723c */ /* 0x040fe20000041820 */
[----:B------:R-:W4:Y:S07]  /*fe50*/  LDSM.16.M88.4 R20, [R185] ;  /* 0x00000000b914783b */ /* 0x000f2e0000000200 */
[C---:B------:R-:W-:Y:S08]  /*fe60*/  HMMA.16816.F32.BF16 R28, R76.reuse, R84, R28 ;  /* 0x000000544c1c723c */ /* 0x040ff0000004181c */
[----:B------:R-:W-:Y:S01]  /*fe70*/  HMMA.16816.F32.BF16 R76, R76, R86, R80 ;  /* 0x000000564c4c723c */ /* 0x000fe20000041850 */
[----:B------:R-:W-:Y:S04]  /*fe80*/  LDSM.16.M88.4 R80, [R190+0x4000] ;  /* 0x00400000be50783b */ /* 0x000fe80000000200 */
[----:B------:R-:W-:Y:S03]  /*fe90*/  LDSM.16.M88.4 R84, [R188+0x3800] ;  /* 0x00380000bc54783b */ /* 0x000fe60000000200 */
[C---:B--2---:R-:W-:Y:S08]  /*fea0*/  HMMA.16816.F32.BF16 R52, R68.reuse, R16, R52 ;  /* 0x000000104434723c */ /* 0x044ff00000041834 */
[C---:B------:R-:W-:Y:S01]  /*feb0*/  HMMA.16816.F32.BF16 R48, R68.reuse, R18, R48 ;  /* 0x000000124430723c */ /* 0x040fe20000041830 */
[----:B------:R-:W2:Y:S07]  /*fec0*/  LDSM.16.M88.4 R16, [R188+0x2000] ;  /* 0x00200000bc10783b */ /* 0x000eae0000000200 */
[C---:B---3--:R-:W-:Y:S08]  /*fed0*/  HMMA.16816.F32.BF16 R44, R68.reuse, R12, R44 ;  /* 0x0000000c442c723c */ /* 0x048ff0000004182c */
[C---:B------:R-:W-:Y:S01]  /*fee0*/  HMMA.16816.F32.BF16 R40, R68.reuse, R14, R40 ;  /* 0x0000000e4428723c */ /* 0x040fe20000041828 */
[----:B------:R-:W3:Y:S07]  /*fef0*/  LDSM.16.M88.4 R12, [R188+0x2800] ;  /* 0x00280000bc0c783b */ /* 0x000eee0000000200 */
[C---:B-1----:R-:W-:Y:S08]  /*ff00*/  HMMA.16816.F32.BF16 R36, R68.reuse, R4, R36 ;  /* 0x000000044424723c */ /* 0x042ff00000041824 */
[C---:B------:R-:W-:Y:S01]  /*ff10*/  HMMA.16816.F32.BF16 R32, R68.reuse, R6, R32 ;  /* 0x000000064420723c */ /* 0x040fe20000041820 */
[----:B------:R-:W1:Y:S07]  /*ff20*/  LDSM.16.M88.4 R4, [R188+0x3000] ;  /* 0x00300000bc04783b */ /* 0x000e6e0000000200 */
[C---:B------:R-:W-:Y:S08]  /*ff30*/  HMMA.16816.F32.BF16 R28, R68.reuse, R72, R28 ;  /* 0x00000048441c723c */ /* 0x040ff0000004181c */
[----:B------:R-:W-:Y:S01]  /*ff40*/  HMMA.16816.F32.BF16 R76, R68, R74, R76 ;  /* 0x0000004a444c723c */ /* 0x000fe2000004184c */
[----:B------:R-:W-:Y:S04]  /*ff50*/  LDSM.16.M88.4 R72, [R187+0x4000] ;  /* 0x00400000bb48783b */ /* 0x000fe80000000200 */
[----:B------:R-:W5:Y:S03]  /*ff60*/  LDSM.16.M88.4 R68, [R3+0x2000] ;  /* 0x002000000344783b */ /* 0x000f660000000200 */
[C---:B----4-:R-:W-:Y:S08]  /*ff70*/  HMMA.16816.F32.BF16 R52, R20.reuse, R64, R52 ;  /* 0x000000401434723c */ /* 0x050ff00000041834 */
[C---:B------:R-:W-:Y:S01]  /*ff80*/  HMMA.16816.F32.BF16 R48, R20.reuse, R66, R48 ;  /* 0x000000421430723c */ /* 0x040fe20000041830 */
[----:B------:R-:W4:Y:S07]  /*ff90*/  LDSM.16.M88.4 R64, [R3+0x2800] ;  /* 0x002800000340783b */ /* 0x000f2e0000000200 */
        /* <DEDUP_REMOVED lines=8> */
[----:B------:R-:W-:Y:S04]  /*10020*/  LDSM.16.M88.4 R24, [R186+0x4000] ;  /* 0x00400000ba18783b */ /* 0x000fe80000000200 */
[----:B------:R-:W4:Y:S03]  /*10030*/  LDSM.16.M88.4 R20, [R2+0x2000] ;  /* 0x002000000214783b */ /* 0x000f260000000200 */
        /* <DEDUP_REMOVED lines=10> */
[----:B------:R-:W-:Y:S08]  /*100e0*/  HMMA.16816.F32.BF16 R76, R80, R86, R76 ;  /* 0x00000056504c723c */ /* 0x000ff0000004184c */
[C---:B-----5:R-:W-:Y:S08]  /*100f0*/  HMMA.16816.F32.BF16 R52, R72.reuse, R68, R52 ;  /* 0x000000444834723c */ /* 0x060ff00000041834 */
[C---:B------:R-:W-:Y:S08]  /*10100*/  HMMA.16816.F32.BF16 R48, R72.reuse, R70, R48 ;  /* 0x000000464830723c */ /* 0x040ff00000041830 */
[C---:B----4-:R-:W-:Y:S08]  /*10110*/  HMMA.16816.F32.BF16 R44, R72.reuse, R64, R44 ;  /* 0x00000040482c723c */ /* 0x050ff0000004182c */
[C---:B------:R-:W-:Y:S01]  /*10120*/  HMMA.16816.F32.BF16 R40, R72.reuse, R66, R40 ;  /* 0x000000424828723c */ /* 0x040fe20000041828 */
[----:B------:R-:W-:Y:S07]  /*10130*/  LDSM.16.M88.4 R64, [R185+0x4000] ;  /* 0x00400000b940783b */ /* 0x000fee0000000200 */
[C---:B------:R-:W-:Y:S08]  /*10140*/  HMMA.16816.F32.BF16 R36, R72.reuse, R60, R36 ;  /* 0x0000003c4824723c */ /* 0x040ff00000041824 */
[C---:B------:R-:W-:Y:S01]  /*10150*/  HMMA.16816.F32.BF16 R32, R72.reuse, R62, R32 ;  /* 0x0000003e4820723c */ /* 0x040fe20000041820 */
[----:B------:R-:W4:Y:S07]  /*10160*/  LDSM.16.M88.4 R60, [R0+0x2000] ;  /* 0x00200000003c783b */ /* 0x000f2e0000000200 */
[C---:B------:R-:W-:Y:S01]  /*10170*/  HMMA.16816.F32.BF16 R68, R72.reuse, R56, R28 ;  /* 0x000000384844723c */ /* 0x040fe2000004181c */
[----:B------:R-:W5:Y:S07]  /*10180*/  LDSM.16.M88.4 R28, [R0+0x2800] ;  /* 0x00280000001c783b */ /* 0x000f6e0000000200 */
[----:B------:R-:W-:Y:S01]  /*10190*/  HMMA.16816.F32.BF16 R76, R72, R58, R76 ;  /* 0x0000003a484c723c */ /* 0x000fe2000004184c */
[----:B------:R-:W-:Y:S04]  /*101a0*/  LDSM.16.M88.4 R56, [R187+0x8000] ;  /* 0x00800000bb38783b */ /* 0x000fe80000000200 */
[----:B------:R-:W-:Y:S03]  /*101b0*/  LDSM.16.M88.4 R72, [R2+0x5800] ;  /* 0x005800000248783b */ /* 0x000fe60000000200 */
[C---:B------:R-:W-:Y:S08]  /*101c0*/  HMMA.16816.F32.BF16 R52, R24.reuse, R20, R52 ;  /* 0x000000141834723c */ /* 0x040ff00000041834 */
        /* <DEDUP_REMOVED lines=8> */
[C---:B-1----:R-:W-:Y:S08]  /*10250*/  HMMA.16816.F32.BF16 R68, R24.reuse, R4, R68 ;  /* 0x000000041844723c */ /* 0x042ff00000041844 */
[----:B------:R-:W-:Y:S01]  /*10260*/  HMMA.16816.F32.BF16 R76, R24, R6, R76 ;  /* 0x00000006184c723c */ /* 0x000fe2000004184c */
[----:B------:R-:W1:Y:S04]  /*10270*/  LDSM.16.M88.4 R4, [R188+0x4000] ;  /* 0x00400000bc04783b */ /* 0x000e680000000200 */
[----:B------:R-:W1:Y:S03]  /*10280*/  LDSM.16.M88.4 R24, [R188+0x4800] ;  /* 0x00480000bc18783b */ /* 0x000e660000000200 */
[C---:B----4-:R-:W-:Y:S08]  /*10290*/  HMMA.16816.F32.BF16 R52, R64.reuse, R60, R52 ;  /* 0x0000003c4034723c */ /* 0x050ff00000041834 */
[C---:B------:R-:W-:Y:S01]  /*102a0*/  HMMA.16816.F32.BF16 R48, R64.reuse, R62, R48 ;  /* 0x0000003e4030723c */ /* 0x040fe20000041830 */
[----:B------:R-:W-:Y:S07]  /*102b0*/  LDSM.16.M88.4 R60, [R2+0x4000] ;  /* 0x00400000023c783b */ /* 0x000fee0000000200 */
        /* <DEDUP_REMOVED lines=8> */
[----:B------:R-:W3:Y:S04]  /*10340*/  LDSM.16.M88.4 R12, [R188+0x5800] ;  /* 0x00580000bc0c783b */ /* 0x000ee80000000200 */
[----:B------:R-:W-:Y:S03]  /*10350*/  LDSM.16.M88.4 R64, [R186+0x8000] ;  /* 0x00800000ba40783b */ /* 0x000fe60000000200 */
[C---:B-1----:R-:W-:Y:S08]  /*10360*/  HMMA.16816.F32.BF16 R52, R20.reuse, R4, R52 ;  /* 0x000000041434723c */ /* 0x042ff00000041834 */
[C---:B------:R-:W-:Y:S01]  /*10370*/  HMMA.16816.F32.BF16 R48, R20.reuse, R6, R48 ;  /* 0x000000061430723c */ /* 0x040fe20000041830 */
[----:B------:R-:W1:Y:S07]  /*10380*/  LDSM.16.M88.4 R4, [R3+0x4800] ;  /* 0x004800000304783b */ /* 0x000e6e0000000200 */
[C---:B------:R-:W-:Y:S08]  /*10390*/  HMMA.16816.F32.BF16 R44, R20.reuse, R24, R44 ;  /* 0x00000018142c723c */ /* 0x040ff0000004182c */
[----:B------:R-:W-:Y:S01]  /*103a0*/  HMMA.16816.F32.BF16 R40, R20, R26, R40 ;  /* 0x0000001a1428723c */ /* 0x000fe20000041828 */
[----:B------:R-:W4:Y:S07]  /*103b0*/  LDSM.16.M88.4 R24, [R3+0x5000] ;  /* 0x005000000318783b */ /* 0x000f2e0000000200 */
[----:B--2---:R-:W-:Y:S08]  /*103c0*/  HMMA.16816.F32.BF16 R52, R56, R16, R52 ;  /* 0x000000103834723c */ /* 0x004ff00000041834 */
[C---:B------:R-:W-:Y:S08]  /*103d0*/  HMMA.16816.F32.BF16 R36, R20.reuse, R28, R36 ;  /* 0x0000001c1424723c */ /* 0x040ff00000041824 */
[C---:B------:R-:W-:Y:S01]  /*103e0*/  HMMA.16816.F32.BF16 R32, R20.reuse, R30, R32 ;  /* 0x0000001e1420723c */ /* 0x040fe20000041820 */
[----:B------:R-:W-:Y:S07]  /*103f0*/  LDSM.16.M88.4 R28, [R3+0x5800] ;  /* 0x00580000031c783b */ /* 0x000fee0000000200 */
[C---:B---3--:R-:W-:Y:S08]  /*10400*/  HMMA.16816.F32.BF16 R68, R20.reuse, R12, R68 ;  /* 0x0000000c1444723c */ /* 0x048ff00000041844 */
[----:B------:R-:W-:Y:S01]  /*10410*/  HMMA.16816.F32.BF16 R76, R20, R14, R76 ;  /* 0x0000000e144c723c */ /* 0x000fe2000004184c */
[----:B------:R-:W-:Y:S04]  /*10420*/  LDSM.16.M88.4 R20, [R185+0x8000] ;  /* 0x00800000b914783b */ /* 0x000fe80000000200 */
[----:B------:R-:W2:Y:S03]  /*10430*/  LDSM.16.M88.4 R12, [R2+0x4800] ;  /* 0x00480000020c783b */ /* 0x000ea60000000200 */
[C---:B-1----:R-:W-:Y:S08]  /*10440*/  HMMA.16816.F32.BF16 R44, R56.reuse, R4, R44 ;  /* 0x00000004382c723c */ /* 0x042ff0000004182c */
[----:B------:R-:W-:Y:S01]  /*10450*/  HMMA.16816.F32.BF16 R40, R56, R6, R40 ;  /* 0x000000063828723c */ /* 0x000fe20000041828 */
[----:B------:R-:W1:Y:S07]  /*10460*/  LDSM.16.M88.4 R4, [R0+0x4000] ;  /* 0x004000000004783b */ /* 0x000e6e0000000200 */
[----:B------:R-:W-:Y:S08]  /*10470*/  HMMA.16816.F32.BF16 R52, R64, R60, R52 ;  /* 0x0000003c4034723c */ /* 0x000ff00000041834 */
[C---:B------:R-:W-:Y:S01]  /*10480*/  HMMA.16816.F32.BF16 R48, R56.reuse, R18, R48 ;  /* 0x000000123830723c */ /* 0x040fe20000041830 */
[----:B------:R3:W5:Y:S07]  /*10490*/  LDSM.16.M88.4 R16, [R2+0x5000] ;  /* 0x005000000210783b */ /* 0x00076e0000000200 */
[C---:B----4-:R-:W-:Y:S08]  /*104a0*/  HMMA.16816.F32.BF16 R36, R56.reuse, R24, R36 ;  /* 0x000000183824723c */ /* 0x050ff00000041824 */
[----:B------:R-:W-:Y:S01]  /*104b0*/  HMMA.16816.F32.BF16 R32, R56, R26, R32 ;  /* 0x0000001a3820723c */ /* 0x000fe20000041820 */
[----:B------:R-:W4:Y:S07]  /*104c0*/  LDSM.16.M88.4 R24, [R0+0x4800] ;  /* 0x004800000018783b */ /* 0x000f2e0000000200 */
[----:B--2---:R-:W-:Y:S08]  /*104d0*/  HMMA.16816.F32.BF16 R44, R64, R12, R44 ;  /* 0x0000000c402c723c */ /* 0x004ff0000004182c */
[----:B-1----:R-:W-:Y:S07]  /*104e0*/  HMMA.16816.F32.BF16 R52, R20, R4, R52 ;  /* 0x000000041434723c */ /* 0x002fee0000041834 */
[----:B------:R-:W-:Y:S01]  /*104f0*/  IMAD.IADD R4, R214, 0x1, R201 ;  /* 0x00000001d6047824 */ /* 0x000fe200078e02c9 */
[----:B------:R-:W-:Y:S01]  /*10500*/  HMMA.16816.F32.BF16 R40, R64, R14, R40 ;  /* 0x0000000e4028723c */ /* 0x000fe20000041828 */
[----:B------:R-:W-:Y:S01]  /*10510*/  LDSM.16.M88.4 R12, [R0+0x5000] ;  /* 0x00500000000c783b */ /* 0x000fe20000000200 */
[----:B------:R-:W-:-:S02]  /*10520*/  IMAD.MOV.U32 R5, RZ, RZ, -0x40 ;  /* 0xffffffc0ff057424 */ /* 0x000fc400078e00ff */
[----:B---3--:R-:W-:-:S04]  /*10530*/  @P6 IMAD.HI.U32 R2, R4, c[0x0][0x2c8], RZ ;  /* 0x0000b20004026a27 */ /* 0x008fc800078e00ff */
[----:B------:R-:W-:Y:S01]  /*10540*/  HMMA.16816.F32.BF16 R48, R64, R62, R48 ;  /* 0x0000003e4030723c */ /* 0x000fe20000041830 */
[----:B------:R-:W-:-:S05]  /*10550*/  @P6 SHF.R.U32.HI R4, RZ, c[0x0][0x2cc], R2 ;  /* 0x0000b300ff046a19 */ /* 0x000fca0000011602 */
[----:B------:R-:W1:Y:S02]  /*10560*/  SHFL.IDX PT, R2, R4, RZ, 0x1c1f ;  /* 0x001c1fff04027589 */ /* 0x000e6400000e0000 */
[C---:B------:R-:W-:Y:S02]  /*10570*/  HMMA.16816.F32.BF16 R68, R56.reuse, R28, R68 ;  /* 0x0000001c3844723c */ /* 0x040fe40000041844 */
[----:B------:R-:W2:Y:S06]  /*10580*/  SHFL.IDX PT, R3, R4, 0x1, 0x1c1f ;  /* 0x003c1f0004037f89 */ /* 0x000eac00000e0000 */
[----:B------:R-:W-:Y:S08]  /*10590*/  HMMA.16816.F32.BF16 R76, R56, R30, R76 ;  /* 0x0000001e384c723c */ /* 0x000ff0000004184c */
[C---:B-----5:R-:W-:Y:S08]  /*105a0*/  HMMA.16816.F32.BF16 R36, R64.reuse, R16, R36 ;  /* 0x000000104024723c */ /* 0x060ff00000041824 */
[----:B------:R-:W-:Y:S01]  /*105b0*/  HMMA.16816.F32.BF16 R32, R64, R18, R32 ;  /* 0x000000124020723c */ /* 0x000fe20000041820 */
[----:B------:R3:W5:Y:S01]  /*105c0*/  LDSM.16.M88.4 R16, [R0+0x5800] ;  /* 0x005800000010783b */ /* 0x0007620000000200 */
[----:B------:R-:W-:-:S04]  /*105d0*/  DEPBAR.LE SB0, 0x2 ;  /* 0x000080800000791a */ /* 0x000fc80000000000 */
[----:B------:R-:W-:Y:S02]  /*105e0*/  BAR.SYNC.DEFER_BLOCKING 0x0 ;  /* 0x0000000000007b1d */ /* 0x000fe40000010000 */
[----:B------:R-:W-:Y:S08]  /*105f0*/  HMMA.16816.F32.BF16 R48, R20, R6, R48 ;  /* 0x000000061430723c */ /* 0x000ff00000041830 */
[----:B------:R-:W-:Y:S01]  /*10600*/  HMMA.16816.F32.BF16 R68, R64, R72, R68 ;  /* 0x000000484044723c */ /* 0x000fe20000041844 */
[----:B---3--:R-:W-:-:S07]  /*10610*/  IMAD R0, R88, R5, 0x1 ;  /* 0x0000000158007424 */ /* 0x008fce00078e0205 */
[----:B------:R-:W-:Y:S01]  /*10620*/  HMMA.16816.F32.BF16 R76, R64, R74, R76 ;  /* 0x0000004a404c723c */ /* 0x000fe2000004184c */
[--C-:B------:R-:W-:Y:S01]  /*10630*/  IMAD R88, R88, -0x40, R233.reuse ;  /* 0xffffffc058587824 */ /* 0x100fe200078e02e9 */
[----:B------:R-:W-:-:S03]  /*10640*/  IADD3 R5, -R213, R0, R233 ;  /* 0x00000000d5057210 */ /* 0x000fc60007ffe1e9 */
[----:B------:R-:W-:Y:S01]  /*10650*/  IMAD.IADD R88, R88, 0x1, -R213 ;  /* 0x0000000158587824 */ /* 0x000fe200078e0ad5 */
[----:B------:R-:W-:Y:S02]  /*10660*/  LDSM.16.MT88.4 R60, [R139+0x2000] ;  /* 0x002000008b3c783b */ /* 0x000fe40000004200 */
[C---:B----4-:R-:W-:Y:S01]  /*10670*/  HMMA.16816.F32.BF16 R44, R20.reuse, R24, R44 ;  /* 0x00000018142c723c */ /* 0x050fe2000004182c */
[----:B------:R-:W-:Y:S01]  /*10680*/  IMAD.IADD R0, R5, 0x1, -R232 ;  /* 0x0000000105007824 */ /* 0x000fe200078e0ae8 */
[----:B------:R-:W-:Y:S03]  /*10690*/  LDSM.16.MT88.4 R128, [R184] ;  /* 0x00000000b880783b */ /* 0x000fe60000004200 */
[C---:B-1----:R-:W-:Y:S01]  /*106a0*/  IMAD.IADD R5, R0.reuse, 0x1, R2 ;  /* 0x0000000100057824 */ /* 0x042fe200078e0202 */
[----:B------:R-:W-:Y:S01]  /*106b0*/  LDSM.16.MT88.4 R108, [R173] ;  /* 0x00000000ad6c783b */ /* 0x000fe20000004200 */
[----:B--2---:R-:W-:Y:S01]  /*106c0*/  IMAD.IADD R3, R0, 0x1, R3 ;  /* 0x0000000100037824 */ /* 0x004fe200078e0203 */
[----:B------:R-:W-:Y:S02]  /*106d0*/  HMMA.16816.F32.BF16 R40, R20, R26, R40 ;  /* 0x0000001a1428723c */ /* 0x000fe40000041828 */
[C---:B------:R-:W-:Y:S01]  /*106e0*/  IMNMX R2, R88.reuse, R5, PT ;  /* 0x0000000558027217 */ /* 0x040fe20003800200 */
[----:B------:R-:W-:Y:S01]  /*106f0*/  LDSM.16.MT88.4 R116, [R139] ;  /* 0x000000008b74783b */ /* 0x000fe20000004200 */
[----:B------:R-:W-:-:S02]  /*10700*/  IMNMX R0, R88, R3, PT ;  /* 0x0000000358007217 */ /* 0x000fc40003800200 */
[C---:B------:R-:W-:Y:S01]  /*10710*/  ISETP.GT.AND P3, PT, R2.reuse, RZ, PT ;  /* 0x000000ff0200720c */ /* 0x040fe20003f64270 */
[----:B------:R-:W-:Y:S01]  /*10720*/  LDSM.16.MT88.4 R124, [R215] ;  /* 0x00000000d77c783b */ /* 0x000fe20000004200 */
[C---:B------:R-:W-:Y:S01]  /*10730*/  HMMA.16816.F32.BF16 R36, R20.reuse, R12, R36 ;  /* 0x0000000c1424723c */ /* 0x040fe20000041824 */
[----:B------:R-:W-:Y:S02]  /*10740*/  ISETP.GT.AND P2, PT, R2, 0x1, PT ;  /* 0x000000010200780c */ /* 0x000fe40003f44270 */
[----:B------:R-:W-:Y:S01]  /*10750*/  FSEL R52, R52, -INF , P3 ;  /* 0xff80000034347808 */ /* 0x000fe20001800000 */
[----:B------:R-:W-:Y:S01]  /*10760*/  LDSM.16.MT88.4 R84, [R173+0x4000] ;  /* 0x00400000ad54783b */ /* 0x000fe20000004200 */
[----:B------:R-:W-:Y:S02]  /*10770*/  ISETP.GT.AND P1, PT, R0, RZ, PT ;  /* 0x000000ff0000720c */ /* 0x000fe40003f24270 */
[----:B------:R-:W-:Y:S01]  /*10780*/  FSEL R28, R53, -INF , P2 ;  /* 0xff800000351c7808 */ /* 0x000fe20001000000 */
[----:B------:R-:W-:Y:S01]  /*10790*/  HMMA.16816.F32.BF16 R32, R20, R14, R32 ;  /* 0x0000000e1420723c */ /* 0x000fe20000041820 */
[----:B------:R-:W-:Y:S01]  /*107a0*/  ISETP.GT.AND P3, PT, R2, 0x8, PT ;  /* 0x000000080200780c */ /* 0x000fe20003f64270 */
[----:B------:R-:W-:Y:S01]  /*107b0*/  LDSM.16.MT88.4 R92, [R139+0x4000] ;  /* 0x004000008b5c783b */ /* 0x000fe20000004200 */
[----:B------:R-:W-:-:S02]  /*107c0*/  ISETP.GT.AND P0, PT, R0, 0x1, PT ;  /* 0x000000010000780c */ /* 0x000fc40003f04270 */
[----:B------:R-:W-:Y:S01]  /*107d0*/  FSEL R54, R54, -INF , P1 ;  /* 0xff80000036367808 */ /* 0x000fe20000800000 */
[----:B------:R-:W-:Y:S01]  /*107e0*/  LDSM.16.MT88.4 R144, [R173+0x800] ;  /* 0x00080000ad90783b */ /* 0x000fe20000004200 */
[----:B------:R-:W-:Y:S01]  /*107f0*/  ISETP.GT.AND P2, PT, R2, 0x9, PT ;  /* 0x000000090200780c */ /* 0x000fe20003f44270 */
[C---:B-----5:R-:W-:Y:S01]  /*10800*/  HMMA.16816.F32.BF16 R68, R20.reuse, R16, R68 ;  /* 0x000000101444723c */ /* 0x060fe20000041844 */
[----:B------:R-:W-:Y:S02]  /*10810*/  FSEL R48, R48, -INF , P3 ;  /* 0xff80000030307808 */ /* 0x000fe40001800000 */
[----:B------:R-:W-:Y:S02]  /*10820*/  FMNMX.FTZ R3, R52, R28, !PT ;  /* 0x0000001c34037209 */ /* 0x000fe40007810000 */
[----:B------:R-:W-:Y:S02]  /*10830*/  FSEL R26, R55, -INF , P0 ;  /* 0xff800000371a7808 */ /* 0x000fe40000000000 */
[----:B------:R-:W-:Y:S01]  /*10840*/  ISETP.GT.AND P1, PT, R0, 0x8, PT ;  /* 0x000000080000780c */ /* 0x000fe20003f24270 */
[----:B------:R-:W-:Y:S01]  /*10850*/  HMMA.16816.F32.BF16 R76, R20, R18, R76 ;  /* 0x00000012144c723c */ /* 0x000fe2000004184c */
[----:B------:R-:W-:-:S02]  /*10860*/  FSEL R30, R49, -INF , P2 ;  /* 0xff800000311e7808 */ /* 0x000fc40001000000 */
[----:B------:R-:W-:Y:S02]  /*10870*/  ISETP.GT.AND P3, PT, R2, 0x10, PT ;  /* 0x000000100200780c */ /* 0x000fe40003f64270 */
[----:B------:R-:W-:Y:S02]  /*10880*/  FMNMX.FTZ R3, R48, R3, !PT ;  /* 0x0000000330037209 */ /* 0x000fe40007810000 */
        /* <DEDUP_REMOVED lines=9> */
[----:B------:R-:W-:-:S02]  /*10920*/  ISETP.GT.AND P0, PT, R0, 0x11, PT ;  /* 0x000000110000780c */ /* 0x000fc40003f04270 */
[----:B------:R-:W-:Y:S02]  /*10930*/  FSEL R18, R46, -INF , P1 ;  /* 0xff8000002e127808 */ /* 0x000fe40000800000 */
[----:B------:R-:W-:Y:S02]  /*10940*/  FSEL R20, R45, -INF , P2 ;  /* 0xff8000002d147808 */ /* 0x000fe40001000000 */
[C---:B------:R-:W-:Y:S02]  /*10950*/  ISETP.GT.AND P4, PT, R2.reuse, 0x18, PT ;  /* 0x000000180200780c */ /* 0x040fe40003f84270 */
[----:B------:R-:W-:Y:S02]  /*10960*/  ISETP.GT.AND P1, PT, R2, 0x21, PT ;  /* 0x000000210200780c */ /* 0x000fe40003f24270 */
[----:B------:R-:W-:Y:S02]  /*10970*/  FMNMX.FTZ R3, R22, R3, !PT ;  /* 0x0000000316037209 */ /* 0x000fe40007810000 */
[----:B------:R-:W-:-:S02]  /*10980*/  FMNMX.FTZ R5, R24, R5, !PT ;  /* 0x0000000518057209 */ /* 0x000fc40007810000 */
[----:B------:R-:W-:Y:S02]  /*10990*/  FSEL R16, R47, -INF , P0 ;  /* 0xff8000002f107808 */ /* 0x000fe40000000000 */
[C---:B------:R-:W-:Y:S01]  /*109a0*/  ISETP.GT.AND P3, PT, R2.reuse, 0x19, PT ;  /* 0x000000190200780c */ /* 0x040fe20003f64270 */
[----:B------:R-:W-:Y:S01]  /*109b0*/  LDSM.16.MT88.4 R44, [R184+0x2000] ;  /* 0x00200000b82c783b */ /* 0x000fe20000004200 */
[----:B------:R-:W-:Y:S02]  /*109c0*/  ISETP.GT.AND P0, PT, R2, 0x28, PT ;  /* 0x000000280200780c */ /* 0x000fe40003f04270 */
[----:B------:R-:W-:Y:S02]  /*109d0*/  FSEL R6, R40, -INF , P4 ;  /* 0xff80000028067808 */ /* 0x000fe40002000000 */
[----:B------:R-:W-:Y:S02]  /*109e0*/  FSEL R170, R37, -INF , P1 ;  /* 0xff80000025aa7808 */ /* 0x000fe40000800000 */
[----:B------:R-:W-:-:S02]  /*109f0*/  FMNMX.FTZ R3, R20, R3, !PT ;  /* 0x0000000314037209 */ /* 0x000fc40007810000 */
[----:B------:R-:W-:Y:S02]  /*10a00*/  ISETP.GT.AND P1, PT, R0, 0x18, PT ;  /* 0x000000180000780c */ /* 0x000fe40003f24270 */
[----:B------:R-:W-:Y:S02]  /*10a10*/  FMNMX.FTZ R5, R18, R5, !PT ;  /* 0x0000000512057209 */ /* 0x000fe40007810000 */
[----:B------:R-:W-:Y:S02]  /*10a20*/  ISETP.GT.AND P2, PT, R2, 0x20, PT ;  /* 0x000000200200780c */ /* 0x000fe40003f44270 */
[----:B------:R-:W-:Y:S02]  /*10a30*/  FSEL R4, R41, -INF , P3 ;  /* 0xff80000029047808 */ /* 0x000fe40001800000 */
[----:B------:R-:W-:Y:S02]  /*10a40*/  FSEL R168, R32, -INF , P0 ;  /* 0xff80000020a87808 */ /* 0x000fe40000000000 */
[----:B------:R-:W-:-:S02]  /*10a50*/  FMNMX.FTZ R3, R6, R3, !PT ;  /* 0x0000000306037209 */ /* 0x000fc40007810000 */
[----:B------:R-:W-:Y:S02]  /*10a60*/  ISETP.GT.AND P0, PT, R0, 0x19, PT ;  /* 0x000000190000780c */ /* 0x000fe40003f04270 */
[----:B------:R-:W-:Y:S02]  /*10a70*/  FSEL R14, R42, -INF , P1 ;  /* 0xff8000002a0e7808 */ /* 0x000fe40000800000 */
[----:B------:R-:W-:Y:S02]  /*10a80*/  FMNMX.FTZ R5, R16, R5, !PT ;  /* 0x0000000510057209 */ /* 0x000fe40007810000 */
[----:B------:R-:W-:Y:S02]  /*10a90*/  FSEL R236, R36, -INF , P2 ;  /* 0xff80000024ec7808 */ /* 0x000fe40001000000 */
[----:B------:R-:W-:Y:S02]  /*10aa0*/  FMNMX.FTZ R3, R4, R3, !PT ;  /* 0x0000000304037209 */ /* 0x000fe40007810000 */
[----:B------:R-:W-:-:S02]  /*10ab0*/  FSEL R12, R43, -INF , P0 ;  /* 0xff8000002b0c7808 */ /* 0x000fc40000000000 */
[----:B------:R-:W-:Y:S02]  /*10ac0*/  ISETP.GT.AND P1, PT, R0, 0x20, PT ;  /* 0x000000200000780c */ /* 0x000fe40003f24270 */
[----:B------:R-:W-:Y:S02]  /*10ad0*/  FMNMX.FTZ R5, R14, R5, !PT ;  /* 0x000000050e057209 */ /* 0x000fe40007810000 */
[----:B------:R-:W-:Y:S02]  /*10ae0*/  FMNMX.FTZ R3, R236, R3, !PT ;  /* 0x00000003ec037209 */ /* 0x000fe40007810000 */
[----:B------:R-:W-:Y:S02]  /*10af0*/  ISETP.GT.AND P0, PT, R0, 0x21, PT ;  /* 0x000000210000780c */ /* 0x000fe40003f04270 */
[----:B------:R-:W-:Y:S02]  /*10b00*/  FSEL R174, R38, -INF , P1 ;  /* 0xff80000026ae7808 */ /* 0x000fe40000800000 */
[----:B------:R-:W-:-:S02]  /*10b10*/  FMNMX.FTZ R5, R12, R5, !PT ;  /* 0x000000050c057209 */ /* 0x000fc40007810000 */
[----:B------:R-:W-:Y:S02]  /*10b20*/  ISETP.GT.AND P4, PT, R2, 0x29, PT ;  /* 0x000000290200780c */ /* 0x000fe40003f84270 */
[----:B------:R-:W-:Y:S02]  /*10b30*/  FMNMX.FTZ R3, R170, R3, !PT ;  /* 0x00000003aa037209 */ /* 0x000fe40007810000 */
[----:B------:R-:W-:Y:S02]  /*10b40*/  FSEL R230, R39, -INF , P0 ;  /* 0xff80000027e67808 */ /* 0x000fe40000000000 */
[----:B------:R-:W-:Y:S01]  /*10b50*/  ISETP.GT.AND P1, PT, R0, 0x28, PT ;  /* 0x000000280000780c */ /* 0x000fe20003f24270 */
[----:B------:R-:W-:Y:S01]  /*10b60*/  LDSM.16.MT88.4 R36, [R139+0x800] ;  /* 0x000800008b24783b */ /* 0x000fe20000004200 */
[----:B------:R-:W-:Y:S02]  /*10b70*/  FMNMX.FTZ R5, R174, R5, !PT ;  /* 0x00000005ae057209 */ /* 0x000fe40007810000 */
[----:B------:R-:W-:-:S02]  /*10b80*/  ISETP.GT.AND P6, PT, R2, 0x30, PT ;  /* 0x000000300200780c */ /* 0x000fc40003fc4270 */
[----:B------:R-:W-:Y:S02]  /*10b90*/  FSEL R234, R33, -INF , P4 ;  /* 0xff80000021ea7808 */ /* 0x000fe40002000000 */
[----:B------:R-:W-:Y:S02]  /*10ba0*/  FMNMX.FTZ R3, R168, R3, !PT ;  /* 0x00000003a8037209 */ /* 0x000fe40007810000 */
[----:B------:R-:W-:Y:S02]  /*10bb0*/  ISETP.GT.AND P0, PT, R0, 0x29, PT ;  /* 0x000000290000780c */ /* 0x000fe40003f04270 */
[----:B------:R-:W-:Y:S02]  /*10bc0*/  FSEL R226, R34, -INF , P1 ;  /* 0xff80000022e27808 */ /* 0x000fe40000800000 */
[----:B------:R-:W-:Y:S02]  /*10bd0*/  FMNMX.FTZ R5, R230, R5, !PT ;  /* 0x00000005e6057209 */ /* 0x000fe40007810000 */
[----:B------:R-:W-:-:S02]  /*10be0*/  ISETP.GT.AND P5, PT, R2, 0x31, PT ;  /* 0x000000310200780c */ /* 0x000fc40003fa4270 */
[----:B------:R-:W-:Y:S02]  /*10bf0*/  FSEL R196, R68, -INF , P6 ;  /* 0xff80000044c47808 */ /* 0x000fe40003000000 */
        /* <DEDUP_REMOVED lines=18> */
[----:B------:R-:W-:-:S02]  /*10d20*/  FSEL R178, R77, -INF , P2 ;  /* 0xff8000004db27808 */ /* 0x000fc40001000000 */
[----:B------:R-:W-:Y:S02]  /*10d30*/  FMNMX.FTZ R3, R182, R3, !PT ;  /* 0x00000003b6037209 */ /* 0x000fe40007810000 */
[----:B------:R-:W-:Y:S02]  /*10d40*/  ISETP.GT.AND P0, PT, R0, 0x39, PT ;  /* 0x000000390000780c */ /* 0x000fe40003f04270 */
[----:B------:R-:W-:Y:S02]  /*10d50*/  FSEL R148, R78, -INF , P1 ;  /* 0xff8000004e947808 */ /* 0x000fe40000800000 */
[----:B------:R-:W-:Y:S02]  /*10d60*/  FMNMX.FTZ R5, R150, R5, !PT ;  /* 0x0000000596057209 */ /* 0x000fe40007810000 */
[----:B------:R-:W-:Y:S02]  /*10d70*/  FMNMX.FTZ R2, R178, R3, !PT ;  /* 0x00000003b2027209 */ /* 0x000fe40007810000 */
[----:B------:R-:W-:-:S02]  /*10d80*/  FSEL R172, R79, -INF , P0 ;  /* 0xff8000004fac7808 */ /* 0x000fc40000000000 */
        /* <DEDUP_REMOVED lines=22> */
[--C-:B------:R-:W-:Y:S01]  /*10ef0*/  FFMA.FTZ R162, R54, c[0x0][0x2d0], -R171.reuse ;  /* 0x0000b40036a27a23 */ /* 0x100fe200000108ab */
[----:B------:R-:W-:Y:S01]  /*10f00*/  LDSM.16.MT88.4 R28, [R173+0x2800] ;  /* 0x00280000ad1c783b */ /* 0x000fe20000004200 */
[----:B------:R-:W-:-:S02]  /*10f10*/  FFMA.FTZ R161, R26, c[0x0][0x2d0], -R171 ;  /* 0x0000b4001aa17a23 */ /* 0x000fc400000108ab */
[--C-:B------:R-:W-:Y:S01]  /*10f20*/  FFMA.FTZ R160, R50, c[0x0][0x2d0], -R171.reuse ;  /* 0x0000b40032a07a23 */ /* 0x100fe200000108ab */
[----:B------:R-:W1:Y:S01]  /*10f30*/  LDSM.16.MT88.4 R52, [R173+0x2000] ;  /* 0x00200000ad34783b */ /* 0x000e620000004200 */
[----:B------:R-:W-:Y:S01]  /*10f40*/  FFMA.FTZ R157, R24, c[0x0][0x2d0], -R171 ;  /* 0x0000b400189d7a23 */ /* 0x000fe200000108ab */
[----:B------:R-:W2:Y:S01]  /*10f50*/  MUFU.EX2 R163, R163 ;  /* 0x000000a300a37308 */ /* 0x000ea20000000800 */
[--C-:B------:R-:W-:Y:S01]  /*10f60*/  FFMA.FTZ R154, R6, c[0x0][0x2d0], -R149.reuse ;  /* 0x0000b400069a7a23 */ /* 0x100fe20000010895 */
[----:B------:R-:W-:Y:S01]  /*10f70*/  LDSM.16.MT88.4 R24, [R184+0x800] ;  /* 0x00080000b818783b */ /* 0x000fe20000004200 */
[--C-:B------:R-:W-:Y:S02]  /*10f80*/  FFMA.FTZ R3, R4, c[0x0][0x2d0], -R149.reuse ;  /* 0x0000b40004037a23 */ /* 0x100fe40000010895 */
[--C-:B------:R-:W-:Y:S01]  /*10f90*/  FFMA.FTZ R158, R22, c[0x0][0x2d0], -R149.reuse ;  /* 0x0000b400169e7a23 */ /* 0x100fe20000010895 */
[----:B------:R-:W3:Y:S01]  /*10fa0*/  LDSM.16.MT88.4 R4, [R215+0x4000] ;  /* 0x00400000d704783b */ /* 0x000ee20000004200 */
[----:B------:R-:W-:Y:S01]  /*10fb0*/  FFMA.FTZ R153, R20, c[0x0][0x2d0], -R149 ;  /* 0x0000b40014997a23 */ /* 0x000fe20000010895 */
[----:B------:R-:W-:Y:S01]  /*10fc0*/  MUFU.EX2 R164, R164 ;  /* 0x000000a400a47308 */ /* 0x000fe20000000800 */
[--C-:B------:R-:W-:Y:S01]  /*10fd0*/  FFMA.FTZ R156, R14, c[0x0][0x2d0], -R171.reuse ;  /* 0x0000b4000e9c7a23 */ /* 0x100fe200000108ab */
[----:B------:R-:W-:Y:S01]  /*10fe0*/  LDSM.16.MT88.4 R20, [R139+0x2800] ;  /* 0x002800008b14783b */ /* 0x000fe20000004200 */
[----:B------:R-:W-:-:S02]  /*10ff0*/  FFMA.FTZ R9, R12, c[0x0][0x2d0], -R171 ;  /* 0x0000b4000c097a23 */ /* 0x000fc400000108ab */
[--C-:B------:R-:W-:Y:S01]  /*11000*/  FFMA.FTZ R155, R18, c[0x0][0x2d0], -R171.reuse ;  /* 0x0000b400129b7a23 */ /* 0x100fe200000108ab */
[----:B------:R-:W4:Y:S01]  /*11010*/  LDSM.16.MT88.4 R12, [R184+0x2800] ;  /* 0x00280000b80c783b */ /* 0x000f220000004200 */
[----:B------:R-:W-:Y:S01]  /*11020*/  FFMA.FTZ R152, R16, c[0x0][0x2d0], -R171 ;  /* 0x0000b40010987a23 */ /* 0x000fe200000108ab */
[----:B------:R-:W5:Y:S01]  /*11030*/  MUFU.EX2 R159, R159 ;  /* 0x0000009f009f7308 */ /* 0x000f620000000800 */
[----:B--2---:R-:W-:Y:S01]  /*11040*/  F2FP.BF16.PACK_AB R100, R163, R166 ;  /* 0x000000a6a364723e */ /* 0x004fe200000010ff */
[----:B------:R-:W2:Y:S01]  /*11050*/  LDSM.16.MT88.4 R16, [R165+0x2800] ;  /* 0x00280000a510783b */ /* 0x000ea20000004200 */
[--C-:B------:R-:W-:Y:S02]  /*11060*/  FFMA.FTZ R167, R236, c[0x0][0x2d0], -R149.reuse ;  /* 0x0000b400eca77a23 */ /* 0x100fe40000010895 */
[--C-:B------:R-:W-:Y:S02]  /*11070*/  FFMA.FTZ R170, R170, c[0x0][0x2d0], -R149.reuse ;  /* 0x0000b400aaaa7a23 */ /* 0x100fe40000010895 */
[--C-:B------:R-:W-:Y:S01]  /*11080*/  FFMA.FTZ R168, R168, c[0x0][0x2d0], -R149.reuse ;  /* 0x0000b400a8a87a23 */ /* 0x100fe20000010895 */
[----:B------:R-:W-:Y:S01]  /*11090*/  MUFU.EX2 R162, R162 ;  /* 0x000000a200a27308 */ /* 0x000fe20000000800 */
[----:B------:R-:W-:-:S02]  /*110a0*/  FFMA.FTZ R169, R234, c[0x0][0x2d0], -R149 ;  /* 0x0000b400eaa97a23 */ /* 0x000fc40000010895 */
[--C-:B------:R-:W-:Y:S02]  /*110b0*/  FFMA.FTZ R174, R174, c[0x0][0x2d0], -R171.reuse ;  /* 0x0000b400aeae7a23 */ /* 0x100fe400000108ab */
[--C-:B------:R-:W-:Y:S02]  /*110c0*/  FFMA.FTZ R175, R230, c[0x0][0x2d0], -R171.reuse ;  /* 0x0000b400e6af7a23 */ /* 0x100fe400000108ab */
[--C-:B------:R-:W-:Y:S01]  /*110d0*/  FFMA.FTZ R177, R226, c[0x0][0x2d0], -R171.reuse ;  /* 0x0000b400e2b17a23 */ /* 0x100fe200000108ab */
[----:B------:R-:W1:Y:S01]  /*110e0*/  MUFU.EX2 R161, R161 ;  /* 0x000000a100a17308 */ /* 0x000e620000000800 */
        /* <DEDUP_REMOVED lines=10> */
[----:B-1----:R-:W-:Y:S01]  /*11190*/  F2FP.BF16.PACK_AB R101, R161, R162 ;  /* 0x000000a2a165723e */ /* 0x002fe200000010ff */
        /* <DEDUP_REMOVED lines=9> */
[----:B------:R-:W1:Y:S01]  /*11230*/  MUFU.EX2 R153, R153 ;  /* 0x0000009900997308 */ /* 0x000e620000000800 */
        /* <DEDUP_REMOVED lines=46> */
[C---:B---3--:R-:W-:Y:S07]  /*11520*/  HMMA.16816.F32.BF16 R96, R100.reuse, R4, RZ ;  /* 0x000000046460723c */ /* 0x048fee00000418ff */
[----:B-1----:R-:W-:Y:S01]  /*11530*/  F2FP.BF16.PACK_AB R4, R153, R158 ;  /* 0x0000009e9904723e */ /* 0x002fe200000010ff */
        /* <DEDUP_REMOVED lines=45> */
[C---:B--2---:R-:W-:Y:S08]  /*11810*/  HMMA.16816.F32.BF16 R96, R4.reuse, R16, R96 ;  /* 0x000000100460723c */ /* 0x044ff00000041860 */
        /* <DEDUP_REMOVED lines=23> */
[C---:B------:R-:W-:Y:S08]  /*11990*/  HMMA.16816.F32.BF16 R112, R4.reuse, R36, R112 ;  /* 0x000000240470723c */ /* 0x040ff00000041870 */
        /* <DEDUP_REMOVED lines=36> */
[----:B--2---:R-:W-:Y:S01]  /*11be0*/  HMMA.16816.F32.BF16 R104, R4, R16, R104 ;  /* 0x000000100468723c */ /* 0x004fe20000041868 */
[----:B------:R-:W-:Y:S02]  /*11bf0*/  FADD.FTZ R227, R178, R181 ;  /* 0x000000b5b2e37221 */ /* 0x000fe40000010000 */
[----:B------:R-:W-:-:S05]  /*11c00*/  FADD.FTZ R230, R171, R182 ;  /* 0x000000b6abe67221 */ /* 0x000fca0000010000 */
        /* <DEDUP_REMOVED lines=23> */
[C---:B------:R-:W-:Y:S08]  /*11d80*/  HMMA.16816.F32.BF16 R92, R4.reuse, R14, R92 ;  /* 0x0000000e045c723c */ /* 0x040ff0000004185c */
[C---:B---3--:R-:W-:Y:S08]  /*11d90*/  HMMA.16816.F32.BF16 R96, R4.reuse, R20, R96 ;  /* 0x000000140460723c */ /* 0x048ff00000041860 */
[----:B------:R-:W-:Y:S07]  /*11da0*/  HMMA.16816.F32.BF16 R100, R4, R22, R100 ;  /* 0x000000160464723c */ /* 0x000fee0000041864 */
[----:B------:R-:W-:-:S04]  /*11db0*/  IADD3 R4, R8, -0x3, RZ ;  /* 0xfffffffd08047810 */ /* 0x000fc80007ffe0ff */
[----:B------:R-:W-:-:S13]  /*11dc0*/  ISETP.GE.AND P0, PT, R4, R223, PT ;  /* 0x000000df0400720c */ /* 0x000fda0003f06270 */
        /* <DEDUP_REMOVED lines=20> */
[----:B------:R-:W-:-:S07]  /*11f10*/  LEA.HI.X R7, R3, R13, R4, 0x6, P3 ;  /* 0x0000000d03077211 */ /* 0x000fce00018f3404 */
[----:B------:R1:W-:Y:S04]  /*11f20*/  LDGSTS.E.BYPASS.LTC128B.128 [R138+0xe100], [R12.64+0x80], !P1 ;  /* 0x0e1000800c8a7fae */ /* 0x0003e8000c901d48 */
[----:B------:R1:W-:Y:S04]  /*11f30*/  LDGSTS.E.BYPASS.LTC128B.128 [R138+0x10100], [R12.64+0x100], !P0 ;  /* 0x101001000c8a7fae */ /* 0x0003e8000c101d48 */
[----:B------:R1:W-:Y:S04]  /*11f40*/  LDGSTS.E.BYPASS.LTC128B.128 [R138+0xd100], [R6.64], !P2 ;  /* 0x0d100000068a7fae */ /* 0x0003e8000d101d48 */
[----:B------:R1:W-:Y:S04]  /*11f50*/  LDGSTS.E.BYPASS.LTC128B.128 [R138+0xf100], [R6.64+0x80], !P1 ;  /* 0x0f100080068a7fae */ /* 0x0003e8000c901d48 */
[----:B------:R1:W-:Y:S02]  /*11f60*/  LDGSTS.E.BYPASS.LTC128B.128 [R138+0x11100], [R6.64+0x100], !P0 ;  /* 0x11100100068a7fae */ /* 0x0003e4000c101d48 */
.L_x_2348:
[----:B------:R-:W-:Y:S05]  /*11f70*/  BSYNC B0 ;  /* 0x0000000000007941 */ /* 0x000fea0003800000 */
.L_x_2347:
[----:B------:R-:W-:Y:S01]  /*11f80*/  ISETP.NE.AND P0, PT, R231, 0x1, PT ;  /* 0x00000001e700780c */ /* 0x000fe20003f05270 */
[----:B------:R-:W-:Y:S01]  /*11f90*/  IMAD.MOV.U32 R4, RZ, RZ, R201 ;  /* 0x000000ffff047224 */ /* 0x000fe200078e00c9 */
[----:B------:R-:W-:Y:S01]  /*11fa0*/  IADD3 R196, R8, -0x2, RZ ;  /* 0xfffffffe08c47810 */ /* 0x000fe20007ffe0ff */
[----:B------:R-:W0:Y:S01]  /*11fb0*/  LDGDEPBAR ;  /* 0x00000000000079af */ /* 0x000e220000000000 */
[----:B------:R-:W-:-:S02]  /*11fc0*/  IMAD.MOV.U32 R191, RZ, RZ, 0x1 ;  /* 0x00000001ffbf7424 */ /* 0x000fc400078e00ff */
[----:B------:R-:W-:-:S07]  /*11fd0*/  IMAD.MOV.U32 R226, RZ, RZ, RZ ;  /* 0x000000ffffe27224 */ /* 0x000fce00078e00ff */
[----:B------:R-:W-:-:S05]  /*11fe0*/  @P0 IMAD.HI.U32 R3, R201, c[0x0][0x2c8], RZ ;  /* 0x0000b200c9030a27 */ /* 0x000fca00078e00ff */
[----:B------:R-:W-:-:S04]  /*11ff0*/  @P0 SHF.R.U32.HI R4, RZ, c[0x0][0x2cc], R3 ;  /* 0x0000b300ff040a19 */ /* 0x000fc80000011603 */
        /* <DEDUP_REMOVED lines=12> */
.L_x_2350:
[----:B------:R-:W-:Y:S04]  /*120c0*/  DEPBAR.LE SB0, 0x2 ;  /* 0x000080800000791a */ /* 0x000fe80000000000 */
[----:B------:R-:W-:Y:S01]  /*120d0*/  WARPSYNC 0xffffffff ;  /* 0xffffffff00007948 */ /* 0x000fe20003800000 */
[----:B------:R-:W-:Y:S01]  /*120e0*/  BAR.SYNC.DEFER_BLOCKING 0x0 ;  /* 0x0000000000007b1d */ /* 0x000fe20000010000 */
[----:B------:R-:W-:Y:S01]  /*120f0*/  IMAD R195, R191, 0x6000, RZ ;  /* 0x00006000bfc37824 */ /* 0x000fe200078e02ff */
[----:B------:R-:W-:Y:S02]  /*12100*/  ISETP.GE.AND P0, PT, R223, R234, PT ;  /* 0x000000eadf00720c */ /* 0x000fe40003f06270 */
[----:B------:R-:W-:Y:S02]  /*12110*/  IADD3 R236, R234, -0x1, RZ ;  /* 0xffffffffeaec7810 */ /* 0x000fe40007ffe0ff */
[----:B------:R-:W-:Y:S02]  /*12120*/  IADD3 R194, R188, R195, RZ ;  /* 0x000000c3bcc27210 */ /* 0x000fe40007ffe0ff */
[----:B------:R-:W-:Y:S02]  /*12130*/  ISETP.NE.AND P6, PT, R231, 0x1, PT ;  /* 0x00000001e700780c */ /* 0x000fe40003fc5270 */
[CC--:B------:R-:W-:Y:S02]  /*12140*/  IADD3 R2, R192.reuse, R194.reuse, RZ ;  /* 0x000000c2c0027210 */ /* 0x0c0fe40007ffe0ff */
[----:B------:R-:W-:Y:S03]  /*12150*/  IADD3 R196, R192, R194, R193 ;  /* 0x000000c2c0c47210 */ /* 0x000fe60007ffe0c1 */
[----:B------:R-:W-:Y:S01]  /*12160*/  @!P0 SHF.R.S32.HI R9, RZ, 0x1f, R236 ;  /* 0x0000001fff098819 */ /* 0x000fe200000114ec */
[----:B------:R-:W-:Y:S01]  /*12170*/  @!P0 IMAD.WIDE.U32 R36, R236, c[0x0][0x208], RZ ;  /* 0x00008200ec248a25 */ /* 0x000fe200078e00ff */
[----:B------:R-:W-:Y:S02]  /*12180*/  @!P0 MOV R0, c[0x0][0x20c] ;  /* 0x0000830000008a02 */ /* 0x000fe40000000f00 */
[----:B------:R-:W-:Y:S01]  /*12190*/  @!P0 ISETP.GE.AND P3, PT, R220, c[0x0][0x1d4], PT ;  /* 0x00007500dc008a0c */ /* 0x000fe20003f66270 */
[----:B------:R-:W-:Y:S01]  /*121a0*/  @!P0 IMAD R9, R9, c[0x0][0x208], RZ ;  /* 0x0000820009098a24 */ /* 0x000fe200078e02ff */
[----:B------:R-:W-:Y:S01]  /*121b0*/  @!P0 SHF.L.U32 R168, R36, 0x6, RZ ;  /* 0x0000000624a88819 */ /* 0x000fe200000006ff */
[----:B------:R-:W-:Y:S01]  /*121c0*/  @!P0 IMAD R172, R226, 0x6000, R10 ;  /* 0x00006000e2ac8824 */ /* 0x000fe200078e020a */
[----:B------:R-:W-:Y:S01]  /*121d0*/  LDSM.16.M88.4 R144, [R190] ;  /* 0x00000000be90783b */ /* 0x000fe20000000200 */
[----:B------:R-:W-:Y:S05]  /*121e0*/  @!P0 IMAD R9, R236, c[0x0][0x20c], R9 ;  /* 0x00008300ec098a24 */ /* 0x000fea00078e0209 */
[----:B------:R-:W-:Y:S01]  /*121f0*/  @!P0 IADD3 R170, R37, R9, RZ ;  /* 0x0000000925aa8210 */ /* 0x000fe20007ffe0ff */
[----:B------:R-:W-:Y:S01]  /*12200*/  @!P0 IMAD.MOV.U32 R37, RZ, RZ, c[0x0][0x208] ;  /* 0x00008200ff258624 */ /* 0x000fe200078e00ff */
[----:B------:R-:W2:Y:S02]  /*12210*/  LDSM.16.M88.4 R148, [R194] ;  /* 0x00000000c294783b */ /* 0x000ea40000000200 */
[----:B------:R-:W-:Y:S02]  /*12220*/  @!P0 SHF.L.U64.HI R170, R36, 0x6, R170 ;  /* 0x0000000624aa8819 */ /* 0x000fe400000102aa */
[C---:B------:R-:W-:Y:S02]  /*12230*/  @!P0 LEA R9, P1, R37.reuse, R168, 0x5 ;  /* 0x000000a825098211 */ /* 0x040fe400078228ff */
[----:B------:R-:W-:Y:S02]  /*12240*/  @!P0 IADD3 R168, P2, R168, R224, RZ ;  /* 0x000000e0a8a88210 */ /* 0x000fe40007f5e0ff */
[----:B------:R-:W3:Y:S01]  /*12250*/  LDSM.16.M88.4 R152, [R194+0x800] ;  /* 0x00080000c298783b */ /* 0x000ee20000000200 */
[----:B------:R-:W-:Y:S02]  /*12260*/  @!P0 LEA.HI.X R0, R37, R170, R0, 0x5, P1 ;  /* 0x000000aa25008211 */ /* 0x000fe400008f2c00 */
[----:B------:R-:W-:Y:S01]  /*12270*/  @!P0 LEA R174, P4, R168, c[0x0][0x1f8], 0x1 ;  /* 0x00007e00a8ae8a11 */ /* 0x000fe200078808ff */
[----:B------:R-:W-:Y:S01]  /*12280*/  @!P0 IMAD.X R169, R170, 0x1, R219, P2 ;  /* 0x00000001aaa98824 */ /* 0x000fe200010e06db */
[----:B------:R-:W-:Y:S02]  /*12290*/  @!P0 ISETP.GE.AND P2, PT, R207, c[0x0][0x1d4], PT ;  /* 0x00007500cf008a0c */ /* 0x000fe40003f46270 */
[----:B------:R-:W-:Y:S01]  /*122a0*/  @!P0 ISETP.GE.AND P1, PT, R206, c[0x0][0x1d4], PT ;  /* 0x00007500ce008a0c */ /* 0x000fe20003f26270 */
[----:B------:R-:W4:Y:S01]  /*122b0*/  LDSM.16.M88.4 R156, [R194+0x1000] ;  /* 0x00100000c29c783b */ /* 0x000f220000000200 */
[----:B------:R-:W-:Y:S02]  /*122c0*/  @!P0 LEA.HI.X R175, R168, c[0x0][0x1fc], R169, 0x1, P4 ;  /* 0x00007f00a8af8a11 */ /* 0x000fe400020f0ca9 */
[----:B------:R-:W-:Y:S04]  /*122d0*/  @!P0 IADD3 R9, P5, R9, R224, RZ ;  /* 0x000000e009098210 */ /* 0x000fe80007fbe0ff */
[C---:B------:R-:W-:Y:S01]  /*122e0*/  @!P0 LEA R176, P4, R9.reuse, c[0x0][0x1f8], 0x1 ;  /* 0x00007e0009b08a11 */ /* 0x040fe200078808ff */
[----:B------:R-:W5:Y:S01]  /*122f0*/  LDSM.16.M88.4 R160, [R194+0x1800] ;  /* 0x00180000c2a0783b */ /* 0x000f620000000200 */
[----:B------:R-:W-:Y:S04]  /*12300*/  @!P0 IADD3.X R0, R0, R219, RZ, P5, !PT ;  /* 0x000000db00008210 */ /* 0x000fe80002ffe4ff */
[----:B------:R-:W-:Y:S01]  /*12310*/  @!P0 LEA.HI.X R177, R9, c[0x0][0x1fc], R0, 0x1, P4 ;  /* 0x00007f0009b18a11 */ /* 0x000fe200020f0c00 */
[C---:B------:R-:W-:Y:S01]  /*12320*/  IMAD.IADD R9, R193.reuse, 0x1, R2 ;  /* 0x00000001c1097824 */ /* 0x040fe200078e0202 */
[----:B------:R-:W-:Y:S01]  /*12330*/  IADD3 R0, R193, R194, RZ ;  /* 0x000000c2c1007210 */ /* 0x000fe20007ffe0ff */
[----:B------:R-:W-:Y:S01]  /*12340*/  LDSM.16.M88.4 R164, [R2] ;  /* 0x0000000002a4783b */ /* 0x000fe20000000200 */
[C---:B-12---:R-:W-:Y:S08]  /*12350*/  HMMA.16816.F32.BF16 R4, R144.reuse, R148, RZ ;  /* 0x000000949004723c */ /* 0x046ff000000418ff */
[C---:B------:R-:W-:Y:S01]  /*12360*/  HMMA.16816.F32.BF16 R12, R144.reuse, R150, RZ ;  /* 0x00000096900c723c */ /* 0x040fe200000418ff */
[----:B------:R-:W1:Y:S07]  /*12370*/  LDSM.16.M88.4 R148, [R187] ;  /* 0x00000000bb94783b */ /* 0x000e6e0000000200 */
[C---:B---3--:R-:W-:Y:S08]  /*12380*/  HMMA.16816.F32.BF16 R16, R144.reuse, R152, RZ ;  /* 0x000000989010723c */ /* 0x048ff000000418ff */
[C---:B------:R-:W-:Y:S01]  /*12390*/  HMMA.16816.F32.BF16 R20, R144.reuse, R154, RZ ;  /* 0x0000009a9014723c */ /* 0x040fe200000418ff */
[----:B------:R-:W2:Y:S07]  /*123a0*/  LDSM.16.M88.4 R152, [R2+0x800] ;  /* 0x000800000298783b */ /* 0x000eae0000000200 */
[C---:B----4-:R-:W-:Y:S08]  /*123b0*/  HMMA.16816.F32.BF16 R24, R144.reuse, R156, RZ ;  /* 0x0000009c9018723c */ /* 0x050ff000000418ff */
[C---:B------:R-:W-:Y:S01]  /*123c0*/  HMMA.16816.F32.BF16 R28, R144.reuse, R158, RZ ;  /* 0x0000009e901c723c */ /* 0x040fe200000418ff */
[----:B------:R-:W3:Y:S07]  /*123d0*/  LDSM.16.M88.4 R156, [R2+0x1000] ;  /* 0x00100000029c783b */ /* 0x000eee0000000200 */
[C---:B-----5:R-:W-:Y:S08]  /*123e0*/  HMMA.16816.F32.BF16 R32, R144.reuse, R160, RZ ;  /* 0x000000a09020723c */ /* 0x060ff000000418ff */
[----:B------:R-:W-:Y:S01]  /*123f0*/  HMMA.16816.F32.BF16 R36, R144, R162, RZ ;  /* 0x000000a29024723c */ /* 0x000fe200000418ff */
[----:B------:R-:W4:Y:S07]  /*12400*/  LDSM.16.M88.4 R144, [R2+0x1800] ;  /* 0x001800000290783b */ /* 0x000f2e0000000200 */
[C---:B-1----:R-:W-:Y:S01]  /*12410*/  HMMA.16816.F32.BF16 R4, R148.reuse, R164, R4 ;  /* 0x000000a49404723c */ /* 0x042fe20000041804 */
[----:B------:R-:W-:Y:S01]  /*12420*/  @!PT LDS RZ, [RZ] ;  /* 0x00000000fffff984 */ /* 0x000fe20000000800 */
[----:B------:R-:W-:Y:S01]  /*12430*/  @!PT LDS RZ, [RZ] ;  /* 0x00000000fffff984 */ /* 0x000fe20000000800 */
[----:B------:R-:W-:Y:S01]  /*12440*/  @!PT LDS RZ, [RZ] ;  /* 0x00000000fffff984 */ /* 0x000fe20000000800 */
[----:B------:R1:W-:Y:S07]  /*12450*/  @!P0 LDGSTS.E.BYPASS.LTC128B.128 [R172], [R174.64], !P3 ;  /* 0x00000000aeac8fae */ /* 0x0003ee000d901d48 */
[C---:B------:R-:W-:Y:S01]  /*12460*/  HMMA.16816.F32.BF16 R12, R148.reuse, R166, R12 ;  /* 0x000000a6940c723c */ /* 0x040fe2000004180c */
[----:B------:R1:W-:Y:S07]  /*12470*/  @!P0 LDGSTS.E.BYPASS.LTC128B.128 [R172+0x2000], [R174.64+0x80], !P2 ;  /* 0x02000080aeac8fae */ /* 0x0003ee000d101d48 */
[C---:B--2---:R-:W-:Y:S01]  /*12480*/  HMMA.16816.F32.BF16 R16, R148.reuse, R152, R16 ;  /* 0x000000989410723c */ /* 0x044fe20000041810 */
[----:B------:R1:W-:Y:S07]  /*12490*/  @!P0 LDGSTS.E.BYPASS.LTC128B.128 [R172+0x4000], [R174.64+0x100], !P1 ;  /* 0x04000100aeac8fae */ /* 0x0003ee000c901d48 */
[C---:B------:R-:W-:Y:S01]  /*124a0*/  HMMA.16816.F32.BF16 R20, R148.reuse, R154, R20 ;  /* 0x0000009a9414723c */ /* 0x040fe20000041814 */
[----:B------:R1:W-:Y:S07]  /*124b0*/  @!P0 LDGSTS.E.BYPASS.LTC128B.128 [R172+0x1000], [R176.64], !P3 ;  /* 0x01000000b0ac8fae */ /* 0x0003ee000d901d48 */
[C---:B---3--:R-:W-:Y:S01]  /*124c0*/  HMMA.16816.F32.BF16 R24, R148.reuse, R156, R24 ;  /* 0x0000009c9418723c */ /* 0x048fe20000041818 */
[----:B------:R1:W-:Y:S07]  /*124d0*/  @!P0 LDGSTS.E.BYPASS.LTC128B.128 [R172+0x3000], [R176.64+0x80], !P2 ;  /* 0x03000080b0ac8fae */ /* 0x0003ee000d101d48 */
[C---:B------:R-:W-:Y:S01]  /*124e0*/  HMMA.16816.F32.BF16 R28, R148.reuse, R158, R28 ;  /* 0x0000009e941c723c */ /* 0x040fe2000004181c */
[----:B------:R1:W-:Y:S07]  /*124f0*/  @!P0 LDGSTS.E.BYPASS.LTC128B.128 [R172+0x5000], [R176.64+0x100], !P1 ;  /* 0x05000100b0ac8fae */ /* 0x0003ee000c901d48 */
[C---:B----4-:R-:W-:Y:S01]  /*12500*/  HMMA.16816.F32.BF16 R32, R148.reuse, R144, R32 ;  /* 0x000000909420723c */ /* 0x050fe20000041820 */
[----:B------:R-:W-:Y:S07]  /*12510*/  LDSM.16.M88.4 R160, [R186] ;  /* 0x00000000baa0783b */ /* 0x000fee0000000200 */
[----:B------:R-:W-:Y:S01]  /*12520*/  HMMA.16816.F32.BF16 R36, R148, R146, R36 ;  /* 0x000000929424723c */ /* 0x000fe20000041824 */
[----:B------:R-:W2:Y:S08]  /*12530*/  LDSM.16.M88.4 R164, [R0] ;  /* 0x0000000000a4783b */ /* 0x000eb00000000200 */
[----:B------:R-:W3:Y:S08]  /*12540*/  LDSM.16.M88.4 R168, [R0+0x800] ;  /* 0x0008000000a8783b */ /* 0x000ef00000000200 */
[----:B------:R-:W4:Y:S08]  /*12550*/  LDSM.16.M88.4 R152, [R0+0x1000] ;  /* 0x001000000098783b */ /* 0x000f300000000200 */
[----:B------:R-:W0:Y:S08]  /*12560*/  LDGDEPBAR ;  /* 0x00000000000079af */ /* 0x000e300000000000 */
[----:B------:R-:W5:Y:S01]  /*12570*/  LDSM.16.M88.4 R156, [R0+0x1800] ;  /* 0x00180000009c783b */ /* 0x000f620000000200 */
[C---:B--2---:R-:W-:Y:S07]  /*12580*/  HMMA.16816.F32.BF16 R4, R160.reuse, R164, R4 ;  /* 0x000000a4a004723c */ /* 0x044fee0000041804 */
[----:B------:R-:W-:Y:S01]  /*12590*/  LDSM.16.M88.4 R144, [R185] ;  /* 0x00000000b990783b */ /* 0x000fe20000000200 */
[C---:B------:R-:W-:Y:S07]  /*125a0*/  HMMA.16816.F32.BF16 R12, R160.reuse, R166, R12 ;  /* 0x000000a6a00c723c */ /* 0x040fee000004180c */
[----:B------:R-:W2:Y:S01]  /*125b0*/  LDSM.16.M88.4 R148, [R9] ;  /* 0x000000000994783b */ /* 0x000ea20000000200 */
[C---:B---3--:R-:W-:Y:S07]  /*125c0*/  HMMA.16816.F32.BF16 R16, R160.reuse, R168, R16 ;  /* 0x000000a8a010723c */ /* 0x048fee0000041810 */
[----:B------:R-:W3:Y:S01]  /*125d0*/  LDSM.16.M88.4 R164, [R9+0x800] ;  /* 0x0008000009a4783b */ /* 0x000ee20000000200 */
[C---:B------:R-:W-:Y:S07]  /*125e0*/  HMMA.16816.F32.BF16 R20, R160.reuse, R170, R20 ;  /* 0x000000aaa014723c */ /* 0x040fee0000041814 */
[----:B------:R-:W3:Y:S01]  /*125f0*/  LDSM.16.M88.4 R168, [R9+0x1000] ;  /* 0x0010000009a8783b */ /* 0x000ee20000000200 */
[C---:B----4-:R-:W-:Y:S07]  /*12600*/  HMMA.16816.F32.BF16 R24, R160.reuse, R152, R24 ;  /* 0x00000098a018723c */ /* 0x050fee0000041818 */
[----:B-1----:R-:W-:Y:S01]  /*12610*/  LDSM.16.M88.4 R172, [R2+0x3800] ;  /* 0x0038000002ac783b */ /* 0x002fe20000000200 */
[C---:B------:R-:W-:Y:S07]  /*12620*/  HMMA.16816.F32.BF16 R28, R160.reuse, R154, R28 ;  /* 0x0000009aa01c723c */ /* 0x040fee000004181c */
[----:B------:R-:W1:Y:S01]  /*12630*/  LDSM.16.M88.4 R152, [R9+0x1800] ;  /* 0x001800000998783b */ /* 0x000e620000000200 */
[C---:B-----5:R-:W-:Y:S07]  /*12640*/  HMMA.16816.F32.BF16 R32, R160.reuse, R156, R32 ;  /* 0x0000009ca020723c */ /* 0x060fee0000041820 */
[----:B------:R-:W-:Y:S01]  /*12650*/  LDSM.16.M88.4 R176, [R186+0x4000] ;  /* 0x00400000bab0783b */ /* 0x000fe20000000200 */
[----:B------:R-:W-:Y:S07]  /*12660*/  HMMA.16816.F32.BF16 R36, R160, R158, R36 ;  /* 0x0000009ea024723c */ /* 0x000fee0000041824 */
[----:B------:R-:W-:Y:S01]  /*12670*/  LDSM.16.M88.4 R156, [R194+0x2000] ;  /* 0x00200000c29c783b */ /* 0x000fe20000000200 */
[C---:B--2---:R-:W-:Y:S07]  /*12680*/  HMMA.16816.F32.BF16 R4, R144.reuse, R148, R4 ;  /* 0x000000949004723c */ /* 0x044fee0000041804 */
[----:B------:R-:W-:Y:S01]  /*12690*/  LDSM.16.M88.4 R160, [R194+0x2800] ;  /* 0x00280000c2a0783b */ /* 0x000fe20000000200 */
[C---:B------:R-:W-:Y:S07]  /*126a0*/  HMMA.16816.F32.BF16 R12, R144.reuse, R150, R12 ;  /* 0x00000096900c723c */ /* 0x040fee000004180c */
[----:B------:R-:W2:Y:S01]  /*126b0*/  LDSM.16.M88.4 R148, [R190+0x4000] ;  /* 0x00400000be94783b */ /* 0x000ea20000000200 */
[C---:B---3--:R-:W-:Y:S07]  /*126c0*/  HMMA.16816.F32.BF16 R16, R144.reuse, R164, R16 ;  /* 0x000000a49010723c */ /* 0x048fee0000041810 */
[----:B------:R-:W-:Y:S01]  /*126d0*/  LDSM.16.M88.4 R180, [R0+0x2000] ;  /* 0x0020000000b4783b */ /* 0x000fe20000000200 */
[C---:B------:R-:W-:Y:S07]  /*126e0*/  HMMA.16816.F32.BF16 R20, R144.reuse, R166, R20 ;  /* 0x000000a69014723c */ /* 0x040fee0000041814 */
[----:B------:R-:W3:Y:S01]  /*126f0*/  LDSM.16.M88.4 R164, [R194+0x3000] ;  /* 0x00300000c2a4783b */ /* 0x000ee20000000200 */
[C---:B------:R-:W-:Y:S08]  /*12700*/  HMMA.16816.F32.BF16 R24, R144.reuse, R168, R24 ;  /* 0x000000a89018723c */ /* 0x040ff00000041818 */
[C---:B------:R-:W-:Y:S01]  /*12710*/  HMMA.16816.F32.BF16 R28, R144.reuse, R170, R28 ;  /* 0x000000aa901c723c */ /* 0x040fe2000004181c */
[----:B------:R-:W-:Y:S07]  /*12720*/  LDSM.16.M88.4 R168, [R2+0x2000] ;  /* 0x0020000002a8783b */ /* 0x000fee0000000200 */
[C---:B-1----:R-:W-:Y:S08]  /*12730*/  HMMA.16816.F32.BF16 R32, R144.reuse, R152, R32 ;  /* 0x000000989020723c */ /* 0x042ff00000041820 */
[----:B------:R-:W-:Y:S01]  /*12740*/  HMMA.16816.F32.BF16 R36, R144, R154, R36 ;  /* 0x0000009a9024723c */ /* 0x000fe20000041824 */
[----:B------:R-:W1:Y:S07]  /*12750*/  LDSM.16.M88.4 R144, [R194+0x3800] ;  /* 0x00380000c290783b */ /* 0x000e6e0000000200 */
[C---:B--2---:R-:W-:Y:S01]  /*12760*/  HMMA.16816.F32.BF16 R4, R148.reuse, R156, R4 ;  /* 0x0000009c9404723c */ /* 0x044fe20000041804 */
[----:B------:R-:W2:Y:S07]  /*12770*/  LDSM.16.M88.4 R152, [R187+0x4000] ;  /* 0x00400000bb98783b */ /* 0x000eae0000000200 */
[C---:B------:R-:W-:Y:S01]  /*12780*/  HMMA.16816.F32.BF16 R12, R148.reuse, R158, R12 ;  /* 0x0000009e940c723c */ /* 0x040fe2000004180c */
[----:B------:R-:W4:Y:S07]  /*12790*/  LDSM.16.M88.4 R156, [R2+0x2800] ;  /* 0x00280000029c783b */ /* 0x000f2e0000000200 */
[C---:B------:R-:W-:Y:S08]  /*127a0*/  HMMA.16816.F32.BF16 R16, R148.reuse, R160, R16 ;  /* 0x000000a09410723c */ /* 0x040ff00000041810 */
[C---:B------:R-:W-:Y:S01]  /*127b0*/  HMMA.16816.F32.BF16 R20, R148.reuse, R162, R20 ;  /* 0x000000a29414723c */ /* 0x040fe20000041814 */
[----:B------:R-:W5:Y:S07]  /*127c0*/  LDSM.16.M88.4 R160, [R2+0x3000] ;  /* 0x0030000002a0783b */ /* 0x000f6e0000000200 */
[C---:B---3--:R-:W-:Y:S08]  /*127d0*/  HMMA.16816.F32.BF16 R24, R148.reuse, R164, R24 ;  /* 0x000000a49418723c */ /* 0x048ff00000041818 */
        /* <DEDUP_REMOVED lines=8> */
[----:B------:R-:W-:Y:S07]  /*12860*/  LDSM.16.M88.4 R168, [R196+0x3000] ;  /* 0x00300000c4a8783b */ /* 0x000fee0000000200 */
[C---:B----4-:R-:W-:Y:S08]  /*12870*/  HMMA.16816.F32.BF16 R16, R152.reuse, R156, R16 ;  /* 0x0000009c9810723c */ /* 0x050ff00000041810 */
[C---:B------:R-:W-:Y:S01]  /*12880*/  HMMA.16816.F32.BF16 R20, R152.reuse, R158, R20 ;  /* 0x0000009e9814723c */ /* 0x040fe20000041814 */
[----:B------:R-:W-:Y:S07]  /*12890*/  LDSM.16.M88.4 R156, [R185+0x4000] ;  /* 0x00400000b99c783b */ /* 0x000fee0000000200 */
[C---:B-----5:R-:W-:Y:S08]  /*128a0*/  HMMA.16816.F32.BF16 R24, R152.reuse, R160, R24 ;  /* 0x000000a09818723c */ /* 0x060ff00000041818 */
        /* <DEDUP_REMOVED lines=21> */
[----:B------:R-:W4:Y:S07]  /*12a00*/  LDSM.16.M88.4 R160, [R194+0x5800] ;  /* 0x00580000c2a0783b */ /* 0x000f2e0000000200 */
[C---:B------:R-:W-:Y:S08]  /*12a10*/  HMMA.16816.F32.BF16 R16, R156.reuse, R164, R16 ;  /* 0x000000a49c10723c */ /* 0x040ff00000041810 */
[C---:B------:R-:W-:Y:S01]  /*12a20*/  HMMA.16816.F32.BF16 R20, R156.reuse, R166, R20 ;  /* 0x000000a69c14723c */ /* 0x040fe20000041814 */
[----:B------:R-:W-:Y:S07]  /*12a30*/  LDSM.16.M88.4 R164, [R2+0x4800] ;  /* 0x0048000002a4783b */ /* 0x000fee0000000200 */
[C---:B------:R-:W-:Y:S08]  /*12a40*/  HMMA.16816.F32.BF16 R24, R156.reuse, R168, R24 ;  /* 0x000000a89c18723c */ /* 0x040ff00000041818 */
[C---:B------:R-:W-:Y:S01]  /*12a50*/  HMMA.16816.F32.BF16 R28, R156.reuse, R170, R28 ;  /* 0x000000aa9c1c723c */ /* 0x040fe2000004181c */
[----:B------:R-:W-:Y:S07]  /*12a60*/  LDSM.16.M88.4 R168, [R0+0x4000] ;  /* 0x0040000000a8783b */ /* 0x000fee0000000200 */
[C---:B-1----:R-:W-:Y:S08]  /*12a70*/  HMMA.16816.F32.BF16 R32, R156.reuse, R144, R32 ;  /* 0x000000909c20723c */ /* 0x042ff00000041820 */
[----:B------:R-:W-:Y:S01]  /*12a80*/  HMMA.16816.F32.BF16 R36, R156, R146, R36 ;  /* 0x000000929c24723c */ /* 0x000fe20000041824 */
[----:B------:R-:W-:Y:S07]  /*12a90*/  LDSM.16.M88.4 R144, [R187+0x8000] ;  /* 0x00800000bb90783b */ /* 0x000fee0000000200 */
[C---:B------:R-:W-:Y:S01]  /*12aa0*/  HMMA.16816.F32.BF16 R4, R172.reuse, R180, R4 ;  /* 0x000000b4ac04723c */ /* 0x040fe20000041804 */
[----:B------:R-:W1:Y:S07]  /*12ab0*/  LDSM.16.M88.4 R156, [R2+0x4000] ;  /* 0x00400000029c783b */ /* 0x000e6e0000000200 */
[C---:B------:R-:W-:Y:S08]  /*12ac0*/  HMMA.16816.F32.BF16 R12, R172.reuse, R182, R12 ;  /* 0x000000b6ac0c723c */ /* 0x040ff0000004180c */
        /* <DEDUP_REMOVED lines=10> */
[----:B------:R-:W1:Y:S07]  /*12b70*/  LDSM.16.M88.4 R172, [R0+0x4800] ;  /* 0x0048000000ac783b */ /* 0x000e6e0000000200 */
[C---:B------:R-:W-:Y:S01]  /*12b80*/  HMMA.16816.F32.BF16 R12, R144.reuse, R158, R12 ;  /* 0x0000009e900c723c */ /* 0x040fe2000004180c */
[----:B------:R-:W5:Y:S07]  /*12b90*/  LDSM.16.M88.4 R156, [R0+0x5800] ;  /* 0x00580000009c783b */ /* 0x000f6e0000000200 */
[C---:B------:R-:W-:Y:S08]  /*12ba0*/  HMMA.16816.F32.BF16 R16, R144.reuse, R164, R16 ;  /* 0x000000a49010723c */ /* 0x040ff00000041810 */
[C---:B------:R-:W-:Y:S01]  /*12bb0*/  HMMA.16816.F32.BF16 R20, R144.reuse, R166, R20 ;  /* 0x000000a69014723c */ /* 0x040fe20000041814 */
[----:B------:R1:W-:Y:S07]  /*12bc0*/  LDSM.16.M88.4 R164, [R9+0x4000] ;  /* 0x0040000009a4783b */ /* 0x0003ee0000000200 */
[C---:B--2---:R-:W-:Y:S08]  /*12bd0*/  HMMA.16816.F32.BF16 R24, R144.reuse, R148, R24 ;  /* 0x000000949018723c */ /* 0x044ff00000041818 */
[C---:B------:R-:W-:Y:S01]  /*12be0*/  HMMA.16816.F32.BF16 R28, R144.reuse, R150, R28 ;  /* 0x00000096901c723c */ /* 0x040fe2000004181c */
[----:B------:R-:W2:Y:S07]  /*12bf0*/  LDSM.16.M88.4 R148, [R185+0x8000] ;  /* 0x00800000b994783b */ /* 0x000eae0000000200 */
[C---:B---3--:R-:W-:Y:S04]  /*12c00*/  HMMA.16816.F32.BF16 R32, R144.reuse, R152, R32 ;  /* 0x000000989020723c */ /* 0x048fe80000041820 */
[----:B-1----:R-:W-:Y:S04]  /*12c10*/  IADD3 R9, R214, R201, RZ ;  /* 0x000000c9d6097210 */ /* 0x002fe80007ffe0ff */
[----:B------:R-:W-:Y:S01]  /*12c20*/  HMMA.16816.F32.BF16 R36, R144, R154, R36 ;  /* 0x0000009a9024723c */ /* 0x000fe20000041824 */
[----:B------:R-:W1:Y:S03]  /*12c30*/  LDSM.16.M88.4 R144, [R196+0x4800] ;  /* 0x00480000c490783b */ /* 0x000e660000000200 */
[----:B------:R-:W-:Y:S04]  /*12c40*/  @P6 IMAD.HI.U32 R0, R9, c[0x0][0x2c8], RZ ;  /* 0x0000b20009006a27 */ /* 0x000fe800078e00ff */
[C---:B----4-:R-:W-:Y:S01]  /*12c50*/  HMMA.16816.F32.BF16 R4, R160.reuse, R168, R4 ;  /* 0x000000a8a004723c */ /* 0x050fe20000041804 */
[----:B------:R-:W3:Y:S04]  /*12c60*/  LDSM.16.M88.4 R152, [R196+0x5000] ;  /* 0x00500000c498783b */ /* 0x000ee80000000200 */
[----:B------:R-:W-:Y:S03]  /*12c70*/  @P6 SHF.R.U32.HI R9, RZ, c[0x0][0x2cc], R0 ;  /* 0x0000b300ff096a19 */ /* 0x000fe60000011600 */
[C---:B------:R-:W-:Y:S02]  /*12c80*/  HMMA.16816.F32.BF16 R12, R160.reuse, R170, R12 ;  /* 0x000000aaa00c723c */ /* 0x040fe4000004180c */
[----:B------:R-:W4:Y:S06]  /*12c90*/  SHFL.IDX PT, R2, R9, RZ, 0x1c1f ;  /* 0x001c1fff09027589 */ /* 0x000f2c00000e0000 */
[C---:B------:R-:W-:Y:S02]  /*12ca0*/  HMMA.16816.F32.BF16 R16, R160.reuse, R172, R16 ;  /* 0x000000aca010723c */ /* 0x040fe40000041810 */
[----:B------:R-:W1:Y:S06]  /*12cb0*/  SHFL.IDX PT, R0, R9, 0x1, 0x1c1f ;  /* 0x003c1f0009007f89 */ /* 0x000e6c00000e0000 */
[C---:B------:R-:W-:Y:S08]  /*12cc0*/  HMMA.16816.F32.BF16 R20, R160.reuse, R174, R20 ;  /* 0x000000aea014723c */ /* 0x040ff00000041814 */
[C---:B------:R-:W-:Y:S08]  /*12cd0*/  HMMA.16816.F32.BF16 R24, R160.reuse, R176, R24 ;  /* 0x000000b0a018723c */ /* 0x040ff00000041818 */
[C---:B------:R-:W-:Y:S08]  /*12ce0*/  HMMA.16816.F32.BF16 R28, R160.reuse, R178, R28 ;  /* 0x000000b2a01c723c */ /* 0x040ff0000004181c */
[C---:B-----5:R-:W-:Y:S08]  /*12cf0*/  HMMA.16816.F32.BF16 R32, R160.reuse, R156, R32 ;  /* 0x0000009ca020723c */ /* 0x060ff00000041820 */
[----:B------:R-:W-:Y:S01]  /*12d00*/  HMMA.16816.F32.BF16 R36, R160, R158, R36 ;  /* 0x0000009ea024723c */ /* 0x000fe20000041824 */
[----:B------:R-:W5:Y:S01]  /*12d10*/  LDSM.16.M88.4 R156, [R196+0x5800] ;  /* 0x00580000c49c783b */ /* 0x000f620000000200 */
[----:B------:R-:W-:Y:S06]  /*12d20*/  DEPBAR.LE SB0, 0x2 ;  /* 0x000080800000791a */ /* 0x000fec0000000000 */
[C---:B--2---:R-:W-:Y:S01]  /*12d30*/  HMMA.16816.F32.BF16 R4, R148.reuse, R164, R4 ;  /* 0x000000a49404723c */ /* 0x044fe20000041804 */
[----:B------:R-:W-:Y:S06]  /*12d40*/  BAR.SYNC.DEFER_BLOCKING 0x0 ;  /* 0x0000000000007b1d */ /* 0x000fec0000010000 */
[----:B------:R-:W-:Y:S01]  /*12d50*/  MOV R165, 0x1 ;  /* 0x0000000100a57802 */ /* 0x000fe20000000f00 */
[C---:B------:R-:W-:Y:S04]  /*12d60*/  HMMA.16816.F32.BF16 R12, R148.reuse, R166, R12 ;  /* 0x000000a6940c723c */ /* 0x040fe8000004180c */
[----:B------:R-:W-:Y:S04]  /*12d70*/  IMAD R165, R234, -0x40, R165 ;  /* 0xffffffc0eaa57824 */ /* 0x000fe800078e02a5 */
[C---:B-1----:R-:W-:Y:S04]  /*12d80*/  HMMA.16816.F32.BF16 R16, R148.reuse, R144, R16 ;  /* 0x000000909410723c */ /* 0x042fe80000041810 */
[----:B------:R-:W-:Y:S04]  /*12d90*/  IADD3 R165, R233, R165, -R213 ;  /* 0x000000a5e9a57210 */ /* 0x000fe80007ffe8d5 */
[C---:B------:R-:W-:Y:S04]  /*12da0*/  HMMA.16816.F32.BF16 R20, R148.reuse, R146, R20 ;  /* 0x000000929414723c */ /* 0x040fe80000041814 */
[----:B------:R-:W-:Y:S04]  /*12db0*/  IADD3 R165, R165, -R232, RZ ;  /* 0x800000e8a5a57210 */ /* 0x000fe80007ffe0ff */
[C---:B---3--:R-:W-:Y:S04]  /*12dc0*/  HMMA.16816.F32.BF16 R24, R148.reuse, R152, R24 ;  /* 0x000000989418723c */ /* 0x048fe80000041818 */
[C---:B----4-:R-:W-:Y:S01]  /*12dd0*/  IMAD.IADD R2, R165.reuse, 0x1, R2 ;  /* 0x00000001a5027824 */ /* 0x050fe200078e0202 */
[----:B------:R-:W-:Y:S03]  /*12de0*/  IADD3 R0, R165, R0, RZ ;  /* 0x00000000a5007210 */ /* 0x000fe60007ffe0ff */
[C---:B------:R-:W-:Y:S03]  /*12df0*/  HMMA.16816.F32.BF16 R28, R148.reuse, R154, R28 ;  /* 0x0000009a941c723c */ /* 0x040fe6000004181c */
[C---:B------:R-:W-:Y:S02]  /*12e00*/  ISETP.GT.AND P3, PT, R2.reuse, RZ, PT ;  /* 0x000000ff0200720c */ /* 0x040fe40003f64270 */
[----:B------:R-:W-:Y:S02]  /*12e10*/  ISETP.GT.AND P2, PT, R2, 0x1, PT ;  /* 0x000000010200780c */ /* 0x000fe40003f44270 */
[C---:B------:R-:W-:Y:S01]  /*12e20*/  ISETP.GT.AND P1, PT, R0.reuse, RZ, PT ;  /* 0x000000ff0000720c */ /* 0x040fe20003f24270 */
[C---:B-----5:R-:W-:Y:S03]  /*12e30*/  HMMA.16816.F32.BF16 R32, R148.reuse, R156, R32 ;  /* 0x0000009c9420723c */ /* 0x060fe60000041820 */
[----:B------:R-:W-:Y:S02]  /*12e40*/  ISETP.GT.AND P0, PT, R0, 0x1, PT ;  /* 0x000000010000780c */ /* 0x000fe40003f04270 */
[----:B------:R-:W-:Y:S02]  /*12e50*/  FSEL R164, R4, -INF , P3 ;  /* 0xff80000004a47808 */ /* 0x000fe40001800000 */
[----:B------:R-:W-:Y:S01]  /*12e60*/  FSEL R4, R5, -INF , P2 ;  /* 0xff80000005047808 */ /* 0x000fe20001000000 */
[----:B------:R-:W-:Y:S03]  /*12e70*/  HMMA.16816.F32.BF16 R36, R148, R158, R36 ;  /* 0x0000009e9424723c */ /* 0x000fe60000041824 */
[----:B------:R-:W-:Y:S01]  /*12e80*/  ISETP.GT.AND P2, PT, R2, 0x9, PT ;  /* 0x000000090200780c */ /* 0x000fe20003f44270 */
[----:B------:R-:W-:Y:S01]  /*12e90*/  IMAD.IADD R156, R139, 0x1, R195 ;  /* 0x000000018b9c7824 */ /* 0x000fe200078e02c3 */
[----:B------:R-:W-:Y:S02]  /*12ea0*/  FSEL R5, R6, -INF , P1 ;  /* 0xff80000006057808 */ /* 0x000fe40000800000 */
[----:B------:R-:W-:Y:S02]  /*12eb0*/  ISETP.GT.AND P1, PT, R0, 0x8, PT ;  /* 0x000000080000780c */ /* 0x000fe40003f24270 */
[----:B------:R-:W-:Y:S02]  /*12ec0*/  FSEL R7, R7, -INF , P0 ;  /* 0xff80000007077808 */ /* 0x000fe40000000000 */
[----:B------:R-:W-:Y:S02]  /*12ed0*/  ISETP.GT.AND P3, PT, R2, 0x8, PT ;  /* 0x000000080200780c */ /* 0x000fe40003f64270 */
[----:B------:R-:W-:Y:S02]  /*12ee0*/  ISETP.GT.AND P0, PT, R0, 0x9, PT ;  /* 0x000000090000780c */ /* 0x000fe40003f04270 */
        /* <DEDUP_REMOVED lines=8> */
[----:B------:R-:W-:Y:S02]  /*12f70*/  FSEL R196, R17, -INF , P2 ;  /* 0xff80000011c47808 */ /* 0x000fe40001000000 */
[----:B------:R-:W-:Y:S02]  /*12f80*/  FMNMX.FTZ R14, R7, R14, !PT ;  /* 0x0000000e070e7209 */ /* 0x000fe40007810000 */
[----:B------:R-:W-:Y:S02]  /*12f90*/  ISETP.GT.AND P3, PT, R2, 0x10, PT ;  /* 0x000000100200780c */ /* 0x000fe40003f64270 */
[----:B------:R-:W-:Y:S02]  /*12fa0*/  ISETP.GT.AND P0, PT, R0, 0x11, PT ;  /* 0x000000110000780c */ /* 0x000fe40003f04270 */
[----:B------:R-:W-:Y:S02]  /*12fb0*/  FMNMX.FTZ R13, R4, R13, !PT ;  /* 0x0000000d040d7209 */ /* 0x000fe40007810000 */
[----:B------:R-:W-:Y:S02]  /*12fc0*/  ISETP.GT.AND P2, PT, R2, 0x19, PT ;  /* 0x000000190200780c */ /* 0x000fe40003f44270 */
[----:B------:R-:W-:Y:S02]  /*12fd0*/  FSEL R239, R18, -INF , P1 ;  /* 0xff80000012ef7808 */ /* 0x000fe40000800000 */
[----:B------:R-:W-:Y:S02]  /*12fe0*/  FSEL R182, R16, -INF , P3 ;  /* 0xff80000010b67808 */ /* 0x000fe40001800000 */
[----:B------:R-:W-:Y:S02]  /*12ff0*/  FSEL R237, R19, -INF , P0 ;  /* 0xff80000013ed7808 */ /* 0x000fe40000000000 */
[----:B------:R-:W-:Y:S02]  /*13000*/  FMNMX.FTZ R13, R12, R13, !PT ;  /* 0x0000000d0c0d7209 */ /* 0x000fe40007810000 */
[----:B------:R-:W-:Y:S02]  /*13010*/  FSEL R238, R21, -INF , P2 ;  /* 0xff80000015ee7808 */ /* 0x000fe40001000000 */
[C---:B------:R-:W-:Y:S02]  /*13020*/  ISETP.GT.AND P2, PT, R2.reuse, 0x20, PT ;  /* 0x000000200200780c */ /* 0x040fe40003f44270 */
[----:B------:R-:W-:Y:S02]  /*13030*/  ISETP.GT.AND P3, PT, R2, 0x18, PT ;  /* 0x000000180200780c */ /* 0x000fe40003f64270 */
[C---:B------:R-:W-:Y:S02]  /*13040*/  ISETP.GT.AND P1, PT, R0.reuse, 0x18, PT ;  /* 0x000000180000780c */ /* 0x040fe40003f24270 */
[----:B------:R-:W-:Y:S02]  /*13050*/  ISETP.GT.AND P0, PT, R0, 0x19, PT ;  /* 0x000000190000780c */ /* 0x000fe40003f04270 */
[----:B------:R-:W-:Y:S02]  /*13060*/  FMNMX.FTZ R14, R9, R14, !PT ;  /* 0x0000000e090e7209 */ /* 0x000fe40007810000 */
[----:B------:R-:W-:Y:S02]  /*13070*/  FSEL R248, R24, -INF , P2 ;  /* 0xff80000018f87808 */ /* 0x000fe40001000000 */
[----:B------:R-:W-:Y:S02]  /*13080*/  ISETP.GT.AND P4, PT, R2, 0x29, PT ;  /* 0x000000290200780c */ /* 0x000fe40003f84270 */
[----:B------:R-:W-:Y:S02]  /*13090*/  FSEL R240, R20, -INF , P3 ;  /* 0xff80000014f07808 */ /* 0x000fe40001800000 */
[----:B------:R-:W-:Y:S02]  /*130a0*/  ISETP.GT.AND P6, PT, R2, 0x30, PT ;  /* 0x000000300200780c */ /* 0x000fe40003fc4270 */
[----:B------:R-:W-:Y:S02]  /*130b0*/  FSEL R251, R22, -INF , P1 ;  /* 0xff80000016fb7808 */ /* 0x000fe40000800000 */
[C---:B------:R-:W-:Y:S02]  /*130c0*/  ISETP.GT.AND P3, PT, R2.reuse, 0x38, PT ;  /* 0x000000380200780c */ /* 0x040fe40003f64270 */
[----:B------:R-:W-:Y:S02]  /*130d0*/  FSEL R241, R23, -INF , P0 ;  /* 0xff80000017f17808 */ /* 0x000fe40000000000 */
[C---:B------:R-:W-:Y:S02]  /*130e0*/  ISETP.GT.AND P2, PT, R2.reuse, 0x39, PT ;  /* 0x000000390200780c */ /* 0x040fe40003f44270 */
[C---:B------:R-:W-:Y:S02]  /*130f0*/  ISETP.GT.AND P1, PT, R2.reuse, 0x21, PT ;  /* 0x000000210200780c */ /* 0x040fe40003f24270 */
[----:B------:R-:W-:Y:S02]  /*13100*/  ISETP.GT.AND P5, PT, R2, 0x31, PT ;  /* 0x000000310200780c */ /* 0x000fe40003fa4270 */
[----:B------:R-:W-:Y:S02]  /*13110*/  FMNMX.FTZ R13, R6, R13, !PT ;  /* 0x0000000d060d7209 */ /* 0x000fe40007810000 */
[----:B------:R-:W-:Y:S02]  /*13120*/  ISETP.GT.AND P0, PT, R2, 0x28, PT ;  /* 0x000000280200780c */ /* 0x000fe40003f04270 */
[----:B------:R-:W-:Y:S02]  /*13130*/  FMNMX.FTZ R2, R15, R14, !PT ;  /* 0x0000000e0f027209 */ /* 0x000fe40007810000 */
[----:B------:R-:W-:Y:S02]  /*13140*/  FMNMX.FTZ R13, R182, R13, !PT ;  /* 0x0000000db60d7209 */ /* 0x000fe40007810000 */
[----:B------:R-:W-:Y:S02]  /*13150*/  FMNMX.FTZ R2, R239, R2, !PT ;  /* 0x00000002ef027209 */ /* 0x000fe40007810000 */
[----:B------:R-:W-:Y:S02]  /*13160*/  FMNMX.FTZ R13, R196, R13, !PT ;  /* 0x0000000dc40d7209 */ /* 0x000fe40007810000 */
[----:B------:R-:W-:Y:S02]  /*13170*/  FMNMX.FTZ R2, R237, R2, !PT ;  /* 0x00000002ed027209 */ /* 0x000fe40007810000 */
[----:B------:R-:W-:Y:S02]  /*13180*/  FSEL R246, R25, -INF , P1 ;  /* 0xff80000019f67808 */ /* 0x000fe40000800000 */
[----:B------:R-:W-:Y:S02]  /*13190*/  ISETP.GT.AND P1, PT, R0, 0x20, PT ;  /* 0x000000200000780c */ /* 0x000fe40003f24270 */
[----:B------:R-:W-:Y:S02]  /*131a0*/  FMNMX.FTZ R2, R251, R2, !PT ;  /* 0x00000002fb027209 */ /* 0x000fe40007810000 */
[----:B------:R-:W-:Y:S02]  /*131b0*/  FMNMX.FTZ R13, R240, R13, !PT ;  /* 0x0000000df00d7209 */ /* 0x000fe40007810000 */
[----:B------:R-:W-:Y:S02]  /*131c0*/  FSEL R249, R26, -INF , P1 ;  /* 0xff8000001af97808 */ /* 0x000fe40000800000 */
[----:B------:R-:W-:Y:S02]  /*131d0*/  FSEL R244, R28, -INF , P0 ;  /* 0xff8000001cf47808 */ /* 0x000fe40000000000 */
[----:B------:R-:W-:Y:S02]  /*131e0*/  ISETP.GT.AND P0, PT, R0, 0x21, PT ;  /* 0x000000210000780c */ /* 0x000fe40003f04270 */
[----:B------:R-:W-:Y:S02]  /*131f0*/  FMNMX.FTZ R2, R241, R2, !PT ;  /* 0x00000002f1027209 */ /* 0x000fe40007810000 */
[----:B------:R-:W-:Y:S02]  /*13200*/  FMNMX.FTZ R13, R238, R13, !PT ;  /* 0x0000000dee0d7209 */ /* 0x000fe40007810000 */
        /* <DEDUP_REMOVED lines=20> */
[----:B------:R-:W-:Y:S01]  /*13350*/  ISETP.GT.AND P1, PT, R0, 0x38, PT ;  /* 0x000000380000780c */ /* 0x000fe20003f24270 */
[----:B------:R-:W-:Y:S01]  /*13360*/  LDSM.16.MT88.4 R32, [R156] ;  /* 0x000000009c20783b */ /* 0x000fe20000004200 */
        /* <DEDUP_REMOVED lines=9> */
[----:B------:R-:W-:Y:S02]  /*13400*/  FMNMX.FTZ R14, R175, R14, !PT ;  /* 0x0000000eaf0e7209 */ /* 0x000fe40007810000 */
[----:B------:R-:W-:Y:S02]  /*13410*/  FMNMX.FTZ R13, R176, R13, !PT ;  /* 0x0000000db00d7209 */ /* 0x000fe40007810000 */
[----:B------:R-:W-:Y:S02]  /*13420*/  FMNMX.FTZ R16, R173, R14, !PT ;  /* 0x0000000ead107209 */ /* 0x000fe40007810000 */
[----:B------:R-:W-:Y:S02]  /*13430*/  FMNMX.FTZ R2, R174, R13, !PT ;  /* 0x0000000dae027209 */ /* 0x000fe40007810000 */
[----:B------:R-:W-:Y:S01]  /*13440*/  IADD3 R158, R184, R195, RZ ;  /* 0x000000c3b89e7210 */ /* 0x000fe20007ffe0ff */
[----:B------:R-:W-:Y:S03]  /*13450*/  SHFL.BFLY PT, R19, R16, 0x2, 0x1f ;  /* 0x0c401f0010137f89 */ /* 0x000fe600000e0000 */
[----:B------:R-:W-:Y:S05]  /*13460*/  IADD3 R157, R189, R158, RZ ;  /* 0x0000009ebd9d7210 */ /* 0x000fea0007ffe0ff */
[----:B------:R-:W1:Y:S08]  /*13470*/  SHFL.BFLY PT, R13, R2, 0x2, 0x1f ;  /* 0x0c401f00020d7f89 */ /* 0x000e7000000e0000 */
[----:B------:R-:W-:Y:S08]  /*13480*/  LDSM.16.MT88.4 R24, [R157] ;  /* 0x000000009d18783b */ /* 0x000ff00000004200 */
[----:B------:R-:W-:Y:S01]  /*13490*/  LDSM.16.MT88.4 R148, [R158+0x3800] ;  /* 0x003800009e94783b */ /* 0x000fe20000004200 */
[----:B-1----:R-:W-:Y:S07]  /*134a0*/  FMNMX.FTZ R17, R2, R13, !PT ;  /* 0x0000000d02117209 */ /* 0x002fee0007810000 */
[----:B------:R-:W-:Y:S01]  /*134b0*/  LDSM.16.MT88.4 R152, [R157+0x3800] ;  /* 0x003800009d98783b */ /* 0x000fe20000004200 */
[----:B------:R-:W-:Y:S07]  /*134c0*/  FMNMX.FTZ R13, R16, R19, !PT ;  /* 0x00000013100d7209 */ /* 0x000fee0007810000 */
[----:B------:R-:W1:Y:S08]  /*134d0*/  SHFL.BFLY PT, R2, R17, 0x1, 0x1f ;  /* 0x0c201f0011027f89 */ /* 0x000e7000000e0000 */
[----:B------:R-:W2:Y:S01]  /*134e0*/  SHFL.BFLY PT, R0, R13, 0x1, 0x1f ;  /* 0x0c201f000d007f89 */ /* 0x000ea200000e0000 */
[----:B-1----:R-:W-:Y:S07]  /*134f0*/  FMNMX.FTZ R2, R17, R2, !PT ;  /* 0x0000000211027209 */ /* 0x002fee0007810000 */
[----:B------:R-:W1:Y:S01]  /*13500*/  LDSM.16.MT88.4 R16, [R158] ;  /* 0x000000009e10783b */ /* 0x000e620000004200 */
[C---:B------:R-:W-:Y:S01]  /*13510*/  FSETP.NEU.FTZ.AND P1, PT, R2.reuse, -INF , PT ;  /* 0xff8000000200780b */ /* 0x040fe20003f3d000 */
[----:B------:R-:W-:Y:S01]  /*13520*/  FMUL.FTZ R177, R2, c[0x0][0x2d0] ;  /* 0x0000b40002b17a20 */ /* 0x000fe20000410000 */
[----:B--2---:R-:W-:Y:S04]  /*13530*/  FMNMX.FTZ R0, R13, R0, !PT ;  /* 0x000000000d007209 */ /* 0x004fe80007810000 */
[----:B------:R-:W-:Y:S02]  /*13540*/  FSEL R177, R177, RZ, P1 ;  /* 0x000000ffb1b17208 */ /* 0x000fe40000800000 */
[C---:B------:R-:W-:Y:S01]  /*13550*/  FSETP.NEU.FTZ.AND P0, PT, R0.reuse, -INF , PT ;  /* 0xff8000000000780b */ /* 0x040fe20003f1d000 */
[----:B------:R-:W-:Y:S02]  /*13560*/  FMUL.FTZ R172, R0, c[0x0][0x2d0] ;  /* 0x0000b40000ac7a20 */ /* 0x000fe40000410000 */
[--C-:B------:R-:W-:Y:S01]  /*13570*/  FFMA.FTZ R170, R4, c[0x0][0x2d0], -R177.reuse ;  /* 0x0000b40004aa7a23 */ /* 0x100fe200000108b1 */
[----:B------:R-:W-:Y:S01]  /*13580*/  FSEL R4, R2, RZ, P1 ;  /* 0x000000ff02047208 */ /* 0x000fe20000800000 */
[--C-:B------:R-:W-:Y:S01]  /*13590*/  FFMA.FTZ R169, R12, c[0x0][0x2d0], -R177.reuse ;  /* 0x0000b4000ca97a23 */ /* 0x100fe200000108b1 */
[----:B------:R-:W-:Y:S01]  /*135a0*/  FSEL R172, R172, RZ, P0 ;  /* 0x000000ffacac7208 */ /* 0x000fe20000000000 */
[----:B------:R-:W-:Y:S02]  /*135b0*/  FFMA.FTZ R171, R164, c[0x0][0x2d0], -R177 ;  /* 0x0000b400a4ab7a23 */ /* 0x000fe400000108b1 */
[----:B------:R-:W-:Y:S01]  /*135c0*/  FADD.FTZ R3, -R4, R3 ;  /* 0x0000000304037221 */ /* 0x000fe20000010100 */
[----:B------:R-:W-:Y:S01]  /*135d0*/  MUFU.EX2 R170, R170 ;  /* 0x000000aa00aa7308 */ /* 0x000fe20000000800 */
[--C-:B------:R-:W-:Y:S01]  /*135e0*/  FFMA.FTZ R167, R5, c[0x0][0x2d0], -R172.reuse ;  /* 0x0000b40005a77a23 */ /* 0x100fe200000108ac */
[----:B------:R-:W-:Y:S01]  /*135f0*/  FSEL R5, R0, RZ, P0 ;  /* 0x000000ff00057208 */ /* 0x000fe20000000000 */
[--C-:B------:R-:W-:Y:S02]  /*13600*/  FFMA.FTZ R166, R7, c[0x0][0x2d0], -R172.reuse ;  /* 0x0000b40007a67a23 */ /* 0x100fe400000108ac */
[----:B------:R-:W-:Y:S02]  /*13610*/  FFMA.FTZ R164, R15, c[0x0][0x2d0], -R172 ;  /* 0x0000b4000fa47a23 */ /* 0x000fe400000108ac */
[----:B------:R-:W-:Y:S02]  /*13620*/  FADD.FTZ R5, -R5, R8 ;  /* 0x0000000805057221 */ /* 0x000fe40000010100 */
[--C-:B------:R-:W-:Y:S01]  /*13630*/  FFMA.FTZ R168, R6, c[0x0][0x2d0], -R177.reuse ;  /* 0x0000b40006a87a23 */ /* 0x100fe200000108b1 */
[----:B------:R-:W2:Y:S01]  /*13640*/  MUFU.EX2 R171, R171 ;  /* 0x000000ab00ab7308 */ /* 0x000ea20000000800 */
[--C-:B------:R-:W-:Y:S02]  /*13650*/  FFMA.FTZ R165, R9, c[0x0][0x2d0], -R172.reuse ;  /* 0x0000b40009a57a23 */ /* 0x100fe400000108ac */
[----:B------:R-:W-:Y:S02]  /*13660*/  FMUL.FTZ R6, R3, c[0x0][0x2d0] ;  /* 0x0000b40003067a20 */ /* 0x000fe40000410000 */
        /* <DEDUP_REMOVED lines=9> */
[----:B------:R-:W3:Y:S01]  /*13700*/  MUFU.EX2 R168, R168 ;  /* 0x000000a800a87308 */ /* 0x000ee20000000800 */
[--C-:B------:R-:W-:Y:S02]  /*13710*/  FFMA.FTZ R241, R241, c[0x0][0x2d0], -R172.reuse ;  /* 0x0000b400f1f17a23 */ /* 0x100fe400000108ac */
[--C-:B------:R-:W-:Y:S01]  /*13720*/  FFMA.FTZ R248, R248, c[0x0][0x2d0], -R177.reuse ;  /* 0x0000b400f8f87a23 */ /* 0x100fe200000108b1 */
[----:B--2---:R-:W-:Y:S01]  /*13730*/  F2FP.BF16.PACK_AB R144, R170, R171 ;  /* 0x000000abaa90723e */ /* 0x004fe200000010ff */
        /* <DEDUP_REMOVED lines=9> */
[----:B------:R-:W2:Y:S01]  /*137d0*/  MUFU.EX2 R166, R166 ;  /* 0x000000a600a67308 */ /* 0x000ea20000000800 */
[--C-:B------:R-:W-:Y:S02]  /*137e0*/  FFMA.FTZ R245, R178, c[0x0][0x2d0], -R177.reuse ;  /* 0x0000b400b2f57a23 */ /* 0x100fe400000108b1 */
[--C-:B------:R-:W-:Y:S01]  /*137f0*/  FFMA.FTZ R178, R181, c[0x0][0x2d0], -R172.reuse ;  /* 0x0000b400b5b27a23 */ /* 0x100fe200000108ac */
[----:B---3--:R-:W-:Y:S01]  /*13800*/  F2FP.BF16.PACK_AB R146, R168, R169 ;  /* 0x000000a9a892723e */ /* 0x008fe200000010ff */
[--C-:B------:R-:W-:Y:S02]  /*13810*/  FFMA.FTZ R179, R179, c[0x0][0x2d0], -R172.reuse ;  /* 0x0000b400b3b37a23 */ /* 0x100fe400000108ac */
[--C-:B------:R-:W-:Y:S02]  /*13820*/  FFMA.FTZ R176, R176, c[0x0][0x2d0], -R177.reuse ;  /* 0x0000b400b0b07a23 */ /* 0x100fe400000108b1 */
[----:B------:R-:W-:Y:S01]  /*13830*/  FFMA.FTZ R177, R174, c[0x0][0x2d0], -R177 ;  /* 0x0000b400aeb17a23 */ /* 0x000fe200000108b1 */
[----:B------:R-:W-:Y:S01]  /*13840*/  MUFU.EX2 R165, R165 ;  /* 0x000000a500a57308 */ /* 0x000fe20000000800 */
[--C-:B------:R-:W-:Y:S02]  /*13850*/  FFMA.FTZ R174, R175, c[0x0][0x2d0], -R172.reuse ;  /* 0x0000b400afae7a23 */ /* 0x100fe400000108ac */
[----:B------:R-:W-:Y:S07]  /*13860*/  FFMA.FTZ R172, R173, c[0x0][0x2d0], -R172 ;  /* 0x0000b400adac7a23 */ /* 0x000fee00000108ac */
[----:B------:R-:W3:Y:S01]  /*13870*/  MUFU.EX2 R164, R164 ;  /* 0x000000a400a47308 */ /* 0x000ee20000000800 */
[----:B--2---:R-:W-:Y:S09]  /*13880*/  F2FP.BF16.PACK_AB R145, R166, R167 ;  /* 0x000000a7a691723e */ /* 0x004ff200000010ff */
[----:B------:R-:W2:Y:S10]  /*13890*/  MUFU.EX2 R8, R6 ;  /* 0x0000000600087308 */ /* 0x000eb40000000800 */
[----:B------:R-:W4:Y:S01]  /*138a0*/  MUFU.EX2 R3, R9 ;  /* 0x0000000900037308 */ /* 0x000f220000000800 */
[----:B---3--:R-:W-:Y:S09]  /*138b0*/  F2FP.BF16.PACK_AB R147, R164, R165 ;  /* 0x000000a5a493723e */ /* 0x008ff200000010ff */
[----:B------:R-:W-:Y:S01]  /*138c0*/  MUFU.EX2 R182, R182 ;  /* 0x000000b600b67308 */ /* 0x000fe20000000800 */
[C---:B--2---:R-:W-:Y:S02]  /*138d0*/  FMUL.FTZ R4, R8.reuse, R132 ;  /* 0x0000008408047220 */ /* 0x044fe40000410000 */
[C---:B------:R-:W-:Y:S02]  /*138e0*/  FMUL.FTZ R5, R8.reuse, R133 ;  /* 0x0000008508057220 */ /* 0x040fe40000410000 */
[C---:B------:R-:W-:Y:S02]  /*138f0*/  FMUL.FTZ R12, R8.reuse, R128 ;  /* 0x00000080080c7220 */ /* 0x040fe40000410000 */
[C---:B------:R-:W-:Y:S03]  /*13900*/  FMUL.FTZ R13, R8.reuse, R129 ;  /* 0x00000081080d7220 */ /* 0x040fe60000410000 */
[----:B------:R-:W2:Y:S01]  /*13910*/  MUFU.EX2 R183, R183 ;  /* 0x000000b700b77308 */ /* 0x000ea20000000800 */
[C---:B------:R-:W-:Y:S02]  /*13920*/  FMUL.FTZ R20, R8.reuse, R108 ;  /* 0x0000006c08147220 */ /* 0x040fe40000410000 */
[----:B----4-:R-:W-:Y:S01]  /*13930*/  FMUL.FTZ R6, R3, R134 ;  /* 0x0000008603067220 */ /* 0x010fe20000410000 */
[----:B------:R-:W-:Y:S01]  /*13940*/  IADD3 R9, R189, R156, RZ ;  /* 0x0000009cbd097210 */ /* 0x000fe20007ffe0ff */
[C---:B------:R-:W-:Y:S02]  /*13950*/  FMUL.FTZ R7, R3.reuse, R135 ;  /* 0x0000008703077220 */ /* 0x040fe40000410000 */
[----:B------:R-:W-:Y:S01]  /*13960*/  LDSM.16.MT88.4 R132, [R157+0x2800] ;  /* 0x002800009d84783b */ /* 0x000fe20000004200 */
[C---:B------:R-:W-:Y:S02]  /*13970*/  FMUL.FTZ R14, R3.reuse, R130 ;  /* 0x00000082030e7220 */ /* 0x040fe40000410000 */
[C---:B------:R-:W-:Y:S01]  /*13980*/  FMUL.FTZ R15, R3.reuse, R131 ;  /* 0x00000083030f7220 */ /* 0x040fe20000410000 */
[----:B------:R-:W-:Y:S01]  /*13990*/  MUFU.EX2 R196, R196 ;  /* 0x000000c400c47308 */ /* 0x000fe20000000800 */
        /* <DEDUP_REMOVED lines=11> */
[----:B------:R-:W3:Y:S01]  /*13a50*/  LDSM.16.MT88.4 R104, [R9] ;  /* 0x000000000968783b */ /* 0x000ee20000004200 */
[C---:B------:R-:W-:Y:S02]  /*13a60*/  FMUL.FTZ R23, R3.reuse, R111 ;  /* 0x0000006f03177220 */ /* 0x040fe40000410000 */
[C---:B------:R-:W-:Y:S02]  /*13a70*/  FMUL.FTZ R28, R8.reuse, R116 ;  /* 0x00000074081c7220 */ /* 0x040fe40000410000 */
[C---:B------:R-:W-:Y:S02]  /*13a80*/  HMMA.16816.F32.BF16 R16, R144.reuse, R24, R16 ;  /* 0x000000189010723c */ /* 0x040fe40000041810 */
[----:B------:R-:W4:Y:S01]  /*13a90*/  MUFU.EX2 R238, R238 ;  /* 0x000000ee00ee7308 */ /* 0x000f220000000800 */
[----:B------:R-:W5:Y:S01]  /*13aa0*/  LDSM.16.MT88.4 R108, [R158+0x2000] ;  /* 0x002000009e6c783b */ /* 0x000f620000004200 */
[C---:B------:R-:W-:Y:S02]  /*13ab0*/  FMUL.FTZ R29, R8.reuse, R117 ;  /* 0x00000075081d7220 */ /* 0x040fe40000410000 */
[C---:B------:R-:W-:Y:S02]  /*13ac0*/  FMUL.FTZ R30, R3.reuse, R118 ;  /* 0x00000076031e7220 */ /* 0x040fe40000410000 */
[C---:B------:R-:W-:Y:S04]  /*13ad0*/  HMMA.16816.F32.BF16 R20, R144.reuse, R26, R20 ;  /* 0x0000001a9014723c */ /* 0x040fe80000041814 */
[C---:B------:R-:W-:Y:S01]  /*13ae0*/  FMUL.FTZ R24, R8.reuse, R112 ;  /* 0x0000007008187220 */ /* 0x040fe20000410000 */
[----:B------:R-:W-:Y:S01]  /*13af0*/  MUFU.EX2 R240, R240 ;  /* 0x000000f000f07308 */ /* 0x000fe20000000800 */
[C---:B------:R-:W-:Y:S02]  /*13b00*/  FMUL.FTZ R25, R8.reuse, R113 ;  /* 0x0000007108197220 */ /* 0x040fe40000410000 */
[C---:B------:R-:W-:Y:S04]  /*13b10*/  FMUL.FTZ R26, R3.reuse, R114 ;  /* 0x00000072031a7220 */ /* 0x040fe80000410000 */
[C---:B------:R-:W-:Y:S02]  /*13b20*/  FMUL.FTZ R27, R3.reuse, R115 ;  /* 0x00000073031b7220 */ /* 0x040fe40000410000 */
[----:B------:R-:W1:Y:S01]  /*13b30*/  LDSM.16.MT88.4 R112, [R157+0x2000] ;  /* 0x002000009d70783b */ /* 0x000e620000004200 */
[C---:B------:R-:W-:Y:S01]  /*13b40*/  FMUL.FTZ R31, R3.reuse, R119 ;  /* 0x00000077031f7220 */ /* 0x040fe20000410000 */
[----:B------:R-:W1:Y:S01]  /*13b50*/  MUFU.EX2 R241, R241 ;  /* 0x000000f100f17308 */ /* 0x000e620000000800 */
[C---:B------:R-:W-:Y:S02]  /*13b60*/  FMUL.FTZ R36, R8.reuse, R124 ;  /* 0x0000007c08247220 */ /* 0x040fe40000410000 */
[C---:B------:R-:W-:Y:S03]  /*13b70*/  HMMA.16816.F32.BF16 R24, R144.reuse, R32, R24 ;  /* 0x000000209018723c */ /* 0x040fe60000041818 */
[----:B------:R-:W-:Y:S01]  /*13b80*/  LDSM.16.MT88.4 R116, [R158+0x800] ;  /* 0x000800009e74783b */ /* 0x000fe20000004200 */
[C---:B------:R-:W-:Y:S02]  /*13b90*/  FMUL.FTZ R37, R8.reuse, R125 ;  /* 0x0000007d08257220 */ /* 0x040fe40000410000 */
[C---:B------:R-:W-:Y:S01]  /*13ba0*/  FMUL.FTZ R38, R3.reuse, R126 ;  /* 0x0000007e03267220 */ /* 0x040fe20000410000 */
[----:B------:R-:W-:Y:S01]  /*13bb0*/  MUFU.EX2 R248, R248 ;  /* 0x000000f800f87308 */ /* 0x000fe20000000800 */
[C---:B------:R-:W-:Y:S04]  /*13bc0*/  HMMA.16816.F32.BF16 R28, R144.reuse, R34, R28 ;  /* 0x00000022901c723c */ /* 0x040fe8000004181c */
[C---:B------:R-:W-:Y:S02]  /*13bd0*/  FMUL.FTZ R32, R8.reuse, R120 ;  /* 0x0000007808207220 */ /* 0x040fe40000410000 */
[C---:B------:R-:W-:Y:S02]  /*13be0*/  FMUL.FTZ R33, R8.reuse, R121 ;  /* 0x0000007908217220 */ /* 0x040fe40000410000 */
[C---:B------:R-:W-:Y:S01]  /*13bf0*/  FMUL.FTZ R34, R3.reuse, R122 ;  /* 0x0000007a03227220 */ /* 0x040fe20000410000 */
[----:B------:R-:W1:Y:S03]  /*13c00*/  MUFU.EX2 R251, R251 ;  /* 0x000000fb00fb7308 */ /* 0x000e660000000800 */
[C---:B------:R-:W-:Y:S02]  /*13c10*/  FMUL.FTZ R35, R3.reuse, R123 ;  /* 0x0000007b03237220 */ /* 0x040fe40000410000 */
[----:B------:R-:W-:Y:S01]  /*13c20*/  LDSM.16.MT88.4 R120, [R157+0x800] ;  /* 0x000800009d78783b */ /* 0x000fe20000004200 */
[C---:B------:R-:W-:Y:S02]  /*13c30*/  FMUL.FTZ R39, R3.reuse, R127 ;  /* 0x0000007f03277220 */ /* 0x040fe40000410000 */
[C---:B------:R-:W-:Y:S02]  /*13c40*/  FMUL.FTZ R40, R8.reuse, R40 ;  /* 0x0000002808287220 */ /* 0x040fe40000410000 */
[C---:B---3--:R-:W-:Y:S01]  /*13c50*/  HMMA.16816.F32.BF16 R32, R144.reuse, R104, R32 ;  /* 0x000000689020723c */ /* 0x048fe20000041820 */
[----:B------:R-:W-:Y:S02]  /*13c60*/  MUFU.EX2 R246, R246 ;  /* 0x000000f600f67308 */ /* 0x000fe40000000800 */
[----:B------:R-:W-:Y:S01]  /*13c70*/  LDSM.16.MT88.4 R124, [R9+0x800] ;  /* 0x00080000097c783b */ /* 0x000fe20000004200 */
[C---:B------:R-:W-:Y:S02]  /*13c80*/  FMUL.FTZ R41, R8.reuse, R41 ;  /* 0x0000002908297220 */ /* 0x040fe40000410000 */
[C---:B------:R-:W-:Y:S02]  /*13c90*/  FMUL.FTZ R42, R3.reuse, R42 ;  /* 0x0000002a032a7220 */ /* 0x040fe40000410000 */
[C---:B------:R-:W-:Y:S03]  /*13ca0*/  HMMA.16816.F32.BF16 R36, R144.reuse, R106, R36 ;  /* 0x0000006a9024723c */ /* 0x040fe60000041824 */
[----:B------:R-:W3:Y:S01]  /*13cb0*/  LDSM.16.MT88.4 R104, [R156+0x2000] ;  /* 0x002000009c68783b */ /* 0x000ee20000004200 */
[C---:B------:R-:W-:Y:S01]  /*13cc0*/  FMUL.FTZ R43, R3.reuse, R43 ;  /* 0x0000002b032b7220 */ /* 0x040fe20000410000 */
[----:B------:R-:W1:Y:S01]  /*13cd0*/  MUFU.EX2 R247, R247 ;  /* 0x000000f700f77308 */ /* 0x000e620000000800 */
[C---:B------:R-:W-:Y:S02]  /*13ce0*/  FMUL.FTZ R44, R8.reuse, R44 ;  /* 0x0000002c082c7220 */ /* 0x040fe40000410000 */
[C---:B------:R-:W-:Y:S03]  /*13cf0*/  FMUL.FTZ R45, R8.reuse, R45 ;  /* 0x0000002d082d7220 */ /* 0x040fe60000410000 */
[C---:B-----5:R-:W-:Y:S03]  /*13d00*/  HMMA.16816.F32.BF16 R40, R144.reuse, R108, R40 ;  /* 0x0000006c9028723c */ /* 0x060fe60000041828 */
[C---:B------:R-:W-:Y:S01]  /*13d10*/  FMUL.FTZ R46, R3.reuse, R46 ;  /* 0x0000002e032e7220 */ /* 0x040fe20000410000 */
[----:B------:R-:W-:Y:S01]  /*13d20*/  MUFU.EX2 R244, R244 ;  /* 0x000000f400f47308 */ /* 0x000fe20000000800 */
[C---:B------:R-:W-:Y:S02]  /*13d30*/  FMUL.FTZ R47, R3.reuse, R47 ;  /* 0x0000002f032f7220 */ /* 0x040fe40000410000 */
[C---:B------:R-:W-:Y:S02]  /*13d40*/  FMUL.FTZ R48, R8.reuse, R48 ;  /* 0x0000003008307220 */ /* 0x040fe40000410000 */
[C---:B------:R-:W-:Y:S03]  /*13d50*/  FMUL.FTZ R49, R8.reuse, R49 ;  /* 0x0000003108317220 */ /* 0x040fe60000410000 */
[C---:B------:R-:W-:Y:S01]  /*13d60*/  HMMA.16816.F32.BF16 R44, R144.reuse, R110, R44 ;  /* 0x0000006e902c723c */ /* 0x040fe2000004182c */
[----:B------:R-:W5:Y:S01]  /*13d70*/  LDSM.16.MT88.4 R108, [R9+0x2000] ;  /* 0x00200000096c783b */ /* 0x000f620000004200 */
[----:B------:R-:W2:Y:S01]  /*13d80*/  MUFU.EX2 R249, R249 ;  /* 0x000000f900f97308 */ /* 0x000ea20000000800 */
[C---:B------:R-:W-:Y:S02]  /*13d90*/  FMUL.FTZ R50, R3.reuse, R50 ;  /* 0x0000003203327220 */ /* 0x040fe40000410000 */
[C---:B------:R-:W-:Y:S02]  /*13da0*/  FMUL.FTZ R51, R3.reuse, R51 ;  /* 0x0000003303337220 */ /* 0x040fe40000410000 */
[C---:B------:R-:W-:Y:S02]  /*13db0*/  FMUL.FTZ R52, R8.reuse, R52 ;  /* 0x0000003408347220 */ /* 0x040fe40000410000 */
[C---:B------:R-:W-:Y:S03]  /*13dc0*/  FMUL.FTZ R53, R8.reuse, R53 ;  /* 0x0000003508357220 */ /* 0x040fe60000410000 */
[C---:B-1----:R-:W-:Y:S01]  /*13dd0*/  HMMA.16816.F32.BF16 R48, R144.reuse, R112, R48 ;  /* 0x000000709030723c */ /* 0x042fe20000041830 */
[----:B------:R-:W-:Y:S02]  /*13de0*/  MUFU.EX2 R242, R242 ;  /* 0x000000f200f27308 */ /* 0x000fe40000000800 */
[C---:B------:R-:W-:Y:S02]  /*13df0*/  FMUL.FTZ R54, R3.reuse, R54 ;  /* 0x0000003603367220 */ /* 0x040fe40000410000 */
[C---:B------:R-:W-:Y:S02]  /*13e00*/  FMUL.FTZ R55, R3.reuse, R55 ;  /* 0x0000003703377220 */ /* 0x040fe40000410000 */
[C---:B------:R-:W-:Y:S02]  /*13e10*/  FMUL.FTZ R56, R8.reuse, R56 ;  /* 0x0000003808387220 */ /* 0x040fe40000410000 */
[C---:B------:R-:W-:Y:S02]  /*13e20*/  FMUL.FTZ R57, R8.reuse, R57 ;  /* 0x0000003908397220 */ /* 0x040fe40000410000 */
[----:B------:R-:W1:Y:S01]  /*13e30*/  MUFU.EX2 R243, R243 ;  /* 0x000000f300f37308 */ /* 0x000e620000000800 */
[C---:B------:R-:W-:Y:S01]  /*13e40*/  HMMA.16816.F32.BF16 R52, R144.reuse, R114, R52 ;  /* 0x000000729034723c */ /* 0x040fe20000041834 */
[----:B------:R-:W1:Y:S02]  /*13e50*/  LDSM.16.MT88.4 R112, [R158+0x4000] ;  /* 0x004000009e70783b */ /* 0x000e640000004200 */
[C---:B------:R-:W-:Y:S02]  /*13e60*/  FMUL.FTZ R58, R3.reuse, R58 ;  /* 0x0000003a033a7220 */ /* 0x040fe40000410000 */
[C---:B------:R-:W-:Y:S02]  /*13e70*/  FMUL.FTZ R59, R3.reuse, R59 ;  /* 0x0000003b033b7220 */ /* 0x040fe40000410000 */
[C---:B------:R-:W-:Y:S02]  /*13e80*/  FMUL.FTZ R60, R8.reuse, R60 ;  /* 0x0000003c083c7220 */ /* 0x040fe40000410000 */
[C---:B------:R-:W-:Y:S01]  /*13e90*/  FMUL.FTZ R61, R8.reuse, R61 ;  /* 0x0000003d083d7220 */ /* 0x040fe20000410000 */
[----:B------:R-:W-:Y:S02]  /*13ea0*/  MUFU.EX2 R180, R180 ;  /* 0x000000b400b47308 */ /* 0x000fe40000000800 */
[C---:B---3--:R-:W-:Y:S03]  /*13eb0*/  HMMA.16816.F32.BF16 R56, R144.reuse, R104, R56 ;  /* 0x000000689038723c */ /* 0x048fe60000041838 */
[C---:B------:R-:W-:Y:S02]  /*13ec0*/  FMUL.FTZ R62, R3.reuse, R62 ;  /* 0x0000003e033e7220 */ /* 0x040fe40000410000 */
[C---:B------:R-:W-:Y:S02]  /*13ed0*/  FMUL.FTZ R63, R3.reuse, R63 ;  /* 0x0000003f033f7220 */ /* 0x040fe40000410000 */
[C---:B------:R-:W-:Y:S01]  /*13ee0*/  FMUL.FTZ R64, R8.reuse, R64 ;  /* 0x0000004008407220 */ /* 0x040fe20000410000 */
[----:B------:R-:W3:Y:S01]  /*13ef0*/  MUFU.EX2 R245, R245 ;  /* 0x000000f500f57308 */ /* 0x000ee20000000800 */
[C---:B------:R-:W-:Y:S03]  /*13f00*/  FMUL.FTZ R65, R8.reuse, R65 ;  /* 0x0000004108417220 */ /* 0x040fe60000410000 */
[C---:B------:R-:W-:Y:S01]  /*13f10*/  HMMA.16816.F32.BF16 R60, R144.reuse, R106, R60 ;  /* 0x0000006a903c723c */ /* 0x040fe2000004183c */
[----:B------:R-:W2:Y:S02]  /*13f20*/  LDSM.16.MT88.4 R104, [R157+0x4000] ;  /* 0x004000009d68783b */ /* 0x000ea40000004200 */
[C---:B------:R-:W-:Y:S02]  /*13f30*/  FMUL.FTZ R66, R3.reuse, R66 ;  /* 0x0000004203427220 */ /* 0x040fe40000410000 */
[C---:B------:R-:W-:Y:S01]  /*13f40*/  FMUL.FTZ R67, R3.reuse, R67 ;  /* 0x0000004303437220 */ /* 0x040fe20000410000 */
[----:B------:R-:W-:Y:S01]  /*13f50*/  MUFU.EX2 R178, R178 ;  /* 0x000000b200b27308 */ /* 0x000fe20000000800 */
[C---:B------:R-:W-:Y:S02]  /*13f60*/  FMUL.FTZ R68, R8.reuse, R68 ;  /* 0x0000004408447220 */ /* 0x040fe40000410000 */
[C---:B------:R-:W-:Y:S03]  /*13f70*/  FMUL.FTZ R69, R8.reuse, R69 ;  /* 0x0000004508457220 */ /* 0x040fe60000410000 */
[C---:B-----5:R-:W-:Y:S03]  /*13f80*/  HMMA.16816.F32.BF16 R64, R144.reuse, R108, R64 ;  /* 0x0000006c9040723c */ /* 0x060fe60000041840 */
[C---:B------:R-:W-:Y:S01]  /*13f90*/  FMUL.FTZ R70, R3.reuse, R70 ;  /* 0x0000004603467220 */ /* 0x040fe20000410000 */
[----:B------:R-:W5:Y:S01]  /*13fa0*/  MUFU.EX2 R179, R179 ;  /* 0x000000b300b37308 */ /* 0x000f620000000800 */
[C---:B------:R-:W-:Y:S02]  /*13fb0*/  FMUL.FTZ R71, R3.reuse, R71 ;  /* 0x0000004703477220 */ /* 0x040fe40000410000 */
[C---:B------:R-:W-:Y:S02]  /*13fc0*/  FMUL.FTZ R72, R8.reuse, R72 ;  /* 0x0000004808487220 */ /* 0x040fe40000410000 */
[C---:B------:R-:W-:Y:S03]  /*13fd0*/  FMUL.FTZ R73, R8.reuse, R73 ;  /* 0x0000004908497220 */ /* 0x040fe60000410000 */
[C---:B------:R-:W-:Y:S01]  /*13fe0*/  HMMA.16816.F32.BF16 R68, R144.reuse, R110, R68 ;  /* 0x0000006e9044723c */ /* 0x040fe20000041844 */
[----:B------:R-:W3:Y:S01]  /*13ff0*/  LDSM.16.MT88.4 R108, [R156+0x4000] ;  /* 0x004000009c6c783b */ /* 0x000ee20000004200 */
[----:B------:R-:W-:Y:S01]  /*14000*/  MUFU.EX2 R176, R176 ;  /* 0x000000b000b07308 */ /* 0x000fe20000000800 */
[C---:B------:R-:W-:Y:S02]  /*14010*/  FMUL.FTZ R74, R3.reuse, R74 ;  /* 0x0000004a034a7220 */ /* 0x040fe40000410000 */
[C---:B------:R-:W-:Y:S02]  /*14020*/  FMUL.FTZ R75, R3.reuse, R75 ;  /* 0x0000004b034b7220 */ /* 0x040fe40000410000 */
[C---:B------:R-:W-:Y:S02]  /*14030*/  FMUL.FTZ R76, R8.reuse, R76 ;  /* 0x0000004c084c7220 */ /* 0x040fe40000410000 */
[C---:B------:R-:W-:Y:S03]  /*14040*/  FMUL.FTZ R77, R8.reuse, R77 ;  /* 0x0000004d084d7220 */ /* 0x040fe60000410000 */
[C---:B-1----:R-:W-:Y:S01]  /*14050*/  HMMA.16816.F32.BF16 R72, R144.reuse, R112, R72 ;  /* 0x000000709048723c */ /* 0x042fe20000041848 */
[----:B------:R-:W1:Y:S02]  /*14060*/  MUFU.EX2 R177, R177 ;  /* 0x000000b100b17308 */ /* 0x000e640000000800 */
[C---:B------:R-:W-:Y:S02]  /*14070*/  FMUL.FTZ R78, R3.reuse, R78 ;  /* 0x0000004e034e7220 */ /* 0x040fe40000410000 */
[C---:B------:R-:W-:Y:S02]  /*14080*/  FMUL.FTZ R79, R3.reuse, R79 ;  /* 0x0000004f034f7220 */ /* 0x040fe40000410000 */
[C---:B------:R-:W-:Y:S02]  /*14090*/  FMUL.FTZ R80, R8.reuse, R80 ;  /* 0x0000005008507220 */ /* 0x040fe40000410000 */
[C---:B------:R-:W-:Y:S02]  /*140a0*/  FMUL.FTZ R81, R8.reuse, R81 ;  /* 0x0000005108517220 */ /* 0x040fe40000410000 */
[----:B------:R-:W-:Y:S01]  /*140b0*/  MUFU.EX2 R174, R174 ;  /* 0x000000ae00ae7308 */ /* 0x000fe20000000800 */
[C---:B------:R-:W-:Y:S01]  /*140c0*/  HMMA.16816.F32.BF16 R76, R144.reuse, R114, R76 ;  /* 0x00000072904c723c */ /* 0x040fe2000004184c */
[----:B------:R-:W1:Y:S02]  /*140d0*/  LDSM.16.MT88.4 R112, [R9+0x4000] ;  /* 0x004000000970783b */ /* 0x000e640000004200 */
[C---:B------:R-:W-:Y:S02]  /*140e0*/  FMUL.FTZ R82, R3.reuse, R82 ;  /* 0x0000005203527220 */ /* 0x040fe40000410000 */
[C---:B------:R-:W-:Y:S02]  /*140f0*/  FMUL.FTZ R83, R3.reuse, R83 ;  /* 0x0000005303537220 */ /* 0x040fe40000410000 */
[C---:B------:R-:W-:Y:S02]  /*14100*/  FMUL.FTZ R84, R8.reuse, R84 ;  /* 0x0000005408547220 */ /* 0x040fe40000410000 */
[C---:B------:R-:W-:Y:S01]  /*14110*/  FMUL.FTZ R85, R8.reuse, R85 ;  /* 0x0000005508557220 */ /* 0x040fe20000410000 */
[----:B------:R-:W1:Y:S02]  /*14120*/  MUFU.EX2 R173, R172 ;  /* 0x000000ac00ad7308 */ /* 0x000e640000000800 */
[C---:B--2---:R-:W-:Y:S03]  /*14130*/  HMMA.16816.F32.BF16 R80, R144.reuse, R104, R80 ;  /* 0x000000689050723c */ /* 0x044fe60000041850 */
[C---:B------:R-:W-:Y:S02]  /*14140*/  FMUL.FTZ R86, R3.reuse, R86 ;  /* 0x0000005603567220 */ /* 0x040fe40000410000 */
[----:B------:R-:W-:Y:S02]  /*14150*/  FMUL.FTZ R87, R3, R87 ;  /* 0x0000005703577220 */ /* 0x000fe40000410000 */
[C---:B------:R-:W-:Y:S01]  /*14160*/  FMUL.FTZ R88, R8.reuse, R88 ;  /* 0x0000005808587220 */ /* 0x040fe20000410000 */
[----:B------:R-:W-:Y:S01]  /*14170*/  F2FP.BF16.PACK_AB R104, R183, R182 ;  /* 0x000000b6b768723e */ /* 0x000fe200000010ff */
[C---:B------:R-:W-:Y:S03]  /*14180*/  FMUL.FTZ R89, R8.reuse, R89 ;  /* 0x0000005908597220 */ /* 0x040fe60000410000 */
[C---:B------:R-:W-:Y:S03]  /*14190*/  HMMA.16816.F32.BF16 R84, R144.reuse, R106, R84 ;  /* 0x0000006a9054723c */ /* 0x040fe60000041854 */
[----:B------:R-:W-:Y:S01]  /*141a0*/  FMUL.FTZ R90, R3, R90 ;  /* 0x0000005a035a7220 */ /* 0x000fe20000410000 */
[----:B------:R-:W-:Y:S01]  /*141b0*/  F2FP.BF16.PACK_AB R105, R237, R196 ;  /* 0x000000c4ed69723e */ /* 0x000fe200000010ff */
[C---:B------:R-:W-:Y:S02]  /*141c0*/  FMUL.FTZ R91, R3.reuse, R91 ;  /* 0x0000005b035b7220 */ /* 0x040fe40000410000 */
[----:B------:R-:W-:Y:S01]  /*141d0*/  FMUL.FTZ R92, R8, R92 ;  /* 0x0000005c085c7220 */ /* 0x000fe20000410000 */
[----:B----4-:R-:W-:Y:S01]  /*141e0*/  F2FP.BF16.PACK_AB R106, R238, R239 ;  /* 0x000000efee6a723e */ /* 0x010fe200000010ff */
[C---:B------:R-:W-:Y:S03]  /*141f0*/  FMUL.FTZ R93, R8.reuse, R93 ;  /* 0x0000005d085d7220 */ /* 0x040fe60000410000 */
[C---:B---3--:R-:W-:Y:S03]  /*14200*/  HMMA.16816.F32.BF16 R88, R144.reuse, R108, R88 ;  /* 0x0000006c9058723c */ /* 0x048fe60000041858 */
[----:B------:R-:W-:Y:S01]  /*14210*/  FMUL.FTZ R94, R3, R94 ;  /* 0x0000005e035e7220 */ /* 0x000fe20000410000 */
[----:B------:R-:W-:Y:S01]  /*14220*/  F2FP.BF16.PACK_AB R107, R241, R240 ;  /* 0x000000f0f16b723e */ /* 0x000fe200000010ff */
        /* <DEDUP_REMOVED lines=12> */
[----:B------:R-:W-:Y:S02]  /*142f0*/  FFMA.FTZ R167, R3, R230, R167 ;  /* 0x000000e603a77223 */ /* 0x000fe400000100a7 */
[----:B------:R-:W-:Y:S03]  /*14300*/  FFMA.FTZ R171, R8, R227, R171 ;  /* 0x000000e308ab7223 */ /* 0x000fe600000100ab */
[----:B------:R-:W-:Y:S01]  /*14310*/  HMMA.16816.F32.BF16 R100, R144, R114, R100 ;  /* 0x000000729064723c */ /* 0x000fe20000041864 */
[----:B------:R-:W1:Y:S02]  /*14320*/  LDSM.16.MT88.4 R112, [R156+0x2800] ;  /* 0x002800009c70783b */ /* 0x000e640000004200 */
[----:B------:R-:W-:Y:S02]  /*14330*/  FADD.FTZ R166, R166, R167 ;  /* 0x000000a7a6a67221 */ /* 0x000fe40000010000 */
[----:B------:R-:W-:Y:S03]  /*14340*/  FADD.FTZ R170, R170, R171 ;  /* 0x000000abaaaa7221 */ /* 0x000fe60000010000 */
[C---:B------:R-:W-:Y:S01]  /*14350*/  HMMA.16816.F32.BF16 R4, R104.reuse, R116, R4 ;  /* 0x000000746804723c */ /* 0x040fe20000041804 */
[----:B------:R-:W-:Y:S04]  /*14360*/  LDSM.16.MT88.4 R144, [R157+0x3000] ;  /* 0x003000009d90783b */ /* 0x000fe80000004200 */
[----:B------:R-:W-:Y:S03]  /*14370*/  FADD.FTZ R169, R169, R170 ;  /* 0x000000aaa9a97221 */ /* 0x000fe60000010000 */
        /* <DEDUP_REMOVED lines=47> */
[C---:B--2---:R-:W-:Y:S03]  /*14670*/  HMMA.16816.F32.BF16 R4, R104.reuse, R108, R4 ;  /* 0x0000006c6804723c */ /* 0x044fe60000041804 */
[----:B------:R-:W-:Y:S05]  /*14680*/  FADD.FTZ R249, R249, R244 ;  /* 0x000000f4f9f97221 */ /* 0x000fea0000010000 */
[C---:B------:R-:W-:Y:S01]  /*14690*/  HMMA.16816.F32.BF16 R12, R104.reuse, R110, R12 ;  /* 0x0000006e680c723c */ /* 0x040fe2000004180c */
[----:B------:R-:W2:Y:S07]  /*146a0*/  LDSM.16.MT88.4 R108, [R9+0x3000] ;  /* 0x00300000096c783b */ /* 0x000eae0000004200 */
[C---:B------:R-:W-:Y:S08]  /*146b0*/  HMMA.16816.F32.BF16 R16, R104.reuse, R124, R16 ;  /* 0x0000007c6810723c */ /* 0x040ff00000041810 */
[C---:B------:R-:W-:Y:S01]  /*146c0*/  HMMA.16816.F32.BF16 R20, R104.reuse, R126, R20 ;  /* 0x0000007e6814723c */ /* 0x040fe20000041814 */
[----:B------:R-:W-:Y:S07]  /*146d0*/  LDSM.16.MT88.4 R124, [R9+0x1800] ;  /* 0x00180000097c783b */ /* 0x000fee0000004200 */
[C---:B----4-:R-:W-:Y:S08]  /*146e0*/  HMMA.16816.F32.BF16 R24, R104.reuse, R120, R24 ;  /* 0x000000786818723c */ /* 0x050ff00000041818 */
        /* <DEDUP_REMOVED lines=10> */
[----:B-----5:R-:W-:Y:S01]  /*14790*/  F2FP.BF16.PACK_AB R145, R179, R178 ;  /* 0x000000b2b391723e */ /* 0x020fe200000010ff */
        /* <DEDUP_REMOVED lines=8> */
[C---:B--2---:R-:W-:Y:S04]  /*14820*/  HMMA.16816.F32.BF16 R64, R104.reuse, R108, R64 ;  /* 0x0000006c6840723c */ /* 0x044fe80000041840 */
[----:B------:R-:W-:Y:S04]  /*14830*/  FADD.FTZ R227, R177, R176 ;  /* 0x000000b0b1e37221 */ /* 0x000fe80000010000 */
        /* <DEDUP_REMOVED lines=8> */
[C---:B-1----:R-:W-:Y:S08]  /*148c0*/  HMMA.16816.F32.BF16 R88, R104.reuse, R112, R88 ;  /* 0x000000706858723c */ /* 0x042ff00000041858 */
[C---:B------:R-:W-:Y:S08]  /*148d0*/  HMMA.16816.F32.BF16 R92, R104.reuse, R114, R92 ;  /* 0x00000072685c723c */ /* 0x040ff0000004185c */
[C---:B--2---:R-:W-:Y:S08]  /*148e0*/  HMMA.16816.F32.BF16 R96, R104.reuse, R108, R96 ;  /* 0x0000006c6860723c */ /* 0x044ff00000041860 */
        /* <DEDUP_REMOVED lines=14> */
[C---:B------:R-:W-:Y:S01]  /*149d0*/  HMMA.16816.F32.BF16 R124, R144.reuse, R126, R36 ;  /* 0x0000007e907c723c */ /* 0x040fe20000041824 */
[----:B------:R-:W-:Y:S02]  /*149e0*/  @P0 IMAD.MOV.U32 R8, RZ, RZ, c[0x0][0x1e0] ;  /* 0x00007800ff080624 */ /* 0x000fe400078e00ff */
        /* <DEDUP_REMOVED lines=20> */
[----:B------:R-:W-:Y:S01]  /*14b30*/  FADD.FTZ R19, R165, R166 ;  /* 0x000000a6a5137221 */ /* 0x000fe20000010000 */
[----:B------:R-:W-:Y:S01]  /*14b40*/  @P0 SHF.L.U32 R17, R24, 0x6, RZ ;  /* 0x0000000618110819 */ /* 0x000fe200000006ff */
[C---:B-----5:R-:W-:Y:S03]  /*14b50*/  HMMA.16816.F32.BF16 R80, R144.reuse, R20, R80 ;  /* 0x000000149050723c */ /* 0x060fe60000041850 */
[----:B------:R-:W-:Y:S01]  /*14b60*/  FADD.FTZ R19, R164, R19 ;  /* 0x00000013a4137221 */ /* 0x000fe20000010000 */
[----:B------:R-:W-:Y:S03]  /*14b70*/  @P0 SHF.L.U64.HI R3, R24, 0x6, R3 ;  /* 0x0000000618030819 */ /* 0x000fe60000010203 */
[----:B------:R-:W-:Y:S01]  /*14b80*/  FADD.FTZ R196, R196, R19 ;  /* 0x00000013c4c47221 */ /* 0x000fe20000010000 */
[C---:B------:R-:W-:Y:S01]  /*14b90*/  @P0 LEA R19, P1, R8.reuse, R17, 0x5 ;  /* 0x0000001108130211 */ /* 0x040fe200078228ff */
[C---:B------:R-:W-:Y:S03]  /*14ba0*/  HMMA.16816.F32.BF16 R84, R144.reuse, R22, R84 ;  /* 0x000000169054723c */ /* 0x040fe60000041854 */
[----:B------:R-:W-:Y:S01]  /*14bb0*/  @P0 LEA.HI.X R21, R8, R3, R16, 0x5, P1 ;  /* 0x0000000308150211 */ /* 0x000fe200008f2c10 */
[----:B------:R-:W-:Y:S01]  /*14bc0*/  FADD.FTZ R237, R237, R196 ;  /* 0x000000c4eded7221 */ /* 0x000fe20000010000 */
[C---:B------:R-:W-:Y:S01]  /*14bd0*/  ISETP.GE.AND P1, PT, R226.reuse, 0x1, PT ;  /* 0x00000001e200780c */ /* 0x040fe20003f26270 */
[----:B------:R-:W-:Y:S01]  /*14be0*/  IMAD.MOV.U32 R196, RZ, RZ, R236 ;  /* 0x000000ffffc47224 */ /* 0x000fe200078e00ec */
[----:B------:R-:W-:Y:S01]  /*14bf0*/  IADD3 R226, R226, 0x1, RZ ;  /* 0x00000001e2e27810 */ /* 0x000fe20007ffe0ff */
[C---:B-1----:R-:W-:Y:S04]  /*14c00*/  HMMA.16816.F32.BF16 R88, R144.reuse, R4, R88 ;  /* 0x000000049058723c */ /* 0x042fe80000041858 */
[----:B------:R-:W-:Y:S01]  /*14c10*/  SEL R226, R226, RZ, !P1 ;  /* 0x000000ffe2e27207 */ /* 0x000fe20004800000 */
[----:B------:R-:W-:Y:S01]  /*14c20*/  FADD.FTZ R240, R240, R237 ;  /* 0x000000edf0f07221 */ /* 0x000fe20000010000 */
[-C--:B------:R-:W-:Y:S02]  /*14c30*/  @P0 IADD3 R17, P1, R17, R228.reuse, RZ ;  /* 0x000000e411110210 */ /* 0x080fe40007f3e0ff */
[----:B------:R-:W-:Y:S01]  /*14c40*/  @P0 IADD3 R19, P5, R19, R228, RZ ;  /* 0x000000e413130210 */ /* 0x000fe20007fbe0ff */
[C---:B------:R-:W-:Y:S03]  /*14c50*/  HMMA.16816.F32.BF16 R92, R144.reuse, R6, R92 ;  /* 0x00000006905c723c */ /* 0x040fe6000004185c */
[----:B------:R-:W-:Y:S01]  /*14c60*/  @P0 LEA R20, P6, R17, c[0x0][0x1c8], 0x1 ;  /* 0x0000720011140a11 */ /* 0x000fe200078c08ff */
[----:B------:R-:W-:Y:S01]  /*14c70*/  FADD.FTZ R241, R241, R240 ;  /* 0x000000f0f1f17221 */ /* 0x000fe20000010000 */
[-C--:B------:R-:W-:Y:S01]  /*14c80*/  @P0 IADD3.X R8, R3, R222.reuse, RZ, P1, !PT ;  /* 0x000000de03080210 */ /* 0x080fe20000ffe4ff */
[----:B------:R-:W-:Y:S01]  /*14c90*/  @P0 IMAD R3, R226, 0x6000, R11 ;  /* 0x00006000e2030824 */ /* 0x000fe200078e020b */
[----:B------:R-:W-:Y:S01]  /*14ca0*/  @P0 IADD3.X R16, R21, R222, RZ, P5, !PT ;  /* 0x000000de15100210 */ /* 0x000fe20002ffe4ff */
[----:B------:R-:W-:Y:S01]  /*14cb0*/  FADD.FTZ R246, R246, R241 ;  /* 0x000000f1f6f67221 */ /* 0x000fe20000010000 */
[----:B------:R-:W-:Y:S02]  /*14cc0*/  @P0 LEA.HI.X R21, R17, c[0x0][0x1cc], R8, 0x1, P6 ;  /* 0x0000730011150a11 */ /* 0x000fe400030f0c08 */
[----:B------:R-:W-:Y:S01]  /*14cd0*/  @P0 ISETP.GE.AND P1, PT, R206, c[0x0][0x1d4], PT ;  /* 0x00007500ce000a0c */ /* 0x000fe20003f26270 */
[C---:B--2---:R-:W-:Y:S02]  /*14ce0*/  HMMA.16816.F32.BF16 R96, R144.reuse, R12, R96 ;  /* 0x0000000c9060723c */ /* 0x044fe40000041860 */
[----:B------:R-:W-:Y:S01]  /*14cf0*/  @!PT LDS RZ, [RZ] ;  /* 0x00000000fffff984 */ /* 0x000fe20000000800 */
[----:B------:R-:W-:Y:S01]  /*14d00*/  @!PT LDS RZ, [RZ] ;  /* 0x00000000fffff984 */ /* 0x000fe20000000800 */
[----:B------:R-:W-:Y:S01]  /*14d10*/  @!PT LDS RZ, [RZ] ;  /* 0x00000000fffff984 */ /* 0x000fe20000000800 */
[----:B------:R1:W-:Y:S01]  /*14d20*/  @P0 LDGSTS.E.BYPASS.LTC128B.128 [R3], [R20.64], !P3 ;  /* 0x0000000014030fae */ /* 0x0003e2000d901d48 */
[----:B------:R-:W-:Y:S01]  /*14d30*/  @P0 LEA R4, P4, R19, c[0x0][0x1c8], 0x1 ;  /* 0x0000720013040a11 */ /* 0x000fe200078808ff */
[----:B------:R-:W-:Y:S01]  /*14d40*/  FADD.FTZ R247, R247, R246 ;  /* 0x000000f6f7f77221 */ /* 0x000fe20000010000 */
[----:B------:R-:W-:Y:S02]  /*14d50*/  IADD3 R6, R191, 0x1, RZ ;  /* 0x00000001bf067810 */ /* 0x000fe40007ffe0ff */
[----:B------:R-:W-:Y:S01]  /*14d60*/  @P0 LEA.HI.X R5, R19, c[0x0][0x1cc], R16, 0x1, P4 ;  /* 0x0000730013050a11 */ /* 0x000fe200020f0c10 */
[----:B------:R-:W-:Y:S01]  /*14d70*/  FADD.FTZ R242, R242, R247 ;  /* 0x000000f7f2f27221 */ /* 0x000fe20000010000 */
[----:B------:R-:W-:Y:S01]  /*14d80*/  HMMA.16816.F32.BF16 R100, R144, R14, R100 ;  /* 0x0000000e9064723c */ /* 0x000fe20000041864 */
[----:B------:R1:W-:Y:S02]  /*14d90*/  @P0 LDGSTS.E.BYPASS.LTC128B.128 [R3+0x2000], [R20.64+0x80], !P2 ;  /* 0x0200008014030fae */ /* 0x0003e4000d101d48 */
[----:B------:R-:W-:Y:S01]  /*14da0*/  FADD.FTZ R243, R243, R242 ;  /* 0x000000f2f3f37221 */ /* 0x000fe20000010000 */
[----:B------:R-:W-:Y:S03]  /*14db0*/  MOV R8, R0 ;  /* 0x0000000000087202 */ /* 0x000fe60000000f00 */
[----:B------:R-:W-:Y:S02]  /*14dc0*/  FADD.FTZ R178, R178, R243 ;  /* 0x000000f3b2b27221 */ /* 0x000fe40000010000 */
[----:B------:R1:W-:Y:S03]  /*14dd0*/  @P0 LDGSTS.E.BYPASS.LTC128B.128 [R3+0x4000], [R20.64+0x100], !P1 ;  /* 0x0400010014030fae */ /* 0x0003e6000c901d48 */
[----:B------:R-:W-:Y:S04]  /*14de0*/  FADD.FTZ R179, R179, R178 ;  /* 0x000000b2b3b37221 */ /* 0x000fe80000010000 */
[----:B------:R-:W-:Y:S01]  /*14df0*/  FADD.FTZ R174, R174, R179 ;  /* 0x000000b3aeae7221 */ /* 0x000fe20000010000 */
[----:B------:R1:W-:Y:S03]  /*14e00*/  @P0 LDGSTS.E.BYPASS.LTC128B.128 [R3+0x1000], [R4.64], !P3 ;  /* 0x0100000004030fae */ /* 0x0003e6000d901d48 */
[----:B------:R-:W-:Y:S05]  /*14e10*/  FADD.FTZ R230, R173, R174 ;  /* 0x000000aeade67221 */ /* 0x000fea0000010000 */
[----:B------:R1:W-:Y:S08]  /*14e20*/  @P0 LDGSTS.E.BYPASS.LTC128B.128 [R3+0x3000], [R4.64+0x80], !P2 ;  /* 0x0300008004030fae */ /* 0x0003f0000d101d48 */
[----:B------:R1:W-:Y:S01]  /*14e30*/  @P0 LDGSTS.E.BYPASS.LTC128B.128 [R3+0x5000], [R4.64+0x100], !P1 ;  /* 0x0500010004030fae */ /* 0x0003e2000c901d48 */
[----:B------:R-:W-:Y:S02]  /*14e40*/  ISETP.GT.AND P0, PT, R234, R235, PT ;  /* 0x000000ebea00720c */ /* 0x000fe40003f04270 */
[----:B------:R-:W-:Y:S02]  /*14e50*/  ISETP.GE.AND P1, PT, R191, 0x1, PT ;  /* 0x00000001bf00780c */ /* 0x000fe40003f26270 */
[----:B------:R-:W-:Y:S02]  /*14e60*/  MOV R234, R236 ;  /* 0x000000ec00ea7202 */ /* 0x000fe40000000f00 */
[----:B------:R-:W-:Y:S01]  /*14e70*/  SEL R191, R6, RZ, !P1 ;  /* 0x000000ff06bf7207 */ /* 0x000fe20004800000 */
[----:B------:R-:W0:Y:S01]  /*14e80*/  LDGDEPBAR ;  /* 0x00000000000079af */ /* 0x000e220000000000 */
[----:B-1----:R-:W-:Y:S05]  /*14e90*/  MOV R3, R2 ;  /* 0x0000000200037202 */ /* 0x002fea0000000f00 */
[----:B------:R-:W-:-:S05]  /*14ea0*/  @P0 BRA `(.L_x_2350) ;  /* 0xffffd21000000947 */ /* 0x000fca000383ffff */
.L_x_2349:
[----:B------:R-:W-:-:S13]  /*14eb0*/  ISETP.GE.AND P0, PT, R196, R223, PT ;  /* 0x000000dfc400720c */ /* 0x000fda0003f06270 */
[----:B------:R-:W-:Y:S05]  /*14ec0*/  @!P0 BRA `(.L_x_2351) ;  /* 0x0000291000008947 */ /* 0x000fea0003800000 */
[----:B------:R-:W-:Y:S02]  /*14ed0*/  MOV R3, R0 ;  /* 0x0000000000037202 */ /* 0x000fe40000000f00 */
[----:B------:R-:W-:Y:S02]  /*14ee0*/  MOV R9, R2 ;  /* 0x0000000200097202 */ /* 0x000fe40000000f00 */
.L_x_2352:
        /* <DEDUP_REMOVED lines=22> */
[----:B-1----:R-:W1:Y:S01]  /*15050*/  LDSM.16.M88.4 R12, [R180] ;  /* 0x00000000b40c783b */ /* 0x002e620000000200 */
[----:B------:R-:W-:Y:S02]  /*15060*/  @!P0 IADD3 R160, P5, R163, R224, RZ ;  /* 0x000000e0a3a08210 */ /* 0x000fe40007fbe0ff */
[----:B------:R-:W-:Y:S02]  /*15070*/  @!P0 LEA R172, P6, R161, c[0x0][0x1f8], 0x1 ;  /* 0x00007e00a1ac8a11 */ /* 0x000fe400078c08ff */
[----:B------:R-:W-:Y:S02]  /*15080*/  @!P0 ISETP.GE.AND P2, PT, R207, c[0x0][0x1d4], PT ;  /* 0x00007500cf008a0c */ /* 0x000fe40003f46270 */
[----:B------:R-:W-:Y:S01]  /*15090*/  @!P0 SHF.L.U64.HI R0, R32, 0x6, R0 ;  /* 0x0000000620008819 */ /* 0x000fe20000010200 */
[----:B------:R-:W2:Y:S03]  /*150a0*/  LDSM.16.M88.4 R20, [R180+0x800] ;  /* 0x00080000b414783b */ /* 0x000ea60000000200 */
[----:B------:R-:W-:Y:S02]  /*150b0*/  @!P0 LEA.HI.X R2, R2, R0, R165, 0x5, P1 ;  /* 0x0000000002028211 */ /* 0x000fe400008f2ca5 */
[----:B------:R-:W-:Y:S02]  /*150c0*/  @!P0 ISETP.GE.AND P1, PT, R206, c[0x0][0x1d4], PT ;  /* 0x00007500ce008a0c */ /* 0x000fe40003f26270 */
[-C--:B------:R-:W-:Y:S01]  /*150d0*/  @!P0 IADD3.X R163, R2, R219.reuse, RZ, P5, !PT ;  /* 0x000000db02a38210 */ /* 0x080fe20002ffe4ff */
[----:B------:R-:W3:Y:S01]  /*150e0*/  LDSM.16.M88.4 R28, [R180+0x1000] ;  /* 0x00100000b41c783b */ /* 0x000ee20000000200 */
[----:B------:R-:W-:Y:S02]  /*150f0*/  IADD3 R2, R193, R8, RZ ;  /* 0x00000008c1027210 */ /* 0x000fe40007ffe0ff */
[----:B------:R-:W-:Y:S02]  /*15100*/  @!P0 IADD3.X R0, R0, R219, RZ, P4, !PT ;  /* 0x000000db00008210 */ /* 0x000fe400027fe4ff */
[C---:B------:R-:W-:Y:S02]  /*15110*/  @!P0 LEA R178, P4, R160.reuse, c[0x0][0x1f8], 0x1 ;  /* 0x00007e00a0b28a11 */ /* 0x040fe400078808ff */
[----:B------:R-:W-:Y:S01]  /*15120*/  @!P0 LEA.HI.X R173, R161, c[0x0][0x1fc], R0, 0x1, P6 ;  /* 0x00007f00a1ad8a11 */ /* 0x000fe200030f0c00 */
[----:B------:R-:W4:Y:S01]  /*15130*/  LDSM.16.M88.4 R144, [R180+0x1800] ;  /* 0x00180000b490783b */ /* 0x000f220000000200 */
[----:B------:R-:W-:Y:S02]  /*15140*/  IADD3 R0, R193, R180, RZ ;  /* 0x000000b4c1007210 */ /* 0x000fe40007ffe0ff */
[----:B------:R-:W-:Y:S05]  /*15150*/  @!P0 LEA.HI.X R179, R160, c[0x0][0x1fc], R163, 0x1, P4 ;  /* 0x00007f00a0b38a11 */ /* 0x000fea00020f0ca3 */
[----:B------:R-:W-:Y:S01]  /*15160*/  LDSM.16.M88.4 R148, [R187] ;  /* 0x00000000bb94783b */ /* 0x000fe20000000200 */
[C---:B-1----:R-:W-:Y:S07]  /*15170*/  HMMA.16816.F32.BF16 R4, R36.reuse, R12, RZ ;  /* 0x0000000c2404723c */ /* 0x042fee00000418ff */
[----:B------:R-:W1:Y:S01]  /*15180*/  LDSM.16.M88.4 R152, [R8] ;  /* 0x000000000898783b */ /* 0x000e620000000200 */
[C---:B------:R-:W-:Y:S07]  /*15190*/  HMMA.16816.F32.BF16 R12, R36.reuse, R14, RZ ;  /* 0x0000000e240c723c */ /* 0x040fee00000418ff */
[----:B------:R-:W5:Y:S01]  /*151a0*/  LDSM.16.M88.4 R156, [R8+0x800] ;  /* 0x00080000089c783b */ /* 0x000f620000000200 */
[C---:B--2---:R-:W-:Y:S07]  /*151b0*/  HMMA.16816.F32.BF16 R16, R36.reuse, R20, RZ ;  /* 0x000000142410723c */ /* 0x044fee00000418ff */
[----:B------:R-:W-:Y:S01]  /*151c0*/  LDSM.16.M88.4 R160, [R8+0x1800] ;  /* 0x0018000008a0783b */ /* 0x000fe20000000200 */
[C---:B------:R-:W-:Y:S08]  /*151d0*/  HMMA.16816.F32.BF16 R20, R36.reuse, R22, RZ ;  /* 0x000000162414723c */ /* 0x040ff000000418ff */
[C---:B---3--:R-:W-:Y:S08]  /*151e0*/  HMMA.16816.F32.BF16 R24, R36.reuse, R28, RZ ;  /* 0x0000001c2418723c */ /* 0x048ff000000418ff */
[C---:B------:R-:W-:Y:S08]  /*151f0*/  HMMA.16816.F32.BF16 R28, R36.reuse, R30, RZ ;  /* 0x0000001e241c723c */ /* 0x040ff000000418ff */
[C---:B----4-:R-:W-:Y:S08]  /*15200*/  HMMA.16816.F32.BF16 R32, R36.reuse, R144, RZ ;  /* 0x000000902420723c */ /* 0x050ff000000418ff */
[----:B------:R-:W-:Y:S01]  /*15210*/  HMMA.16816.F32.BF16 R36, R36, R146, RZ ;  /* 0x000000922424723c */ /* 0x000fe200000418ff */
[----:B------:R-:W2:Y:S07]  /*15220*/  LDSM.16.M88.4 R144, [R8+0x1000] ;  /* 0x001000000890783b */ /* 0x000eae0000000200 */
[C---:B-1----:R-:W-:Y:S01]  /*15230*/  HMMA.16816.F32.BF16 R4, R148.reuse, R152, R4 ;  /* 0x000000989404723c */ /* 0x042fe20000041804 */
[----:B------:R-:W-:Y:S01]  /*15240*/  @!PT LDS RZ, [RZ] ;  /* 0x00000000fffff984 */ /* 0x000fe20000000800 */
[----:B------:R-:W-:Y:S01]  /*15250*/  @!PT LDS RZ, [RZ] ;  /* 0x00000000fffff984 */ /* 0x000fe20000000800 */
[----:B------:R-:W-:Y:S01]  /*15260*/  @!PT LDS RZ, [RZ] ;  /* 0x00000000fffff984 */ /* 0x000fe20000000800 */
[----:B------:R1:W-:Y:S07]  /*15270*/  @!P0 LDGSTS.E.BYPASS.LTC128B.128 [R176], [R172.64], !P3 ;  /* 0x00000000acb08fae */ /* 0x0003ee000d901d48 */
[C---:B------:R-:W-:Y:S01]  /*15280*/  HMMA.16816.F32.BF16 R12, R148.reuse, R154, R12 ;  /* 0x0000009a940c723c */ /* 0x040fe2000004180c */
[----:B------:R1:W-:Y:S07]  /*15290*/  @!P0 LDGSTS.E.BYPASS.LTC128B.128 [R176+0x2000], [R172.64+0x80], !P2 ;  /* 0x02000080acb08fae */ /* 0x0003ee000d101d48 */
[C---:B-----5:R-:W-:Y:S01]  /*152a0*/  HMMA.16816.F32.BF16 R16, R148.reuse, R156, R16 ;  /* 0x0000009c9410723c */ /* 0x060fe20000041810 */
[----:B------:R1:W-:Y:S07]  /*152b0*/  @!P0 LDGSTS.E.BYPASS.LTC128B.128 [R176+0x4000], [R172.64+0x100], !P1 ;  /* 0x04000100acb08fae */ /* 0x0003ee000c901d48 */
[C---:B------:R-:W-:Y:S01]  /*152c0*/  HMMA.16816.F32.BF16 R20, R148.reuse, R158, R20 ;  /* 0x0000009e9414723c */ /* 0x040fe20000041814 */
[----:B------:R3:W-:Y:S07]  /*152d0*/  @!P0 LDGSTS.E.BYPASS.LTC128B.128 [R176+0x1000], [R178.64], !P3 ;  /* 0x01000000b2b08fae */ /* 0x0007ee000d901d48 */
[C---:B--2---:R-:W-:Y:S01]  /*152e0*/  HMMA.16816.F32.BF16 R24, R148.reuse, R144, R24 ;  /* 0x000000909418723c */ /* 0x044fe20000041818 */
[----:B------:R3:W-:Y:S02]  /*152f0*/  @!P0 LDGSTS.E.BYPASS.LTC128B.128 [R176+0x3000], [R178.64+0x80], !P2 ;  /* 0x03000080b2b08fae */ /* 0x0007e4000d101d48 */
[C---:B------:R-:W-:Y:S02]  /*15300*/  ISETP.GE.AND P2, PT, R226.reuse, 0x1, PT ;  /* 0x00000001e200780c */ /* 0x040fe40003f46270 */
[----:B------:R-:W-:Y:S03]  /*15310*/  IADD3 R226, R226, 0x1, RZ ;  /* 0x00000001e2e27810 */ /* 0x000fe60007ffe0ff */
[C---:B------:R-:W-:Y:S01]  /*15320*/  HMMA.16816.F32.BF16 R28, R148.reuse, R146, R28 ;  /* 0x00000092941c723c */ /* 0x040fe2000004181c */
[----:B------:R3:W-:Y:S07]  /*15330*/  @!P0 LDGSTS.E.BYPASS.LTC128B.128 [R176+0x5000], [R178.64+0x100], !P1 ;  /* 0x05000100b2b08fae */ /* 0x0007ee000c901d48 */
[C---:B------:R-:W-:Y:S01]  /*15340*/  HMMA.16816.F32.BF16 R32, R148.reuse, R160, R32 ;  /* 0x000000a09420723c */ /* 0x040fe20000041820 */
[----:B------:R-:W-:Y:S07]  /*15350*/  LDSM.16.M88.4 R152, [R186] ;  /* 0x00000000ba98783b */ /* 0x000fee0000000200 */
[----:B------:R-:W-:Y:S01]  /*15360*/  HMMA.16816.F32.BF16 R36, R148, R162, R36 ;  /* 0x000000a29424723c */ /* 0x000fe20000041824 */
[----:B------:R-:W2:Y:S08]  /*15370*/  LDSM.16.M88.4 R164, [R0] ;  /* 0x0000000000a4783b */ /* 0x000eb00000000200 */
[----:B------:R-:W4:Y:S08]  /*15380*/  LDSM.16.M88.4 R168, [R0+0x800] ;  /* 0x0008000000a8783b */ /* 0x000f300000000200 */
[----:B------:R-:W5:Y:S08]  /*15390*/  LDSM.16.M88.4 R156, [R0+0x1000] ;  /* 0x00100000009c783b */ /* 0x000f700000000200 */
[----:B------:R-:W0:Y:S08]  /*153a0*/  LDGDEPBAR ;  /* 0x00000000000079af */ /* 0x000e300000000000 */
[----:B-1----:R-:W1:Y:S01]  /*153b0*/  LDSM.16.M88.4 R172, [R0+0x1800] ;  /* 0x0018000000ac783b */ /* 0x002e620000000200 */
[C---:B--2---:R-:W-:Y:S07]  /*153c0*/  HMMA.16816.F32.BF16 R4, R152.reuse, R164, R4 ;  /* 0x000000a49804723c */ /* 0x044fee0000041804 */
[----:B------:R-:W-:Y:S01]  /*153d0*/  LDSM.16.M88.4 R144, [R185] ;  /* 0x00000000b990783b */ /* 0x000fe20000000200 */
[C---:B------:R-:W-:Y:S07]  /*153e0*/  HMMA.16816.F32.BF16 R12, R152.reuse, R166, R12 ;  /* 0x000000a6980c723c */ /* 0x040fee000004180c */
[----:B---3--:R-:W2:Y:S01]  /*153f0*/  LDSM.16.M88.4 R176, [R2] ;  /* 0x0000000002b0783b */ /* 0x008ea20000000200 */
[C---:B----4-:R-:W-:Y:S07]  /*15400*/  HMMA.16816.F32.BF16 R16, R152.reuse, R168, R16 ;  /* 0x000000a89810723c */ /* 0x050fee0000041810 */
[----:B------:R-:W3:Y:S01]  /*15410*/  LDSM.16.M88.4 R148, [R2+0x800] ;  /* 0x000800000294783b */ /* 0x000ee20000000200 */
[C---:B------:R-:W-:Y:S07]  /*15420*/  HMMA.16816.F32.BF16 R20, R152.reuse, R170, R20 ;  /* 0x000000aa9814723c */ /* 0x040fee0000041814 */
[----:B------:R-:W4:Y:S01]  /*15430*/  LDSM.16.M88.4 R160, [R2+0x1000] ;  /* 0x0010000002a0783b */ /* 0x000f220000000200 */
[C---:B-----5:R-:W-:Y:S07]  /*15440*/  HMMA.16816.F32.BF16 R24, R152.reuse, R156, R24 ;  /* 0x0000009c9818723c */ /* 0x060fee0000041818 */
[----:B------:R-:W5:Y:S01]  /*15450*/  LDSM.16.M88.4 R164, [R2+0x1800] ;  /* 0x0018000002a4783b */ /* 0x000f620000000200 */
[C---:B------:R-:W-:Y:S07]  /*15460*/  HMMA.16816.F32.BF16 R28, R152.reuse, R158, R28 ;  /* 0x0000009e981c723c */ /* 0x040fee000004181c */
[----:B------:R-:W-:Y:S01]  /*15470*/  LDSM.16.M88.4 R156, [R180+0x2000] ;  /* 0x00200000b49c783b */ /* 0x000fe20000000200 */
[C---:B-1----:R-:W-:Y:S07]  /*15480*/  HMMA.16816.F32.BF16 R32, R152.reuse, R172, R32 ;  /* 0x000000ac9820723c */ /* 0x042fee0000041820 */
[----:B------:R-:W-:Y:S01]  /*15490*/  LDSM.16.M88.4 R168, [R180+0x2800] ;  /* 0x00280000b4a8783b */ /* 0x000fe20000000200 */
[----:B------:R-:W-:Y:S07]  /*154a0*/  HMMA.16816.F32.BF16 R36, R152, R174, R36 ;  /* 0x000000ae9824723c */ /* 0x000fee0000041824 */
[----:B------:R-:W1:Y:S01]  /*154b0*/  LDSM.16.M88.4 R152, [R190+0x4000] ;  /* 0x00400000be98783b */ /* 0x000e620000000200 */
[C---:B--2---:R-:W-:Y:S07]  /*154c0*/  HMMA.16816.F32.BF16 R4, R144.reuse, R176, R4 ;  /* 0x000000b09004723c */ /* 0x044fee0000041804 */
[----:B------:R-:W-:Y:S01]  /*154d0*/  LDSM.16.M88.4 R172, [R187+0x4000] ;  /* 0x00400000bbac783b */ /* 0x000fe20000000200 */
[C---:B------:R-:W-:Y:S07]  /*154e0*/  HMMA.16816.F32.BF16 R12, R144.reuse, R178, R12 ;  /* 0x000000b2900c723c */ /* 0x040fee000004180c */
[----:B------:R-:W-:Y:S01]  /*154f0*/  LDSM.16.M88.4 R176, [R8+0x2000] ;  /* 0x0020000008b0783b */ /* 0x000fe20000000200 */
[C---:B---3--:R-:W-:Y:S08]  /*15500*/  HMMA.16816.F32.BF16 R16, R144.reuse, R148, R16 ;  /* 0x000000949010723c */ /* 0x048ff00000041810 */
[C---:B------:R-:W-:Y:S01]  /*15510*/  HMMA.16816.F32.BF16 R20, R144.reuse, R150, R20 ;  /* 0x000000969014723c */ /* 0x040fe20000041814 */
[----:B------:R-:W2:Y:S07]  /*15520*/  LDSM.16.M88.4 R148, [R180+0x3000] ;  /* 0x00300000b494783b */ /* 0x000eae0000000200 */
[C---:B----4-:R-:W-:Y:S08]  /*15530*/  HMMA.16816.F32.BF16 R24, R144.reuse, R160, R24 ;  /* 0x000000a09018723c */ /* 0x050ff00000041818 */
[C---:B------:R-:W-:Y:S01]  /*15540*/  HMMA.16816.F32.BF16 R28, R144.reuse, R162, R28 ;  /* 0x000000a2901c723c */ /* 0x040fe2000004181c */
[----:B------:R-:W3:Y:S07]  /*15550*/  LDSM.16.M88.4 R160, [R180+0x3800] ;  /* 0x00380000b4a0783b */ /* 0x000eee0000000200 */
[C---:B-----5:R-:W-:Y:S08]  /*15560*/  HMMA.16816.F32.BF16 R32, R144.reuse, R164, R32 ;  /* 0x000000a49020723c */ /* 0x060ff00000041820 */
[----:B------:R-:W-:Y:S01]  /*15570*/  HMMA.16816.F32.BF16 R36, R144, R166, R36 ;  /* 0x000000a69024723c */ /* 0x000fe20000041824 */
[----:B------:R-:W4:Y:S07]  /*15580*/  LDSM.16.M88.4 R144, [R8+0x2800] ;  /* 0x002800000890783b */ /* 0x000f2e0000000200 */
[C---:B-1----:R-:W-:Y:S01]  /*15590*/  HMMA.16816.F32.BF16 R4, R152.reuse, R156, R4 ;  /* 0x0000009c9804723c */ /* 0x042fe20000041804 */
[----:B------:R-:W-:Y:S07]  /*155a0*/  LDSM.16.M88.4 R164, [R8+0x3800] ;  /* 0x0038000008a4783b */ /* 0x000fee0000000200 */
        /* <DEDUP_REMOVED lines=34> */
[C---:B-1----:R-:W-:Y:S08]  /*157d0*/  HMMA.16816.F32.BF16 R32, R148.reuse, R156, R32 ;  /* 0x0000009c9420723c */ /* 0x042ff00000041820 */
[----:B------:R-:W-:Y:S01]  /*157e0*/  HMMA.16816.F32.BF16 R36, R148, R158, R36 ;  /* 0x0000009e9424723c */ /* 0x000fe20000041824 */
[----:B------:R-:W-:Y:S07]  /*157f0*/  LDSM.16.M88.4 R148, [R190+0x8000] ;  /* 0x00800000be94783b */ /* 0x000fee0000000200 */
[C---:B------:R-:W-:Y:S01]  /*15800*/  HMMA.16816.F32.BF16 R4, R160.reuse, R176, R4 ;  /* 0x000000b0a004723c */ /* 0x040fe20000041804 */
[----:B------:R-:W1:Y:S07]  /*15810*/  LDSM.16.M88.4 R156, [R180+0x4000] ;  /* 0x00400000b49c783b */ /* 0x000e6e0000000200 */
[C---:B------:R-:W-:Y:S01]  /*15820*/  HMMA.16816.F32.BF16 R12, R160.reuse, R178, R12 ;  /* 0x000000b2a00c723c */ /* 0x040fe2000004180c */
[----:B------:R-:W-:Y:S07]  /*15830*/  LDSM.16.M88.4 R176, [R8+0x4000] ;  /* 0x0040000008b0783b */ /* 0x000fee0000000200 */
[C---:B-----5:R-:W-:Y:S08]  /*15840*/  HMMA.16816.F32.BF16 R16, R160.reuse, R164, R16 ;  /* 0x000000a4a010723c */ /* 0x060ff00000041810 */
[C---:B------:R-:W-:Y:S01]  /*15850*/  HMMA.16816.F32.BF16 R20, R160.reuse, R166, R20 ;  /* 0x000000a6a014723c */ /* 0x040fe20000041814 */
[----:B------:R-:W4:Y:S07]  /*15860*/  LDSM.16.M88.4 R164, [R180+0x5800] ;  /* 0x00580000b4a4783b */ /* 0x000f2e0000000200 */
[C---:B--2---:R-:W-:Y:S01]  /*15870*/  HMMA.16816.F32.BF16 R24, R160.reuse, R152, R24 ;  /* 0x00000098a018723c */ /* 0x044fe20000041818 */
[----:B------:R-:W-:Y:S07]  /*15880*/  LDSM.16.M88.4 R180, [R2+0x4000] ;  /* 0x0040000002b4783b */ /* 0x000fee0000000200 */
[C---:B------:R-:W-:Y:S01]  /*15890*/  HMMA.16816.F32.BF16 R28, R160.reuse, R154, R28 ;  /* 0x0000009aa01c723c */ /* 0x040fe2000004181c */
[----:B------:R-:W2:Y:S07]  /*158a0*/  LDSM.16.M88.4 R152, [R187+0x8000] ;  /* 0x00800000bb98783b */ /* 0x000eae0000000200 */
[C---:B---3--:R-:W-:Y:S08]  /*158b0*/  HMMA.16816.F32.BF16 R32, R160.reuse, R144, R32 ;  /* 0x00000090a020723c */ /* 0x048ff00000041820 */
[----:B------:R-:W-:Y:S01]  /*158c0*/  HMMA.16816.F32.BF16 R36, R160, R146, R36 ;  /* 0x00000092a024723c */ /* 0x000fe20000041824 */
[----:B------:R-:W3:Y:S07]  /*158d0*/  LDSM.16.M88.4 R144, [R8+0x4800] ;  /* 0x004800000890783b */ /* 0x000eee0000000200 */
[C---:B-1----:R-:W-:Y:S01]  /*158e0*/  HMMA.16816.F32.BF16 R4, R148.reuse, R156, R4 ;  /* 0x0000009c9404723c */ /* 0x042fe20000041804 */
[----:B------:R-:W-:Y:S07]  /*158f0*/  LDSM.16.M88.4 R160, [R8+0x5800] ;  /* 0x0058000008a0783b */ /* 0x000fee0000000200 */
[C---:B------:R-:W-:Y:S01]  /*15900*/  HMMA.16816.F32.BF16 R12, R148.reuse, R158, R12 ;  /* 0x0000009e940c723c */ /* 0x040fe2000004180c */
[----:B------:R-:W1:Y:S07]  /*15910*/  LDSM.16.M88.4 R156, [R8+0x5000] ;  /* 0x00500000089c783b */ /* 0x000e6e0000000200 */
        /* <DEDUP_REMOVED lines=40> */
[----:B------:R-:W-:Y:S04]  /*15ba0*/  FMNMX.FTZ R153, R5, R0, !PT ;  /* 0x0000000005997209 */ /* 0x000fe80007810000 */
        /* <DEDUP_REMOVED lines=38> */
[----:B-1----:R-:W-:Y:S05]  /*15e10*/  FMNMX.FTZ R2, R149, R2, !PT ;  /* 0x0000000295027209 */ /* 0x002fea0007810000 */
[C---:B------:R-:W-:Y:S02]  /*15e20*/  FMUL.FTZ R176, R2.reuse, c[0x0][0x2d0] ;  /* 0x0000b40002b07a20 */ /* 0x040fe40000410000 */
[----:B------:R-:W-:Y:S02]  /*15e30*/  FADD.FTZ R9, -R2, R9 ;  /* 0x0000000902097221 */ /* 0x000fe40000010100 */
[--C-:B------:R-:W-:Y:S01]  /*15e40*/  FFMA.FTZ R169, R12, c[0x0][0x2d0], -R176.reuse ;  /* 0x0000b4000ca97a23 */ /* 0x100fe200000108b0 */
[----:B--2---:R-:W-:Y:S01]  /*15e50*/  FMNMX.FTZ R0, R147, R0, !PT ;  /* 0x0000000093007209 */ /* 0x004fe20007810000 */
[----:B------:R-:W-:Y:S02]  /*15e60*/  IMAD R12, R191, 0x6000, RZ ;  /* 0x00006000bf0c7824 */ /* 0x000fe400078e02ff */
[----:B------:R-:W-:Y:S02]  /*15e70*/  FMUL.FTZ R8, R9, c[0x0][0x2d0] ;  /* 0x0000b40009087a20 */ /* 0x000fe40000410000 */
[----:B------:R-:W-:Y:S01]  /*15e80*/  FADD.FTZ R9, -R0, R3 ;  /* 0x0000000300097221 */ /* 0x000fe20000010100 */
[----:B------:R-:W-:Y:S01]  /*15e90*/  IADD3 R166, R184, R12, RZ ;  /* 0x0000000cb8a67210 */ /* 0x000fe20007ffe0ff */
[----:B------:R-:W-:Y:S01]  /*15ea0*/  FMUL.FTZ R175, R0, c[0x0][0x2d0] ;  /* 0x0000b40000af7a20 */ /* 0x000fe20000410000 */
[----:B------:R-:W-:Y:S01]  /*15eb0*/  MUFU.EX2 R169, R169 ;  /* 0x000000a900a97308 */ /* 0x000fe20000000800 */
[----:B------:R-:W-:Y:S01]  /*15ec0*/  FMUL.FTZ R3, R9, c[0x0][0x2d0] ;  /* 0x0000b40009037a20 */ /* 0x000fe20000410000 */
[----:B------:R-:W-:Y:S01]  /*15ed0*/  IADD3 R9, R189, R166, RZ ;  /* 0x000000a6bd097210 */ /* 0x000fe20007ffe0ff */
[----:B------:R-:W1:Y:S01]  /*15ee0*/  LDSM.16.MT88.4 R144, [R166] ;  /* 0x00000000a690783b */ /* 0x000e620000004200 */
[--C-:B------:R-:W-:Y:S01]  /*15ef0*/  FFMA.FTZ R167, R4, c[0x0][0x2d0], -R176.reuse ;  /* 0x0000b40004a77a23 */ /* 0x100fe200000108b0 */
[----:B------:R-:W-:Y:S01]  /*15f00*/  IADD3 R164, R139, R12, RZ ;  /* 0x0000000c8ba47210 */ /* 0x000fe20007ffe0ff */
[--C-:B------:R-:W-:Y:S02]  /*15f10*/  FFMA.FTZ R168, R5, c[0x0][0x2d0], -R176.reuse ;  /* 0x0000b40005a87a23 */ /* 0x100fe400000108b0 */
[--C-:B------:R-:W-:Y:S01]  /*15f20*/  FFMA.FTZ R170, R13, c[0x0][0x2d0], -R176.reuse ;  /* 0x0000b4000daa7a23 */ /* 0x100fe200000108b0 */
[----:B------:R-:W-:Y:S01]  /*15f30*/  IADD3 R165, R189, R164, RZ ;  /* 0x000000a4bda57210 */ /* 0x000fe20007ffe0ff */
[--C-:B------:R-:W-:Y:S01]  /*15f40*/  FFMA.FTZ R171, R6, c[0x0][0x2d0], -R175.reuse ;  /* 0x0000b40006ab7a23 */ /* 0x100fe200000108af */
[----:B------:R-:W2:Y:S01]  /*15f50*/  MUFU.EX2 R8, R8 ;  /* 0x0000000800087308 */ /* 0x000ea20000000800 */
[--C-:B------:R-:W-:Y:S01]  /*15f60*/  FFMA.FTZ R172, R7, c[0x0][0x2d0], -R175.reuse ;  /* 0x0000b40007ac7a23 */ /* 0x100fe200000108af */
[----:B------:R-:W3:Y:S01]  /*15f70*/  LDSM.16.MT88.4 R148, [R9] ;  /* 0x000000000994783b */ /* 0x000ee20000004200 */
[--C-:B------:R-:W-:Y:S02]  /*15f80*/  FFMA.FTZ R173, R14, c[0x0][0x2d0], -R175.reuse ;  /* 0x0000b4000ead7a23 */ /* 0x100fe400000108af */
[--C-:B------:R-:W-:Y:S02]  /*15f90*/  FFMA.FTZ R174, R15, c[0x0][0x2d0], -R175.reuse ;  /* 0x0000b4000fae7a23 */ /* 0x100fe400000108af */
[--C-:B------:R-:W-:Y:S02]  /*15fa0*/  FFMA.FTZ R177, R16, c[0x0][0x2d0], -R176.reuse ;  /* 0x0000b40010b17a23 */ /* 0x100fe400000108b0 */
[--C-:B------:R-:W-:Y:S01]  /*15fb0*/  FFMA.FTZ R178, R17, c[0x0][0x2d0], -R176.reuse ;  /* 0x0000b40011b27a23 */ /* 0x100fe200000108b0 */
[----:B------:R-:W4:Y:S01]  /*15fc0*/  MUFU.EX2 R3, R3 ;  /* 0x0000000300037308 */ /* 0x000f220000000800 */
[----:B------:R-:W5:Y:S01]  /*15fd0*/  LDSM.16.MT88.4 R152, [R164] ;  /* 0x00000000a498783b */ /* 0x000f620000004200 */
[--C-:B------:R-:W-:Y:S02]  /*15fe0*/  FFMA.FTZ R181, R18, c[0x0][0x2d0], -R175.reuse ;  /* 0x0000b40012b57a23 */ /* 0x100fe400000108af */
[--C-:B------:R-:W-:Y:S02]  /*15ff0*/  FFMA.FTZ R182, R19, c[0x0][0x2d0], -R175.reuse ;  /* 0x0000b40013b67a23 */ /* 0x100fe400000108af */
[--C-:B------:R-:W-:Y:S02]  /*16000*/  FFMA.FTZ R179, R20, c[0x0][0x2d0], -R176.reuse ;  /* 0x0000b40014b37a23 */ /* 0x100fe400000108b0 */
[----:B------:R-:W-:Y:S01]  /*16010*/  FFMA.FTZ R180, R21, c[0x0][0x2d0], -R176 ;  /* 0x0000b40015b47a23 */ /* 0x000fe200000108b0 */
[----:B------:R-:W-:Y:S01]  /*16020*/  LDSM.16.MT88.4 R16, [R165+0x4000] ;  /* 0x00400000a510783b */ /* 0x000fe20000004200 */
[----:B------:R-:W-:Y:S01]  /*16030*/  MUFU.EX2 R167, R167 ;  /* 0x000000a700a77308 */ /* 0x000fe20000000800 */
[--C-:B------:R-:W-:Y:S02]  /*16040*/  FFMA.FTZ R183, R22, c[0x0][0x2d0], -R175.reuse ;  /* 0x0000b40016b77a23 */ /* 0x100fe400000108af */
[--C-:B------:R-:W-:Y:S02]  /*16050*/  FFMA.FTZ R194, R23, c[0x0][0x2d0], -R175.reuse ;  /* 0x0000b40017c27a23 */ /* 0x100fe400000108af */
[C---:B--2---:R-:W-:Y:S02]  /*16060*/  FMUL.FTZ R4, R8.reuse, R132 ;  /* 0x0000008408047220 */ /* 0x044fe40000410000 */
[C---:B------:R-:W-:Y:S01]  /*16070*/  FMUL.FTZ R5, R8.reuse, R133 ;  /* 0x0000008508057220 */ /* 0x040fe20000410000 */
[----:B------:R-:W-:Y:S01]  /*16080*/  LDSM.16.MT88.4 R20, [R9+0x800] ;  /* 0x000800000914783b */ /* 0x000fe20000004200 */
[C---:B------:R-:W-:Y:S01]  /*16090*/  FMUL.FTZ R12, R8.reuse, R128 ;  /* 0x00000080080c7220 */ /* 0x040fe20000410000 */
[----:B------:R-:W2:Y:S01]  /*160a0*/  MUFU.EX2 R168, R168 ;  /* 0x000000a800a87308 */ /* 0x000ea20000000800 */
[C---:B------:R-:W-:Y:S02]  /*160b0*/  FMUL.FTZ R13, R8.reuse, R129 ;  /* 0x00000081080d7220 */ /* 0x040fe40000410000 */
[C---:B------:R-:W-:Y:S02]  /*160c0*/  FMUL.FTZ R104, R8.reuse, R104 ;  /* 0x0000006808687220 */ /* 0x040fe40000410000 */
[C---:B----4-:R-:W-:Y:S01]  /*160d0*/  FMUL.FTZ R6, R3.reuse, R134 ;  /* 0x0000008603067220 */ /* 0x050fe20000410000 */
[----:B------:R-:W-:Y:S01]  /*160e0*/  LDSM.16.MT88.4 R156, [R9+0x2800] ;  /* 0x00280000099c783b */ /* 0x000fe20000004200 */
[C---:B------:R-:W-:Y:S02]  /*160f0*/  FMUL.FTZ R7, R3.reuse, R135 ;  /* 0x0000008703077220 */ /* 0x040fe40000410000 */
[C---:B------:R-:W-:Y:S01]  /*16100*/  FMUL.FTZ R14, R3.reuse, R130 ;  /* 0x00000082030e7220 */ /* 0x040fe20000410000 */
[----:B------:R-:W4:Y:S01]  /*16110*/  MUFU.EX2 R170, R170 ;  /* 0x000000aa00aa7308 */ /* 0x000f220000000800 */
[C---:B------:R-:W-:Y:S02]  /*16120*/  FMUL.FTZ R15, R3.reuse, R131 ;  /* 0x00000083030f7220 */ /* 0x040fe40000410000 */
[C---:B------:R-:W-:Y:S01]  /*16130*/  FMUL.FTZ R105, R8.reuse, R105 ;  /* 0x0000006908697220 */ /* 0x040fe20000410000 */
[----:B------:R-:W1:Y:S01]  /*16140*/  LDSM.16.MT88.4 R128, [R165] ;  /* 0x00000000a580783b */ /* 0x000e620000004200 */
[C---:B------:R-:W-:Y:S02]  /*16150*/  FMUL.FTZ R106, R3.reuse, R106 ;  /* 0x0000006a036a7220 */ /* 0x040fe40000410000 */
[C---:B------:R-:W-:Y:S02]  /*16160*/  FMUL.FTZ R107, R3.reuse, R107 ;  /* 0x0000006b036b7220 */ /* 0x040fe40000410000 */
[C---:B------:R-:W-:Y:S01]  /*16170*/  FMUL.FTZ R108, R8.reuse, R108 ;  /* 0x0000006c086c7220 */ /* 0x040fe20000410000 */
[----:B------:R-:W-:Y:S01]  /*16180*/  MUFU.EX2 R171, R171 ;  /* 0x000000ab00ab7308 */ /* 0x000fe20000000800 */
[----:B------:R-:W-:Y:S01]  /*16190*/  FMUL.FTZ R109, R8, R109 ;  /* 0x0000006d086d7220 */ /* 0x000fe20000410000 */
[----:B------:R-:W-:Y:S01]  /*161a0*/  LDSM.16.MT88.4 R160, [R164+0x2800] ;  /* 0x00280000a4a0783b */ /* 0x000fe20000004200 */
[C---:B------:R-:W-:Y:S01]  /*161b0*/  FMUL.FTZ R110, R3.reuse, R110 ;  /* 0x0000006e036e7220 */ /* 0x040fe20000410000 */
[----:B--2---:R-:W-:Y:S01]  /*161c0*/  F2FP.BF16.PACK_AB R132, R168, R167 ;  /* 0x000000a7a884723e */ /* 0x004fe200000010ff */
[C---:B------:R-:W-:Y:S02]  /*161d0*/  FMUL.FTZ R111, R3.reuse, R111 ;  /* 0x0000006f036f7220 */ /* 0x040fe40000410000 */
[C---:B------:R-:W-:Y:S02]  /*161e0*/  FMUL.FTZ R112, R8.reuse, R112 ;  /* 0x0000007008707220 */ /* 0x040fe40000410000 */
[----:B------:R-:W-:Y:S01]  /*161f0*/  FMUL.FTZ R113, R8, R113 ;  /* 0x0000007108717220 */ /* 0x000fe20000410000 */
[----:B------:R-:W2:Y:S01]  /*16200*/  MUFU.EX2 R172, R172 ;  /* 0x000000ac00ac7308 */ /* 0x000ea20000000800 */
[C---:B------:R-:W-:Y:S02]  /*16210*/  FMUL.FTZ R114, R3.reuse, R114 ;  /* 0x0000007203727220 */ /* 0x040fe40000410000 */
[C---:B------:R-:W-:Y:S01]  /*16220*/  FMUL.FTZ R115, R3.reuse, R115 ;  /* 0x0000007303737220 */ /* 0x040fe20000410000 */
        /* <DEDUP_REMOVED lines=10> */
[----:B------:R-:W4:Y:S01]  /*162d0*/  MUFU.EX2 R174, R174 ;  /* 0x000000ae00ae7308 */ /* 0x000f220000000800 */
        /* <DEDUP_REMOVED lines=14> */
[----:B------:R-:W-:Y:S01]  /*163c0*/  FMUL.FTZ R47, R3, R47 ;  /* 0x0000002f032f7220 */ /* 0x000fe20000410000 */
[----:B----4-:R-:W-:Y:S01]  /*163d0*/  F2FP.BF16.PACK_AB R135, R174, R173 ;  /* 0x000000adae87723e */ /* 0x010fe200000010ff */
[--C-:B------:R-:W-:Y:S02]  /*163e0*/  FFMA.FTZ R231, R34, c[0x0][0x2d0], -R175.reuse ;  /* 0x0000b40022e77a23 */ /* 0x100fe400000108af */
[----:B------:R-:W-:Y:S02]  /*163f0*/  FFMA.FTZ R232, R35, c[0x0][0x2d0], -R175 ;  /* 0x0000b40023e87a23 */ /* 0x000fe400000108af */
        /* <DEDUP_REMOVED lines=18> */
[----:B------:R-:W4:Y:S01]  /*16520*/  MUFU.EX2 R182, R182 ;  /* 0x000000b600b67308 */ /* 0x000f220000000800 */
[C---:B-----5:R-:W-:Y:S04]  /*16530*/  HMMA.16816.F32.BF16 R112, R132.reuse, R152, R112 ;  /* 0x000000988470723c */ /* 0x060fe80000041870 */
[C---:B------:R-:W-:Y:S02]  /*16540*/  FMUL.FTZ R57, R8.reuse, R57 ;  /* 0x0000003908397220 */ /* 0x040fe40000410000 */
[C---:B------:R-:W-:Y:S02]  /*16550*/  FMUL.FTZ R58, R3.reuse, R58 ;  /* 0x0000003a033a7220 */ /* 0x040fe40000410000 */
[C---:B------:R-:W-:Y:S01]  /*16560*/  HMMA.16816.F32.BF16 R116, R132.reuse, R154, R116 ;  /* 0x0000009a8474723c */ /* 0x040fe20000041874 */
[----:B------:R-:W-:Y:S01]  /*16570*/  LDSM.16.MT88.4 R152, [R166+0x2800] ;  /* 0x00280000a698783b */ /* 0x000fe20000004200 */
[----:B------:R-:W-:Y:S02]  /*16580*/  MUFU.EX2 R183, R183 ;  /* 0x000000b700b77308 */ /* 0x000fe40000000800 */
[C---:B------:R-:W-:Y:S02]  /*16590*/  FMUL.FTZ R59, R3.reuse, R59 ;  /* 0x0000003b033b7220 */ /* 0x040fe40000410000 */
[C---:B------:R-:W-:Y:S02]  /*165a0*/  FMUL.FTZ R60, R8.reuse, R60 ;  /* 0x0000003c083c7220 */ /* 0x040fe40000410000 */
[C---:B------:R-:W-:Y:S04]  /*165b0*/  HMMA.16816.F32.BF16 R120, R132.reuse, R128, R120 ;  /* 0x000000808478723c */ /* 0x040fe80000041878 */
[C---:B------:R-:W-:Y:S01]  /*165c0*/  FMUL.FTZ R61, R8.reuse, R61 ;  /* 0x0000003d083d7220 */ /* 0x040fe20000410000 */
[----:B------:R-:W5:Y:S01]  /*165d0*/  MUFU.EX2 R194, R194 ;  /* 0x000000c200c27308 */ /* 0x000f620000000800 */
[C---:B------:R-:W-:Y:S02]  /*165e0*/  FMUL.FTZ R62, R3.reuse, R62 ;  /* 0x0000003e033e7220 */ /* 0x040fe40000410000 */
[C---:B------:R-:W-:Y:S01]  /*165f0*/  HMMA.16816.F32.BF16 R124, R132.reuse, R130, R124 ;  /* 0x00000082847c723c */ /* 0x040fe2000004187c */
[----:B------:R-:W2:Y:S03]  /*16600*/  LDSM.16.MT88.4 R128, [R164+0x2000] ;  /* 0x00200000a480783b */ /* 0x000ea60000004200 */
        /* <DEDUP_REMOVED lines=19> */
[C---:B--2---:R-:W-:Y:S03]  /*16740*/  HMMA.16816.F32.BF16 R56, R132.reuse, R128, R56 ;  /* 0x000000808438723c */ /* 0x044fe60000041838 */
[C---:B------:R-:W-:Y:S02]  /*16750*/  FMUL.FTZ R74, R3.reuse, R74 ;  /* 0x0000004a034a7220 */ /* 0x040fe40000410000 */
[C---:B------:R-:W-:Y:S02]  /*16760*/  FMUL.FTZ R75, R3.reuse, R75 ;  /* 0x0000004b034b7220 */ /* 0x040fe40000410000 */
[C---:B------:R-:W-:Y:S01]  /*16770*/  FMUL.FTZ R76, R8.reuse, R76 ;  /* 0x0000004c084c7220 */ /* 0x040fe20000410000 */
[C---:B------:R-:W-:Y:S01]  /*16780*/  HMMA.16816.F32.BF16 R60, R132.reuse, R130, R60 ;  /* 0x00000082843c723c */ /* 0x040fe2000004183c */
[----:B------:R-:W2:Y:S03]  /*16790*/  LDSM.16.MT88.4 R128, [R9+0x4000] ;  /* 0x004000000980783b */ /* 0x000ea60000004200 */
        /* <DEDUP_REMOVED lines=13> */
[----:B------:R-:W-:Y:S03]  /*16870*/  LDSM.16.MT88.4 R148, [R165+0x800] ;  /* 0x00080000a594783b */ /* 0x000fe60000004200 */
        /* <DEDUP_REMOVED lines=22> */
[----:B------:R-:W-:Y:S03]  /*169e0*/  FMUL.FTZ R101, R8, R101 ;  /* 0x0000006508657220 */ /* 0x000fe60000410000 */
[C---:B------:R-:W-:Y:S03]  /*169f0*/  HMMA.16816.F32.BF16 R96, R132.reuse, R16, R96 ;  /* 0x000000108460723c */ /* 0x040fe60000041860 */
[C---:B------:R-:W-:Y:S02]  /*16a00*/  FMUL.FTZ R102, R3.reuse, R102 ;  /* 0x0000006603667220 */ /* 0x040fe40000410000 */
[C---:B------:R-:W-:Y:S02]  /*16a10*/  FMUL.FTZ R103, R3.reuse, R103 ;  /* 0x0000006703677220 */ /* 0x040fe40000410000 */
[----:B------:R-:W-:Y:S01]  /*16a20*/  F2FP.BF16.PACK_AB R16, R178, R177 ;  /* 0x000000b1b210723e */ /* 0x000fe200000010ff */
[----:B------:R-:W-:Y:S01]  /*16a30*/  FFMA.FTZ R167, R8, R227, R167 ;  /* 0x000000e308a77223 */ /* 0x000fe200000100a7 */
[----:B----4-:R-:W-:Y:S03]  /*16a40*/  F2FP.BF16.PACK_AB R17, R182, R181 ;  /* 0x000000b5b611723e */ /* 0x010fe600000010ff */
[----:B------:R-:W-:Y:S01]  /*16a50*/  HMMA.16816.F32.BF16 R100, R132, R18, R100 ;  /* 0x000000128464723c */ /* 0x000fe20000041864 */
[----:B------:R-:W3:Y:S02]  /*16a60*/  LDSM.16.MT88.4 R132, [R165+0x2800] ;  /* 0x00280000a584783b */ /* 0x000ee40000004200 */
[----:B------:R-:W-:Y:S02]  /*16a70*/  FFMA.FTZ R171, R3, R230, R171 ;  /* 0x000000e603ab7223 */ /* 0x000fe400000100ab */
[----:B------:R-:W-:Y:S02]  /*16a80*/  FADD.FTZ R168, R168, R167 ;  /* 0x000000a7a8a87221 */ /* 0x000fe40000010000 */
[----:B------:R-:W-:Y:S01]  /*16a90*/  F2FP.BF16.PACK_AB R18, R180, R179 ;  /* 0x000000b3b412723e */ /* 0x000fe200000010ff */
[----:B------:R-:W-:Y:S01]  /*16aa0*/  FADD.FTZ R172, R172, R171 ;  /* 0x000000abacac7221 */ /* 0x000fe20000010000 */
[----:B-----5:R-:W-:Y:S03]  /*16ab0*/  F2FP.BF16.PACK_AB R19, R194, R183 ;  /* 0x000000b7c213723e */ /* 0x020fe600000010ff */
        /* <DEDUP_REMOVED lines=31> */
[--C-:B------:R-:W-:Y:S03]  /*16cb0*/  FFMA.FTZ R155, R29, c[0x0][0x2d0], -R176.reuse ;  /* 0x0000b4001d9b7a23 */ /* 0x100fe600000108b0 */
[--C-:B------:R-:W-:Y:S01]  /*16cc0*/  FFMA.FTZ R156, R26, c[0x0][0x2d0], -R175.reuse ;  /* 0x0000b4001a9c7a23 */ /* 0x100fe200000108af */
[C---:B------:R-:W-:Y:S01]  /*16cd0*/  HMMA.16816.F32.BF16 R52, R16.reuse, R158, R52 ;  /* 0x0000009e1034723c */ /* 0x040fe20000041834 */
[----:B------:R-:W4:Y:S03]  /*16ce0*/  MUFU.EX2 R153, R153 ;  /* 0x0000009900997308 */ /* 0x000f260000000800 */
        /* <DEDUP_REMOVED lines=10> */
[----:B------:R-:W5:Y:S01]  /*16d90*/  MUFU.EX2 R155, R155 ;  /* 0x0000009b009b7308 */ /* 0x000f620000000800 */
[----:B------:R-:W-:Y:S01]  /*16da0*/  LDSM.16.MT88.4 R32, [R164+0x1800] ;  /* 0x00180000a420783b */ /* 0x000fe20000004200 */
[--C-:B------:R-:W-:Y:S01]  /*16db0*/  FFMA.FTZ R162, R36, c[0x0][0x2d0], -R176.reuse ;  /* 0x0000b40024a27a23 */ /* 0x100fe200000108b0 */
[C---:B---3--:R-:W-:Y:S04]  /*16dc0*/  HMMA.16816.F32.BF16 R64, R16.reuse, R132, R64 ;  /* 0x000000841040723c */ /* 0x048fe80000041840 */
[----:B------:R-:W-:Y:S03]  /*16dd0*/  FFMA.FTZ R176, R37, c[0x0][0x2d0], -R176 ;  /* 0x0000b40025b07a23 */ /* 0x000fe600000108b0 */
[----:B------:R-:W-:Y:S01]  /*16de0*/  MUFU.EX2 R156, R156 ;  /* 0x0000009c009c7308 */ /* 0x000fe20000000800 */
[C---:B------:R-:W-:Y:S01]  /*16df0*/  HMMA.16816.F32.BF16 R68, R16.reuse, R134, R68 ;  /* 0x000000861044723c */ /* 0x040fe20000041844 */
[----:B------:R-:W3:Y:S07]  /*16e00*/  LDSM.16.MT88.4 R132, [R165+0x4800] ;  /* 0x00480000a584783b */ /* 0x000eee0000004200 */
[C---:B--2---:R-:W-:Y:S01]  /*16e10*/  HMMA.16816.F32.BF16 R72, R16.reuse, R20, R72 ;  /* 0x000000141048723c */ /* 0x044fe20000041848 */
[----:B------:R-:W2:Y:S07]  /*16e20*/  MUFU.EX2 R157, R157 ;  /* 0x0000009d009d7308 */ /* 0x000eae0000000800 */
[C---:B------:R-:W-:Y:S01]  /*16e30*/  HMMA.16816.F32.BF16 R76, R16.reuse, R22, R76 ;  /* 0x00000016104c723c */ /* 0x040fe2000004184c */
[----:B------:R-:W2:Y:S02]  /*16e40*/  LDSM.16.MT88.4 R20, [R166+0x1000] ;  /* 0x00100000a614783b */ /* 0x000ea40000004200 */
[----:B------:R-:W-:Y:S05]  /*16e50*/  MUFU.EX2 R158, R158 ;  /* 0x0000009e009e7308 */ /* 0x000fea0000000800 */
[C---:B------:R-:W-:Y:S05]  /*16e60*/  HMMA.16816.F32.BF16 R80, R16.reuse, R128, R80 ;  /* 0x000000801050723c */ /* 0x040fea0000041850 */
[----:B------:R-:W2:Y:S03]  /*16e70*/  MUFU.EX2 R159, R159 ;  /* 0x0000009f009f7308 */ /* 0x000ea60000000800 */
[C---:B------:R-:W-:Y:S01]  /*16e80*/  HMMA.16816.F32.BF16 R84, R16.reuse, R130, R84 ;  /* 0x000000821054723c */ /* 0x040fe20000041854 */
[----:B------:R-:W2:Y:S06]  /*16e90*/  LDSM.16.MT88.4 R128, [R165+0x1000] ;  /* 0x00100000a580783b */ /* 0x000eac0000004200 */
[----:B------:R-:W-:Y:S01]  /*16ea0*/  MUFU.EX2 R160, R160 ;  /* 0x000000a000a07308 */ /* 0x000fe20000000800 */
[C---:B-1----:R-:W-:Y:S08]  /*16eb0*/  HMMA.16816.F32.BF16 R88, R16.reuse, R144, R88 ;  /* 0x000000901058723c */ /* 0x042ff00000041858 */
[C---:B------:R-:W-:Y:S01]  /*16ec0*/  HMMA.16816.F32.BF16 R92, R16.reuse, R146, R92 ;  /* 0x00000092105c723c */ /* 0x040fe2000004185c */
[----:B------:R-:W-:Y:S01]  /*16ed0*/  LDSM.16.MT88.4 R144, [R9+0x3000] ;  /* 0x003000000990783b */ /* 0x000fe20000004200 */
[----:B------:R-:W1:Y:S06]  /*16ee0*/  MUFU.EX2 R161, R161 ;  /* 0x000000a100a17308 */ /* 0x000e6c0000000800 */
[C---:B---3--:R-:W-:Y:S04]  /*16ef0*/  HMMA.16816.F32.BF16 R96, R16.reuse, R132, R96 ;  /* 0x000000841060723c */ /* 0x048fe80000041860 */
[----:B------:R-:W-:Y:S04]  /*16f00*/  MUFU.EX2 R162, R162 ;  /* 0x000000a200a27308 */ /* 0x000fe80000000800 */
[----:B------:R-:W-:Y:S01]  /*16f10*/  HMMA.16816.F32.BF16 R100, R16, R134, R100 ;  /* 0x000000861064723c */ /* 0x000fe20000041864 */
[----:B------:R-:W3:Y:S05]  /*16f20*/  LDSM.16.MT88.4 R132, [R166+0x3000] ;  /* 0x00300000a684783b */ /* 0x000eea0000004200 */
[----:B------:R-:W1:Y:S01]  /*16f30*/  MUFU.EX2 R163, R176 ;  /* 0x000000b000a37308 */ /* 0x000e620000000800 */
[----:B----4-:R-:W-:Y:S01]  /*16f40*/  F2FP.BF16.PACK_AB R16, R153, R152 ;  /* 0x000000989910723e */ /* 0x010fe200000010ff */
[----:B------:R-:W-:Y:S01]  /*16f50*/  FADD.FTZ R152, R152, R179 ;  /* 0x000000b398987221 */ /* 0x000fe20000010000 */
[----:B-----5:R-:W-:Y:S03]  /*16f60*/  F2FP.BF16.PACK_AB R18, R155, R154 ;  /* 0x0000009a9b12723e */ /* 0x020fe600000010ff */
[----:B--2---:R-:W-:Y:S01]  /*16f70*/  F2FP.BF16.PACK_AB R17, R157, R156 ;  /* 0x0000009c9d11723e */ /* 0x004fe200000010ff */
[----:B------:R-:W-:Y:S01]  /*16f80*/  FADD.FTZ R156, R156, R183 ;  /* 0x000000b79c9c7221 */ /* 0x000fe20000010000 */
[----:B------:R-:W-:Y:S01]  /*16f90*/  F2FP.BF16.PACK_AB R19, R159, R158 ;  /* 0x0000009e9f13723e */ /* 0x000fe200000010ff */
[----:B------:R-:W-:Y:S02]  /*16fa0*/  FADD.FTZ R153, R153, R152 ;  /* 0x0000009899997221 */ /* 0x000fe40000010000 */
[----:B------:R-:W-:Y:S02]  /*16fb0*/  FADD.FTZ R157, R157, R156 ;  /* 0x0000009c9d9d7221 */ /* 0x000fe40000010000 */
[----:B------:R-:W-:Y:S02]  /*16fc0*/  FADD.FTZ R154, R154, R153 ;  /* 0x000000999a9a7221 */ /* 0x000fe40000010000 */
[C---:B------:R-:W-:Y:S03]  /*16fd0*/  HMMA.16816.F32.BF16 R4, R16.reuse, R20, R4 ;  /* 0x000000141004723c */ /* 0x040fe60000041804 */
[----:B------:R-:W-:Y:S02]  /*16fe0*/  FADD.FTZ R158, R158, R157 ;  /* 0x0000009d9e9e7221 */ /* 0x000fe40000010000 */
[----:B------:R-:W-:Y:S02]  /*16ff0*/  FADD.FTZ R155, R155, R154 ;  /* 0x0000009a9b9b7221 */ /* 0x000fe40000010000 */
[----:B------:R-:W-:Y:S01]  /*17000*/  FADD.FTZ R158, R159, R158 ;  /* 0x0000009e9f9e7221 */ /* 0x000fe20000010000 */
        /* <DEDUP_REMOVED lines=9> */
[C---:B------:R-:W-:Y:S01]  /*170a0*/  HMMA.16816.F32.BF16 R124, R16.reuse, R130, R124 ;  /* 0x00000082107c723c */ /* 0x040fe2000004187c */
[----:B------:R-:W1:Y:S07]  /*170b0*/  LDSM.16.MT88.4 R128, [R9+0x5000] ;  /* 0x005000000980783b */ /* 0x000e6e0000004200 */
[C---:B---3--:R-:W-:Y:S07]  /*170c0*/  HMMA.16816.F32.BF16 R40, R16.reuse, R132, R40 ;  /* 0x000000841028723c */ /* 0x048fee0000041828 */
[--C-:B------:R-:W-:Y:S01]  /*170d0*/  FFMA.FTZ R132, R38, c[0x0][0x2d0], -R175.reuse ;  /* 0x0000b40026847a23 */ /* 0x100fe200000108af */
[C---:B------:R-:W-:Y:S03]  /*170e0*/  HMMA.16816.F32.BF16 R44, R16.reuse, R134, R44 ;  /* 0x00000086102c723c */ /* 0x040fe6000004182c */
[----:B------:R-:W-:Y:S01]  /*170f0*/  MUFU.EX2 R176, R132 ;  /* 0x0000008400b07308 */ /* 0x000fe20000000800 */
[----:B------:R-:W-:Y:S02]  /*17100*/  FFMA.FTZ R175, R39, c[0x0][0x2d0], -R175 ;  /* 0x0000b40027af7a23 */ /* 0x000fe400000108af */
[----:B------:R-:W-:Y:S02]  /*17110*/  LDSM.16.MT88.4 R36, [R166+0x3800] ;  /* 0x00380000a624783b */ /* 0x000fe40000004200 */
[C---:B------:R-:W-:Y:S05]  /*17120*/  HMMA.16816.F32.BF16 R48, R16.reuse, R144, R48 ;  /* 0x000000901030723c */ /* 0x040fea0000041830 */
[----:B------:R-:W3:Y:S03]  /*17130*/  MUFU.EX2 R175, R175 ;  /* 0x000000af00af7308 */ /* 0x000ee60000000800 */
[C---:B------:R-:W-:Y:S01]  /*17140*/  HMMA.16816.F32.BF16 R52, R16.reuse, R146, R52 ;  /* 0x000000921034723c */ /* 0x040fe20000041834 */
[----:B------:R-:W-:Y:S07]  /*17150*/  LDSM.16.MT88.4 R144, [R9+0x3800] ;  /* 0x003800000990783b */ /* 0x000fee0000004200 */
[C---:B--2---:R-:W-:Y:S08]  /*17160*/  HMMA.16816.F32.BF16 R56, R16.reuse, R20, R56 ;  /* 0x000000141038723c */ /* 0x044ff00000041838 */
[C---:B------:R-:W-:Y:S01]  /*17170*/  HMMA.16816.F32.BF16 R60, R16.reuse, R22, R60 ;  /* 0x00000016103c723c */ /* 0x040fe2000004183c */
[----:B------:R-:W2:Y:S07]  /*17180*/  LDSM.16.MT88.4 R20, [R164+0x5000] ;  /* 0x00500000a414783b */ /* 0x000eae0000004200 */
[C---:B----4-:R-:W-:Y:S08]  /*17190*/  HMMA.16816.F32.BF16 R64, R16.reuse, R24, R64 ;  /* 0x000000181040723c */ /* 0x050ff00000041840 */
[C---:B------:R-:W-:Y:S01]  /*171a0*/  HMMA.16816.F32.BF16 R68, R16.reuse, R26, R68 ;  /* 0x0000001a1044723c */ /* 0x040fe20000041844 */
[----:B------:R-:W4:Y:S07]  /*171b0*/  LDSM.16.MT88.4 R24, [R165+0x5000] ;  /* 0x00500000a518783b */ /* 0x000f2e0000004200 */
[C---:B-----5:R-:W-:Y:S08]  /*171c0*/  HMMA.16816.F32.BF16 R72, R16.reuse, R28, R72 ;  /* 0x0000001c1048723c */ /* 0x060ff00000041848 */
        /* <DEDUP_REMOVED lines=8> */
[C---:B----4-:R-:W-:Y:S08]  /*17250*/  HMMA.16816.F32.BF16 R96, R16.reuse, R24, R96 ;  /* 0x000000181060723c */ /* 0x050ff00000041860 */
[----:B------:R-:W-:Y:S01]  /*17260*/  HMMA.16816.F32.BF16 R100, R16, R26, R100 ;  /* 0x0000001a1064723c */ /* 0x000fe20000041864 */
[----:B------:R-:W4:Y:S06]  /*17270*/  LDSM.16.MT88.4 R24, [R165+0x3800] ;  /* 0x00380000a518783b */ /* 0x000f2c0000004200 */
[----:B------:R-:W-:Y:S01]  /*17280*/  F2FP.BF16.PACK_AB R16, R161, R160 ;  /* 0x000000a0a110723e */ /* 0x000fe200000010ff */
[----:B------:R-:W-:Y:S01]  /*17290*/  FADD.FTZ R160, R160, R155 ;  /* 0x0000009ba0a07221 */ /* 0x000fe20000010000 */
[----:B------:R-:W-:Y:S03]  /*172a0*/  F2FP.BF16.PACK_AB R18, R163, R162 ;  /* 0x000000a2a312723e */ /* 0x000fe600000010ff */
[C---:B------:R-:W-:Y:S01]  /*172b0*/  F2FP.BF16.PACK_AB R17, R232.reuse, R231 ;  /* 0x000000e7e811723e */ /* 0x040fe200000010ff */
[----:B------:R-:W-:Y:S01]  /*172c0*/  FADD.FTZ R231, R231, R158 ;  /* 0x0000009ee7e77221 */ /* 0x000fe20000010000 */
[----:B---3--:R-:W-:Y:S01]  /*172d0*/  F2FP.BF16.PACK_AB R19, R175, R176 ;  /* 0x000000b0af13723e */ /* 0x008fe200000010ff */
[----:B------:R-:W-:Y:S02]  /*172e0*/  FADD.FTZ R161, R161, R160 ;  /* 0x000000a0a1a17221 */ /* 0x000fe40000010000 */
[----:B------:R-:W-:Y:S02]  /*172f0*/  FADD.FTZ R231, R232, R231 ;  /* 0x000000e7e8e77221 */ /* 0x000fe40000010000 */
[----:B------:R-:W-:Y:S02]  /*17300*/  FADD.FTZ R162, R162, R161 ;  /* 0x000000a1a2a27221 */ /* 0x000fe40000010000 */
[C---:B-1----:R-:W-:Y:S01]  /*17310*/  HMMA.16816.F32.BF16 R132, R16.reuse, R128, R4 ;  /* 0x000000801084723c */ /* 0x042fe20000041804 */
[----:B------:R-:W1:Y:S02]  /*17320*/  LDSM.16.MT88.4 R4, [R166+0x5800] ;  /* 0x00580000a604783b */ /* 0x000e640000004200 */
[----:B------:R-:W-:Y:S02]  /*17330*/  FADD.FTZ R176, R176, R231 ;  /* 0x000000e7b0b07221 */ /* 0x000fe40000010000 */
[----:B------:R-:W-:Y:S02]  /*17340*/  FADD.FTZ R227, R163, R162 ;  /* 0x000000a2a3e37221 */ /* 0x000fe40000010000 */
[----:B------:R-:W-:Y:S01]  /*17350*/  FADD.FTZ R230, R175, R176 ;  /* 0x000000b0afe67221 */ /* 0x000fe20000010000 */
[C---:B------:R-:W-:Y:S01]  /*17360*/  HMMA.16816.F32.BF16 R128, R16.reuse, R130, R12 ;  /* 0x000000821080723c */ /* 0x040fe2000004180c */
[----:B------:R-:W3:Y:S07]  /*17370*/  LDSM.16.MT88.4 R12, [R9+0x5800] ;  /* 0x00580000090c783b */ /* 0x000eee0000004200 */
        /* <DEDUP_REMOVED lines=13> */
[C---:B----4-:R-:W-:Y:S07]  /*17450*/  HMMA.16816.F32.BF16 R64, R16.reuse, R24, R64 ;  /* 0x000000181040723c */ /* 0x050fee0000041840 */
        /* <DEDUP_REMOVED lines=8> */
[----:B------:R-:W-:Y:S01]  /*174e0*/  @P0 MOV R8, c[0x0][0x1e0] ;  /* 0x0000780000080a02 */ /* 0x000fe20000000f00 */
[C---:B---3--:R-:W-:Y:S04]  /*174f0*/  HMMA.16816.F32.BF16 R80, R16.reuse, R12, R80 ;  /* 0x0000000c1050723c */ /* 0x048fe80000041850 */
[----:B------:R-:W-:Y:S03]  /*17500*/  @P0 IMAD R3, R3, c[0x0][0x1e0], RZ ;  /* 0x0000780003030a24 */ /* 0x000fe600078e02ff */
[----:B------:R-:W-:Y:S01]  /*17510*/  @P0 MOV R12, c[0x0][0x1e4] ;  /* 0x00007900000c0a02 */ /* 0x000fe20000000f00 */
[C---:B------:R-:W-:Y:S01]  /*17520*/  @P0 IMAD R3, R24.reuse, c[0x0][0x1e4], R3 ;  /* 0x0000790018030a24 */ /* 0x040fe200078e0203 */
[C---:B------:R-:W-:Y:S03]  /*17530*/  HMMA.16816.F32.BF16 R84, R16.reuse, R14, R84 ;  /* 0x0000000e1054723c */ /* 0x040fe60000041854 */
[----:B------:R-:W-:Y:S05]  /*17540*/  @P0 IMAD.WIDE.U32 R24, R24, c[0x0][0x1e0], RZ ;  /* 0x0000780018180a25 */ /* 0x000fea00078e00ff */
[----:B------:R-:W-:Y:S01]  /*17550*/  @P0 IADD3 R9, R25, R3, RZ ;  /* 0x0000000319090210 */ /* 0x000fe20007ffe0ff */
[C---:B--2---:R-:W-:Y:S03]  /*17560*/  HMMA.16816.F32.BF16 R88, R16.reuse, R20, R88 ;  /* 0x000000141058723c */ /* 0x044fe60000041858 */
[C---:B------:R-:W-:Y:S02]  /*17570*/  @P0 SHF.L.U32 R3, R24.reuse, 0x6, RZ ;  /* 0x0000000618030819 */ /* 0x040fe400000006ff */
[----:B------:R-:W-:Y:S02]  /*17580*/  @P0 SHF.L.U64.HI R9, R24, 0x6, R9 ;  /* 0x0000000618090819 */ /* 0x000fe40000010209 */
[C---:B------:R-:W-:Y:S01]  /*17590*/  @P0 LEA R13, P1, R8.reuse, R3, 0x5 ;  /* 0x00000003080d0211 */ /* 0x040fe200078228ff */
[C---:B------:R-:W-:Y:S04]  /*175a0*/  HMMA.16816.F32.BF16 R92, R16.reuse, R22, R92 ;  /* 0x00000016105c723c */ /* 0x040fe8000004185c */
[----:B------:R-:W-:Y:S02]  /*175b0*/  @P0 LEA.HI.X R15, R8, R9, R12, 0x5, P1 ;  /* 0x00000009080f0211 */ /* 0x000fe400008f2c0c */
[----:B------:R-:W-:Y:S02]  /*175c0*/  P2R R12, PR, RZ, 0x4 ;  /* 0x00000004ff0c7803 */ /* 0x000fe40000000000 */
[----:B------:R-:W-:Y:S01]  /*175d0*/  @P0 IADD3 R13, P5, R13, R228, RZ ;  /* 0x000000e40d0d0210 */ /* 0x000fe20007fbe0ff */
[C---:B-1----:R-:W-:Y:S03]  /*175e0*/  HMMA.16816.F32.BF16 R96, R16.reuse, R4, R96 ;  /* 0x000000041060723c */ /* 0x042fe60000041860 */
[----:B------:R-:W-:Y:S02]  /*175f0*/  @P0 IADD3.X R20, R15, R222, RZ, P5, !PT ;  /* 0x000000de0f140210 */ /* 0x000fe40002ffe4ff */
[----:B------:R-:W-:Y:S02]  /*17600*/  ISETP.NE.AND P5, PT, R12, RZ, PT ;  /* 0x000000ff0c00720c */ /* 0x000fe40003fa5270 */
[----:B------:R-:W-:Y:S01]  /*17610*/  @P0 IADD3 R3, P1, R3, R228, RZ ;  /* 0x000000e403030210 */ /* 0x000fe20007f3e0ff */
[----:B------:R-:W-:Y:S03]  /*17620*/  HMMA.16816.F32.BF16 R100, R16, R6, R100 ;  /* 0x000000061064723c */ /* 0x000fe60000041864 */
[----:B------:R-:W-:Y:S02]  /*17630*/  @P0 ISETP.GE.AND P2, PT, R207, c[0x0][0x1d4], PT ;  /* 0x00007500cf000a0c */ /* 0x000fe40003f46270 */
[----:B------:R-:W-:Y:S02]  /*17640*/  SEL R226, R226, RZ, !P5 ;  /* 0x000000ffe2e27207 */ /* 0x000fe40006800000 */
[----:B------:R-:W-:Y:S02]  /*17650*/  @P0 LEA R24, P6, R3, c[0x0][0x1c8], 0x1 ;  /* 0x0000720003180a11 */ /* 0x000fe400078c08ff */
[----:B------:R-:W-:Y:S02]  /*17660*/  @P0 IADD3.X R14, R9, R222, RZ, P1, !PT ;  /* 0x000000de090e0210 */ /* 0x000fe40000ffe4ff */
[----:B------:R-:W-:Y:S02]  /*17670*/  @P0 ISETP.GE.AND P1, PT, R206, c[0x0][0x1d4], PT ;  /* 0x00007500ce000a0c */ /* 0x000fe40003f26270 */
[----:B------:R-:W-:Y:S01]  /*17680*/  @P0 LEA.HI.X R25, R3, c[0x0][0x1cc], R14, 0x1, P6 ;  /* 0x0000730003190a11 */ /* 0x000fe200030f0c0e */
[----:B------:R-:W-:Y:S01]  /*17690*/  @P0 IMAD R3, R226, 0x6000, R11 ;  /* 0x00006000e2030824 */ /* 0x000fe200078e020b */
[C---:B------:R-:W-:Y:S04]  /*176a0*/  @P0 LEA R8, P4, R13.reuse, c[0x0][0x1c8], 0x1 ;  /* 0x000072000d080a11 */ /* 0x040fe800078808ff */
[----:B------:R-:W-:Y:S01]  /*176b0*/  @!PT LDS RZ, [RZ] ;  /* 0x00000000fffff984 */ /* 0x000fe20000000800 */
[----:B------:R-:W-:Y:S01]  /*176c0*/  @!PT LDS RZ, [RZ] ;  /* 0x00000000fffff984 */ /* 0x000fe20000000800 */
[----:B------:R-:W-:Y:S01]  /*176d0*/  @!PT LDS RZ, [RZ] ;  /* 0x00000000fffff984 */ /* 0x000fe20000000800 */
[----:B------:R1:W-:Y:S01]  /*176e0*/  @P0 LDGSTS.E.BYPASS.LTC128B.128 [R3], [R24.64], !P3 ;  /* 0x0000000018030fae */ /* 0x0003e2000d901d48 */
[----:B------:R-:W-:Y:S07]  /*176f0*/  @P0 LEA.HI.X R9, R13, c[0x0][0x1cc], R20, 0x1, P4 ;  /* 0x000073000d090a11 */ /* 0x000fee00020f0c14 */
[----:B------:R1:W-:Y:S08]  /*17700*/  @P0 LDGSTS.E.BYPASS.LTC128B.128 [R3+0x2000], [R24.64+0x80], !P2 ;  /* 0x0200008018030fae */ /* 0x0003f0000d101d48 */
[----:B------:R1:W-:Y:S08]  /*17710*/  @P0 LDGSTS.E.BYPASS.LTC128B.128 [R3+0x4000], [R24.64+0x100], !P1 ;  /* 0x0400010018030fae */ /* 0x0003f0000c901d48 */
[----:B------:R1:W-:Y:S08]  /*17720*/  @P0 LDGSTS.E.BYPASS.LTC128B.128 [R3+0x1000], [R8.64], !P3 ;  /* 0x0100000008030fae */ /* 0x0003f0000d901d48 */
[----:B------:R1:W-:Y:S08]  /*17730*/  @P0 LDGSTS.E.BYPASS.LTC128B.128 [R3+0x3000], [R8.64+0x80], !P2 ;  /* 0x0300008008030fae */ /* 0x0003f0000d101d48 */
[----:B------:R1:W-:Y:S01]  /*17740*/  @P0 LDGSTS.E.BYPASS.LTC128B.128 [R3+0x5000], [R8.64+0x100], !P1 ;  /* 0x0500010008030fae */ /* 0x0003e2000c901d48 */
[----:B------:R-:W-:Y:S02]  /*17750*/  ISETP.GE.AND P0, PT, R223, R196, PT ;  /* 0x000000c4df00720c */ /* 0x000fe40003f06270 */
[C---:B------:R-:W-:Y:S02]  /*17760*/  ISETP.GE.AND P1, PT, R191.reuse, 0x1, PT ;  /* 0x00000001bf00780c */ /* 0x040fe40003f26270 */
[----:B------:R-:W-:Y:S03]  /*17770*/  MOV R196, R195 ;  /* 0x000000c300c47202 */ /* 0x000fe60000000f00 */
[----:B------:R-:W0:Y:S01]  /*17780*/  LDGDEPBAR ;  /* 0x00000000000079af */ /* 0x000e220000000000 */
[----:B-1----:R-:W-:Y:S02]  /*17790*/  IADD3 R3, R191, 0x1, RZ ;  /* 0x00000001bf037810 */ /* 0x002fe40007ffe0ff */
[----:B------:R-:W-:Y:S02]  /*177a0*/  MOV R9, R2 ;  /* 0x0000000200097202 */ /* 0x000fe40000000f00 */
[----:B------:R-:W-:Y:S02]  /*177b0*/  SEL R191, R3, RZ, !P1 ;  /* 0x000000ff03bf7207 */ /* 0x000fe40004800000 */
[----:B------:R-:W-:Y:S01]  /*177c0*/  MOV R3, R0 ;  /* 0x0000000000037202 */ /* 0x000fe20000000f00 */
[----:B------:R-:W-:-:S05]  /*177d0*/  @!P0 BRA `(.L_x_2352) ;  /* 0xffffd71000008947 */ /* 0x000fca000383ffff */
.L_x_2351:
[----:B------:R-:W-:Y:S02]  /*177e0*/  MOV R5, 0x1f ;  /* 0x0000001f00057802 */ /* 0x000fe40000000f00 */
[----:B------:R-:W-:Y:S01]  /*177f0*/  MOV R4, 0xffffffff ;  /* 0xffffffff00047802 */ /* 0x000fe20000000f00 */
[----:B------:R-:W-:Y:S05]  /*17800*/  BRA.DIV ~URZ, `(.L_x_2353) ;  /* 0x000052627f007947 */ /* 0x000fea000b800000 */
[----:B-1----:R1:W2:Y:S02]  /*17810*/  SHFL.BFLY PT, R7, R227, 0x2, 0x1f ;  /* 0x0c401f00e3077f89 */ /* 0x0022a400000e0000 */
.L_x_2426:
[----:B--2---:R-:W-:Y:S01]  /*17820*/  FADD.FTZ R8, R7, R227 ;  /* 0x000000e307087221 */ /* 0x004fe20000010000 */
[----:B------:R-:W-:Y:S05]  /*17830*/  BRA.DIV ~URZ, `(.L_x_2354) ;  /* 0x000052827f007947 */ /* 0x000fea000b800000 */
[----:B------:R-:W2:Y:S04]  /*17840*/  SHFL.BFLY PT, R5, R230, 0x2, 0x1f ;  /* 0x0c401f00e6057f89 */ /* 0x000ea800000e0000 */
[----:B------:R-:W3:Y:S01]  /*17850*/  SHFL.BFLY PT, R3, R8, 0x1, 0x1f ;  /* 0x0c201f0008037f89 */ /* 0x000ee200000e0000 */
[----:B--2---:R-:W-:-:S02]  /*17860*/  FADD.FTZ R12, R5, R230 ;  /* 0x000000e6050c7221 */ /* 0x004fc40000010000 */
[----:B---3--:R-:W-:-:S03]  /*17870*/  FADD.FTZ R3, R8, R3 ;  /* 0x0000000308037221 */ /* 0x008fc60000010000 */
[----:B------:R2:W3:Y:S04]  /*17880*/  SHFL.BFLY PT, R7, R12, 0x1, 0x1f ;  /* 0x0c201f000c077f89 */ /* 0x0004e800000e0000 */
.L_x_2427:
[----:B------:R-:W-:Y:S01]  /*17890*/  FSETP.NE.FTZ.AND P1, PT, R3, RZ, PT ;  /* 0x000000ff0300720b */ /* 0x000fe20003f35000 */
[----:B--23--:R-:W-:Y:S01]  /*178a0*/  FADD.FTZ R12, R7, R12 ;  /* 0x0000000c070c7221 */ /* 0x00cfe20000010000 */
[----:B------:R-:W-:Y:S02]  /*178b0*/  MOV R13, RZ ;  /* 0x000000ff000d7202 */ /* 0x000fe40000000f00 */
[----:B------:R-:W-:Y:S02]  /*178c0*/  MOV R8, RZ ;  /* 0x000000ff00087202 */ /* 0x000fe40000000f00 */
[----:B------:R-:W-:Y:S02]  /*178d0*/  FSETP.NE.FTZ.AND P0, PT, R12, RZ, PT ;  /* 0x000000ff0c00720b */ /* 0x000fe40003f15000 */
[----:B------:R-:W-:Y:S02]  /*178e0*/  MOV R9, 0xff800000 ;  /* 0xff80000000097802 */ /* 0x000fe40000000f00 */
[----:B------:R-:W-:-:S02]  /*178f0*/  MOV R16, 0xff800000 ;  /* 0xff80000000107802 */ /* 0x000fc40000000f00 */
[----:B------:R-:W-:Y:S01]  /*17900*/  MOV R17, 0x1 ;  /* 0x0000000100117802 */ /* 0x000fe20000000f00 */
        /* <DEDUP_REMOVED lines=57> */
[----:B--2---:R-:W-:-:S02]  /*17ca0*/  @P0 FMUL.FTZ R12, R12, 0.69314718246459960938 ;  /* 0x3f3172180c0c0820 */ /* 0x004fc40000410000 */
        /* <DEDUP_REMOVED lines=50> */
.L_x_2286:
        /* <DEDUP_REMOVED lines=16> */
.L_x_2356:
[----:B------:R-:W-:Y:S05]  /*180d0*/  BSYNC B0 ;  /* 0x0000000000007941 */ /* 0x000fea0003800000 */
.L_x_2355:
        /* <DEDUP_REMOVED lines=8> */
[----:B------:R-:W-:Y:S01]  /*18160*/  IMAD.MOV.U32 R26, RZ, RZ, 0x40 ;  /* 0x00000040ff1a7424 */ /* 0x000fe200078e00ff */
[CC--:B------:R-:W-:Y:S02]  /*18170*/  LEA.HI R12, R0.reuse, R205.reuse, RZ, 0x2 ;  /* 0x000000cd000c7211 */ /* 0x0c0fe400078f10ff */
[----:B------:R-:W-:Y:S02]  /*18180*/  LEA.HI R19, R0, R205, RZ, 0x5 ;  /* 0x000000cd00137211 */ /* 0x000fe400078f28ff */
[----:B------:R-:W-:Y:S02]  /*18190*/  SHF.R.S32.HI R12, RZ, 0x1f, R12 ;  /* 0x0000001fff0c7819 */ /* 0x000fe4000001140c */
[----:B------:R-:W-:-:S02]  /*181a0*/  SHF.R.S32.HI R19, RZ, 0x5, R19 ;  /* 0x00000005ff137819 */ /* 0x000fc40000011413 */
[----:B------:R-:W-:Y:S02]  /*181b0*/  LEA.HI R12, R12, R211, RZ, 0x3 ;  /* 0x000000d30c0c7211 */ /* 0x000fe400078f18ff */
[----:B------:R-:W-:Y:S01]  /*181c0*/  F2FP.BF16.PACK_AB R23, R133, R132 ;  /* 0x000000848517723e */ /* 0x000fe200000010ff */
[----:B------:R-:W-:Y:S01]  /*181d0*/  IMAD.SHL.U32 R19, R19, 0x400, RZ ;  /* 0x0000040013137824 */ /* 0x000fe200078e00ff */
[----:B------:R-:W-:Y:S02]  /*181e0*/  LOP3.LUT R12, R12, 0xfffffff8, RZ, 0xc0, !PT ;  /* 0xfffffff80c0c7812 */ /* 0x000fe400078ec0ff */
[----:B------:R-:W-:Y:S01]  /*181f0*/  F2FP.BF16.PACK_AB R20, R129, R128 ;  /* 0x000000808114723e */ /* 0x000fe200000010ff */
[----:B------:R-:W-:Y:S01]  /*18200*/  IMAD R19, R210, 0x2, R19 ;  /* 0x00000002d2137824 */ /* 0x000fe200078e0213 */
[----:B------:R-:W-:Y:S01]  /*18210*/  F2FP.BF16.PACK_AB R30, R105, R104 ;  /* 0x00000068691e723e */ /* 0x000fe200000010ff */
[----:B------:R-:W-:Y:S01]  /*18220*/  IMAD.IADD R12, R211, 0x1, -R12 ;  /* 0x00000001d30c7824 */ /* 0x000fe200078e0a0c */
[----:B------:R-:W-:-:S02]  /*18230*/  F2FP.BF16.PACK_AB R28, R107, R106 ;  /* 0x0000006a6b1c723e */ /* 0x000fc400000010ff */
[----:B------:R-:W-:Y:S01]  /*18240*/  F2FP.BF16.PACK_AB R22, R111, R110 ;  /* 0x0000006e6f16723e */ /* 0x000fe200000010ff */
[C---:B------:R-:W-:Y:S01]  /*18250*/  IMAD.SHL.U32 R18, R12.reuse, 0x40, RZ ;  /* 0x000000400c127824 */ /* 0x040fe200078e00ff */
[----:B------:R-:W-:Y:S02]  /*18260*/  LOP3.LUT R17, R12, 0x1, RZ, 0xc0, !PT ;  /* 0x000000010c117812 */ /* 0x000fe400078ec0ff */
[----:B------:R-:W-:Y:S02]  /*18270*/  F2FP.BF16.PACK_AB R33, R113, R112 ;  /* 0x000000707121723e */ /* 0x000fe400000010ff */
[----:B------:R-:W-:Y:S02]  /*18280*/  LOP3.LUT R18, R18, 0x1c0, RZ, 0xc0, !PT ;  /* 0x000001c012127812 */ /* 0x000fe400078ec0ff */
[----:B------:R-:W-:Y:S02]  /*18290*/  ISETP.NE.U32.AND P0, PT, R17, 0x1, PT ;  /* 0x000000011100780c */ /* 0x000fe40003f05070 */
[----:B------:R-:W-:-:S02]  /*182a0*/  SHF.R.U32.HI R13, RZ, 0x3, R18 ;  /* 0x00000003ff0d7819 */ /* 0x000fc40000011612 */
[----:B------:R-:W-:Y:S02]  /*182b0*/  R2P PR, R12, 0x6 ;  /* 0x000000060c007804 */ /* 0x000fe40000000000 */
[----:B------:R-:W-:Y:S02]  /*182c0*/  LOP3.LUT R18, R13, R18, RZ, 0xfc, !PT ;  /* 0x000000120d127212 */ /* 0x000fe400078efcff */
[----:B------:R-:W-:Y:S02]  /*182d0*/  F2FP.BF16.PACK_AB R17, R135, R134 ;  /* 0x000000868711723e */ /* 0x000fe400000010ff */
[----:B------:R-:W-:Y:S01]  /*182e0*/  F2FP.BF16.PACK_AB R12, R131, R130 ;  /* 0x00000082830c723e */ /* 0x000fe200000010ff */
[----:B------:R-:W-:Y:S01]  /*182f0*/  IMAD.IADD R18, R19, 0x1, R18 ;  /* 0x0000000113127824 */ /* 0x000fe200078e0212 */
[----:B------:R-:W-:Y:S01]  /*18300*/  SEL R26, R26, 0xffffffc0, !P2 ;  /* 0xffffffc01a1a7807 */ /* 0x000fe20005000000 */
[----:B------:R-:W-:Y:S01]  /*18310*/  IMAD.MOV.U32 R19, RZ, RZ, 0x20 ;  /* 0x00000020ff137424 */ /* 0x000fe200078e00ff */
[----:B------:R-:W-:Y:S01]  /*18320*/  F2FP.BF16.PACK_AB R27, R115, R114 ;  /* 0x00000072731b723e */ /* 0x000fe200000010ff */
[----:B------:R-:W-:Y:S01]  /*18330*/  IMAD.SHL.U32 R24, R18, 0x2, RZ ;  /* 0x0000000212187824 */ /* 0x000fe200078e00ff */
[----:B------:R-:W-:-:S02]  /*18340*/  F2FP.BF16.PACK_AB R18, R109, R108 ;  /* 0x0000006c6d12723e */ /* 0x000fc400000010ff */
[----:B------:R-:W-:Y:S02]  /*18350*/  SEL R19, R19, 0xffffffe0, !P1 ;  /* 0xffffffe013137807 */ /* 0x000fe40004800000 */
[C---:B------:R-:W-:Y:S01]  /*18360*/  IADD3 R13, R24.reuse, 0x80, RZ ;  /* 0x00000080180d7810 */ /* 0x040fe20007ffe0ff */
[----:B------:R2:W-:Y:S01]  /*18370*/  STS [R24+0x80], R23 ;  /* 0x0000801718007388 */ /* 0x0005e20000000800 */
[C---:B------:R-:W-:Y:S02]  /*18380*/  IADD3 R21, R24.reuse, 0x70, RZ ;  /* 0x0000007018157810 */ /* 0x040fe40007ffe0ff */
[----:B------:R-:W-:Y:S01]  /*18390*/  @P0 IADD3 R21, R13, 0x10, RZ ;  /* 0x000000100d150810 */ /* 0x000fe20007ffe0ff */
[----:B------:R-:W-:Y:S01]  /*183a0*/  IMAD.IADD R13, R24, 0x1, R19 ;  /* 0x00000001180d7824 */ /* 0x000fe200078e0213 */
[----:B------:R3:W-:Y:S01]  /*183b0*/  STS [R24+0x480], R17 ;  /* 0x0004801118007388 */ /* 0x0007e20000000800 */
[----:B------:R-:W-:Y:S02]  /*183c0*/  F2FP.BF16.PACK_AB R29, R117, R116 ;  /* 0x00000074751d723e */ /* 0x000fe400000010ff */
[----:B------:R-:W-:Y:S01]  /*183d0*/  IMAD.IADD R19, R19, 0x1, R21 ;  /* 0x0000000113137824 */ /* 0x000fe200078e0215 */
        /* <DEDUP_REMOVED lines=8> */
[----:B------:R-:W-:Y:S01]  /*18460*/  ISETP.NE.U32.AND P0, PT, RZ, c[0x0][0x508], PT ;  /* 0x00014200ff007a0c */ /* 0x000fe20003f05070 */
[----:B------:R1:W-:Y:S01]  /*18470*/  STS [R13+0x480], R28 ;  /* 0x0004801c0d007388 */ /* 0x0003e20000000800 */
[----:B------:R-:W-:-:S02]  /*18480*/  ISETP.NE.U32.AND P2, PT, RZ, c[0x0][0x500], PT ;  /* 0x00014000ff007a0c */ /* 0x000fc40003f45070 */
[----:B------:R-:W-:Y:S01]  /*18490*/  ISETP.NE.AND.EX P1, PT, RZ, c[0x0][0x50c], PT, P0 ;  /* 0x00014300ff007a0c */ /* 0x000fe20003f25300 */
[----:B------:R1:W-:Y:S01]  /*184a0*/  STS [R19], R18 ;  /* 0x0000001213007388 */ /* 0x0003e20000000800 */
[----:B--2---:R-:W-:Y:S02]  /*184b0*/  F2FP.BF16.PACK_AB R23, R123, R122 ;  /* 0x0000007a7b17723e */ /* 0x004fe400000010ff */
[----:B------:R-:W-:Y:S01]  /*184c0*/  ISETP.NE.AND.EX P2, PT, RZ, c[0x0][0x504], PT, P2 ;  /* 0x00014100ff007a0c */ /* 0x000fe20003f45320 */
[----:B------:R2:W-:Y:S01]  /*184d0*/  STS [R19+0x400], R22 ;  /* 0x0004001613007388 */ /* 0x0005e20000000800 */
[--C-:B---3--:R-:W-:Y:S02]  /*184e0*/  IMAD.IADD R17, R19, 0x1, R26.reuse ;  /* 0x0000000113117824 */ /* 0x108fe400078e021a */
[----:B----4-:R-:W-:Y:S02]  /*184f0*/  IMAD.IADD R12, R24, 0x1, R26 ;  /* 0x00000001180c7824 */ /* 0x010fe400078e021a */
[----:B-1----:R-:W-:-:S03]  /*18500*/  IMAD.IADD R20, R26, 0x1, R21 ;  /* 0x000000011a147824 */ /* 0x002fc600078e0215 */
[----:B------:R1:W-:Y:S01]  /*18510*/  STS [R12+0x80], R33 ;  /* 0x000080210c007388 */ /* 0x0003e20000000800 */
[----:B------:R-:W-:-:S03]  /*18520*/  F2FP.BF16.PACK_AB R30, R47, R46 ;  /* 0x0000002e2f1e723e */ /* 0x000fc600000010ff */
[----:B------:R3:W-:Y:S01]  /*18530*/  STS [R12+0x480], R27 ;  /* 0x0004801b0c007388 */ /* 0x0007e20000000800 */
[----:B------:R-:W-:-:S03]  /*18540*/  F2FP.BF16.PACK_AB R28, R45, R44 ;  /* 0x0000002c2d1c723e */ /* 0x000fc600000010ff */
[----:B------:R4:W-:Y:S01]  /*18550*/  STS [R20], R29 ;  /* 0x0000001d14007388 */ /* 0x0009e20000000800 */
[----:B------:R-:W-:Y:S01]  /*18560*/  IMAD.IADD R18, R26, 0x1, R13 ;  /* 0x000000011a127824 */ /* 0x000fe200078e020d */
[----:B------:R-:W-:Y:S02]  /*18570*/  F2FP.BF16.PACK_AB R26, R127, R126 ;  /* 0x0000007e7f1a723e */ /* 0x000fe400000010ff */
[----:B------:R4:W-:Y:S01]  /*18580*/  STS [R20+0x400], R31 ;  /* 0x0004001f14007388 */ /* 0x0009e20000000800 */
[----:B--2---:R-:W-:-:S03]  /*18590*/  F2FP.BF16.PACK_AB R22, R125, R124 ;  /* 0x0000007c7d16723e */ /* 0x004fc600000010ff */
[----:B------:R2:W-:Y:S04]  /*185a0*/  STS [R18+0x80], R25 ;  /* 0x0000801912007388 */ /* 0x0005e80000000800 */
[----:B------:R2:W-:Y:S04]  /*185b0*/  STS [R18+0x480], R23 ;  /* 0x0004801712007388 */ /* 0x0005e80000000800 */
[----:B------:R2:W-:Y:S01]  /*185c0*/  STS [R17], R22 ;  /* 0x0000001611007388 */ /* 0x0005e20000000800 */
[----:B-1----:R-:W-:Y:S02]  /*185d0*/  F2FP.BF16.PACK_AB R33, R67, R66 ;  /* 0x000000424321723e */ /* 0x002fe400000010ff */
[----:B---3--:R-:W-:Y:S01]  /*185e0*/  F2FP.BF16.PACK_AB R27, R41, R40 ;  /* 0x00000028291b723e */ /* 0x008fe200000010ff */
[----:B------:R1:W-:Y:S01]  /*185f0*/  STS [R17+0x400], R26 ;  /* 0x0004001a11007388 */ /* 0x0003e20000000800 */
[----:B----4-:R-:W-:-:S03]  /*18600*/  F2FP.BF16.PACK_AB R29, R43, R42 ;  /* 0x0000002a2b1d723e */ /* 0x010fc600000010ff */
[----:B------:R3:W-:Y:S04]  /*18610*/  STS [R24+0x4080], R27 ;  /* 0x0040801b18007388 */ /* 0x0007e80000000800 */
[----:B------:R4:W-:Y:S01]  /*18620*/  STS [R24+0x4480], R29 ;  /* 0x0044801d18007388 */ /* 0x0009e20000000800 */
[----:B------:R-:W-:-:S03]  /*18630*/  F2FP.BF16.PACK_AB R31, R65, R64 ;  /* 0x00000040411f723e */ /* 0x000fc600000010ff */
[----:B------:R4:W-:Y:S01]  /*18640*/  STS [R21+0x4000], R28 ;  /* 0x0040001c15007388 */ /* 0x0009e20000000800 */
[----:B--2---:R-:W-:-:S03]  /*18650*/  F2FP.BF16.PACK_AB R25, R59, R58 ;  /* 0x0000003a3b19723e */ /* 0x004fc600000010ff */
[----:B------:R2:W-:Y:S01]  /*18660*/  STS [R21+0x4400], R30 ;  /* 0x0044001e15007388 */ /* 0x0005e20000000800 */
[----:B------:R-:W-:Y:S02]  /*18670*/  F2FP.BF16.PACK_AB R23, R57, R56 ;  /* 0x000000383917723e */ /* 0x000fe400000010ff */
[----:B------:R-:W-:Y:S01]  /*18680*/  F2FP.BF16.PACK_AB R22, R53, R52 ;  /* 0x000000343516723e */ /* 0x000fe200000010ff */
[----:B------:R2:W-:Y:S01]  /*18690*/  STS [R13+0x4080], R32 ;  /* 0x004080200d007388 */ /* 0x0005e20000000800 */
[----:B-1----:R-:W-:-:S03]  /*186a0*/  F2FP.BF16.PACK_AB R26, R55, R54 ;  /* 0x00000036371a723e */ /* 0x002fc600000010ff */
[----:B------:R1:W-:Y:S01]  /*186b0*/  STS [R13+0x4480], R34 ;  /* 0x004480220d007388 */ /* 0x0003e20000000800 */
[----:B---3--:R-:W-:-:S03]  /*186c0*/  F2FP.BF16.PACK_AB R27, R61, R60 ;  /* 0x0000003c3d1b723e */ /* 0x008fc600000010ff */
[----:B------:R3:W-:Y:S01]  /*186d0*/  STS [R19+0x4000], R22 ;  /* 0x0040001613007388 */ /* 0x0007e20000000800 */
[----:B----4-:R-:W-:-:S03]  /*186e0*/  F2FP.BF16.PACK_AB R29, R63, R62 ;  /* 0x0000003e3f1d723e */ /* 0x010fc600000010ff */
[----:B------:R4:W-:Y:S01]  /*186f0*/  STS [R19+0x4400], R26 ;  /* 0x0044001a13007388 */ /* 0x0009e20000000800 */
[----:B------:R-:W-:-:S03]  /*18700*/  F2FP.BF16.PACK_AB R28, R77, R76 ;  /* 0x0000004c4d1c723e */ /* 0x000fc600000010ff */
[----:B------:R4:W-:Y:S01]  /*18710*/  STS [R12+0x4080], R23 ;  /* 0x004080170c007388 */ /* 0x0009e20000000800 */
[----:B--2---:R-:W-:-:S03]  /*18720*/  F2FP.BF16.PACK_AB R30, R79, R78 ;  /* 0x0000004e4f1e723e */ /* 0x004fc600000010ff */
[----:B------:R2:W-:Y:S04]  /*18730*/  STS [R12+0x4480], R25 ;  /* 0x004480190c007388 */ /* 0x0005e80000000800 */
[----:B------:R2:W-:Y:S01]  /*18740*/  STS [R20+0x4000], R27 ;  /* 0x0040001b14007388 */ /* 0x0005e20000000800 */
[----:B------:R-:W-:-:S03]  /*18750*/  F2FP.BF16.PACK_AB R32, R3, R2 ;  /* 0x000000020320723e */ /* 0x000fc600000010ff */
[----:B------:R2:W-:Y:S01]  /*18760*/  STS [R20+0x4400], R29 ;  /* 0x0044001d14007388 */ /* 0x0005e20000000800 */
[----:B-1----:R-:W-:-:S03]  /*18770*/  F2FP.BF16.PACK_AB R34, R15, R14 ;  /* 0x0000000e0f22723e */ /* 0x002fc600000010ff */
[----:B------:R1:W-:Y:S01]  /*18780*/  STS [R18+0x4080], R31 ;  /* 0x0040801f12007388 */ /* 0x0003e20000000800 */
[----:B---3--:R-:W-:-:S03]  /*18790*/  F2FP.BF16.PACK_AB R22, R69, R68 ;  /* 0x000000444516723e */ /* 0x008fc600000010ff */
[----:B------:R-:W-:Y:S01]  /*187a0*/  STS [R18+0x4480], R33 ;  /* 0x0044802112007388 */ /* 0x000fe20000000800 */
[----:B----4-:R-:W-:-:S03]  /*187b0*/  F2FP.BF16.PACK_AB R26, R71, R70 ;  /* 0x00000046471a723e */ /* 0x010fc600000010ff */
[----:B------:R3:W-:Y:S01]  /*187c0*/  STS [R17+0x4000], R22 ;  /* 0x0040001611007388 */ /* 0x0007e20000000800 */
[----:B------:R-:W-:-:S03]  /*187d0*/  F2FP.BF16.PACK_AB R23, R73, R72 ;  /* 0x000000484917723e */ /* 0x000fc600000010ff */
[----:B------:R-:W-:Y:S01]  /*187e0*/  STS [R17+0x4400], R26 ;  /* 0x0044001a11007388 */ /* 0x000fe20000000800 */
[----:B--2---:R-:W-:-:S03]  /*187f0*/  F2FP.BF16.PACK_AB R25, R75, R74 ;  /* 0x0000004a4b19723e */ /* 0x004fc600000010ff */
[----:B------:R2:W-:Y:S01]  /*18800*/  STS [R24+0x8080], R23 ;  /* 0x0080801718007388 */ /* 0x0005e20000000800 */
[----:B------:R-:W-:-:S03]  /*18810*/  F2FP.BF16.PACK_AB R27, R95, R94 ;  /* 0x0000005e5f1b723e */ /* 0x000fc600000010ff */
[----:B------:R4:W-:Y:S01]  /*18820*/  STS [R24+0x8480], R25 ;  /* 0x0084801918007388 */ /* 0x0009e20000000800 */
[----:B------:R-:W-:-:S03]  /*18830*/  F2FP.BF16.PACK_AB R29, R93, R92 ;  /* 0x0000005c5d1d723e */ /* 0x000fc600000010ff */
[----:B------:R-:W-:Y:S01]  /*18840*/  STS [R21+0x8000], R28 ;  /* 0x0080001c15007388 */ /* 0x000fe20000000800 */
[----:B-1----:R-:W-:-:S03]  /*18850*/  F2FP.BF16.PACK_AB R31, R99, R98 ;  /* 0x00000062631f723e */ /* 0x002fc600000010ff */
[----:B------:R1:W-:Y:S04]  /*18860*/  STS [R21+0x8400], R30 ;  /* 0x0084001e15007388 */ /* 0x0003e80000000800 */
[----:B------:R1:W-:Y:S01]  /*18870*/  STS [R13+0x8080], R32 ;  /* 0x008080200d007388 */ /* 0x0003e20000000800 */
[----:B---3--:R-:W-:-:S03]  /*18880*/  F2FP.BF16.PACK_AB R22, R87, R86 ;  /* 0x000000565716723e */ /* 0x008fc600000010ff */
[----:B------:R3:W-:Y:S04]  /*18890*/  STS [R13+0x8480], R34 ;  /* 0x008480220d007388 */ /* 0x0007e80000000800 */
[----:B------:R3:W-:Y:S01]  /*188a0*/  STS [R19+0x8400], R22 ;  /* 0x0084001613007388 */ /* 0x0007e20000000800 */
[----:B--2---:R-:W-:-:S03]  /*188b0*/  F2FP.BF16.PACK_AB R23, R7, R6 ;  /* 0x000000060717723e */ /* 0x004fc600000010ff */
[----:B------:R2:W-:Y:S01]  /*188c0*/  STS [R19+0x8000], R36 ;  /* 0x0080002413007388 */ /* 0x0005e20000000800 */
[----:B----4-:R-:W-:Y:S02]  /*188d0*/  F2FP.BF16.PACK_AB R25, R91, R90 ;  /* 0x0000005a5b19723e */ /* 0x010fe400000010ff */
[----:B------:R-:W-:Y:S01]  /*188e0*/  F2FP.BF16.PACK_AB R24, R101, R100 ;  /* 0x000000646518723e */ /* 0x000fe200000010ff */
[----:B------:R4:W-:Y:S04]  /*188f0*/  STS [R12+0x8080], R23 ;  /* 0x008080170c007388 */ /* 0x0009e80000000800 */
[----:B------:R4:W-:Y:S01]  /*18900*/  STS [R12+0x8480], R25 ;  /* 0x008480190c007388 */ /* 0x0009e20000000800 */
[----:B-1----:R-:W-:-:S03]  /*18910*/  F2FP.BF16.PACK_AB R21, R97, R96 ;  /* 0x000000606115723e */ /* 0x002fc600000010ff */
[----:B------:R-:W-:Y:S01]  /*18920*/  STS [R20+0x8000], R29 ;  /* 0x0080001d14007388 */ /* 0x000fe20000000800 */
[----:B------:R-:W-:-:S03]  /*18930*/  @P1 LEA R32, P0, R216, c[0x0][0x508], 0x2 ;  /* 0x00014200d8201a11 */ /* 0x000fc600078010ff */
[----:B------:R-:W-:Y:S01]  /*18940*/  STS [R20+0x8400], R27 ;  /* 0x0084001b14007388 */ /* 0x000fe20000000800 */
[----:B---3--:R-:W-:-:S03]  /*18950*/  IMAD.MOV.U32 R13, RZ, RZ, RZ ;  /* 0x000000ffff0d7224 */ /* 0x008fc600078e00ff */
[----:B------:R1:W-:Y:S01]  /*18960*/  STS [R18+0x8080], R21 ;  /* 0x0080801512007388 */ /* 0x0003e20000000800 */
[----:B------:R-:W-:-:S03]  /*18970*/  F2FP.BF16.PACK_AB R22, R103, R102 ;  /* 0x000000666716723e */ /* 0x000fc600000010ff */
[----:B------:R3:W-:Y:S01]  /*18980*/  STS [R18+0x8480], R31 ;  /* 0x0084801f12007388 */ /* 0x0007e20000000800 */
[----:B--2---:R-:W-:-:S03]  /*18990*/  SHF.R.S32.HI R19, RZ, 0x1f, R216 ;  /* 0x0000001fff137819 */ /* 0x004fc600000114d8 */
[----:B------:R3:W-:Y:S01]  /*189a0*/  STS [R17+0x8000], R24 ;  /* 0x0080001811007388 */ /* 0x0007e20000000800 */
[----:B----4-:R-:W-:Y:S01]  /*189b0*/  IMAD.MOV.U32 R23, RZ, RZ, 0x4 ;  /* 0x00000004ff177424 */ /* 0x010fe200078e00ff */
[----:B------:R-:W-:Y:S02]  /*189c0*/  @P1 LEA.HI.X R33, R216, c[0x0][0x50c], R19, 0x2, P0 ;  /* 0x00014300d8211a11 */ /* 0x000fe400000f1413 */
[----:B------:R3:W-:Y:S01]  /*189d0*/  STS [R17+0x8400], R22 ;  /* 0x0084001611007388 */ /* 0x0007e20000000800 */
[----:B------:R-:W-:-:S03]  /*189e0*/  IMAD.MOV.U32 R12, RZ, RZ, c[0x0][0x388] ;  /* 0x0000e200ff0c7624 */ /* 0x000fc600078e00ff */
[----:B------:R-:W-:Y:S01]  /*189f0*/  BAR.SYNC.DEFER_BLOCKING 0x1, 0x100 ;  /* 0x0044000000007b1d */ /* 0x000fe20000010000 */
[----:B-1----:R-:W-:-:S05]  /*18a00*/  IMAD.WIDE R20, R216, R23, c[0x0][0x500] ;  /* 0x00014000d8147625 */ /* 0x002fca00078e0217 */
        /* <DEDUP_REMOVED lines=9> */
.L_x_2359:
[----:B------:R-:W-:Y:S01]  /*18aa0*/  IMAD.MOV.U32 R34, RZ, RZ, 0x368 ;  /* 0x00000368ff227424 */ /* 0x000fe200078e00ff */
[----:B------:R-:W-:Y:S01]  /*18ab0*/  ISETP.GT.AND P2, PT, R202, 0x1, PT ;  /* 0x00000001ca00780c */ /* 0x000fe20003f44270 */
[----:B---3--:R-:W-:Y:S01]  /*18ac0*/  IMAD.MOV.U32 R17, RZ, RZ, c[0x0][0x4e8] ;  /* 0x00013a00ff117624 */ /* 0x008fe200078e00ff */
[----:B------:R-:W-:Y:S01]  /*18ad0*/  ISETP.NE.U32.AND P0, PT, RZ, c[0x0][0x500], PT ;  /* 0x00014000ff007a0c */ /* 0x000fe20003f05070 */
[----:B-----5:R-:W-:Y:S01]  /*18ae0*/  IMAD R12, R12, c[0x0][0x4e8], RZ ;  /* 0x00013a000c0c7a24 */ /* 0x020fe200078e02ff */
[----:B------:R-:W-:-:S02]  /*18af0*/  SEL R34, R34, 0x328, P2 ;  /* 0x0000032822227807 */ /* 0x000fc40001000000 */
[----:B------:R-:W-:Y:S02]  /*18b00*/  ISETP.NE.AND.EX P0, PT, RZ, c[0x0][0x504], PT, P0 ;  /* 0x00014100ff007a0c */ /* 0x000fe40003f05300 */
[----:B------:R-:W1:Y:S01]  /*18b10*/  LDC.64 R20, c[0x0][R34+0x170] ;  /* 0x00005c0022147b82 */ /* 0x000e620000000a00 */
[----:B------:R-:W-:Y:S01]  /*18b20*/  ISETP.NE.AND P3, PT, R17, 0x1, PT ;  /* 0x000000011100780c */ /* 0x000fe20003f65270 */
[----:B------:R-:W-:Y:S01]  /*18b30*/  IMAD.IADD R17, R214, 0x1, R201 ;  /* 0x00000001d6117824 */ /* 0x000fe200078e02c9 */
[----:B------:R-:W-:Y:S02]  /*18b40*/  SEL R216, R216, RZ, !P0 ;  /* 0x000000ffd8d87207 */ /* 0x000fe40004000000 */
[----:B------:R-:W-:Y:S01]  /*18b50*/  SEL R18, R19, RZ, !P0 ;  /* 0x000000ff13127207 */ /* 0x000fe20004000000 */
[----:B------:R-:W-:Y:S01]  /*18b60*/  IMAD.MOV.U32 R24, RZ, RZ, R17 ;  /* 0x000000ffff187224 */ /* 0x000fe200078e0011 */
[----:B------:R-:W-:Y:S01]  /*18b70*/  SEL R25, R218, RZ, P2 ;  /* 0x000000ffda197207 */ /* 0x000fe20001000000 */
[----:B------:R-:W2:Y:S08]  /*18b80*/  LDC.64 R22, c[0x0][R34+0x168] ;  /* 0x00005a0022167b82 */ /* 0x000eb00000000a00 */
[----:B------:R-:W3:Y:S08]  /*18b90*/  LDC.64 R28, c[0x0][R34+0x178] ;  /* 0x00005e00221c7b82 */ /* 0x000ef00000000a00 */
[----:B------:R-:W4:Y:S01]  /*18ba0*/  LDC.64 R26, c[0x0][R34+0x160] ;  /* 0x00005800221a7b82 */ /* 0x000f220000000a00 */
[----:B-1----:R-:W-:-:S02]  /*18bb0*/  IMAD R19, R21, R216, RZ ;  /* 0x000000d815137224 */ /* 0x002fc400078e02ff */
[----:B------:R-:W-:-:S04]  /*18bc0*/  IMAD.WIDE.U32 R32, R20, R216, RZ ;  /* 0x000000d814207225 */ /* 0x000fc800078e00ff */
[----:B------:R-:W-:Y:S02]  /*18bd0*/  IMAD R19, R20, R18, R19 ;  /* 0x0000001214137224 */ /* 0x000fe400078e0213 */
[----:B------:R-:W-:-:S04]  /*18be0*/  @P3 IMAD.HI.U32 R18, R17, c[0x0][0x4ec], RZ ;  /* 0x00013b0011123a27 */ /* 0x000fc800078e00ff */
[-C--:B--2---:R-:W-:Y:S01]  /*18bf0*/  IMAD.WIDE.U32 R30, R22, R217.reuse, RZ ;  /* 0x000000d9161e7225 */ /* 0x084fe200078e00ff */
[----:B------:R-:W-:Y:S02]  /*18c00*/  @P3 SHF.R.U32.HI R24, RZ, c[0x0][0x4f0], R18 ;  /* 0x00013c00ff183a19 */ /* 0x000fe40000011612 */
[--C-:B------:R-:W-:Y:S01]  /*18c10*/  SHF.R.S32.HI R18, RZ, 0x1f, R13.reuse ;  /* 0x0000001fff127819 */ /* 0x100fe2000001140d */
[----:B------:R-:W-:Y:S01]  /*18c20*/  IMAD R20, R23, R217, RZ ;  /* 0x000000d917147224 */ /* 0x000fe200078e02ff */
[----:B------:R-:W-:Y:S01]  /*18c30*/  IADD3 R23, P1, P0, R32, R30, R13 ;  /* 0x0000001e20177210 */ /* 0x000fe2000783e00d */
[----:B------:R-:W-:Y:S02]  /*18c40*/  IMAD.IADD R19, R33, 0x1, R19 ;  /* 0x0000000121137824 */ /* 0x000fe400078e0213 */
[----:B------:R-:W-:Y:S02]  /*18c50*/  IMAD.IADD R20, R31, 0x1, R20 ;  /* 0x000000011f147824 */ /* 0x000fe400078e0214 */
[----:B---3--:R-:W-:-:S02]  /*18c60*/  IMAD R21, R29, R25, RZ ;  /* 0x000000191d157224 */ /* 0x008fc400078e02ff */
[----:B------:R-:W-:Y:S01]  /*18c70*/  IMAD.MOV R22, RZ, RZ, -R24 ;  /* 0x000000ffff167224 */ /* 0x000fe200078e0a18 */
[----:B------:R-:W-:Y:S01]  /*18c80*/  IADD3.X R19, R19, R20, R18, P1, P0 ;  /* 0x0000001413137210 */ /* 0x000fe20000fe0412 */
[----:B------:R-:W-:-:S04]  /*18c90*/  IMAD.WIDE.U32 R28, R28, R25, RZ ;  /* 0x000000191c1c7225 */ /* 0x000fc800078e00ff */
[----:B------:R-:W-:Y:S01]  /*18ca0*/  IMAD R25, R22, c[0x0][0x4e8], R17 ;  /* 0x00013a0016197a24 */ /* 0x000fe200078e0211 */
[----:B------:R-:W-:Y:S01]  /*18cb0*/  IADD3 R28, P1, P0, R24, R23, R28 ;  /* 0x00000017181c7210 */ /* 0x000fe2000783e01c */
[----:B------:R-:W-:Y:S01]  /*18cc0*/  IMAD.IADD R20, R29, 0x1, R21 ;  /* 0x000000011d147824 */ /* 0x000fe200078e0215 */
[----:B------:R-:W-:Y:S01]  /*18cd0*/  SHF.R.S32.HI R22, RZ, 0x1f, R24 ;  /* 0x0000001fff167819 */ /* 0x000fe20000011418 */
        /* <DEDUP_REMOVED lines=14> */
[----:B------:R-:W-:Y:S01]  /*18dc0*/  IMAD.IADD R21, R208, 0x1, R201 ;  /* 0x00000001d0157824 */ /* 0x000fe200078e02c9 */
        /* <DEDUP_REMOVED lines=9> */
[----:B------:R-:W-:Y:S02]  /*18e60*/  ISETP.GE.AND P0, PT, R21, R12, PT ;  /* 0x0000000c1500720c */ /* 0x000fe40003f06270 */
[----:B-1----:R-:W-:Y:S01]  /*18e70*/  P2R R9, PR, RZ, 0x2 ;  /* 0x00000002ff097803 */ /* 0x002fe20000000000 */
[----:B------:R-:W-:Y:S05]  /*18e80*/  @P2 BRA `(.L_x_2360) ;  /* 0x0000084000002947 */ /* 0x000fea0003800000 */
[-C--:B------:R-:W-:Y:S01]  /*18e90*/  LEA.HI R0, R0, R205.reuse, RZ, 0x3 ;  /* 0x000000cd00007211 */ /* 0x080fe200078f18ff */
[----:B------:R-:W-:Y:S01]  /*18ea0*/  IMAD R18, R18, c[0x0][0x3a0], RZ ;  /* 0x0000e80012127a24 */ /* 0x000fe200078e02ff */
[----:B------:R1:W3:Y:S01]  /*18eb0*/  LDS.128 R64, [R138+0x80] ;  /* 0x000080008a407984 */ /* 0x0002e20000000c00 */
[C---:B------:R-:W-:Y:S01]  /*18ec0*/  IMAD.WIDE.U32 R4, R13.reuse, c[0x0][0x3a0], RZ ;  /* 0x0000e8000d047a25 */ /* 0x040fe200078e00ff */
[----:B------:R-:W-:Y:S02]  /*18ed0*/  LOP3.LUT R2, R0, 0xfffffff8, RZ, 0xc0, !PT ;  /* 0xfffffff800027812 */ /* 0x000fe400078ec0ff */
[----:B------:R-:W-:Y:S01]  /*18ee0*/  SHF.R.S32.HI R0, RZ, 0x3, R0 ;  /* 0x00000003ff007819 */ /* 0x000fe20000011400 */
[----:B------:R-:W-:Y:S01]  /*18ef0*/  IMAD R13, R13, c[0x0][0x3a4], R18 ;  /* 0x0000e9000d0d7a24 */ /* 0x000fe200078e0212 */
[----:B------:R-:W-:Y:S01]  /*18f00*/  IADD3 R3, -R2, R205, RZ ;  /* 0x000000cd02037210 */ /* 0x000fe20007ffe1ff */
[----:B------:R1:W4:Y:S03]  /*18f10*/  LDS.128 R60, [R138+0x1080] ;  /* 0x001080008a3c7984 */ /* 0x0003260000000c00 */
[----:B------:R-:W-:Y:S01]  /*18f20*/  IADD3 R5, R5, R13, RZ ;  /* 0x0000000d05057210 */ /* 0x000fe20007ffe0ff */
[----:B------:R1:W2:Y:S01]  /*18f30*/  LDS.128 R56, [R138+0x2080] ;  /* 0x002080008a387984 */ /* 0x0002a20000000c00 */
[----:B------:R-:W-:-:S02]  /*18f40*/  LEA R2, R3, R0, 0x5 ;  /* 0x0000000003027211 */ /* 0x000fc400078e28ff */
[----:B------:R-:W-:Y:S01]  /*18f50*/  SHF.R.S32.HI R3, RZ, 0x1f, R216 ;  /* 0x0000001fff037819 */ /* 0x000fe200000114d8 */
[----:B------:R-:W-:Y:S01]  /*18f60*/  IMAD.WIDE.U32 R6, R217, c[0x0][0x3e8], R4 ;  /* 0x0000fa00d9067a25 */ /* 0x000fe200078e0004 */
[----:B------:R-:W-:Y:S01]  /*18f70*/  IADD3 R2, R201, R2, RZ ;  /* 0x00000002c9027210 */ /* 0x000fe20007ffe0ff */
[----:B------:R1:W1:Y:S01]  /*18f80*/  LDS.128 R52, [R138+0x3080] ;  /* 0x003080008a347984 */ /* 0x0002620000000c00 */
[----:B------:R-:W-:Y:S01]  /*18f90*/  IADD3 R201, R0, R201, RZ ;  /* 0x000000c900c97210 */ /* 0x000fe20007ffe0ff */
[----:B------:R-:W-:Y:S02]  /*18fa0*/  IMAD R7, R217, c[0x0][0x3ec], R7 ;  /* 0x0000fb00d9077a24 */ /* 0x000fe400078e0207 */
[----:B------:R-:W-:Y:S01]  /*18fb0*/  IMAD R3, R3, c[0x0][0x3f0], RZ ;  /* 0x0000fc0003037a24 */ /* 0x000fe200078e02ff */
[----:B------:R1:W1:Y:S01]  /*18fc0*/  LDS.128 R48, [R138+0x4080] ;  /* 0x004080008a307984 */ /* 0x0002620000000c00 */
[----:B------:R-:W-:-:S03]  /*18fd0*/  @P3 IMAD.HI.U32 R4, R2, c[0x0][0x4ec], RZ ;  /* 0x00013b0002043a27 */ /* 0x000fc600078e00ff */
[----:B------:R1:W1:Y:S01]  /*18fe0*/  LDS.128 R44, [R138+0x5080] ;  /* 0x005080008a2c7984 */ /* 0x0002620000000c00 */
[----:B------:R-:W-:Y:S01]  /*18ff0*/  IMAD.MOV.U32 R9, RZ, RZ, R2 ;  /* 0x000000ffff097224 */ /* 0x000fe200078e0002 */
[----:B------:R-:W-:Y:S01]  /*19000*/  @P3 SHF.R.U32.HI R9, RZ, c[0x0][0x4f0], R4 ;  /* 0x00013c00ff093a19 */ /* 0x000fe20000011604 */
[C---:B------:R-:W-:Y:S01]  /*19010*/  IMAD R3, R216.reuse, c[0x0][0x3f4], R3 ;  /* 0x0000fd00d8037a24 */ /* 0x040fe200078e0203 */
[----:B------:R1:W1:Y:S01]  /*19020*/  LDS.128 R40, [R138+0x6080] ;  /* 0x006080008a287984 */ /* 0x0002620000000c00 */
[----:B------:R-:W-:Y:S01]  /*19030*/  IMAD.WIDE.U32 R216, R216, c[0x0][0x3f0], R6 ;  /* 0x0000fc00d8d87a25 */ /* 0x000fe200078e0006 */
[----:B------:R-:W-:Y:S02]  /*19040*/  IADD3 R13, -R9, RZ, RZ ;  /* 0x000000ff090d7210 */ /* 0x000fe40007ffe1ff */
[----:B------:R1:W1:Y:S01]  /*19050*/  LDS.128 R36, [R138+0x7080] ;  /* 0x007080008a247984 */ /* 0x0002620000000c00 */
[----:B------:R-:W-:Y:S02]  /*19060*/  SHF.R.S32.HI R14, RZ, 0x1f, R9 ;  /* 0x0000001fff0e7819 */ /* 0x000fe40000011409 */
[----:B------:R-:W-:Y:S01]  /*19070*/  IADD3 R3, R217, R3, RZ ;  /* 0x00000003d9037210 */ /* 0x000fe20007ffe0ff */
[----:B------:R1:W1:Y:S01]  /*19080*/  LDS.128 R32, [R138+0x8080] ;  /* 0x008080008a207984 */ /* 0x0002620000000c00 */
[----:B------:R-:W-:-:S02]  /*19090*/  IMAD R13, R13, c[0x0][0x4e8], R2 ;  /* 0x00013a000d0d7a24 */ /* 0x000fc400078e0202 */
[----:B------:R-:W-:Y:S01]  /*190a0*/  IMAD R14, R14, c[0x0][0x3e0], RZ ;  /* 0x0000f8000e0e7a24 */ /* 0x000fe200078e02ff */
[----:B------:R1:W1:Y:S01]  /*190b0*/  LDS.128 R28, [R138+0x9080] ;  /* 0x009080008a1c7984 */ /* 0x0002620000000c00 */
[----:B------:R-:W-:Y:S02]  /*190c0*/  IMAD.MOV.U32 R2, RZ, RZ, R216 ;  /* 0x000000ffff027224 */ /* 0x000fe400078e00d8 */
[C---:B------:R-:W-:Y:S01]  /*190d0*/  IMAD R14, R9.reuse, c[0x0][0x3e4], R14 ;  /* 0x0000f900090e7a24 */ /* 0x040fe200078e020e */
[----:B--2---:R2:W1:Y:S01]  /*190e0*/  LDS.128 R24, [R138+0xa080] ;  /* 0x00a080008a187984 */ /* 0x0044620000000c00 */
        /* <DEDUP_REMOVED lines=12> */
.L_x_2428:
[----:B------:R-:W-:Y:S05]  /*191b0*/  BRA.DIV ~URZ, `(.L_x_2362) ;  /* 0x00003a527f007947 */ /* 0x000fea000b800000 */
[----:B------:R2:W3:Y:S02]  /*191c0*/  SHFL.IDX PT, R17, R2, RZ, 0x181f ;  /* 0x00181fff02117589 */ /* 0x0004e400000e0000 */
.L_x_2429:
        /* <DEDUP_REMOVED lines=18> */
.L_x_2364:
[----:B------:R-:W-:Y:S05]  /*192f0*/  BSYNC B0 ;  /* 0x0000000000007941 */ /* 0x000fea0003800000 */
.L_x_2363:
[----:B------:R-:W-:Y:S05]  /*19300*/  BRA.DIV ~URZ, `(.L_x_2365) ;  /* 0x000039627f007947 */ /* 0x000fea000b800000 */
[----:B----4-:R4:W2:Y:S04]  /*19310*/  SHFL.IDX PT, R15, R13, 0x1, 0x181f ;  /* 0x00381f000d0f7f89 */ /* 0x0108a800000e0000 */
[----:B---3--:R4:W3:Y:S02]  /*19320*/  SHFL.IDX PT, R19, R2, 0x1, 0x181f ;  /* 0x00381f0002137f89 */ /* 0x0088e400000e0000 */
.L_x_2430:
        /* <DEDUP_REMOVED lines=16> */
.L_x_2367:
[----:B------:R-:W-:Y:S05]  /*19430*/  BSYNC B0 ;  /* 0x0000000000007941 */ /* 0x000fea0003800000 */
.L_x_2366:
[----:B------:R-:W-:Y:S05]  /*19440*/  BRA.DIV ~URZ, `(.L_x_2368) ;  /* 0x000038f27f007947 */ /* 0x000fea000b800000 */
[----:B--2---:R2:W4:Y:S02]  /*19450*/  SHFL.IDX PT, R15, R13, 0x2, 0x181f ;  /* 0x00581f000d0f7f89 */ /* 0x00452400000e0000 */
.L_x_2431:
[----:B------:R-:W-:Y:S05]  /*19460*/  BRA.DIV ~URZ, `(.L_x_2369) ;  /* 0x000039427f007947 */ /* 0x000fea000b800000 */
[----:B---3--:R3:W2:Y:S02]  /*19470*/  SHFL.IDX PT, R19, R2, 0x2, 0x181f ;  /* 0x00581f0002137f89 */ /* 0x0086a400000e0000 */
.L_x_2432:
        /* <DEDUP_REMOVED lines=16> */
.L_x_2371:
[----:B------:R-:W-:Y:S05]  /*19580*/  BSYNC B0 ;  /* 0x0000000000007941 */ /* 0x000fea0003800000 */
.L_x_2370:
[----:B------:R-:W-:Y:S05]  /*19590*/  BRA.DIV ~URZ, `(.L_x_2372) ;  /* 0x000038827f007947 */ /* 0x000fea000b800000 */
[----:B--2-4-:R-:W2:Y:S04]  /*195a0*/  SHFL.IDX PT, R13, R13, 0x3, 0x181f ;  /* 0x00781f000d0d7f89 */ /* 0x014ea800000e0000 */
[----:B------:R4:W3:Y:S02]  /*195b0*/  SHFL.IDX PT, R17, R2, 0x3, 0x181f ;  /* 0x00781f0002117f89 */ /* 0x0008e400000e0000 */
.L_x_2433:
[----:B------:R-:W-:-:S04]  /*195c0*/  IADD3 R201, R201, 0x60, RZ ;  /* 0x00000060c9c97810 */ /* 0x000fc80007ffe0ff */
[----:B------:R-:W-:-:S13]  /*195d0*/  ISETP.GE.AND P0, PT, R201, R12, PT ;  /* 0x0000000cc900720c */ /* 0x000fda0003f06270 */
[----:B------:R-:W-:Y:S05]  /*195e0*/  @P0 BRA `(.L_x_2373) ;  /* 0x00001ec000000947 */ /* 0x000fea0003800000 */
[----:B------:R-:W-:Y:S02]  /*195f0*/  ISETP.GE.AND P1, PT, R220, c[0x0][0x3c8], PT ;  /* 0x0000f200dc007a0c */ /* 0x000fe40003f26270 */
[----:B------:R-:W-:-:S11]  /*19600*/  ISETP.GE.AND P0, PT, R207, c[0x0][0x3c8], PT ;  /* 0x0000f200cf007a0c */ /* 0x000fd60003f06270 */
[CC--:B---3--:R-:W-:Y:S02]  /*19610*/  @!P1 LEA R20, P3, R220.reuse, R17.reuse, 0x1 ;  /* 0x00000011dc149211 */ /* 0x0c8fe400078608ff */
[C---:B------:R-:W-:Y:S02]  /*19620*/  @!P0 LEA R18, P2, R207.reuse, R17, 0x1 ;  /* 0x00000011cf128211 */ /* 0x040fe400078408ff */
[-C--:B--2---:R-:W-:Y:S02]  /*19630*/  @!P1 LEA.HI.X R21, R220, R13.reuse, R9, 0x1, P3 ;  /* 0x0000000ddc159211 */ /* 0x084fe400018f0c09 */
[----:B------:R-:W-:-:S03]  /*19640*/  @!P0 LEA.HI.X R19, R207, R13, R14, 0x1, P2 ;  /* 0x0000000dcf138211 */ /* 0x000fc600010f0c0e */
[----:B-1----:R1:W-:Y:S04]  /*19650*/  @!P1 ST.E.128 [R20.64], R52 ;  /* 0x0000003414009985 */ /* 0x0023e8000c101d08 */
[----:B------:R1:W-:Y:S01]  /*19660*/  @!P0 ST.E.128 [R18.64], R36 ;  /* 0x0000002412008985 */ /* 0x0003e2000c101d08 */
[----:B------:R-:W-:-:S13]  /*19670*/  ISETP.GE.AND P0, PT, R206, c[0x0][0x3c8], PT ;  /* 0x0000f200ce007a0c */ /* 0x000fda0003f06270 */
[----:B------:R-:W-:Y:S05]  /*19680*/  @P0 BRA `(.L_x_2373) ;  /* 0x00001e2000000947 */ /* 0x000fea0003800000 */
[----:B----4-:R-:W-:-:S04]  /*19690*/  LEA R2, P0, R206, R17, 0x1 ;  /* 0x00000011ce027211 */ /* 0x010fc800078008ff */
[----:B------:R-:W-:-:S05]  /*196a0*/  LEA.HI.X R3, R206, R13, R3, 0x1, P0 ;  /* 0x0000000dce037211 */ /* 0x000fca00000f0c03 */
[----:B------:R2:W-:Y:S01]  /*196b0*/  ST.E.128 [R2.64], R4 ;  /* 0x0000000402007985 */ /* 0x0005e2000c101d08 */
[----:B------:R-:W-:Y:S05]  /*196c0*/  BRA `(.L_x_2373) ;  /* 0x00001de000007947 */ /* 0x000fea0003800000 */
.L_x_2360:
[----:B------:R-:W-:Y:S01]  /*196d0*/  IMAD R18, R18, c[0x0][0x408], RZ ;  /* 0x0001020012127a24 */ /* 0x000fe200078e02ff */
[----:B------:R-:W-:Y:S01]  /*196e0*/  SHF.R.S32.HI R0, RZ, 0x1f, R216 ;  /* 0x0000001fff007819 */ /* 0x000fe200000114d8 */
[----:B------:R-:W-:Y:S01]  /*196f0*/  IMAD.WIDE.U32 R20, R13, c[0x0][0x408], RZ ;  /* 0x000102000d147a25 */ /* 0x000fe200078e00ff */
[----:B------:R-:W-:-:S03]  /*19700*/  MOV R12, R17 ;  /* 0x00000011000c7202 */ /* 0x000fc60000000f00 */
[----:B------:R-:W-:Y:S02]  /*19710*/  IMAD R18, R13, c[0x0][0x40c], R18 ;  /* 0x000103000d127a24 */ /* 0x000fe400078e0212 */
[----:B------:R-:W-:Y:S02]  /*19720*/  IMAD R13, R0, c[0x0][0x440], RZ ;  /* 0x00011000000d7a24 */ /* 0x000fe400078e02ff */
[----:B------:R-:W-:Y:S01]  /*19730*/  @P3 IMAD.HI.U32 R0, R17, c[0x0][0x4ec], RZ ;  /* 0x00013b0011003a27 */ /* 0x000fe200078e00ff */
[----:B------:R-:W-:-:S03]  /*19740*/  IADD3 R21, R21, R18, RZ ;  /* 0x0000001215157210 */ /* 0x000fc60007ffe0ff */
[----:B------:R-:W-:Y:S01]  /*19750*/  IMAD R13, R216, c[0x0][0x444], R13 ;  /* 0x00011100d80d7a24 */ /* 0x000fe200078e020d */
[----:B------:R-:W-:Y:S01]  /*19760*/  @P3 SHF.R.U32.HI R12, RZ, c[0x0][0x4f0], R0 ;  /* 0x00013c00ff0c3a19 */ /* 0x000fe20000011600 */
[----:B------:R-:W-:-:S03]  /*19770*/  IMAD.WIDE.U32 R18, R217, c[0x0][0x438], R20 ;  /* 0x00010e00d9127a25 */ /* 0x000fc600078e0014 */
[----:B------:R-:W-:Y:S01]  /*19780*/  IADD3 R0, -R12, RZ, RZ ;  /* 0x000000ff0c007210 */ /* 0x000fe20007ffe1ff */
[----:B------:R-:W-:-:S04]  /*19790*/  IMAD R19, R217, c[0x0][0x43c], R19 ;  /* 0x00010f00d9137a24 */ /* 0x000fc800078e0213 */
        /* <DEDUP_REMOVED lines=12> */
[----:B--2---:R-:W-:-:S04]  /*19860*/  IMAD.WIDE.U32 R16, R0, c[0x0][0x428], R18 ;  /* 0x00010a0000107a25 */ /* 0x004fc800078e0012 */
[----:B------:R-:W-:Y:S01]  /*19870*/  IMAD R0, R0, c[0x0][0x42c], R13 ;  /* 0x00010b0000007a24 */ /* 0x000fe200078e020d */
[----:B------:R-:W-:-:S04]  /*19880*/  LEA R163, P1, R16, c[0x0][0x400], 0x2 ;  /* 0x0001000010a37a11 */ /* 0x000fc800078210ff */
[----:B------:R-:W-:-:S04]  /*19890*/  IADD3 R0, R17, R0, RZ ;  /* 0x0000000011007210 */ /* 0x000fc80007ffe0ff */
[----:B------:R-:W-:Y:S01]  /*198a0*/  LEA.HI.X R162, R16, c[0x0][0x404], R0, 0x2, P1 ;  /* 0x0001010010a27a11 */ /* 0x000fe200008f1400 */
[----:B------:R-:W-:Y:S05]  /*198b0*/  BRA.DIV ~URZ, `(.L_x_2374) ;  /* 0x000036227f007947 */ /* 0x000fea000b800000 */
[----:B------:R1:W2:Y:S02]  /*198c0*/  SHFL.IDX PT, R165, R162, RZ, 0x1c1f ;  /* 0x001c1fffa2a57589 */ /* 0x0002a400000e0000 */
.L_x_2434:
[----:B------:R-:W-:Y:S05]  /*198d0*/  BRA.DIV ~URZ, `(.L_x_2375) ;  /* 0x000036727f007947 */ /* 0x000fea000b800000 */
[----:B------:R3:W4:Y:S02]  /*198e0*/  SHFL.IDX PT, R17, R163, RZ, 0x1c1f ;  /* 0x001c1fffa3117589 */ /* 0x00072400000e0000 */
.L_x_2435:
        /* <DEDUP_REMOVED lines=54> */
[-C--:B------:R-:W-:Y:S02]  /*19c50*/  @!P0 LEA R18, P2, R161, R17.reuse, 0x2 ;  /* 0x00000011a1128211 */ /* 0x080fe400078410ff */
[----:B--2---:R-:W-:Y:S01]  /*19c60*/  @!P1 IMAD.WIDE R20, R213, 0x4, R164 ;  /* 0x00000004d5149825 */ /* 0x004fe200078e02a4 */
[----:B------:R-:W-:Y:S02]  /*19c70*/  @!P3 LEA R166, P5, R159, R17, 0x2 ;  /* 0x000000119fa6b211 */ /* 0x000fe400078a10ff */
[----:B------:R-:W-:Y:S02]  /*19c80*/  @!P0 LEA.HI.X R19, R161, R165, R158, 0x2, P2 ;  /* 0x000000a5a1138211 */ /* 0x000fe400010f149e */
[----:B------:R-:W-:Y:S01]  /*19c90*/  ISETP.GE.AND P2, PT, R148, c[0x0][0x3c8], PT ;  /* 0x0000f20094007a0c */ /* 0x000fe20003f46270 */
[----:B------:R2:W-:Y:S01]  /*19ca0*/  @!P1 ST.E.64 [R20.64], R132 ;  /* 0x0000008414009985 */ /* 0x0005e2000c101b08 */
[----:B------:R-:W-:-:S02]  /*19cb0*/  ISETP.GE.AND P1, PT, R144, c[0x0][0x3c8], PT ;  /* 0x0000f20090007a0c */ /* 0x000fc40003f26270 */
[----:B------:R-:W-:Y:S01]  /*19cc0*/  @!P3 LEA.HI.X R167, R159, R165, R156, 0x2, P5 ;  /* 0x000000a59fa7b211 */ /* 0x000fe200028f149c */
[----:B------:R4:W-:Y:S01]  /*19cd0*/  @!P0 ST.E.64 [R18.64], R128 ;  /* 0x0000008012008985 */ /* 0x0009e2000c101b08 */
[----:B------:R-:W-:-:S03]  /*19ce0*/  @!P4 LEA R168, P0, R154, R17, 0x2 ;  /* 0x000000119aa8c211 */ /* 0x000fc600078010ff */
[----:B------:R5:W-:Y:S01]  /*19cf0*/  @!P3 ST.E.64 [R166.64], R104 ;  /* 0x00000068a600b985 */ /* 0x000be2000c101b08 */
[----:B------:R-:W-:Y:S02]  /*19d00*/  @!P4 LEA.HI.X R169, R154, R165, R153, 0x2, P0 ;  /* 0x000000a59aa9c211 */ /* 0x000fe400000f1499 */
        /* <DEDUP_REMOVED lines=9> */
[-C--:B----4-:R-:W-:Y:S02]  /*19da0*/  @!P3 LEA R18, P5, R88, R17.reuse, 0x2 ;  /* 0x000000115812b211 */ /* 0x090fe400078a10ff */
[----:B-----5:R-:W-:Y:S01]  /*19db0*/  @!P4 LEA R104, P0, R38, R17, 0x2 ;  /* 0x000000112668c211 */ /* 0x020fe200078010ff */
[----:B------:R2:W-:Y:S01]  /*19dc0*/  @!P1 ST.E.64 [R20.64], R116 ;  /* 0x0000007414009985 */ /* 0x0005e2000c101b08 */
[----:B------:R-:W-:Y:S02]  /*19dd0*/  ISETP.GE.AND P1, PT, R31, c[0x0][0x3c8], PT ;  /* 0x0000f2001f007a0c */ /* 0x000fe40003f26270 */
[-C--:B------:R-:W-:Y:S02]  /*19de0*/  @!P3 LEA.HI.X R19, R88, R165.reuse, R85, 0x2, P5 ;  /* 0x000000a55813b211 */ /* 0x080fe400028f1455 */
[----:B------:R-:W-:-:S02]  /*19df0*/  @!P4 LEA.HI.X R105, R38, R165, R37, 0x2, P0 ;  /* 0x000000a52669c211 */ /* 0x000fc400000f1425 */
[C---:B-1----:R-:W-:Y:S01]  /*19e00*/  @!P2 LEA R108, P5, R36.reuse, R17, 0x2 ;  /* 0x00000011246ca211 */ /* 0x042fe200078a10ff */
[----:B------:R1:W-:Y:S01]  /*19e10*/  @!P3 ST.E.64 [R18.64], R120 ;  /* 0x000000781200b985 */ /* 0x0003e2000c101b08 */
[----:B------:R-:W-:Y:S02]  /*19e20*/  ISETP.GE.AND P3, PT, R29, c[0x0][0x3c8], PT ;  /* 0x0000f2001d007a0c */ /* 0x000fe40003f66270 */
[----:B------:R-:W-:Y:S01]  /*19e30*/  @!P2 LEA.HI.X R109, R36, R165, R35, 0x2, P5 ;  /* 0x000000a5246da211 */ /* 0x000fe200028f1423 */
[----:B------:R4:W-:Y:S01]  /*19e40*/  @!P4 ST.E.64 [R104.64], R124 ;  /* 0x0000007c6800c985 */ /* 0x0009e2000c101b08 */
[----:B------:R-:W-:Y:S02]  /*19e50*/  ISETP.GE.AND P4, PT, R27, c[0x0][0x3c8], PT ;  /* 0x0000f2001b007a0c */ /* 0x000fe40003f86270 */
[----:B---3--:R-:W-:Y:S01]  /*19e60*/  @!P1 LEA R112, P0, R31, R17, 0x2 ;  /* 0x000000111f709211 */ /* 0x008fe200078010ff */
[----:B------:R3:W-:Y:S01]  /*19e70*/  @!P2 ST.E.64 [R108.64], R40 ;  /* 0x000000286c00a985 */ /* 0x0007e2000c101b08 */
[----:B------:R-:W-:-:S02]  /*19e80*/  ISETP.GE.AND P2, PT, R25, c[0x0][0x3c8], PT ;  /* 0x0000f20019007a0c */ /* 0x000fc40003f46270 */
[----:B------:R-:W-:-:S05]  /*19e90*/  @!P1 LEA.HI.X R113, R31, R165, R30, 0x2, P0 ;  /* 0x000000a51f719211 */ /* 0x000fca00000f141e */
        /* <DEDUP_REMOVED lines=8> */
[-C--:B----4-:R-:W-:Y:S02]  /*19f20*/  @!P2 LEA R104, P5, R25, R17.reuse, 0x2 ;  /* 0x000000111968a211 */ /* 0x090fe400078a10ff */
[----:B---3--:R-:W-:Y:S01]  /*19f30*/  @!P1 LEA R40, P0, R23, R17, 0x2 ;  /* 0x0000001117289211 */ /* 0x008fe200078010ff */
[----:B------:R2:W-:Y:S01]  /*19f40*/  @!P4 ST.E.64 [R18.64], R52 ;  /* 0x000000341200c985 */ /* 0x0005e2000c101b08 */
[----:B------:R-:W-:Y:S02]  /*19f50*/  @!P2 LEA.HI.X R105, R25, R165, R24, 0x2, P5 ;  /* 0x000000a51969a211 */ /* 0x000fe400028f1418 */
[----:B------:R-:W-:-:S02]  /*19f60*/  ISETP.GE.AND P4, PT, R150, c[0x0][0x3c8], PT ;  /* 0x0000f20096007a0c */ /* 0x000fc40003f86270 */
[----:B------:R-:W-:Y:S01]  /*19f70*/  @!P1 LEA.HI.X R41, R23, R165, R22, 0x2, P0 ;  /* 0x000000a517299211 */ /* 0x000fe200000f1416 */
[----:B------:R-:W-:Y:S01]  /*19f80*/  @!P2 ST.E.64 [R104.64], R56 ;  /* 0x000000386800a985 */ /* 0x000fe2000c101b08 */
[----:B------:R-:W-:Y:S02]  /*19f90*/  ISETP.GE.AND P2, PT, R160, c[0x0][0x3c8], PT ;  /* 0x0000f200a0007a0c */ /* 0x000fe40003f46270 */
[C---:B-----5:R-:W-:Y:S01]  /*19fa0*/  @!P3 LEA R44, P5, R13.reuse, R17, 0x2 ;  /* 0x000000110d2cb211 */ /* 0x060fe200078a10ff */
[----:B------:R3:W-:Y:S01]  /*19fb0*/  @!P1 ST.E.64 [R40.64], R60 ;  /* 0x0000003c28009985 */ /* 0x0007e2000c101b08 */
[----:B------:R-:W-:Y:S02]  /*19fc0*/  ISETP.GE.AND P1, PT, R152, c[0x0][0x3c8], PT ;  /* 0x0000f20098007a0c */ /* 0x000fe40003f26270 */
[----:B------:R-:W-:Y:S02]  /*19fd0*/  @!P3 LEA.HI.X R45, R13, R165, R12, 0x2, P5 ;  /* 0x000000a50d2db211 */ /* 0x000fe400028f140c */
[----:B------:R-:W-:-:S03]  /*19fe0*/  ISETP.GE.AND P5, PT, R84, c[0x0][0x3c8], PT ;  /* 0x0000f20054007a0c */ /* 0x000fc60003fa6270 */
[----:B------:R4:W-:Y:S01]  /*19ff0*/  @!P3 ST.E.64 [R44.64], R64 ;  /* 0x000000402c00b985 */ /* 0x0009e2000c101b08 */
[----:B-1----:R-:W-:-:S05]  /*1a000*/  @!P4 LEA R20, P0, R150, R17, 0x2 ;  /* 0x000000119614c211 */ /* 0x002fca00078010ff */
[----:B------:R-:W-:Y:S02]  /*1a010*/  @!P1 LEA R48, P3, R152, R17, 0x2 ;  /* 0x0000001198309211 */ /* 0x000fe400078610ff */
[-C--:B------:R-:W-:Y:S02]  /*1a020*/  @!P4 LEA.HI.X R21, R150, R165.reuse, R149, 0x2, P0 ;  /* 0x000000a59615c211 */ /* 0x080fe400000f1495 */
[----:B------:R-:W-:Y:S02]  /*1a030*/  @!P1 LEA.HI.X R49, R152, R165, R151, 0x2, P3 ;  /* 0x000000a598319211 */ /* 0x000fe400018f1497 */
[----:B--2---:R-:W-:Y:S01]  /*1a040*/  @!P2 LEA R18, P0, R160, R17, 0x2 ;  /* 0x00000011a012a211 */ /* 0x004fe200078010ff */
[----:B------:R1:W-:Y:S01]  /*1a050*/  @!P4 ST.E.64 [R20.64], R68 ;  /* 0x000000441400c985 */ /* 0x0003e2000c101b08 */
[----:B------:R-:W-:Y:S02]  /*1a060*/  ISETP.GE.AND P4, PT, R82, c[0x0][0x3c8], PT ;  /* 0x0000f20052007a0c */ /* 0x000fe40003f86270 */
[----:B------:R-:W-:-:S05]  /*1a070*/  @!P2 LEA.HI.X R19, R160, R165, R155, 0x2, P0 ;  /* 0x000000a5a013a211 */ /* 0x000fca00000f149b */
[----:B------:R2:W-:Y:S01]  /*1a080*/  @!P2 ST.E.64 [R18.64], R72 ;  /* 0x000000481200a985 */ /* 0x0005e2000c101b08 */
[----:B---3--:R-:W-:Y:S02]  /*1a090*/  @!P6 LEA R40, P0, R146, R17, 0x2 ;  /* 0x000000119228e211 */ /* 0x008fe400078010ff */
[----:B------:R-:W-:Y:S01]  /*1a0a0*/  ISETP.GE.AND P2, PT, R80, c[0x0][0x3c8], PT ;  /* 0x0000f20050007a0c */ /* 0x000fe20003f46270 */
[----:B------:R3:W-:Y:S01]  /*1a0b0*/  @!P1 ST.E.64 [R48.64], R76 ;  /* 0x0000004c30009985 */ /* 0x0007e2000c101b08 */
[----:B------:R-:W-:Y:S02]  /*1a0c0*/  @!P6 LEA.HI.X R41, R146, R165, R145, 0x2, P0 ;  /* 0x000000a59229e211 */ /* 0x000fe400000f1491 */
[----:B------:R-:W-:Y:S02]  /*1a0d0*/  ISETP.GE.AND P1, PT, R33, c[0x0][0x3c8], PT ;  /* 0x0000f20021007a0c */ /* 0x000fe40003f26270 */
[----:B------:R-:W-:Y:S01]  /*1a0e0*/  ISETP.GE.AND P0, PT, R157, c[0x0][0x3c8], PT ;  /* 0x0000f2009d007a0c */ /* 0x000fe20003f06270 */
[----:B------:R3:W-:Y:S01]  /*1a0f0*/  @!P6 ST.E.64 [R40.64], R2 ;  /* 0x000000022800e985 */ /* 0x0007e2000c101b08 */
[----:B----4-:R-:W-:-:S04]  /*1a100*/  @!P4 LEA R44, P6, R82, R17, 0x2 ;  /* 0x00000011522cc211 */ /* 0x010fc800078c10ff */
[----:B------:R-:W-:Y:S02]  /*1a110*/  @!P4 LEA.HI.X R45, R82, R165, R81, 0x2, P6 ;  /* 0x000000a5522dc211 */ /* 0x000fe400030f1451 */
[----:B-1----:R-:W-:-:S04]  /*1a120*/  @!P5 LEA R20, P3, R84, R17, 0x2 ;  /* 0x000000115414d211 */ /* 0x002fc800078610ff */
[----:B------:R-:W-:Y:S02]  /*1a130*/  @!P5 LEA.HI.X R21, R84, R165, R83, 0x2, P3 ;  /* 0x000000a55415d211 */ /* 0x000fe400018f1453 */
[----:B--2---:R-:W-:-:S03]  /*1a140*/  @!P2 LEA R18, P3, R80, R17, 0x2 ;  /* 0x000000115012a211 */ /* 0x004fc600078610ff */
[----:B------:R1:W-:Y:S01]  /*1a150*/  @!P5 ST.E.64 [R20.64], R4 ;  /* 0x000000041400d985 */ /* 0x0003e2000c101b08 */
[----:B------:R-:W-:Y:S02]  /*1a160*/  @!P1 LEA R16, P5, R33, R17, 0x2 ;  /* 0x0000001121109211 */ /* 0x000fe400078a10ff */
[----:B------:R-:W-:Y:S01]  /*1a170*/  @!P2 LEA.HI.X R19, R80, R165, R39, 0x2, P3 ;  /* 0x000000a55013a211 */ /* 0x000fe200018f1427 */
[----:B------:R1:W-:Y:S01]  /*1a180*/  @!P4 ST.E.64 [R44.64], R6 ;  /* 0x000000062c00c985 */ /* 0x0003e2000c101b08 */
[----:B---3--:R-:W-:Y:S02]  /*1a190*/  @!P0 LEA R48, P3, R157, R17, 0x2 ;  /* 0x000000119d308211 */ /* 0x008fe400078610ff */
[-C--:B------:R-:W-:Y:S01]  /*1a1a0*/  @!P1 LEA.HI.X R17, R33, R165.reuse, R32, 0x2, P5 ;  /* 0x000000a521119211 */ /* 0x080fe200028f1420 */
[----:B------:R1:W-:Y:S01]  /*1a1b0*/  @!P2 ST.E.64 [R18.64], R92 ;  /* 0x0000005c1200a985 */ /* 0x0003e2000c101b08 */
[----:B------:R-:W-:-:S03]  /*1a1c0*/  @!P0 LEA.HI.X R49, R157, R165, R34, 0x2, P3 ;  /* 0x000000a59d318211 */ /* 0x000fc600018f1422 */
[----:B------:R1:W-:Y:S04]  /*1a1d0*/  @!P1 ST.E.64 [R16.64], R96 ;  /* 0x0000006010009985 */ /* 0x0003e8000c101b08 */
[----:B------:R1:W-:Y:S02]  /*1a1e0*/  @!P0 ST.E.64 [R48.64], R100 ;  /* 0x0000006430008985 */ /* 0x0003e4000c101b08 */
.L_x_2377:
[----:B------:R-:W-:Y:S05]  /*1a1f0*/  BSYNC B0 ;  /* 0x0000000000007941 */ /* 0x000fea0003800000 */
.L_x_2376:
[----:B------:R-:W-:Y:S05]  /*1a200*/  BRA.DIV ~URZ, `(.L_x_2378) ;  /* 0x00002da27f007947 */ /* 0x000fea000b800000 */
[----:B------:R1:W3:Y:S04]  /*1a210*/  SHFL.IDX PT, R3, R162, 0x1, 0x1c1f ;  /* 0x003c1f00a2037f89 */ /* 0x0002e800000e0000 */
[----:B-1--4-:R1:W4:Y:S02]  /*1a220*/  SHFL.IDX PT, R17, R163, 0x1, 0x1c1f ;  /* 0x003c1f00a3117f89 */ /* 0x01232400000e0000 */
.L_x_2436:
[----:B------:R-:W-:-:S13]  /*1a230*/  ISETP.NE.AND P0, PT, R9, RZ, PT ;  /* 0x000000ff0900720c */ /* 0x000fda0003f05270 */
[----:B------:R-:W-:Y:S05]  /*1a240*/  @P0 BRA `(.L_x_2373) ;  /* 0x0000126000000947 */ /* 0x000fea0003800000 */
[----:B------:R-:W-:Y:S02]  /*1a250*/  ISETP.GE.AND P3, PT, R161, c[0x0][0x3c8], PT ;  /* 0x0000f200a1007a0c */ /* 0x000fe40003f66270 */
[----:B------:R-:W-:Y:S02]  /*1a260*/  ISETP.GE.AND P2, PT, R159, c[0x0][0x3c8], PT ;  /* 0x0000f2009f007a0c */ /* 0x000fe40003f46270 */
[----:B------:R-:W-:Y:S02]  /*1a270*/  ISETP.GE.AND P1, PT, R154, c[0x0][0x3c8], PT ;  /* 0x0000f2009a007a0c */ /* 0x000fe40003f26270 */
[----:B------:R-:W-:Y:S02]  /*1a280*/  ISETP.GE.AND P4, PT, R213, c[0x0][0x3c8], PT ;  /* 0x0000f200d5007a0c */ /* 0x000fe40003f86270 */
[----:B------:R-:W-:-:S05]  /*1a290*/  ISETP.GE.AND P0, PT, R148, c[0x0][0x3c8], PT ;  /* 0x0000f20094007a0c */ /* 0x000fca0003f06270 */
[-C--:B----4-:R-:W-:Y:S02]  /*1a2a0*/  @!P3 LEA R6, P6, R161, R17.reuse, 0x2 ;  /* 0x00000011a106b211 */ /* 0x090fe400078c10ff */
[----:B------:R-:W-:Y:S02]  /*1a2b0*/  @!P2 LEA R4, P5, R159, R17, 0x2 ;  /* 0x000000119f04a211 */ /* 0x000fe400078a10ff */
[----:B---3--:R-:W-:Y:S02]  /*1a2c0*/  @!P3 LEA.HI.X R7, R161, R3, R158, 0x2, P6 ;  /* 0x00000003a107b211 */ /* 0x008fe400030f149e */
[----:B------:R-:W-:Y:S01]  /*1a2d0*/  @!P1 LEA R20, P6, R154, R17, 0x2 ;  /* 0x000000119a149211 */ /* 0x000fe200078c10ff */
[----:B------:R-:W-:Y:S01]  /*1a2e0*/  @!P4 IMAD.MOV.U32 R2, RZ, RZ, R17 ;  /* 0x000000ffff02c224 */ /* 0x000fe200078e0011 */
[----:B------:R-:W-:Y:S02]  /*1a2f0*/  @!P2 LEA.HI.X R5, R159, R3, R156, 0x2, P5 ;  /* 0x000000039f05a211 */ /* 0x000fe400028f149c */
        /* <DEDUP_REMOVED lines=13> */
[-C--:B------:R-:W-:Y:S02]  /*1a3d0*/  @!P5 LEA R44, P1, R88, R17.reuse, 0x2 ;  /* 0x00000011582cd211 */ /* 0x080fe400078210ff */
[----:B------:R5:W-:Y:S01]  /*1a3e0*/  @!P0 ST.E.64 [R18.64], R114 ;  /* 0x0000007212008985 */ /* 0x000be2000c101b08 */
[----:B------:R-:W-:Y:S02]  /*1a3f0*/  @!P6 LEA R48, P0, R144, R17, 0x2 ;  /* 0x000000119030e211 */ /* 0x000fe400078010ff */
[-C--:B------:R-:W-:Y:S02]  /*1a400*/  @!P5 LEA.HI.X R45, R88, R3.reuse, R85, 0x2, P1 ;  /* 0x00000003582dd211 */ /* 0x080fe400008f1455 */
[----:B------:R-:W-:Y:S02]  /*1a410*/  @!P6 LEA.HI.X R49, R144, R3, R89, 0x2, P0 ;  /* 0x000000039031e211 */ /* 0x000fe400000f1459 */
[----:B------:R-:W-:-:S03]  /*1a420*/  ISETP.GE.AND P1, PT, R29, c[0x0][0x3c8], PT ;  /* 0x0000f2001d007a0c */ /* 0x000fc60003f26270 */
[----:B------:R-:W-:Y:S01]  /*1a430*/  @!P6 ST.E.64 [R48.64], R118 ;  /* 0x000000763000e985 */ /* 0x000fe2000c101b08 */
[----:B------:R-:W-:Y:S02]  /*1a440*/  ISETP.GE.AND P6, PT, R27, c[0x0][0x3c8], PT ;  /* 0x0000f2001b007a0c */ /* 0x000fe40003fc6270 */
[C---:B---3--:R-:W-:Y:S01]  /*1a450*/  @!P4 LEA R40, P0, R38.reuse, R17, 0x2 ;  /* 0x000000112628c211 */ /* 0x048fe200078010ff */
[----:B------:R-:W-:Y:S01]  /*1a460*/  @!P5 ST.E.64 [R44.64], R122 ;  /* 0x0000007a2c00d985 */ /* 0x000fe2000c101b08 */
[----:B------:R-:W-:Y:S02]  /*1a470*/  ISETP.GE.AND P5, PT, R25, c[0x0][0x3c8], PT ;  /* 0x0000f20019007a0c */ /* 0x000fe40003fa6270 */
[----:B------:R-:W-:Y:S02]  /*1a480*/  @!P4 LEA.HI.X R41, R38, R3, R37, 0x2, P0 ;  /* 0x000000032629c211 */ /* 0x000fe400000f1425 */
[----:B----4-:R-:W-:-:S03]  /*1a490*/  @!P3 LEA R4, P0, R36, R17, 0x2 ;  /* 0x000000112404b211 */ /* 0x010fc600078010ff */
[----:B------:R-:W-:Y:S01]  /*1a4a0*/  @!P4 ST.E.64 [R40.64], R126 ;  /* 0x0000007e2800c985 */ /* 0x000fe2000c101b08 */
[----:B------:R-:W-:Y:S02]  /*1a4b0*/  ISETP.GE.AND P4, PT, R23, c[0x0][0x3c8], PT ;  /* 0x0000f20017007a0c */ /* 0x000fe40003f86270 */
[----:B------:R-:W-:Y:S02]  /*1a4c0*/  @!P3 LEA.HI.X R5, R36, R3, R35, 0x2, P0 ;  /* 0x000000032405b211 */ /* 0x000fe400000f1423 */
[----:B------:R-:W-:-:S03]  /*1a4d0*/  @!P2 LEA R6, P0, R31, R17, 0x2 ;  /* 0x000000111f06a211 */ /* 0x000fc600078010ff */
[----:B------:R3:W-:Y:S01]  /*1a4e0*/  @!P3 ST.E.64 [R4.64], R42 ;  /* 0x0000002a0400b985 */ /* 0x0007e2000c101b08 */
[----:B------:R-:W-:Y:S02]  /*1a4f0*/  @!P2 LEA.HI.X R7, R31, R3, R30, 0x2, P0 ;  /* 0x000000031f07a211 */ /* 0x000fe400000f141e */
[----:B-----5:R-:W-:Y:S02]  /*1a500*/  @!P1 LEA R18, P0, R29, R17, 0x2 ;  /* 0x000000111d129211 */ /* 0x020fe400078010ff */
[----:B------:R-:W-:Y:S01]  /*1a510*/  ISETP.GE.AND P3, PT, R13, c[0x0][0x3c8], PT ;  /* 0x0000f2000d007a0c */ /* 0x000fe20003f66270 */
[----:B------:R4:W-:Y:S01]  /*1a520*/  @!P2 ST.E.64 [R6.64], R46 ;  /* 0x0000002e0600a985 */ /* 0x0009e2000c101b08 */
[----:B------:R-:W-:Y:S02]  /*1a530*/  @!P1 LEA.HI.X R19, R29, R3, R28, 0x2, P0 ;  /* 0x000000031d139211 */ /* 0x000fe400000f141c */
[-C--:B------:R-:W-:Y:S02]  /*1a540*/  @!P6 LEA R28, P0, R27, R17.reuse, 0x2 ;  /* 0x000000111b1ce211 */ /* 0x080fe400078010ff */
[----:B------:R-:W-:Y:S01]  /*1a550*/  ISETP.GE.AND P2, PT, R150, c[0x0][0x3c8], PT ;  /* 0x0000f20096007a0c */ /* 0x000fe20003f46270 */
[----:B------:R5:W-:Y:S01]  /*1a560*/  @!P1 ST.E.64 [R18.64], R50 ;  /* 0x0000003212009985 */ /* 0x000be2000c101b08 */
[----:B------:R-:W-:-:S02]  /*1a570*/  @!P5 LEA R20, P1, R25, R17, 0x2 ;  /* 0x000000111914d211 */ /* 0x000fc400078210ff */
        /* <DEDUP_REMOVED lines=10> */
[C---:B---3--:R-:W-:Y:S02]  /*1a620*/  @!P3 LEA R4, P0, R13.reuse, R17, 0x2 ;  /* 0x000000110d04b211 */ /* 0x048fe400078010ff */
[----:B------:R-:W-:Y:S02]  /*1a630*/  ISETP.GE.AND P4, PT, R84, c[0x0][0x3c8], PT ;  /* 0x0000f20054007a0c */ /* 0x000fe40003f86270 */
[----:B------:R-:W-:Y:S02]  /*1a640*/  @!P3 LEA.HI.X R5, R13, R3, R12, 0x2, P0 ;  /* 0x000000030d05b211 */ /* 0x000fe400000f140c */
[----:B----4-:R-:W-:-:S03]  /*1a650*/  @!P2 LEA R6, P0, R150, R17, 0x2 ;  /* 0x000000119606a211 */ /* 0x010fc600078010ff */
        /* <DEDUP_REMOVED lines=9> */
[----:B-----5:R-:W-:-:S02]  /*1a6f0*/  @!P5 LEA R18, P1, R146, R17, 0x2 ;  /* 0x000000119212d211 */ /* 0x020fc400078210ff */
[----:B------:R-:W-:Y:S02]  /*1a700*/  @!P6 LEA.HI.X R23, R152, R3, R151, 0x2, P0 ;  /* 0x000000039817e211 */ /* 0x000fe400000f1497 */
[----:B-1----:R-:W-:Y:S02]  /*1a710*/  @!P4 LEA R20, P0, R84, R17, 0x2 ;  /* 0x000000115414c211 */ /* 0x002fe400078010ff */
[-C--:B------:R-:W-:Y:S01]  /*1a720*/  @!P5 LEA.HI.X R19, R146, R3.reuse, R145, 0x2, P1 ;  /* 0x000000039213d211 */ /* 0x080fe200008f1491 */
[----:B------:R1:W-:Y:S01]  /*1a730*/  @!P6 ST.E.64 [R22.64], R78 ;  /* 0x0000004e1600e985 */ /* 0x0003e2000c101b08 */
[----:B------:R-:W-:Y:S02]  /*1a740*/  ISETP.GE.AND P1, PT, R33, c[0x0][0x3c8], PT ;  /* 0x0000f20021007a0c */ /* 0x000fe40003f26270 */
[----:B------:R-:W-:Y:S01]  /*1a750*/  @!P4 LEA.HI.X R21, R84, R3, R83, 0x2, P0 ;  /* 0x000000035415c211 */ /* 0x000fe200000f1453 */
[----:B------:R1:W-:Y:S04]  /*1a760*/  @!P5 ST.E.64 [R18.64], R14 ;  /* 0x0000000e1200d985 */ /* 0x0003e8000c101b08 */
[----:B------:R1:W-:Y:S01]  /*1a770*/  @!P4 ST.E.64 [R20.64], R86 ;  /* 0x000000561400c985 */ /* 0x0003e2000c101b08 */
[----:B---3--:R-:W-:-:S04]  /*1a780*/  @!P3 LEA R4, P0, R82, R17, 0x2 ;  /* 0x000000115204b211 */ /* 0x008fc800078010ff */
[----:B------:R-:W-:Y:S02]  /*1a790*/  @!P3 LEA.HI.X R5, R82, R3, R81, 0x2, P0 ;  /* 0x000000035205b211 */ /* 0x000fe400000f1451 */
[----:B----4-:R-:W-:-:S03]  /*1a7a0*/  @!P2 LEA R6, P0, R80, R17, 0x2 ;  /* 0x000000115006a211 */ /* 0x010fc600078010ff */
[----:B------:R1:W-:Y:S01]  /*1a7b0*/  @!P3 ST.E.64 [R4.64], R90 ;  /* 0x0000005a0400b985 */ /* 0x0003e2000c101b08 */
[----:B------:R-:W-:Y:S02]  /*1a7c0*/  @!P2 LEA.HI.X R7, R80, R3, R39, 0x2, P0 ;  /* 0x000000035007a211 */ /* 0x000fe400000f1427 */
[----:B--2---:R-:W-:-:S03]  /*1a7d0*/  @!P1 LEA R12, P0, R33, R17, 0x2 ;  /* 0x00000011210c9211 */ /* 0x004fc600078010ff */
        /* <DEDUP_REMOVED lines=9> */
.L_x_2358:
        /* <DEDUP_REMOVED lines=20> */
.L_x_2379:
[----:B------:R-:W-:Y:S01]  /*1a9b0*/  ISETP.GT.AND P0, PT, R205, 0x7f, PT ;  /* 0x0000007fcd00780c */ /* 0x000fe20003f04270 */
[----:B------:R-:W-:Y:S01]  /*1a9c0*/  BSSY B0, `(.L_x_2380) ;  /* 0x0000034000007945 */ /* 0x000fe20003800000 */
[----:B------:R-:W-:Y:S02]  /*1a9d0*/  SEL R216, R216, RZ, !P2 ;  /* 0x000000ffd8d87207 */ /* 0x000fe40005000000 */
[----:B--2---:R-:W-:-:S02]  /*1a9e0*/  SEL R4, R3, RZ, !P2 ;  /* 0x000000ff03047207 */ /* 0x004fc40005000000 */
[----:B-----5:R-:W-:-:S07]  /*1a9f0*/  SHF.R.S32.HI R5, RZ, 0x1f, R0 ;  /* 0x0000001fff057819 */ /* 0x020fce0000011400 */
        /* <DEDUP_REMOVED lines=11> */
[----:B------:R-:W-:Y:S02]  /*1aab0*/  SEL R218, R218, RZ, P2 ;  /* 0x000000ffdada7207 */ /* 0x000fe40001000000 */
[----:B------:R-:W-:-:S05]  /*1aac0*/  MOV R6, R3 ;  /* 0x0000000300067202 */ /* 0x000fca0000000f00 */
        /* <DEDUP_REMOVED lines=16> */
[----:B------:R-:W-:Y:S01]  /*1abd0*/  IMAD.MOV R14, RZ, RZ, -R6 ;  /* 0x000000ffff0e7224 */ /* 0x000fe200078e0a06 */
        /* <DEDUP_REMOVED lines=8> */
[C---:B------:R-:W-:Y:S02]  /*1ac60*/  IMAD R9, R16.reuse, R13, R9 ;  /* 0x0000000d10097224 */ /* 0x040fe400078e0209 */
[----:B------:R-:W-:Y:S01]  /*1ac70*/  IMAD.WIDE.U32 R18, R16, R3, R18 ;  /* 0x0000000310127225 */ /* 0x000fe200078e0012 */
[----:B------:R-:W-:Y:S02]  /*1ac80*/  MOV R3, c[0x0][0x4ac] ;  /* 0x00012b0000037a02 */ /* 0x000fe40000000f00 */
[----:B------:R-:W-:Y:S01]  /*1ac90*/  SEL R6, R6, c[0x0][0x450], P2 ;  /* 0x0001140006067a07 */ /* 0x000fe20001000000 */
[----:B------:R-:W-:Y:S01]  /*1aca0*/  IMAD.IADD R12, R19, 0x1, R9 ;  /* 0x00000001130c7824 */ /* 0x000fe200078e0209 */
[----:B------:R-:W-:-:S02]  /*1acb0*/  SEL R3, R3, c[0x0][0x454], P2 ;  /* 0x0001150003037a07 */ /* 0x000fc40001000000 */
[----:B------:R-:W-:-:S04]  /*1acc0*/  LEA R6, P0, R18, R6, 0x2 ;  /* 0x0000000612067211 */ /* 0x000fc800078010ff */
[----:B------:R-:W-:Y:S02]  /*1acd0*/  LEA.HI.X R7, R18, R3, R12, 0x2, P0 ;  /* 0x0000000312077211 */ /* 0x000fe400000f140c */
[----:B------:R-:W-:-:S05]  /*1ace0*/  MOV R3, 0xff800000 ;  /* 0xff80000000037802 */ /* 0x000fca0000000f00 */
[----:B------:R2:W-:Y:S02]  /*1acf0*/  STG.E [R6.64], R3 ;  /* 0x0000000306007986 */ /* 0x0005e4000c101908 */
.L_x_2381:
[----:B------:R-:W-:Y:S05]  /*1ad00*/  BSYNC B0 ;  /* 0x0000000000007941 */ /* 0x000fea0003800000 */
.L_x_2380:
[----:B------:R-:W-:-:S13]  /*1ad10*/  ISETP.GT.AND P0, PT, R202, 0x1, PT ;  /* 0x00000001ca00780c */ /* 0x000fda0003f04270 */
[----:B------:R-:W-:Y:S05]  /*1ad20*/  @P0 BRA `(.L_x_2373) ;  /* 0x0000078000000947 */ /* 0x000fea0003800000 */
[----:B------:R-:W-:Y:S01]  /*1ad30*/  SHF.R.S32.HI R12, RZ, 0x1f, R205 ;  /* 0x0000001fff0c7819 */ /* 0x000fe200000114cd */
[----:B------:R-:W-:Y:S02]  /*1ad40*/  IMAD R5, R5, c[0x0][0x3a0], RZ ;  /* 0x0000e80005057a24 */ /* 0x000fe400078e02ff */
[----:B------:R-:W-:Y:S01]  /*1ad50*/  IMAD.WIDE.U32 R14, R0, c[0x0][0x3a0], RZ ;  /* 0x0000e800000e7a25 */ /* 0x000fe200078e00ff */
[----:B--2---:R-:W-:-:S03]  /*1ad60*/  LEA.HI R3, R12, R205, RZ, 0x3 ;  /* 0x000000cd0c037211 */ /* 0x004fc600078f18ff */
[----:B------:R-:W-:Y:S01]  /*1ad70*/  IMAD R6, R0, c[0x0][0x3a4], R5 ;  /* 0x0000e90000067a24 */ /* 0x000fe200078e0205 */
[----:B------:R-:W-:Y:S02]  /*1ad80*/  MOV R5, c[0x0][0x4e8] ;  /* 0x00013a0000057a02 */ /* 0x000fe40000000f00 */
[----:B------:R-:W-:Y:S02]  /*1ad90*/  LOP3.LUT R0, R3, 0xfffffff8, RZ, 0xc0, !PT ;  /* 0xfffffff803007812 */ /* 0x000fe400078ec0ff */
[----:B------:R-:W-:Y:S02]  /*1ada0*/  IADD3 R15, R15, R6, RZ ;  /* 0x000000060f0f7210 */ /* 0x000fe40007ffe0ff */
[----:B------:R-:W-:Y:S02]  /*1adb0*/  SHF.R.S32.HI R6, RZ, 0x3, R3 ;  /* 0x00000003ff067819 */ /* 0x000fe40000011403 */
[----:B------:R-:W-:Y:S01]  /*1adc0*/  ISETP.NE.AND P0, PT, R5, 0x1, PT ;  /* 0x000000010500780c */ /* 0x000fe20003f05270 */
[----:B------:R-:W-:Y:S01]  /*1add0*/  IMAD.WIDE.U32 R12, R217, c[0x0][0x3e8], R14 ;  /* 0x0000fa00d90c7a25 */ /* 0x000fe200078e000e */
[----:B------:R-:W-:-:S03]  /*1ade0*/  IADD3 R3, -R0, R205, RZ ;  /* 0x000000cd00037210 */ /* 0x000fc60007ffe1ff */
[----:B------:R-:W-:Y:S01]  /*1adf0*/  IMAD R13, R217, c[0x0][0x3ec], R13 ;  /* 0x0000fb00d90d7a24 */ /* 0x000fe200078e020d */
[----:B------:R-:W-:Y:S01]  /*1ae00*/  LEA R0, R3, R6, 0x5 ;  /* 0x0000000603007211 */ /* 0x000fe200078e28ff */
[----:B------:R-:W-:Y:S02]  /*1ae10*/  IMAD R3, R4, c[0x0][0x3f0], RZ ;  /* 0x0000fc0004037a24 */ /* 0x000fe400078e02ff */
[----:B------:R-:W-:-:S04]  /*1ae20*/  IMAD.WIDE.U32 R12, R216, c[0x0][0x3f0], R12 ;  /* 0x0000fc00d80c7a25 */ /* 0x000fc800078e000c */
[----:B------:R-:W-:Y:S01]  /*1ae30*/  IMAD.IADD R0, R201, 0x1, R0 ;  /* 0x00000001c9007824 */ /* 0x000fe200078e0200 */
[----:B------:R-:W-:Y:S01]  /*1ae40*/  IADD3 R201, R6, R201, RZ ;  /* 0x000000c906c97210 */ /* 0x000fe20007ffe0ff */
[----:B------:R-:W-:Y:S02]  /*1ae50*/  IMAD R3, R216, c[0x0][0x3f4], R3 ;  /* 0x0000fd00d8037a24 */ /* 0x000fe400078e0203 */
[----:B------:R-:W-:Y:S01]  /*1ae60*/  @P0 IMAD.HI.U32 R4, R0, c[0x0][0x4ec], RZ ;  /* 0x00013b0000040a27 */ /* 0x000fe200078e00ff */
[----:B------:R-:W-:Y:S02]  /*1ae70*/  MOV R5, R0 ;  /* 0x0000000000057202 */ /* 0x000fe40000000f00 */
[----:B------:R-:W-:Y:S02]  /*1ae80*/  IADD3 R13, R13, R3, RZ ;  /* 0x000000030d0d7210 */ /* 0x000fe40007ffe0ff */
        /* <DEDUP_REMOVED lines=17> */
.L_x_2437:
[----:B------:R-:W-:Y:S05]  /*1afa0*/  BRA.DIV ~URZ, `(.L_x_2383) ;  /* 0x000021327f007947 */ /* 0x000fea000b800000 */
[----:B------:R4:W1:Y:S02]  /*1afb0*/  SHFL.IDX PT, R17, R3, RZ, 0x181f ;  /* 0x00181fff03117589 */ /* 0x00086400000e0000 */
.L_x_2438:
        /* <DEDUP_REMOVED lines=19> */
.L_x_2385:
[----:B------:R-:W-:Y:S05]  /*1b0f0*/  BSYNC B0 ;  /* 0x0000000000007941 */ /* 0x000fea0003800000 */
.L_x_2384:
[----:B------:R-:W-:Y:S05]  /*1b100*/  BRA.DIV ~URZ, `(.L_x_2386) ;  /* 0x000020327f007947 */ /* 0x000fea000b800000 */
[----:B---3--:R3:W2:Y:S04]  /*1b110*/  SHFL.IDX PT, R5, R4, 0x1, 0x181f ;  /* 0x00381f0004057f89 */ /* 0x0086a800000e0000 */
[----:B-1----:R3:W1:Y:S02]  /*1b120*/  SHFL.IDX PT, R17, R3, 0x1, 0x181f ;  /* 0x00381f0003117f89 */ /* 0x00266400000e0000 */
.L_x_2439:
        /* <DEDUP_REMOVED lines=16> */
.L_x_2388:
[----:B------:R-:W-:Y:S05]  /*1b230*/  BSYNC B0 ;  /* 0x0000000000007941 */ /* 0x000fea0003800000 */
.L_x_2387:
[----:B------:R-:W-:Y:S05]  /*1b240*/  BRA.DIV ~URZ, `(.L_x_2389) ;  /* 0x00001fb27f007947 */ /* 0x000fea000b800000 */
[----:B--2---:R2:W3:Y:S02]  /*1b250*/  SHFL.IDX PT, R5, R4, 0x2, 0x181f ;  /* 0x00581f0004057f89 */ /* 0x0044e400000e0000 */
.L_x_2440:
[----:B------:R-:W-:Y:S05]  /*1b260*/  BRA.DIV ~URZ, `(.L_x_2390) ;  /* 0x000020027f007947 */ /* 0x000fea000b800000 */
[----:B-1----:R1:W2:Y:S02]  /*1b270*/  SHFL.IDX PT, R17, R3, 0x2, 0x181f ;  /* 0x00581f0003117f89 */ /* 0x0022a400000e0000 */
.L_x_2441:
        /* <DEDUP_REMOVED lines=16> */
.L_x_2392:
[----:B------:R-:W-:Y:S05]  /*1b380*/  BSYNC B0 ;  /* 0x0000000000007941 */ /* 0x000fea0003800000 */
.L_x_2391:
[----:B------:R-:W-:Y:S05]  /*1b390*/  BRA.DIV ~URZ, `(.L_x_2393) ;  /* 0x00001f327f007947 */ /* 0x000fea000b800000 */
[----:B--23--:R-:W2:Y:S04]  /*1b3a0*/  SHFL.IDX PT, R4, R4, 0x3, 0x181f ;  /* 0x00781f0004047f89 */ /* 0x00cea800000e0000 */
[----:B------:R3:W1:Y:S02]  /*1b3b0*/  SHFL.IDX PT, R17, R3, 0x3, 0x181f ;  /* 0x00781f0003117f89 */ /* 0x00066400000e0000 */
.L_x_2442:
        /* <DEDUP_REMOVED lines=15> */
.L_x_2373:
[----:B------:R-:W-:Y:S05]  /*1b4b0*/  BSYNC B1 ;  /* 0x0000000000017941 */ /* 0x000fea0003800000 */
.L_x_2357:
[----:B------:R-:W-:-:S13]  /*1b4c0*/  ISETP.NE.AND P0, PT, R212, RZ, PT ;  /* 0x000000ffd400720c */ /* 0x000fda0003f05270 */
[----:B------:R-:W-:Y:S01]  /*1b4d0*/  @P0 WARPSYNC 0xffffffff ;  /* 0xffffffff00000948 */ /* 0x000fe20003800000 */
[----:B------:R-:W-:Y:S06]  /*1b4e0*/  @P0 BAR.SYNC.DEFER_BLOCKING 0x5, 0x100 ;  /* 0x0144000000000b1d */ /* 0x000fec0000010000 */
[----:B------:R-:W4:Y:S04]  /*1b4f0*/  @P0 LDS.128 R200, [0x24100] ;  /* 0x02410000ffc80984 */ /* 0x000f280000000c00 */
[----:B------:R-:W-:Y:S06]  /*1b500*/  @P0 BAR.ARV 0x4, 0x100 ;  /* 0x0104000000000b1d */ /* 0x000fec0000002000 */
[----:B------:R-:W-:Y:S05]  /*1b510*/  @P0 BRA `(.L_x_2394) ;  /* 0x00000e9000000947 */ /* 0x000fea0003800000 */
[----:B--234-:R-:W-:Y:S01]  /*1b520*/  LOP3.LUT R2, R205, 0x1f, RZ, 0xc0, !PT ;  /* 0x0000001fcd027812 */ /* 0x01cfe200078ec0ff */
[----:B-1----:R-:W-:-:S03]  /*1b530*/  IMAD.MOV.U32 R4, RZ, RZ, RZ ;  /* 0x000000ffff047224 */ /* 0x002fc600078e00ff */
[----:B------:R-:W-:Y:S01]  /*1b540*/  ISETP.NE.AND P6, PT, R2, 0x1f, PT ;  /* 0x0000001f0200780c */ /* 0x000fe20003fc5270 */
[----:B------:R-:W-:Y:S10]  /*1b550*/  BRA.DIV ~URZ, `(.L_x_2395) ;  /* 0x00001e327f007947 */ /* 0x000ff4000b800000 */
[----:B------:R1:W2:Y:S02]  /*1b560*/  SHFL.IDX PT, R3, R8, RZ, 0x1f ;  /* 0x00001fff08037589 */ /* 0x0002a400000e0000 */
.L_x_2443:
[----:B------:R-:W-:Y:S05]  /*1b570*/  BRA.DIV ~URZ, `(.L_x_2396) ;  /* 0x00001e827f007947 */ /* 0x000fea000b800000 */
[----:B-1----:R-:W1:Y:S02]  /*1b580*/  SHFL.IDX PT, R8, R8, 0x1, 0x1f ;  /* 0x00201f0008087f89 */ /* 0x002e6400000e0000 */
.L_x_2444:
        /* <DEDUP_REMOVED lines=18> */
.L_x_2445:
        /* <DEDUP_REMOVED lines=16> */
.L_x_2446:
[----:B----4-:R-:W-:Y:S01]  /*1b7b0*/  IMAD R5, R17, c[0x0][0x538], RZ ;  /* 0x00014e0011057a24 */ /* 0x010fe200078e02ff */
[----:B------:R-:W-:Y:S04]  /*1b7c0*/  BSSY B1, `(.L_x_2399) ;  /* 0x00000b9000017945 */ /* 0x000fe80003800000 */
[----:B-1----:R-:W-:-:S04]  /*1b7d0*/  IADD3 R200, R5, R8, RZ ;  /* 0x0000000805c87210 */ /* 0x002fc80007ffe0ff */
[----:B--2---:R-:W-:-:S13]  /*1b7e0*/  ISETP.GT.AND P0, PT, R200, R3, PT ;  /* 0x00000003c800720c */ /* 0x004fda0003f04270 */
[----:B------:R-:W-:Y:S05]  /*1b7f0*/  @P0 BRA `(.L_x_2400) ;  /* 0x0000024000000947 */ /* 0x000fea0003800000 */
.L_x_2404:
        /* <DEDUP_REMOVED lines=16> */
.L_x_2447:
        /* <DEDUP_REMOVED lines=16> */
.L_x_2448:
[----:B--2---:R-:W-:-:S05]  /*1ba00*/  IMAD R5, R17, c[0x0][0x538], RZ ;  /* 0x00014e0011057a24 */ /* 0x004fca00078e02ff */
[----:B------:R-:W-:-:S04]  /*1ba10*/  IADD3 R200, R5, R200, RZ ;  /* 0x000000c805c87210 */ /* 0x000fc80007ffe0ff */
[----:B------:R-:W-:-:S13]  /*1ba20*/  ISETP.GT.AND P0, PT, R200, R3, PT ;  /* 0x00000003c800720c */ /* 0x000fda0003f04270 */
[----:B-1----:R-:W-:Y:S05]  /*1ba30*/  @!P0 BRA `(.L_x_2404) ;  /* 0xfffffdc000008947 */ /* 0x002fea000383ffff */
.L_x_2400:
[----:B------:R-:W-:-:S05]  /*1ba40*/  IADD3 R200, -R5, R200, RZ ;  /* 0x000000c805c87210 */ /* 0x000fca0007ffe1ff */
[----:B------:R-:W-:-:S05]  /*1ba50*/  IMAD R0, R7, c[0x0][0x538], R200 ;  /* 0x00014e0007007a24 */ /* 0x000fca00078e02c8 */
[----:B------:R-:W-:Y:S01]  /*1ba60*/  ISETP.GT.AND P0, PT, R0, R3, PT ;  /* 0x000000030000720c */ /* 0x000fe20003f04270 */
[----:B------:R-:W-:-:S12]  /*1ba70*/  BRA.DIV ~URZ, `(.L_x_2405) ;  /* 0x00001dd27f007947 */ /* 0x000fd8000b800000 */
[----:B------:R-:W-:-:S04]  /*1ba80*/  VOTE.ANY R5, PT, !P0 ;  /* 0x0000000000057806 */ /* 0x000fc800040e0100 */
.L_x_2449:
[----:B------:R-:W1:Y:S02]  /*1ba90*/  POPC R16, R5 ;  /* 0x0000000500107309 */ /* 0x000e640000000000 */
[----:B-1----:R-:W-:Y:S01]  /*1baa0*/  IADD3 R203, R16, R203, RZ ;  /* 0x000000cb10cb7210 */ /* 0x002fe20007ffe0ff */
[----:B------:R-:W-:Y:S05]  /*1bab0*/  BRA.DIV ~URZ, `(.L_x_2406) ;  /* 0x00001dd27f007947 */ /* 0x000fea000b800000 */
[----:B------:R1:W2:Y:S04]  /*1bac0*/  SHFL.IDX PT, R201, R201, R16, 0x1f ;  /* 0x00001f10c9c97589 */ /* 0x0002a800000e0000 */
[----:B------:R1:W4:Y:S02]  /*1bad0*/  SHFL.IDX PT, R4, R4, R16, 0x1f ;  /* 0x00001f1004047589 */ /* 0x00032400000e0000 */
.L_x_2450:
[----:B------:R-:W-:Y:S01]  /*1bae0*/  ISETP.NE.AND P0, PT, R5, RZ, PT ;  /* 0x000000ff0500720c */ /* 0x000fe20003f05270 */
[----:B------:R-:W-:-:S12]  /*1baf0*/  BSSY B0, `(.L_x_2407) ;  /* 0x0000005000007945 */ /* 0x000fd80003800000 */
[----:B------:R-:W-:Y:S05]  /*1bb00*/  @!P0 BRA `(.L_x_2408) ;  /* 0x0000003000008947 */ /* 0x000fea0003800000 */
[----:B-1----:R-:W-:Y:S01]  /*1bb10*/  IADD3 R16, R16, -0x1, RZ ;  /* 0xffffffff10107810 */ /* 0x002fe20007ffe0ff */
[----:B------:R-:W-:Y:S05]  /*1bb20*/  BRA.DIV ~URZ, `(.L_x_2409) ;  /* 0x00001e127f007947 */ /* 0x000fea000b800000 */
[----:B------:R1:W3:Y:S02]  /*1bb30*/  SHFL.IDX PT, R9, R7, R16, 0x1f ;  /* 0x00001f1007097589 */ /* 0x0002e400000e0000 */
.L_x_2408:
[----:B------:R-:W-:Y:S05]  /*1bb40*/  BSYNC B0 ;  /* 0x0000000000007941 */ /* 0x000fea0003800000 */
.L_x_2407:
[----:B----4-:R-:W-:Y:S01]  /*1bb50*/  ISETP.NE.AND P0, PT, R4, 0x1, PT ;  /* 0x000000010400780c */ /* 0x010fe20003f05270 */
[----:B---3--:R-:W-:Y:S01]  /*1bb60*/  IMAD R200, R9, c[0x0][0x538], R200 ;  /* 0x00014e0009c87a24 */ /* 0x008fe200078e02c8 */
[----:B------:R-:W-:Y:S04]  /*1bb70*/  BSSY B0, `(.L_x_2410) ;  /* 0x0000076000007945 */ /* 0x000fe80003800000 */
[----:B------:R-:W-:-:S07]  /*1bb80*/  IADD3 R6, -R200, R3, RZ ;  /* 0x00000003c8067210 */ /* 0x000fce0007ffe1ff */
[----:B------:R-:W-:Y:S05]  /*1bb90*/  @!P0 BRA `(.L_x_2411) ;  /* 0x0000037000008947 */ /* 0x000fea0003800000 */
[-C--:B-12---:R-:W-:Y:S02]  /*1bba0*/  IABS R7, R201.reuse ;  /* 0x000000c900077213 */ /* 0x086fe40000000000 */
        /* <DEDUP_REMOVED lines=54> */
.L_x_2411:
[----:B------:R-:W-:-:S04]  /*1bf10*/  IMAD.MOV.U32 R0, RZ, RZ, 0x4 ;  /* 0x00000004ff007424 */ /* 0x000fc800078e00ff */
[----:B------:R-:W-:-:S05]  /*1bf20*/  IMAD.WIDE R14, R203, R0, c[0x0][0x590] ;  /* 0x00016400cb0e7625 */ /* 0x000fca00078e0200 */
[----:B------:R-:W3:Y:S01]  /*1bf30*/  LDG.E R4, [R14.64] ;  /* 0x000000080e047981 */ /* 0x000ee2000c1e1900 */
[----:B------:R-:W-:Y:S01]  /*1bf40*/  IABS R5, R6 ;  /* 0x0000000600057213 */ /* 0x000fe20000000000 */
[----:B--23--:R-:W-:-:S05]  /*1bf50*/  IMAD R3, R4, R201, RZ ;  /* 0x000000c904037224 */ /* 0x00cfca00078e02ff */
[-C--:B-1----:R-:W-:Y:S02]  /*1bf60*/  IABS R7, R3.reuse ;  /* 0x0000000300077213 */ /* 0x082fe40000000000 */
        /* <DEDUP_REMOVED lines=54> */
.L_x_2412:
[----:B------:R-:W-:Y:S05]  /*1c2d0*/  BSYNC B0 ;  /* 0x0000000000007941 */ /* 0x000fea0003800000 */
.L_x_2410:
[----:B------:R-:W-:-:S04]  /*1c2e0*/  LOP3.LUT R12, RZ, R12, RZ, 0x33, !PT ;  /* 0x0000000cff0c7212 */ /* 0x000fc800078e33ff */
[----:B------:R-:W-:Y:S01]  /*1c2f0*/  IADD3 R201, R12, R201, RZ ;  /* 0x000000c90cc97210 */ /* 0x000fe20007ffe0ff */
[----:B------:R-:W-:Y:S05]  /*1c300*/  BRA `(.L_x_2413) ;  /* 0x0000004000007947 */ /* 0x000fea0003800000 */
.L_x_2401:
[----:B------:R-:W-:Y:S01]  /*1c310*/  IMAD.MOV.U32 R200, RZ, RZ, R3 ;  /* 0x000000ffffc87224 */ /* 0x000fe200078e0003 */
[----:B------:R-:W-:Y:S01]  /*1c320*/  MOV R202, RZ ;  /* 0x000000ff00ca7202 */ /* 0x000fe20000000f00 */
[----:B------:R-:W-:Y:S01]  /*1c330*/  IMAD.MOV.U32 R201, RZ, RZ, RZ ;  /* 0x000000ffffc97224 */ /* 0x000fe200078e00ff */
[----:B------:R-:W-:Y:S02]  /*1c340*/  MOV R203, c[0x0][0x53c] ;  /* 0x00014f0000cb7a02 */ /* 0x000fe40000000f00 */
.L_x_2413:
[----:B------:R-:W-:Y:S05]  /*1c350*/  BSYNC B1 ;  /* 0x0000000000017941 */ /* 0x000fea0003800000 */
.L_x_2399:
[----:B------:R-:W-:Y:S01]  /*1c360*/  WARPSYNC 0xffffffff ;  /* 0xffffffff00007948 */ /* 0x000fe20003800000 */
[----:B------:R-:W-:Y:S01]  /*1c370*/  BAR.SYNC.DEFER_BLOCKING 0x4, 0x100 ;  /* 0x0104000000007b1d */ /* 0x000fe20000010000 */
[----:B------:R-:W-:-:S13]  /*1c380*/  ISETP.NE.AND P0, PT, R2, RZ, PT ;  /* 0x000000ff0200720c */ /* 0x000fda0003f05270 */
[----:B------:R1:W-:Y:S04]  /*1c390*/  @!P0 STS.128 [0x24100], R200 ;  /* 0x024100c8ff008388 */ /* 0x0003e80000000c00 */
[----:B------:R-:W-:Y:S06]  /*1c3a0*/  BAR.ARV 0x5, 0x100 ;  /* 0x0144000000007b1d */ /* 0x000fec0000002000 */
.L_x_2394:
[----:B----4-:R-:W-:-:S13]  /*1c3b0*/  ISETP.GE.AND P0, PT, R203, c[0x0][0x53c], PT ;  /* 0x00014f00cb007a0c */ /* 0x010fda0003f06270 */
[----:B-123--:R-:W-:Y:S01]  /*1c3c0*/  @P0 CALL.REL.NOINC `(.L_x_2414) ;  /* 0x0000001000000944 */ /* 0x00efe20003c00000 */
[----:B------:R-:W-:Y:S05]  /*1c3d0*/  BRA `(.L_x_2415) ;  /* 0xfffe50f000007947 */ /* 0x000fea000383ffff */
.L_x_2414:
[----:B------:R-:W-:Y:S05]  /*1c3e0*/  EXIT ;  /* 0x000000000000794d */ /* 0x000fea0003800000 */
.L_x_2241:
[----:B------:R-:W-:Y:S02]  /*1c3f0*/  MOV R5, 0x1 ;  /* 0x0000000100057802 */ /* 0x000fe40000000f00 */
[----:B------:R-:W-:Y:S02]  /*1c400*/  MOV R0, 0x1c420 ;  /* 0x0001c42000007802 */ /* 0x000fe40000000f00 */
[----:B------:R-:W-:Y:S05]  /*1c410*/  CALL.REL.NOINC `($__internal_50_$__cuda_sm70_shflsync_up_p) ;  /* 0x0000162000007944 */ /* 0x000fea0003c00000 */
[----:B-12---:R-:W-:Y:S05]  /*1c420*/  BRA `(.L_x_2416) ;  /* 0xfffe404000007947 */ /* 0x006fea000383ffff */
.L_x_2242:
[----:B------:R-:W-:Y:S02]  /*1c430*/  MOV R5, 0x2 ;  /* 0x0000000200057802 */ /* 0x000fe40000000f00 */
[----:B------:R-:W-:Y:S02]  /*1c440*/  MOV R0, 0x1c460 ;  /* 0x0001c46000007802 */ /* 0x000fe40000000f00 */
[----:B------:R-:W-:Y:S05]  /*1c450*/  CALL.REL.NOINC `($__internal_50_$__cuda_sm70_shflsync_up_p) ;  /* 0x000015e000007944 */ /* 0x000fea0003c00000 */
[----:B--2---:R-:W-:Y:S01]  /*1c460*/  SEL R0, R5, RZ, P4 ;  /* 0x000000ff05007207 */ /* 0x004fe20002000000 */
[----:B------:R-:W-:-:S04]  /*1c470*/  IMAD.MOV.U32 R5, RZ, RZ, 0x4 ;  /* 0x00000004ff057424 */ /* 0x000fc800078e00ff */
[----:B-1----:R-:W-:Y:S01]  /*1c480*/  IMAD.IADD R7, R7, 0x1, R0 ;  /* 0x0000000107077824 */ /* 0x002fe200078e0200 */
        /* <DEDUP_REMOVED lines=13> */
[----:B------:R-:W-:Y:S01]  /*1c560*/  IMAD.MOV.U32 R16, RZ, RZ, 0x1f ;  /* 0x0000001fff107424 */ /* 0x000fe200078e00ff */
[----:B------:R-:W-:-:S03]  /*1c570*/  MOV R17, 0x1f ;  /* 0x0000001f00117802 */ /* 0x000fc60000000f00 */
[----:B-1----:R-:W-:Y:S01]  /*1c580*/  IMAD.IADD R7, R7, 0x1, R0 ;  /* 0x0000000107077824 */ /* 0x002fe200078e0200 */
[----:B------:R-:W-:-:S03]  /*1c590*/  MOV R0, 0x1c5c0 ;  /* 0x0001c5c000007802 */ /* 0x000fc60000000f00 */
[----:B------:R-:W-:Y:S02]  /*1c5a0*/  IMAD.MOV.U32 R19, RZ, RZ, R7 ;  /* 0x000000ffff137224 */ /* 0x000fe400078e0007 */
[----:B------:R-:W-:Y:S05]  /*1c5b0*/  CALL.REL.NOINC `($__internal_49_$__cuda_sm70_shflsync_idx_p) ;  /* 0x0000143000007944 */ /* 0x000fea0003c00000 */
[----:B-12---:R-:W-:Y:S05]  /*1c5c0*/  BRA `(.L_x_2417) ;  /* 0xfffe3fa000007947 */ /* 0x006fea000383ffff */
.L_x_2244:
[----:B------:R-:W-:Y:S02]  /*1c5d0*/  SEL R5, RZ, 0x1, P0 ;  /* 0x00000001ff057807 */ /* 0x000fe40000000000 */
[----:B------:R-:W-:Y:S02]  /*1c5e0*/  MOV R0, 0x1c600 ;  /* 0x0001c60000007802 */ /* 0x000fe40000000f00 */
[----:B------:R-:W-:Y:S05]  /*1c5f0*/  CALL.REL.NOINC `($__internal_51_$__cuda_sm70_votesync_ballot) ;  /* 0x0000149000007944 */ /* 0x000fea0003c00000 */
[----:B------:R-:W-:Y:S05]  /*1c600*/  BRA `(.L_x_2418) ;  /* 0xfffe3ff000007947 */ /* 0x000fea000383ffff */
.L_x_2245:
[----:B------:R-:W-:Y:S01]  /*1c610*/  IMAD.MOV.U32 R19, RZ, RZ, R4 ;  /* 0x000000ffff137224 */ /* 0x000fe200078e0004 */
[----:B------:R-:W-:Y:S02]  /*1c620*/  MOV R17, 0x1f ;  /* 0x0000001f00117802 */ /* 0x000fe40000000f00 */
[----:B------:R-:W-:Y:S02]  /*1c630*/  MOV R0, 0x1c650 ;  /* 0x0001c65000007802 */ /* 0x000fe40000000f00 */
[----:B------:R-:W-:Y:S05]  /*1c640*/  CALL.REL.NOINC `($__internal_49_$__cuda_sm70_shflsync_idx_p) ;  /* 0x000013a000007944 */ /* 0x000fea0003c00000 */
[----:B--2---:R-:W-:Y:S01]  /*1c650*/  IMAD.MOV.U32 R4, RZ, RZ, R17 ;  /* 0x000000ffff047224 */ /* 0x004fe200078e0011 */
[----:B------:R-:W-:Y:S01]  /*1c660*/  MOV R9, RZ ;  /* 0x000000ff00097202 */ /* 0x000fe20000000f00 */
[----:B-1----:R-:W-:Y:S01]  /*1c670*/  IMAD.MOV.U32 R19, RZ, RZ, R3 ;  /* 0x000000ffff137224 */ /* 0x002fe200078e0003 */
[----:B------:R-:W-:Y:S02]  /*1c680*/  MOV R17, 0x1f ;  /* 0x0000001f00117802 */ /* 0x000fe40000000f00 */
[----:B------:R-:W-:-:S02]  /*1c690*/  MOV R0, 0x1c6b0 ;  /* 0x0001c6b000007802 */ /* 0x000fc40000000f00 */
[----:B------:R-:W-:Y:S05]  /*1c6a0*/  CALL.REL.NOINC `($__internal_49_$__cuda_sm70_shflsync_idx_p) ;  /* 0x0000134000007944 */ /* 0x000fea0003c00000 */
[----:B--2---:R-:W-:Y:S01]  /*1c6b0*/  MOV R3, R17 ;  /* 0x0000001100037202 */ /* 0x004fe20000000f00 */
[----:B-1----:R-:W-:Y:S05]  /*1c6c0*/  BRA `(.L_x_2419) ;  /* 0xfffe3f9000007947 */ /* 0x002fea000383ffff */
.L_x_2248:
[----:B------:R-:W-:Y:S01]  /*1c6d0*/  IMAD.MOV.U32 R19, RZ, RZ, R7 ;  /* 0x000000ffff137224 */ /* 0x000fe200078e0007 */
[----:B------:R-:W-:-:S02]  /*1c6e0*/  MOV R17, 0x1f ;  /* 0x0000001f00117802 */ /* 0x000fc40000000f00 */
[----:B------:R-:W-:Y:S02]  /*1c6f0*/  MOV R0, 0x1c710 ;  /* 0x0001c71000007802 */ /* 0x000fe40000000f00 */
[----:B--23--:R-:W-:Y:S05]  /*1c700*/  CALL.REL.NOINC `($__internal_49_$__cuda_sm70_shflsync_idx_p) ;  /* 0x000012e000007944 */ /* 0x00cfea0003c00000 */
[----:B--2---:R-:W-:Y:S01]  /*1c710*/  MOV R9, R17 ;  /* 0x0000001100097202 */ /* 0x004fe20000000f00 */
[----:B-1----:R-:W-:Y:S05]  /*1c720*/  BRA `(.L_x_2247) ;  /* 0xfffe3f9000007947 */ /* 0x002fea000383ffff */
.L_x_2287:
[----:B------:R-:W-:Y:S01]  /*1c730*/  IMAD.MOV.U32 R19, RZ, RZ, R7 ;  /* 0x000000ffff137224 */ /* 0x000fe200078e0007 */
[----:B------:R-:W-:Y:S01]  /*1c740*/  MOV R16, RZ ;  /* 0x000000ff00107202 */ /* 0x000fe20000000f00 */
[----:B------:R-:W-:Y:S01]  /*1c750*/  IMAD.MOV.U32 R17, RZ, RZ, 0x181f ;  /* 0x0000181fff117424 */ /* 0x000fe200078e00ff */
[----:B------:R-:W-:Y:S02]  /*1c760*/  MOV R0, 0x1c780 ;  /* 0x0001c78000007802 */ /* 0x000fe40000000f00 */
[----:B-----5:R-:W-:Y:S05]  /*1c770*/  CALL.REL.NOINC `($__internal_49_$__cuda_sm70_shflsync_idx_p) ;  /* 0x0000127000007944 */ /* 0x020fea0003c00000 */
[----:B--2---:R-:W-:Y:S01]  /*1c780*/  MOV R15, R17 ;  /* 0x00000011000f7202 */ /* 0x004fe20000000f00 */
[----:B-1----:R-:W-:Y:S05]  /*1c790*/  BRA `(.L_x_2420) ;  /* 0xfffeb3e000007947 */ /* 0x002fea000383ffff */
.L_x_2288:
[----:B------:R-:W-:Y:S01]  /*1c7a0*/  IMAD.MOV.U32 R19, RZ, RZ, R14 ;  /* 0x000000ffff137224 */ /* 0x000fe200078e000e */
[----:B------:R-:W-:Y:S01]  /*1c7b0*/  MOV R16, RZ ;  /* 0x000000ff00107202 */ /* 0x000fe20000000f00 */
[----:B------:R-:W-:Y:S01]  /*1c7c0*/  IMAD.MOV.U32 R17, RZ, RZ, 0x181f ;  /* 0x0000181fff117424 */ /* 0x000fe200078e00ff */
[----:B------:R-:W-:Y:S02]  /*1c7d0*/  MOV R0, 0x1c7f0 ;  /* 0x0001c7f000007802 */ /* 0x000fe40000000f00 */
[----:B-12--5:R-:W-:Y:S05]  /*1c7e0*/  CALL.REL.NOINC `($__internal_49_$__cuda_sm70_shflsync_idx_p) ;  /* 0x0000120000007944 */ /* 0x026fea0003c00000 */
[----:B-12---:R-:W-:Y:S05]  /*1c7f0*/  BRA `(.L_x_2421) ;  /* 0xfffeb3a000007947 */ /* 0x006fea000383ffff */
.L_x_2291:
[----:B--2---:R-:W-:Y:S01]  /*1c800*/  IMAD.MOV.U32 R19, RZ, RZ, R7 ;  /* 0x000000ffff137224 */ /* 0x004fe200078e0007 */
[----:B------:R-:W-:Y:S01]  /*1c810*/  MOV R16, 0x1 ;  /* 0x0000000100107802 */ /* 0x000fe20000000f00 */
[----:B----4-:R-:W-:Y:S01]  /*1c820*/  IMAD.MOV.U32 R17, RZ, RZ, 0x181f ;  /* 0x0000181fff117424 */ /* 0x010fe200078e00ff */
[----:B------:R-:W-:-:S02]  /*1c830*/  MOV R0, 0x1c850 ;  /* 0x0001c85000007802 */ /* 0x000fc40000000f00 */
[----:B-1-3-5:R-:W-:Y:S05]  /*1c840*/  CALL.REL.NOINC `($__internal_49_$__cuda_sm70_shflsync_idx_p) ;  /* 0x000011a000007944 */ /* 0x02afea0003c00000 */
[----:B--2---:R-:W-:Y:S01]  /*1c850*/  IMAD.MOV.U32 R15, RZ, RZ, R17 ;  /* 0x000000ffff0f7224 */ /* 0x004fe200078e0011 */
[----:B-1----:R-:W-:Y:S01]  /*1c860*/  MOV R16, 0x1 ;  /* 0x0000000100107802 */ /* 0x002fe20000000f00 */
[----:B------:R-:W-:Y:S01]  /*1c870*/  IMAD.MOV.U32 R19, RZ, RZ, R14 ;  /* 0x000000ffff137224 */ /* 0x000fe200078e000e */
[----:B------:R-:W-:-:S02]  /*1c880*/  MOV R17, 0x181f ;  /* 0x0000181f00117802 */ /* 0x000fc40000000f00 */
[----:B------:R-:W-:Y:S02]  /*1c890*/  MOV R0, 0x1c8b0 ;  /* 0x0001c8b000007802 */ /* 0x000fe40000000f00 */
[----:B------:R-:W-:Y:S05]  /*1c8a0*/  CALL.REL.NOINC `($__internal_49_$__cuda_sm70_shflsync_idx_p) ;  /* 0x0000114000007944 */ /* 0x000fea0003c00000 */
[----:B-12---:R-:W-:Y:S01]  /*1c8b0*/  MOV R19, R17 ;  /* 0x0000001100137202 */ /* 0x006fe20000000f00 */
[----:B------:R-:W-:Y:S05]  /*1c8c0*/  BRA `(.L_x_2422) ;  /* 0xfffeb43000007947 */ /* 0x000fea000383ffff */
.L_x_2294:
[----:B-1-3--:R-:W-:Y:S01]  /*1c8d0*/  IMAD.MOV.U32 R19, RZ, RZ, R7 ;  /* 0x000000ffff137224 */ /* 0x00afe200078e0007 */
[----:B------:R-:W-:Y:S01]  /*1c8e0*/  MOV R16, 0x2 ;  /* 0x0000000200107802 */ /* 0x000fe20000000f00 */
[----:B------:R-:W-:Y:S01]  /*1c8f0*/  IMAD.MOV.U32 R17, RZ, RZ, 0x181f ;  /* 0x0000181fff117424 */ /* 0x000fe200078e00ff */
[----:B------:R-:W-:Y:S02]  /*1c900*/  MOV R0, 0x1c920 ;  /* 0x0001c92000007802 */ /* 0x000fe40000000f00 */
[----:B--2--5:R-:W-:Y:S05]  /*1c910*/  CALL.REL.NOINC `($__internal_49_$__cuda_sm70_shflsync_idx_p) ;  /* 0x000010d000007944 */ /* 0x024fea0003c00000 */
[----:B--2---:R-:W-:Y:S01]  /*1c920*/  MOV R15, R17 ;  /* 0x00000011000f7202 */ /* 0x004fe20000000f00 */
[----:B-1----:R-:W-:Y:S05]  /*1c930*/  BRA `(.L_x_2423) ;  /* 0xfffeb4f000007947 */ /* 0x002fea000383ffff */
.L_x_2295:
[----:B---3--:R-:W-:Y:S01]  /*1c940*/  IMAD.MOV.U32 R19, RZ, RZ, R14 ;  /* 0x000000ffff137224 */ /* 0x008fe200078e000e */
[----:B------:R-:W-:Y:S01]  /*1c950*/  MOV R16, 0x2 ;  /* 0x0000000200107802 */ /* 0x000fe20000000f00 */
[----:B------:R-:W-:Y:S01]  /*1c960*/  IMAD.MOV.U32 R17, RZ, RZ, 0x181f ;  /* 0x0000181fff117424 */ /* 0x000fe200078e00ff */
[----:B------:R-:W-:Y:S02]  /*1c970*/  MOV R0, 0x1c990 ;  /* 0x0001c99000007802 */ /* 0x000fe40000000f00 */
[----:B-12-45:R-:W-:Y:S05]  /*1c980*/  CALL.REL.NOINC `($__internal_49_$__cuda_sm70_shflsync_idx_p) ;  /* 0x0000106000007944 */ /* 0x036fea0003c00000 */
[----:B-12---:R-:W-:Y:S01]  /*1c990*/  MOV R19, R17 ;  /* 0x0000001100137202 */ /* 0x006fe20000000f00 */
[----:B------:R-:W-:Y:S05]  /*1c9a0*/  BRA `(.L_x_2424) ;  /* 0xfffeb4a000007947 */ /* 0x000fea000383ffff */
.L_x_2298:
[----:B-1----:R-:W-:Y:S01]  /*1c9b0*/  IMAD.MOV.U32 R19, RZ, RZ, R7 ;  /* 0x000000ffff137224 */ /* 0x002fe200078e0007 */
[----:B------:R-:W-:Y:S01]  /*1c9c0*/  MOV R16, 0x3 ;  /* 0x0000000300107802 */ /* 0x000fe20000000f00 */
[----:B------:R-:W-:Y:S01]  /*1c9d0*/  IMAD.MOV.U32 R17, RZ, RZ, 0x181f ;  /* 0x0000181fff117424 */ /* 0x000fe200078e00ff */
[----:B------:R-:W-:-:S02]  /*1c9e0*/  MOV R0, 0x1ca00 ;  /* 0x0001ca0000007802 */ /* 0x000fc40000000f00 */
[----:B--2345:R-:W-:Y:S05]  /*1c9f0*/  CALL.REL.NOINC `($__internal_49_$__cuda_sm70_shflsync_idx_p) ;  /* 0x00000ff000007944 */ /* 0x03cfea0003c00000 */
[----:B--2---:R-:W-:Y:S01]  /*1ca00*/  IMAD.MOV.U32 R7, RZ, RZ, R17 ;  /* 0x000000ffff077224 */ /* 0x004fe200078e0011 */
[----:B-1----:R-:W-:Y:S01]  /*1ca10*/  MOV R16, 0x3 ;  /* 0x0000000300107802 */ /* 0x002fe20000000f00 */
[----:B------:R-:W-:Y:S01]  /*1ca20*/  IMAD.MOV.U32 R19, RZ, RZ, R14 ;  /* 0x000000ffff137224 */ /* 0x000fe200078e000e */
[----:B------:R-:W-:-:S02]  /*1ca30*/  MOV R17, 0x181f ;  /* 0x0000181f00117802 */ /* 0x000fc40000000f00 */
[----:B------:R-:W-:Y:S02]  /*1ca40*/  MOV R0, 0x1ca60 ;  /* 0x0001ca6000007802 */ /* 0x000fe40000000f00 */
[----:B------:R-:W-:Y:S05]  /*1ca50*/  CALL.REL.NOINC `($__internal_49_$__cuda_sm70_shflsync_idx_p) ;  /* 0x00000f9000007944 */ /* 0x000fea0003c00000 */
[----:B-12---:R-:W-:Y:S05]  /*1ca60*/  BRA `(.L_x_2425) ;  /* 0xfffeb52000007947 */ /* 0x006fea000383ffff */
.L_x_2353:
[----:B------:R-:W-:Y:S01]  /*1ca70*/  IMAD.MOV.U32 R8, RZ, RZ, R227 ;  /* 0x000000ffff087224 */ /* 0x000fe200078e00e3 */
[----:B-1----:R-:W-:Y:S02]  /*1ca80*/  MOV R7, 0x2 ;  /* 0x0000000200077802 */ /* 0x002fe40000000f00 */
[----:B------:R-:W-:Y:S02]  /*1ca90*/  MOV R6, 0x1cab0 ;  /* 0x0001cab000067802 */ /* 0x000fe40000000f00 */
[----:B------:R-:W-:Y:S05]  /*1caa0*/  CALL.REL.NOINC `($__internal_48_$__cuda_sm70_shflsync_bfly_p) ;  /* 0x00000ef000007944 */ /* 0x000fea0003c00000 */
[----:B-12---:R-:W-:Y:S05]  /*1cab0*/  BRA `(.L_x_2426) ;  /* 0xffffad6000007947 */ /* 0x006fea000383ffff */
.L_x_2354:
[----:B------:R-:W-:Y:S02]  /*1cac0*/  MOV R7, 0x1 ;  /* 0x0000000100077802 */ /* 0x000fe40000000f00 */
[----:B------:R-:W-:Y:S02]  /*1cad0*/  MOV R6, 0x1caf0 ;  /* 0x0001caf000067802 */ /* 0x000fe40000000f00 */
[----:B-1----:R-:W-:Y:S05]  /*1cae0*/  CALL.REL.NOINC `($__internal_48_$__cuda_sm70_shflsync_bfly_p) ;  /* 0x00000eb000007944 */ /* 0x002fea0003c00000 */
[----:B--2---:R-:W-:Y:S01]  /*1caf0*/  FADD.FTZ R3, R8, R7 ;  /* 0x0000000708037221 */ /* 0x004fe20000010000 */
[----:B-1----:R-:W-:Y:S02]  /*1cb00*/  MOV R8, R230 ;  /* 0x000000e600087202 */ /* 0x002fe40000000f00 */
[----:B------:R-:W-:Y:S02]  /*1cb10*/  MOV R7, 0x2 ;  /* 0x0000000200077802 */ /* 0x000fe40000000f00 */
[----:B------:R-:W-:-:S02]  /*1cb20*/  MOV R6, 0x1cb40 ;  /* 0x0001cb4000067802 */ /* 0x000fc40000000f00 */
[----:B------:R-:W-:Y:S05]  /*1cb30*/  CALL.REL.NOINC `($__internal_48_$__cuda_sm70_shflsync_bfly_p) ;  /* 0x00000e6000007944 */ /* 0x000fea0003c00000 */
[----:B--2---:R-:W-:Y:S01]  /*1cb40*/  FADD.FTZ R12, R230, R7 ;  /* 0x00000007e60c7221 */ /* 0x004fe20000010000 */
[----:B------:R-:W-:-:S02]  /*1cb50*/  MOV R7, 0x1 ;  /* 0x0000000100077802 */ /* 0x000fc40000000f00 */
[----:B------:R-:W-:Y:S02]  /*1cb60*/  MOV R6, 0x1cb90 ;  /* 0x0001cb9000067802 */ /* 0x000fe40000000f00 */
[----:B-1----:R-:W-:Y:S02]  /*1cb70*/  MOV R8, R12 ;  /* 0x0000000c00087202 */ /* 0x002fe40000000f00 */
[----:B------:R-:W-:Y:S05]  /*1cb80*/  CALL.REL.NOINC `($__internal_48_$__cuda_sm70_shflsync_bfly_p) ;  /* 0x00000e1000007944 */ /* 0x000fea0003c00000 */
[----:B-12---:R-:W-:Y:S05]  /*1cb90*/  BRA `(.L_x_2427) ;  /* 0xffffacf000007947 */ /* 0x006fea000383ffff */
.L_x_2361:
[----:B---34-:R-:W-:Y:S01]  /*1cba0*/  IMAD.MOV.U32 R19, RZ, RZ, R13 ;  /* 0x000000ffff137224 */ /* 0x018fe200078e000d */
[----:B------:R-:W-:Y:S01]  /*1cbb0*/  MOV R16, RZ ;  /* 0x000000ff00107202 */ /* 0x000fe20000000f00 */
[----:B------:R-:W-:Y:S01]  /*1cbc0*/  IMAD.MOV.U32 R17, RZ, RZ, 0x181f ;  /* 0x0000181fff117424 */ /* 0x000fe200078e00ff */
[----:B------:R-:W-:Y:S02]  /*1cbd0*/  MOV R0, 0x1cbf0 ;  /* 0x0001cbf000007802 */ /* 0x000fe40000000f00 */
[----:B-12---:R-:W-:Y:S05]  /*1cbe0*/  CALL.REL.NOINC `($__internal_49_$__cuda_sm70_shflsync_idx_p) ;  /* 0x00000e0000007944 */ /* 0x006fea0003c00000 */
[----:B--2---:R-:W-:Y:S01]  /*1cbf0*/  MOV R15, R17 ;  /* 0x00000011000f7202 */ /* 0x004fe20000000f00 */
[----:B-1----:R-:W-:Y:S05]  /*1cc00*/  BRA `(.L_x_2428) ;  /* 0xffffc5a000007947 */ /* 0x002fea000383ffff */
.L_x_2362:
[----:B------:R-:W-:Y:S01]  /*1cc10*/  IMAD.MOV.U32 R19, RZ, RZ, R2 ;  /* 0x000000ffff137224 */ /* 0x000fe200078e0002 */
[----:B------:R-:W-:Y:S01]  /*1cc20*/  MOV R16, RZ ;  /* 0x000000ff00107202 */ /* 0x000fe20000000f00 */
[----:B------:R-:W-:Y:S01]  /*1cc30*/  IMAD.MOV.U32 R17, RZ, RZ, 0x181f ;  /* 0x0000181fff117424 */ /* 0x000fe200078e00ff */
[----:B------:R-:W-:Y:S02]  /*1cc40*/  MOV R0, 0x1cc60 ;  /* 0x0001cc6000007802 */ /* 0x000fe40000000f00 */
[----:B-1234-:R-:W-:Y:S05]  /*1cc50*/  CALL.REL.NOINC `($__internal_49_$__cuda_sm70_shflsync_idx_p) ;  /* 0x00000d9000007944 */ /* 0x01efea0003c00000 */
[----:B-12---:R-:W-:Y:S05]  /*1cc60*/  BRA `(.L_x_2429) ;  /* 0xffffc56000007947 */ /* 0x006fea000383ffff */
.L_x_2365:
[----:B---3--:R-:W-:Y:S01]  /*1cc70*/  IMAD.MOV.U32 R19, RZ, RZ, R13 ;  /* 0x000000ffff137224 */ /* 0x008fe200078e000d */
[----:B------:R-:W-:Y:S01]  /*1cc80*/  MOV R16, 0x1 ;  /* 0x0000000100107802 */ /* 0x000fe20000000f00 */
[----:B------:R-:W-:Y:S01]  /*1cc90*/  IMAD.MOV.U32 R17, RZ, RZ, 0x181f ;  /* 0x0000181fff117424 */ /* 0x000fe200078e00ff */
[----:B------:R-:W-:-:S02]  /*1cca0*/  MOV R0, 0x1ccc0 ;  /* 0x0001ccc000007802 */ /* 0x000fc40000000f00 */
[----:B-12-4-:R-:W-:Y:S05]  /*1ccb0*/  CALL.REL.NOINC `($__internal_49_$__cuda_sm70_shflsync_idx_p) ;  /* 0x00000d3000007944 */ /* 0x016fea0003c00000 */
        /* <DEDUP_REMOVED lines=8> */
.L_x_2368:
[----:B--23--:R-:W-:Y:S01]  /*1cd40*/  IMAD.MOV.U32 R19, RZ, RZ, R13 ;  /* 0x000000ffff137224 */ /* 0x00cfe200078e000d */
[----:B------:R-:W-:Y:S01]  /*1cd50*/  MOV R16, 0x2 ;  /* 0x0000000200107802 */ /* 0x000fe20000000f00 */
[----:B------:R-:W-:Y:S01]  /*1cd60*/  IMAD.MOV.U32 R17, RZ, RZ, 0x181f ;  /* 0x0000181fff117424 */ /* 0x000fe200078e00ff */
[----:B------:R-:W-:Y:S02]  /*1cd70*/  MOV R0, 0x1cd90 ;  /* 0x0001cd9000007802 */ /* 0x000fe40000000f00 */
[----:B-1--4-:R-:W-:Y:S05]  /*1cd80*/  CALL.REL.NOINC `($__internal_49_$__cuda_sm70_shflsync_idx_p) ;  /* 0x00000c6000007944 */ /* 0x012fea0003c00000 */
[----:B--2---:R-:W-:Y:S01]  /*1cd90*/  MOV R15, R17 ;  /* 0x00000011000f7202 */ /* 0x004fe20000000f00 */
[----:B-1----:R-:W-:Y:S05]  /*1cda0*/  BRA `(.L_x_2431) ;  /* 0xffffc6b000007947 */ /* 0x002fea000383ffff */
.L_x_2369:
[----:B---3--:R-:W-:Y:S01]  /*1cdb0*/  IMAD.MOV.U32 R19, RZ, RZ, R2 ;  /* 0x000000ffff137224 */ /* 0x008fe200078e0002 */
[----:B------:R-:W-:Y:S01]  /*1cdc0*/  MOV R16, 0x2 ;  /* 0x0000000200107802 */ /* 0x000fe20000000f00 */
[----:B------:R-:W-:Y:S01]  /*1cdd0*/  IMAD.MOV.U32 R17, RZ, RZ, 0x181f ;  /* 0x0000181fff117424 */ /* 0x000fe200078e00ff */
[----:B------:R-:W-:Y:S02]  /*1cde0*/  MOV R0, 0x1ce00 ;  /* 0x0001ce0000007802 */ /* 0x000fe40000000f00 */
[----:B-12-4-:R-:W-:Y:S05]  /*1cdf0*/  CALL.REL.NOINC `($__internal_49_$__cuda_sm70_shflsync_idx_p) ;  /* 0x00000bf000007944 */ /* 0x016fea0003c00000 */
[----:B-12---:R-:W-:Y:S01]  /*1ce00*/  MOV R19, R17 ;  /* 0x0000001100137202 */ /* 0x006fe20000000f00 */
[----:B------:R-:W-:Y:S05]  /*1ce10*/  BRA `(.L_x_2432) ;  /* 0xffffc66000007947 */ /* 0x000fea000383ffff */
.L_x_2372:
[----:B--2---:R-:W-:Y:S01]  /*1ce20*/  IMAD.MOV.U32 R19, RZ, RZ, R13 ;  /* 0x000000ffff137224 */ /* 0x004fe200078e000d */
        /* <DEDUP_REMOVED lines=10> */
[----:B-12---:R-:W-:Y:S05]  /*1ced0*/  BRA `(.L_x_2433) ;  /* 0xffffc6e000007947 */ /* 0x006fea000383ffff */
.L_x_2374:
[----:B------:R-:W-:Y:S01]  /*1cee0*/  IMAD.MOV.U32 R19, RZ, RZ, R162 ;  /* 0x000000ffff137224 */ /* 0x000fe200078e00a2 */
[----:B------:R-:W-:Y:S01]  /*1cef0*/  MOV R16, RZ ;  /* 0x000000ff00107202 */ /* 0x000fe20000000f00 */
[----:B------:R-:W-:Y:S01]  /*1cf00*/  IMAD.MOV.U32 R17, RZ, RZ, 0x1c1f ;  /* 0x00001c1fff117424 */ /* 0x000fe200078e00ff */
[----:B------:R-:W-:Y:S02]  /*1cf10*/  MOV R0, 0x1cf30 ;  /* 0x0001cf3000007802 */ /* 0x000fe40000000f00 */
[----:B------:R-:W-:Y:S05]  /*1cf20*/  CALL.REL.NOINC `($__internal_49_$__cuda_sm70_shflsync_idx_p) ;  /* 0x00000ac000007944 */ /* 0x000fea0003c00000 */
[----:B--2---:R-:W-:Y:S01]  /*1cf30*/  MOV R165, R17 ;  /* 0x0000001100a57202 */ /* 0x004fe20000000f00 */
[----:B-1----:R-:W-:Y:S05]  /*1cf40*/  BRA `(.L_x_2434) ;  /* 0xffffc98000007947 */ /* 0x002fea000383ffff */
.L_x_2375:
[----:B------:R-:W-:Y:S01]  /*1cf50*/  IMAD.MOV.U32 R19, RZ, RZ, R163 ;  /* 0x000000ffff137224 */ /* 0x000fe200078e00a3 */
[----:B------:R-:W-:Y:S01]  /*1cf60*/  MOV R16, RZ ;  /* 0x000000ff00107202 */ /* 0x000fe20000000f00 */
[----:B------:R-:W-:Y:S01]  /*1cf70*/  IMAD.MOV.U32 R17, RZ, RZ, 0x1c1f ;  /* 0x00001c1fff117424 */ /* 0x000fe200078e00ff */
[----:B------:R-:W-:Y:S02]  /*1cf80*/  MOV R0, 0x1cfa0 ;  /* 0x0001cfa000007802 */ /* 0x000fe40000000f00 */
[----:B-12---:R-:W-:Y:S05]  /*1cf90*/  CALL.REL.NOINC `($__internal_49_$__cuda_sm70_shflsync_idx_p) ;  /* 0x00000a5000007944 */ /* 0x006fea0003c00000 */
[----:B-12---:R-:W-:Y:S05]  /*1cfa0*/  BRA `(.L_x_2435) ;  /* 0xffffc94000007947 */ /* 0x006fea000383ffff */
.L_x_2378:
[----:B-1----:R-:W-:Y:S01]  /*1cfb0*/  IMAD.MOV.U32 R19, RZ, RZ, R162 ;  /* 0x000000ffff137224 */ /* 0x002fe200078e00a2 */
[----:B------:R-:W-:Y:S01]  /*1cfc0*/  MOV R16, 0x1 ;  /* 0x0000000100107802 */ /* 0x000fe20000000f00 */
[----:B----4-:R-:W-:Y:S01]  /*1cfd0*/  IMAD.MOV.U32 R17, RZ, RZ, 0x1c1f ;  /* 0x00001c1fff117424 */ /* 0x010fe200078e00ff */
[----:B------:R-:W-:-:S02]  /*1cfe0*/  MOV R0, 0x1d000 ;  /* 0x0001d00000007802 */ /* 0x000fc40000000f00 */
[----:B--23--:R-:W-:Y:S05]  /*1cff0*/  CALL.REL.NOINC `($__internal_49_$__cuda_sm70_shflsync_idx_p) ;  /* 0x000009f000007944 */ /* 0x00cfea0003c00000 */
[----:B--2---:R-:W-:Y:S01]  /*1d000*/  IMAD.MOV.U32 R3, RZ, RZ, R17 ;  /* 0x000000ffff037224 */ /* 0x004fe200078e0011 */
[----:B-1----:R-:W-:Y:S01]  /*1d010*/  MOV R16, 0x1 ;  /* 0x0000000100107802 */ /* 0x002fe20000000f00 */
[----:B------:R-:W-:Y:S01]  /*1d020*/  IMAD.MOV.U32 R19, RZ, RZ, R163 ;  /* 0x000000ffff137224 */ /* 0x000fe200078e00a3 */
[----:B------:R-:W-:-:S02]  /*1d030*/  MOV R17, 0x1c1f ;  /* 0x00001c1f00117802 */ /* 0x000fc40000000f00 */
[----:B------:R-:W-:Y:S02]  /*1d040*/  MOV R0, 0x1d060 ;  /* 0x0001d06000007802 */ /* 0x000fe40000000f00 */
[----:B------:R-:W-:Y:S05]  /*1d050*/  CALL.REL.NOINC `($__internal_49_$__cuda_sm70_shflsync_idx_p) ;  /* 0x0000099000007944 */ /* 0x000fea0003c00000 */
[----:B-12---:R-:W-:Y:S05]  /*1d060*/  BRA `(.L_x_2436) ;  /* 0xffffd1c000007947 */ /* 0x006fea000383ffff */
.L_x_2382:
[----:B------:R-:W-:Y:S01]  /*1d070*/  IMAD.MOV.U32 R19, RZ, RZ, R4 ;  /* 0x000000ffff137224 */ /* 0x000fe200078e0004 */
[----:B------:R-:W-:Y:S01]  /*1d080*/  MOV R16, RZ ;  /* 0x000000ff00107202 */ /* 0x000fe20000000f00 */
[----:B------:R-:W-:Y:S01]  /*1d090*/  IMAD.MOV.U32 R17, RZ, RZ, 0x181f ;  /* 0x0000181fff117424 */ /* 0x000fe200078e00ff */
[----:B------:R-:W-:Y:S02]  /*1d0a0*/  MOV R0, 0x1d0c0 ;  /* 0x0001d0c000007802 */ /* 0x000fe40000000f00 */
[----:B-1----:R-:W-:Y:S05]  /*1d0b0*/  CALL.REL.NOINC `($__internal_49_$__cuda_sm70_shflsync_idx_p) ;  /* 0x0000093000007944 */ /* 0x002fea0003c00000 */
[----:B--2---:R-:W-:Y:S01]  /*1d0c0*/  MOV R5, R17 ;  /* 0x0000001100057202 */ /* 0x004fe20000000f00 */
[----:B-1----:R-:W-:Y:S05]  /*1d0d0*/  BRA `(.L_x_2437) ;  /* 0xffffdec000007947 */ /* 0x002fea000383ffff */
.L_x_2383:
[----:B------:R-:W-:Y:S01]  /*1d0e0*/  IMAD.MOV.U32 R19, RZ, RZ, R3 ;  /* 0x000000ffff137224 */ /* 0x000fe200078e0003 */
[----:B------:R-:W-:Y:S01]  /*1d0f0*/  MOV R16, RZ ;  /* 0x000000ff00107202 */ /* 0x000fe20000000f00 */
[----:B------:R-:W-:Y:S01]  /*1d100*/  IMAD.MOV.U32 R17, RZ, RZ, 0x181f ;  /* 0x0000181fff117424 */ /* 0x000fe200078e00ff */
[----:B------:R-:W-:Y:S02]  /*1d110*/  MOV R0, 0x1d130 ;  /* 0x0001d13000007802 */ /* 0x000fe40000000f00 */
[----:B-123--:R-:W-:Y:S05]  /*1d120*/  CALL.REL.NOINC `($__internal_49_$__cuda_sm70_shflsync_idx_p) ;  /* 0x000008c000007944 */ /* 0x00efea0003c00000 */
[----:B-12---:R-:W-:Y:S05]  /*1d130*/  BRA `(.L_x_2438) ;  /* 0xffffde8000007947 */ /* 0x006fea000383ffff */
.L_x_2386:
[----:B------:R-:W-:Y:S01]  /*1d140*/  IMAD.MOV.U32 R19, RZ, RZ, R4 ;  /* 0x000000ffff137224 */ /* 0x000fe200078e0004 */
[----:B-1----:R-:W-:Y:S01]  /*1d150*/  MOV R16, 0x1 ;  /* 0x0000000100107802 */ /* 0x002fe20000000f00 */
[----:B------:R-:W-:Y:S01]  /*1d160*/  IMAD.MOV.U32 R17, RZ, RZ, 0x181f ;  /* 0x0000181fff117424 */ /* 0x000fe200078e00ff */
[----:B------:R-:W-:-:S02]  /*1d170*/  MOV R0, 0x1d190 ;  /* 0x0001d19000007802 */ /* 0x000fc40000000f00 */
[----:B--234-:R-:W-:Y:S05]  /*1d180*/  CALL.REL.NOINC `($__internal_49_$__cuda_sm70_shflsync_idx_p) ;  /* 0x0000086000007944 */ /* 0x01cfea0003c00000 */
[----:B--2---:R-:W-:Y:S01]  /*1d190*/  IMAD.MOV.U32 R5, RZ, RZ, R17 ;  /* 0x000000ffff057224 */ /* 0x004fe200078e0011 */
[----:B-1----:R-:W-:Y:S01]  /*1d1a0*/  MOV R16, 0x1 ;  /* 0x0000000100107802 */ /* 0x002fe20000000f00 */
[----:B------:R-:W-:Y:S01]  /*1d1b0*/  IMAD.MOV.U32 R19, RZ, RZ, R3 ;  /* 0x000000ffff137224 */ /* 0x000fe200078e0003 */
[----:B------:R-:W-:-:S02]  /*1d1c0*/  MOV R17, 0x181f ;  /* 0x0000181f00117802 */ /* 0x000fc40000000f00 */
[----:B------:R-:W-:Y:S02]  /*1d1d0*/  MOV R0, 0x1d1f0 ;  /* 0x0001d1f000007802 */ /* 0x000fe40000000f00 */
[----:B------:R-:W-:Y:S05]  /*1d1e0*/  CALL.REL.NOINC `($__internal_49_$__cuda_sm70_shflsync_idx_p) ;  /* 0x0000080000007944 */ /* 0x000fea0003c00000 */
[----:B-12---:R-:W-:Y:S05]  /*1d1f0*/  BRA `(.L_x_2439) ;  /* 0xffffdf3000007947 */ /* 0x006fea000383ffff */
.L_x_2389:
[----:B------:R-:W-:Y:S01]  /*1d200*/  IMAD.MOV.U32 R19, RZ, RZ, R4 ;  /* 0x000000ffff137224 */ /* 0x000fe200078e0004 */
[----:B-1----:R-:W-:Y:S01]  /*1d210*/  MOV R16, 0x2 ;  /* 0x0000000200107802 */ /* 0x002fe20000000f00 */
[----:B------:R-:W-:Y:S01]  /*1d220*/  IMAD.MOV.U32 R17, RZ, RZ, 0x181f ;  /* 0x0000181fff117424 */ /* 0x000fe200078e00ff */
[----:B------:R-:W-:Y:S02]  /*1d230*/  MOV R0, 0x1d250 ;  /* 0x0001d25000007802 */ /* 0x000fe40000000f00 */
[----:B--234-:R-:W-:Y:S05]  /*1d240*/  CALL.REL.NOINC `($__internal_49_$__cuda_sm70_shflsync_idx_p) ;  /* 0x000007a000007944 */ /* 0x01cfea0003c00000 */
[----:B--2---:R-:W-:Y:S01]  /*1d250*/  MOV R5, R17 ;  /* 0x0000001100057202 */ /* 0x004fe20000000f00 */
[----:B-1----:R-:W-:Y:S05]  /*1d260*/  BRA `(.L_x_2440) ;  /* 0xffffdff000007947 */ /* 0x002fea000383ffff */
.L_x_2390:
[----:B------:R-:W-:Y:S01]  /*1d270*/  IMAD.MOV.U32 R19, RZ, RZ, R3 ;  /* 0x000000ffff137224 */ /* 0x000fe200078e0003 */
[----:B-1----:R-:W-:Y:S01]  /*1d280*/  MOV R16, 0x2 ;  /* 0x0000000200107802 */ /* 0x002fe20000000f00 */
[----:B------:R-:W-:Y:S01]  /*1d290*/  IMAD.MOV.U32 R17, RZ, RZ, 0x181f ;  /* 0x0000181fff117424 */ /* 0x000fe200078e00ff */
[----:B------:R-:W-:Y:S02]  /*1d2a0*/  MOV R0, 0x1d2c0 ;  /* 0x0001d2c000007802 */ /* 0x000fe40000000f00 */
[----:B--234-:R-:W-:Y:S05]  /*1d2b0*/  CALL.REL.NOINC `($__internal_49_$__cuda_sm70_shflsync_idx_p) ;  /* 0x0000073000007944 */ /* 0x01cfea0003c00000 */
[----:B-12---:R-:W-:Y:S05]  /*1d2c0*/  BRA `(.L_x_2441) ;  /* 0xffffdfb000007947 */ /* 0x006fea000383ffff */
.L_x_2393:
[----:B------:R-:W-:Y:S01]  /*1d2d0*/  IMAD.MOV.U32 R19, RZ, RZ, R4 ;  /* 0x000000ffff137224 */ /* 0x000fe200078e0004 */
[----:B--2---:R-:W-:Y:S01]  /*1d2e0*/  MOV R16, 0x3 ;  /* 0x0000000300107802 */ /* 0x004fe20000000f00 */
        /* <DEDUP_REMOVED lines=10> */
.L_x_2395:
[----:B------:R-:W-:Y:S01]  /*1d390*/  IMAD.MOV.U32 R19, RZ, RZ, R8 ;  /* 0x000000ffff137224 */ /* 0x000fe200078e0008 */
[----:B------:R-:W-:Y:S01]  /*1d3a0*/  MOV R16, RZ ;  /* 0x000000ff00107202 */ /* 0x000fe20000000f00 */
[----:B------:R-:W-:Y:S01]  /*1d3b0*/  IMAD.MOV.U32 R17, RZ, RZ, 0x1f ;  /* 0x0000001fff117424 */ /* 0x000fe200078e00ff */
[----:B------:R-:W-:Y:S02]  /*1d3c0*/  MOV R0, 0x1d3e0 ;  /* 0x0001d3e000007802 */ /* 0x000fe40000000f00 */
[----:B------:R-:W-:Y:S05]  /*1d3d0*/  CALL.REL.NOINC `($__internal_49_$__cuda_sm70_shflsync_idx_p) ;  /* 0x0000061000007944 */ /* 0x000fea0003c00000 */
[----:B--2---:R-:W-:Y:S01]  /*1d3e0*/  MOV R3, R17 ;  /* 0x0000001100037202 */ /* 0x004fe20000000f00 */
[----:B-1----:R-:W-:Y:S05]  /*1d3f0*/  BRA `(.L_x_2443) ;  /* 0xffffe17000007947 */ /* 0x002fea000383ffff */
.L_x_2396:
[----:B------:R-:W-:Y:S01]  /*1d400*/  IMAD.MOV.U32 R19, RZ, RZ, R8 ;  /* 0x000000ffff137224 */ /* 0x000fe200078e0008 */
[----:B------:R-:W-:Y:S01]  /*1d410*/  MOV R16, 0x1 ;  /* 0x0000000100107802 */ /* 0x000fe20000000f00 */
[----:B------:R-:W-:Y:S01]  /*1d420*/  IMAD.MOV.U32 R17, RZ, RZ, 0x1f ;  /* 0x0000001fff117424 */ /* 0x000fe200078e00ff */
[----:B------:R-:W-:Y:S02]  /*1d430*/  MOV R0, 0x1d450 ;  /* 0x0001d45000007802 */ /* 0x000fe40000000f00 */
[----:B-12---:R-:W-:Y:S05]  /*1d440*/  CALL.REL.NOINC `($__internal_49_$__cuda_sm70_shflsync_idx_p) ;  /* 0x000005a000007944 */ /* 0x006fea0003c00000 */
[----:B--2---:R-:W-:Y:S01]  /*1d450*/  MOV R8, R17 ;  /* 0x0000001100087202 */ /* 0x004fe20000000f00 */
[----:B-1----:R-:W-:Y:S05]  /*1d460*/  BRA `(.L_x_2444) ;  /* 0xffffe12000007947 */ /* 0x002fea000383ffff */
.L_x_2397:
[----:B------:R-:W-:Y:S02]  /*1d470*/  MOV R5, 0x1 ;  /* 0x0000000100057802 */ /* 0x000fe40000000f00 */
[----:B------:R-:W-:-:S02]  /*1d480*/  MOV R0, 0x1d4a0 ;  /* 0x0001d4a000007802 */ /* 0x000fc40000000f00 */
[----:B-12---:R-:W-:Y:S05]  /*1d490*/  CALL.REL.NOINC `($__internal_50_$__cuda_sm70_shflsync_up_p) ;  /* 0x000005a000007944 */ /* 0x006fea0003c00000 */
[----:B-12---:R-:W-:Y:S05]  /*1d4a0*/  BRA `(.L_x_2445) ;  /* 0xffffe20000007947 */ /* 0x006fea000383ffff */
.L_x_2398:
[----:B------:R-:W-:Y:S02]  /*1d4b0*/  MOV R5, 0x2 ;  /* 0x0000000200057802 */ /* 0x000fe40000000f00 */
[----:B------:R-:W-:-:S02]  /*1d4c0*/  MOV R0, 0x1d4e0 ;  /* 0x0001d4e000007802 */ /* 0x000fc40000000f00 */
[----:B-12---:R-:W-:Y:S05]  /*1d4d0*/  CALL.REL.NOINC `($__internal_50_$__cuda_sm70_shflsync_up_p) ;  /* 0x0000056000007944 */ /* 0x006fea0003c00000 */
        /* <DEDUP_REMOVED lines=23> */
.L_x_2402:
[----:B---3--:R-:W-:Y:S01]  /*1d650*/  IMAD.MOV.U32 R7, RZ, RZ, R6 ;  /* 0x000000ffff077224 */ /* 0x008fe200078e0006 */
[----:B------:R-:W-:Y:S02]  /*1d660*/  MOV R5, 0x1 ;  /* 0x0000000100057802 */ /* 0x000fe40000000f00 */
[----:B------:R-:W-:Y:S02]  /*1d670*/  MOV R0, 0x1d690 ;  /* 0x0001d69000007802 */ /* 0x000fe40000000f00 */
[----:B------:R-:W-:Y:S05]  /*1d680*/  CALL.REL.NOINC `($__internal_50_$__cuda_sm70_shflsync_up_p) ;  /* 0x000003b000007944 */ /* 0x000fea0003c00000 */
[----:B-12---:R-:W-:Y:S05]  /*1d690*/  BRA `(.L_x_2447) ;  /* 0xffffe26000007947 */ /* 0x006fea000383ffff */
.L_x_2403:
[----:B---3--:R-:W-:Y:S01]  /*1d6a0*/  IMAD.MOV.U32 R7, RZ, RZ, R6 ;  /* 0x000000ffff077224 */ /* 0x008fe200078e0006 */
[----:B------:R-:W-:Y:S02]  /*1d6b0*/  MOV R5, 0x2 ;  /* 0x0000000200057802 */ /* 0x000fe40000000f00 */
[----:B------:R-:W-:Y:S02]  /*1d6c0*/  MOV R0, 0x1d6e0 ;  /* 0x0001d6e000007802 */ /* 0x000fe40000000f00 */
[----:B------:R-:W-:Y:S05]  /*1d6d0*/  CALL.REL.NOINC `($__internal_50_$__cuda_sm70_shflsync_up_p) ;  /* 0x0000036000007944 */ /* 0x000fea0003c00000 */
[----:B-12---:R-:W-:Y:S01]  /*1d6e0*/  SEL R7, R5, RZ, P1 ;  /* 0x000000ff05077207 */ /* 0x006fe20000800000 */
[----:B------:R-:W-:Y:S01]  /*1d6f0*/  IMAD.MOV.U32 R5, RZ, RZ, 0x4 ;  /* 0x00000004ff057424 */ /* 0x000fe200078e00ff */
[----:B------:R-:W-:-:S03]  /*1d700*/  MOV R0, 0x1d730 ;  /* 0x0001d73000007802 */ /* 0x000fc60000000f00 */
[----:B------:R-:W-:Y:S02]  /*1d710*/  IMAD.IADD R7, R6, 0x1, R7 ;  /* 0x0000000106077824 */ /* 0x000fe400078e0207 */
        /* <DEDUP_REMOVED lines=19> */
.L_x_2405:
[----:B------:R-:W-:Y:S02]  /*1d850*/  SEL R5, RZ, 0x1, P0 ;  /* 0x00000001ff057807 */ /* 0x000fe40000000000 */
[----:B------:R-:W-:Y:S02]  /*1d860*/  MOV R0, 0x1d880 ;  /* 0x0001d88000007802 */ /* 0x000fe40000000f00 */
[----:B---3--:R-:W-:Y:S05]  /*1d870*/  CALL.REL.NOINC `($__internal_51_$__cuda_sm70_votesync_ballot) ;  /* 0x0000021000007944 */ /* 0x008fea0003c00000 */
[----:B------:R-:W-:Y:S05]  /*1d880*/  BRA `(.L_x_2449) ;  /* 0xffffe20000007947 */ /* 0x000fea000383ffff */
.L_x_2406:
[----:B------:R-:W-:Y:S01]  /*1d890*/  IMAD.MOV.U32 R19, RZ, RZ, R201 ;  /* 0x000000ffff137224 */ /* 0x000fe200078e00c9 */
[----:B------:R-:W-:Y:S02]  /*1d8a0*/  MOV R17, 0x1f ;  /* 0x0000001f00117802 */ /* 0x000fe40000000f00 */
[----:B------:R-:W-:Y:S02]  /*1d8b0*/  MOV R0, 0x1d8d0 ;  /* 0x0001d8d000007802 */ /* 0x000fe40000000f00 */
[----:B---3--:R-:W-:Y:S05]  /*1d8c0*/  CALL.REL.NOINC `($__internal_49_$__cuda_sm70_shflsync_idx_p) ;  /* 0x0000012000007944 */ /* 0x008fea0003c00000 */
[----:B--2---:R-:W-:Y:S01]  /*1d8d0*/  IMAD.MOV.U32 R201, RZ, RZ, R17 ;  /* 0x000000ffffc97224 */ /* 0x004fe200078e0011 */
[----:B-1----:R-:W-:Y:S01]  /*1d8e0*/  MOV R19, R4 ;  /* 0x0000000400137202 */ /* 0x002fe20000000f00 */
[----:B------:R-:W-:Y:S01]  /*1d8f0*/  IMAD.MOV.U32 R17, RZ, RZ, 0x1f ;  /* 0x0000001fff117424 */ /* 0x000fe200078e00ff */
[----:B------:R-:W-:Y:S02]  /*1d900*/  MOV R0, 0x1d920 ;  /* 0x0001d92000007802 */ /* 0x000fe40000000f00 */
[----:B------:R-:W-:Y:S05]  /*1d910*/  CALL.REL.NOINC `($__internal_49_$__cuda_sm70_shflsync_idx_p) ;  /* 0x000000d000007944 */ /* 0x000fea0003c00000 */
[----:B--2---:R-:W-:Y:S01]  /*1d920*/  MOV R4, R17 ;  /* 0x0000001100047202 */ /* 0x004fe20000000f00 */
[----:B-1----:R-:W-:Y:S05]  /*1d930*/  BRA `(.L_x_2450) ;  /* 0xffffe1a000007947 */ /* 0x002fea000383ffff */
.L_x_2409:
[----:B------:R-:W-:Y:S01]  /*1d940*/  IMAD.MOV.U32 R19, RZ, RZ, R7 ;  /* 0x000000ffff137224 */ /* 0x000fe200078e0007 */
[----:B------:R-:W-:-:S02]  /*1d950*/  MOV R17, 0x1f ;  /* 0x0000001f00117802 */ /* 0x000fc40000000f00 */
[----:B------:R-:W-:Y:S02]  /*1d960*/  MOV R0, 0x1d980 ;  /* 0x0001d98000007802 */ /* 0x000fe40000000f00 */
[----:B--234-:R-:W-:Y:S05]  /*1d970*/  CALL.REL.NOINC `($__internal_49_$__cuda_sm70_shflsync_idx_p) ;  /* 0x0000007000007944 */ /* 0x01cfea0003c00000 */
[----:B--2---:R-:W-:Y:S01]  /*1d980*/  MOV R9, R17 ;  /* 0x0000001100097202 */ /* 0x004fe20000000f00 */
[----:B-1----:R-:W-:Y:S05]  /*1d990*/  BRA `(.L_x_2408) ;  /* 0xffffe1a000007947 */ /* 0x002fea000383ffff */
        .weak           $__internal_48_$__cuda_sm70_shflsync_bfly_p
        .type           $__internal_48_$__cuda_sm70_shflsync_bfly_p,@function
        .size           $__internal_48_$__cuda_sm70_shflsync_bfly_p,($__internal_49_$__cuda_sm70_shflsync_idx_p - $__internal_48_$__cuda_sm70_shflsync_bfly_p)
$__internal_48_$__cuda_sm70_shflsync_bfly_p:
[----:B------:R-:W-:Y:S01]  /*1d9a0*/  MOV R14, R6 ;  /* 0x00000006000e7202 */ /* 0x000fe20000000f00 */
[----:B------:R-:W-:Y:S04]  /*1d9b0*/  WARPSYNC R4 ;  /* 0x0000000400007348 */ /* 0x000fe80003800000 */
[----:B------:R-:W-:Y:S01]  /*1d9c0*/  MOV R15, 0x0 ;  /* 0x00000000000f7802 */ /* 0x000fe20000000f00 */
[----:B------:R1:W2:Y:S03]  /*1d9d0*/  SHFL.BFLY PT, R7, R8, R7, R5 ;  /* 0x0c00000708077389 */ /* 0x0002a600000e0005 */
[----:B------:R-:W-:Y:S05]  /*1d9e0*/  RET.REL.NODEC R14 `(_ZN7cutlass13device_kernelIN5flash19enable_sm80_to_sm89INS1_16FlashAttnFwdSm80INS1_25CollectiveMainloopFwdSm80ILi8ELi2ELb0EN4cute5tupleIJNS5_1CILi128EEENS7_ILi64EEENS7_ILi192EEEEEELi192ENS_10bfloat16_tEfNS_4arch4Sm80ELb1ELb0ELb0ELb1ELb0ELb1ELb1ELb1EEENS1_21CollectiveEpilogueFwdINS6_IJS8_SA_S9_EEENS6_IJNS7_ILi1EEESI_SI_EEESC_SE_Li256ELb1ELb1ELb1ELb0EEENS1_36VarlenDynamicPersistentTileSchedulerILi128ELi64ELi256ELi256ELb1ELb1ELb0ELb1ELb1ELb1EEEEEEEEEvNT_6ParamsE) ;  /* 0xfffe26100e007950 */ /* 0x000fea0003c3ffff */
        .weak           $__internal_49_$__cuda_sm70_shflsync_idx_p
        .type           $__internal_49_$__cuda_sm70_shflsync_idx_p,@function
        .size           $__internal_49_$__cuda_sm70_shflsync_idx_p,($__internal_50_$__cuda_sm70_shflsync_up_p - $__internal_49_$__cuda_sm70_shflsync_idx_p)
$__internal_49_$__cuda_sm70_shflsync_idx_p:
[----:B------:R-:W-:Y:S01]  /*1d9f0*/  MOV R20, R0 ;  /* 0x0000000000147202 */ /* 0x000fe20000000f00 */
[----:B------:R-:W-:Y:S04]  /*1da00*/  WARPSYNC R198 ;  /* 0x000000c600007348 */ /* 0x000fe80003800000 */
[----:B------:R-:W-:Y:S01]  /*1da10*/  MOV R21, 0x0 ;  /* 0x0000000000157802 */ /* 0x000fe20000000f00 */
[----:B------:R1:W2:Y:S03]  /*1da20*/  SHFL.IDX PT, R17, R19, R16, R17 ;  /* 0x0000001013117389 */ /* 0x0002a600000e0011 */
[----:B------:R-:W-:Y:S05]  /*1da30*/  RET.REL.NODEC R20 `(_ZN7cutlass13device_kernelIN5flash19enable_sm80_to_sm89INS1_16FlashAttnFwdSm80INS1_25CollectiveMainloopFwdSm80ILi8ELi2ELb0EN4cute5tupleIJNS5_1CILi128EEENS7_ILi64EEENS7_ILi192EEEEEELi192ENS_10bfloat16_tEfNS_4arch4Sm80ELb1ELb0ELb0ELb1ELb0ELb1ELb1ELb1EEENS1_21CollectiveEpilogueFwdINS6_IJS8_SA_S9_EEENS6_IJNS7_ILi1EEESI_SI_EEESC_SE_Li256ELb1ELb1ELb1ELb0EEENS1_36VarlenDynamicPersistentTileSchedulerILi128ELi64ELi256ELi256ELb1ELb1ELb0ELb1ELb1ELb1EEEEEEEEEvNT_6ParamsE) ;  /* 0xfffe25c014007950 */ /* 0x000fea0003c3ffff */
        .weak           $__internal_50_$__cuda_sm70_shflsync_up_p
        .type           $__internal_50_$__cuda_sm70_shflsync_up_p,@function
        .size           $__internal_50_$__cuda_sm70_shflsync_up_p,($__internal_51_$__cuda_sm70_votesync_ballot - $__internal_50_$__cuda_sm70_shflsync_up_p)
$__internal_50_$__cuda_sm70_shflsync_up_p:
[----:B------:R-:W-:Y:S01]  /*1da40*/  MOV R12, R0 ;  /* 0x00000000000c7202 */ /* 0x000fe20000000f00 */
[----:B------:R-:W-:Y:S04]  /*1da50*/  WARPSYNC R199 ;  /* 0x000000c700007348 */ /* 0x000fe80003800000 */
[----:B------:R-:W-:Y:S01]  /*1da60*/  MOV R13, 0x0 ;  /* 0x00000000000d7802 */ /* 0x000fe20000000f00 */
[----:B------:R1:W2:Y:S03]  /*1da70*/  SHFL.UP PT, R5, R7, R5, R204 ;  /* 0x0400000507057389 */ /* 0x0002a600000e00cc */
[----:B------:R-:W-:Y:S05]  /*1da80*/  RET.REL.NODEC R12 `(_ZN7cutlass13device_kernelIN5flash19enable_sm80_to_sm89INS1_16FlashAttnFwdSm80INS1_25CollectiveMainloopFwdSm80ILi8ELi2ELb0EN4cute5tupleIJNS5_1CILi128EEENS7_ILi64EEENS7_ILi192EEEEEELi192ENS_10bfloat16_tEfNS_4arch4Sm80ELb1ELb0ELb0ELb1ELb0ELb1ELb1ELb1EEENS1_21CollectiveEpilogueFwdINS6_IJS8_SA_S9_EEENS6_IJNS7_ILi1EEESI_SI_EEESC_SE_Li256ELb1ELb1ELb1ELb0EEENS1_36VarlenDynamicPersistentTileSchedulerILi128ELi64ELi256ELi256ELb1ELb1ELb0ELb1ELb1ELb1EEEEEEEEEvNT_6ParamsE) ;  /* 0xfffe25700c007950 */ /* 0x000fea0003c3ffff */
        .weak           $__internal_51_$__cuda_sm70_votesync_ballot
        .type           $__internal_51_$__cuda_sm70_votesync_ballot,@function
        .size           $__internal_51_$__cuda_sm70_votesync_ballot,(.L_x_2517 - $__internal_51_$__cuda_sm70_votesync_ballot)
$__internal_51_$__cuda_sm70_votesync_ballot:
[----:B------:R-:W-:Y:S01]  /*1da90*/  ISETP.NE.U32.AND P0, PT, R5, 0x1, PT ;  /* 0x000000010500780c */ /* 0x000fe20003f05070 */
[----:B------:R-:W-:Y:S01]  /*1daa0*/  IMAD.MOV.U32 R12, RZ, RZ, R0 ;  /* 0x000000ffff0c7224 */ /* 0x000fe200078e0000 */
[----:B------:R-:W-:Y:S04]  /*1dab0*/  WARPSYNC R197 ;  /* 0x000000c500007348 */ /* 0x000fe80003800000 */
[----:B------:R-:W-:-:S07]  /*1dac0*/  IMAD.MOV.U32 R13, RZ, RZ, 0x0 ;  /* 0x00000000ff0d7424 */ /* 0x000fce00078e00ff */
[----:B------:R-:W-:-:S04]  /*1dad0*/  VOTE.ANY R6, PT, !P0 ;  /* 0x0000000000067806 */ /* 0x000fc800040e0100 */
[----:B------:R-:W-:Y:S01]  /*1dae0*/  LOP3.LUT R5, R6, R197, RZ, 0xc0, !PT ;  /* 0x000000c506057212 */ /* 0x000fe200078ec0ff */
[----:B------:R-:W-:Y:S06]  /*1daf0*/  RET.REL.NODEC R12 `(_ZN7cutlass13device_kernelIN5flash19enable_sm80_to_sm89INS1_16FlashAttnFwdSm80INS1_25CollectiveMainloopFwdSm80ILi8ELi2ELb0EN4cute5tupleIJNS5_1CILi128EEENS7_ILi64EEENS7_ILi192EEEEEELi192ENS_10bfloat16_tEfNS_4arch4Sm80ELb1ELb0ELb0ELb1ELb0ELb1ELb1ELb1EEENS1_21CollectiveEpilogueFwdINS6_IJS8_SA_S9_EEENS6_IJNS7_ILi1EEESI_SI_EEESC_SE_Li256ELb1ELb1ELb1ELb0EEENS1_36VarlenDynamicPersistentTileSchedulerILi128ELi64ELi256ELi256ELb1ELb1ELb0ELb1ELb1ELb1EEEEEEEEEvNT_6ParamsE) ;  /* 0xfffe25000c007950 */ /* 0x000fec0003c3ffff */
.L_x_2451:
        /* <DEDUP_REMOVED lines=16> */
.L_x_2517:


//--------------------- .nv.shared._ZN7cutlass13device_kernelIN5flash19enable_sm80_to_sm89INS1_16FlashAttnFwdSm80INS1_25CollectiveMainloopFwdSm80ILi8ELi1ELb1EN4cute5tupleIJNS5_1CILi128EEENS7_ILi96EEENS7_ILi192EEEEEELi192ENS_10bfloat16_tEfNS_4arch4Sm80ELb0ELb0ELb0ELb0ELb0ELb0ELb1ELb1EEENS1_21CollectiveEpilogueFwdINS6_IJS8_SA_S9_EEENS6_IJNS7_ILi1EEESI_SI_EEESC_SE_Li256ELb0ELb1ELb1ELb0EEENS1_19SingleTileSchedulerILb0ELb1ELb1ELi128EEEEEEEEEvNT_6ParamsE --------------------------
	.section	.nv.shared._ZN7cutlass13device_kernelIN5flash19enable_sm80_to_sm89INS1_16FlashAttnFwdSm80INS1_25CollectiveMainloopFwdSm80ILi8ELi1ELb1EN4cute5tupleIJNS5_1CILi128EEENS7_ILi96EEENS7_ILi192EEEEEELi192ENS_10bfloat16_tEfNS_4arch4Sm80ELb0ELb0ELb0ELb0ELb0ELb0ELb1ELb1EEENS1_21CollectiveEpilogueFwdINS6_IJS8_SA_S9_EEENS6_IJNS7_ILi1EEESI_SI_EEESC_SE_Li256ELb0ELb1ELb1ELb0EEENS1_19SingleTileSchedulerILb0ELb1ELb1ELi128EEEEEEEEEvNT_6ParamsE,"aw",@nobits
	.sectionflags	@""
	.align	16


//--------------------- .nv.global                --------------------------
	.section	.nv.global,"aw",@nobits
.nv.global:
	.type		_ZN72_INTERNAL_05d41440_36_flash_fwd_hdim192_bf16_split_sm80_cu_6987f922_30164cute1_E,@object
	.size		_ZN72_INTERNAL_05d41440_36_flash_fwd_hdim192_bf16_split_sm80_cu_6987f922_30164cute1_E,(_ZN72_INTERNAL_05d41440_36_flash_fwd_hdim192_bf16_split_sm80_cu_6987f922_30164cuda3std3__45__cpo6cbeginE - _ZN72_INTERNAL_05d41440_36_flash_fwd_hdim192_bf16_split_sm80_cu_6987f922_30164cute1_E)
_ZN72_INTERNAL_05d41440_36_flash_fwd_hdim192_bf16_split_sm80_cu_6987f922_30164cute1_E:
	.zero		1
	.type		_ZN72_INTERNAL_05d41440_36_flash_fwd_hdim192_bf16_split_sm80_cu_6987f922_30164cuda3std3__45__cpo6cbeginE,@object
	.size		_ZN72_INTERNAL_05d41440_36_flash_fwd_hdim192_bf16_split_sm80_cu_6987f922_30164cuda3std3__45__cpo6cbeginE,(_ZN72_INTERNAL_05d41440_36_flash_fwd_hdim192_bf16_split_sm80_cu_6987f922_30164cuda3std3__48in_placeE - _ZN72_INTERNAL_05d41440_36_flash_fwd_hdim192_bf16_split_sm80_cu_6987f922_30164cuda3std3__45__cpo6cbeginE)
_ZN72_INTERNAL_05d41440_36_flash_fwd_hdim192_bf16_split_sm80_cu_6987f922_30164cuda3std3__45__cpo6cbeginE:
	.zero		1
	.type		_ZN72_INTERNAL_05d41440_36_flash_fwd_hdim192_bf16_split_sm80_cu_6987f922_30164cuda3std3__48in_placeE,@object
	.size		_ZN72_INTERNAL_05d41440_36_flash_fwd_hdim192_bf16_split_sm80_cu_6987f922_30164cuda3std3__48in_placeE,(_ZN72_INTERNAL_05d41440_36_flash_fwd_hdim192_bf16_split_sm80_cu_6987f922_30164cuda3std6ranges3__45__cpo9iter_moveE - _ZN72_INTERNAL_05d41440_36_flash_fwd_hdim192_bf16_split_sm80_cu_6987f922_30164cuda3std3__48in_placeE)
_ZN72_INTERNAL_05d41440_36_flash_fwd_hdim192_bf16_split_sm80_cu_6987f922_30164cuda3std3__48in_placeE:
	.zero		1
	.type		_ZN72_INTERNAL_05d41440_36_flash_fwd_hdim192_bf16_split_sm80_cu_6987f922_30164cuda3std6ranges3__45__cpo9iter_moveE,@object
	.size		_ZN72_INTERNAL_05d41440_36_flash_fwd_hdim192_bf16_split_sm80_cu_6987f922_30164cuda3std6ranges3__45__cpo9iter_moveE,(_ZN72_INTERNAL_05d41440_36_flash_fwd_hdim192_bf16_split_sm80_cu_6987f922_30164cuda3std3__45__cpo5beginE - _ZN72_INTERNAL_05d41440_36_flash_fwd_hdim192_bf16_split_sm80_cu_6987f922_30164cuda3std6ranges3__45__cpo9iter_moveE)
_ZN72_INTERNAL_05d41440_36_flash_fwd_hdim192_bf16_split_sm80_cu_6987f922_30164cuda3std6ranges3__45__cpo9iter_moveE:
	.zero		1
	.type		_ZN72_INTERNAL_05d41440_36_flash_fwd_hdim192_bf16_split_sm80_cu_6987f922_30164cuda3std3__45__cpo5beginE,@object
	.size		_ZN72_INTERNAL_05d41440_36_flash_fwd_hdim192_bf16_split_sm80_cu_6987f922_30164cuda3std3__45__cpo5beginE,(_ZN72_INTERNAL_05d41440_36_flash_fwd_hdim192_bf16_split_sm80_cu_6987f922_30164cuda3std3__474_GLOBAL__N__05d41440_36_flash_fwd_hdim192_bf16_split_sm80_cu_6987f922_30166ignoreE - _ZN72_INTERNAL_05d41440_36_flash_fwd_hdim192_bf16_split_sm80_cu_6987f922_30164cuda3std3__45__cpo5beginE)
_ZN72_INTERNAL_05d41440_36_flash_fwd_hdim192_bf16_split_sm80_cu_6987f922_30164cuda3std3__45__cpo5beginE:
	.zero		1
	.type		_ZN72_INTERNAL_05d41440_36_flash_fwd_hdim192_bf16_split_sm80_cu_6987f922_30164cuda3std3__474_GLOBAL__N__05d41440_36_flash_fwd_hdim192_bf16_split_sm80_cu_6987f922_30166ignoreE,@object
	.size		_ZN72_INTERNAL_05d41440_36_flash_fwd_hdim192_bf16_split_sm80_cu_6987f922_30164cuda3std3__474_GLOBAL__N__05d41440_36_flash_fwd_hdim192_bf16_split_sm80_cu_6987f922_30166ignoreE,(_ZN72_INTERNAL_05d41440_36_flash_fwd_hdim192_bf16_split_sm80_cu_6987f922_30164cute7productE - _ZN72_INTERNAL_05d41440_36_flash_fwd_hdim192_bf16_split_sm80_cu_6987f922_30164cuda3std3__474_GLOBAL__N__05d41440_36_flash_fwd_hdim192_bf16_split_sm80_cu_6987f922_30166ignoreE)
_ZN72_INTERNAL_05d41440_36_flash_fwd_hdim192_bf16_split_sm80_cu_6987f922_30164cuda3std3__474_GLOBAL__N__05d41440_36_flash_fwd_hdim192_bf16_split_sm80_cu_6987f922_30166ignoreE:
	.zero		1
	.type		_ZN72_INTERNAL_05d41440_36_flash_fwd_hdim192_bf16_split_sm80_cu_6987f922_30164cute7productE,@object
	.size		_ZN72_INTERNAL_05d41440_36_flash_fwd_hdim192_bf16_split_sm80_cu_6987f922_30164cute7productE,(_ZN72_INTERNAL_05d41440_36_flash_fwd_hdim192_bf16_split_sm80_cu_6987f922_30164cuda3std3__45__cpo3endE - _ZN72_INTERNAL_05d41440_36_flash_fwd_hdim192_bf16_split_sm80_cu_6987f922_30164cute7productE)
_ZN72_INTERNAL_05d41440_36_flash_fwd_hdim192_bf16_split_sm80_cu_6987f922_30164cute7productE:
	.zero		1
	.type		_ZN72_INTERNAL_05d41440_36_flash_fwd_hdim192_bf16_split_sm80_cu_6987f922_30164cuda3std3__45__cpo3endE,@object
	.size		_ZN72_INTERNAL_05d41440_36_flash_fwd_hdim192_bf16_split_sm80_cu_6987f922_30164cuda3std3__45__cpo3endE,(_ZN72_INTERNAL_05d41440_36_flash_fwd_hdim192_bf16_split_sm80_cu_6987f922_30164cuda3std3__419piecewise_constructE - _ZN72_INTERNAL_05d41440_36_flash_fwd_hdim192_bf16_split_sm80_cu_6987f922_30164cuda3std3__45__cpo3endE)
_ZN72_INTERNAL_05d41440_36_flash_fwd_hdim192_bf16_split_sm80_cu_6987f922_30164cuda3std3__45__cpo3endE:
	.zero		1
	.type		_ZN72_INTERNAL_05d41440_36_flash_fwd_hdim192_bf16_split_sm80_cu_6987f922_30164cuda3std3__419piecewise_constructE,@object
	.size		_ZN72_INTERNAL_05d41440_36_flash_fwd_hdim192_bf16_split_sm80_cu_6987f922_30164cuda3std3__419piecewise_constructE,(_ZN72_INTERNAL_05d41440_36_flash_fwd_hdim192_bf16_split_sm80_cu_6987f922_30164cuda3std3__45__cpo4cendE - _ZN72_INTERNAL_05d41440_36_flash_fwd_hdim192_bf16_split_sm80_cu_6987f922_30164cuda3std3__419piecewise_constructE)
_ZN72_INTERNAL_05d41440_36_flash_fwd_hdim192_bf16_split_sm80_cu_6987f922_30164cuda3std3__419piecewise_constructE:
	.zero		1
	.type		_ZN72_INTERNAL_05d41440_36_flash_fwd_hdim192_bf16_split_sm80_cu_6987f922_30164cuda3std3__45__cpo4cendE,@object
	.size		_ZN72_INTERNAL_05d41440_36_flash_fwd_hdim192_bf16_split_sm80_cu_6987f922_30164cuda3std3__45__cpo4cendE,(_ZN72_INTERNAL_05d41440_36_flash_fwd_hdim192_bf16_split_sm80_cu_6987f922_30164cuda3std6ranges3__45__cpo4swapE - _ZN72_INTERNAL_05d41440_36_flash_fwd_hdim192_bf16_split_sm80_cu_6987f922_30164cuda3std3__45__cpo4cendE)
_ZN72_INTERNAL_05d41440_36_flash_fwd_hdim192_bf16_split_sm80_cu_6987f922_30164cuda3std3__45__cpo4cendE:
	.zero		1
	.type		_ZN72_INTERNAL_05d41440_36_flash_fwd_hdim192_bf16_split_sm80_cu_6987f922_30164cuda3std6ranges3__45__cpo4swapE,@object
	.size		_ZN72_INTERNAL_05d41440_36_flash_fwd_hdim192_bf16_split_sm80_cu_6987f922_30164cuda3std6ranges3__45__cpo4swapE,(.L_7 - _ZN72_INTERNAL_05d41440_36_flash_fwd_hdim192_bf16_split_sm80_cu_6987f922_30164cuda3std6ranges3__45__cpo4swapE)
_ZN72_INTERNAL_05d41440_36_flash_fwd_hdim192_bf16_split_sm80_cu_6987f922_30164cuda3std6ranges3__45__cpo4swapE:
	.zero		1
.L_7:


//--------------------- .nv.shared._ZN7cutlass13device_kernelIN5flash19enable_sm80_to_sm89INS1_16FlashAttnFwdSm80INS1_25CollectiveMainloopFwdSm80ILi8ELi1ELb0EN4cute5tupleIJNS5_1CILi128EEENS7_ILi64EEENS7_ILi192EEEEEELi192ENS_10bfloat16_tEfNS_4arch4Sm80ELb0ELb0ELb0ELb1ELb0ELb0ELb1ELb1EEENS1_21CollectiveEpilogueFwdINS6_IJS8_SA_S9_EEENS6_IJNS7_ILi1EEESI_SI_EEESC_SE_Li256ELb1ELb1ELb1ELb0EEENS1_36VarlenDynamicPersistentTileSchedulerILi128ELi64ELi256ELi256ELb1ELb1ELb0ELb0ELb1ELb1EEEEEEEEEvNT_6ParamsE --------------------------
	.section	.nv.shared._ZN7cutlass13device_kernelIN5flash19enable_sm80_to_sm89INS1_16FlashAttnFwdSm80INS1_25CollectiveMainloopFwdSm80ILi8ELi1ELb0EN4cute5tupleIJNS5_1CILi128EEENS7_ILi64EEENS7_ILi192EEEEEELi192ENS_10bfloat16_tEfNS_4arch4Sm80ELb0ELb0ELb0ELb1ELb0ELb0ELb1ELb1EEENS1_21CollectiveEpilogueFwdINS6_IJS8_SA_S9_EEENS6_IJNS7_ILi1EEESI_SI_EEESC_SE_Li256ELb1ELb1ELb1ELb0EEENS1_36VarlenDynamicPersistentTileSchedulerILi128ELi64ELi256ELi256ELb1ELb1ELb0ELb0ELb1ELb1EEEEEEEEEvNT_6ParamsE,"aw",@nobits
	.sectionflags	@""
	.align	16


//--------------------- .nv.shared._ZN7cutlass13device_kernelIN5flash19enable_sm80_to_sm89INS1_16FlashAttnFwdSm80INS1_25CollectiveMainloopFwdSm80ILi8ELi1ELb0EN4cute5tupleIJNS5_1CILi128EEENS7_ILi64EEENS7_ILi192EEEEEELi192ENS_10bfloat16_tEfNS_4arch4Sm80ELb0ELb0ELb0ELb1ELb0ELb1ELb1ELb1EEENS1_21CollectiveEpilogueFwdINS6_IJS8_SA_S9_EEENS6_IJNS7_ILi1EEESI_SI_EEESC_SE_Li256ELb1ELb1ELb1ELb0EEENS1_36VarlenDynamicPersistentTileSchedulerILi128ELi64ELi256ELi256ELb1ELb1ELb0ELb0ELb1ELb1EEEEEEEEEvNT_6ParamsE --------------------------
	.section	.nv.shared._ZN7cutlass13device_kernelIN5flash19enable_sm80_to_sm89INS1_16FlashAttnFwdSm80INS1_25CollectiveMainloopFwdSm80ILi8ELi1ELb0EN4cute5tupleIJNS5_1CILi128EEENS7_ILi64EEENS7_ILi192EEEEEELi192ENS_10bfloat16_tEfNS_4arch4Sm80ELb0ELb0ELb0ELb1ELb0ELb1ELb1ELb1EEENS1_21CollectiveEpilogueFwdINS6_IJS8_SA_S9_EEENS6_IJNS7_ILi1EEESI_SI_EEESC_SE_Li256ELb1ELb1ELb1ELb0EEENS1_36VarlenDynamicPersistentTileSchedulerILi128ELi64ELi256ELi256ELb1ELb1ELb0ELb0ELb1ELb1EEEEEEEEEvNT_6ParamsE,"aw",@nobits
	.sectionflags	@""
	.align	16


//--------------------- .nv.shared._ZN7cutlass13device_kernelIN5flash19enable_sm80_to_sm89INS1_16FlashAttnFwdSm80INS1_25CollectiveMainloopFwdSm80ILi8ELi1ELb0EN4cute5tupleIJNS5_1CILi128EEENS7_ILi64EEENS7_ILi192EEEEEELi192ENS_10bfloat16_tEfNS_4arch4Sm80ELb0ELb1ELb0ELb0ELb0ELb0ELb1ELb1EEENS1_21CollectiveEpilogueFwdINS6_IJS8_SA_S9_EEENS6_IJNS7_ILi1EEESI_SI_EEESC_SE_Li256ELb0ELb1ELb1ELb0EEENS1_19SingleTileSchedulerILb0ELb1ELb1ELi128EEEEEEEEEvNT_6ParamsE --------------------------
	.section	.nv.shared._ZN7cutlass13device_kernelIN5flash19enable_sm80_to_sm89INS1_16FlashAttnFwdSm80INS1_25CollectiveMainloopFwdSm80ILi8ELi1ELb0EN4cute5tupleIJNS5_1CILi128EEENS7_ILi64EEENS7_ILi192EEEEEELi192ENS_10bfloat16_tEfNS_4arch4Sm80ELb0ELb1ELb0ELb0ELb0ELb0ELb1ELb1EEENS1_21CollectiveEpilogueFwdINS6_IJS8_SA_S9_EEENS6_IJNS7_ILi1EEESI_SI_EEESC_SE_Li256ELb0ELb1ELb1ELb0EEENS1_19SingleTileSchedulerILb0ELb1ELb1ELi128EEEEEEEEEvNT_6ParamsE,"aw",@nobits
	.sectionflags	@""
	.align	16


//--------------------- .nv.shared._ZN7cutlass13device_kernelIN5flash19enable_sm80_to_sm89INS1_16FlashAttnFwdSm80INS1_25CollectiveMainloopFwdSm80ILi8ELi1ELb0EN4cute5tupleIJNS5_1CILi128EEENS7_ILi64EEENS7_ILi192EEEEEELi192ENS_10bfloat16_tEfNS_4arch4Sm80ELb0ELb1ELb0ELb1ELb0ELb0ELb1ELb1EEENS1_21CollectiveEpilogueFwdINS6_IJS8_SA_S9_EEENS6_IJNS7_ILi1EEESI_SI_EEESC_SE_Li256ELb1ELb1ELb1ELb0EEENS1_36VarlenDynamicPersistentTileSchedulerILi128ELi64ELi256ELi256ELb1ELb1ELb0ELb1ELb0ELb1EEEEEEEEEvNT_6ParamsE --------------------------
	.section	.nv.shared._ZN7cutlass13device_kernelIN5flash19enable_sm80_to_sm89INS1_16FlashAttnFwdSm80INS1_25CollectiveMainloopFwdSm80ILi8ELi1ELb0EN4cute5tupleIJNS5_1CILi128EEENS7_ILi64EEENS7_ILi192EEEEEELi192ENS_10bfloat16_tEfNS_4arch4Sm80ELb0ELb1ELb0ELb1ELb0ELb0ELb1ELb1EEENS1_21CollectiveEpilogueFwdINS6_IJS8_SA_S9_EEENS6_IJNS7_ILi1EEESI_SI_EEESC_SE_Li256ELb1ELb1ELb1ELb0EEENS1_36VarlenDynamicPersistentTileSchedulerILi128ELi64ELi256ELi256ELb1ELb1ELb0ELb1ELb0ELb1EEEEEEEEEvNT_6ParamsE,"aw",@nobits
	.sectionflags	@""
	.align	16


//--------------------- .nv.shared._ZN7cutlass13device_kernelIN5flash19enable_sm80_to_sm89INS1_16FlashAttnFwdSm80INS1_25CollectiveMainloopFwdSm80ILi8ELi1ELb0EN4cute5tupleIJNS5_1CILi128EEENS7_ILi64EEENS7_ILi192EEEEEELi192ENS_10bfloat16_tEfNS_4arch4Sm80ELb0ELb1ELb0ELb1ELb0ELb1ELb1ELb1EEENS1_21CollectiveEpilogueFwdINS6_IJS8_SA_S9_EEENS6_IJNS7_ILi1EEESI_SI_EEESC_SE_Li256ELb1ELb1ELb1ELb0EEENS1_36VarlenDynamicPersistentTileSchedulerILi128ELi64ELi256ELi256ELb1ELb1ELb0ELb1ELb0ELb1EEEEEEEEEvNT_6ParamsE --------------------------
	.section	.nv.shared._ZN7cutlass13device_kernelIN5flash19enable_sm80_to_sm89INS1_16FlashAttnFwdSm80INS1_25CollectiveMainloopFwdSm80ILi8ELi1ELb0EN4cute5tupleIJNS5_1CILi128EEENS7_ILi64EEENS7_ILi192EEEEEELi192ENS_10bfloat16_tEfNS_4arch4Sm80ELb0ELb1ELb0ELb1ELb0ELb1ELb1ELb1EEENS1_21CollectiveEpilogueFwdINS6_IJS8_SA_S9_EEENS6_IJNS7_ILi1EEESI_SI_EEESC_SE_Li256ELb1ELb1ELb1ELb0EEENS1_36VarlenDynamicPersistentTileSchedulerILi128ELi64ELi256ELi256ELb1ELb1ELb0ELb1ELb0ELb1EEEEEEEEEvNT_6ParamsE,"aw",@nobits
	.sectionflags	@""
	.align	16


//--------------------- .nv.shared._ZN7cutlass13device_kernelIN5flash19enable_sm80_to_sm89INS1_16FlashAttnFwdSm80INS1_25CollectiveMainloopFwdSm80ILi8ELi1ELb1EN4cute5tupleIJNS5_1CILi128EEENS7_ILi96EEENS7_ILi192EEEEEELi192ENS_10bfloat16_tEfNS_4arch4Sm80ELb1ELb0ELb0ELb0ELb0ELb0ELb1ELb1EEENS1_21CollectiveEpilogueFwdINS6_IJS8_SA_S9_EEENS6_IJNS7_ILi1EEESI_SI_EEESC_SE_Li256ELb0ELb1ELb1ELb0EEENS1_30DynamicPersistentTileSchedulerILi256ELi256ELb1ELb1ELb0EEEEEEEEEvNT_6ParamsE --------------------------
	.section	.nv.shared._ZN7cutlass13device_kernelIN5flash19enable_sm80_to_sm89INS1_16FlashAttnFwdSm80INS1_25CollectiveMainloopFwdSm80ILi8ELi1ELb1EN4cute5tupleIJNS5_1CILi128EEENS7_ILi96EEENS7_ILi192EEEEEELi192ENS_10bfloat16_tEfNS_4arch4Sm80ELb1ELb0ELb0ELb0ELb0ELb0ELb1ELb1EEENS1_21CollectiveEpilogueFwdINS6_IJS8_SA_S9_EEENS6_IJNS7_ILi1EEESI_SI_EEESC_SE_Li256ELb0ELb1ELb1ELb0EEENS1_30DynamicPersistentTileSchedulerILi256ELi256ELb1ELb1ELb0EEEEEEEEEvNT_6ParamsE,"aw",@nobits
	.sectionflags	@""
	.align	16


//--------------------- .nv.shared._ZN7cutlass13device_kernelIN5flash19enable_sm80_to_sm89INS1_16FlashAttnFwdSm80INS1_25CollectiveMainloopFwdSm80ILi8ELi1ELb0EN4cute5tupleIJNS5_1CILi128EEENS7_ILi64EEENS7_ILi192EEEEEELi192ENS_10bfloat16_tEfNS_4arch4Sm80ELb1ELb0ELb0ELb1ELb0ELb0ELb1ELb1EEENS1_21CollectiveEpilogueFwdINS6_IJS8_SA_S9_EEENS6_IJNS7_ILi1EEESI_SI_EEESC_SE_Li256ELb1ELb1ELb1ELb0EEENS1_36VarlenDynamicPersistentTileSchedulerILi128ELi64ELi256ELi256ELb1ELb1ELb0ELb1ELb1ELb1EEEEEEEEEvNT_6ParamsE --------------------------
	.section	.nv.shared._ZN7cutlass13device_kernelIN5flash19enable_sm80_to_sm89INS1_16FlashAttnFwdSm80INS1_25CollectiveMainloopFwdSm80ILi8ELi1ELb0EN4cute5tupleIJNS5_1CILi128EEENS7_ILi64EEENS7_ILi192EEEEEELi192ENS_10bfloat16_tEfNS_4arch4Sm80ELb1ELb0ELb0ELb1ELb0ELb0ELb1ELb1EEENS1_21CollectiveEpilogueFwdINS6_IJS8_SA_S9_EEENS6_IJNS7_ILi1EEESI_SI_EEESC_SE_Li256ELb1ELb1ELb1ELb0EEENS1_36VarlenDynamicPersistentTileSchedulerILi128ELi64ELi256ELi256ELb1ELb1ELb0ELb1ELb1ELb1EEEEEEEEEvNT_6ParamsE,"aw",@nobits
	.sectionflags	@""
	.align	16


//--------------------- .nv.shared._ZN7cutlass13device_kernelIN5flash19enable_sm80_to_sm89INS1_16FlashAttnFwdSm80INS1_25CollectiveMainloopFwdSm80ILi8ELi1ELb0EN4cute5tupleIJNS5_1CILi128EEENS7_ILi64EEENS7_ILi192EEEEEELi192ENS_10bfloat16_tEfNS_4arch4Sm80ELb1ELb0ELb0ELb1ELb0ELb1ELb1ELb1EEENS1_21CollectiveEpilogueFwdINS6_IJS8_SA_S9_EEENS6_IJNS7_ILi1EEESI_SI_EEESC_SE_Li256ELb1ELb1ELb1ELb0EEENS1_36VarlenDynamicPersistentTileSchedulerILi128ELi64ELi256ELi256ELb1ELb1ELb0ELb1ELb1ELb1EEEEEEEEEvNT_6ParamsE --------------------------
	.section	.nv.shared._ZN7cutlass13device_kernelIN5flash19enable_sm80_to_sm89INS1_16FlashAttnFwdSm80INS1_25CollectiveMainloopFwdSm80ILi8ELi1ELb0EN4cute5tupleIJNS5_1CILi128EEENS7_ILi64EEENS7_ILi192EEEEEELi192ENS_10bfloat16_tEfNS_4arch4Sm80ELb1ELb0ELb0ELb1ELb0ELb1ELb1ELb1EEENS1_21CollectiveEpilogueFwdINS6_IJS8_SA_S9_EEENS6_IJNS7_ILi1EEESI_SI_EEESC_SE_Li256ELb1ELb1ELb1ELb0EEENS1_36VarlenDynamicPersistentTileSchedulerILi128ELi64ELi256ELi256ELb1ELb1ELb0ELb1ELb1ELb1EEEEEEEEEvNT_6ParamsE,"aw",@nobits
	.sectionflags	@""
	.align	16


//--------------------- .nv.shared._ZN7cutlass13device_kernelIN5flash19enable_sm80_to_sm89INS1_16FlashAttnFwdSm80INS1_25CollectiveMainloopFwdSm80ILi8ELi2ELb1EN4cute5tupleIJNS5_1CILi128EEENS7_ILi96EEENS7_ILi192EEEEEELi192ENS_10bfloat16_tEfNS_4arch4Sm80ELb0ELb0ELb0ELb0ELb0ELb0ELb1ELb1EEENS1_21CollectiveEpilogueFwdINS6_IJS8_SA_S9_EEENS6_IJNS7_ILi1EEESI_SI_EEESC_SE_Li256ELb0ELb1ELb1ELb0EEENS1_19SingleTileSchedulerILb0ELb1ELb1ELi128EEEEEEEEEvNT_6ParamsE --------------------------
	.section	.nv.shared._ZN7cutlass13device_kernelIN5flash19enable_sm80_to_sm89INS1_16FlashAttnFwdSm80INS1_25CollectiveMainloopFwdSm80ILi8ELi2ELb1EN4cute5tupleIJNS5_1CILi128EEENS7_ILi96EEENS7_ILi192EEEEEELi192ENS_10bfloat16_tEfNS_4arch4Sm80ELb0ELb0ELb0ELb0ELb0ELb0ELb1ELb1EEENS1_21CollectiveEpilogueFwdINS6_IJS8_SA_S9_EEENS6_IJNS7_ILi1EEESI_SI_EEESC_SE_Li256ELb0ELb1ELb1ELb0EEENS1_19SingleTileSchedulerILb0ELb1ELb1ELi128EEEEEEEEEvNT_6ParamsE,"aw",@nobits
	.sectionflags	@""
	.align	16


//--------------------- .nv.shared._ZN7cutlass13device_kernelIN5flash19enable_sm80_to_sm89INS1_16FlashAttnFwdSm80INS1_25CollectiveMainloopFwdSm80ILi8ELi2ELb0EN4cute5tupleIJNS5_1CILi128EEENS7_ILi64EEENS7_ILi192EEEEEELi192ENS_10bfloat16_tEfNS_4arch4Sm80ELb0ELb0ELb0ELb1ELb0ELb0ELb1ELb1EEENS1_21CollectiveEpilogueFwdINS6_IJS8_SA_S9_EEENS6_IJNS7_ILi1EEESI_SI_EEESC_SE_Li256ELb1ELb1ELb1ELb0EEENS1_36VarlenDynamicPersistentTileSchedulerILi128ELi64ELi256ELi256ELb1ELb1ELb0ELb0ELb1ELb1EEEEEEEEEvNT_6ParamsE --------------------------
	.section	.nv.shared._ZN7cutlass13device_kernelIN5flash19enable_sm80_to_sm89INS1_16FlashAttnFwdSm80INS1_25CollectiveMainloopFwdSm80ILi8ELi2ELb0EN4cute5tupleIJNS5_1CILi128EEENS7_ILi64EEENS7_ILi192EEEEEELi192ENS_10bfloat16_tEfNS_4arch4Sm80ELb0ELb0ELb0ELb1ELb0ELb0ELb1ELb1EEENS1_21CollectiveEpilogueFwdINS6_IJS8_SA_S9_EEENS6_IJNS7_ILi1EEESI_SI_EEESC_SE_Li256ELb1ELb1ELb1ELb0EEENS1_36VarlenDynamicPersistentTileSchedulerILi128ELi64ELi256ELi256ELb1ELb1ELb0ELb0ELb1ELb1EEEEEEEEEvNT_6ParamsE,"aw",@nobits
	.sectionflags	@""
	.align	16


//--------------------- .nv.shared._ZN7cutlass13device_kernelIN5flash19enable_sm80_to_sm89INS1_16FlashAttnFwdSm80INS1_25CollectiveMainloopFwdSm80ILi8ELi2ELb0EN4cute5tupleIJNS5_1CILi128EEENS7_ILi64EEENS7_ILi192EEEEEELi192ENS_10bfloat16_tEfNS_4arch4Sm80ELb0ELb0ELb0ELb1ELb0ELb1ELb1ELb1EEENS1_21CollectiveEpilogueFwdINS6_IJS8_SA_S9_EEENS6_IJNS7_ILi1EEESI_SI_EEESC_SE_Li256ELb1ELb1ELb1ELb0EEENS1_36VarlenDynamicPersistentTileSchedulerILi128ELi64ELi256ELi256ELb1ELb1ELb0ELb0ELb1ELb1EEEEEEEEEvNT_6ParamsE --------------------------
	.section	.nv.shared._ZN7cutlass13device_kernelIN5flash19enable_sm80_to_sm89INS1_16FlashAttnFwdSm80INS1_25CollectiveMainloopFwdSm80ILi8ELi2ELb0EN4cute5tupleIJNS5_1CILi128EEENS7_ILi64EEENS7_ILi192EEEEEELi192ENS_10bfloat16_tEfNS_4arch4Sm80ELb0ELb0ELb0ELb1ELb0ELb1ELb1ELb1EEENS1_21CollectiveEpilogueFwdINS6_IJS8_SA_S9_EEENS6_IJNS7_ILi1EEESI_SI_EEESC_SE_Li256ELb1ELb1ELb1ELb0EEENS1_36VarlenDynamicPersistentTileSchedulerILi128ELi64ELi256ELi256ELb1ELb1ELb0ELb0ELb1ELb1EEEEEEEEEvNT_6ParamsE,"aw",@nobits
	.sectionflags	@""
	.align	16


//--------------------- .nv.shared._ZN7cutlass13device_kernelIN5flash19enable_sm80_to_sm89INS1_16FlashAttnFwdSm80INS1_25CollectiveMainloopFwdSm80ILi8ELi2ELb0EN4cute5tupleIJNS5_1CILi128EEENS7_ILi64EEENS7_ILi192EEEEEELi192ENS_10bfloat16_tEfNS_4arch4Sm80ELb0ELb1ELb0ELb0ELb0ELb0ELb1ELb1EEENS1_21CollectiveEpilogueFwdINS6_IJS8_SA_S9_EEENS6_IJNS7_ILi1EEESI_SI_EEESC_SE_Li256ELb0ELb1ELb1ELb0EEENS1_19SingleTileSchedulerILb0ELb1ELb1ELi128EEEEEEEEEvNT_6ParamsE --------------------------
	.section	.nv.shared._ZN7cutlass13device_kernelIN5flash19enable_sm80_to_sm89INS1_16FlashAttnFwdSm80INS1_25CollectiveMainloopFwdSm80ILi8ELi2ELb0EN4cute5tupleIJNS5_1CILi128EEENS7_ILi64EEENS7_ILi192EEEEEELi192ENS_10bfloat16_tEfNS_4arch4Sm80ELb0ELb1ELb0ELb0ELb0ELb0ELb1ELb1EEENS1_21CollectiveEpilogueFwdINS6_IJS8_SA_S9_EEENS6_IJNS7_ILi1EEESI_SI_EEESC_SE_Li256ELb0ELb1ELb1ELb0EEENS1_19SingleTileSchedulerILb0ELb1ELb1ELi128EEEEEEEEEvNT_6ParamsE,"aw",@nobits
	.sectionflags	@""
	.align	16


//--------------------- .nv.shared._ZN7cutlass13device_kernelIN5flash19enable_sm80_to_sm89INS1_16FlashAttnFwdSm80INS1_25CollectiveMainloopFwdSm80ILi8ELi2ELb0EN4cute5tupleIJNS5_1CILi128EEENS7_ILi64EEENS7_ILi192EEEEEELi192ENS_10bfloat16_tEfNS_4arch4Sm80ELb0ELb1ELb0ELb1ELb0ELb0ELb1ELb1EEENS1_21CollectiveEpilogueFwdINS6_IJS8_SA_S9_EEENS6_IJNS7_ILi1EEESI_SI_EEESC_SE_Li256ELb1ELb1ELb1ELb0EEENS1_36VarlenDynamicPersistentTileSchedulerILi128ELi64ELi256ELi256ELb1ELb1ELb0ELb1ELb0ELb1EEEEEEEEEvNT_6ParamsE --------------------------
	.section	.nv.shared._ZN7cutlass13device_kernelIN5flash19enable_sm80_to_sm89INS1_16FlashAttnFwdSm80INS1_25CollectiveMainloopFwdSm80ILi8ELi2ELb0EN4cute5tupleIJNS5_1CILi128EEENS7_ILi64EEENS7_ILi192EEEEEELi192ENS_10bfloat16_tEfNS_4arch4Sm80ELb0ELb1ELb0ELb1ELb0ELb0ELb1ELb1EEENS1_21CollectiveEpilogueFwdINS6_IJS8_SA_S9_EEENS6_IJNS7_ILi1EEESI_SI_EEESC_SE_Li256ELb1ELb1ELb1ELb0EEENS1_36VarlenDynamicPersistentTileSchedulerILi128ELi64ELi256ELi256ELb1ELb1ELb0ELb1ELb0ELb1EEEEEEEEEvNT_6ParamsE,"aw",@nobits
	.sectionflags	@""
	.align	16


//--------------------- .nv.shared._ZN7cutlass13device_kernelIN5flash19enable_sm80_to_sm89INS1_16FlashAttnFwdSm80INS1_25CollectiveMainloopFwdSm80ILi8ELi2ELb0EN4cute5tupleIJNS5_1CILi128EEENS7_ILi64EEENS7_ILi192EEEEEELi192ENS_10bfloat16_tEfNS_4arch4Sm80ELb0ELb1ELb0ELb1ELb0ELb1ELb1ELb1EEENS1_21CollectiveEpilogueFwdINS6_IJS8_SA_S9_EEENS6_IJNS7_ILi1EEESI_SI_EEESC_SE_Li256ELb1ELb1ELb1ELb0EEENS1_36VarlenDynamicPersistentTileSchedulerILi128ELi64ELi256ELi256ELb1ELb1ELb0ELb1ELb0ELb1EEEEEEEEEvNT_6ParamsE --------------------------
	.section	.nv.shared._ZN7cutlass13device_kernelIN5flash19enable_sm80_to_sm89INS1_16FlashAttnFwdSm80INS1_25CollectiveMainloopFwdSm80ILi8ELi2ELb0EN4cute5tupleIJNS5_1CILi128EEENS7_ILi64EEENS7_ILi192EEEEEELi192ENS_10bfloat16_tEfNS_4arch4Sm80ELb0ELb1ELb0ELb1ELb0ELb1ELb1ELb1EEENS1_21CollectiveEpilogueFwdINS6_IJS8_SA_S9_EEENS6_IJNS7_ILi1EEESI_SI_EEESC_SE_Li256ELb1ELb1ELb1ELb0EEENS1_36VarlenDynamicPersistentTileSchedulerILi128ELi64ELi256ELi256ELb1ELb1ELb0ELb1ELb0ELb1EEEEEEEEEvNT_6ParamsE,"aw",@nobits
	.sectionflags	@""
	.align	16


//--------------------- .nv.shared._ZN7cutlass13device_kernelIN5flash19enable_sm80_to_sm89INS1_16FlashAttnFwdSm80INS1_25CollectiveMainloopFwdSm80ILi8ELi2ELb1EN4cute5tupleIJNS5_1CILi128EEENS7_ILi96EEENS7_ILi192EEEEEELi192ENS_10bfloat16_tEfNS_4arch4Sm80ELb1ELb0ELb0ELb0ELb0ELb0ELb1ELb1EEENS1_21CollectiveEpilogueFwdINS6_IJS8_SA_S9_EEENS6_IJNS7_ILi1EEESI_SI_EEESC_SE_Li256ELb0ELb1ELb1ELb0EEENS1_30DynamicPersistentTileSchedulerILi256ELi256ELb1ELb1ELb0EEEEEEEEEvNT_6ParamsE --------------------------
	.section	.nv.shared._ZN7cutlass13device_kernelIN5flash19enable_sm80_to_sm89INS1_16FlashAttnFwdSm80INS1_25CollectiveMainloopFwdSm80ILi8ELi2ELb1EN4cute5tupleIJNS5_1CILi128EEENS7_ILi96EEENS7_ILi192EEEEEELi192ENS_10bfloat16_tEfNS_4arch4Sm80ELb1ELb0ELb0ELb0ELb0ELb0ELb1ELb1EEENS1_21CollectiveEpilogueFwdINS6_IJS8_SA_S9_EEENS6_IJNS7_ILi1EEESI_SI_EEESC_SE_Li256ELb0ELb1ELb1ELb0EEENS1_30DynamicPersistentTileSchedulerILi256ELi256ELb1ELb1ELb0EEEEEEEEEvNT_6ParamsE,"aw",@nobits
	.sectionflags	@""
	.align	16


//--------------------- .nv.shared._ZN7cutlass13device_kernelIN5flash19enable_sm80_to_sm89INS1_16FlashAttnFwdSm80INS1_25CollectiveMainloopFwdSm80ILi8ELi2ELb0EN4cute5tupleIJNS5_1CILi128EEENS7_ILi64EEENS7_ILi192EEEEEELi192ENS_10bfloat16_tEfNS_4arch4Sm80ELb1ELb0ELb0ELb1ELb0ELb0ELb1ELb1EEENS1_21CollectiveEpilogueFwdINS6_IJS8_SA_S9_EEENS6_IJNS7_ILi1EEESI_SI_EEESC_SE_Li256ELb1ELb1ELb1ELb0EEENS1_36VarlenDynamicPersistentTileSchedulerILi128ELi64ELi256ELi256ELb1ELb1ELb0ELb1ELb1ELb1EEEEEEEEEvNT_6ParamsE --------------------------
	.section	.nv.shared._ZN7cutlass13device_kernelIN5flash19enable_sm80_to_sm89INS1_16FlashAttnFwdSm80INS1_25CollectiveMainloopFwdSm80ILi8ELi2ELb0EN4cute5tupleIJNS5_1CILi128EEENS7_ILi64EEENS7_ILi192EEEEEELi192ENS_10bfloat16_tEfNS_4arch4Sm80ELb1ELb0ELb0ELb1ELb0ELb0ELb1ELb1EEENS1_21CollectiveEpilogueFwdINS6_IJS8_SA_S9_EEENS6_IJNS7_ILi1EEESI_SI_EEESC_SE_Li256ELb1ELb1ELb1ELb0EEENS1_36VarlenDynamicPersistentTileSchedulerILi128ELi64ELi256ELi256ELb1ELb1ELb0ELb1ELb1ELb1EEEEEEEEEvNT_6ParamsE,"aw",@nobits
	.sectionflags	@""
	.align	16


//--------------------- .nv.shared._ZN7cutlass13device_kernelIN5flash19enable_sm80_to_sm89INS1_16FlashAttnFwdSm80INS1_25CollectiveMainloopFwdSm80ILi8ELi2ELb0EN4cute5tupleIJNS5_1CILi128EEENS7_ILi64EEENS7_ILi192EEEEEELi192ENS_10bfloat16_tEfNS_4arch4Sm80ELb1ELb0ELb0ELb1ELb0ELb1ELb1ELb1EEENS1_21CollectiveEpilogueFwdINS6_IJS8_SA_S9_EEENS6_IJNS7_ILi1EEESI_SI_EEESC_SE_Li256ELb1ELb1ELb1ELb0EEENS1_36VarlenDynamicPersistentTileSchedulerILi128ELi64ELi256ELi256ELb1ELb1ELb0ELb1ELb1ELb1EEEEEEEEEvNT_6ParamsE --------------------------
	.section	.nv.shared._ZN7cutlass13device_kernelIN5flash19enable_sm80_to_sm89INS1_16FlashAttnFwdSm80INS1_25CollectiveMainloopFwdSm80ILi8ELi2ELb0EN4cute5tupleIJNS5_1CILi128EEENS7_ILi64EEENS7_ILi192EEEEEELi192ENS_10bfloat16_tEfNS_4arch4Sm80ELb1ELb0ELb0ELb1ELb0ELb1ELb1ELb1EEENS1_21CollectiveEpilogueFwdINS6_IJS8_SA_S9_EEENS6_IJNS7_ILi1EEESI_SI_EEESC_SE_Li256ELb1ELb1ELb1ELb0EEENS1_36VarlenDynamicPersistentTileSchedulerILi128ELi64ELi256ELi256ELb1ELb1ELb0ELb1ELb1ELb1EEEEEEEEEvNT_6ParamsE,"aw",@nobits
	.sectionflags	@""
	.align	16
